	.target	sm_80

	.elftype	@"ET_EXEC"


//--------------------- .note.nv.tkinfo           --------------------------
	.section	.note.nv.tkinfo,"",@"SHT_NOTE"
	.sectionflags	@"SHF_NOTE_NV_TKINFO"
	.tkinfo
        /*0018*/ 	.word	0x00000002
        /*0030*/ 	.string	""
        /*0030*/ 	.string	"ptxas"
        /*0030*/ 	.string	"Cuda compilation tools, release 13.0, V13.0.88"
        /*0030*/ 	.string	"Build cuda_13.0.r13.0/compiler.36424714_0"
        /*0030*/ 	.string	"-arch sm_80 -m 64 "



//--------------------- .note.nv.cuinfo           --------------------------
	.section	.note.nv.cuinfo,"",@"SHT_NOTE"
	.sectionflags	@"SHF_NOTE_NV_CUINFO"
        /*0018*/ 	.short	0x0002
        /*001a*/ 	.short	0x0050
        /*001c*/ 	.short	0x0082
	.zero		2


//--------------------- .nv.info                  --------------------------
	.section	.nv.info,"",@"SHT_CUDA_INFO"
	.align	4


	//----- nvinfo : EIATTR_REGCOUNT
	.align		4
        /*0000*/ 	.byte	0x04, 0x2f
        /*0002*/ 	.short	(.L_12 - .L_11)
	.align		4
.L_11:
        /*0004*/ 	.word	index@(_ZN7cutlass13device_kernelIN5flash19enable_sm80_to_sm89INS1_16FlashAttnFwdSm80INS1_25CollectiveMainloopFwdSm80ILi8ELi1ELb0EN4cute5tupleIJNS5_1CILi128EEENS7_ILi48EEENS7_ILi256EEEEEELi256ENS_6half_tEfNS_4arch4Sm80ELb1ELb0ELb1ELb1ELb0ELb1ELb1ELb1EEENS1_21CollectiveEpilogueFwdINS6_IJS8_SA_S9_EEENS6_IJNS7_ILi1EEESI_SI_EEESC_SE_Li256ELb1ELb1ELb1ELb0EEENS1_36VarlenDynamicPersistentTileSchedulerILi128ELi48ELi256ELi256ELb1ELb1ELb0ELb1ELb1ELb1EEEEEEEEEvNT_6ParamsE)
        /*0008*/ 	.word	0x000000ff


	//----- nvinfo : EIATTR_FRAME_SIZE
	.align		4
.L_12:
        /*000c*/ 	.byte	0x04, 0x11
        /*000e*/ 	.short	(.L_14 - .L_13)
	.align		4
.L_13:
        /*0010*/ 	.word	index@($__internal_51_$__cuda_sm70_votesync_ballot)
        /*0014*/ 	.word	0x00000000


	//----- nvinfo : EIATTR_FRAME_SIZE
	.align		4
.L_14:
        /*0018*/ 	.byte	0x04, 0x11
        /*001a*/ 	.short	(.L_16 - .L_15)
	.align		4
.L_15:
        /*001c*/ 	.word	index@($__internal_50_$__cuda_sm70_shflsync_up_p)
        /*0020*/ 	.word	0x00000000


	//----- nvinfo : EIATTR_FRAME_SIZE
	.align		4
.L_16:
        /*0024*/ 	.byte	0x04, 0x11
        /*0026*/ 	.short	(.L_18 - .L_17)
	.align		4
.L_17:
        /*0028*/ 	.word	index@($__internal_49_$__cuda_sm70_shflsync_idx_p)
        /*002c*/ 	.word	0x00000000


	//----- nvinfo : EIATTR_FRAME_SIZE
	.align		4
.L_18:
        /*0030*/ 	.byte	0x04, 0x11
        /*0032*/ 	.short	(.L_20 - .L_19)
	.align		4
.L_19:
        /*0034*/ 	.word	index@($__internal_48_$__cuda_sm70_shflsync_bfly_p)
        /*0038*/ 	.word	0x00000000


	//----- nvinfo : EIATTR_FRAME_SIZE
	.align		4
.L_20:
        /*003c*/ 	.byte	0x04, 0x11
        /*003e*/ 	.short	(.L_22 - .L_21)
	.align		4
.L_21:
        /*0040*/ 	.word	index@(_ZN7cutlass13device_kernelIN5flash19enable_sm80_to_sm89INS1_16FlashAttnFwdSm80INS1_25CollectiveMainloopFwdSm80ILi8ELi1ELb0EN4cute5tupleIJNS5_1CILi128EEENS7_ILi48EEENS7_ILi256EEEEEELi256ENS_6half_tEfNS_4arch4Sm80ELb1ELb0ELb1ELb1ELb0ELb1ELb1ELb1EEENS1_21CollectiveEpilogueFwdINS6_IJS8_SA_S9_EEENS6_IJNS7_ILi1EEESI_SI_EEESC_SE_Li256ELb1ELb1ELb1ELb0EEENS1_36VarlenDynamicPersistentTileSchedulerILi128ELi48ELi256ELi256ELb1ELb1ELb0ELb1ELb1ELb1EEEEEEEEEvNT_6ParamsE)
        /*0044*/ 	.word	0x00000058


	//----- nvinfo : EIATTR_REGCOUNT
	.align		4
.L_22:
        /*0048*/ 	.byte	0x04, 0x2f
        /*004a*/ 	.short	(.L_24 - .L_23)
	.align		4
.L_23:
        /*004c*/ 	.word	index@(_ZN7cutlass13device_kernelIN5flash19enable_sm80_to_sm89INS1_16FlashAttnFwdSm80INS1_25CollectiveMainloopFwdSm80ILi8ELi1ELb0EN4cute5tupleIJNS5_1CILi128EEENS7_ILi64EEENS7_ILi256EEEEEELi256ENS_6half_tEfNS_4arch4Sm80ELb1ELb0ELb1ELb1ELb0ELb0ELb1ELb1EEENS1_21CollectiveEpilogueFwdINS6_IJS8_SA_S9_EEENS6_IJNS7_ILi1EEESI_SI_EEESC_SE_Li256ELb1ELb1ELb1ELb0EEENS1_36VarlenDynamicPersistentTileSchedulerILi128ELi64ELi256ELi256ELb1ELb1ELb0ELb1ELb1ELb1EEEEEEEEEvNT_6ParamsE)
        /*0050*/ 	.word	0x000000ff


	//----- nvinfo : EIATTR_FRAME_SIZE
	.align		4
.L_24:
        /*0054*/ 	.byte	0x04, 0x11
        /*0056*/ 	.short	(.L_26 - .L_25)
	.align		4
.L_25:
        /*0058*/ 	.word	index@($__internal_47_$__cuda_sm70_votesync_ballot)
        /*005c*/ 	.word	0x00000000


	//----- nvinfo : EIATTR_FRAME_SIZE
	.align		4
.L_26:
        /*0060*/ 	.byte	0x04, 0x11
        /*0062*/ 	.short	(.L_28 - .L_27)
	.align		4
.L_27:
        /*0064*/ 	.word	index@($__internal_46_$__cuda_sm70_shflsync_up_p)
        /*0068*/ 	.word	0x00000000


	//----- nvinfo : EIATTR_FRAME_SIZE
	.align		4
.L_28:
        /*006c*/ 	.byte	0x04, 0x11
        /*006e*/ 	.short	(.L_30 - .L_29)
	.align		4
.L_29:
        /*0070*/ 	.word	index@($__internal_45_$__cuda_sm70_shflsync_idx_p)
        /*0074*/ 	.word	0x00000000


	//----- nvinfo : EIATTR_FRAME_SIZE
	.align		4
.L_30:
        /*0078*/ 	.byte	0x04, 0x11
        /*007a*/ 	.short	(.L_32 - .L_31)
	.align		4
.L_31:
        /*007c*/ 	.word	index@($__internal_44_$__cuda_sm70_shflsync_bfly_p)
        /*0080*/ 	.word	0x00000000


	//----- nvinfo : EIATTR_FRAME_SIZE
	.align		4
.L_32:
        /*0084*/ 	.byte	0x04, 0x11
        /*0086*/ 	.short	(.L_34 - .L_33)
	.align		4
.L_33:
        /*0088*/ 	.word	index@(_ZN7cutlass13device_kernelIN5flash19enable_sm80_to_sm89INS1_16FlashAttnFwdSm80INS1_25CollectiveMainloopFwdSm80ILi8ELi1ELb0EN4cute5tupleIJNS5_1CILi128EEENS7_ILi64EEENS7_ILi256EEEEEELi256ENS_6half_tEfNS_4arch4Sm80ELb1ELb0ELb1ELb1ELb0ELb0ELb1ELb1EEENS1_21CollectiveEpilogueFwdINS6_IJS8_SA_S9_EEENS6_IJNS7_ILi1EEESI_SI_EEESC_SE_Li256ELb1ELb1ELb1ELb0EEENS1_36VarlenDynamicPersistentTileSchedulerILi128ELi64ELi256ELi256ELb1ELb1ELb0ELb1ELb1ELb1EEEEEEEEEvNT_6ParamsE)
        /*008c*/ 	.word	0x000000e8


	//----- nvinfo : EIATTR_REGCOUNT
	.align		4
.L_34:
        /*0090*/ 	.byte	0x04, 0x2f
        /*0092*/ 	.short	(.L_36 - .L_35)
	.align		4
.L_35:
        /*0094*/ 	.word	index@(_ZN7cutlass13device_kernelIN5flash19enable_sm80_to_sm89INS1_16FlashAttnFwdSm80INS1_25CollectiveMainloopFwdSm80ILi8ELi1ELb0EN4cute5tupleIJNS5_1CILi128EEENS7_ILi96EEENS7_ILi256EEEEEELi256ENS_6half_tEfNS_4arch4Sm80ELb1ELb0ELb1ELb0ELb0ELb0ELb1ELb1EEENS1_21CollectiveEpilogueFwdINS6_IJS8_SA_S9_EEENS6_IJNS7_ILi1EEESI_SI_EEESC_SE_Li256ELb0ELb1ELb1ELb0EEENS1_30DynamicPersistentTileSchedulerILi256ELi256ELb1ELb1ELb0EEEEEEEEEvNT_6ParamsE)
        /*0098*/ 	.word	0x000000ff


	//----- nvinfo : EIATTR_FRAME_SIZE
	.align		4
.L_36:
        /*009c*/ 	.byte	0x04, 0x11
        /*009e*/ 	.short	(.L_38 - .L_37)
	.align		4
.L_37:
        /*00a0*/ 	.word	index@($__internal_43_$__cuda_sm70_shflsync_idx_p)
        /*00a4*/ 	.word	0x00000000


	//----- nvinfo : EIATTR_FRAME_SIZE
	.align		4
.L_38:
        /*00a8*/ 	.byte	0x04, 0x11
        /*00aa*/ 	.short	(.L_40 - .L_39)
	.align		4
.L_39:
        /*00ac*/ 	.word	index@($__internal_42_$__cuda_sm70_shflsync_bfly_p)
        /*00b0*/ 	.word	0x00000000


	//----- nvinfo : EIATTR_FRAME_SIZE
	.align		4
.L_40:
        /*00b4*/ 	.byte	0x04, 0x11
        /*00b6*/ 	.short	(.L_42 - .L_41)
	.align		4
.L_41:
        /*00b8*/ 	.word	index@(_ZN7cutlass13device_kernelIN5flash19enable_sm80_to_sm89INS1_16FlashAttnFwdSm80INS1_25CollectiveMainloopFwdSm80ILi8ELi1ELb0EN4cute5tupleIJNS5_1CILi128EEENS7_ILi96EEENS7_ILi256EEEEEELi256ENS_6half_tEfNS_4arch4Sm80ELb1ELb0ELb1ELb0ELb0ELb0ELb1ELb1EEENS1_21CollectiveEpilogueFwdINS6_IJS8_SA_S9_EEENS6_IJNS7_ILi1EEESI_SI_EEESC_SE_Li256ELb0ELb1ELb1ELb0EEENS1_30DynamicPersistentTileSchedulerILi256ELi256ELb1ELb1ELb0EEEEEEEEEvNT_6ParamsE)
        /*00bc*/ 	.word	0x000000b0


	//----- nvinfo : EIATTR_REGCOUNT
	.align		4
.L_42:
        /*00c0*/ 	.byte	0x04, 0x2f
        /*00c2*/ 	.short	(.L_44 - .L_43)
	.align		4
.L_43:
        /*00c4*/ 	.word	index@(_ZN7cutlass13device_kernelIN5flash19enable_sm80_to_sm89INS1_16FlashAttnFwdSm80INS1_25CollectiveMainloopFwdSm80ILi8ELi1ELb0EN4cute5tupleIJNS5_1CILi128EEENS7_ILi48EEENS7_ILi256EEEEEELi256ENS_6half_tEfNS_4arch4Sm80ELb0ELb1ELb1ELb1ELb0ELb1ELb1ELb1EEENS1_21CollectiveEpilogueFwdINS6_IJS8_SA_S9_EEENS6_IJNS7_ILi1EEESI_SI_EEESC_SE_Li256ELb1ELb1ELb1ELb0EEENS1_36VarlenDynamicPersistentTileSchedulerILi128ELi48ELi256ELi256ELb1ELb1ELb0ELb1ELb0ELb1EEEEEEEEEvNT_6ParamsE)
        /*00c8*/ 	.word	0x000000ff


	//----- nvinfo : EIATTR_FRAME_SIZE
	.align		4
.L_44:
        /*00cc*/ 	.byte	0x04, 0x11
        /*00ce*/ 	.short	(.L_46 - .L_45)
	.align		4
.L_45:
        /*00d0*/ 	.word	index@($__internal_41_$__cuda_sm70_votesync_ballot)
        /*00d4*/ 	.word	0x00000000


	//----- nvinfo : EIATTR_FRAME_SIZE
	.align		4
.L_46:
        /*00d8*/ 	.byte	0x04, 0x11
        /*00da*/ 	.short	(.L_48 - .L_47)
	.align		4
.L_47:
        /*00dc*/ 	.word	index@($__internal_40_$__cuda_sm70_shflsync_up_p)
        /*00e0*/ 	.word	0x00000000


	//----- nvinfo : EIATTR_FRAME_SIZE
	.align		4
.L_48:
        /*00e4*/ 	.byte	0x04, 0x11
        /*00e6*/ 	.short	(.L_50 - .L_49)
	.align		4
.L_49:
        /*00e8*/ 	.word	index@($__internal_39_$__cuda_sm70_shflsync_idx_p)
        /*00ec*/ 	.word	0x00000000


	//----- nvinfo : EIATTR_FRAME_SIZE
	.align		4
.L_50:
        /*00f0*/ 	.byte	0x04, 0x11
        /*00f2*/ 	.short	(.L_52 - .L_51)
	.align		4
.L_51:
        /*00f4*/ 	.word	index@($__internal_38_$__cuda_sm70_shflsync_bfly_p)
        /*00f8*/ 	.word	0x00000000


	//----- nvinfo : EIATTR_FRAME_SIZE
	.align		4
.L_52:
        /*00fc*/ 	.byte	0x04, 0x11
        /*00fe*/ 	.short	(.L_54 - .L_53)
	.align		4
.L_53:
        /*0100*/ 	.word	index@($_ZN7cutlass13device_kernelIN5flash19enable_sm80_to_sm89INS1_16FlashAttnFwdSm80INS1_25CollectiveMainloopFwdSm80ILi8ELi1ELb0EN4cute5tupleIJNS5_1CILi128EEENS7_ILi48EEENS7_ILi256EEEEEELi256ENS_6half_tEfNS_4arch4Sm80ELb0ELb1ELb1ELb1ELb0ELb1ELb1ELb1EEENS1_21CollectiveEpilogueFwdINS6_IJS8_SA_S9_EEENS6_IJNS7_ILi1EEESI_SI_EEESC_SE_Li256ELb1ELb1ELb1ELb0EEENS1_36VarlenDynamicPersistentTileSchedulerILi128ELi48ELi256ELi256ELb1ELb1ELb0ELb1ELb0ELb1EEEEEEEEEvNT_6ParamsE$_ZZN5flash25CollectiveMainloopFwdSm80ILi8ELi1ELb0EN4cute5tupleIJNS1_1CILi128EEENS3_ILi48EEENS3_ILi256EEEEEELi256EN7cutlass6half_tEfNS8_4arch4Sm80ELb0ELb1ELb1ELb1ELb0ELb1ELb1ELb1EE3mmaINS_16FlashAttnFwdSm80ISC_NS_21CollectiveEpilogueFwdINS2_IJS4_S6_S5_EEENS2_IJNS3_ILi1EEESH_SH_EEES9_SB_Li256ELb1ELb1ELb1ELb0EEENS_36VarlenDynamicPersistentTileSchedulerILi128ELi48ELi256ELi256ELb1ELb1ELb0ELb1ELb0ELb1EEEE13SharedStorageENS1_6TensorINS1_11ArrayEngineIfLm128EEENS1_6LayoutINS2_IJNS2_IJNS3_ILi2EEESS_EEESH_NS3_ILi32EEEEEENS2_IJNS2_IJSH_SS_EEENS3_ILi0EEENS3_ILi4EEEEEEEEEENS_7SoftmaxILi2ELi0EEEEEbRKNSC_6ParamsERT0_RT1_iRKNS_16SeqlenInfoQKNewKILb1ELb1EEENS2_IJiiiiEEERT_ENKUlvE_clEv)
        /*0104*/ 	.word	0x00000000


	//----- nvinfo : EIATTR_FRAME_SIZE
	.align		4
.L_54:
        /*0108*/ 	.byte	0x04, 0x11
        /*010a*/ 	.short	(.L_56 - .L_55)
	.align		4
.L_55:
        /*010c*/ 	.word	index@(_ZN7cutlass13device_kernelIN5flash19enable_sm80_to_sm89INS1_16FlashAttnFwdSm80INS1_25CollectiveMainloopFwdSm80ILi8ELi1ELb0EN4cute5tupleIJNS5_1CILi128EEENS7_ILi48EEENS7_ILi256EEEEEELi256ENS_6half_tEfNS_4arch4Sm80ELb0ELb1ELb1ELb1ELb0ELb1ELb1ELb1EEENS1_21CollectiveEpilogueFwdINS6_IJS8_SA_S9_EEENS6_IJNS7_ILi1EEESI_SI_EEESC_SE_Li256ELb1ELb1ELb1ELb0EEENS1_36VarlenDynamicPersistentTileSchedulerILi128ELi48ELi256ELi256ELb1ELb1ELb0ELb1ELb0ELb1EEEEEEEEEvNT_6ParamsE)
        /*0110*/ 	.word	0x000001c0


	//----- nvinfo : EIATTR_REGCOUNT
	.align		4
.L_56:
        /*0114*/ 	.byte	0x04, 0x2f
        /*0116*/ 	.short	(.L_58 - .L_57)
	.align		4
.L_57:
        /*0118*/ 	.word	index@(_ZN7cutlass13device_kernelIN5flash19enable_sm80_to_sm89INS1_16FlashAttnFwdSm80INS1_25CollectiveMainloopFwdSm80ILi8ELi1ELb0EN4cute5tupleIJNS5_1CILi128EEENS7_ILi64EEENS7_ILi256EEEEEELi256ENS_6half_tEfNS_4arch4Sm80ELb0ELb1ELb1ELb1ELb0ELb0ELb1ELb1EEENS1_21CollectiveEpilogueFwdINS6_IJS8_SA_S9_EEENS6_IJNS7_ILi1EEESI_SI_EEESC_SE_Li256ELb1ELb1ELb1ELb0EEENS1_36VarlenDynamicPersistentTileSchedulerILi128ELi64ELi256ELi256ELb1ELb1ELb0ELb1ELb0ELb1EEEEEEEEEvNT_6ParamsE)
        /*011c*/ 	.word	0x000000ff


	//----- nvinfo : EIATTR_FRAME_SIZE
	.align		4
.L_58:
        /*0120*/ 	.byte	0x04, 0x11
        /*0122*/ 	.short	(.L_60 - .L_59)
	.align		4
.L_59:
        /*0124*/ 	.word	index@($__internal_37_$__cuda_sm70_votesync_ballot)
        /*0128*/ 	.word	0x00000000


	//----- nvinfo : EIATTR_FRAME_SIZE
	.align		4
.L_60:
        /*012c*/ 	.byte	0x04, 0x11
        /*012e*/ 	.short	(.L_62 - .L_61)
	.align		4
.L_61:
        /*0130*/ 	.word	index@($__internal_36_$__cuda_sm70_shflsync_up_p)
        /*0134*/ 	.word	0x00000000


	//----- nvinfo : EIATTR_FRAME_SIZE
	.align		4
.L_62:
        /*0138*/ 	.byte	0x04, 0x11
        /*013a*/ 	.short	(.L_64 - .L_63)
	.align		4
.L_63:
        /*013c*/ 	.word	index@($__internal_35_$__cuda_sm70_shflsync_idx_p)
        /*0140*/ 	.word	0x00000000


	//----- nvinfo : EIATTR_FRAME_SIZE
	.align		4
.L_64:
        /*0144*/ 	.byte	0x04, 0x11
        /*0146*/ 	.short	(.L_66 - .L_65)
	.align		4
.L_65:
        /*0148*/ 	.word	index@($__internal_34_$__cuda_sm70_shflsync_bfly_p)
        /*014c*/ 	.word	0x00000000


	//----- nvinfo : EIATTR_FRAME_SIZE
	.align		4
.L_66:
        /*0150*/ 	.byte	0x04, 0x11
        /*0152*/ 	.short	(.L_68 - .L_67)
	.align		4
.L_67:
        /*0154*/ 	.word	index@(_ZN7cutlass13device_kernelIN5flash19enable_sm80_to_sm89INS1_16FlashAttnFwdSm80INS1_25CollectiveMainloopFwdSm80ILi8ELi1ELb0EN4cute5tupleIJNS5_1CILi128EEENS7_ILi64EEENS7_ILi256EEEEEELi256ENS_6half_tEfNS_4arch4Sm80ELb0ELb1ELb1ELb1ELb0ELb0ELb1ELb1EEENS1_21CollectiveEpilogueFwdINS6_IJS8_SA_S9_EEENS6_IJNS7_ILi1EEESI_SI_EEESC_SE_Li256ELb1ELb1ELb1ELb0EEENS1_36VarlenDynamicPersistentTileSchedulerILi128ELi64ELi256ELi256ELb1ELb1ELb0ELb1ELb0ELb1EEEEEEEEEvNT_6ParamsE)
        /*0158*/ 	.word	0x000000b0


	//----- nvinfo : EIATTR_REGCOUNT
	.align		4
.L_68:
        /*015c*/ 	.byte	0x04, 0x2f
        /*015e*/ 	.short	(.L_70 - .L_69)
	.align		4
.L_69:
        /*0160*/ 	.word	index@(_ZN7cutlass13device_kernelIN5flash19enable_sm80_to_sm89INS1_16FlashAttnFwdSm80INS1_25CollectiveMainloopFwdSm80ILi8ELi1ELb0EN4cute5tupleIJNS5_1CILi128EEENS7_ILi64EEENS7_ILi256EEEEEELi256ENS_6half_tEfNS_4arch4Sm80ELb0ELb1ELb1ELb0ELb0ELb0ELb1ELb1EEENS1_21CollectiveEpilogueFwdINS6_IJS8_SA_S9_EEENS6_IJNS7_ILi1EEESI_SI_EEESC_SE_Li256ELb0ELb1ELb1ELb0EEENS1_19SingleTileSchedulerILb0ELb1ELb1ELi128EEEEEEEEEvNT_6ParamsE)
        /*0164*/ 	.word	0x000000ff


	//----- nvinfo : EIATTR_FRAME_SIZE
	.align		4
.L_70:
        /*0168*/ 	.byte	0x04, 0x11
        /*016a*/ 	.short	(.L_72 - .L_71)
	.align		4
.L_71:
        /*016c*/ 	.word	index@(_ZN7cutlass13device_kernelIN5flash19enable_sm80_to_sm89INS1_16FlashAttnFwdSm80INS1_25CollectiveMainloopFwdSm80ILi8ELi1ELb0EN4cute5tupleIJNS5_1CILi128EEENS7_ILi64EEENS7_ILi256EEEEEELi256ENS_6half_tEfNS_4arch4Sm80ELb0ELb1ELb1ELb0ELb0ELb0ELb1ELb1EEENS1_21CollectiveEpilogueFwdINS6_IJS8_SA_S9_EEENS6_IJNS7_ILi1EEESI_SI_EEESC_SE_Li256ELb0ELb1ELb1ELb0EEENS1_19SingleTileSchedulerILb0ELb1ELb1ELi128EEEEEEEEEvNT_6ParamsE)
        /*0170*/ 	.word	0x00000058


	//----- nvinfo : EIATTR_REGCOUNT
	.align		4
.L_72:
        /*0174*/ 	.byte	0x04, 0x2f
        /*0176*/ 	.short	(.L_74 - .L_73)
	.align		4
.L_73:
        /*0178*/ 	.word	index@(_ZN7cutlass13device_kernelIN5flash19enable_sm80_to_sm89INS1_16FlashAttnFwdSm80INS1_25CollectiveMainloopFwdSm80ILi8ELi1ELb0EN4cute5tupleIJNS5_1CILi128EEENS7_ILi48EEENS7_ILi256EEEEEELi256ENS_6half_tEfNS_4arch4Sm80ELb0ELb0ELb1ELb1ELb0ELb1ELb1ELb1EEENS1_21CollectiveEpilogueFwdINS6_IJS8_SA_S9_EEENS6_IJNS7_ILi1EEESI_SI_EEESC_SE_Li256ELb1ELb1ELb1ELb0EEENS1_36VarlenDynamicPersistentTileSchedulerILi128ELi48ELi256ELi256ELb1ELb1ELb0ELb0ELb1ELb1EEEEEEEEEvNT_6ParamsE)
        /*017c*/ 	.word	0x000000ff


	//----- nvinfo : EIATTR_FRAME_SIZE
	.align		4
.L_74:
        /*0180*/ 	.byte	0x04, 0x11
        /*0182*/ 	.short	(.L_76 - .L_75)
	.align		4
.L_75:
        /*0184*/ 	.word	index@($__internal_33_$__cuda_sm70_votesync_ballot)
        /*0188*/ 	.word	0x00000000


	//----- nvinfo : EIATTR_FRAME_SIZE
	.align		4
.L_76:
        /*018c*/ 	.byte	0x04, 0x11
        /*018e*/ 	.short	(.L_78 - .L_77)
	.align		4
.L_77:
        /*0190*/ 	.word	index@($__internal_32_$__cuda_sm70_shflsync_up_p)
        /*0194*/ 	.word	0x00000000


	//----- nvinfo : EIATTR_FRAME_SIZE
	.align		4
.L_78:
        /*0198*/ 	.byte	0x04, 0x11
        /*019a*/ 	.short	(.L_80 - .L_79)
	.align		4
.L_79:
        /*019c*/ 	.word	index@($__internal_31_$__cuda_sm70_shflsync_idx_p)
        /*01a0*/ 	.word	0x00000000


	//----- nvinfo : EIATTR_FRAME_SIZE
	.align		4
.L_80:
        /*01a4*/ 	.byte	0x04, 0x11
        /*01a6*/ 	.short	(.L_82 - .L_81)
	.align		4
.L_81:
        /*01a8*/ 	.word	index@($__internal_30_$__cuda_sm70_shflsync_bfly_p)
        /*01ac*/ 	.word	0x00000000


	//----- nvinfo : EIATTR_FRAME_SIZE
	.align		4
.L_82:
        /*01b0*/ 	.byte	0x04, 0x11
        /*01b2*/ 	.short	(.L_84 - .L_83)
	.align		4
.L_83:
        /*01b4*/ 	.word	index@(_ZN7cutlass13device_kernelIN5flash19enable_sm80_to_sm89INS1_16FlashAttnFwdSm80INS1_25CollectiveMainloopFwdSm80ILi8ELi1ELb0EN4cute5tupleIJNS5_1CILi128EEENS7_ILi48EEENS7_ILi256EEEEEELi256ENS_6half_tEfNS_4arch4Sm80ELb0ELb0ELb1ELb1ELb0ELb1ELb1ELb1EEENS1_21CollectiveEpilogueFwdINS6_IJS8_SA_S9_EEENS6_IJNS7_ILi1EEESI_SI_EEESC_SE_Li256ELb1ELb1ELb1ELb0EEENS1_36VarlenDynamicPersistentTileSchedulerILi128ELi48ELi256ELi256ELb1ELb1ELb0ELb0ELb1ELb1EEEEEEEEEvNT_6ParamsE)
        /*01b8*/ 	.word	0x00000060


	//----- nvinfo : EIATTR_REGCOUNT
	.align		4
.L_84:
        /*01bc*/ 	.byte	0x04, 0x2f
        /*01be*/ 	.short	(.L_86 - .L_85)
	.align		4
.L_85:
        /*01c0*/ 	.word	index@(_ZN7cutlass13device_kernelIN5flash19enable_sm80_to_sm89INS1_16FlashAttnFwdSm80INS1_25CollectiveMainloopFwdSm80ILi8ELi1ELb0EN4cute5tupleIJNS5_1CILi128EEENS7_ILi64EEENS7_ILi256EEEEEELi256ENS_6half_tEfNS_4arch4Sm80ELb0ELb0ELb1ELb1ELb0ELb0ELb1ELb1EEENS1_21CollectiveEpilogueFwdINS6_IJS8_SA_S9_EEENS6_IJNS7_ILi1EEESI_SI_EEESC_SE_Li256ELb1ELb1ELb1ELb0EEENS1_36VarlenDynamicPersistentTileSchedulerILi128ELi64ELi256ELi256ELb1ELb1ELb0ELb0ELb1ELb1EEEEEEEEEvNT_6ParamsE)
        /*01c4*/ 	.word	0x000000ff


	//----- nvinfo : EIATTR_FRAME_SIZE
	.align		4
.L_86:
        /*01c8*/ 	.byte	0x04, 0x11
        /*01ca*/ 	.short	(.L_88 - .L_87)
	.align		4
.L_87:
        /*01cc*/ 	.word	index@($__internal_29_$__cuda_sm70_votesync_ballot)
        /*01d0*/ 	.word	0x00000000


	//----- nvinfo : EIATTR_FRAME_SIZE
	.align		4
.L_88:
        /*01d4*/ 	.byte	0x04, 0x11
        /*01d6*/ 	.short	(.L_90 - .L_89)
	.align		4
.L_89:
        /*01d8*/ 	.word	index@($__internal_28_$__cuda_sm70_shflsync_up_p)
        /*01dc*/ 	.word	0x00000000


	//----- nvinfo : EIATTR_FRAME_SIZE
	.align		4
.L_90:
        /*01e0*/ 	.byte	0x04, 0x11
        /*01e2*/ 	.short	(.L_92 - .L_91)
	.align		4
.L_91:
        /*01e4*/ 	.word	index@($__internal_27_$__cuda_sm70_shflsync_idx_p)
        /*01e8*/ 	.word	0x00000000


	//----- nvinfo : EIATTR_FRAME_SIZE
	.align		4
.L_92:
        /*01ec*/ 	.byte	0x04, 0x11
        /*01ee*/ 	.short	(.L_94 - .L_93)
	.align		4
.L_93:
        /*01f0*/ 	.word	index@($__internal_26_$__cuda_sm70_shflsync_bfly_p)
        /*01f4*/ 	.word	0x00000000


	//----- nvinfo : EIATTR_FRAME_SIZE
	.align		4
.L_94:
        /*01f8*/ 	.byte	0x04, 0x11
        /*01fa*/ 	.short	(.L_96 - .L_95)
	.align		4
.L_95:
        /*01fc*/ 	.word	index@(_ZN7cutlass13device_kernelIN5flash19enable_sm80_to_sm89INS1_16FlashAttnFwdSm80INS1_25CollectiveMainloopFwdSm80ILi8ELi1ELb0EN4cute5tupleIJNS5_1CILi128EEENS7_ILi64EEENS7_ILi256EEEEEELi256ENS_6half_tEfNS_4arch4Sm80ELb0ELb0ELb1ELb1ELb0ELb0ELb1ELb1EEENS1_21CollectiveEpilogueFwdINS6_IJS8_SA_S9_EEENS6_IJNS7_ILi1EEESI_SI_EEESC_SE_Li256ELb1ELb1ELb1ELb0EEENS1_36VarlenDynamicPersistentTileSchedulerILi128ELi64ELi256ELi256ELb1ELb1ELb0ELb0ELb1ELb1EEEEEEEEEvNT_6ParamsE)
        /*0200*/ 	.word	0x000000f0


	//----- nvinfo : EIATTR_REGCOUNT
	.align		4
.L_96:
        /*0204*/ 	.byte	0x04, 0x2f
        /*0206*/ 	.short	(.L_98 - .L_97)
	.align		4
.L_97:
        /*0208*/ 	.word	index@(_ZN7cutlass13device_kernelIN5flash19enable_sm80_to_sm89INS1_16FlashAttnFwdSm80INS1_25CollectiveMainloopFwdSm80ILi8ELi1ELb0EN4cute5tupleIJNS5_1CILi128EEENS7_ILi96EEENS7_ILi256EEEEEELi256ENS_6half_tEfNS_4arch4Sm80ELb0ELb0ELb1ELb0ELb0ELb0ELb1ELb1EEENS1_21CollectiveEpilogueFwdINS6_IJS8_SA_S9_EEENS6_IJNS7_ILi1EEESI_SI_EEESC_SE_Li256ELb0ELb1ELb1ELb0EEENS1_19SingleTileSchedulerILb0ELb1ELb1ELi128EEEEEEEEEvNT_6ParamsE)
        /*020c*/ 	.word	0x000000ff


	//----- nvinfo : EIATTR_FRAME_SIZE
	.align		4
.L_98:
        /*0210*/ 	.byte	0x04, 0x11
        /*0212*/ 	.short	(.L_100 - .L_99)
	.align		4
.L_99:
        /*0214*/ 	.word	index@(_ZN7cutlass13device_kernelIN5flash19enable_sm80_to_sm89INS1_16FlashAttnFwdSm80INS1_25CollectiveMainloopFwdSm80ILi8ELi1ELb0EN4cute5tupleIJNS5_1CILi128EEENS7_ILi96EEENS7_ILi256EEEEEELi256ENS_6half_tEfNS_4arch4Sm80ELb0ELb0ELb1ELb0ELb0ELb0ELb1ELb1EEENS1_21CollectiveEpilogueFwdINS6_IJS8_SA_S9_EEENS6_IJNS7_ILi1EEESI_SI_EEESC_SE_Li256ELb0ELb1ELb1ELb0EEENS1_19SingleTileSchedulerILb0ELb1ELb1ELi128EEEEEEEEEvNT_6ParamsE)
        /*0218*/ 	.word	0x00000040


	//----- nvinfo : EIATTR_REGCOUNT
	.align		4
.L_100:
        /*021c*/ 	.byte	0x04, 0x2f
        /*021e*/ 	.short	(.L_102 - .L_101)
	.align		4
.L_101:
        /*0220*/ 	.word	index@(_ZN7cutlass13device_kernelIN5flash19enable_sm80_to_sm89INS1_16FlashAttnFwdSm80INS1_25CollectiveMainloopFwdSm80ILi8ELi1ELb0EN4cute5tupleIJNS5_1CILi128EEENS7_ILi32EEENS7_ILi256EEEEEELi256ENS_6half_tEfNS_4arch4Sm80ELb1ELb0ELb1ELb1ELb0ELb1ELb1ELb1EEENS1_21CollectiveEpilogueFwdINS6_IJS8_SA_S9_EEENS6_IJNS7_ILi1EEESI_SI_EEESC_SE_Li256ELb1ELb1ELb1ELb0EEENS1_36VarlenDynamicPersistentTileSchedulerILi128ELi32ELi256ELi256ELb1ELb1ELb0ELb1ELb1ELb1EEEEEEEEEvNT_6ParamsE)
        /*0224*/ 	.word	0x000000ff


	//----- nvinfo : EIATTR_FRAME_SIZE
	.align		4
.L_102:
        /*0228*/ 	.byte	0x04, 0x11
        /*022a*/ 	.short	(.L_104 - .L_103)
	.align		4
.L_103:
        /*022c*/ 	.word	index@($__internal_25_$__cuda_sm70_votesync_ballot)
        /*0230*/ 	.word	0x00000000


	//----- nvinfo : EIATTR_FRAME_SIZE
	.align		4
.L_104:
        /*0234*/ 	.byte	0x04, 0x11
        /*0236*/ 	.short	(.L_106 - .L_105)
	.align		4
.L_105:
        /*0238*/ 	.word	index@($__internal_24_$__cuda_sm70_shflsync_up_p)
        /*023c*/ 	.word	0x00000000


	//----- nvinfo : EIATTR_FRAME_SIZE
	.align		4
.L_106:
        /*0240*/ 	.byte	0x04, 0x11
        /*0242*/ 	.short	(.L_108 - .L_107)
	.align		4
.L_107:
        /*0244*/ 	.word	index@($__internal_23_$__cuda_sm70_shflsync_idx_p)
        /*0248*/ 	.word	0x00000000


	//----- nvinfo : EIATTR_FRAME_SIZE
	.align		4
.L_108:
        /*024c*/ 	.byte	0x04, 0x11
        /*024e*/ 	.short	(.L_110 - .L_109)
	.align		4
.L_109:
        /*0250*/ 	.word	index@($__internal_22_$__cuda_sm70_shflsync_bfly_p)
        /*0254*/ 	.word	0x00000000


	//----- nvinfo : EIATTR_FRAME_SIZE
	.align		4
.L_110:
        /*0258*/ 	.byte	0x04, 0x11
        /*025a*/ 	.short	(.L_112 - .L_111)
	.align		4
.L_111:
        /*025c*/ 	.word	index@(_ZN7cutlass13device_kernelIN5flash19enable_sm80_to_sm89INS1_16FlashAttnFwdSm80INS1_25CollectiveMainloopFwdSm80ILi8ELi1ELb0EN4cute5tupleIJNS5_1CILi128EEENS7_ILi32EEENS7_ILi256EEEEEELi256ENS_6half_tEfNS_4arch4Sm80ELb1ELb0ELb1ELb1ELb0ELb1ELb1ELb1EEENS1_21CollectiveEpilogueFwdINS6_IJS8_SA_S9_EEENS6_IJNS7_ILi1EEESI_SI_EEESC_SE_Li256ELb1ELb1ELb1ELb0EEENS1_36VarlenDynamicPersistentTileSchedulerILi128ELi32ELi256ELi256ELb1ELb1ELb0ELb1ELb1ELb1EEEEEEEEEvNT_6ParamsE)
        /*0260*/ 	.word	0x00000008


	//----- nvinfo : EIATTR_REGCOUNT
	.align		4
.L_112:
        /*0264*/ 	.byte	0x04, 0x2f
        /*0266*/ 	.short	(.L_114 - .L_113)
	.align		4
.L_113:
        /*0268*/ 	.word	index@(_ZN7cutlass13device_kernelIN5flash19enable_sm80_to_sm89INS1_16FlashAttnFwdSm80INS1_25CollectiveMainloopFwdSm80ILi8ELi1ELb1EN4cute5tupleIJNS5_1CILi128EEENS7_ILi48EEENS7_ILi256EEEEEELi256ENS_6half_tEfNS_4arch4Sm80ELb1ELb0ELb1ELb1ELb0ELb0ELb1ELb1EEENS1_21CollectiveEpilogueFwdINS6_IJS8_SA_S9_EEENS6_IJNS7_ILi1EEESI_SI_EEESC_SE_Li256ELb1ELb1ELb1ELb0EEENS1_36VarlenDynamicPersistentTileSchedulerILi128ELi48ELi256ELi256ELb1ELb1ELb0ELb1ELb1ELb1EEEEEEEEEvNT_6ParamsE)
        /*026c*/ 	.word	0x000000ff


	//----- nvinfo : EIATTR_FRAME_SIZE
	.align		4
.L_114:
        /*0270*/ 	.byte	0x04, 0x11
        /*0272*/ 	.short	(.L_116 - .L_115)
	.align		4
.L_115:
        /*0274*/ 	.word	index@($__internal_21_$__cuda_sm70_votesync_ballot)
        /*0278*/ 	.word	0x00000000


	//----- nvinfo : EIATTR_FRAME_SIZE
	.align		4
.L_116:
        /*027c*/ 	.byte	0x04, 0x11
        /*027e*/ 	.short	(.L_118 - .L_117)
	.align		4
.L_117:
        /*0280*/ 	.word	index@($__internal_20_$__cuda_sm70_shflsync_up_p)
        /*0284*/ 	.word	0x00000000


	//----- nvinfo : EIATTR_FRAME_SIZE
	.align		4
.L_118:
        /*0288*/ 	.byte	0x04, 0x11
        /*028a*/ 	.short	(.L_120 - .L_119)
	.align		4
.L_119:
        /*028c*/ 	.word	index@($__internal_19_$__cuda_sm70_shflsync_idx_p)
        /*0290*/ 	.word	0x00000000


	//----- nvinfo : EIATTR_FRAME_SIZE
	.align		4
.L_120:
        /*0294*/ 	.byte	0x04, 0x11
        /*0296*/ 	.short	(.L_122 - .L_121)
	.align		4
.L_121:
        /*0298*/ 	.word	index@($__internal_18_$__cuda_sm70_shflsync_bfly_p)
        /*029c*/ 	.word	0x00000000


	//----- nvinfo : EIATTR_FRAME_SIZE
	.align		4
.L_122:
        /*02a0*/ 	.byte	0x04, 0x11
        /*02a2*/ 	.short	(.L_124 - .L_123)
	.align		4
.L_123:
        /*02a4*/ 	.word	index@(_ZN7cutlass13device_kernelIN5flash19enable_sm80_to_sm89INS1_16FlashAttnFwdSm80INS1_25CollectiveMainloopFwdSm80ILi8ELi1ELb1EN4cute5tupleIJNS5_1CILi128EEENS7_ILi48EEENS7_ILi256EEEEEELi256ENS_6half_tEfNS_4arch4Sm80ELb1ELb0ELb1ELb1ELb0ELb0ELb1ELb1EEENS1_21CollectiveEpilogueFwdINS6_IJS8_SA_S9_EEENS6_IJNS7_ILi1EEESI_SI_EEESC_SE_Li256ELb1ELb1ELb1ELb0EEENS1_36VarlenDynamicPersistentTileSchedulerILi128ELi48ELi256ELi256ELb1ELb1ELb0ELb1ELb1ELb1EEEEEEEEEvNT_6ParamsE)
        /*02a8*/ 	.word	0x000000e8


	//----- nvinfo : EIATTR_REGCOUNT
	.align		4
.L_124:
        /*02ac*/ 	.byte	0x04, 0x2f
        /*02ae*/ 	.short	(.L_126 - .L_125)
	.align		4
.L_125:
        /*02b0*/ 	.word	index@(_ZN7cutlass13device_kernelIN5flash19enable_sm80_to_sm89INS1_16FlashAttnFwdSm80INS1_25CollectiveMainloopFwdSm80ILi8ELi1ELb1EN4cute5tupleIJNS5_1CILi128EEENS7_ILi64EEENS7_ILi256EEEEEELi256ENS_6half_tEfNS_4arch4Sm80ELb1ELb0ELb1ELb0ELb0ELb0ELb1ELb1EEENS1_21CollectiveEpilogueFwdINS6_IJS8_SA_S9_EEENS6_IJNS7_ILi1EEESI_SI_EEESC_SE_Li256ELb0ELb1ELb1ELb0EEENS1_30DynamicPersistentTileSchedulerILi256ELi256ELb1ELb1ELb0EEEEEEEEEvNT_6ParamsE)
        /*02b4*/ 	.word	0x000000ff


	//----- nvinfo : EIATTR_FRAME_SIZE
	.align		4
.L_126:
        /*02b8*/ 	.byte	0x04, 0x11
        /*02ba*/ 	.short	(.L_128 - .L_127)
	.align		4
.L_127:
        /*02bc*/ 	.word	index@($__internal_17_$__cuda_sm70_shflsync_idx_p)
        /*02c0*/ 	.word	0x00000000


	//----- nvinfo : EIATTR_FRAME_SIZE
	.align		4
.L_128:
        /*02c4*/ 	.byte	0x04, 0x11
        /*02c6*/ 	.short	(.L_130 - .L_129)
	.align		4
.L_129:
        /*02c8*/ 	.word	index@($__internal_16_$__cuda_sm70_shflsync_bfly_p)
        /*02cc*/ 	.word	0x00000000


	//----- nvinfo : EIATTR_FRAME_SIZE
	.align		4
.L_130:
        /*02d0*/ 	.byte	0x04, 0x11
        /*02d2*/ 	.short	(.L_132 - .L_131)
	.align		4
.L_131:
        /*02d4*/ 	.word	index@(_ZN7cutlass13device_kernelIN5flash19enable_sm80_to_sm89INS1_16FlashAttnFwdSm80INS1_25CollectiveMainloopFwdSm80ILi8ELi1ELb1EN4cute5tupleIJNS5_1CILi128EEENS7_ILi64EEENS7_ILi256EEEEEELi256ENS_6half_tEfNS_4arch4Sm80ELb1ELb0ELb1ELb0ELb0ELb0ELb1ELb1EEENS1_21CollectiveEpilogueFwdINS6_IJS8_SA_S9_EEENS6_IJNS7_ILi1EEESI_SI_EEESC_SE_Li256ELb0ELb1ELb1ELb0EEENS1_30DynamicPersistentTileSchedulerILi256ELi256ELb1ELb1ELb0EEEEEEEEEvNT_6ParamsE)
        /*02d8*/ 	.word	0x00000150


	//----- nvinfo : EIATTR_REGCOUNT
	.align		4
.L_132:
        /*02dc*/ 	.byte	0x04, 0x2f
        /*02de*/ 	.short	(.L_134 - .L_133)
	.align		4
.L_133:
        /*02e0*/ 	.word	index@(_ZN7cutlass13device_kernelIN5flash19enable_sm80_to_sm89INS1_16FlashAttnFwdSm80INS1_25CollectiveMainloopFwdSm80ILi8ELi1ELb0EN4cute5tupleIJNS5_1CILi128EEENS7_ILi32EEENS7_ILi256EEEEEELi256ENS_6half_tEfNS_4arch4Sm80ELb0ELb1ELb1ELb1ELb0ELb1ELb1ELb1EEENS1_21CollectiveEpilogueFwdINS6_IJS8_SA_S9_EEENS6_IJNS7_ILi1EEESI_SI_EEESC_SE_Li256ELb1ELb1ELb1ELb0EEENS1_36VarlenDynamicPersistentTileSchedulerILi128ELi32ELi256ELi256ELb1ELb1ELb0ELb1ELb0ELb1EEEEEEEEEvNT_6ParamsE)
        /*02e4*/ 	.word	0x000000ff


	//----- nvinfo : EIATTR_FRAME_SIZE
	.align		4
.L_134:
        /*02e8*/ 	.byte	0x04, 0x11
        /*02ea*/ 	.short	(.L_136 - .L_135)
	.align		4
.L_135:
        /*02ec*/ 	.word	index@($__internal_15_$__cuda_sm70_votesync_ballot)
        /*02f0*/ 	.word	0x00000000


	//----- nvinfo : EIATTR_FRAME_SIZE
	.align		4
.L_136:
        /*02f4*/ 	.byte	0x04, 0x11
        /*02f6*/ 	.short	(.L_138 - .L_137)
	.align		4
.L_137:
        /*02f8*/ 	.word	index@($__internal_14_$__cuda_sm70_shflsync_up_p)
        /*02fc*/ 	.word	0x00000000


	//----- nvinfo : EIATTR_FRAME_SIZE
	.align		4
.L_138:
        /*0300*/ 	.byte	0x04, 0x11
        /*0302*/ 	.short	(.L_140 - .L_139)
	.align		4
.L_139:
        /*0304*/ 	.word	index@($__internal_13_$__cuda_sm70_shflsync_idx_p)
        /*0308*/ 	.word	0x00000000


	//----- nvinfo : EIATTR_FRAME_SIZE
	.align		4
.L_140:
        /*030c*/ 	.byte	0x04, 0x11
        /*030e*/ 	.short	(.L_142 - .L_141)
	.align		4
.L_141:
        /*0310*/ 	.word	index@($__internal_12_$__cuda_sm70_shflsync_bfly_p)
        /*0314*/ 	.word	0x00000000


	//----- nvinfo : EIATTR_FRAME_SIZE
	.align		4
.L_142:
        /*0318*/ 	.byte	0x04, 0x11
        /*031a*/ 	.short	(.L_144 - .L_143)
	.align		4
.L_143:
        /*031c*/ 	.word	index@(_ZN7cutlass13device_kernelIN5flash19enable_sm80_to_sm89INS1_16FlashAttnFwdSm80INS1_25CollectiveMainloopFwdSm80ILi8ELi1ELb0EN4cute5tupleIJNS5_1CILi128EEENS7_ILi32EEENS7_ILi256EEEEEELi256ENS_6half_tEfNS_4arch4Sm80ELb0ELb1ELb1ELb1ELb0ELb1ELb1ELb1EEENS1_21CollectiveEpilogueFwdINS6_IJS8_SA_S9_EEENS6_IJNS7_ILi1EEESI_SI_EEESC_SE_Li256ELb1ELb1ELb1ELb0EEENS1_36VarlenDynamicPersistentTileSchedulerILi128ELi32ELi256ELi256ELb1ELb1ELb0ELb1ELb0ELb1EEEEEEEEEvNT_6ParamsE)
        /*0320*/ 	.word	0x00000008


	//----- nvinfo : EIATTR_REGCOUNT
	.align		4
.L_144:
        /*0324*/ 	.byte	0x04, 0x2f
        /*0326*/ 	.short	(.L_146 - .L_145)
	.align		4
.L_145:
        /*0328*/ 	.word	index@(_ZN7cutlass13device_kernelIN5flash19enable_sm80_to_sm89INS1_16FlashAttnFwdSm80INS1_25CollectiveMainloopFwdSm80ILi8ELi1ELb1EN4cute5tupleIJNS5_1CILi128EEENS7_ILi48EEENS7_ILi256EEEEEELi256ENS_6half_tEfNS_4arch4Sm80ELb0ELb1ELb1ELb1ELb0ELb0ELb1ELb1EEENS1_21CollectiveEpilogueFwdINS6_IJS8_SA_S9_EEENS6_IJNS7_ILi1EEESI_SI_EEESC_SE_Li256ELb1ELb1ELb1ELb0EEENS1_36VarlenDynamicPersistentTileSchedulerILi128ELi48ELi256ELi256ELb1ELb1ELb0ELb1ELb0ELb1EEEEEEEEEvNT_6ParamsE)
        /*032c*/ 	.word	0x000000ff


	//----- nvinfo : EIATTR_FRAME_SIZE
	.align		4
.L_146:
        /*0330*/ 	.byte	0x04, 0x11
        /*0332*/ 	.short	(.L_148 - .L_147)
	.align		4
.L_147:
        /*0334*/ 	.word	index@($__internal_11_$__cuda_sm70_votesync_ballot)
        /*0338*/ 	.word	0x00000000


	//----- nvinfo : EIATTR_FRAME_SIZE
	.align		4
.L_148:
        /*033c*/ 	.byte	0x04, 0x11
        /*033e*/ 	.short	(.L_150 - .L_149)
	.align		4
.L_149:
        /*0340*/ 	.word	index@($__internal_10_$__cuda_sm70_shflsync_up_p)
        /*0344*/ 	.word	0x00000000


	//----- nvinfo : EIATTR_FRAME_SIZE
	.align		4
.L_150:
        /*0348*/ 	.byte	0x04, 0x11
        /*034a*/ 	.short	(.L_152 - .L_151)
	.align		4
.L_151:
        /*034c*/ 	.word	index@($__internal_9_$__cuda_sm70_shflsync_idx_p)
        /*0350*/ 	.word	0x00000000


	//----- nvinfo : EIATTR_FRAME_SIZE
	.align		4
.L_152:
        /*0354*/ 	.byte	0x04, 0x11
        /*0356*/ 	.short	(.L_154 - .L_153)
	.align		4
.L_153:
        /*0358*/ 	.word	index@($__internal_8_$__cuda_sm70_shflsync_bfly_p)
        /*035c*/ 	.word	0x00000000


	//----- nvinfo : EIATTR_FRAME_SIZE
	.align		4
.L_154:
        /*0360*/ 	.byte	0x04, 0x11
        /*0362*/ 	.short	(.L_156 - .L_155)
	.align		4
.L_155:
        /*0364*/ 	.word	index@(_ZN7cutlass13device_kernelIN5flash19enable_sm80_to_sm89INS1_16FlashAttnFwdSm80INS1_25CollectiveMainloopFwdSm80ILi8ELi1ELb1EN4cute5tupleIJNS5_1CILi128EEENS7_ILi48EEENS7_ILi256EEEEEELi256ENS_6half_tEfNS_4arch4Sm80ELb0ELb1ELb1ELb1ELb0ELb0ELb1ELb1EEENS1_21CollectiveEpilogueFwdINS6_IJS8_SA_S9_EEENS6_IJNS7_ILi1EEESI_SI_EEESC_SE_Li256ELb1ELb1ELb1ELb0EEENS1_36VarlenDynamicPersistentTileSchedulerILi128ELi48ELi256ELi256ELb1ELb1ELb0ELb1ELb0ELb1EEEEEEEEEvNT_6ParamsE)
        /*0368*/ 	.word	0x000000b0


	//----- nvinfo : EIATTR_REGCOUNT
	.align		4
.L_156:
        /*036c*/ 	.byte	0x04, 0x2f
        /*036e*/ 	.short	(.L_158 - .L_157)
	.align		4
.L_157:
        /*0370*/ 	.word	index@(_ZN7cutlass13device_kernelIN5flash19enable_sm80_to_sm89INS1_16FlashAttnFwdSm80INS1_25CollectiveMainloopFwdSm80ILi8ELi1ELb1EN4cute5tupleIJNS5_1CILi128EEENS7_ILi48EEENS7_ILi256EEEEEELi256ENS_6half_tEfNS_4arch4Sm80ELb0ELb1ELb1ELb0ELb0ELb0ELb1ELb1EEENS1_21CollectiveEpilogueFwdINS6_IJS8_SA_S9_EEENS6_IJNS7_ILi1EEESI_SI_EEESC_SE_Li256ELb0ELb1ELb1ELb0EEENS1_19SingleTileSchedulerILb0ELb1ELb1ELi128EEEEEEEEEvNT_6ParamsE)
        /*0374*/ 	.word	0x000000ff


	//----- nvinfo : EIATTR_FRAME_SIZE
	.align		4
.L_158:
        /*0378*/ 	.byte	0x04, 0x11
        /*037a*/ 	.short	(.L_160 - .L_159)
	.align		4
.L_159:
        /*037c*/ 	.word	index@(_ZN7cutlass13device_kernelIN5flash19enable_sm80_to_sm89INS1_16FlashAttnFwdSm80INS1_25CollectiveMainloopFwdSm80ILi8ELi1ELb1EN4cute5tupleIJNS5_1CILi128EEENS7_ILi48EEENS7_ILi256EEEEEELi256ENS_6half_tEfNS_4arch4Sm80ELb0ELb1ELb1ELb0ELb0ELb0ELb1ELb1EEENS1_21CollectiveEpilogueFwdINS6_IJS8_SA_S9_EEENS6_IJNS7_ILi1EEESI_SI_EEESC_SE_Li256ELb0ELb1ELb1ELb0EEENS1_19SingleTileSchedulerILb0ELb1ELb1ELi128EEEEEEEEEvNT_6ParamsE)
        /*0380*/ 	.word	0x000000a0


	//----- nvinfo : EIATTR_REGCOUNT
	.align		4
.L_160:
        /*0384*/ 	.byte	0x04, 0x2f
        /*0386*/ 	.short	(.L_162 - .L_161)
	.align		4
.L_161:
        /*0388*/ 	.word	index@(_ZN7cutlass13device_kernelIN5flash19enable_sm80_to_sm89INS1_16FlashAttnFwdSm80INS1_25CollectiveMainloopFwdSm80ILi8ELi1ELb0EN4cute5tupleIJNS5_1CILi128EEENS7_ILi32EEENS7_ILi256EEEEEELi256ENS_6half_tEfNS_4arch4Sm80ELb0ELb0ELb1ELb1ELb0ELb1ELb1ELb1EEENS1_21CollectiveEpilogueFwdINS6_IJS8_SA_S9_EEENS6_IJNS7_ILi1EEESI_SI_EEESC_SE_Li256ELb1ELb1ELb1ELb0EEENS1_36VarlenDynamicPersistentTileSchedulerILi128ELi32ELi256ELi256ELb1ELb1ELb0ELb0ELb1ELb1EEEEEEEEEvNT_6ParamsE)
        /*038c*/ 	.word	0x000000ff


	//----- nvinfo : EIATTR_FRAME_SIZE
	.align		4
.L_162:
        /*0390*/ 	.byte	0x04, 0x11
        /*0392*/ 	.short	(.L_164 - .L_163)
	.align		4
.L_163:
        /*0394*/ 	.word	index@($__internal_7_$__cuda_sm70_votesync_ballot)
        /*0398*/ 	.word	0x00000000


	//----- nvinfo : EIATTR_FRAME_SIZE
	.align		4
.L_164:
        /*039c*/ 	.byte	0x04, 0x11
        /*039e*/ 	.short	(.L_166 - .L_165)
	.align		4
.L_165:
        /*03a0*/ 	.word	index@($__internal_6_$__cuda_sm70_shflsync_up_p)
        /*03a4*/ 	.word	0x00000000


	//----- nvinfo : EIATTR_FRAME_SIZE
	.align		4
.L_166:
        /*03a8*/ 	.byte	0x04, 0x11
        /*03aa*/ 	.short	(.L_168 - .L_167)
	.align		4
.L_167:
        /*03ac*/ 	.word	index@($__internal_5_$__cuda_sm70_shflsync_idx_p)
        /*03b0*/ 	.word	0x00000000


	//----- nvinfo : EIATTR_FRAME_SIZE
	.align		4
.L_168:
        /*03b4*/ 	.byte	0x04, 0x11
        /*03b6*/ 	.short	(.L_170 - .L_169)
	.align		4
.L_169:
        /*03b8*/ 	.word	index@($__internal_4_$__cuda_sm70_shflsync_bfly_p)
        /*03bc*/ 	.word	0x00000000


	//----- nvinfo : EIATTR_FRAME_SIZE
	.align		4
.L_170:
        /*03c0*/ 	.byte	0x04, 0x11
        /*03c2*/ 	.short	(.L_172 - .L_171)
	.align		4
.L_171:
        /*03c4*/ 	.word	index@(_ZN7cutlass13device_kernelIN5flash19enable_sm80_to_sm89INS1_16FlashAttnFwdSm80INS1_25CollectiveMainloopFwdSm80ILi8ELi1ELb0EN4cute5tupleIJNS5_1CILi128EEENS7_ILi32EEENS7_ILi256EEEEEELi256ENS_6half_tEfNS_4arch4Sm80ELb0ELb0ELb1ELb1ELb0ELb1ELb1ELb1EEENS1_21CollectiveEpilogueFwdINS6_IJS8_SA_S9_EEENS6_IJNS7_ILi1EEESI_SI_EEESC_SE_Li256ELb1ELb1ELb1ELb0EEENS1_36VarlenDynamicPersistentTileSchedulerILi128ELi32ELi256ELi256ELb1ELb1ELb0ELb0ELb1ELb1EEEEEEEEEvNT_6ParamsE)
        /*03c8*/ 	.word	0x00000010


	//----- nvinfo : EIATTR_REGCOUNT
	.align		4
.L_172:
        /*03cc*/ 	.byte	0x04, 0x2f
        /*03ce*/ 	.short	(.L_174 - .L_173)
	.align		4
.L_173:
        /*03d0*/ 	.word	index@(_ZN7cutlass13device_kernelIN5flash19enable_sm80_to_sm89INS1_16FlashAttnFwdSm80INS1_25CollectiveMainloopFwdSm80ILi8ELi1ELb1EN4cute5tupleIJNS5_1CILi128EEENS7_ILi48EEENS7_ILi256EEEEEELi256ENS_6half_tEfNS_4arch4Sm80ELb0ELb0ELb1ELb1ELb0ELb0ELb1ELb1EEENS1_21CollectiveEpilogueFwdINS6_IJS8_SA_S9_EEENS6_IJNS7_ILi1EEESI_SI_EEESC_SE_Li256ELb1ELb1ELb1ELb0EEENS1_36VarlenDynamicPersistentTileSchedulerILi128ELi48ELi256ELi256ELb1ELb1ELb0ELb0ELb1ELb1EEEEEEEEEvNT_6ParamsE)
        /*03d4*/ 	.word	0x000000ff


	//----- nvinfo : EIATTR_FRAME_SIZE
	.align		4
.L_174:
        /*03d8*/ 	.byte	0x04, 0x11
        /*03da*/ 	.short	(.L_176 - .L_175)
	.align		4
.L_175:
        /*03dc*/ 	.word	index@($__internal_3_$__cuda_sm70_votesync_ballot)
        /*03e0*/ 	.word	0x00000000


	//----- nvinfo : EIATTR_FRAME_SIZE
	.align		4
.L_176:
        /*03e4*/ 	.byte	0x04, 0x11
        /*03e6*/ 	.short	(.L_178 - .L_177)
	.align		4
.L_177:
        /*03e8*/ 	.word	index@($__internal_2_$__cuda_sm70_shflsync_up_p)
        /*03ec*/ 	.word	0x00000000


	//----- nvinfo : EIATTR_FRAME_SIZE
	.align		4
.L_178:
        /*03f0*/ 	.byte	0x04, 0x11
        /*03f2*/ 	.short	(.L_180 - .L_179)
	.align		4
.L_179:
        /*03f4*/ 	.word	index@($__internal_1_$__cuda_sm70_shflsync_idx_p)
        /*03f8*/ 	.word	0x00000000


	//----- nvinfo : EIATTR_FRAME_SIZE
	.align		4
.L_180:
        /*03fc*/ 	.byte	0x04, 0x11
        /*03fe*/ 	.short	(.L_182 - .L_181)
	.align		4
.L_181:
        /*0400*/ 	.word	index@($__internal_0_$__cuda_sm70_shflsync_bfly_p)
        /*0404*/ 	.word	0x00000000


	//----- nvinfo : EIATTR_FRAME_SIZE
	.align		4
.L_182:
        /*0408*/ 	.byte	0x04, 0x11
        /*040a*/ 	.short	(.L_184 - .L_183)
	.align		4
.L_183:
        /*040c*/ 	.word	index@(_ZN7cutlass13device_kernelIN5flash19enable_sm80_to_sm89INS1_16FlashAttnFwdSm80INS1_25CollectiveMainloopFwdSm80ILi8ELi1ELb1EN4cute5tupleIJNS5_1CILi128EEENS7_ILi48EEENS7_ILi256EEEEEELi256ENS_6half_tEfNS_4arch4Sm80ELb0ELb0ELb1ELb1ELb0ELb0ELb1ELb1EEENS1_21CollectiveEpilogueFwdINS6_IJS8_SA_S9_EEENS6_IJNS7_ILi1EEESI_SI_EEESC_SE_Li256ELb1ELb1ELb1ELb0EEENS1_36VarlenDynamicPersistentTileSchedulerILi128ELi48ELi256ELi256ELb1ELb1ELb0ELb0ELb1ELb1EEEEEEEEEvNT_6ParamsE)
        /*0410*/ 	.word	0x000000c0


	//----- nvinfo : EIATTR_REGCOUNT
	.align		4
.L_184:
        /*0414*/ 	.byte	0x04, 0x2f
        /*0416*/ 	.short	(.L_186 - .L_185)
	.align		4
.L_185:
        /*0418*/ 	.word	index@(_ZN7cutlass13device_kernelIN5flash19enable_sm80_to_sm89INS1_16FlashAttnFwdSm80INS1_25CollectiveMainloopFwdSm80ILi8ELi1ELb1EN4cute5tupleIJNS5_1CILi128EEENS7_ILi64EEENS7_ILi256EEEEEELi256ENS_6half_tEfNS_4arch4Sm80ELb0ELb0ELb1ELb0ELb0ELb0ELb1ELb1EEENS1_21CollectiveEpilogueFwdINS6_IJS8_SA_S9_EEENS6_IJNS7_ILi1EEESI_SI_EEESC_SE_Li256ELb0ELb1ELb1ELb0EEENS1_19SingleTileSchedulerILb0ELb1ELb1ELi128EEEEEEEEEvNT_6ParamsE)
        /*041c*/ 	.word	0x000000ff


	//----- nvinfo : EIATTR_FRAME_SIZE
	.align		4
.L_186:
        /*0420*/ 	.byte	0x04, 0x11
        /*0422*/ 	.short	(.L_188 - .L_187)
	.align		4
.L_187:
        /*0424*/ 	.word	index@(_ZN7cutlass13device_kernelIN5flash19enable_sm80_to_sm89INS1_16FlashAttnFwdSm80INS1_25CollectiveMainloopFwdSm80ILi8ELi1ELb1EN4cute5tupleIJNS5_1CILi128EEENS7_ILi64EEENS7_ILi256EEEEEELi256ENS_6half_tEfNS_4arch4Sm80ELb0ELb0ELb1ELb0ELb0ELb0ELb1ELb1EEENS1_21CollectiveEpilogueFwdINS6_IJS8_SA_S9_EEENS6_IJNS7_ILi1EEESI_SI_EEESC_SE_Li256ELb0ELb1ELb1ELb0EEENS1_19SingleTileSchedulerILb0ELb1ELb1ELi128EEEEEEEEEvNT_6ParamsE)
        /*0428*/ 	.word	0x000000d0


	//----- nvinfo : EIATTR_MIN_STACK_SIZE
	.align		4
.L_188:
        /*042c*/ 	.byte	0x04, 0x12
        /*042e*/ 	.short	(.L_190 - .L_189)
	.align		4
.L_189:
        /*0430*/ 	.word	index@(_ZN7cutlass13device_kernelIN5flash19enable_sm80_to_sm89INS1_16FlashAttnFwdSm80INS1_25CollectiveMainloopFwdSm80ILi8ELi1ELb1EN4cute5tupleIJNS5_1CILi128EEENS7_ILi64EEENS7_ILi256EEEEEELi256ENS_6half_tEfNS_4arch4Sm80ELb0ELb0ELb1ELb0ELb0ELb0ELb1ELb1EEENS1_21CollectiveEpilogueFwdINS6_IJS8_SA_S9_EEENS6_IJNS7_ILi1EEESI_SI_EEESC_SE_Li256ELb0ELb1ELb1ELb0EEENS1_19SingleTileSchedulerILb0ELb1ELb1ELi128EEEEEEEEEvNT_6ParamsE)
        /*0434*/ 	.word	0x000000d0


	//----- nvinfo : EIATTR_MIN_STACK_SIZE
	.align		4
.L_190:
        /*0438*/ 	.byte	0x04, 0x12
        /*043a*/ 	.short	(.L_192 - .L_191)
	.align		4
.L_191:
        /*043c*/ 	.word	index@(_ZN7cutlass13device_kernelIN5flash19enable_sm80_to_sm89INS1_16FlashAttnFwdSm80INS1_25CollectiveMainloopFwdSm80ILi8ELi1ELb1EN4cute5tupleIJNS5_1CILi128EEENS7_ILi48EEENS7_ILi256EEEEEELi256ENS_6half_tEfNS_4arch4Sm80ELb0ELb0ELb1ELb1ELb0ELb0ELb1ELb1EEENS1_21CollectiveEpilogueFwdINS6_IJS8_SA_S9_EEENS6_IJNS7_ILi1EEESI_SI_EEESC_SE_Li256ELb1ELb1ELb1ELb0EEENS1_36VarlenDynamicPersistentTileSchedulerILi128ELi48ELi256ELi256ELb1ELb1ELb0ELb0ELb1ELb1EEEEEEEEEvNT_6ParamsE)
        /*0440*/ 	.word	0x000000c0


	//----- nvinfo : EIATTR_MIN_STACK_SIZE
	.align		4
.L_192:
        /*0444*/ 	.byte	0x04, 0x12
        /*0446*/ 	.short	(.L_194 - .L_193)
	.align		4
.L_193:
        /*0448*/ 	.word	index@(_ZN7cutlass13device_kernelIN5flash19enable_sm80_to_sm89INS1_16FlashAttnFwdSm80INS1_25CollectiveMainloopFwdSm80ILi8ELi1ELb0EN4cute5tupleIJNS5_1CILi128EEENS7_ILi32EEENS7_ILi256EEEEEELi256ENS_6half_tEfNS_4arch4Sm80ELb0ELb0ELb1ELb1ELb0ELb1ELb1ELb1EEENS1_21CollectiveEpilogueFwdINS6_IJS8_SA_S9_EEENS6_IJNS7_ILi1EEESI_SI_EEESC_SE_Li256ELb1ELb1ELb1ELb0EEENS1_36VarlenDynamicPersistentTileSchedulerILi128ELi32ELi256ELi256ELb1ELb1ELb0ELb0ELb1ELb1EEEEEEEEEvNT_6ParamsE)
        /*044c*/ 	.word	0x00000010


	//----- nvinfo : EIATTR_MIN_STACK_SIZE
	.align		4
.L_194:
        /*0450*/ 	.byte	0x04, 0x12
        /*0452*/ 	.short	(.L_196 - .L_195)
	.align		4
.L_195:
        /*0454*/ 	.word	index@(_ZN7cutlass13device_kernelIN5flash19enable_sm80_to_sm89INS1_16FlashAttnFwdSm80INS1_25CollectiveMainloopFwdSm80ILi8ELi1ELb1EN4cute5tupleIJNS5_1CILi128EEENS7_ILi48EEENS7_ILi256EEEEEELi256ENS_6half_tEfNS_4arch4Sm80ELb0ELb1ELb1ELb0ELb0ELb0ELb1ELb1EEENS1_21CollectiveEpilogueFwdINS6_IJS8_SA_S9_EEENS6_IJNS7_ILi1EEESI_SI_EEESC_SE_Li256ELb0ELb1ELb1ELb0EEENS1_19SingleTileSchedulerILb0ELb1ELb1ELi128EEEEEEEEEvNT_6ParamsE)
        /*0458*/ 	.word	0x000000a0


	//----- nvinfo : EIATTR_MIN_STACK_SIZE
	.align		4
.L_196:
        /*045c*/ 	.byte	0x04, 0x12
        /*045e*/ 	.short	(.L_198 - .L_197)
	.align		4
.L_197:
        /*0460*/ 	.word	index@(_ZN7cutlass13device_kernelIN5flash19enable_sm80_to_sm89INS1_16FlashAttnFwdSm80INS1_25CollectiveMainloopFwdSm80ILi8ELi1ELb1EN4cute5tupleIJNS5_1CILi128EEENS7_ILi48EEENS7_ILi256EEEEEELi256ENS_6half_tEfNS_4arch4Sm80ELb0ELb1ELb1ELb1ELb0ELb0ELb1ELb1EEENS1_21CollectiveEpilogueFwdINS6_IJS8_SA_S9_EEENS6_IJNS7_ILi1EEESI_SI_EEESC_SE_Li256ELb1ELb1ELb1ELb0EEENS1_36VarlenDynamicPersistentTileSchedulerILi128ELi48ELi256ELi256ELb1ELb1ELb0ELb1ELb0ELb1EEEEEEEEEvNT_6ParamsE)
        /*0464*/ 	.word	0x000000b0


	//----- nvinfo : EIATTR_MIN_STACK_SIZE
	.align		4
.L_198:
        /*0468*/ 	.byte	0x04, 0x12
        /*046a*/ 	.short	(.L_200 - .L_199)
	.align		4
.L_199:
        /*046c*/ 	.word	index@(_ZN7cutlass13device_kernelIN5flash19enable_sm80_to_sm89INS1_16FlashAttnFwdSm80INS1_25CollectiveMainloopFwdSm80ILi8ELi1ELb0EN4cute5tupleIJNS5_1CILi128EEENS7_ILi32EEENS7_ILi256EEEEEELi256ENS_6half_tEfNS_4arch4Sm80ELb0ELb1ELb1ELb1ELb0ELb1ELb1ELb1EEENS1_21CollectiveEpilogueFwdINS6_IJS8_SA_S9_EEENS6_IJNS7_ILi1EEESI_SI_EEESC_SE_Li256ELb1ELb1ELb1ELb0EEENS1_36VarlenDynamicPersistentTileSchedulerILi128ELi32ELi256ELi256ELb1ELb1ELb0ELb1ELb0ELb1EEEEEEEEEvNT_6ParamsE)
        /*0470*/ 	.word	0x00000008


	//----- nvinfo : EIATTR_MIN_STACK_SIZE
	.align		4
.L_200:
        /*0474*/ 	.byte	0x04, 0x12
        /*0476*/ 	.short	(.L_202 - .L_201)
	.align		4
.L_201:
        /*0478*/ 	.word	index@(_ZN7cutlass13device_kernelIN5flash19enable_sm80_to_sm89INS1_16FlashAttnFwdSm80INS1_25CollectiveMainloopFwdSm80ILi8ELi1ELb1EN4cute5tupleIJNS5_1CILi128EEENS7_ILi64EEENS7_ILi256EEEEEELi256ENS_6half_tEfNS_4arch4Sm80ELb1ELb0ELb1ELb0ELb0ELb0ELb1ELb1EEENS1_21CollectiveEpilogueFwdINS6_IJS8_SA_S9_EEENS6_IJNS7_ILi1EEESI_SI_EEESC_SE_Li256ELb0ELb1ELb1ELb0EEENS1_30DynamicPersistentTileSchedulerILi256ELi256ELb1ELb1ELb0EEEEEEEEEvNT_6ParamsE)
        /*047c*/ 	.word	0x00000150


	//----- nvinfo : EIATTR_MIN_STACK_SIZE
	.align		4
.L_202:
        /*0480*/ 	.byte	0x04, 0x12
        /*0482*/ 	.short	(.L_204 - .L_203)
	.align		4
.L_203:
        /*0484*/ 	.word	index@(_ZN7cutlass13device_kernelIN5flash19enable_sm80_to_sm89INS1_16FlashAttnFwdSm80INS1_25CollectiveMainloopFwdSm80ILi8ELi1ELb1EN4cute5tupleIJNS5_1CILi128EEENS7_ILi48EEENS7_ILi256EEEEEELi256ENS_6half_tEfNS_4arch4Sm80ELb1ELb0ELb1ELb1ELb0ELb0ELb1ELb1EEENS1_21CollectiveEpilogueFwdINS6_IJS8_SA_S9_EEENS6_IJNS7_ILi1EEESI_SI_EEESC_SE_Li256ELb1ELb1ELb1ELb0EEENS1_36VarlenDynamicPersistentTileSchedulerILi128ELi48ELi256ELi256ELb1ELb1ELb0ELb1ELb1ELb1EEEEEEEEEvNT_6ParamsE)
        /*0488*/ 	.word	0x000000e8


	//----- nvinfo : EIATTR_MIN_STACK_SIZE
	.align		4
.L_204:
        /*048c*/ 	.byte	0x04, 0x12
        /*048e*/ 	.short	(.L_206 - .L_205)
	.align		4
.L_205:
        /*0490*/ 	.word	index@(_ZN7cutlass13device_kernelIN5flash19enable_sm80_to_sm89INS1_16FlashAttnFwdSm80INS1_25CollectiveMainloopFwdSm80ILi8ELi1ELb0EN4cute5tupleIJNS5_1CILi128EEENS7_ILi32EEENS7_ILi256EEEEEELi256ENS_6half_tEfNS_4arch4Sm80ELb1ELb0ELb1ELb1ELb0ELb1ELb1ELb1EEENS1_21CollectiveEpilogueFwdINS6_IJS8_SA_S9_EEENS6_IJNS7_ILi1EEESI_SI_EEESC_SE_Li256ELb1ELb1ELb1ELb0EEENS1_36VarlenDynamicPersistentTileSchedulerILi128ELi32ELi256ELi256ELb1ELb1ELb0ELb1ELb1ELb1EEEEEEEEEvNT_6ParamsE)
        /*0494*/ 	.word	0x00000008


	//----- nvinfo : EIATTR_MIN_STACK_SIZE
	.align		4
.L_206:
        /*0498*/ 	.byte	0x04, 0x12
        /*049a*/ 	.short	(.L_208 - .L_207)
	.align		4
.L_207:
        /*049c*/ 	.word	index@(_ZN7cutlass13device_kernelIN5flash19enable_sm80_to_sm89INS1_16FlashAttnFwdSm80INS1_25CollectiveMainloopFwdSm80ILi8ELi1ELb0EN4cute5tupleIJNS5_1CILi128EEENS7_ILi96EEENS7_ILi256EEEEEELi256ENS_6half_tEfNS_4arch4Sm80ELb0ELb0ELb1ELb0ELb0ELb0ELb1ELb1EEENS1_21CollectiveEpilogueFwdINS6_IJS8_SA_S9_EEENS6_IJNS7_ILi1EEESI_SI_EEESC_SE_Li256ELb0ELb1ELb1ELb0EEENS1_19SingleTileSchedulerILb0ELb1ELb1ELi128EEEEEEEEEvNT_6ParamsE)
        /*04a0*/ 	.word	0x00000040


	//----- nvinfo : EIATTR_MIN_STACK_SIZE
	.align		4
.L_208:
        /*04a4*/ 	.byte	0x04, 0x12
        /*04a6*/ 	.short	(.L_210 - .L_209)
	.align		4
.L_209:
        /*04a8*/ 	.word	index@(_ZN7cutlass13device_kernelIN5flash19enable_sm80_to_sm89INS1_16FlashAttnFwdSm80INS1_25CollectiveMainloopFwdSm80ILi8ELi1ELb0EN4cute5tupleIJNS5_1CILi128EEENS7_ILi64EEENS7_ILi256EEEEEELi256ENS_6half_tEfNS_4arch4Sm80ELb0ELb0ELb1ELb1ELb0ELb0ELb1ELb1EEENS1_21CollectiveEpilogueFwdINS6_IJS8_SA_S9_EEENS6_IJNS7_ILi1EEESI_SI_EEESC_SE_Li256ELb1ELb1ELb1ELb0EEENS1_36VarlenDynamicPersistentTileSchedulerILi128ELi64ELi256ELi256ELb1ELb1ELb0ELb0ELb1ELb1EEEEEEEEEvNT_6ParamsE)
        /*04ac*/ 	.word	0x000000f0


	//----- nvinfo : EIATTR_MIN_STACK_SIZE
	.align		4
.L_210:
        /*04b0*/ 	.byte	0x04, 0x12
        /*04b2*/ 	.short	(.L_212 - .L_211)
	.align		4
.L_211:
        /*04b4*/ 	.word	index@(_ZN7cutlass13device_kernelIN5flash19enable_sm80_to_sm89INS1_16FlashAttnFwdSm80INS1_25CollectiveMainloopFwdSm80ILi8ELi1ELb0EN4cute5tupleIJNS5_1CILi128EEENS7_ILi48EEENS7_ILi256EEEEEELi256ENS_6half_tEfNS_4arch4Sm80ELb0ELb0ELb1ELb1ELb0ELb1ELb1ELb1EEENS1_21CollectiveEpilogueFwdINS6_IJS8_SA_S9_EEENS6_IJNS7_ILi1EEESI_SI_EEESC_SE_Li256ELb1ELb1ELb1ELb0EEENS1_36VarlenDynamicPersistentTileSchedulerILi128ELi48ELi256ELi256ELb1ELb1ELb0ELb0ELb1ELb1EEEEEEEEEvNT_6ParamsE)
        /*04b8*/ 	.word	0x00000060


	//----- nvinfo : EIATTR_MIN_STACK_SIZE
	.align		4
.L_212:
        /*04bc*/ 	.byte	0x04, 0x12
        /*04be*/ 	.short	(.L_214 - .L_213)
	.align		4
.L_213:
        /*04c0*/ 	.word	index@(_ZN7cutlass13device_kernelIN5flash19enable_sm80_to_sm89INS1_16FlashAttnFwdSm80INS1_25CollectiveMainloopFwdSm80ILi8ELi1ELb0EN4cute5tupleIJNS5_1CILi128EEENS7_ILi64EEENS7_ILi256EEEEEELi256ENS_6half_tEfNS_4arch4Sm80ELb0ELb1ELb1ELb0ELb0ELb0ELb1ELb1EEENS1_21CollectiveEpilogueFwdINS6_IJS8_SA_S9_EEENS6_IJNS7_ILi1EEESI_SI_EEESC_SE_Li256ELb0ELb1ELb1ELb0EEENS1_19SingleTileSchedulerILb0ELb1ELb1ELi128EEEEEEEEEvNT_6ParamsE)
        /*04c4*/ 	.word	0x00000058


	//----- nvinfo : EIATTR_MIN_STACK_SIZE
	.align		4
.L_214:
        /*04c8*/ 	.byte	0x04, 0x12
        /*04ca*/ 	.short	(.L_216 - .L_215)
	.align		4
.L_215:
        /*04cc*/ 	.word	index@(_ZN7cutlass13device_kernelIN5flash19enable_sm80_to_sm89INS1_16FlashAttnFwdSm80INS1_25CollectiveMainloopFwdSm80ILi8ELi1ELb0EN4cute5tupleIJNS5_1CILi128EEENS7_ILi64EEENS7_ILi256EEEEEELi256ENS_6half_tEfNS_4arch4Sm80ELb0ELb1ELb1ELb1ELb0ELb0ELb1ELb1EEENS1_21CollectiveEpilogueFwdINS6_IJS8_SA_S9_EEENS6_IJNS7_ILi1EEESI_SI_EEESC_SE_Li256ELb1ELb1ELb1ELb0EEENS1_36VarlenDynamicPersistentTileSchedulerILi128ELi64ELi256ELi256ELb1ELb1ELb0ELb1ELb0ELb1EEEEEEEEEvNT_6ParamsE)
        /*04d0*/ 	.word	0x000000b0


	//----- nvinfo : EIATTR_MIN_STACK_SIZE
	.align		4
.L_216:
        /*04d4*/ 	.byte	0x04, 0x12
        /*04d6*/ 	.short	(.L_218 - .L_217)
	.align		4
.L_217:
        /*04d8*/ 	.word	index@(_ZN7cutlass13device_kernelIN5flash19enable_sm80_to_sm89INS1_16FlashAttnFwdSm80INS1_25CollectiveMainloopFwdSm80ILi8ELi1ELb0EN4cute5tupleIJNS5_1CILi128EEENS7_ILi48EEENS7_ILi256EEEEEELi256ENS_6half_tEfNS_4arch4Sm80ELb0ELb1ELb1ELb1ELb0ELb1ELb1ELb1EEENS1_21CollectiveEpilogueFwdINS6_IJS8_SA_S9_EEENS6_IJNS7_ILi1EEESI_SI_EEESC_SE_Li256ELb1ELb1ELb1ELb0EEENS1_36VarlenDynamicPersistentTileSchedulerILi128ELi48ELi256ELi256ELb1ELb1ELb0ELb1ELb0ELb1EEEEEEEEEvNT_6ParamsE)
        /*04dc*/ 	.word	0x000001c0


	//----- nvinfo : EIATTR_MIN_STACK_SIZE
	.align		4
.L_218:
        /*04e0*/ 	.byte	0x04, 0x12
        /*04e2*/ 	.short	(.L_220 - .L_219)
	.align		4
.L_219:
        /*04e4*/ 	.word	index@(_ZN7cutlass13device_kernelIN5flash19enable_sm80_to_sm89INS1_16FlashAttnFwdSm80INS1_25CollectiveMainloopFwdSm80ILi8ELi1ELb0EN4cute5tupleIJNS5_1CILi128EEENS7_ILi96EEENS7_ILi256EEEEEELi256ENS_6half_tEfNS_4arch4Sm80ELb1ELb0ELb1ELb0ELb0ELb0ELb1ELb1EEENS1_21CollectiveEpilogueFwdINS6_IJS8_SA_S9_EEENS6_IJNS7_ILi1EEESI_SI_EEESC_SE_Li256ELb0ELb1ELb1ELb0EEENS1_30DynamicPersistentTileSchedulerILi256ELi256ELb1ELb1ELb0EEEEEEEEEvNT_6ParamsE)
        /*04e8*/ 	.word	0x000000b0


	//----- nvinfo : EIATTR_MIN_STACK_SIZE
	.align		4
.L_220:
        /*04ec*/ 	.byte	0x04, 0x12
        /*04ee*/ 	.short	(.L_222 - .L_221)
	.align		4
.L_221:
        /*04f0*/ 	.word	index@(_ZN7cutlass13device_kernelIN5flash19enable_sm80_to_sm89INS1_16FlashAttnFwdSm80INS1_25CollectiveMainloopFwdSm80ILi8ELi1ELb0EN4cute5tupleIJNS5_1CILi128EEENS7_ILi64EEENS7_ILi256EEEEEELi256ENS_6half_tEfNS_4arch4Sm80ELb1ELb0ELb1ELb1ELb0ELb0ELb1ELb1EEENS1_21CollectiveEpilogueFwdINS6_IJS8_SA_S9_EEENS6_IJNS7_ILi1EEESI_SI_EEESC_SE_Li256ELb1ELb1ELb1ELb0EEENS1_36VarlenDynamicPersistentTileSchedulerILi128ELi64ELi256ELi256ELb1ELb1ELb0ELb1ELb1ELb1EEEEEEEEEvNT_6ParamsE)
        /*04f4*/ 	.word	0x000000e8


	//----- nvinfo : EIATTR_MIN_STACK_SIZE
	.align		4
.L_222:
        /*04f8*/ 	.byte	0x04, 0x12
        /*04fa*/ 	.short	(.L_224 - .L_223)
	.align		4
.L_223:
        /*04fc*/ 	.word	index@(_ZN7cutlass13device_kernelIN5flash19enable_sm80_to_sm89INS1_16FlashAttnFwdSm80INS1_25CollectiveMainloopFwdSm80ILi8ELi1ELb0EN4cute5tupleIJNS5_1CILi128EEENS7_ILi48EEENS7_ILi256EEEEEELi256ENS_6half_tEfNS_4arch4Sm80ELb1ELb0ELb1ELb1ELb0ELb1ELb1ELb1EEENS1_21CollectiveEpilogueFwdINS6_IJS8_SA_S9_EEENS6_IJNS7_ILi1EEESI_SI_EEESC_SE_Li256ELb1ELb1ELb1ELb0EEENS1_36VarlenDynamicPersistentTileSchedulerILi128ELi48ELi256ELi256ELb1ELb1ELb0ELb1ELb1ELb1EEEEEEEEEvNT_6ParamsE)
        /*0500*/ 	.word	0x00000058
.L_224:


//--------------------- .nv.info._ZN7cutlass13device_kernelIN5flash19enable_sm80_to_sm89INS1_16FlashAttnFwdSm80INS1_25CollectiveMainloopFwdSm80ILi8ELi1ELb1EN4cute5tupleIJNS5_1CILi128EEENS7_ILi64EEENS7_ILi256EEEEEELi256ENS_6half_tEfNS_4arch4Sm80ELb0ELb0ELb1ELb0ELb0ELb0ELb1ELb1EEENS1_21CollectiveEpilogueFwdINS6_IJS8_SA_S9_EEENS6_IJNS7_ILi1EEESI_SI_EEESC_SE_Li256ELb0ELb1ELb1ELb0EEENS1_19SingleTileSchedulerILb0ELb1ELb1ELi128EEEEEEEEEvNT_6ParamsE --------------------------
	.section	.nv.info._ZN7cutlass13device_kernelIN5flash19enable_sm80_to_sm89INS1_16FlashAttnFwdSm80INS1_25CollectiveMainloopFwdSm80ILi8ELi1ELb1EN4cute5tupleIJNS5_1CILi128EEENS7_ILi64EEENS7_ILi256EEEEEELi256ENS_6half_tEfNS_4arch4Sm80ELb0ELb0ELb1ELb0ELb0ELb0ELb1ELb1EEENS1_21CollectiveEpilogueFwdINS6_IJS8_SA_S9_EEENS6_IJNS7_ILi1EEESI_SI_EEESC_SE_Li256ELb0ELb1ELb1ELb0EEENS1_19SingleTileSchedulerILb0ELb1ELb1ELi128EEEEEEEEEvNT_6ParamsE,"",@"SHT_CUDA_INFO"
	.sectionflags	@""
	.align	4


	//----- nvinfo : EIATTR_CUDA_API_VERSION
	.align		4
        /*0000*/ 	.byte	0x04, 0x37
        /*0002*/ 	.short	(.L_226 - .L_225)
.L_225:
        /*0004*/ 	.word	0x00000082


	//----- nvinfo : EIATTR_SW2861232_WAR
	.align		4
.L_226:
        /*0008*/ 	.byte	0x01, 0x35
	.zero		2


	//----- nvinfo : EIATTR_PARAM_CBANK
	.align		4
        /*000c*/ 	.byte	0x04, 0x0a
        /*000e*/ 	.short	(.L_228 - .L_227)
	.align		4
.L_227:
        /*0010*/ 	.word	index@(.nv.constant0._ZN7cutlass13device_kernelIN5flash19enable_sm80_to_sm89INS1_16FlashAttnFwdSm80INS1_25CollectiveMainloopFwdSm80ILi8ELi1ELb1EN4cute5tupleIJNS5_1CILi128EEENS7_ILi64EEENS7_ILi256EEEEEELi256ENS_6half_tEfNS_4arch4Sm80ELb0ELb0ELb1ELb0ELb0ELb0ELb1ELb1EEENS1_21CollectiveEpilogueFwdINS6_IJS8_SA_S9_EEENS6_IJNS7_ILi1EEESI_SI_EEESC_SE_Li256ELb0ELb1ELb1ELb0EEENS1_19SingleTileSchedulerILb0ELb1ELb1ELi128EEEEEEEEEvNT_6ParamsE)
        /*0014*/ 	.short	0x0160
        /*0016*/ 	.short	0x0418


	//----- nvinfo : EIATTR_CBANK_PARAM_SIZE
	.align		4
.L_228:
        /*0018*/ 	.byte	0x03, 0x19
        /*001a*/ 	.short	0x0418


	//----- nvinfo : EIATTR_KPARAM_INFO
	.align		4
        /*001c*/ 	.byte	0x04, 0x17
        /*001e*/ 	.short	(.L_230 - .L_229)
.L_229:
        /*0020*/ 	.word	0x00000000
        /*0024*/ 	.short	0x0000
        /*0026*/ 	.short	0x0000
        /*0028*/ 	.byte	0x00, 0xf0, 0x61, 0x10


	//----- nvinfo : EIATTR_MAXREG_COUNT
	.align		4
.L_230:
        /*002c*/ 	.byte	0x03, 0x1b
        /*002e*/ 	.short	0x00ff


	//----- nvinfo : EIATTR_NUM_BARRIERS
	.align		4
        /*0030*/ 	.byte	0x02, 0x4c
        /*0032*/ 	.byte	0x02
	.zero		1


	//----- nvinfo : EIATTR_ANNOTATIONS
	.align		4
        /*0034*/ 	.byte	0x04, 0x55
        /*0036*/ 	.short	(.L_232 - .L_231)


	//   ....[0]....
.L_231:
        /*0038*/ 	.word	0x00000001
        /*003c*/ 	.byte	0x70, 0x0e, 0x00, 0x00, 0x01, 0x00, 0x00, 0x00, 0x00, 0x15, 0x00, 0x00, 0x01, 0x00, 0x00, 0x00
        /* <DEDUP_REMOVED lines=50> */
        /*036c*/ 	.byte	0xa0, 0x95, 0x00, 0x00, 0x01, 0x00, 0x00, 0x00, 0xb0, 0x95, 0x00, 0x00


	//----- nvinfo : EIATTR_MERCURY_ISA_VERSION
	.align		4
.L_232:
        /*0378*/ 	.byte	0x03, 0x5f
        /*037a*/ 	.short	0x0000


	//----- nvinfo : EIATTR_COOP_GROUP_MASK_REGIDS
	.align		4
        /*037c*/ 	.byte	0x04, 0x29
        /*037e*/ 	.short	(.L_234 - .L_233)


	//   ....[0]....
.L_233:
        /*0380*/ 	.word	0xffffffff


	//   ....[1]....
        /*0384*/ 	.word	0xffffffff


	//   ....[2]....
        /*0388*/ 	.word	0xffffffff


	//   ....[3]....
        /*038c*/ 	.word	0xffffffff


	//   ....[4]....
        /*0390*/ 	.word	0xffffffff


	//   ....[5]....
        /*0394*/ 	.word	0xffffffff


	//   ....[6]....
        /*0398*/ 	.word	0xffffffff


	//   ....[7]....
        /*039c*/ 	.word	0xffffffff


	//   ....[8]....
        /*03a0*/ 	.word	0xffffffff


	//   ....[9]....
        /*03a4*/ 	.word	0xffffffff


	//   ....[10]....
        /*03a8*/ 	.word	0xffffffff


	//   ....[11]....
        /*03ac*/ 	.word	0xffffffff


	//   ....[12]....
        /*03b0*/ 	.word	0xffffffff


	//   ....[13]....
        /*03b4*/ 	.word	0xffffffff


	//   ....[14]....
        /*03b8*/ 	.word	0xffffffff


	//   ....[15]....
        /*03bc*/ 	.word	0xffffffff


	//   ....[16]....
        /*03c0*/ 	.word	0xffffffff


	//   ....[17]....
        /*03c4*/ 	.word	0xffffffff


	//   ....[18]....
        /*03c8*/ 	.word	0xffffffff


	//   ....[19]....
        /*03cc*/ 	.word	0xffffffff


	//   ....[20]....
        /*03d0*/ 	.word	0xffffffff


	//   ....[21]....
        /*03d4*/ 	.word	0xffffffff


	//   ....[22]....
        /*03d8*/ 	.word	0xffffffff


	//   ....[23]....
        /*03dc*/ 	.word	0xffffffff


	//   ....[24]....
        /*03e0*/ 	.word	0xffffffff


	//   ....[25]....
        /*03e4*/ 	.word	0xffffffff


	//   ....[26]....
        /*03e8*/ 	.word	0xffffffff


	//   ....[27]....
        /*03ec*/ 	.word	0xffffffff


	//   ....[28]....
        /*03f0*/ 	.word	0xffffffff


	//----- nvinfo : EIATTR_COOP_GROUP_INSTR_OFFSETS
	.align		4
.L_234:
        /*03f4*/ 	.byte	0x04, 0x28
        /*03f6*/ 	.short	(.L_236 - .L_235)


	//   ....[0]....
.L_235:
        /*03f8*/ 	.word	0x00000060


	//   ....[1]....
        /*03fc*/ 	.word	0x00000da0


	//   ....[2]....
        /*0400*/ 	.word	0x00000dd0


	//   ....[3]....
        /*0404*/ 	.word	0x00000e00


	//   ....[4]....
        /*0408*/ 	.word	0x00000ea0


	//   ....[5]....
        /*040c*/ 	.word	0x00001130


	//   ....[6]....
        /*0410*/ 	.word	0x00001160


	//   ....[7]....
        /*0414*/ 	.word	0x000011d0


	//   ....[8]....
        /*0418*/ 	.word	0x000011e0


	//   ....[9]....
        /*041c*/ 	.word	0x000034f0


	//   ....[10]....
        /*0420*/ 	.word	0x000035c0


	//   ....[11]....
        /*0424*/ 	.word	0x000035d0


	//   ....[12]....
        /*0428*/ 	.word	0x00003630


	//   ....[13]....
        /*042c*/ 	.word	0x00007170


	//   ....[14]....
        /*0430*/ 	.word	0x000071c0


	//   ....[15]....
        /*0434*/ 	.word	0x00007940


	//   ....[16]....
        /*0438*/ 	.word	0x00007960


	//   ....[17]....
        /*043c*/ 	.word	0x000095f0


	//   ....[18]....
        /*0440*/ 	.word	0x00009600


	//   ....[19]....
        /*0444*/ 	.word	0x00009630


	//   ....[20]....
        /*0448*/ 	.word	0x00009640


	//   ....[21]....
        /*044c*/ 	.word	0x0000a530


	//   ....[22]....
        /*0450*/ 	.word	0x0000a570


	//   ....[23]....
        /*0454*/ 	.word	0x0000a5a0


	//   ....[24]....
        /*0458*/ 	.word	0x0000a5d0


	//   ....[25]....
        /*045c*/ 	.word	0x0000a6c0


	//   ....[26]....
        /*0460*/ 	.word	0x0000a6d0


	//   ....[27]....
        /*0464*/ 	.word	0x0000b2e0


	//   ....[28]....
        /*0468*/ 	.word	0x0000b2f0


	//----- nvinfo : EIATTR_EXIT_INSTR_OFFSETS
	.align		4
.L_236:
        /*046c*/ 	.byte	0x04, 0x1c
        /*046e*/ 	.short	(.L_238 - .L_237)


	//   ....[0]....
.L_237:
        /*0470*/ 	.word	0x000001c0


	//   ....[1]....
        /*0474*/ 	.word	0x0000b300


	//   ....[2]....
        /*0478*/ 	.word	0x0000bea0


	//   ....[3]....
        /*047c*/ 	.word	0x0000bef0


	//   ....[4]....
        /*0480*/ 	.word	0x0000bf20


	//   ....[5]....
        /*0484*/ 	.word	0x0000bf80


	//   ....[6]....
        /*0488*/ 	.word	0x0000c210


	//----- nvinfo : EIATTR_CTAIDZ_USED
	.align		4
.L_238:
        /*048c*/ 	.byte	0x01, 0x04
	.zero		2


	//----- nvinfo : EIATTR_MAX_THREADS
	.align		4
        /*0490*/ 	.byte	0x04, 0x05
        /*0492*/ 	.short	(.L_240 - .L_239)
.L_239:
        /*0494*/ 	.word	0x00000100
        /*0498*/ 	.word	0x00000001
        /*049c*/ 	.word	0x00000001


	//----- nvinfo : EIATTR_CRS_STACK_SIZE
	.align		4
.L_240:
        /*04a0*/ 	.byte	0x04, 0x1e
        /*04a2*/ 	.short	(.L_242 - .L_241)
.L_241:
        /*04a4*/ 	.word	0x00000000
.L_242:


//--------------------- .nv.info._ZN7cutlass13device_kernelIN5flash19enable_sm80_to_sm89INS1_16FlashAttnFwdSm80INS1_25CollectiveMainloopFwdSm80ILi8ELi1ELb1EN4cute5tupleIJNS5_1CILi128EEENS7_ILi48EEENS7_ILi256EEEEEELi256ENS_6half_tEfNS_4arch4Sm80ELb0ELb0ELb1ELb1ELb0ELb0ELb1ELb1EEENS1_21CollectiveEpilogueFwdINS6_IJS8_SA_S9_EEENS6_IJNS7_ILi1EEESI_SI_EEESC_SE_Li256ELb1ELb1ELb1ELb0EEENS1_36VarlenDynamicPersistentTileSchedulerILi128ELi48ELi256ELi256ELb1ELb1ELb0ELb0ELb1ELb1EEEEEEEEEvNT_6ParamsE --------------------------
	.section	.nv.info._ZN7cutlass13device_kernelIN5flash19enable_sm80_to_sm89INS1_16FlashAttnFwdSm80INS1_25CollectiveMainloopFwdSm80ILi8ELi1ELb1EN4cute5tupleIJNS5_1CILi128EEENS7_ILi48EEENS7_ILi256EEEEEELi256ENS_6half_tEfNS_4arch4Sm80ELb0ELb0ELb1ELb1ELb0ELb0ELb1ELb1EEENS1_21CollectiveEpilogueFwdINS6_IJS8_SA_S9_EEENS6_IJNS7_ILi1EEESI_SI_EEESC_SE_Li256ELb1ELb1ELb1ELb0EEENS1_36VarlenDynamicPersistentTileSchedulerILi128ELi48ELi256ELi256ELb1ELb1ELb0ELb0ELb1ELb1EEEEEEEEEvNT_6ParamsE,"",@"SHT_CUDA_INFO"
	.sectionflags	@""
	.align	4


	//----- nvinfo : EIATTR_CUDA_API_VERSION
	.align		4
        /*0000*/ 	.byte	0x04, 0x37
        /*0002*/ 	.short	(.L_244 - .L_243)
.L_243:
        /*0004*/ 	.word	0x00000082


	//----- nvinfo : EIATTR_SW2861232_WAR
	.align		4
.L_244:
        /*0008*/ 	.byte	0x01, 0x35
	.zero		2


	//----- nvinfo : EIATTR_PARAM_CBANK
	.align		4
        /*000c*/ 	.byte	0x04, 0x0a
        /*000e*/ 	.short	(.L_246 - .L_245)
	.align		4
.L_245:
        /*0010*/ 	.word	index@(.nv.constant0._ZN7cutlass13device_kernelIN5flash19enable_sm80_to_sm89INS1_16FlashAttnFwdSm80INS1_25CollectiveMainloopFwdSm80ILi8ELi1ELb1EN4cute5tupleIJNS5_1CILi128EEENS7_ILi48EEENS7_ILi256EEEEEELi256ENS_6half_tEfNS_4arch4Sm80ELb0ELb0ELb1ELb1ELb0ELb0ELb1ELb1EEENS1_21CollectiveEpilogueFwdINS6_IJS8_SA_S9_EEENS6_IJNS7_ILi1EEESI_SI_EEESC_SE_Li256ELb1ELb1ELb1ELb0EEENS1_36VarlenDynamicPersistentTileSchedulerILi128ELi48ELi256ELi256ELb1ELb1ELb0ELb0ELb1ELb1EEEEEEEEEvNT_6ParamsE)
        /*0014*/ 	.short	0x0160
        /*0016*/ 	.short	0x0438


	//----- nvinfo : EIATTR_CBANK_PARAM_SIZE
	.align		4
.L_246:
        /*0018*/ 	.byte	0x03, 0x19
        /*001a*/ 	.short	0x0438


	//----- nvinfo : EIATTR_KPARAM_INFO
	.align		4
        /*001c*/ 	.byte	0x04, 0x17
        /*001e*/ 	.short	(.L_248 - .L_247)
.L_247:
        /*0020*/ 	.word	0x00000000
        /*0024*/ 	.short	0x0000
        /*0026*/ 	.short	0x0000
        /*0028*/ 	.byte	0x00, 0xf0, 0xe1, 0x10


	//----- nvinfo : EIATTR_MAXREG_COUNT
	.align		4
.L_248:
        /*002c*/ 	.byte	0x03, 0x1b
        /*002e*/ 	.short	0x00ff


	//----- nvinfo : EIATTR_NUM_BARRIERS
	.align		4
        /*0030*/ 	.byte	0x02, 0x4c
        /*0032*/ 	.byte	0x06
	.zero		1


	//----- nvinfo : EIATTR_ANNOTATIONS
	.align		4
        /*0034*/ 	.byte	0x04, 0x55
        /*0036*/ 	.short	(.L_250 - .L_249)


	//   ....[0]....
.L_249:
        /* <DEDUP_REMOVED lines=97> */
        /*063c*/ 	.byte	0x20, 0xe5, 0x00, 0x00


	//----- nvinfo : EIATTR_MERCURY_ISA_VERSION
	.align		4
.L_250:
        /*0640*/ 	.byte	0x03, 0x5f
        /*0642*/ 	.short	0x0000


	//----- nvinfo : EIATTR_INT_WARP_WIDE_INSTR_OFFSETS
	.align		4
        /*0644*/ 	.byte	0x04, 0x31
        /*0646*/ 	.short	(.L_252 - .L_251)


	//   ....[0]....
.L_251:
        /*0648*/ 	.word	0x00009230


	//   ....[1]....
        /*064c*/ 	.word	0x000092b0


	//----- nvinfo : EIATTR_COOP_GROUP_MASK_REGIDS
	.align		4
.L_252:
        /*0650*/ 	.byte	0x04, 0x29
        /*0652*/ 	.short	(.L_254 - .L_253)


	//   ....[0]....
.L_253:
        /*0654*/ 	.word	0xffffffff


	//   ....[1]....
        /*0658*/ 	.word	0xffffffff


	//   ....[2]....
        /*065c*/ 	.word	0xffffffff


	//   ....[3]....
        /*0660*/ 	.word	0xffffffff


	//   ....[4]....
        /*0664*/ 	.word	0xffffffff


	//   ....[5]....
        /*0668*/ 	.word	0xffffffff


	//   ....[6]....
        /*066c*/ 	.word	0xffffffff


	//   ....[7]....
        /*0670*/ 	.word	0xffffffff


	//   ....[8]....
        /*0674*/ 	.word	0xffffffff


	//   ....[9]....
        /*0678*/ 	.word	0xffffffff


	//   ....[10]....
        /*067c*/ 	.word	0xffffffff


	//   ....[11]....
        /*0680*/ 	.word	0xffffffff


	//   ....[12]....
        /*0684*/ 	.word	0xffffffff


	//   ....[13]....
        /*0688*/ 	.word	0xffffffff


	//   ....[14]....
        /*068c*/ 	.word	0xffffffff


	//   ....[15]....
        /*0690*/ 	.word	0xffffffff


	//   ....[16]....
        /*0694*/ 	.word	0xffffffff


	//   ....[17]....
        /*0698*/ 	.word	0xffffffff


	//   ....[18]....
        /*069c*/ 	.word	0xffffffff


	//   ....[19]....
        /*06a0*/ 	.word	0xffffffff


	//   ....[20]....
        /*06a4*/ 	.word	0xffffffff


	//   ....[21]....
        /*06a8*/ 	.word	0xffffffff


	//   ....[22]....
        /*06ac*/ 	.word	0xffffffff


	//   ....[23]....
        /*06b0*/ 	.word	0xffffffff


	//   ....[24]....
        /*06b4*/ 	.word	0xffffffff


	//   ....[25]....
        /*06b8*/ 	.word	0xffffffff


	//   ....[26]....
        /*06bc*/ 	.word	0xffffffff


	//   ....[27]....
        /*06c0*/ 	.word	0xffffffff


	//   ....[28]....
        /*06c4*/ 	.word	0xffffffff


	//   ....[29]....
        /*06c8*/ 	.word	0xffffffff


	//   ....[30]....
        /*06cc*/ 	.word	0xffffffff


	//   ....[31]....
        /*06d0*/ 	.word	0xffffffff


	//   ....[32]....
        /*06d4*/ 	.word	0xffffffff


	//   ....[33]....
        /*06d8*/ 	.word	0xffffffff


	//   ....[34]....
        /*06dc*/ 	.word	0xffffffff


	//   ....[35]....
        /*06e0*/ 	.word	0xffffffff


	//   ....[36]....
        /*06e4*/ 	.word	0xffffffff


	//   ....[37]....
        /*06e8*/ 	.word	0xffffffff


	//   ....[38]....
        /*06ec*/ 	.word	0xffffffff


	//   ....[39]....
        /*06f0*/ 	.word	0xffffffff


	//   ....[40]....
        /*06f4*/ 	.word	0xffffffff


	//   ....[41]....
        /*06f8*/ 	.word	0xffffffff


	//   ....[42]....
        /*06fc*/ 	.word	0xffffffff


	//   ....[43]....
        /*0700*/ 	.word	0xffffffff


	//   ....[44]....
        /*0704*/ 	.word	0xffffffff


	//   ....[45]....
        /*0708*/ 	.word	0xffffffff


	//   ....[46]....
        /*070c*/ 	.word	0xffffffff


	//   ....[47]....
        /*0710*/ 	.word	0xffffffff


	//   ....[48]....
        /*0714*/ 	.word	0xffffffff


	//   ....[49]....
        /*0718*/ 	.word	0xffffffff


	//   ....[50]....
        /*071c*/ 	.word	0xffffffff


	//   ....[51]....
        /*0720*/ 	.word	0xffffffff


	//   ....[52]....
        /*0724*/ 	.word	0xffffffff


	//   ....[53]....
        /*0728*/ 	.word	0xffffffff


	//   ....[54]....
        /*072c*/ 	.word	0xffffffff


	//   ....[55]....
        /*0730*/ 	.word	0xffffffff


	//   ....[56]....
        /*0734*/ 	.word	0xffffffff


	//   ....[57]....
        /*0738*/ 	.word	0xffffffff


	//   ....[58]....
        /*073c*/ 	.word	0xffffffff


	//   ....[59]....
        /*0740*/ 	.word	0xffffffff


	//   ....[60]....
        /*0744*/ 	.word	0xffffffff


	//   ....[61]....
        /*0748*/ 	.word	0xffffffff


	//   ....[62]....
        /*074c*/ 	.word	0xffffffff


	//   ....[63]....
        /*0750*/ 	.word	0xffffffff


	//   ....[64]....
        /*0754*/ 	.word	0xffffffff


	//   ....[65]....
        /*0758*/ 	.word	0xffffffff


	//   ....[66]....
        /*075c*/ 	.word	0xffffffff


	//   ....[67]....
        /*0760*/ 	.word	0xffffffff


	//   ....[68]....
        /*0764*/ 	.word	0xffffffff


	//   ....[69]....
        /*0768*/ 	.word	0xffffffff


	//   ....[70]....
        /*076c*/ 	.word	0xffffffff


	//   ....[71]....
        /*0770*/ 	.word	0xffffffff


	//   ....[72]....
        /*0774*/ 	.word	0xffffffff


	//   ....[73]....
        /*0778*/ 	.word	0xffffffff


	//   ....[74]....
        /*077c*/ 	.word	0xffffffff


	//   ....[75]....
        /*0780*/ 	.word	0xffffffff


	//   ....[76]....
        /*0784*/ 	.word	0xffffffff


	//   ....[77]....
        /*0788*/ 	.word	0xffffffff


	//   ....[78]....
        /*078c*/ 	.word	0xffffffff


	//   ....[79]....
        /*0790*/ 	.word	0xffffffff


	//   ....[80]....
        /*0794*/ 	.word	0xffffffff


	//   ....[81]....
        /*0798*/ 	.word	0xffffffff


	//   ....[82]....
        /*079c*/ 	.word	0xffffffff


	//   ....[83]....
        /*07a0*/ 	.word	0xffffffff


	//   ....[84]....
        /*07a4*/ 	.word	0xffffffff


	//   ....[85]....
        /*07a8*/ 	.word	0xffffffff


	//   ....[86]....
        /*07ac*/ 	.word	0xffffffff


	//   ....[87]....
        /*07b0*/ 	.word	0xffffffff


	//   ....[88]....
        /*07b4*/ 	.word	0xffffffff


	//   ....[89]....
        /*07b8*/ 	.word	0xffffffff


	//   ....[90]....
        /*07bc*/ 	.word	0xffffffff


	//   ....[91]....
        /*07c0*/ 	.word	0xffffffff


	//   ....[92]....
        /*07c4*/ 	.word	0xffffffff


	//   ....[93]....
        /*07c8*/ 	.word	0xffffffff


	//   ....[94]....
        /*07cc*/ 	.word	0xffffffff


	//   ....[95]....
        /*07d0*/ 	.word	0xffffffff


	//   ....[96]....
        /*07d4*/ 	.word	0xffffffff


	//   ....[97]....
        /*07d8*/ 	.word	0xffffffff


	//   ....[98]....
        /*07dc*/ 	.word	0xffffffff


	//   ....[99]....
        /*07e0*/ 	.word	0xffffffff


	//   ....[100]....
        /*07e4*/ 	.word	0xffffffff


	//   ....[101]....
        /*07e8*/ 	.word	0xffffffff


	//   ....[102]....
        /*07ec*/ 	.word	0xffffffff


	//   ....[103]....
        /*07f0*/ 	.word	0xffffffff


	//   ....[104]....
        /*07f4*/ 	.word	0xffffffff


	//   ....[105]....
        /*07f8*/ 	.word	0xffffffff


	//   ....[106]....
        /*07fc*/ 	.word	0xffffffff


	//   ....[107]....
        /*0800*/ 	.word	0xffffffff


	//   ....[108]....
        /*0804*/ 	.word	0xffffffff


	//   ....[109]....
        /*0808*/ 	.word	0xffffffff


	//   ....[110]....
        /*080c*/ 	.word	0xffffffff


	//   ....[111]....
        /*0810*/ 	.word	0xffffffff


	//   ....[112]....
        /*0814*/ 	.word	0xffffffff


	//   ....[113]....
        /*0818*/ 	.word	0xffffffff


	//   ....[114]....
        /*081c*/ 	.word	0xffffffff


	//   ....[115]....
        /*0820*/ 	.word	0xffffffff


	//   ....[116]....
        /*0824*/ 	.word	0xffffffff


	//   ....[117]....
        /*0828*/ 	.word	0xffffffff


	//   ....[118]....
        /*082c*/ 	.word	0xffffffff


	//   ....[119]....
        /*0830*/ 	.word	0xffffffff


	//   ....[120]....
        /*0834*/ 	.word	0xffffffff


	//   ....[121]....
        /*0838*/ 	.word	0xffffffff


	//   ....[122]....
        /*083c*/ 	.word	0xffffffff


	//   ....[123]....
        /*0840*/ 	.word	0xffffffff


	//   ....[124]....
        /*0844*/ 	.word	0xffffffff


	//   ....[125]....
        /*0848*/ 	.word	0xffffffff


	//   ....[126]....
        /*084c*/ 	.word	0xffffffff


	//   ....[127]....
        /*0850*/ 	.word	0xffffffff


	//   ....[128]....
        /*0854*/ 	.word	0xffffffff


	//   ....[129]....
        /*0858*/ 	.word	0xffffffff


	//   ....[130]....
        /*085c*/ 	.word	0xffffffff


	//----- nvinfo : EIATTR_COOP_GROUP_INSTR_OFFSETS
	.align		4
.L_254:
        /*0860*/ 	.byte	0x04, 0x28
        /*0862*/ 	.short	(.L_256 - .L_255)


	//   ....[0]....
.L_255:
        /*0864*/ 	.word	0x00000050


	//   ....[1]....
        /*0868*/ 	.word	0x00000200


	//   ....[2]....
        /*086c*/ 	.word	0x00000230


	//   ....[3]....
        /*0870*/ 	.word	0x00000260


	//   ....[4]....
        /*0874*/ 	.word	0x00000290


	//   ....[5]....
        /*0878*/ 	.word	0x000002c0


	//   ....[6]....
        /*087c*/ 	.word	0x000002f0


	//   ....[7]....
        /*0880*/ 	.word	0x00000460


	//   ....[8]....
        /*0884*/ 	.word	0x000004a0


	//   ....[9]....
        /*0888*/ 	.word	0x000004d0


	//   ....[10]....
        /*088c*/ 	.word	0x00000500


	//   ....[11]....
        /*0890*/ 	.word	0x00000530


	//   ....[12]....
        /*0894*/ 	.word	0x00000560


	//   ....[13]....
        /*0898*/ 	.word	0x000005f0


	//   ....[14]....
        /*089c*/ 	.word	0x00000620


	//   ....[15]....
        /*08a0*/ 	.word	0x00000630


	//   ....[16]....
        /*08a4*/ 	.word	0x000006a0


	//   ....[17]....
        /*08a8*/ 	.word	0x000022d0


	//   ....[18]....
        /*08ac*/ 	.word	0x00002300


	//   ....[19]....
        /*08b0*/ 	.word	0x00002330


	//   ....[20]....
        /*08b4*/ 	.word	0x000023a0


	//   ....[21]....
        /*08b8*/ 	.word	0x00002550


	//   ....[22]....
        /*08bc*/ 	.word	0x00002570


	//   ....[23]....
        /*08c0*/ 	.word	0x000025b0


	//   ....[24]....
        /*08c4*/ 	.word	0x000025e0


	//   ....[25]....
        /*08c8*/ 	.word	0x000043a0


	//   ....[26]....
        /*08cc*/ 	.word	0x000044f0


	//   ....[27]....
        /*08d0*/ 	.word	0x00004530


	//   ....[28]....
        /*08d4*/ 	.word	0x000045b0


	//   ....[29]....
        /*08d8*/ 	.word	0x00006f30


	//   ....[30]....
        /*08dc*/ 	.word	0x00006f50


	//   ....[31]....
        /*08e0*/ 	.word	0x00007590


	//   ....[32]....
        /*08e4*/ 	.word	0x000075b0


	//   ....[33]....
        /*08e8*/ 	.word	0x00008810


	//   ....[34]....
        /*08ec*/ 	.word	0x00008820


	//   ....[35]....
        /*08f0*/ 	.word	0x00008850


	//   ....[36]....
        /*08f4*/ 	.word	0x00008860


	//   ....[37]....
        /*08f8*/ 	.word	0x0000a0f0


	//   ....[38]....
        /*08fc*/ 	.word	0x0000a100


	//   ....[39]....
        /*0900*/ 	.word	0x0000a120


	//   ....[40]....
        /*0904*/ 	.word	0x0000a140


	//   ....[41]....
        /*0908*/ 	.word	0x0000a580


	//   ....[42]....
        /*090c*/ 	.word	0x0000a5a0


	//   ....[43]....
        /*0910*/ 	.word	0x0000a770


	//   ....[44]....
        /*0914*/ 	.word	0x0000a780


	//   ....[45]....
        /*0918*/ 	.word	0x0000a960


	//   ....[46]....
        /*091c*/ 	.word	0x0000a980


	//   ....[47]....
        /*0920*/ 	.word	0x0000ab60


	//   ....[48]....
        /*0924*/ 	.word	0x0000ab70


	//   ....[49]....
        /*0928*/ 	.word	0x0000af50


	//   ....[50]....
        /*092c*/ 	.word	0x0000af70


	//   ....[51]....
        /*0930*/ 	.word	0x0000bbc0


	//   ....[52]....
        /*0934*/ 	.word	0x0000bbd0


	//   ....[53]....
        /*0938*/ 	.word	0x0000cc40


	//   ....[54]....
        /*093c*/ 	.word	0x0000cc60


	//   ....[55]....
        /*0940*/ 	.word	0x0000ce40


	//   ....[56]....
        /*0944*/ 	.word	0x0000ce50


	//   ....[57]....
        /*0948*/ 	.word	0x0000d030


	//   ....[58]....
        /*094c*/ 	.word	0x0000d050


	//   ....[59]....
        /*0950*/ 	.word	0x0000d230


	//   ....[60]....
        /*0954*/ 	.word	0x0000d240


	//   ....[61]....
        /*0958*/ 	.word	0x0000d4e0


	//   ....[62]....
        /*095c*/ 	.word	0x0000d500


	//   ....[63]....
        /*0960*/ 	.word	0x0000d630


	//   ....[64]....
        /*0964*/ 	.word	0x0000d670


	//   ....[65]....
        /*0968*/ 	.word	0x0000d6a0


	//   ....[66]....
        /*096c*/ 	.word	0x0000d6d0


	//   ....[67]....
        /*0970*/ 	.word	0x0000d700


	//   ....[68]....
        /*0974*/ 	.word	0x0000d730


	//   ....[69]....
        /*0978*/ 	.word	0x0000d890


	//   ....[70]....
        /*097c*/ 	.word	0x0000d8d0


	//   ....[71]....
        /*0980*/ 	.word	0x0000d900


	//   ....[72]....
        /*0984*/ 	.word	0x0000d930


	//   ....[73]....
        /*0988*/ 	.word	0x0000d960


	//   ....[74]....
        /*098c*/ 	.word	0x0000d990


	//   ....[75]....
        /*0990*/ 	.word	0x0000da20


	//   ....[76]....
        /*0994*/ 	.word	0x0000da50


	//   ....[77]....
        /*0998*/ 	.word	0x0000da60


	//   ....[78]....
        /*099c*/ 	.word	0x0000dac0


	//   ....[79]....
        /*09a0*/ 	.word	0x0000e0a0


	//   ....[80]....
        /*09a4*/ 	.word	0x0000e100


	//   ....[81]....
        /*09a8*/ 	.word	0x0000e150


	//   ....[82]....
        /*09ac*/ 	.word	0x0000e1a0


	//   ....[83]....
        /*09b0*/ 	.word	0x0000e1f0


	//   ....[84]....
        /*09b4*/ 	.word	0x0000e260


	//   ....[85]....
        /*09b8*/ 	.word	0x0000e2a0


	//   ....[86]....
        /*09bc*/ 	.word	0x0000e310


	//   ....[87]....
        /*09c0*/ 	.word	0x0000e380


	//   ....[88]....
        /*09c4*/ 	.word	0x0000e3e0


	//   ....[89]....
        /*09c8*/ 	.word	0x0000e460


	//   ....[90]....
        /*09cc*/ 	.word	0x0000e4c0


	//   ....[91]....
        /*09d0*/ 	.word	0x0000e510


	//   ....[92]....
        /*09d4*/ 	.word	0x0000e570


	//   ....[93]....
        /*09d8*/ 	.word	0x0000e5e0


	//   ....[94]....
        /*09dc*/ 	.word	0x0000e650


	//   ....[95]....
        /*09e0*/ 	.word	0x0000e6b0


	//   ....[96]....
        /*09e4*/ 	.word	0x0000e710


	//   ....[97]....
        /*09e8*/ 	.word	0x0000e770


	//   ....[98]....
        /*09ec*/ 	.word	0x0000e7e0


	//   ....[99]....
        /*09f0*/ 	.word	0x0000e840


	//   ....[100]....
        /*09f4*/ 	.word	0x0000e8a0


	//   ....[101]....
        /*09f8*/ 	.word	0x0000e900


	//   ....[102]....
        /*09fc*/ 	.word	0x0000e970


	//   ....[103]....
        /*0a00*/ 	.word	0x0000e9d0


	//   ....[104]....
        /*0a04*/ 	.word	0x0000ea30


	//   ....[105]....
        /*0a08*/ 	.word	0x0000ea90


	//   ....[106]....
        /*0a0c*/ 	.word	0x0000eb00


	//   ....[107]....
        /*0a10*/ 	.word	0x0000eb60


	//   ....[108]....
        /*0a14*/ 	.word	0x0000ebc0


	//   ....[109]....
        /*0a18*/ 	.word	0x0000ec20


	//   ....[110]....
        /*0a1c*/ 	.word	0x0000ec90


	//   ....[111]....
        /*0a20*/ 	.word	0x0000ecf0


	//   ....[112]....
        /*0a24*/ 	.word	0x0000ed50


	//   ....[113]....
        /*0a28*/ 	.word	0x0000edb0


	//   ....[114]....
        /*0a2c*/ 	.word	0x0000ee20


	//   ....[115]....
        /*0a30*/ 	.word	0x0000ee70


	//   ....[116]....
        /*0a34*/ 	.word	0x0000eeb0


	//   ....[117]....
        /*0a38*/ 	.word	0x0000ef00


	//   ....[118]....
        /*0a3c*/ 	.word	0x0000ef50


	//   ....[119]....
        /*0a40*/ 	.word	0x0000efa0


	//   ....[120]....
        /*0a44*/ 	.word	0x0000f010


	//   ....[121]....
        /*0a48*/ 	.word	0x0000f050


	//   ....[122]....
        /*0a4c*/ 	.word	0x0000f0a0


	//   ....[123]....
        /*0a50*/ 	.word	0x0000f0f0


	//   ....[124]....
        /*0a54*/ 	.word	0x0000f140


	//   ....[125]....
        /*0a58*/ 	.word	0x0000f190


	//   ....[126]....
        /*0a5c*/ 	.word	0x0000f200


	//   ....[127]....
        /*0a60*/ 	.word	0x0000f240


	//   ....[128]....
        /*0a64*/ 	.word	0x0000f2b0


	//   ....[129]....
        /*0a68*/ 	.word	0x0000f310


	//   ....[130]....
        /*0a6c*/ 	.word	0x0000f370


	//----- nvinfo : EIATTR_EXIT_INSTR_OFFSETS
	.align		4
.L_256:
        /*0a70*/ 	.byte	0x04, 0x1c
        /*0a72*/ 	.short	(.L_258 - .L_257)


	//   ....[0]....
.L_257:
        /*0a74*/ 	.word	0x00000c10


	//   ....[1]....
        /*0a78*/ 	.word	0x0000e060


	//----- nvinfo : EIATTR_MAX_THREADS
	.align		4
.L_258:
        /*0a7c*/ 	.byte	0x04, 0x05
        /*0a7e*/ 	.short	(.L_260 - .L_259)
.L_259:
        /*0a80*/ 	.word	0x00000100
        /*0a84*/ 	.word	0x00000001
        /*0a88*/ 	.word	0x00000001


	//----- nvinfo : EIATTR_CRS_STACK_SIZE
	.align		4
.L_260:
        /*0a8c*/ 	.byte	0x04, 0x1e
        /*0a8e*/ 	.short	(.L_262 - .L_261)
.L_261:
        /*0a90*/ 	.word	0x00000000
.L_262:


//--------------------- .nv.info._ZN7cutlass13device_kernelIN5flash19enable_sm80_to_sm89INS1_16FlashAttnFwdSm80INS1_25CollectiveMainloopFwdSm80ILi8ELi1ELb0EN4cute5tupleIJNS5_1CILi128EEENS7_ILi32EEENS7_ILi256EEEEEELi256ENS_6half_tEfNS_4arch4Sm80ELb0ELb0ELb1ELb1ELb0ELb1ELb1ELb1EEENS1_21CollectiveEpilogueFwdINS6_IJS8_SA_S9_EEENS6_IJNS7_ILi1EEESI_SI_EEESC_SE_Li256ELb1ELb1ELb1ELb0EEENS1_36VarlenDynamicPersistentTileSchedulerILi128ELi32ELi256ELi256ELb1ELb1ELb0ELb0ELb1ELb1EEEEEEEEEvNT_6ParamsE --------------------------
	.section	.nv.info._ZN7cutlass13device_kernelIN5flash19enable_sm80_to_sm89INS1_16FlashAttnFwdSm80INS1_25CollectiveMainloopFwdSm80ILi8ELi1ELb0EN4cute5tupleIJNS5_1CILi128EEENS7_ILi32EEENS7_ILi256EEEEEELi256ENS_6half_tEfNS_4arch4Sm80ELb0ELb0ELb1ELb1ELb0ELb1ELb1ELb1EEENS1_21CollectiveEpilogueFwdINS6_IJS8_SA_S9_EEENS6_IJNS7_ILi1EEESI_SI_EEESC_SE_Li256ELb1ELb1ELb1ELb0EEENS1_36VarlenDynamicPersistentTileSchedulerILi128ELi32ELi256ELi256ELb1ELb1ELb0ELb0ELb1ELb1EEEEEEEEEvNT_6ParamsE,"",@"SHT_CUDA_INFO"
	.sectionflags	@""
	.align	4


	//----- nvinfo : EIATTR_CUDA_API_VERSION
	.align		4
        /*0000*/ 	.byte	0x04, 0x37
        /*0002*/ 	.short	(.L_264 - .L_263)
.L_263:
        /*0004*/ 	.word	0x00000082


	//----- nvinfo : EIATTR_SW2861232_WAR
	.align		4
.L_264:
        /*0008*/ 	.byte	0x01, 0x35
	.zero		2


	//----- nvinfo : EIATTR_PARAM_CBANK
	.align		4
        /*000c*/ 	.byte	0x04, 0x0a
        /*000e*/ 	.short	(.L_266 - .L_265)
	.align		4
.L_265:
        /*0010*/ 	.word	index@(.nv.constant0._ZN7cutlass13device_kernelIN5flash19enable_sm80_to_sm89INS1_16FlashAttnFwdSm80INS1_25CollectiveMainloopFwdSm80ILi8ELi1ELb0EN4cute5tupleIJNS5_1CILi128EEENS7_ILi32EEENS7_ILi256EEEEEELi256ENS_6half_tEfNS_4arch4Sm80ELb0ELb0ELb1ELb1ELb0ELb1ELb1ELb1EEENS1_21CollectiveEpilogueFwdINS6_IJS8_SA_S9_EEENS6_IJNS7_ILi1EEESI_SI_EEESC_SE_Li256ELb1ELb1ELb1ELb0EEENS1_36VarlenDynamicPersistentTileSchedulerILi128ELi32ELi256ELi256ELb1ELb1ELb0ELb0ELb1ELb1EEEEEEEEEvNT_6ParamsE)
        /*0014*/ 	.short	0x0160
        /*0016*/ 	.short	0x0438


	//----- nvinfo : EIATTR_CBANK_PARAM_SIZE
	.align		4
.L_266:
        /*0018*/ 	.byte	0x03, 0x19
        /*001a*/ 	.short	0x0438


	//----- nvinfo : EIATTR_KPARAM_INFO
	.align		4
        /*001c*/ 	.byte	0x04, 0x17
        /*001e*/ 	.short	(.L_268 - .L_267)
.L_267:
        /*0020*/ 	.word	0x00000000
        /*0024*/ 	.short	0x0000
        /*0026*/ 	.short	0x0000
        /*0028*/ 	.byte	0x00, 0xf0, 0xe1, 0x10


	//----- nvinfo : EIATTR_MAXREG_COUNT
	.align		4
.L_268:
        /*002c*/ 	.byte	0x03, 0x1b
        /*002e*/ 	.short	0x00ff


	//----- nvinfo : EIATTR_NUM_BARRIERS
	.align		4
        /*0030*/ 	.byte	0x02, 0x4c
        /*0032*/ 	.byte	0x06
	.zero		1


	//----- nvinfo : EIATTR_ANNOTATIONS
	.align		4
        /*0034*/ 	.byte	0x04, 0x55
        /*0036*/ 	.short	(.L_270 - .L_269)


	//   ....[0]....
.L_269:
        /*0038*/ 	.word	0x00000001
        /*003c*/ 	.byte	0x70, 0x00, 0x00, 0x00, 0x01, 0x00, 0x00, 0x00, 0xb0, 0x0e, 0x00, 0x00, 0x01, 0x00, 0x00, 0x00
        /*004c*/ 	.byte	0x70, 0x0f, 0x00, 0x00, 0x01, 0x00, 0x00, 0x00, 0x00, 0x22, 0x01, 0x00, 0x01, 0x00, 0x00, 0x00
        /*005c*/ 	.byte	0x40, 0x22, 0x01, 0x00, 0x01, 0x00, 0x00, 0x00, 0x60, 0x56, 0x01, 0x00


	//----- nvinfo : EIATTR_MERCURY_ISA_VERSION
	.align		4
.L_270:
        /*0068*/ 	.byte	0x03, 0x5f
        /*006a*/ 	.short	0x0000


	//----- nvinfo : EIATTR_INT_WARP_WIDE_INSTR_OFFSETS
	.align		4
        /*006c*/ 	.byte	0x04, 0x31
        /*006e*/ 	.short	(.L_272 - .L_271)


	//   ....[0]....
.L_271:
        /*0070*/ 	.word	0x00011780


	//   ....[1]....
        /*0074*/ 	.word	0x00011800


	//----- nvinfo : EIATTR_COOP_GROUP_MASK_REGIDS
	.align		4
.L_272:
        /*0078*/ 	.byte	0x04, 0x29
        /*007a*/ 	.short	(.L_274 - .L_273)


	//   ....[0]....
.L_273:
        /*007c*/ 	.word	0xffffffff


	//   ....[1]....
        /*0080*/ 	.word	0xffffffff


	//   ....[2]....
        /*0084*/ 	.word	0xffffffff


	//   ....[3]....
        /*0088*/ 	.word	0xffffffff


	//   ....[4]....
        /*008c*/ 	.word	0xffffffff


	//   ....[5]....
        /*0090*/ 	.word	0xffffffff


	//   ....[6]....
        /*0094*/ 	.word	0xffffffff


	//   ....[7]....
        /*0098*/ 	.word	0xffffffff


	//   ....[8]....
        /*009c*/ 	.word	0xffffffff


	//   ....[9]....
        /*00a0*/ 	.word	0xffffffff


	//   ....[10]....
        /*00a4*/ 	.word	0xffffffff


	//   ....[11]....
        /*00a8*/ 	.word	0xffffffff


	//   ....[12]....
        /*00ac*/ 	.word	0xffffffff


	//   ....[13]....
        /*00b0*/ 	.word	0xffffffff


	//   ....[14]....
        /*00b4*/ 	.word	0xffffffff


	//   ....[15]....
        /*00b8*/ 	.word	0xffffffff


	//   ....[16]....
        /*00bc*/ 	.word	0xffffffff


	//   ....[17]....
        /*00c0*/ 	.word	0xffffffff


	//   ....[18]....
        /*00c4*/ 	.word	0xffffffff


	//   ....[19]....
        /*00c8*/ 	.word	0xffffffff


	//   ....[20]....
        /*00cc*/ 	.word	0xffffffff


	//   ....[21]....
        /*00d0*/ 	.word	0xffffffff


	//   ....[22]....
        /*00d4*/ 	.word	0xffffffff


	//   ....[23]....
        /*00d8*/ 	.word	0xffffffff


	//   ....[24]....
        /*00dc*/ 	.word	0xffffffff


	//   ....[25]....
        /*00e0*/ 	.word	0xffffffff


	//   ....[26]....
        /*00e4*/ 	.word	0xffffffff


	//   ....[27]....
        /*00e8*/ 	.word	0xffffffff


	//   ....[28]....
        /*00ec*/ 	.word	0xffffffff


	//   ....[29]....
        /*00f0*/ 	.word	0xffffffff


	//   ....[30]....
        /*00f4*/ 	.word	0xffffffff


	//   ....[31]....
        /*00f8*/ 	.word	0xffffffff


	//   ....[32]....
        /*00fc*/ 	.word	0xffffffff


	//   ....[33]....
        /*0100*/ 	.word	0xffffffff


	//   ....[34]....
        /*0104*/ 	.word	0xffffffff


	//   ....[35]....
        /*0108*/ 	.word	0xffffffff


	//   ....[36]....
        /*010c*/ 	.word	0xffffffff


	//   ....[37]....
        /*0110*/ 	.word	0xffffffff


	//   ....[38]....
        /*0114*/ 	.word	0xffffffff


	//   ....[39]....
        /*0118*/ 	.word	0xffffffff


	//   ....[40]....
        /*011c*/ 	.word	0xffffffff


	//   ....[41]....
        /*0120*/ 	.word	0xffffffff


	//   ....[42]....
        /*0124*/ 	.word	0xffffffff


	//   ....[43]....
        /*0128*/ 	.word	0xffffffff


	//   ....[44]....
        /*012c*/ 	.word	0xffffffff


	//   ....[45]....
        /*0130*/ 	.word	0xffffffff


	//   ....[46]....
        /*0134*/ 	.word	0xffffffff


	//   ....[47]....
        /*0138*/ 	.word	0xffffffff


	//   ....[48]....
        /*013c*/ 	.word	0xffffffff


	//   ....[49]....
        /*0140*/ 	.word	0xffffffff


	//   ....[50]....
        /*0144*/ 	.word	0xffffffff


	//   ....[51]....
        /*0148*/ 	.word	0xffffffff


	//   ....[52]....
        /*014c*/ 	.word	0xffffffff


	//   ....[53]....
        /*0150*/ 	.word	0xffffffff


	//   ....[54]....
        /*0154*/ 	.word	0xffffffff


	//   ....[55]....
        /*0158*/ 	.word	0xffffffff


	//   ....[56]....
        /*015c*/ 	.word	0xffffffff


	//   ....[57]....
        /*0160*/ 	.word	0xffffffff


	//   ....[58]....
        /*0164*/ 	.word	0xffffffff


	//   ....[59]....
        /*0168*/ 	.word	0xffffffff


	//   ....[60]....
        /*016c*/ 	.word	0xffffffff


	//   ....[61]....
        /*0170*/ 	.word	0xffffffff


	//   ....[62]....
        /*0174*/ 	.word	0xffffffff


	//   ....[63]....
        /*0178*/ 	.word	0xffffffff


	//   ....[64]....
        /*017c*/ 	.word	0xffffffff


	//   ....[65]....
        /*0180*/ 	.word	0xffffffff


	//   ....[66]....
        /*0184*/ 	.word	0xffffffff


	//   ....[67]....
        /*0188*/ 	.word	0xffffffff


	//   ....[68]....
        /*018c*/ 	.word	0xffffffff


	//   ....[69]....
        /*0190*/ 	.word	0xffffffff


	//   ....[70]....
        /*0194*/ 	.word	0xffffffff


	//   ....[71]....
        /*0198*/ 	.word	0xffffffff


	//   ....[72]....
        /*019c*/ 	.word	0xffffffff


	//   ....[73]....
        /*01a0*/ 	.word	0xffffffff


	//   ....[74]....
        /*01a4*/ 	.word	0xffffffff


	//   ....[75]....
        /*01a8*/ 	.word	0xffffffff


	//   ....[76]....
        /*01ac*/ 	.word	0xffffffff


	//   ....[77]....
        /*01b0*/ 	.word	0xffffffff


	//   ....[78]....
        /*01b4*/ 	.word	0xffffffff


	//   ....[79]....
        /*01b8*/ 	.word	0xffffffff


	//   ....[80]....
        /*01bc*/ 	.word	0xffffffff


	//   ....[81]....
        /*01c0*/ 	.word	0xffffffff


	//   ....[82]....
        /*01c4*/ 	.word	0xffffffff


	//   ....[83]....
        /*01c8*/ 	.word	0xffffffff


	//   ....[84]....
        /*01cc*/ 	.word	0xffffffff


	//   ....[85]....
        /*01d0*/ 	.word	0xffffffff


	//   ....[86]....
        /*01d4*/ 	.word	0xffffffff


	//   ....[87]....
        /*01d8*/ 	.word	0xffffffff


	//   ....[88]....
        /*01dc*/ 	.word	0xffffffff


	//   ....[89]....
        /*01e0*/ 	.word	0xffffffff


	//   ....[90]....
        /*01e4*/ 	.word	0xffffffff


	//   ....[91]....
        /*01e8*/ 	.word	0xffffffff


	//   ....[92]....
        /*01ec*/ 	.word	0xffffffff


	//   ....[93]....
        /*01f0*/ 	.word	0xffffffff


	//   ....[94]....
        /*01f4*/ 	.word	0xffffffff


	//   ....[95]....
        /*01f8*/ 	.word	0xffffffff


	//   ....[96]....
        /*01fc*/ 	.word	0xffffffff


	//   ....[97]....
        /*0200*/ 	.word	0xffffffff


	//   ....[98]....
        /*0204*/ 	.word	0xffffffff


	//   ....[99]....
        /*0208*/ 	.word	0xffffffff


	//   ....[100]....
        /*020c*/ 	.word	0xffffffff


	//   ....[101]....
        /*0210*/ 	.word	0xffffffff


	//   ....[102]....
        /*0214*/ 	.word	0xffffffff


	//   ....[103]....
        /*0218*/ 	.word	0xffffffff


	//   ....[104]....
        /*021c*/ 	.word	0xffffffff


	//   ....[105]....
        /*0220*/ 	.word	0xffffffff


	//   ....[106]....
        /*0224*/ 	.word	0xffffffff


	//   ....[107]....
        /*0228*/ 	.word	0xffffffff


	//   ....[108]....
        /*022c*/ 	.word	0xffffffff


	//   ....[109]....
        /*0230*/ 	.word	0xffffffff


	//   ....[110]....
        /*0234*/ 	.word	0xffffffff


	//   ....[111]....
        /*0238*/ 	.word	0xffffffff


	//   ....[112]....
        /*023c*/ 	.word	0xffffffff


	//   ....[113]....
        /*0240*/ 	.word	0xffffffff


	//   ....[114]....
        /*0244*/ 	.word	0xffffffff


	//   ....[115]....
        /*0248*/ 	.word	0xffffffff


	//   ....[116]....
        /*024c*/ 	.word	0xffffffff


	//   ....[117]....
        /*0250*/ 	.word	0xffffffff


	//   ....[118]....
        /*0254*/ 	.word	0xffffffff


	//   ....[119]....
        /*0258*/ 	.word	0xffffffff


	//   ....[120]....
        /*025c*/ 	.word	0xffffffff


	//   ....[121]....
        /*0260*/ 	.word	0xffffffff


	//   ....[122]....
        /*0264*/ 	.word	0xffffffff


	//   ....[123]....
        /*0268*/ 	.word	0xffffffff


	//   ....[124]....
        /*026c*/ 	.word	0xffffffff


	//   ....[125]....
        /*0270*/ 	.word	0xffffffff


	//   ....[126]....
        /*0274*/ 	.word	0xffffffff


	//   ....[127]....
        /*0278*/ 	.word	0xffffffff


	//   ....[128]....
        /*027c*/ 	.word	0xffffffff


	//   ....[129]....
        /*0280*/ 	.word	0xffffffff


	//   ....[130]....
        /*0284*/ 	.word	0xffffffff


	//   ....[131]....
        /*0288*/ 	.word	0xffffffff


	//   ....[132]....
        /*028c*/ 	.word	0xffffffff


	//   ....[133]....
        /*0290*/ 	.word	0xffffffff


	//   ....[134]....
        /*0294*/ 	.word	0xffffffff


	//   ....[135]....
        /*0298*/ 	.word	0xffffffff


	//   ....[136]....
        /*029c*/ 	.word	0xffffffff


	//   ....[137]....
        /*02a0*/ 	.word	0xffffffff


	//   ....[138]....
        /*02a4*/ 	.word	0xffffffff


	//   ....[139]....
        /*02a8*/ 	.word	0xffffffff


	//   ....[140]....
        /*02ac*/ 	.word	0xffffffff


	//   ....[141]....
        /*02b0*/ 	.word	0xffffffff


	//   ....[142]....
        /*02b4*/ 	.word	0xffffffff


	//   ....[143]....
        /*02b8*/ 	.word	0xffffffff


	//   ....[144]....
        /*02bc*/ 	.word	0xffffffff


	//   ....[145]....
        /*02c0*/ 	.word	0xffffffff


	//   ....[146]....
        /*02c4*/ 	.word	0xffffffff


	//----- nvinfo : EIATTR_COOP_GROUP_INSTR_OFFSETS
	.align		4
.L_274:
        /*02c8*/ 	.byte	0x04, 0x28
        /*02ca*/ 	.short	(.L_276 - .L_275)


	//   ....[0]....
.L_275:
        /*02cc*/ 	.word	0x00000050


	//   ....[1]....
        /*02d0*/ 	.word	0x000001e0


	//   ....[2]....
        /*02d4*/ 	.word	0x00000210


	//   ....[3]....
        /*02d8*/ 	.word	0x00000240


	//   ....[4]....
        /*02dc*/ 	.word	0x00000270


	//   ....[5]....
        /*02e0*/ 	.word	0x000002a0


	//   ....[6]....
        /*02e4*/ 	.word	0x000002d0


	//   ....[7]....
        /*02e8*/ 	.word	0x00000440


	//   ....[8]....
        /*02ec*/ 	.word	0x00000480


	//   ....[9]....
        /*02f0*/ 	.word	0x000004b0


	//   ....[10]....
        /*02f4*/ 	.word	0x000004e0


	//   ....[11]....
        /*02f8*/ 	.word	0x00000510


	//   ....[12]....
        /*02fc*/ 	.word	0x00000540


	//   ....[13]....
        /*0300*/ 	.word	0x000005d0


	//   ....[14]....
        /*0304*/ 	.word	0x00000600


	//   ....[15]....
        /*0308*/ 	.word	0x00000610


	//   ....[16]....
        /*030c*/ 	.word	0x00000680


	//   ....[17]....
        /*0310*/ 	.word	0x000062f0


	//   ....[18]....
        /*0314*/ 	.word	0x00006310


	//   ....[19]....
        /*0318*/ 	.word	0x000064d0


	//   ....[20]....
        /*031c*/ 	.word	0x000064e0


	//   ....[21]....
        /*0320*/ 	.word	0x00006660


	//   ....[22]....
        /*0324*/ 	.word	0x00006680


	//   ....[23]....
        /*0328*/ 	.word	0x000067e0


	//   ....[24]....
        /*032c*/ 	.word	0x000067f0


	//   ....[25]....
        /*0330*/ 	.word	0x00006c40


	//   ....[26]....
        /*0334*/ 	.word	0x00006c80


	//   ....[27]....
        /*0338*/ 	.word	0x00006cc0


	//   ....[28]....
        /*033c*/ 	.word	0x00006cf0


	//   ....[29]....
        /*0340*/ 	.word	0x00009e30


	//   ....[30]....
        /*0344*/ 	.word	0x00009e70


	//   ....[31]....
        /*0348*/ 	.word	0x00009eb0


	//   ....[32]....
        /*034c*/ 	.word	0x00009ee0


	//   ....[33]....
        /*0350*/ 	.word	0x0000e130


	//   ....[34]....
        /*0354*/ 	.word	0x0000e1a0


	//   ....[35]....
        /*0358*/ 	.word	0x0000e270


	//   ....[36]....
        /*035c*/ 	.word	0x0000e2e0


	//   ....[37]....
        /*0360*/ 	.word	0x0000f9a0


	//   ....[38]....
        /*0364*/ 	.word	0x0000f9c0


	//   ....[39]....
        /*0368*/ 	.word	0x0000f9e0


	//   ....[40]....
        /*036c*/ 	.word	0x0000fa00


	//   ....[41]....
        /*0370*/ 	.word	0x00010d70


	//   ....[42]....
        /*0374*/ 	.word	0x00010d80


	//   ....[43]....
        /*0378*/ 	.word	0x00010db0


	//   ....[44]....
        /*037c*/ 	.word	0x00010dc0


	//   ....[45]....
        /*0380*/ 	.word	0x00012580


	//   ....[46]....
        /*0384*/ 	.word	0x00012590


	//   ....[47]....
        /*0388*/ 	.word	0x000125b0


	//   ....[48]....
        /*038c*/ 	.word	0x000125c0


	//   ....[49]....
        /*0390*/ 	.word	0x00012980


	//   ....[50]....
        /*0394*/ 	.word	0x000129a0


	//   ....[51]....
        /*0398*/ 	.word	0x00012b70


	//   ....[52]....
        /*039c*/ 	.word	0x00012b80


	//   ....[53]....
        /*03a0*/ 	.word	0x00012cf0


	//   ....[54]....
        /*03a4*/ 	.word	0x00012d10


	//   ....[55]....
        /*03a8*/ 	.word	0x00012e80


	//   ....[56]....
        /*03ac*/ 	.word	0x00012e90


	//   ....[57]....
        /*03b0*/ 	.word	0x000131f0


	//   ....[58]....
        /*03b4*/ 	.word	0x00013210


	//   ....[59]....
        /*03b8*/ 	.word	0x00013d70


	//   ....[60]....
        /*03bc*/ 	.word	0x00013d80


	//   ....[61]....
        /*03c0*/ 	.word	0x00014ff0


	//   ....[62]....
        /*03c4*/ 	.word	0x00015010


	//   ....[63]....
        /*03c8*/ 	.word	0x000151f0


	//   ....[64]....
        /*03cc*/ 	.word	0x00015200


	//   ....[65]....
        /*03d0*/ 	.word	0x00015370


	//   ....[66]....
        /*03d4*/ 	.word	0x00015390


	//   ....[67]....
        /*03d8*/ 	.word	0x00015500


	//   ....[68]....
        /*03dc*/ 	.word	0x00015510


	//   ....[69]....
        /*03e0*/ 	.word	0x00015720


	//   ....[70]....
        /*03e4*/ 	.word	0x00015740


	//   ....[71]....
        /*03e8*/ 	.word	0x00015860


	//   ....[72]....
        /*03ec*/ 	.word	0x000158a0


	//   ....[73]....
        /*03f0*/ 	.word	0x000158d0


	//   ....[74]....
        /*03f4*/ 	.word	0x00015900


	//   ....[75]....
        /*03f8*/ 	.word	0x00015930


	//   ....[76]....
        /*03fc*/ 	.word	0x00015960


	//   ....[77]....
        /*0400*/ 	.word	0x00015ab0


	//   ....[78]....
        /*0404*/ 	.word	0x00015af0


	//   ....[79]....
        /*0408*/ 	.word	0x00015b20


	//   ....[80]....
        /*040c*/ 	.word	0x00015b50


	//   ....[81]....
        /*0410*/ 	.word	0x00015b80


	//   ....[82]....
        /*0414*/ 	.word	0x00015bb0


	//   ....[83]....
        /*0418*/ 	.word	0x00015c40


	//   ....[84]....
        /*041c*/ 	.word	0x00015c70


	//   ....[85]....
        /*0420*/ 	.word	0x00015c80


	//   ....[86]....
        /*0424*/ 	.word	0x00015ce0


	//   ....[87]....
        /*0428*/ 	.word	0x00016220


	//   ....[88]....
        /*042c*/ 	.word	0x00016280


	//   ....[89]....
        /*0430*/ 	.word	0x000162d0


	//   ....[90]....
        /*0434*/ 	.word	0x00016320


	//   ....[91]....
        /*0438*/ 	.word	0x00016370


	//   ....[92]....
        /*043c*/ 	.word	0x000163e0


	//   ....[93]....
        /*0440*/ 	.word	0x00016420


	//   ....[94]....
        /*0444*/ 	.word	0x00016490


	//   ....[95]....
        /*0448*/ 	.word	0x00016500


	//   ....[96]....
        /*044c*/ 	.word	0x00016560


	//   ....[97]....
        /*0450*/ 	.word	0x000165d0


	//   ....[98]....
        /*0454*/ 	.word	0x00016640


	//   ....[99]....
        /*0458*/ 	.word	0x000166a0


	//   ....[100]....
        /*045c*/ 	.word	0x00016700


	//   ....[101]....
        /*0460*/ 	.word	0x00016760


	//   ....[102]....
        /*0464*/ 	.word	0x000167d0


	//   ....[103]....
        /*0468*/ 	.word	0x00016830


	//   ....[104]....
        /*046c*/ 	.word	0x00016890


	//   ....[105]....
        /*0470*/ 	.word	0x00016900


	//   ....[106]....
        /*0474*/ 	.word	0x00016950


	//   ....[107]....
        /*0478*/ 	.word	0x000169a0


	//   ....[108]....
        /*047c*/ 	.word	0x000169f0


	//   ....[109]....
        /*0480*/ 	.word	0x00016a60


	//   ....[110]....
        /*0484*/ 	.word	0x00016ad0


	//   ....[111]....
        /*0488*/ 	.word	0x00016b30


	//   ....[112]....
        /*048c*/ 	.word	0x00016b90


	//   ....[113]....
        /*0490*/ 	.word	0x00016bf0


	//   ....[114]....
        /*0494*/ 	.word	0x00016c60


	//   ....[115]....
        /*0498*/ 	.word	0x00016cc0


	//   ....[116]....
        /*049c*/ 	.word	0x00016d20


	//   ....[117]....
        /*04a0*/ 	.word	0x00016d80


	//   ....[118]....
        /*04a4*/ 	.word	0x00016df0


	//   ....[119]....
        /*04a8*/ 	.word	0x00016e50


	//   ....[120]....
        /*04ac*/ 	.word	0x00016eb0


	//   ....[121]....
        /*04b0*/ 	.word	0x00016f10


	//   ....[122]....
        /*04b4*/ 	.word	0x00016f80


	//   ....[123]....
        /*04b8*/ 	.word	0x00016fe0


	//   ....[124]....
        /*04bc*/ 	.word	0x00017040


	//   ....[125]....
        /*04c0*/ 	.word	0x000170a0


	//   ....[126]....
        /*04c4*/ 	.word	0x00017110


	//   ....[127]....
        /*04c8*/ 	.word	0x00017170


	//   ....[128]....
        /*04cc*/ 	.word	0x000171d0


	//   ....[129]....
        /*04d0*/ 	.word	0x00017230


	//   ....[130]....
        /*04d4*/ 	.word	0x000172a0


	//   ....[131]....
        /*04d8*/ 	.word	0x000172f0


	//   ....[132]....
        /*04dc*/ 	.word	0x00017330


	//   ....[133]....
        /*04e0*/ 	.word	0x00017380


	//   ....[134]....
        /*04e4*/ 	.word	0x000173d0


	//   ....[135]....
        /*04e8*/ 	.word	0x00017420


	//   ....[136]....
        /*04ec*/ 	.word	0x00017490


	//   ....[137]....
        /*04f0*/ 	.word	0x000174d0


	//   ....[138]....
        /*04f4*/ 	.word	0x00017520


	//   ....[139]....
        /*04f8*/ 	.word	0x00017570


	//   ....[140]....
        /*04fc*/ 	.word	0x000175c0


	//   ....[141]....
        /*0500*/ 	.word	0x00017610


	//   ....[142]....
        /*0504*/ 	.word	0x00017680


	//   ....[143]....
        /*0508*/ 	.word	0x000176c0


	//   ....[144]....
        /*050c*/ 	.word	0x00017730


	//   ....[145]....
        /*0510*/ 	.word	0x00017790


	//   ....[146]....
        /*0514*/ 	.word	0x000177f0


	//----- nvinfo : EIATTR_EXIT_INSTR_OFFSETS
	.align		4
.L_276:
        /*0518*/ 	.byte	0x04, 0x1c
        /*051a*/ 	.short	(.L_278 - .L_277)


	//   ....[0]....
.L_277:
        /*051c*/ 	.word	0x00000b40


	//   ....[1]....
        /*0520*/ 	.word	0x000161e0


	//----- nvinfo : EIATTR_MAX_THREADS
	.align		4
.L_278:
        /*0524*/ 	.byte	0x04, 0x05
        /*0526*/ 	.short	(.L_280 - .L_279)
.L_279:
        /*0528*/ 	.word	0x00000100
        /*052c*/ 	.word	0x00000001
        /*0530*/ 	.word	0x00000001


	//----- nvinfo : EIATTR_CRS_STACK_SIZE
	.align		4
.L_280:
        /*0534*/ 	.byte	0x04, 0x1e
        /*0536*/ 	.short	(.L_282 - .L_281)
.L_281:
        /*0538*/ 	.word	0x00000000
.L_282:


//--------------------- .nv.info._ZN7cutlass13device_kernelIN5flash19enable_sm80_to_sm89INS1_16FlashAttnFwdSm80INS1_25CollectiveMainloopFwdSm80ILi8ELi1ELb1EN4cute5tupleIJNS5_1CILi128EEENS7_ILi48EEENS7_ILi256EEEEEELi256ENS_6half_tEfNS_4arch4Sm80ELb0ELb1ELb1ELb0ELb0ELb0ELb1ELb1EEENS1_21CollectiveEpilogueFwdINS6_IJS8_SA_S9_EEENS6_IJNS7_ILi1EEESI_SI_EEESC_SE_Li256ELb0ELb1ELb1ELb0EEENS1_19SingleTileSchedulerILb0ELb1ELb1ELi128EEEEEEEEEvNT_6ParamsE --------------------------
	.section	.nv.info._ZN7cutlass13device_kernelIN5flash19enable_sm80_to_sm89INS1_16FlashAttnFwdSm80INS1_25CollectiveMainloopFwdSm80ILi8ELi1ELb1EN4cute5tupleIJNS5_1CILi128EEENS7_ILi48EEENS7_ILi256EEEEEELi256ENS_6half_tEfNS_4arch4Sm80ELb0ELb1ELb1ELb0ELb0ELb0ELb1ELb1EEENS1_21CollectiveEpilogueFwdINS6_IJS8_SA_S9_EEENS6_IJNS7_ILi1EEESI_SI_EEESC_SE_Li256ELb0ELb1ELb1ELb0EEENS1_19SingleTileSchedulerILb0ELb1ELb1ELi128EEEEEEEEEvNT_6ParamsE,"",@"SHT_CUDA_INFO"
	.sectionflags	@""
	.align	4


	//----- nvinfo : EIATTR_CUDA_API_VERSION
	.align		4
        /*0000*/ 	.byte	0x04, 0x37
        /*0002*/ 	.short	(.L_284 - .L_283)
.L_283:
        /*0004*/ 	.word	0x00000082


	//----- nvinfo : EIATTR_SW2861232_WAR
	.align		4
.L_284:
        /*0008*/ 	.byte	0x01, 0x35
	.zero		2


	//----- nvinfo : EIATTR_PARAM_CBANK
	.align		4
        /*000c*/ 	.byte	0x04, 0x0a
        /*000e*/ 	.short	(.L_286 - .L_285)
	.align		4
.L_285:
        /*0010*/ 	.word	index@(.nv.constant0._ZN7cutlass13device_kernelIN5flash19enable_sm80_to_sm89INS1_16FlashAttnFwdSm80INS1_25CollectiveMainloopFwdSm80ILi8ELi1ELb1EN4cute5tupleIJNS5_1CILi128EEENS7_ILi48EEENS7_ILi256EEEEEELi256ENS_6half_tEfNS_4arch4Sm80ELb0ELb1ELb1ELb0ELb0ELb0ELb1ELb1EEENS1_21CollectiveEpilogueFwdINS6_IJS8_SA_S9_EEENS6_IJNS7_ILi1EEESI_SI_EEESC_SE_Li256ELb0ELb1ELb1ELb0EEENS1_19SingleTileSchedulerILb0ELb1ELb1ELi128EEEEEEEEEvNT_6ParamsE)
        /*0014*/ 	.short	0x0160
        /*0016*/ 	.short	0x0418


	//----- nvinfo : EIATTR_CBANK_PARAM_SIZE
	.align		4
.L_286:
        /*0018*/ 	.byte	0x03, 0x19
        /*001a*/ 	.short	0x0418


	//----- nvinfo : EIATTR_KPARAM_INFO
	.align		4
        /*001c*/ 	.byte	0x04, 0x17
        /*001e*/ 	.short	(.L_288 - .L_287)
.L_287:
        /*0020*/ 	.word	0x00000000
        /*0024*/ 	.short	0x0000
        /*0026*/ 	.short	0x0000
        /*0028*/ 	.byte	0x00, 0xf0, 0x61, 0x10


	//----- nvinfo : EIATTR_MAXREG_COUNT
	.align		4
.L_288:
        /*002c*/ 	.byte	0x03, 0x1b
        /*002e*/ 	.short	0x00ff


	//----- nvinfo : EIATTR_NUM_BARRIERS
	.align		4
        /*0030*/ 	.byte	0x02, 0x4c
        /*0032*/ 	.byte	0x02
	.zero		1


	//----- nvinfo : EIATTR_ANNOTATIONS
	.align		4
        /*0034*/ 	.byte	0x04, 0x55
        /*0036*/ 	.short	(.L_290 - .L_289)


	//   ....[0]....
.L_289:
        /* <DEDUP_REMOVED lines=82> */


	//----- nvinfo : EIATTR_MERCURY_ISA_VERSION
	.align		4
.L_290:
        /*0548*/ 	.byte	0x03, 0x5f
        /*054a*/ 	.short	0x0000


	//----- nvinfo : EIATTR_INT_WARP_WIDE_INSTR_OFFSETS
	.align		4
        /*054c*/ 	.byte	0x04, 0x31
        /*054e*/ 	.short	(.L_292 - .L_291)


	//   ....[0]....
.L_291:
        /*0550*/ 	.word	0x00007300


	//   ....[1]....
        /*0554*/ 	.word	0x0000b510


	//   ....[2]....
        /*0558*/ 	.word	0x0000e8e0


	//----- nvinfo : EIATTR_COOP_GROUP_MASK_REGIDS
	.align		4
.L_292:
        /*055c*/ 	.byte	0x04, 0x29
        /*055e*/ 	.short	(.L_294 - .L_293)


	//   ....[0]....
.L_293:
        /*0560*/ 	.word	0xffffffff


	//   ....[1]....
        /*0564*/ 	.word	0xffffffff


	//   ....[2]....
        /*0568*/ 	.word	0xffffffff


	//   ....[3]....
        /*056c*/ 	.word	0xffffffff


	//   ....[4]....
        /*0570*/ 	.word	0xffffffff


	//   ....[5]....
        /*0574*/ 	.word	0xffffffff


	//   ....[6]....
        /*0578*/ 	.word	0xffffffff


	//   ....[7]....
        /*057c*/ 	.word	0xffffffff


	//   ....[8]....
        /*0580*/ 	.word	0xffffffff


	//   ....[9]....
        /*0584*/ 	.word	0xffffffff


	//   ....[10]....
        /*0588*/ 	.word	0xffffffff


	//   ....[11]....
        /*058c*/ 	.word	0xffffffff


	//   ....[12]....
        /*0590*/ 	.word	0xffffffff


	//   ....[13]....
        /*0594*/ 	.word	0xffffffff


	//   ....[14]....
        /*0598*/ 	.word	0xffffffff


	//   ....[15]....
        /*059c*/ 	.word	0xffffffff


	//   ....[16]....
        /*05a0*/ 	.word	0xffffffff


	//   ....[17]....
        /*05a4*/ 	.word	0xffffffff


	//   ....[18]....
        /*05a8*/ 	.word	0xffffffff


	//   ....[19]....
        /*05ac*/ 	.word	0xffffffff


	//   ....[20]....
        /*05b0*/ 	.word	0xffffffff


	//   ....[21]....
        /*05b4*/ 	.word	0xffffffff


	//   ....[22]....
        /*05b8*/ 	.word	0xffffffff


	//   ....[23]....
        /*05bc*/ 	.word	0xffffffff


	//   ....[24]....
        /*05c0*/ 	.word	0xffffffff


	//   ....[25]....
        /*05c4*/ 	.word	0xffffffff


	//   ....[26]....
        /*05c8*/ 	.word	0xffffffff


	//   ....[27]....
        /*05cc*/ 	.word	0xffffffff


	//   ....[28]....
        /*05d0*/ 	.word	0xffffffff


	//   ....[29]....
        /*05d4*/ 	.word	0xffffffff


	//   ....[30]....
        /*05d8*/ 	.word	0xffffffff


	//   ....[31]....
        /*05dc*/ 	.word	0xffffffff


	//   ....[32]....
        /*05e0*/ 	.word	0xffffffff


	//   ....[33]....
        /*05e4*/ 	.word	0xffffffff


	//   ....[34]....
        /*05e8*/ 	.word	0xffffffff


	//   ....[35]....
        /*05ec*/ 	.word	0xffffffff


	//   ....[36]....
        /*05f0*/ 	.word	0xffffffff


	//   ....[37]....
        /*05f4*/ 	.word	0xffffffff


	//   ....[38]....
        /*05f8*/ 	.word	0xffffffff


	//   ....[39]....
        /*05fc*/ 	.word	0xffffffff


	//   ....[40]....
        /*0600*/ 	.word	0xffffffff


	//   ....[41]....
        /*0604*/ 	.word	0xffffffff


	//   ....[42]....
        /*0608*/ 	.word	0xffffffff


	//----- nvinfo : EIATTR_COOP_GROUP_INSTR_OFFSETS
	.align		4
.L_294:
        /*060c*/ 	.byte	0x04, 0x28
        /*060e*/ 	.short	(.L_296 - .L_295)


	//   ....[0]....
.L_295:
        /*0610*/ 	.word	0x00000060


	//   ....[1]....
        /*0614*/ 	.word	0x00001310


	//   ....[2]....
        /*0618*/ 	.word	0x00001360


	//   ....[3]....
        /*061c*/ 	.word	0x000014b0


	//   ....[4]....
        /*0620*/ 	.word	0x00001510


	//   ....[5]....
        /*0624*/ 	.word	0x000016a0


	//   ....[6]....
        /*0628*/ 	.word	0x000016d0


	//   ....[7]....
        /*062c*/ 	.word	0x00001840


	//   ....[8]....
        /*0630*/ 	.word	0x00001860


	//   ....[9]....
        /*0634*/ 	.word	0x00003570


	//   ....[10]....
        /*0638*/ 	.word	0x00003d80


	//   ....[11]....
        /*063c*/ 	.word	0x00004560


	//   ....[12]....
        /*0640*/ 	.word	0x000045e0


	//   ....[13]....
        /*0644*/ 	.word	0x00004620


	//   ....[14]....
        /*0648*/ 	.word	0x00004650


	//   ....[15]....
        /*064c*/ 	.word	0x000076e0


	//   ....[16]....
        /*0650*/ 	.word	0x00007910


	//   ....[17]....
        /*0654*/ 	.word	0x000080d0


	//   ....[18]....
        /*0658*/ 	.word	0x000080f0


	//   ....[19]....
        /*065c*/ 	.word	0x00008b10


	//   ....[20]....
        /*0660*/ 	.word	0x00008b30


	//   ....[21]....
        /*0664*/ 	.word	0x0000b920


	//   ....[22]....
        /*0668*/ 	.word	0x0000b940


	//   ....[23]....
        /*066c*/ 	.word	0x0000bf90


	//   ....[24]....
        /*0670*/ 	.word	0x0000bfb0


	//   ....[25]....
        /*0674*/ 	.word	0x0000eb30


	//   ....[26]....
        /*0678*/ 	.word	0x0000ed50


	//   ....[27]....
        /*067c*/ 	.word	0x0000f500


	//   ....[28]....
        /*0680*/ 	.word	0x0000f520


	//   ....[29]....
        /*0684*/ 	.word	0x0000ff80


	//   ....[30]....
        /*0688*/ 	.word	0x0000ffa0


	//   ....[31]....
        /*068c*/ 	.word	0x00011250


	//   ....[32]....
        /*0690*/ 	.word	0x00011260


	//   ....[33]....
        /*0694*/ 	.word	0x00011290


	//   ....[34]....
        /*0698*/ 	.word	0x000112a0


	//   ....[35]....
        /*069c*/ 	.word	0x00012180


	//   ....[36]....
        /*06a0*/ 	.word	0x000121c0


	//   ....[37]....
        /*06a4*/ 	.word	0x00012200


	//   ....[38]....
        /*06a8*/ 	.word	0x00012230


	//   ....[39]....
        /*06ac*/ 	.word	0x00012320


	//   ....[40]....
        /*06b0*/ 	.word	0x00012340


	//   ....[41]....
        /*06b4*/ 	.word	0x00012f60


	//   ....[42]....
        /*06b8*/ 	.word	0x00012f70


	//----- nvinfo : EIATTR_EXIT_INSTR_OFFSETS
	.align		4
.L_296:
        /*06bc*/ 	.byte	0x04, 0x1c
        /*06be*/ 	.short	(.L_298 - .L_297)


	//   ....[0]....
.L_297:
        /*06c0*/ 	.word	0x000001c0


	//   ....[1]....
        /*06c4*/ 	.word	0x00012f80


	//   ....[2]....
        /*06c8*/ 	.word	0x00013b20


	//   ....[3]....
        /*06cc*/ 	.word	0x00013b70


	//   ....[4]....
        /*06d0*/ 	.word	0x00013ba0


	//   ....[5]....
        /*06d4*/ 	.word	0x00013c00


	//   ....[6]....
        /*06d8*/ 	.word	0x00013e90


	//----- nvinfo : EIATTR_CTAIDZ_USED
	.align		4
.L_298:
        /*06dc*/ 	.byte	0x01, 0x04
	.zero		2


	//----- nvinfo : EIATTR_MAX_THREADS
	.align		4
        /*06e0*/ 	.byte	0x04, 0x05
        /*06e2*/ 	.short	(.L_300 - .L_299)
.L_299:
        /*06e4*/ 	.word	0x00000100
        /*06e8*/ 	.word	0x00000001
        /*06ec*/ 	.word	0x00000001


	//----- nvinfo : EIATTR_CRS_STACK_SIZE
	.align		4
.L_300:
        /*06f0*/ 	.byte	0x04, 0x1e
        /*06f2*/ 	.short	(.L_302 - .L_301)
.L_301:
        /*06f4*/ 	.word	0x00000000
.L_302:


//--------------------- .nv.info._ZN7cutlass13device_kernelIN5flash19enable_sm80_to_sm89INS1_16FlashAttnFwdSm80INS1_25CollectiveMainloopFwdSm80ILi8ELi1ELb1EN4cute5tupleIJNS5_1CILi128EEENS7_ILi48EEENS7_ILi256EEEEEELi256ENS_6half_tEfNS_4arch4Sm80ELb0ELb1ELb1ELb1ELb0ELb0ELb1ELb1EEENS1_21CollectiveEpilogueFwdINS6_IJS8_SA_S9_EEENS6_IJNS7_ILi1EEESI_SI_EEESC_SE_Li256ELb1ELb1ELb1ELb0EEENS1_36VarlenDynamicPersistentTileSchedulerILi128ELi48ELi256ELi256ELb1ELb1ELb0ELb1ELb0ELb1EEEEEEEEEvNT_6ParamsE --------------------------
	.section	.nv.info._ZN7cutlass13device_kernelIN5flash19enable_sm80_to_sm89INS1_16FlashAttnFwdSm80INS1_25CollectiveMainloopFwdSm80ILi8ELi1ELb1EN4cute5tupleIJNS5_1CILi128EEENS7_ILi48EEENS7_ILi256EEEEEELi256ENS_6half_tEfNS_4arch4Sm80ELb0ELb1ELb1ELb1ELb0ELb0ELb1ELb1EEENS1_21CollectiveEpilogueFwdINS6_IJS8_SA_S9_EEENS6_IJNS7_ILi1EEESI_SI_EEESC_SE_Li256ELb1ELb1ELb1ELb0EEENS1_36VarlenDynamicPersistentTileSchedulerILi128ELi48ELi256ELi256ELb1ELb1ELb0ELb1ELb0ELb1EEEEEEEEEvNT_6ParamsE,"",@"SHT_CUDA_INFO"
	.sectionflags	@""
	.align	4


	//----- nvinfo : EIATTR_CUDA_API_VERSION
	.align		4
        /*0000*/ 	.byte	0x04, 0x37
        /*0002*/ 	.short	(.L_304 - .L_303)
.L_303:
        /*0004*/ 	.word	0x00000082


	//----- nvinfo : EIATTR_SW2861232_WAR
	.align		4
.L_304:
        /*0008*/ 	.byte	0x01, 0x35
	.zero		2


	//----- nvinfo : EIATTR_PARAM_CBANK
	.align		4
        /*000c*/ 	.byte	0x04, 0x0a
        /*000e*/ 	.short	(.L_306 - .L_305)
	.align		4
.L_305:
        /*0010*/ 	.word	index@(.nv.constant0._ZN7cutlass13device_kernelIN5flash19enable_sm80_to_sm89INS1_16FlashAttnFwdSm80INS1_25CollectiveMainloopFwdSm80ILi8ELi1ELb1EN4cute5tupleIJNS5_1CILi128EEENS7_ILi48EEENS7_ILi256EEEEEELi256ENS_6half_tEfNS_4arch4Sm80ELb0ELb1ELb1ELb1ELb0ELb0ELb1ELb1EEENS1_21CollectiveEpilogueFwdINS6_IJS8_SA_S9_EEENS6_IJNS7_ILi1EEESI_SI_EEESC_SE_Li256ELb1ELb1ELb1ELb0EEENS1_36VarlenDynamicPersistentTileSchedulerILi128ELi48ELi256ELi256ELb1ELb1ELb0ELb1ELb0ELb1EEEEEEEEEvNT_6ParamsE)
        /*0014*/ 	.short	0x0160
        /*0016*/ 	.short	0x0438


	//----- nvinfo : EIATTR_CBANK_PARAM_SIZE
	.align		4
.L_306:
        /*0018*/ 	.byte	0x03, 0x19
        /*001a*/ 	.short	0x0438


	//----- nvinfo : EIATTR_KPARAM_INFO
	.align		4
        /*001c*/ 	.byte	0x04, 0x17
        /*001e*/ 	.short	(.L_308 - .L_307)
.L_307:
        /*0020*/ 	.word	0x00000000
        /*0024*/ 	.short	0x0000
        /*0026*/ 	.short	0x0000
        /*0028*/ 	.byte	0x00, 0xf0, 0xe1, 0x10


	//----- nvinfo : EIATTR_MAXREG_COUNT
	.align		4
.L_308:
        /*002c*/ 	.byte	0x03, 0x1b
        /*002e*/ 	.short	0x00ff


	//----- nvinfo : EIATTR_NUM_BARRIERS
	.align		4
        /*0030*/ 	.byte	0x02, 0x4c
        /*0032*/ 	.byte	0x06
	.zero		1


	//----- nvinfo : EIATTR_ANNOTATIONS
	.align		4
        /*0034*/ 	.byte	0x04, 0x55
        /*0036*/ 	.short	(.L_310 - .L_309)


	//   ....[0]....
.L_309:
        /* <DEDUP_REMOVED lines=105> */


	//----- nvinfo : EIATTR_MERCURY_ISA_VERSION
	.align		4
.L_310:
        /*06b8*/ 	.byte	0x03, 0x5f
        /*06ba*/ 	.short	0x0000


	//----- nvinfo : EIATTR_INT_WARP_WIDE_INSTR_OFFSETS
	.align		4
        /*06bc*/ 	.byte	0x04, 0x31
        /*06be*/ 	.short	(.L_312 - .L_311)


	//   ....[0]....
.L_311:
        /*06c0*/ 	.word	0x00011ab0


	//   ....[1]....
        /*06c4*/ 	.word	0x00011b30


	//----- nvinfo : EIATTR_COOP_GROUP_MASK_REGIDS
	.align		4
.L_312:
        /*06c8*/ 	.byte	0x04, 0x29
        /*06ca*/ 	.short	(.L_314 - .L_313)


	//   ....[0]....
.L_313:
        /*06cc*/ 	.word	0xffffffff


	//   ....[1]....
        /*06d0*/ 	.word	0xffffffff


	//   ....[2]....
        /*06d4*/ 	.word	0xffffffff


	//   ....[3]....
        /*06d8*/ 	.word	0xffffffff


	//   ....[4]....
        /*06dc*/ 	.word	0xffffffff


	//   ....[5]....
        /*06e0*/ 	.word	0xffffffff


	//   ....[6]....
        /*06e4*/ 	.word	0xffffffff


	//   ....[7]....
        /*06e8*/ 	.word	0xffffffff


	//   ....[8]....
        /*06ec*/ 	.word	0xffffffff


	//   ....[9]....
        /*06f0*/ 	.word	0xffffffff


	//   ....[10]....
        /*06f4*/ 	.word	0xffffffff


	//   ....[11]....
        /*06f8*/ 	.word	0xffffffff


	//   ....[12]....
        /*06fc*/ 	.word	0xffffffff


	//   ....[13]....
        /*0700*/ 	.word	0xffffffff


	//   ....[14]....
        /*0704*/ 	.word	0xffffffff


	//   ....[15]....
        /*0708*/ 	.word	0xffffffff


	//   ....[16]....
        /*070c*/ 	.word	0xffffffff


	//   ....[17]....
        /*0710*/ 	.word	0xffffffff


	//   ....[18]....
        /*0714*/ 	.word	0xffffffff


	//   ....[19]....
        /*0718*/ 	.word	0xffffffff


	//   ....[20]....
        /*071c*/ 	.word	0xffffffff


	//   ....[21]....
        /*0720*/ 	.word	0xffffffff


	//   ....[22]....
        /*0724*/ 	.word	0xffffffff


	//   ....[23]....
        /*0728*/ 	.word	0xffffffff


	//   ....[24]....
        /*072c*/ 	.word	0xffffffff


	//   ....[25]....
        /*0730*/ 	.word	0xffffffff


	//   ....[26]....
        /*0734*/ 	.word	0xffffffff


	//   ....[27]....
        /*0738*/ 	.word	0xffffffff


	//   ....[28]....
        /*073c*/ 	.word	0xffffffff


	//   ....[29]....
        /*0740*/ 	.word	0xffffffff


	//   ....[30]....
        /*0744*/ 	.word	0xffffffff


	//   ....[31]....
        /*0748*/ 	.word	0xffffffff


	//   ....[32]....
        /*074c*/ 	.word	0xffffffff


	//   ....[33]....
        /*0750*/ 	.word	0xffffffff


	//   ....[34]....
        /*0754*/ 	.word	0xffffffff


	//   ....[35]....
        /*0758*/ 	.word	0xffffffff


	//   ....[36]....
        /*075c*/ 	.word	0xffffffff


	//   ....[37]....
        /*0760*/ 	.word	0xffffffff


	//   ....[38]....
        /*0764*/ 	.word	0xffffffff


	//   ....[39]....
        /*0768*/ 	.word	0xffffffff


	//   ....[40]....
        /*076c*/ 	.word	0xffffffff


	//   ....[41]....
        /*0770*/ 	.word	0xffffffff


	//   ....[42]....
        /*0774*/ 	.word	0xffffffff


	//   ....[43]....
        /*0778*/ 	.word	0xffffffff


	//   ....[44]....
        /*077c*/ 	.word	0xffffffff


	//   ....[45]....
        /*0780*/ 	.word	0xffffffff


	//   ....[46]....
        /*0784*/ 	.word	0xffffffff


	//   ....[47]....
        /*0788*/ 	.word	0xffffffff


	//   ....[48]....
        /*078c*/ 	.word	0xffffffff


	//   ....[49]....
        /*0790*/ 	.word	0xffffffff


	//   ....[50]....
        /*0794*/ 	.word	0xffffffff


	//   ....[51]....
        /*0798*/ 	.word	0xffffffff


	//   ....[52]....
        /*079c*/ 	.word	0xffffffff


	//   ....[53]....
        /*07a0*/ 	.word	0xffffffff


	//   ....[54]....
        /*07a4*/ 	.word	0xffffffff


	//   ....[55]....
        /*07a8*/ 	.word	0xffffffff


	//   ....[56]....
        /*07ac*/ 	.word	0xffffffff


	//   ....[57]....
        /*07b0*/ 	.word	0xffffffff


	//   ....[58]....
        /*07b4*/ 	.word	0xffffffff


	//   ....[59]....
        /*07b8*/ 	.word	0xffffffff


	//   ....[60]....
        /*07bc*/ 	.word	0xffffffff


	//   ....[61]....
        /*07c0*/ 	.word	0xffffffff


	//   ....[62]....
        /*07c4*/ 	.word	0xffffffff


	//   ....[63]....
        /*07c8*/ 	.word	0xffffffff


	//   ....[64]....
        /*07cc*/ 	.word	0xffffffff


	//   ....[65]....
        /*07d0*/ 	.word	0xffffffff


	//   ....[66]....
        /*07d4*/ 	.word	0xffffffff


	//   ....[67]....
        /*07d8*/ 	.word	0xffffffff


	//   ....[68]....
        /*07dc*/ 	.word	0xffffffff


	//   ....[69]....
        /*07e0*/ 	.word	0xffffffff


	//   ....[70]....
        /*07e4*/ 	.word	0xffffffff


	//   ....[71]....
        /*07e8*/ 	.word	0xffffffff


	//   ....[72]....
        /*07ec*/ 	.word	0xffffffff


	//   ....[73]....
        /*07f0*/ 	.word	0xffffffff


	//   ....[74]....
        /*07f4*/ 	.word	0xffffffff


	//   ....[75]....
        /*07f8*/ 	.word	0xffffffff


	//   ....[76]....
        /*07fc*/ 	.word	0xffffffff


	//   ....[77]....
        /*0800*/ 	.word	0xffffffff


	//   ....[78]....
        /*0804*/ 	.word	0xffffffff


	//   ....[79]....
        /*0808*/ 	.word	0xffffffff


	//   ....[80]....
        /*080c*/ 	.word	0xffffffff


	//   ....[81]....
        /*0810*/ 	.word	0xffffffff


	//   ....[82]....
        /*0814*/ 	.word	0xffffffff


	//   ....[83]....
        /*0818*/ 	.word	0xffffffff


	//   ....[84]....
        /*081c*/ 	.word	0xffffffff


	//   ....[85]....
        /*0820*/ 	.word	0xffffffff


	//   ....[86]....
        /*0824*/ 	.word	0xffffffff


	//   ....[87]....
        /*0828*/ 	.word	0xffffffff


	//   ....[88]....
        /*082c*/ 	.word	0xffffffff


	//   ....[89]....
        /*0830*/ 	.word	0xffffffff


	//   ....[90]....
        /*0834*/ 	.word	0xffffffff


	//   ....[91]....
        /*0838*/ 	.word	0xffffffff


	//   ....[92]....
        /*083c*/ 	.word	0xffffffff


	//   ....[93]....
        /*0840*/ 	.word	0xffffffff


	//   ....[94]....
        /*0844*/ 	.word	0xffffffff


	//   ....[95]....
        /*0848*/ 	.word	0xffffffff


	//   ....[96]....
        /*084c*/ 	.word	0xffffffff


	//   ....[97]....
        /*0850*/ 	.word	0xffffffff


	//   ....[98]....
        /*0854*/ 	.word	0xffffffff


	//   ....[99]....
        /*0858*/ 	.word	0xffffffff


	//   ....[100]....
        /*085c*/ 	.word	0xffffffff


	//   ....[101]....
        /*0860*/ 	.word	0xffffffff


	//   ....[102]....
        /*0864*/ 	.word	0xffffffff


	//   ....[103]....
        /*0868*/ 	.word	0xffffffff


	//   ....[104]....
        /*086c*/ 	.word	0xffffffff


	//   ....[105]....
        /*0870*/ 	.word	0xffffffff


	//   ....[106]....
        /*0874*/ 	.word	0xffffffff


	//   ....[107]....
        /*0878*/ 	.word	0xffffffff


	//   ....[108]....
        /*087c*/ 	.word	0xffffffff


	//   ....[109]....
        /*0880*/ 	.word	0xffffffff


	//   ....[110]....
        /*0884*/ 	.word	0xffffffff


	//   ....[111]....
        /*0888*/ 	.word	0xffffffff


	//   ....[112]....
        /*088c*/ 	.word	0xffffffff


	//   ....[113]....
        /*0890*/ 	.word	0xffffffff


	//   ....[114]....
        /*0894*/ 	.word	0xffffffff


	//   ....[115]....
        /*0898*/ 	.word	0xffffffff


	//   ....[116]....
        /*089c*/ 	.word	0xffffffff


	//   ....[117]....
        /*08a0*/ 	.word	0xffffffff


	//   ....[118]....
        /*08a4*/ 	.word	0xffffffff


	//   ....[119]....
        /*08a8*/ 	.word	0xffffffff


	//   ....[120]....
        /*08ac*/ 	.word	0xffffffff


	//   ....[121]....
        /*08b0*/ 	.word	0xffffffff


	//   ....[122]....
        /*08b4*/ 	.word	0xffffffff


	//   ....[123]....
        /*08b8*/ 	.word	0xffffffff


	//   ....[124]....
        /*08bc*/ 	.word	0xffffffff


	//   ....[125]....
        /*08c0*/ 	.word	0xffffffff


	//   ....[126]....
        /*08c4*/ 	.word	0xffffffff


	//   ....[127]....
        /*08c8*/ 	.word	0xffffffff


	//   ....[128]....
        /*08cc*/ 	.word	0xffffffff


	//   ....[129]....
        /*08d0*/ 	.word	0xffffffff


	//   ....[130]....
        /*08d4*/ 	.word	0xffffffff


	//   ....[131]....
        /*08d8*/ 	.word	0xffffffff


	//   ....[132]....
        /*08dc*/ 	.word	0xffffffff


	//   ....[133]....
        /*08e0*/ 	.word	0xffffffff


	//   ....[134]....
        /*08e4*/ 	.word	0xffffffff


	//   ....[135]....
        /*08e8*/ 	.word	0xffffffff


	//   ....[136]....
        /*08ec*/ 	.word	0xffffffff


	//   ....[137]....
        /*08f0*/ 	.word	0xffffffff


	//   ....[138]....
        /*08f4*/ 	.word	0xffffffff


	//   ....[139]....
        /*08f8*/ 	.word	0xffffffff


	//   ....[140]....
        /*08fc*/ 	.word	0xffffffff


	//   ....[141]....
        /*0900*/ 	.word	0xffffffff


	//   ....[142]....
        /*0904*/ 	.word	0xffffffff


	//   ....[143]....
        /*0908*/ 	.word	0xffffffff


	//   ....[144]....
        /*090c*/ 	.word	0xffffffff


	//----- nvinfo : EIATTR_COOP_GROUP_INSTR_OFFSETS
	.align		4
.L_314:
        /*0910*/ 	.byte	0x04, 0x28
        /*0912*/ 	.short	(.L_316 - .L_315)


	//   ....[0]....
.L_315:
        /*0914*/ 	.word	0x00000050


	//   ....[1]....
        /*0918*/ 	.word	0x00000200


	//   ....[2]....
        /*091c*/ 	.word	0x00000230


	//   ....[3]....
        /*0920*/ 	.word	0x00000260


	//   ....[4]....
        /*0924*/ 	.word	0x00000290


	//   ....[5]....
        /*0928*/ 	.word	0x000002c0


	//   ....[6]....
        /*092c*/ 	.word	0x000002f0


	//   ....[7]....
        /*0930*/ 	.word	0x00000450


	//   ....[8]....
        /*0934*/ 	.word	0x00000490


	//   ....[9]....
        /*0938*/ 	.word	0x000004c0


	//   ....[10]....
        /*093c*/ 	.word	0x000004f0


	//   ....[11]....
        /*0940*/ 	.word	0x00000520


	//   ....[12]....
        /*0944*/ 	.word	0x00000550


	//   ....[13]....
        /*0948*/ 	.word	0x000005e0


	//   ....[14]....
        /*094c*/ 	.word	0x00000630


	//   ....[15]....
        /*0950*/ 	.word	0x00000650


	//   ....[16]....
        /*0954*/ 	.word	0x000006b0


	//   ....[17]....
        /*0958*/ 	.word	0x00002aa0


	//   ....[18]....
        /*095c*/ 	.word	0x00002ae0


	//   ....[19]....
        /*0960*/ 	.word	0x00002c20


	//   ....[20]....
        /*0964*/ 	.word	0x00002c50


	//   ....[21]....
        /*0968*/ 	.word	0x00002c80


	//   ....[22]....
        /*096c*/ 	.word	0x00002da0


	//   ....[23]....
        /*0970*/ 	.word	0x00002dc0


	//   ....[24]....
        /*0974*/ 	.word	0x00002e00


	//   ....[25]....
        /*0978*/ 	.word	0x00004a70


	//   ....[26]....
        /*097c*/ 	.word	0x00004c20


	//   ....[27]....
        /*0980*/ 	.word	0x00005510


	//   ....[28]....
        /*0984*/ 	.word	0x00005530


	//   ....[29]....
        /*0988*/ 	.word	0x00005690


	//   ....[30]....
        /*098c*/ 	.word	0x000056e0


	//   ....[31]....
        /*0990*/ 	.word	0x00007f90


	//   ....[32]....
        /*0994*/ 	.word	0x000085b0


	//   ....[33]....
        /*0998*/ 	.word	0x00008850


	//   ....[34]....
        /*099c*/ 	.word	0x00008870


	//   ....[35]....
        /*09a0*/ 	.word	0x00009280


	//   ....[36]....
        /*09a4*/ 	.word	0x000092a0


	//   ....[37]....
        /*09a8*/ 	.word	0x0000bc10


	//   ....[38]....
        /*09ac*/ 	.word	0x0000bc30


	//   ....[39]....
        /*09b0*/ 	.word	0x0000c260


	//   ....[40]....
        /*09b4*/ 	.word	0x0000c280


	//   ....[41]....
        /*09b8*/ 	.word	0x0000e9e0


	//   ....[42]....
        /*09bc*/ 	.word	0x0000f000


	//   ....[43]....
        /*09c0*/ 	.word	0x0000f2c0


	//   ....[44]....
        /*09c4*/ 	.word	0x0000f2e0


	//   ....[45]....
        /*09c8*/ 	.word	0x0000fd10


	//   ....[46]....
        /*09cc*/ 	.word	0x0000fd30


	//   ....[47]....
        /*09d0*/ 	.word	0x00011060


	//   ....[48]....
        /*09d4*/ 	.word	0x000110b0


	//   ....[49]....
        /*09d8*/ 	.word	0x000110d0


	//   ....[50]....
        /*09dc*/ 	.word	0x000110f0


	//   ....[51]....
        /*09e0*/ 	.word	0x000129d0


	//   ....[52]....
        /*09e4*/ 	.word	0x000129e0


	//   ....[53]....
        /*09e8*/ 	.word	0x00012a00


	//   ....[54]....
        /*09ec*/ 	.word	0x00012a20


	//   ....[55]....
        /*09f0*/ 	.word	0x00012e30


	//   ....[56]....
        /*09f4*/ 	.word	0x00012e50


	//   ....[57]....
        /*09f8*/ 	.word	0x00012ff0


	//   ....[58]....
        /*09fc*/ 	.word	0x00013000


	//   ....[59]....
        /*0a00*/ 	.word	0x00013170


	//   ....[60]....
        /*0a04*/ 	.word	0x00013190


	//   ....[61]....
        /*0a08*/ 	.word	0x00013300


	//   ....[62]....
        /*0a0c*/ 	.word	0x00013310


	//   ....[63]....
        /*0a10*/ 	.word	0x00013690


	//   ....[64]....
        /*0a14*/ 	.word	0x000136b0


	//   ....[65]....
        /*0a18*/ 	.word	0x00014300


	//   ....[66]....
        /*0a1c*/ 	.word	0x00014310


	//   ....[67]....
        /*0a20*/ 	.word	0x00015370


	//   ....[68]....
        /*0a24*/ 	.word	0x00015390


	//   ....[69]....
        /*0a28*/ 	.word	0x00015540


	//   ....[70]....
        /*0a2c*/ 	.word	0x00015550


	//   ....[71]....
        /*0a30*/ 	.word	0x000156c0


	//   ....[72]....
        /*0a34*/ 	.word	0x000156e0


	//   ....[73]....
        /*0a38*/ 	.word	0x00015850


	//   ....[74]....
        /*0a3c*/ 	.word	0x00015860


	//   ....[75]....
        /*0a40*/ 	.word	0x00015a90


	//   ....[76]....
        /*0a44*/ 	.word	0x00015ab0


	//   ....[77]....
        /*0a48*/ 	.word	0x00015be0


	//   ....[78]....
        /*0a4c*/ 	.word	0x00015c20


	//   ....[79]....
        /*0a50*/ 	.word	0x00015c50


	//   ....[80]....
        /*0a54*/ 	.word	0x00015c80


	//   ....[81]....
        /*0a58*/ 	.word	0x00015cb0


	//   ....[82]....
        /*0a5c*/ 	.word	0x00015ce0


	//   ....[83]....
        /*0a60*/ 	.word	0x00015e40


	//   ....[84]....
        /*0a64*/ 	.word	0x00015e80


	//   ....[85]....
        /*0a68*/ 	.word	0x00015eb0


	//   ....[86]....
        /*0a6c*/ 	.word	0x00015ee0


	//   ....[87]....
        /*0a70*/ 	.word	0x00015f10


	//   ....[88]....
        /*0a74*/ 	.word	0x00015f40


	//   ....[89]....
        /*0a78*/ 	.word	0x00015fd0


	//   ....[90]....
        /*0a7c*/ 	.word	0x00016030


	//   ....[91]....
        /*0a80*/ 	.word	0x00016040


	//   ....[92]....
        /*0a84*/ 	.word	0x000160a0


	//   ....[93]....
        /*0a88*/ 	.word	0x00016b10


	//   ....[94]....
        /*0a8c*/ 	.word	0x00016b70


	//   ....[95]....
        /*0a90*/ 	.word	0x00016bc0


	//   ....[96]....
        /*0a94*/ 	.word	0x00016c10


	//   ....[97]....
        /*0a98*/ 	.word	0x00016c60


	//   ....[98]....
        /*0a9c*/ 	.word	0x00016cd0


	//   ....[99]....
        /*0aa0*/ 	.word	0x00016d10


	//   ....[100]....
        /*0aa4*/ 	.word	0x00016d80


	//   ....[101]....
        /*0aa8*/ 	.word	0x00016df0


	//   ....[102]....
        /*0aac*/ 	.word	0x00016e50


	//   ....[103]....
        /*0ab0*/ 	.word	0x00016eb0


	//   ....[104]....
        /*0ab4*/ 	.word	0x00016f10


	//   ....[105]....
        /*0ab8*/ 	.word	0x00016f60


	//   ....[106]....
        /*0abc*/ 	.word	0x00016fc0


	//   ....[107]....
        /*0ac0*/ 	.word	0x00017030


	//   ....[108]....
        /*0ac4*/ 	.word	0x000170a0


	//   ....[109]....
        /*0ac8*/ 	.word	0x00017100


	//   ....[110]....
        /*0acc*/ 	.word	0x00017160


	//   ....[111]....
        /*0ad0*/ 	.word	0x000171c0


	//   ....[112]....
        /*0ad4*/ 	.word	0x00017230


	//   ....[113]....
        /*0ad8*/ 	.word	0x00017290


	//   ....[114]....
        /*0adc*/ 	.word	0x000172f0


	//   ....[115]....
        /*0ae0*/ 	.word	0x00017350


	//   ....[116]....
        /*0ae4*/ 	.word	0x000173c0


	//   ....[117]....
        /*0ae8*/ 	.word	0x00017420


	//   ....[118]....
        /*0aec*/ 	.word	0x00017480


	//   ....[119]....
        /*0af0*/ 	.word	0x000174e0


	//   ....[120]....
        /*0af4*/ 	.word	0x00017550


	//   ....[121]....
        /*0af8*/ 	.word	0x000175b0


	//   ....[122]....
        /*0afc*/ 	.word	0x00017610


	//   ....[123]....
        /*0b00*/ 	.word	0x00017670


	//   ....[124]....
        /*0b04*/ 	.word	0x000176e0


	//   ....[125]....
        /*0b08*/ 	.word	0x00017740


	//   ....[126]....
        /*0b0c*/ 	.word	0x000177a0


	//   ....[127]....
        /*0b10*/ 	.word	0x00017800


	//   ....[128]....
        /*0b14*/ 	.word	0x00017870


	//   ....[129]....
        /*0b18*/ 	.word	0x000178c0


	//   ....[130]....
        /*0b1c*/ 	.word	0x00017900


	//   ....[131]....
        /*0b20*/ 	.word	0x00017950


	//   ....[132]....
        /*0b24*/ 	.word	0x000179a0


	//   ....[133]....
        /*0b28*/ 	.word	0x000179f0


	//   ....[134]....
        /*0b2c*/ 	.word	0x00017a60


	//   ....[135]....
        /*0b30*/ 	.word	0x00017aa0


	//   ....[136]....
        /*0b34*/ 	.word	0x00017af0


	//   ....[137]....
        /*0b38*/ 	.word	0x00017b40


	//   ....[138]....
        /*0b3c*/ 	.word	0x00017b90


	//   ....[139]....
        /*0b40*/ 	.word	0x00017be0


	//   ....[140]....
        /*0b44*/ 	.word	0x00017c50


	//   ....[141]....
        /*0b48*/ 	.word	0x00017c90


	//   ....[142]....
        /*0b4c*/ 	.word	0x00017d00


	//   ....[143]....
        /*0b50*/ 	.word	0x00017d60


	//   ....[144]....
        /*0b54*/ 	.word	0x00017dc0


	//----- nvinfo : EIATTR_EXIT_INSTR_OFFSETS
	.align		4
.L_316:
        /*0b58*/ 	.byte	0x04, 0x1c
        /*0b5a*/ 	.short	(.L_318 - .L_317)


	//   ....[0]....
.L_317:
        /*0b5c*/ 	.word	0x000010d0


	//   ....[1]....
        /*0b60*/ 	.word	0x00016ad0


	//----- nvinfo : EIATTR_MAX_THREADS
	.align		4
.L_318:
        /*0b64*/ 	.byte	0x04, 0x05
        /*0b66*/ 	.short	(.L_320 - .L_319)
.L_319:
        /*0b68*/ 	.word	0x00000100
        /*0b6c*/ 	.word	0x00000001
        /*0b70*/ 	.word	0x00000001


	//----- nvinfo : EIATTR_CRS_STACK_SIZE
	.align		4
.L_320:
        /*0b74*/ 	.byte	0x04, 0x1e
        /*0b76*/ 	.short	(.L_322 - .L_321)
.L_321:
        /*0b78*/ 	.word	0x00000000
.L_322:


//--------------------- .nv.info._ZN7cutlass13device_kernelIN5flash19enable_sm80_to_sm89INS1_16FlashAttnFwdSm80INS1_25CollectiveMainloopFwdSm80ILi8ELi1ELb0EN4cute5tupleIJNS5_1CILi128EEENS7_ILi32EEENS7_ILi256EEEEEELi256ENS_6half_tEfNS_4arch4Sm80ELb0ELb1ELb1ELb1ELb0ELb1ELb1ELb1EEENS1_21CollectiveEpilogueFwdINS6_IJS8_SA_S9_EEENS6_IJNS7_ILi1EEESI_SI_EEESC_SE_Li256ELb1ELb1ELb1ELb0EEENS1_36VarlenDynamicPersistentTileSchedulerILi128ELi32ELi256ELi256ELb1ELb1ELb0ELb1ELb0ELb1EEEEEEEEEvNT_6ParamsE --------------------------
	.section	.nv.info._ZN7cutlass13device_kernelIN5flash19enable_sm80_to_sm89INS1_16FlashAttnFwdSm80INS1_25CollectiveMainloopFwdSm80ILi8ELi1ELb0EN4cute5tupleIJNS5_1CILi128EEENS7_ILi32EEENS7_ILi256EEEEEELi256ENS_6half_tEfNS_4arch4Sm80ELb0ELb1ELb1ELb1ELb0ELb1ELb1ELb1EEENS1_21CollectiveEpilogueFwdINS6_IJS8_SA_S9_EEENS6_IJNS7_ILi1EEESI_SI_EEESC_SE_Li256ELb1ELb1ELb1ELb0EEENS1_36VarlenDynamicPersistentTileSchedulerILi128ELi32ELi256ELi256ELb1ELb1ELb0ELb1ELb0ELb1EEEEEEEEEvNT_6ParamsE,"",@"SHT_CUDA_INFO"
	.sectionflags	@""
	.align	4


	//----- nvinfo : EIATTR_CUDA_API_VERSION
	.align		4
        /*0000*/ 	.byte	0x04, 0x37
        /*0002*/ 	.short	(.L_324 - .L_323)
.L_323:
        /*0004*/ 	.word	0x00000082


	//----- nvinfo : EIATTR_SW2861232_WAR
	.align		4
.L_324:
        /*0008*/ 	.byte	0x01, 0x35
	.zero		2


	//----- nvinfo : EIATTR_PARAM_CBANK
	.align		4
        /*000c*/ 	.byte	0x04, 0x0a
        /*000e*/ 	.short	(.L_326 - .L_325)
	.align		4
.L_325:
        /*0010*/ 	.word	index@(.nv.constant0._ZN7cutlass13device_kernelIN5flash19enable_sm80_to_sm89INS1_16FlashAttnFwdSm80INS1_25CollectiveMainloopFwdSm80ILi8ELi1ELb0EN4cute5tupleIJNS5_1CILi128EEENS7_ILi32EEENS7_ILi256EEEEEELi256ENS_6half_tEfNS_4arch4Sm80ELb0ELb1ELb1ELb1ELb0ELb1ELb1ELb1EEENS1_21CollectiveEpilogueFwdINS6_IJS8_SA_S9_EEENS6_IJNS7_ILi1EEESI_SI_EEESC_SE_Li256ELb1ELb1ELb1ELb0EEENS1_36VarlenDynamicPersistentTileSchedulerILi128ELi32ELi256ELi256ELb1ELb1ELb0ELb1ELb0ELb1EEEEEEEEEvNT_6ParamsE)
        /*0014*/ 	.short	0x0160
        /*0016*/ 	.short	0x0438


	//----- nvinfo : EIATTR_CBANK_PARAM_SIZE
	.align		4
.L_326:
        /*0018*/ 	.byte	0x03, 0x19
        /*001a*/ 	.short	0x0438


	//----- nvinfo : EIATTR_KPARAM_INFO
	.align		4
        /*001c*/ 	.byte	0x04, 0x17
        /*001e*/ 	.short	(.L_328 - .L_327)
.L_327:
        /*0020*/ 	.word	0x00000000
        /*0024*/ 	.short	0x0000
        /*0026*/ 	.short	0x0000
        /*0028*/ 	.byte	0x00, 0xf0, 0xe1, 0x10


	//----- nvinfo : EIATTR_MAXREG_COUNT
	.align		4
.L_328:
        /*002c*/ 	.byte	0x03, 0x1b
        /*002e*/ 	.short	0x00ff


	//----- nvinfo : EIATTR_NUM_BARRIERS
	.align		4
        /*0030*/ 	.byte	0x02, 0x4c
        /*0032*/ 	.byte	0x06
	.zero		1


	//----- nvinfo : EIATTR_ANNOTATIONS
	.align		4
        /*0034*/ 	.byte	0x04, 0x55
        /*0036*/ 	.short	(.L_330 - .L_329)


	//   ....[0]....
.L_329:
        /*0038*/ 	.word	0x00000001
        /*003c*/ 	.byte	0x70, 0x00, 0x00, 0x00, 0x01, 0x00, 0x00, 0x00, 0xc0, 0x14, 0x00, 0x00, 0x01, 0x00, 0x00, 0x00
        /*004c*/ 	.byte	0x60, 0xad, 0x01, 0x00, 0x01, 0x00, 0x00, 0x00, 0x60, 0xe3, 0x01, 0x00


	//----- nvinfo : EIATTR_MERCURY_ISA_VERSION
	.align		4
.L_330:
        /*0058*/ 	.byte	0x03, 0x5f
        /*005a*/ 	.short	0x0000


	//----- nvinfo : EIATTR_INT_WARP_WIDE_INSTR_OFFSETS
	.align		4
        /*005c*/ 	.byte	0x04, 0x31
        /*005e*/ 	.short	(.L_332 - .L_331)


	//   ....[0]....
.L_331:
        /*0060*/ 	.word	0x0001a2f0


	//   ....[1]....
        /*0064*/ 	.word	0x0001a370


	//----- nvinfo : EIATTR_COOP_GROUP_MASK_REGIDS
	.align		4
.L_332:
        /*0068*/ 	.byte	0x04, 0x29
        /*006a*/ 	.short	(.L_334 - .L_333)


	//   ....[0]....
.L_333:
        /*006c*/ 	.word	0xffffffff


	//   ....[1]....
        /*0070*/ 	.word	0xffffffff


	//   ....[2]....
        /*0074*/ 	.word	0xffffffff


	//   ....[3]....
        /*0078*/ 	.word	0xffffffff


	//   ....[4]....
        /*007c*/ 	.word	0xffffffff


	//   ....[5]....
        /*0080*/ 	.word	0xffffffff


	//   ....[6]....
        /*0084*/ 	.word	0xffffffff


	//   ....[7]....
        /*0088*/ 	.word	0xffffffff


	//   ....[8]....
        /*008c*/ 	.word	0xffffffff


	//   ....[9]....
        /*0090*/ 	.word	0xffffffff


	//   ....[10]....
        /*0094*/ 	.word	0xffffffff


	//   ....[11]....
        /*0098*/ 	.word	0xffffffff


	//   ....[12]....
        /*009c*/ 	.word	0xffffffff


	//   ....[13]....
        /*00a0*/ 	.word	0xffffffff


	//   ....[14]....
        /*00a4*/ 	.word	0xffffffff


	//   ....[15]....
        /*00a8*/ 	.word	0xffffffff


	//   ....[16]....
        /*00ac*/ 	.word	0xffffffff


	//   ....[17]....
        /*00b0*/ 	.word	0xffffffff


	//   ....[18]....
        /*00b4*/ 	.word	0xffffffff


	//   ....[19]....
        /*00b8*/ 	.word	0xffffffff


	//   ....[20]....
        /*00bc*/ 	.word	0xffffffff


	//   ....[21]....
        /*00c0*/ 	.word	0xffffffff


	//   ....[22]....
        /*00c4*/ 	.word	0xffffffff


	//   ....[23]....
        /*00c8*/ 	.word	0xffffffff


	//   ....[24]....
        /*00cc*/ 	.word	0xffffffff


	//   ....[25]....
        /*00d0*/ 	.word	0xffffffff


	//   ....[26]....
        /*00d4*/ 	.word	0xffffffff


	//   ....[27]....
        /*00d8*/ 	.word	0xffffffff


	//   ....[28]....
        /*00dc*/ 	.word	0xffffffff


	//   ....[29]....
        /*00e0*/ 	.word	0xffffffff


	//   ....[30]....
        /*00e4*/ 	.word	0xffffffff


	//   ....[31]....
        /*00e8*/ 	.word	0xffffffff


	//   ....[32]....
        /*00ec*/ 	.word	0xffffffff


	//   ....[33]....
        /*00f0*/ 	.word	0xffffffff


	//   ....[34]....
        /*00f4*/ 	.word	0xffffffff


	//   ....[35]....
        /*00f8*/ 	.word	0xffffffff


	//   ....[36]....
        /*00fc*/ 	.word	0xffffffff


	//   ....[37]....
        /*0100*/ 	.word	0xffffffff


	//   ....[38]....
        /*0104*/ 	.word	0xffffffff


	//   ....[39]....
        /*0108*/ 	.word	0xffffffff


	//   ....[40]....
        /*010c*/ 	.word	0xffffffff


	//   ....[41]....
        /*0110*/ 	.word	0xffffffff


	//   ....[42]....
        /*0114*/ 	.word	0xffffffff


	//   ....[43]....
        /*0118*/ 	.word	0xffffffff


	//   ....[44]....
        /*011c*/ 	.word	0xffffffff


	//   ....[45]....
        /*0120*/ 	.word	0xffffffff


	//   ....[46]....
        /*0124*/ 	.word	0xffffffff


	//   ....[47]....
        /*0128*/ 	.word	0xffffffff


	//   ....[48]....
        /*012c*/ 	.word	0xffffffff


	//   ....[49]....
        /*0130*/ 	.word	0xffffffff


	//   ....[50]....
        /*0134*/ 	.word	0xffffffff


	//   ....[51]....
        /*0138*/ 	.word	0xffffffff


	//   ....[52]....
        /*013c*/ 	.word	0xffffffff


	//   ....[53]....
        /*0140*/ 	.word	0xffffffff


	//   ....[54]....
        /*0144*/ 	.word	0xffffffff


	//   ....[55]....
        /*0148*/ 	.word	0xffffffff


	//   ....[56]....
        /*014c*/ 	.word	0xffffffff


	//   ....[57]....
        /*0150*/ 	.word	0xffffffff


	//   ....[58]....
        /*0154*/ 	.word	0xffffffff


	//   ....[59]....
        /*0158*/ 	.word	0xffffffff


	//   ....[60]....
        /*015c*/ 	.word	0xffffffff


	//   ....[61]....
        /*0160*/ 	.word	0xffffffff


	//   ....[62]....
        /*0164*/ 	.word	0xffffffff


	//   ....[63]....
        /*0168*/ 	.word	0xffffffff


	//   ....[64]....
        /*016c*/ 	.word	0xffffffff


	//   ....[65]....
        /*0170*/ 	.word	0xffffffff


	//   ....[66]....
        /*0174*/ 	.word	0xffffffff


	//   ....[67]....
        /*0178*/ 	.word	0xffffffff


	//   ....[68]....
        /*017c*/ 	.word	0xffffffff


	//   ....[69]....
        /*0180*/ 	.word	0xffffffff


	//   ....[70]....
        /*0184*/ 	.word	0xffffffff


	//   ....[71]....
        /*0188*/ 	.word	0xffffffff


	//   ....[72]....
        /*018c*/ 	.word	0xffffffff


	//   ....[73]....
        /*0190*/ 	.word	0xffffffff


	//   ....[74]....
        /*0194*/ 	.word	0xffffffff


	//   ....[75]....
        /*0198*/ 	.word	0xffffffff


	//   ....[76]....
        /*019c*/ 	.word	0xffffffff


	//   ....[77]....
        /*01a0*/ 	.word	0xffffffff


	//   ....[78]....
        /*01a4*/ 	.word	0xffffffff


	//   ....[79]....
        /*01a8*/ 	.word	0xffffffff


	//   ....[80]....
        /*01ac*/ 	.word	0xffffffff


	//   ....[81]....
        /*01b0*/ 	.word	0xffffffff


	//   ....[82]....
        /*01b4*/ 	.word	0xffffffff


	//   ....[83]....
        /*01b8*/ 	.word	0xffffffff


	//   ....[84]....
        /*01bc*/ 	.word	0xffffffff


	//   ....[85]....
        /*01c0*/ 	.word	0xffffffff


	//   ....[86]....
        /*01c4*/ 	.word	0xffffffff


	//   ....[87]....
        /*01c8*/ 	.word	0xffffffff


	//   ....[88]....
        /*01cc*/ 	.word	0xffffffff


	//   ....[89]....
        /*01d0*/ 	.word	0xffffffff


	//   ....[90]....
        /*01d4*/ 	.word	0xffffffff


	//   ....[91]....
        /*01d8*/ 	.word	0xffffffff


	//   ....[92]....
        /*01dc*/ 	.word	0xffffffff


	//   ....[93]....
        /*01e0*/ 	.word	0xffffffff


	//   ....[94]....
        /*01e4*/ 	.word	0xffffffff


	//   ....[95]....
        /*01e8*/ 	.word	0xffffffff


	//   ....[96]....
        /*01ec*/ 	.word	0xffffffff


	//   ....[97]....
        /*01f0*/ 	.word	0xffffffff


	//   ....[98]....
        /*01f4*/ 	.word	0xffffffff


	//   ....[99]....
        /*01f8*/ 	.word	0xffffffff


	//   ....[100]....
        /*01fc*/ 	.word	0xffffffff


	//   ....[101]....
        /*0200*/ 	.word	0xffffffff


	//   ....[102]....
        /*0204*/ 	.word	0xffffffff


	//   ....[103]....
        /*0208*/ 	.word	0xffffffff


	//   ....[104]....
        /*020c*/ 	.word	0xffffffff


	//   ....[105]....
        /*0210*/ 	.word	0xffffffff


	//   ....[106]....
        /*0214*/ 	.word	0xffffffff


	//   ....[107]....
        /*0218*/ 	.word	0xffffffff


	//   ....[108]....
        /*021c*/ 	.word	0xffffffff


	//   ....[109]....
        /*0220*/ 	.word	0xffffffff


	//   ....[110]....
        /*0224*/ 	.word	0xffffffff


	//   ....[111]....
        /*0228*/ 	.word	0xffffffff


	//   ....[112]....
        /*022c*/ 	.word	0xffffffff


	//   ....[113]....
        /*0230*/ 	.word	0xffffffff


	//   ....[114]....
        /*0234*/ 	.word	0xffffffff


	//   ....[115]....
        /*0238*/ 	.word	0xffffffff


	//   ....[116]....
        /*023c*/ 	.word	0xffffffff


	//   ....[117]....
        /*0240*/ 	.word	0xffffffff


	//   ....[118]....
        /*0244*/ 	.word	0xffffffff


	//   ....[119]....
        /*0248*/ 	.word	0xffffffff


	//   ....[120]....
        /*024c*/ 	.word	0xffffffff


	//   ....[121]....
        /*0250*/ 	.word	0xffffffff


	//   ....[122]....
        /*0254*/ 	.word	0xffffffff


	//   ....[123]....
        /*0258*/ 	.word	0xffffffff


	//   ....[124]....
        /*025c*/ 	.word	0xffffffff


	//   ....[125]....
        /*0260*/ 	.word	0xffffffff


	//   ....[126]....
        /*0264*/ 	.word	0xffffffff


	//   ....[127]....
        /*0268*/ 	.word	0xffffffff


	//   ....[128]....
        /*026c*/ 	.word	0xffffffff


	//   ....[129]....
        /*0270*/ 	.word	0xffffffff


	//   ....[130]....
        /*0274*/ 	.word	0xffffffff


	//   ....[131]....
        /*0278*/ 	.word	0xffffffff


	//   ....[132]....
        /*027c*/ 	.word	0xffffffff


	//   ....[133]....
        /*0280*/ 	.word	0xffffffff


	//   ....[134]....
        /*0284*/ 	.word	0xffffffff


	//   ....[135]....
        /*0288*/ 	.word	0xffffffff


	//   ....[136]....
        /*028c*/ 	.word	0xffffffff


	//   ....[137]....
        /*0290*/ 	.word	0xffffffff


	//   ....[138]....
        /*0294*/ 	.word	0xffffffff


	//   ....[139]....
        /*0298*/ 	.word	0xffffffff


	//   ....[140]....
        /*029c*/ 	.word	0xffffffff


	//   ....[141]....
        /*02a0*/ 	.word	0xffffffff


	//   ....[142]....
        /*02a4*/ 	.word	0xffffffff


	//   ....[143]....
        /*02a8*/ 	.word	0xffffffff


	//   ....[144]....
        /*02ac*/ 	.word	0xffffffff


	//   ....[145]....
        /*02b0*/ 	.word	0xffffffff


	//   ....[146]....
        /*02b4*/ 	.word	0xffffffff


	//   ....[147]....
        /*02b8*/ 	.word	0xffffffff


	//   ....[148]....
        /*02bc*/ 	.word	0xffffffff


	//   ....[149]....
        /*02c0*/ 	.word	0xffffffff


	//   ....[150]....
        /*02c4*/ 	.word	0xffffffff


	//   ....[151]....
        /*02c8*/ 	.word	0xffffffff


	//   ....[152]....
        /*02cc*/ 	.word	0xffffffff


	//   ....[153]....
        /*02d0*/ 	.word	0xffffffff


	//   ....[154]....
        /*02d4*/ 	.word	0xffffffff


	//   ....[155]....
        /*02d8*/ 	.word	0xffffffff


	//   ....[156]....
        /*02dc*/ 	.word	0xffffffff


	//   ....[157]....
        /*02e0*/ 	.word	0xffffffff


	//   ....[158]....
        /*02e4*/ 	.word	0xffffffff


	//   ....[159]....
        /*02e8*/ 	.word	0xffffffff


	//   ....[160]....
        /*02ec*/ 	.word	0xffffffff


	//   ....[161]....
        /*02f0*/ 	.word	0xffffffff


	//   ....[162]....
        /*02f4*/ 	.word	0xffffffff


	//   ....[163]....
        /*02f8*/ 	.word	0xffffffff


	//   ....[164]....
        /*02fc*/ 	.word	0xffffffff


	//   ....[165]....
        /*0300*/ 	.word	0xffffffff


	//   ....[166]....
        /*0304*/ 	.word	0xffffffff


	//   ....[167]....
        /*0308*/ 	.word	0xffffffff


	//   ....[168]....
        /*030c*/ 	.word	0xffffffff


	//   ....[169]....
        /*0310*/ 	.word	0xffffffff


	//   ....[170]....
        /*0314*/ 	.word	0xffffffff


	//   ....[171]....
        /*0318*/ 	.word	0xffffffff


	//   ....[172]....
        /*031c*/ 	.word	0xffffffff


	//   ....[173]....
        /*0320*/ 	.word	0xffffffff


	//   ....[174]....
        /*0324*/ 	.word	0xffffffff


	//   ....[175]....
        /*0328*/ 	.word	0xffffffff


	//   ....[176]....
        /*032c*/ 	.word	0xffffffff


	//   ....[177]....
        /*0330*/ 	.word	0xffffffff


	//   ....[178]....
        /*0334*/ 	.word	0xffffffff


	//   ....[179]....
        /*0338*/ 	.word	0xffffffff


	//   ....[180]....
        /*033c*/ 	.word	0xffffffff


	//   ....[181]....
        /*0340*/ 	.word	0xffffffff


	//   ....[182]....
        /*0344*/ 	.word	0xffffffff


	//   ....[183]....
        /*0348*/ 	.word	0xffffffff


	//   ....[184]....
        /*034c*/ 	.word	0xffffffff


	//----- nvinfo : EIATTR_COOP_GROUP_INSTR_OFFSETS
	.align		4
.L_334:
        /*0350*/ 	.byte	0x04, 0x28
        /*0352*/ 	.short	(.L_336 - .L_335)


	//   ....[0]....
.L_335:
        /*0354*/ 	.word	0x00000050


	//   ....[1]....
        /*0358*/ 	.word	0x000001f0


	//   ....[2]....
        /*035c*/ 	.word	0x00000220


	//   ....[3]....
        /*0360*/ 	.word	0x00000250


	//   ....[4]....
        /*0364*/ 	.word	0x00000280


	//   ....[5]....
        /*0368*/ 	.word	0x000002b0


	//   ....[6]....
        /*036c*/ 	.word	0x000002e0


	//   ....[7]....
        /*0370*/ 	.word	0x00000450


	//   ....[8]....
        /*0374*/ 	.word	0x00000490


	//   ....[9]....
        /*0378*/ 	.word	0x000004c0


	//   ....[10]....
        /*037c*/ 	.word	0x000004f0


	//   ....[11]....
        /*0380*/ 	.word	0x00000520


	//   ....[12]....
        /*0384*/ 	.word	0x00000550


	//   ....[13]....
        /*0388*/ 	.word	0x000005e0


	//   ....[14]....
        /*038c*/ 	.word	0x00000620


	//   ....[15]....
        /*0390*/ 	.word	0x00000640


	//   ....[16]....
        /*0394*/ 	.word	0x000006a0


	//   ....[17]....
        /*0398*/ 	.word	0x00006d40


	//   ....[18]....
        /*039c*/ 	.word	0x00006d60


	//   ....[19]....
        /*03a0*/ 	.word	0x00006f50


	//   ....[20]....
        /*03a4*/ 	.word	0x00006f60


	//   ....[21]....
        /*03a8*/ 	.word	0x000070f0


	//   ....[22]....
        /*03ac*/ 	.word	0x00007110


	//   ....[23]....
        /*03b0*/ 	.word	0x000072a0


	//   ....[24]....
        /*03b4*/ 	.word	0x000072b0


	//   ....[25]....
        /*03b8*/ 	.word	0x00007910


	//   ....[26]....
        /*03bc*/ 	.word	0x00007930


	//   ....[27]....
        /*03c0*/ 	.word	0x00007950


	//   ....[28]....
        /*03c4*/ 	.word	0x00007960


	//   ....[29]....
        /*03c8*/ 	.word	0x00007df0


	//   ....[30]....
        /*03cc*/ 	.word	0x00007e30


	//   ....[31]....
        /*03d0*/ 	.word	0x00007e70


	//   ....[32]....
        /*03d4*/ 	.word	0x00007eb0


	//   ....[33]....
        /*03d8*/ 	.word	0x00008380


	//   ....[34]....
        /*03dc*/ 	.word	0x000083c0


	//   ....[35]....
        /*03e0*/ 	.word	0x00008400


	//   ....[36]....
        /*03e4*/ 	.word	0x00008440


	//   ....[37]....
        /*03e8*/ 	.word	0x000088c0


	//   ....[38]....
        /*03ec*/ 	.word	0x00008910


	//   ....[39]....
        /*03f0*/ 	.word	0x00008950


	//   ....[40]....
        /*03f4*/ 	.word	0x00008990


	//   ....[41]....
        /*03f8*/ 	.word	0x0000bf00


	//   ....[42]....
        /*03fc*/ 	.word	0x0000bf20


	//   ....[43]....
        /*0400*/ 	.word	0x0000bf40


	//   ....[44]....
        /*0404*/ 	.word	0x0000bf50


	//   ....[45]....
        /*0408*/ 	.word	0x0000c150


	//   ....[46]....
        /*040c*/ 	.word	0x0000c190


	//   ....[47]....
        /*0410*/ 	.word	0x0000c2a0


	//   ....[48]....
        /*0414*/ 	.word	0x0000c320


	//   ....[49]....
        /*0418*/ 	.word	0x0000c5e0


	//   ....[50]....
        /*041c*/ 	.word	0x0000c6f0


	//   ....[51]....
        /*0420*/ 	.word	0x0000c750


	//   ....[52]....
        /*0424*/ 	.word	0x0000c790


	//   ....[53]....
        /*0428*/ 	.word	0x0000ca30


	//   ....[54]....
        /*042c*/ 	.word	0x0000cad0


	//   ....[55]....
        /*0430*/ 	.word	0x0000cb40


	//   ....[56]....
        /*0434*/ 	.word	0x0000cc00


	//   ....[57]....
        /*0438*/ 	.word	0x00011370


	//   ....[58]....
        /*043c*/ 	.word	0x000115c0


	//   ....[59]....
        /*0440*/ 	.word	0x00011aa0


	//   ....[60]....
        /*0444*/ 	.word	0x00011c50


	//   ....[61]....
        /*0448*/ 	.word	0x00011cb0


	//   ....[62]....
        /*044c*/ 	.word	0x00011d50


	//   ....[63]....
        /*0450*/ 	.word	0x000133f0


	//   ....[64]....
        /*0454*/ 	.word	0x00013600


	//   ....[65]....
        /*0458*/ 	.word	0x00013a70


	//   ....[66]....
        /*045c*/ 	.word	0x00013bf0


	//   ....[67]....
        /*0460*/ 	.word	0x00013c00


	//   ....[68]....
        /*0464*/ 	.word	0x00013c70


	//   ....[69]....
        /*0468*/ 	.word	0x00015e50


	//   ....[70]....
        /*046c*/ 	.word	0x00015e70


	//   ....[71]....
        /*0470*/ 	.word	0x00015e90


	//   ....[72]....
        /*0474*/ 	.word	0x00015eb0


	//   ....[73]....
        /*0478*/ 	.word	0x00017d80


	//   ....[74]....
        /*047c*/ 	.word	0x00017f90


	//   ....[75]....
        /*0480*/ 	.word	0x00018410


	//   ....[76]....
        /*0484*/ 	.word	0x00018530


	//   ....[77]....
        /*0488*/ 	.word	0x00018590


	//   ....[78]....
        /*048c*/ 	.word	0x00018630


	//   ....[79]....
        /*0490*/ 	.word	0x000198d0


	//   ....[80]....
        /*0494*/ 	.word	0x00019900


	//   ....[81]....
        /*0498*/ 	.word	0x00019910


	//   ....[82]....
        /*049c*/ 	.word	0x00019940


	//   ....[83]....
        /*04a0*/ 	.word	0x0001b0c0


	//   ....[84]....
        /*04a4*/ 	.word	0x0001b0f0


	//   ....[85]....
        /*04a8*/ 	.word	0x0001b100


	//   ....[86]....
        /*04ac*/ 	.word	0x0001b110


	//   ....[87]....
        /*04b0*/ 	.word	0x0001b4d0


	//   ....[88]....
        /*04b4*/ 	.word	0x0001b4f0


	//   ....[89]....
        /*04b8*/ 	.word	0x0001b6c0


	//   ....[90]....
        /*04bc*/ 	.word	0x0001b6d0


	//   ....[91]....
        /*04c0*/ 	.word	0x0001b840


	//   ....[92]....
        /*04c4*/ 	.word	0x0001b860


	//   ....[93]....
        /*04c8*/ 	.word	0x0001b9d0


	//   ....[94]....
        /*04cc*/ 	.word	0x0001b9e0


	//   ....[95]....
        /*04d0*/ 	.word	0x0001bd40


	//   ....[96]....
        /*04d4*/ 	.word	0x0001bd60


	//   ....[97]....
        /*04d8*/ 	.word	0x0001c990


	//   ....[98]....
        /*04dc*/ 	.word	0x0001c9a0


	//   ....[99]....
        /*04e0*/ 	.word	0x0001dcf0


	//   ....[100]....
        /*04e4*/ 	.word	0x0001dd10


	//   ....[101]....
        /*04e8*/ 	.word	0x0001def0


	//   ....[102]....
        /*04ec*/ 	.word	0x0001df00


	//   ....[103]....
        /*04f0*/ 	.word	0x0001e070


	//   ....[104]....
        /*04f4*/ 	.word	0x0001e090


	//   ....[105]....
        /*04f8*/ 	.word	0x0001e200


	//   ....[106]....
        /*04fc*/ 	.word	0x0001e210


	//   ....[107]....
        /*0500*/ 	.word	0x0001e420


	//   ....[108]....
        /*0504*/ 	.word	0x0001e440


	//   ....[109]....
        /*0508*/ 	.word	0x0001e560


	//   ....[110]....
        /*050c*/ 	.word	0x0001e5a0


	//   ....[111]....
        /*0510*/ 	.word	0x0001e5d0


	//   ....[112]....
        /*0514*/ 	.word	0x0001e600


	//   ....[113]....
        /*0518*/ 	.word	0x0001e630


	//   ....[114]....
        /*051c*/ 	.word	0x0001e660


	//   ....[115]....
        /*0520*/ 	.word	0x0001e7b0


	//   ....[116]....
        /*0524*/ 	.word	0x0001e7f0


	//   ....[117]....
        /*0528*/ 	.word	0x0001e820


	//   ....[118]....
        /*052c*/ 	.word	0x0001e850


	//   ....[119]....
        /*0530*/ 	.word	0x0001e880


	//   ....[120]....
        /*0534*/ 	.word	0x0001e8b0


	//   ....[121]....
        /*0538*/ 	.word	0x0001e940


	//   ....[122]....
        /*053c*/ 	.word	0x0001e980


	//   ....[123]....
        /*0540*/ 	.word	0x0001e990


	//   ....[124]....
        /*0544*/ 	.word	0x0001e9f0


	//   ....[125]....
        /*0548*/ 	.word	0x0001f3c0


	//   ....[126]....
        /*054c*/ 	.word	0x0001f420


	//   ....[127]....
        /*0550*/ 	.word	0x0001f470


	//   ....[128]....
        /*0554*/ 	.word	0x0001f4c0


	//   ....[129]....
        /*0558*/ 	.word	0x0001f510


	//   ....[130]....
        /*055c*/ 	.word	0x0001f580


	//   ....[131]....
        /*0560*/ 	.word	0x0001f5d0


	//   ....[132]....
        /*0564*/ 	.word	0x0001f640


	//   ....[133]....
        /*0568*/ 	.word	0x0001f6b0


	//   ....[134]....
        /*056c*/ 	.word	0x0001f710


	//   ....[135]....
        /*0570*/ 	.word	0x0001f780


	//   ....[136]....
        /*0574*/ 	.word	0x0001f7f0


	//   ....[137]....
        /*0578*/ 	.word	0x0001f860


	//   ....[138]....
        /*057c*/ 	.word	0x0001f8c0


	//   ....[139]....
        /*0580*/ 	.word	0x0001f930


	//   ....[140]....
        /*0584*/ 	.word	0x0001f9a0


	//   ....[141]....
        /*0588*/ 	.word	0x0001fa10


	//   ....[142]....
        /*058c*/ 	.word	0x0001fa70


	//   ....[143]....
        /*0590*/ 	.word	0x0001fad0


	//   ....[144]....
        /*0594*/ 	.word	0x0001fb30


	//   ....[145]....
        /*0598*/ 	.word	0x0001fb80


	//   ....[146]....
        /*059c*/ 	.word	0x0001fbd0


	//   ....[147]....
        /*05a0*/ 	.word	0x0001fc40


	//   ....[148]....
        /*05a4*/ 	.word	0x0001fcb0


	//   ....[149]....
        /*05a8*/ 	.word	0x0001fd20


	//   ....[150]....
        /*05ac*/ 	.word	0x0001fd80


	//   ....[151]....
        /*05b0*/ 	.word	0x0001fdf0


	//   ....[152]....
        /*05b4*/ 	.word	0x0001fe60


	//   ....[153]....
        /*05b8*/ 	.word	0x0001fed0


	//   ....[154]....
        /*05bc*/ 	.word	0x0001ff30


	//   ....[155]....
        /*05c0*/ 	.word	0x0001ffa0


	//   ....[156]....
        /*05c4*/ 	.word	0x00020010


	//   ....[157]....
        /*05c8*/ 	.word	0x00020080


	//   ....[158]....
        /*05cc*/ 	.word	0x000200e0


	//   ....[159]....
        /*05d0*/ 	.word	0x00020150


	//   ....[160]....
        /*05d4*/ 	.word	0x000201c0


	//   ....[161]....
        /*05d8*/ 	.word	0x00020230


	//   ....[162]....
        /*05dc*/ 	.word	0x00020290


	//   ....[163]....
        /*05e0*/ 	.word	0x00020300


	//   ....[164]....
        /*05e4*/ 	.word	0x00020370


	//   ....[165]....
        /*05e8*/ 	.word	0x000203e0


	//   ....[166]....
        /*05ec*/ 	.word	0x00020440


	//   ....[167]....
        /*05f0*/ 	.word	0x000204b0


	//   ....[168]....
        /*05f4*/ 	.word	0x00020520


	//   ....[169]....
        /*05f8*/ 	.word	0x00020570


	//   ....[170]....
        /*05fc*/ 	.word	0x000205b0


	//   ....[171]....
        /*0600*/ 	.word	0x00020600


	//   ....[172]....
        /*0604*/ 	.word	0x00020650


	//   ....[173]....
        /*0608*/ 	.word	0x000206a0


	//   ....[174]....
        /*060c*/ 	.word	0x00020710


	//   ....[175]....
        /*0610*/ 	.word	0x00020760


	//   ....[176]....
        /*0614*/ 	.word	0x000207b0


	//   ....[177]....
        /*0618*/ 	.word	0x00020800


	//   ....[178]....
        /*061c*/ 	.word	0x00020850


	//   ....[179]....
        /*0620*/ 	.word	0x000208a0


	//   ....[180]....
        /*0624*/ 	.word	0x00020910


	//   ....[181]....
        /*0628*/ 	.word	0x00020960


	//   ....[182]....
        /*062c*/ 	.word	0x000209d0


	//   ....[183]....
        /*0630*/ 	.word	0x00020a30


	//   ....[184]....
        /*0634*/ 	.word	0x00020aa0


	//----- nvinfo : EIATTR_EXIT_INSTR_OFFSETS
	.align		4
.L_336:
        /*0638*/ 	.byte	0x04, 0x1c
        /*063a*/ 	.short	(.L_338 - .L_337)


	//   ....[0]....
.L_337:
        /*063c*/ 	.word	0x00001000


	//   ....[1]....
        /*0640*/ 	.word	0x0001f380


	//----- nvinfo : EIATTR_MAX_THREADS
	.align		4
.L_338:
        /*0644*/ 	.byte	0x04, 0x05
        /*0646*/ 	.short	(.L_340 - .L_339)
.L_339:
        /*0648*/ 	.word	0x00000100
        /*064c*/ 	.word	0x00000001
        /*0650*/ 	.word	0x00000001


	//----- nvinfo : EIATTR_CRS_STACK_SIZE
	.align		4
.L_340:
        /*0654*/ 	.byte	0x04, 0x1e
        /*0656*/ 	.short	(.L_342 - .L_341)
.L_341:
        /*0658*/ 	.word	0x00000000
.L_342:


//--------------------- .nv.info._ZN7cutlass13device_kernelIN5flash19enable_sm80_to_sm89INS1_16FlashAttnFwdSm80INS1_25CollectiveMainloopFwdSm80ILi8ELi1ELb1EN4cute5tupleIJNS5_1CILi128EEENS7_ILi64EEENS7_ILi256EEEEEELi256ENS_6half_tEfNS_4arch4Sm80ELb1ELb0ELb1ELb0ELb0ELb0ELb1ELb1EEENS1_21CollectiveEpilogueFwdINS6_IJS8_SA_S9_EEENS6_IJNS7_ILi1EEESI_SI_EEESC_SE_Li256ELb0ELb1ELb1ELb0EEENS1_30DynamicPersistentTileSchedulerILi256ELi256ELb1ELb1ELb0EEEEEEEEEvNT_6ParamsE --------------------------
	.section	.nv.info._ZN7cutlass13device_kernelIN5flash19enable_sm80_to_sm89INS1_16FlashAttnFwdSm80INS1_25CollectiveMainloopFwdSm80ILi8ELi1ELb1EN4cute5tupleIJNS5_1CILi128EEENS7_ILi64EEENS7_ILi256EEEEEELi256ENS_6half_tEfNS_4arch4Sm80ELb1ELb0ELb1ELb0ELb0ELb0ELb1ELb1EEENS1_21CollectiveEpilogueFwdINS6_IJS8_SA_S9_EEENS6_IJNS7_ILi1EEESI_SI_EEESC_SE_Li256ELb0ELb1ELb1ELb0EEENS1_30DynamicPersistentTileSchedulerILi256ELi256ELb1ELb1ELb0EEEEEEEEEvNT_6ParamsE,"",@"SHT_CUDA_INFO"
	.sectionflags	@""
	.align	4


	//----- nvinfo : EIATTR_CUDA_API_VERSION
	.align		4
        /*0000*/ 	.byte	0x04, 0x37
        /*0002*/ 	.short	(.L_344 - .L_343)
.L_343:
        /*0004*/ 	.word	0x00000082


	//----- nvinfo : EIATTR_SW2861232_WAR
	.align		4
.L_344:
        /*0008*/ 	.byte	0x01, 0x35
	.zero		2


	//----- nvinfo : EIATTR_PARAM_CBANK
	.align		4
        /*000c*/ 	.byte	0x04, 0x0a
        /*000e*/ 	.short	(.L_346 - .L_345)
	.align		4
.L_345:
        /*0010*/ 	.word	index@(.nv.constant0._ZN7cutlass13device_kernelIN5flash19enable_sm80_to_sm89INS1_16FlashAttnFwdSm80INS1_25CollectiveMainloopFwdSm80ILi8ELi1ELb1EN4cute5tupleIJNS5_1CILi128EEENS7_ILi64EEENS7_ILi256EEEEEELi256ENS_6half_tEfNS_4arch4Sm80ELb1ELb0ELb1ELb0ELb0ELb0ELb1ELb1EEENS1_21CollectiveEpilogueFwdINS6_IJS8_SA_S9_EEENS6_IJNS7_ILi1EEESI_SI_EEESC_SE_Li256ELb0ELb1ELb1ELb0EEENS1_30DynamicPersistentTileSchedulerILi256ELi256ELb1ELb1ELb0EEEEEEEEEvNT_6ParamsE)
        /*0014*/ 	.short	0x0160
        /*0016*/ 	.short	0x0428


	//----- nvinfo : EIATTR_CBANK_PARAM_SIZE
	.align		4
.L_346:
        /*0018*/ 	.byte	0x03, 0x19
        /*001a*/ 	.short	0x0428


	//----- nvinfo : EIATTR_KPARAM_INFO
	.align		4
        /*001c*/ 	.byte	0x04, 0x17
        /*001e*/ 	.short	(.L_348 - .L_347)
.L_347:
        /*0020*/ 	.word	0x00000000
        /*0024*/ 	.short	0x0000
        /*0026*/ 	.short	0x0000
        /*0028*/ 	.byte	0x00, 0xf0, 0xa1, 0x10


	//----- nvinfo : EIATTR_MAXREG_COUNT
	.align		4
.L_348:
        /*002c*/ 	.byte	0x03, 0x1b
        /*002e*/ 	.short	0x00ff


	//----- nvinfo : EIATTR_NUM_BARRIERS
	.align		4
        /*0030*/ 	.byte	0x02, 0x4c
        /*0032*/ 	.byte	0x06
	.zero		1


	//----- nvinfo : EIATTR_ANNOTATIONS
	.align		4
        /*0034*/ 	.byte	0x04, 0x55
        /*0036*/ 	.short	(.L_350 - .L_349)


	//   ....[0]....
.L_349:
        /* <DEDUP_REMOVED lines=129> */


	//----- nvinfo : EIATTR_MERCURY_ISA_VERSION
	.align		4
.L_350:
        /*0830*/ 	.byte	0x03, 0x5f
        /*0832*/ 	.short	0x0000


	//----- nvinfo : EIATTR_INT_WARP_WIDE_INSTR_OFFSETS
	.align		4
        /*0834*/ 	.byte	0x04, 0x31
        /*0836*/ 	.short	(.L_352 - .L_351)


	//   ....[0]....
.L_351:
        /*0838*/ 	.word	0x0000e840


	//   ....[1]....
        /*083c*/ 	.word	0x0000e8c0


	//----- nvinfo : EIATTR_COOP_GROUP_MASK_REGIDS
	.align		4
.L_352:
        /*0840*/ 	.byte	0x04, 0x29
        /*0842*/ 	.short	(.L_354 - .L_353)


	//   ....[0]....
.L_353:
        /*0844*/ 	.word	0xffffffff


	//   ....[1]....
        /*0848*/ 	.word	0xffffffff


	//   ....[2]....
        /*084c*/ 	.word	0xffffffff


	//   ....[3]....
        /*0850*/ 	.word	0xffffffff


	//   ....[4]....
        /*0854*/ 	.word	0xffffffff


	//   ....[5]....
        /*0858*/ 	.word	0xffffffff


	//   ....[6]....
        /*085c*/ 	.word	0xffffffff


	//   ....[7]....
        /*0860*/ 	.word	0xffffffff


	//   ....[8]....
        /*0864*/ 	.word	0xffffffff


	//   ....[9]....
        /*0868*/ 	.word	0xffffffff


	//   ....[10]....
        /*086c*/ 	.word	0xffffffff


	//   ....[11]....
        /*0870*/ 	.word	0xffffffff


	//   ....[12]....
        /*0874*/ 	.word	0xffffffff


	//   ....[13]....
        /*0878*/ 	.word	0xffffffff


	//   ....[14]....
        /*087c*/ 	.word	0xffffffff


	//   ....[15]....
        /*0880*/ 	.word	0xffffffff


	//   ....[16]....
        /*0884*/ 	.word	0xffffffff


	//   ....[17]....
        /*0888*/ 	.word	0xffffffff


	//   ....[18]....
        /*088c*/ 	.word	0xffffffff


	//   ....[19]....
        /*0890*/ 	.word	0xffffffff


	//   ....[20]....
        /*0894*/ 	.word	0xffffffff


	//   ....[21]....
        /*0898*/ 	.word	0xffffffff


	//   ....[22]....
        /*089c*/ 	.word	0xffffffff


	//   ....[23]....
        /*08a0*/ 	.word	0xffffffff


	//   ....[24]....
        /*08a4*/ 	.word	0xffffffff


	//   ....[25]....
        /*08a8*/ 	.word	0xffffffff


	//   ....[26]....
        /*08ac*/ 	.word	0xffffffff


	//   ....[27]....
        /*08b0*/ 	.word	0xffffffff


	//   ....[28]....
        /*08b4*/ 	.word	0xffffffff


	//   ....[29]....
        /*08b8*/ 	.word	0xffffffff


	//   ....[30]....
        /*08bc*/ 	.word	0xffffffff


	//   ....[31]....
        /*08c0*/ 	.word	0xffffffff


	//   ....[32]....
        /*08c4*/ 	.word	0xffffffff


	//   ....[33]....
        /*08c8*/ 	.word	0xffffffff


	//   ....[34]....
        /*08cc*/ 	.word	0xffffffff


	//   ....[35]....
        /*08d0*/ 	.word	0xffffffff


	//   ....[36]....
        /*08d4*/ 	.word	0xffffffff


	//   ....[37]....
        /*08d8*/ 	.word	0xffffffff


	//   ....[38]....
        /*08dc*/ 	.word	0xffffffff


	//   ....[39]....
        /*08e0*/ 	.word	0xffffffff


	//   ....[40]....
        /*08e4*/ 	.word	0xffffffff


	//   ....[41]....
        /*08e8*/ 	.word	0xffffffff


	//   ....[42]....
        /*08ec*/ 	.word	0xffffffff


	//   ....[43]....
        /*08f0*/ 	.word	0xffffffff


	//----- nvinfo : EIATTR_COOP_GROUP_INSTR_OFFSETS
	.align		4
.L_354:
        /*08f4*/ 	.byte	0x04, 0x28
        /*08f6*/ 	.short	(.L_356 - .L_355)


	//   ....[0]....
.L_355:
        /*08f8*/ 	.word	0x00000050


	//   ....[1]....
        /*08fc*/ 	.word	0x00001d80


	//   ....[2]....
        /*0900*/ 	.word	0x00001d90


	//   ....[3]....
        /*0904*/ 	.word	0x00001dc0


	//   ....[4]....
        /*0908*/ 	.word	0x00001de0


	//   ....[5]....
        /*090c*/ 	.word	0x00001df0


	//   ....[6]....
        /*0910*/ 	.word	0x00001e10


	//   ....[7]....
        /*0914*/ 	.word	0x00001f40


	//   ....[8]....
        /*0918*/ 	.word	0x00001f50


	//   ....[9]....
        /*091c*/ 	.word	0x00003c30


	//   ....[10]....
        /*0920*/ 	.word	0x00003c40


	//   ....[11]....
        /*0924*/ 	.word	0x00004200


	//   ....[12]....
        /*0928*/ 	.word	0x00004330


	//   ....[13]....
        /*092c*/ 	.word	0x00004340


	//   ....[14]....
        /*0930*/ 	.word	0x00004370


	//   ....[15]....
        /*0934*/ 	.word	0x00007420


	//   ....[16]....
        /*0938*/ 	.word	0x00007440


	//   ....[17]....
        /*093c*/ 	.word	0x00007b80


	//   ....[18]....
        /*0940*/ 	.word	0x00007c80


	//   ....[19]....
        /*0944*/ 	.word	0x00007d40


	//   ....[20]....
        /*0948*/ 	.word	0x00007e40


	//   ....[21]....
        /*094c*/ 	.word	0x0000b890


	//   ....[22]....
        /*0950*/ 	.word	0x0000b8b0


	//   ....[23]....
        /*0954*/ 	.word	0x0000b8d0


	//   ....[24]....
        /*0958*/ 	.word	0x0000b8f0


	//   ....[25]....
        /*095c*/ 	.word	0x0000ddf0


	//   ....[26]....
        /*0960*/ 	.word	0x0000de40


	//   ....[27]....
        /*0964*/ 	.word	0x0000de60


	//   ....[28]....
        /*0968*/ 	.word	0x0000de80


	//   ....[29]....
        /*096c*/ 	.word	0x0000ea10


	//   ....[30]....
        /*0970*/ 	.word	0x0000ef40


	//   ....[31]....
        /*0974*/ 	.word	0x0000ef50


	//   ....[32]....
        /*0978*/ 	.word	0x0000ef80


	//   ....[33]....
        /*097c*/ 	.word	0x0000efa0


	//   ....[34]....
        /*0980*/ 	.word	0x0000f090


	//   ....[35]....
        /*0984*/ 	.word	0x0000f0f0


	//   ....[36]....
        /*0988*/ 	.word	0x0000fbd0


	//   ....[37]....
        /*098c*/ 	.word	0x0000fbe0


	//   ....[38]....
        /*0990*/ 	.word	0x00010770


	//   ....[39]....
        /*0994*/ 	.word	0x00010850


	//   ....[40]....
        /*0998*/ 	.word	0x000108b0


	//   ....[41]....
        /*099c*/ 	.word	0x00010900


	//   ....[42]....
        /*09a0*/ 	.word	0x00010960


	//   ....[43]....
        /*09a4*/ 	.word	0x000109b0


	//----- nvinfo : EIATTR_EXIT_INSTR_OFFSETS
	.align		4
.L_356:
        /*09a8*/ 	.byte	0x04, 0x1c
        /*09aa*/ 	.short	(.L_358 - .L_357)


	//   ....[0]....
.L_357:
        /*09ac*/ 	.word	0x000000a0


	//   ....[1]....
        /*09b0*/ 	.word	0x00010810


	//----- nvinfo : EIATTR_MAX_THREADS
	.align		4
.L_358:
        /*09b4*/ 	.byte	0x04, 0x05
        /*09b6*/ 	.short	(.L_360 - .L_359)
.L_359:
        /*09b8*/ 	.word	0x00000100
        /*09bc*/ 	.word	0x00000001
        /*09c0*/ 	.word	0x00000001


	//----- nvinfo : EIATTR_CRS_STACK_SIZE
	.align		4
.L_360:
        /*09c4*/ 	.byte	0x04, 0x1e
        /*09c6*/ 	.short	(.L_362 - .L_361)
.L_361:
        /*09c8*/ 	.word	0x00000000
.L_362:


//--------------------- .nv.info._ZN7cutlass13device_kernelIN5flash19enable_sm80_to_sm89INS1_16FlashAttnFwdSm80INS1_25CollectiveMainloopFwdSm80ILi8ELi1ELb1EN4cute5tupleIJNS5_1CILi128EEENS7_ILi48EEENS7_ILi256EEEEEELi256ENS_6half_tEfNS_4arch4Sm80ELb1ELb0ELb1ELb1ELb0ELb0ELb1ELb1EEENS1_21CollectiveEpilogueFwdINS6_IJS8_SA_S9_EEENS6_IJNS7_ILi1EEESI_SI_EEESC_SE_Li256ELb1ELb1ELb1ELb0EEENS1_36VarlenDynamicPersistentTileSchedulerILi128ELi48ELi256ELi256ELb1ELb1ELb0ELb1ELb1ELb1EEEEEEEEEvNT_6ParamsE --------------------------
	.section	.nv.info._ZN7cutlass13device_kernelIN5flash19enable_sm80_to_sm89INS1_16FlashAttnFwdSm80INS1_25CollectiveMainloopFwdSm80ILi8ELi1ELb1EN4cute5tupleIJNS5_1CILi128EEENS7_ILi48EEENS7_ILi256EEEEEELi256ENS_6half_tEfNS_4arch4Sm80ELb1ELb0ELb1ELb1ELb0ELb0ELb1ELb1EEENS1_21CollectiveEpilogueFwdINS6_IJS8_SA_S9_EEENS6_IJNS7_ILi1EEESI_SI_EEESC_SE_Li256ELb1ELb1ELb1ELb0EEENS1_36VarlenDynamicPersistentTileSchedulerILi128ELi48ELi256ELi256ELb1ELb1ELb0ELb1ELb1ELb1EEEEEEEEEvNT_6ParamsE,"",@"SHT_CUDA_INFO"
	.sectionflags	@""
	.align	4


	//----- nvinfo : EIATTR_CUDA_API_VERSION
	.align		4
        /*0000*/ 	.byte	0x04, 0x37
        /*0002*/ 	.short	(.L_364 - .L_363)
.L_363:
        /*0004*/ 	.word	0x00000082


	//----- nvinfo : EIATTR_SW2861232_WAR
	.align		4
.L_364:
        /*0008*/ 	.byte	0x01, 0x35
	.zero		2


	//----- nvinfo : EIATTR_PARAM_CBANK
	.align		4
        /*000c*/ 	.byte	0x04, 0x0a
        /*000e*/ 	.short	(.L_366 - .L_365)
	.align		4
.L_365:
        /*0010*/ 	.word	index@(.nv.constant0._ZN7cutlass13device_kernelIN5flash19enable_sm80_to_sm89INS1_16FlashAttnFwdSm80INS1_25CollectiveMainloopFwdSm80ILi8ELi1ELb1EN4cute5tupleIJNS5_1CILi128EEENS7_ILi48EEENS7_ILi256EEEEEELi256ENS_6half_tEfNS_4arch4Sm80ELb1ELb0ELb1ELb1ELb0ELb0ELb1ELb1EEENS1_21CollectiveEpilogueFwdINS6_IJS8_SA_S9_EEENS6_IJNS7_ILi1EEESI_SI_EEESC_SE_Li256ELb1ELb1ELb1ELb0EEENS1_36VarlenDynamicPersistentTileSchedulerILi128ELi48ELi256ELi256ELb1ELb1ELb0ELb1ELb1ELb1EEEEEEEEEvNT_6ParamsE)
        /*0014*/ 	.short	0x0160
        /*0016*/ 	.short	0x0438


	//----- nvinfo : EIATTR_CBANK_PARAM_SIZE
	.align		4
.L_366:
        /*0018*/ 	.byte	0x03, 0x19
        /*001a*/ 	.short	0x0438


	//----- nvinfo : EIATTR_KPARAM_INFO
	.align		4
        /*001c*/ 	.byte	0x04, 0x17
        /*001e*/ 	.short	(.L_368 - .L_367)
.L_367:
        /*0020*/ 	.word	0x00000000
        /*0024*/ 	.short	0x0000
        /*0026*/ 	.short	0x0000
        /*0028*/ 	.byte	0x00, 0xf0, 0xe1, 0x10


	//----- nvinfo : EIATTR_MAXREG_COUNT
	.align		4
.L_368:
        /*002c*/ 	.byte	0x03, 0x1b
        /*002e*/ 	.short	0x00ff


	//----- nvinfo : EIATTR_NUM_BARRIERS
	.align		4
        /*0030*/ 	.byte	0x02, 0x4c
        /*0032*/ 	.byte	0x06
	.zero		1


	//----- nvinfo : EIATTR_ANNOTATIONS
	.align		4
        /*0034*/ 	.byte	0x04, 0x55
        /*0036*/ 	.short	(.L_370 - .L_369)


	//   ....[0]....
.L_369:
        /* <DEDUP_REMOVED lines=122> */


	//----- nvinfo : EIATTR_MERCURY_ISA_VERSION
	.align		4
.L_370:
        /*07c0*/ 	.byte	0x03, 0x5f
        /*07c2*/ 	.short	0x0000


	//----- nvinfo : EIATTR_INT_WARP_WIDE_INSTR_OFFSETS
	.align		4
        /*07c4*/ 	.byte	0x04, 0x31
        /*07c6*/ 	.short	(.L_372 - .L_371)


	//   ....[0]....
.L_371:
        /*07c8*/ 	.word	0x0000cf00


	//   ....[1]....
        /*07cc*/ 	.word	0x0000cf80


	//----- nvinfo : EIATTR_COOP_GROUP_MASK_REGIDS
	.align		4
.L_372:
        /*07d0*/ 	.byte	0x04, 0x29
        /*07d2*/ 	.short	(.L_374 - .L_373)


	//   ....[0]....
.L_373:
        /*07d4*/ 	.word	0xffffffff


	//   ....[1]....
        /*07d8*/ 	.word	0xffffffff


	//   ....[2]....
        /*07dc*/ 	.word	0xffffffff


	//   ....[3]....
        /*07e0*/ 	.word	0xffffffff


	//   ....[4]....
        /*07e4*/ 	.word	0xffffffff


	//   ....[5]....
        /*07e8*/ 	.word	0xffffffff


	//   ....[6]....
        /*07ec*/ 	.word	0xffffffff


	//   ....[7]....
        /*07f0*/ 	.word	0xffffffff


	//   ....[8]....
        /*07f4*/ 	.word	0xffffffff


	//   ....[9]....
        /*07f8*/ 	.word	0xffffffff


	//   ....[10]....
        /*07fc*/ 	.word	0xffffffff


	//   ....[11]....
        /*0800*/ 	.word	0xffffffff


	//   ....[12]....
        /*0804*/ 	.word	0xffffffff


	//   ....[13]....
        /*0808*/ 	.word	0xffffffff


	//   ....[14]....
        /*080c*/ 	.word	0xffffffff


	//   ....[15]....
        /*0810*/ 	.word	0xffffffff


	//   ....[16]....
        /*0814*/ 	.word	0xffffffff


	//   ....[17]....
        /*0818*/ 	.word	0xffffffff


	//   ....[18]....
        /*081c*/ 	.word	0xffffffff


	//   ....[19]....
        /*0820*/ 	.word	0xffffffff


	//   ....[20]....
        /*0824*/ 	.word	0xffffffff


	//   ....[21]....
        /*0828*/ 	.word	0xffffffff


	//   ....[22]....
        /*082c*/ 	.word	0xffffffff


	//   ....[23]....
        /*0830*/ 	.word	0xffffffff


	//   ....[24]....
        /*0834*/ 	.word	0xffffffff


	//   ....[25]....
        /*0838*/ 	.word	0xffffffff


	//   ....[26]....
        /*083c*/ 	.word	0xffffffff


	//   ....[27]....
        /*0840*/ 	.word	0xffffffff


	//   ....[28]....
        /*0844*/ 	.word	0xffffffff


	//   ....[29]....
        /*0848*/ 	.word	0xffffffff


	//   ....[30]....
        /*084c*/ 	.word	0xffffffff


	//   ....[31]....
        /*0850*/ 	.word	0xffffffff


	//   ....[32]....
        /*0854*/ 	.word	0xffffffff


	//   ....[33]....
        /*0858*/ 	.word	0xffffffff


	//   ....[34]....
        /*085c*/ 	.word	0xffffffff


	//   ....[35]....
        /*0860*/ 	.word	0xffffffff


	//   ....[36]....
        /*0864*/ 	.word	0xffffffff


	//   ....[37]....
        /*0868*/ 	.word	0xffffffff


	//   ....[38]....
        /*086c*/ 	.word	0xffffffff


	//   ....[39]....
        /*0870*/ 	.word	0xffffffff


	//   ....[40]....
        /*0874*/ 	.word	0xffffffff


	//   ....[41]....
        /*0878*/ 	.word	0xffffffff


	//   ....[42]....
        /*087c*/ 	.word	0xffffffff


	//   ....[43]....
        /*0880*/ 	.word	0xffffffff


	//   ....[44]....
        /*0884*/ 	.word	0xffffffff


	//   ....[45]....
        /*0888*/ 	.word	0xffffffff


	//   ....[46]....
        /*088c*/ 	.word	0xffffffff


	//   ....[47]....
        /*0890*/ 	.word	0xffffffff


	//   ....[48]....
        /*0894*/ 	.word	0xffffffff


	//   ....[49]....
        /*0898*/ 	.word	0xffffffff


	//   ....[50]....
        /*089c*/ 	.word	0xffffffff


	//   ....[51]....
        /*08a0*/ 	.word	0xffffffff


	//   ....[52]....
        /*08a4*/ 	.word	0xffffffff


	//   ....[53]....
        /*08a8*/ 	.word	0xffffffff


	//   ....[54]....
        /*08ac*/ 	.word	0xffffffff


	//   ....[55]....
        /*08b0*/ 	.word	0xffffffff


	//   ....[56]....
        /*08b4*/ 	.word	0xffffffff


	//   ....[57]....
        /*08b8*/ 	.word	0xffffffff


	//   ....[58]....
        /*08bc*/ 	.word	0xffffffff


	//   ....[59]....
        /*08c0*/ 	.word	0xffffffff


	//   ....[60]....
        /*08c4*/ 	.word	0xffffffff


	//   ....[61]....
        /*08c8*/ 	.word	0xffffffff


	//   ....[62]....
        /*08cc*/ 	.word	0xffffffff


	//   ....[63]....
        /*08d0*/ 	.word	0xffffffff


	//   ....[64]....
        /*08d4*/ 	.word	0xffffffff


	//   ....[65]....
        /*08d8*/ 	.word	0xffffffff


	//   ....[66]....
        /*08dc*/ 	.word	0xffffffff


	//   ....[67]....
        /*08e0*/ 	.word	0xffffffff


	//   ....[68]....
        /*08e4*/ 	.word	0xffffffff


	//   ....[69]....
        /*08e8*/ 	.word	0xffffffff


	//   ....[70]....
        /*08ec*/ 	.word	0xffffffff


	//   ....[71]....
        /*08f0*/ 	.word	0xffffffff


	//   ....[72]....
        /*08f4*/ 	.word	0xffffffff


	//   ....[73]....
        /*08f8*/ 	.word	0xffffffff


	//   ....[74]....
        /*08fc*/ 	.word	0xffffffff


	//   ....[75]....
        /*0900*/ 	.word	0xffffffff


	//   ....[76]....
        /*0904*/ 	.word	0xffffffff


	//   ....[77]....
        /*0908*/ 	.word	0xffffffff


	//   ....[78]....
        /*090c*/ 	.word	0xffffffff


	//   ....[79]....
        /*0910*/ 	.word	0xffffffff


	//   ....[80]....
        /*0914*/ 	.word	0xffffffff


	//   ....[81]....
        /*0918*/ 	.word	0xffffffff


	//   ....[82]....
        /*091c*/ 	.word	0xffffffff


	//   ....[83]....
        /*0920*/ 	.word	0xffffffff


	//   ....[84]....
        /*0924*/ 	.word	0xffffffff


	//   ....[85]....
        /*0928*/ 	.word	0xffffffff


	//   ....[86]....
        /*092c*/ 	.word	0xffffffff


	//   ....[87]....
        /*0930*/ 	.word	0xffffffff


	//   ....[88]....
        /*0934*/ 	.word	0xffffffff


	//   ....[89]....
        /*0938*/ 	.word	0xffffffff


	//   ....[90]....
        /*093c*/ 	.word	0xffffffff


	//   ....[91]....
        /*0940*/ 	.word	0xffffffff


	//   ....[92]....
        /*0944*/ 	.word	0xffffffff


	//   ....[93]....
        /*0948*/ 	.word	0xffffffff


	//   ....[94]....
        /*094c*/ 	.word	0xffffffff


	//   ....[95]....
        /*0950*/ 	.word	0xffffffff


	//   ....[96]....
        /*0954*/ 	.word	0xffffffff


	//   ....[97]....
        /*0958*/ 	.word	0xffffffff


	//   ....[98]....
        /*095c*/ 	.word	0xffffffff


	//   ....[99]....
        /*0960*/ 	.word	0xffffffff


	//   ....[100]....
        /*0964*/ 	.word	0xffffffff


	//   ....[101]....
        /*0968*/ 	.word	0xffffffff


	//   ....[102]....
        /*096c*/ 	.word	0xffffffff


	//   ....[103]....
        /*0970*/ 	.word	0xffffffff


	//   ....[104]....
        /*0974*/ 	.word	0xffffffff


	//   ....[105]....
        /*0978*/ 	.word	0xffffffff


	//   ....[106]....
        /*097c*/ 	.word	0xffffffff


	//   ....[107]....
        /*0980*/ 	.word	0xffffffff


	//   ....[108]....
        /*0984*/ 	.word	0xffffffff


	//   ....[109]....
        /*0988*/ 	.word	0xffffffff


	//   ....[110]....
        /*098c*/ 	.word	0xffffffff


	//   ....[111]....
        /*0990*/ 	.word	0xffffffff


	//   ....[112]....
        /*0994*/ 	.word	0xffffffff


	//   ....[113]....
        /*0998*/ 	.word	0xffffffff


	//   ....[114]....
        /*099c*/ 	.word	0xffffffff


	//   ....[115]....
        /*09a0*/ 	.word	0xffffffff


	//   ....[116]....
        /*09a4*/ 	.word	0xffffffff


	//   ....[117]....
        /*09a8*/ 	.word	0xffffffff


	//   ....[118]....
        /*09ac*/ 	.word	0xffffffff


	//   ....[119]....
        /*09b0*/ 	.word	0xffffffff


	//   ....[120]....
        /*09b4*/ 	.word	0xffffffff


	//   ....[121]....
        /*09b8*/ 	.word	0xffffffff


	//   ....[122]....
        /*09bc*/ 	.word	0xffffffff


	//   ....[123]....
        /*09c0*/ 	.word	0xffffffff


	//   ....[124]....
        /*09c4*/ 	.word	0xffffffff


	//   ....[125]....
        /*09c8*/ 	.word	0xffffffff


	//   ....[126]....
        /*09cc*/ 	.word	0xffffffff


	//   ....[127]....
        /*09d0*/ 	.word	0xffffffff


	//   ....[128]....
        /*09d4*/ 	.word	0xffffffff


	//   ....[129]....
        /*09d8*/ 	.word	0xffffffff


	//   ....[130]....
        /*09dc*/ 	.word	0xffffffff


	//   ....[131]....
        /*09e0*/ 	.word	0xffffffff


	//   ....[132]....
        /*09e4*/ 	.word	0xffffffff


	//   ....[133]....
        /*09e8*/ 	.word	0xffffffff


	//   ....[134]....
        /*09ec*/ 	.word	0xffffffff


	//   ....[135]....
        /*09f0*/ 	.word	0xffffffff


	//   ....[136]....
        /*09f4*/ 	.word	0xffffffff


	//   ....[137]....
        /*09f8*/ 	.word	0xffffffff


	//   ....[138]....
        /*09fc*/ 	.word	0xffffffff


	//----- nvinfo : EIATTR_COOP_GROUP_INSTR_OFFSETS
	.align		4
.L_374:
        /*0a00*/ 	.byte	0x04, 0x28
        /*0a02*/ 	.short	(.L_376 - .L_375)


	//   ....[0]....
.L_375:
        /*0a04*/ 	.word	0x00000050


	//   ....[1]....
        /*0a08*/ 	.word	0x00000200


	//   ....[2]....
        /*0a0c*/ 	.word	0x00000230


	//   ....[3]....
        /*0a10*/ 	.word	0x00000260


	//   ....[4]....
        /*0a14*/ 	.word	0x00000290


	//   ....[5]....
        /*0a18*/ 	.word	0x000002c0


	//   ....[6]....
        /*0a1c*/ 	.word	0x000002f0


	//   ....[7]....
        /*0a20*/ 	.word	0x00000450


	//   ....[8]....
        /*0a24*/ 	.word	0x00000490


	//   ....[9]....
        /*0a28*/ 	.word	0x000004c0


	//   ....[10]....
        /*0a2c*/ 	.word	0x000004f0


	//   ....[11]....
        /*0a30*/ 	.word	0x00000520


	//   ....[12]....
        /*0a34*/ 	.word	0x00000550


	//   ....[13]....
        /*0a38*/ 	.word	0x000005e0


	//   ....[14]....
        /*0a3c*/ 	.word	0x00000630


	//   ....[15]....
        /*0a40*/ 	.word	0x00000650


	//   ....[16]....
        /*0a44*/ 	.word	0x000006b0


	//   ....[17]....
        /*0a48*/ 	.word	0x00002900


	//   ....[18]....
        /*0a4c*/ 	.word	0x00002920


	//   ....[19]....
        /*0a50*/ 	.word	0x00002aa0


	//   ....[20]....
        /*0a54*/ 	.word	0x00002ae0


	//   ....[21]....
        /*0a58*/ 	.word	0x00002bc0


	//   ....[22]....
        /*0a5c*/ 	.word	0x00002be0


	//   ....[23]....
        /*0a60*/ 	.word	0x00002c60


	//   ....[24]....
        /*0a64*/ 	.word	0x00002cd0


	//   ....[25]....
        /*0a68*/ 	.word	0x000048d0


	//   ....[26]....
        /*0a6c*/ 	.word	0x00004910


	//   ....[27]....
        /*0a70*/ 	.word	0x00004d10


	//   ....[28]....
        /*0a74*/ 	.word	0x00004e40


	//   ....[29]....
        /*0a78*/ 	.word	0x00004e50


	//   ....[30]....
        /*0a7c*/ 	.word	0x00004e80


	//   ....[31]....
        /*0a80*/ 	.word	0x00007860


	//   ....[32]....
        /*0a84*/ 	.word	0x00007870


	//   ....[33]....
        /*0a88*/ 	.word	0x00007cc0


	//   ....[34]....
        /*0a8c*/ 	.word	0x00007ce0


	//   ....[35]....
        /*0a90*/ 	.word	0x00008310


	//   ....[36]....
        /*0a94*/ 	.word	0x00008330


	//   ....[37]....
        /*0a98*/ 	.word	0x0000aac0


	//   ....[38]....
        /*0a9c*/ 	.word	0x0000aae0


	//   ....[39]....
        /*0aa0*/ 	.word	0x0000b100


	//   ....[40]....
        /*0aa4*/ 	.word	0x0000b120


	//   ....[41]....
        /*0aa8*/ 	.word	0x0000c4b0


	//   ....[42]....
        /*0aac*/ 	.word	0x0000c500


	//   ....[43]....
        /*0ab0*/ 	.word	0x0000c520


	//   ....[44]....
        /*0ab4*/ 	.word	0x0000c540


	//   ....[45]....
        /*0ab8*/ 	.word	0x0000dde0


	//   ....[46]....
        /*0abc*/ 	.word	0x0000ddf0


	//   ....[47]....
        /*0ac0*/ 	.word	0x0000de10


	//   ....[48]....
        /*0ac4*/ 	.word	0x0000de30


	//   ....[49]....
        /*0ac8*/ 	.word	0x0000e280


	//   ....[50]....
        /*0acc*/ 	.word	0x0000e2a0


	//   ....[51]....
        /*0ad0*/ 	.word	0x0000e470


	//   ....[52]....
        /*0ad4*/ 	.word	0x0000e480


	//   ....[53]....
        /*0ad8*/ 	.word	0x0000e640


	//   ....[54]....
        /*0adc*/ 	.word	0x0000e660


	//   ....[55]....
        /*0ae0*/ 	.word	0x0000e820


	//   ....[56]....
        /*0ae4*/ 	.word	0x0000e830


	//   ....[57]....
        /*0ae8*/ 	.word	0x0000ebf0


	//   ....[58]....
        /*0aec*/ 	.word	0x0000ec10


	//   ....[59]....
        /*0af0*/ 	.word	0x0000f860


	//   ....[60]....
        /*0af4*/ 	.word	0x0000f870


	//   ....[61]....
        /*0af8*/ 	.word	0x000108e0


	//   ....[62]....
        /*0afc*/ 	.word	0x00010900


	//   ....[63]....
        /*0b00*/ 	.word	0x00010ae0


	//   ....[64]....
        /*0b04*/ 	.word	0x00010af0


	//   ....[65]....
        /*0b08*/ 	.word	0x00010cb0


	//   ....[66]....
        /*0b0c*/ 	.word	0x00010cd0


	//   ....[67]....
        /*0b10*/ 	.word	0x00010e90


	//   ....[68]....
        /*0b14*/ 	.word	0x00010ea0


	//   ....[69]....
        /*0b18*/ 	.word	0x00011120


	//   ....[70]....
        /*0b1c*/ 	.word	0x00011140


	//   ....[71]....
        /*0b20*/ 	.word	0x00011270


	//   ....[72]....
        /*0b24*/ 	.word	0x000112b0


	//   ....[73]....
        /*0b28*/ 	.word	0x000112e0


	//   ....[74]....
        /*0b2c*/ 	.word	0x00011310


	//   ....[75]....
        /*0b30*/ 	.word	0x00011340


	//   ....[76]....
        /*0b34*/ 	.word	0x00011370


	//   ....[77]....
        /*0b38*/ 	.word	0x000114d0


	//   ....[78]....
        /*0b3c*/ 	.word	0x00011510


	//   ....[79]....
        /*0b40*/ 	.word	0x00011540


	//   ....[80]....
        /*0b44*/ 	.word	0x00011570


	//   ....[81]....
        /*0b48*/ 	.word	0x000115a0


	//   ....[82]....
        /*0b4c*/ 	.word	0x000115d0


	//   ....[83]....
        /*0b50*/ 	.word	0x00011660


	//   ....[84]....
        /*0b54*/ 	.word	0x000116c0


	//   ....[85]....
        /*0b58*/ 	.word	0x000116d0


	//   ....[86]....
        /*0b5c*/ 	.word	0x00011730


	//   ....[87]....
        /*0b60*/ 	.word	0x000121a0


	//   ....[88]....
        /*0b64*/ 	.word	0x00012200


	//   ....[89]....
        /*0b68*/ 	.word	0x00012250


	//   ....[90]....
        /*0b6c*/ 	.word	0x000122a0


	//   ....[91]....
        /*0b70*/ 	.word	0x000122f0


	//   ....[92]....
        /*0b74*/ 	.word	0x00012360


	//   ....[93]....
        /*0b78*/ 	.word	0x000123a0


	//   ....[94]....
        /*0b7c*/ 	.word	0x00012410


	//   ....[95]....
        /*0b80*/ 	.word	0x00012480


	//   ....[96]....
        /*0b84*/ 	.word	0x000124e0


	//   ....[97]....
        /*0b88*/ 	.word	0x00012540


	//   ....[98]....
        /*0b8c*/ 	.word	0x000125a0


	//   ....[99]....
        /*0b90*/ 	.word	0x000125f0


	//   ....[100]....
        /*0b94*/ 	.word	0x00012650


	//   ....[101]....
        /*0b98*/ 	.word	0x000126c0


	//   ....[102]....
        /*0b9c*/ 	.word	0x00012730


	//   ....[103]....
        /*0ba0*/ 	.word	0x00012790


	//   ....[104]....
        /*0ba4*/ 	.word	0x000127f0


	//   ....[105]....
        /*0ba8*/ 	.word	0x00012850


	//   ....[106]....
        /*0bac*/ 	.word	0x000128c0


	//   ....[107]....
        /*0bb0*/ 	.word	0x00012920


	//   ....[108]....
        /*0bb4*/ 	.word	0x00012980


	//   ....[109]....
        /*0bb8*/ 	.word	0x000129e0


	//   ....[110]....
        /*0bbc*/ 	.word	0x00012a50


	//   ....[111]....
        /*0bc0*/ 	.word	0x00012ab0


	//   ....[112]....
        /*0bc4*/ 	.word	0x00012b10


	//   ....[113]....
        /*0bc8*/ 	.word	0x00012b70


	//   ....[114]....
        /*0bcc*/ 	.word	0x00012be0


	//   ....[115]....
        /*0bd0*/ 	.word	0x00012c40


	//   ....[116]....
        /*0bd4*/ 	.word	0x00012ca0


	//   ....[117]....
        /*0bd8*/ 	.word	0x00012d00


	//   ....[118]....
        /*0bdc*/ 	.word	0x00012d70


	//   ....[119]....
        /*0be0*/ 	.word	0x00012dd0


	//   ....[120]....
        /*0be4*/ 	.word	0x00012e30


	//   ....[121]....
        /*0be8*/ 	.word	0x00012e90


	//   ....[122]....
        /*0bec*/ 	.word	0x00012f00


	//   ....[123]....
        /*0bf0*/ 	.word	0x00012f50


	//   ....[124]....
        /*0bf4*/ 	.word	0x00012f90


	//   ....[125]....
        /*0bf8*/ 	.word	0x00012fe0


	//   ....[126]....
        /*0bfc*/ 	.word	0x00013030


	//   ....[127]....
        /*0c00*/ 	.word	0x00013080


	//   ....[128]....
        /*0c04*/ 	.word	0x000130f0


	//   ....[129]....
        /*0c08*/ 	.word	0x00013130


	//   ....[130]....
        /*0c0c*/ 	.word	0x00013180


	//   ....[131]....
        /*0c10*/ 	.word	0x000131d0


	//   ....[132]....
        /*0c14*/ 	.word	0x00013220


	//   ....[133]....
        /*0c18*/ 	.word	0x00013270


	//   ....[134]....
        /*0c1c*/ 	.word	0x000132e0


	//   ....[135]....
        /*0c20*/ 	.word	0x00013320


	//   ....[136]....
        /*0c24*/ 	.word	0x00013390


	//   ....[137]....
        /*0c28*/ 	.word	0x000133f0


	//   ....[138]....
        /*0c2c*/ 	.word	0x00013450


	//----- nvinfo : EIATTR_EXIT_INSTR_OFFSETS
	.align		4
.L_376:
        /*0c30*/ 	.byte	0x04, 0x1c
        /*0c32*/ 	.short	(.L_378 - .L_377)


	//   ....[0]....
.L_377:
        /*0c34*/ 	.word	0x000010d0


	//   ....[1]....
        /*0c38*/ 	.word	0x00012160


	//----- nvinfo : EIATTR_MAX_THREADS
	.align		4
.L_378:
        /*0c3c*/ 	.byte	0x04, 0x05
        /*0c3e*/ 	.short	(.L_380 - .L_379)
.L_379:
        /*0c40*/ 	.word	0x00000100
        /*0c44*/ 	.word	0x00000001
        /*0c48*/ 	.word	0x00000001


	//----- nvinfo : EIATTR_CRS_STACK_SIZE
	.align		4
.L_380:
        /*0c4c*/ 	.byte	0x04, 0x1e
        /*0c4e*/ 	.short	(.L_382 - .L_381)
.L_381:
        /*0c50*/ 	.word	0x00000000
.L_382:


//--------------------- .nv.info._ZN7cutlass13device_kernelIN5flash19enable_sm80_to_sm89INS1_16FlashAttnFwdSm80INS1_25CollectiveMainloopFwdSm80ILi8ELi1ELb0EN4cute5tupleIJNS5_1CILi128EEENS7_ILi32EEENS7_ILi256EEEEEELi256ENS_6half_tEfNS_4arch4Sm80ELb1ELb0ELb1ELb1ELb0ELb1ELb1ELb1EEENS1_21CollectiveEpilogueFwdINS6_IJS8_SA_S9_EEENS6_IJNS7_ILi1EEESI_SI_EEESC_SE_Li256ELb1ELb1ELb1ELb0EEENS1_36VarlenDynamicPersistentTileSchedulerILi128ELi32ELi256ELi256ELb1ELb1ELb0ELb1ELb1ELb1EEEEEEEEEvNT_6ParamsE --------------------------
	.section	.nv.info._ZN7cutlass13device_kernelIN5flash19enable_sm80_to_sm89INS1_16FlashAttnFwdSm80INS1_25CollectiveMainloopFwdSm80ILi8ELi1ELb0EN4cute5tupleIJNS5_1CILi128EEENS7_ILi32EEENS7_ILi256EEEEEELi256ENS_6half_tEfNS_4arch4Sm80ELb1ELb0ELb1ELb1ELb0ELb1ELb1ELb1EEENS1_21CollectiveEpilogueFwdINS6_IJS8_SA_S9_EEENS6_IJNS7_ILi1EEESI_SI_EEESC_SE_Li256ELb1ELb1ELb1ELb0EEENS1_36VarlenDynamicPersistentTileSchedulerILi128ELi32ELi256ELi256ELb1ELb1ELb0ELb1ELb1ELb1EEEEEEEEEvNT_6ParamsE,"",@"SHT_CUDA_INFO"
	.sectionflags	@""
	.align	4


	//----- nvinfo : EIATTR_CUDA_API_VERSION
	.align		4
        /*0000*/ 	.byte	0x04, 0x37
        /*0002*/ 	.short	(.L_384 - .L_383)
.L_383:
        /*0004*/ 	.word	0x00000082


	//----- nvinfo : EIATTR_SW2861232_WAR
	.align		4
.L_384:
        /*0008*/ 	.byte	0x01, 0x35
	.zero		2


	//----- nvinfo : EIATTR_PARAM_CBANK
	.align		4
        /*000c*/ 	.byte	0x04, 0x0a
        /*000e*/ 	.short	(.L_386 - .L_385)
	.align		4
.L_385:
        /*0010*/ 	.word	index@(.nv.constant0._ZN7cutlass13device_kernelIN5flash19enable_sm80_to_sm89INS1_16FlashAttnFwdSm80INS1_25CollectiveMainloopFwdSm80ILi8ELi1ELb0EN4cute5tupleIJNS5_1CILi128EEENS7_ILi32EEENS7_ILi256EEEEEELi256ENS_6half_tEfNS_4arch4Sm80ELb1ELb0ELb1ELb1ELb0ELb1ELb1ELb1EEENS1_21CollectiveEpilogueFwdINS6_IJS8_SA_S9_EEENS6_IJNS7_ILi1EEESI_SI_EEESC_SE_Li256ELb1ELb1ELb1ELb0EEENS1_36VarlenDynamicPersistentTileSchedulerILi128ELi32ELi256ELi256ELb1ELb1ELb0ELb1ELb1ELb1EEEEEEEEEvNT_6ParamsE)
        /*0014*/ 	.short	0x0160
        /*0016*/ 	.short	0x0438


	//----- nvinfo : EIATTR_CBANK_PARAM_SIZE
	.align		4
.L_386:
        /*0018*/ 	.byte	0x03, 0x19
        /*001a*/ 	.short	0x0438


	//----- nvinfo : EIATTR_KPARAM_INFO
	.align		4
        /*001c*/ 	.byte	0x04, 0x17
        /*001e*/ 	.short	(.L_388 - .L_387)
.L_387:
        /*0020*/ 	.word	0x00000000
        /*0024*/ 	.short	0x0000
        /*0026*/ 	.short	0x0000
        /*0028*/ 	.byte	0x00, 0xf0, 0xe1, 0x10


	//----- nvinfo : EIATTR_MAXREG_COUNT
	.align		4
.L_388:
        /*002c*/ 	.byte	0x03, 0x1b
        /*002e*/ 	.short	0x00ff


	//----- nvinfo : EIATTR_NUM_BARRIERS
	.align		4
        /*0030*/ 	.byte	0x02, 0x4c
        /*0032*/ 	.byte	0x06
	.zero		1


	//----- nvinfo : EIATTR_ANNOTATIONS
	.align		4
        /*0034*/ 	.byte	0x04, 0x55
        /*0036*/ 	.short	(.L_390 - .L_389)


	//   ....[0]....
.L_389:
        /*0038*/ 	.word	0x00000001
        /*003c*/ 	.byte	0x70, 0x00, 0x00, 0x00, 0x01, 0x00, 0x00, 0x00, 0x10, 0x15, 0x00, 0x00, 0x01, 0x00, 0x00, 0x00
        /*004c*/ 	.byte	0xf0, 0x72, 0x01, 0x00, 0x01, 0x00, 0x00, 0x00, 0x30, 0xaa, 0x01, 0x00


	//----- nvinfo : EIATTR_MERCURY_ISA_VERSION
	.align		4
.L_390:
        /*0058*/ 	.byte	0x03, 0x5f
        /*005a*/ 	.short	0x0000


	//----- nvinfo : EIATTR_INT_WARP_WIDE_INSTR_OFFSETS
	.align		4
        /*005c*/ 	.byte	0x04, 0x31
        /*005e*/ 	.short	(.L_392 - .L_391)


	//   ....[0]....
.L_391:
        /*0060*/ 	.word	0x00016870


	//   ....[1]....
        /*0064*/ 	.word	0x000168f0


	//----- nvinfo : EIATTR_COOP_GROUP_MASK_REGIDS
	.align		4
.L_392:
        /*0068*/ 	.byte	0x04, 0x29
        /*006a*/ 	.short	(.L_394 - .L_393)


	//   ....[0]....
.L_393:
        /*006c*/ 	.word	0xffffffff


	//   ....[1]....
        /*0070*/ 	.word	0xffffffff


	//   ....[2]....
        /*0074*/ 	.word	0xffffffff


	//   ....[3]....
        /*0078*/ 	.word	0xffffffff


	//   ....[4]....
        /*007c*/ 	.word	0xffffffff


	//   ....[5]....
        /*0080*/ 	.word	0xffffffff


	//   ....[6]....
        /*0084*/ 	.word	0xffffffff


	//   ....[7]....
        /*0088*/ 	.word	0xffffffff


	//   ....[8]....
        /*008c*/ 	.word	0xffffffff


	//   ....[9]....
        /*0090*/ 	.word	0xffffffff


	//   ....[10]....
        /*0094*/ 	.word	0xffffffff


	//   ....[11]....
        /*0098*/ 	.word	0xffffffff


	//   ....[12]....
        /*009c*/ 	.word	0xffffffff


	//   ....[13]....
        /*00a0*/ 	.word	0xffffffff


	//   ....[14]....
        /*00a4*/ 	.word	0xffffffff


	//   ....[15]....
        /*00a8*/ 	.word	0xffffffff


	//   ....[16]....
        /*00ac*/ 	.word	0xffffffff


	//   ....[17]....
        /*00b0*/ 	.word	0xffffffff


	//   ....[18]....
        /*00b4*/ 	.word	0xffffffff


	//   ....[19]....
        /*00b8*/ 	.word	0xffffffff


	//   ....[20]....
        /*00bc*/ 	.word	0xffffffff


	//   ....[21]....
        /*00c0*/ 	.word	0xffffffff


	//   ....[22]....
        /*00c4*/ 	.word	0xffffffff


	//   ....[23]....
        /*00c8*/ 	.word	0xffffffff


	//   ....[24]....
        /*00cc*/ 	.word	0xffffffff


	//   ....[25]....
        /*00d0*/ 	.word	0xffffffff


	//   ....[26]....
        /*00d4*/ 	.word	0xffffffff


	//   ....[27]....
        /*00d8*/ 	.word	0xffffffff


	//   ....[28]....
        /*00dc*/ 	.word	0xffffffff


	//   ....[29]....
        /*00e0*/ 	.word	0xffffffff


	//   ....[30]....
        /*00e4*/ 	.word	0xffffffff


	//   ....[31]....
        /*00e8*/ 	.word	0xffffffff


	//   ....[32]....
        /*00ec*/ 	.word	0xffffffff


	//   ....[33]....
        /*00f0*/ 	.word	0xffffffff


	//   ....[34]....
        /*00f4*/ 	.word	0xffffffff


	//   ....[35]....
        /*00f8*/ 	.word	0xffffffff


	//   ....[36]....
        /*00fc*/ 	.word	0xffffffff


	//   ....[37]....
        /*0100*/ 	.word	0xffffffff


	//   ....[38]....
        /*0104*/ 	.word	0xffffffff


	//   ....[39]....
        /*0108*/ 	.word	0xffffffff


	//   ....[40]....
        /*010c*/ 	.word	0xffffffff


	//   ....[41]....
        /*0110*/ 	.word	0xffffffff


	//   ....[42]....
        /*0114*/ 	.word	0xffffffff


	//   ....[43]....
        /*0118*/ 	.word	0xffffffff


	//   ....[44]....
        /*011c*/ 	.word	0xffffffff


	//   ....[45]....
        /*0120*/ 	.word	0xffffffff


	//   ....[46]....
        /*0124*/ 	.word	0xffffffff


	//   ....[47]....
        /*0128*/ 	.word	0xffffffff


	//   ....[48]....
        /*012c*/ 	.word	0xffffffff


	//   ....[49]....
        /*0130*/ 	.word	0xffffffff


	//   ....[50]....
        /*0134*/ 	.word	0xffffffff


	//   ....[51]....
        /*0138*/ 	.word	0xffffffff


	//   ....[52]....
        /*013c*/ 	.word	0xffffffff


	//   ....[53]....
        /*0140*/ 	.word	0xffffffff


	//   ....[54]....
        /*0144*/ 	.word	0xffffffff


	//   ....[55]....
        /*0148*/ 	.word	0xffffffff


	//   ....[56]....
        /*014c*/ 	.word	0xffffffff


	//   ....[57]....
        /*0150*/ 	.word	0xffffffff


	//   ....[58]....
        /*0154*/ 	.word	0xffffffff


	//   ....[59]....
        /*0158*/ 	.word	0xffffffff


	//   ....[60]....
        /*015c*/ 	.word	0xffffffff


	//   ....[61]....
        /*0160*/ 	.word	0xffffffff


	//   ....[62]....
        /*0164*/ 	.word	0xffffffff


	//   ....[63]....
        /*0168*/ 	.word	0xffffffff


	//   ....[64]....
        /*016c*/ 	.word	0xffffffff


	//   ....[65]....
        /*0170*/ 	.word	0xffffffff


	//   ....[66]....
        /*0174*/ 	.word	0xffffffff


	//   ....[67]....
        /*0178*/ 	.word	0xffffffff


	//   ....[68]....
        /*017c*/ 	.word	0xffffffff


	//   ....[69]....
        /*0180*/ 	.word	0xffffffff


	//   ....[70]....
        /*0184*/ 	.word	0xffffffff


	//   ....[71]....
        /*0188*/ 	.word	0xffffffff


	//   ....[72]....
        /*018c*/ 	.word	0xffffffff


	//   ....[73]....
        /*0190*/ 	.word	0xffffffff


	//   ....[74]....
        /*0194*/ 	.word	0xffffffff


	//   ....[75]....
        /*0198*/ 	.word	0xffffffff


	//   ....[76]....
        /*019c*/ 	.word	0xffffffff


	//   ....[77]....
        /*01a0*/ 	.word	0xffffffff


	//   ....[78]....
        /*01a4*/ 	.word	0xffffffff


	//   ....[79]....
        /*01a8*/ 	.word	0xffffffff


	//   ....[80]....
        /*01ac*/ 	.word	0xffffffff


	//   ....[81]....
        /*01b0*/ 	.word	0xffffffff


	//   ....[82]....
        /*01b4*/ 	.word	0xffffffff


	//   ....[83]....
        /*01b8*/ 	.word	0xffffffff


	//   ....[84]....
        /*01bc*/ 	.word	0xffffffff


	//   ....[85]....
        /*01c0*/ 	.word	0xffffffff


	//   ....[86]....
        /*01c4*/ 	.word	0xffffffff


	//   ....[87]....
        /*01c8*/ 	.word	0xffffffff


	//   ....[88]....
        /*01cc*/ 	.word	0xffffffff


	//   ....[89]....
        /*01d0*/ 	.word	0xffffffff


	//   ....[90]....
        /*01d4*/ 	.word	0xffffffff


	//   ....[91]....
        /*01d8*/ 	.word	0xffffffff


	//   ....[92]....
        /*01dc*/ 	.word	0xffffffff


	//   ....[93]....
        /*01e0*/ 	.word	0xffffffff


	//   ....[94]....
        /*01e4*/ 	.word	0xffffffff


	//   ....[95]....
        /*01e8*/ 	.word	0xffffffff


	//   ....[96]....
        /*01ec*/ 	.word	0xffffffff


	//   ....[97]....
        /*01f0*/ 	.word	0xffffffff


	//   ....[98]....
        /*01f4*/ 	.word	0xffffffff


	//   ....[99]....
        /*01f8*/ 	.word	0xffffffff


	//   ....[100]....
        /*01fc*/ 	.word	0xffffffff


	//   ....[101]....
        /*0200*/ 	.word	0xffffffff


	//   ....[102]....
        /*0204*/ 	.word	0xffffffff


	//   ....[103]....
        /*0208*/ 	.word	0xffffffff


	//   ....[104]....
        /*020c*/ 	.word	0xffffffff


	//   ....[105]....
        /*0210*/ 	.word	0xffffffff


	//   ....[106]....
        /*0214*/ 	.word	0xffffffff


	//   ....[107]....
        /*0218*/ 	.word	0xffffffff


	//   ....[108]....
        /*021c*/ 	.word	0xffffffff


	//   ....[109]....
        /*0220*/ 	.word	0xffffffff


	//   ....[110]....
        /*0224*/ 	.word	0xffffffff


	//   ....[111]....
        /*0228*/ 	.word	0xffffffff


	//   ....[112]....
        /*022c*/ 	.word	0xffffffff


	//   ....[113]....
        /*0230*/ 	.word	0xffffffff


	//   ....[114]....
        /*0234*/ 	.word	0xffffffff


	//   ....[115]....
        /*0238*/ 	.word	0xffffffff


	//   ....[116]....
        /*023c*/ 	.word	0xffffffff


	//   ....[117]....
        /*0240*/ 	.word	0xffffffff


	//   ....[118]....
        /*0244*/ 	.word	0xffffffff


	//   ....[119]....
        /*0248*/ 	.word	0xffffffff


	//   ....[120]....
        /*024c*/ 	.word	0xffffffff


	//   ....[121]....
        /*0250*/ 	.word	0xffffffff


	//   ....[122]....
        /*0254*/ 	.word	0xffffffff


	//   ....[123]....
        /*0258*/ 	.word	0xffffffff


	//   ....[124]....
        /*025c*/ 	.word	0xffffffff


	//   ....[125]....
        /*0260*/ 	.word	0xffffffff


	//   ....[126]....
        /*0264*/ 	.word	0xffffffff


	//   ....[127]....
        /*0268*/ 	.word	0xffffffff


	//   ....[128]....
        /*026c*/ 	.word	0xffffffff


	//   ....[129]....
        /*0270*/ 	.word	0xffffffff


	//   ....[130]....
        /*0274*/ 	.word	0xffffffff


	//   ....[131]....
        /*0278*/ 	.word	0xffffffff


	//   ....[132]....
        /*027c*/ 	.word	0xffffffff


	//   ....[133]....
        /*0280*/ 	.word	0xffffffff


	//   ....[134]....
        /*0284*/ 	.word	0xffffffff


	//   ....[135]....
        /*0288*/ 	.word	0xffffffff


	//   ....[136]....
        /*028c*/ 	.word	0xffffffff


	//   ....[137]....
        /*0290*/ 	.word	0xffffffff


	//   ....[138]....
        /*0294*/ 	.word	0xffffffff


	//   ....[139]....
        /*0298*/ 	.word	0xffffffff


	//   ....[140]....
        /*029c*/ 	.word	0xffffffff


	//   ....[141]....
        /*02a0*/ 	.word	0xffffffff


	//   ....[142]....
        /*02a4*/ 	.word	0xffffffff


	//   ....[143]....
        /*02a8*/ 	.word	0xffffffff


	//   ....[144]....
        /*02ac*/ 	.word	0xffffffff


	//   ....[145]....
        /*02b0*/ 	.word	0xffffffff


	//   ....[146]....
        /*02b4*/ 	.word	0xffffffff


	//   ....[147]....
        /*02b8*/ 	.word	0xffffffff


	//   ....[148]....
        /*02bc*/ 	.word	0xffffffff


	//   ....[149]....
        /*02c0*/ 	.word	0xffffffff


	//   ....[150]....
        /*02c4*/ 	.word	0xffffffff


	//   ....[151]....
        /*02c8*/ 	.word	0xffffffff


	//   ....[152]....
        /*02cc*/ 	.word	0xffffffff


	//   ....[153]....
        /*02d0*/ 	.word	0xffffffff


	//   ....[154]....
        /*02d4*/ 	.word	0xffffffff


	//   ....[155]....
        /*02d8*/ 	.word	0xffffffff


	//   ....[156]....
        /*02dc*/ 	.word	0xffffffff


	//   ....[157]....
        /*02e0*/ 	.word	0xffffffff


	//   ....[158]....
        /*02e4*/ 	.word	0xffffffff


	//   ....[159]....
        /*02e8*/ 	.word	0xffffffff


	//   ....[160]....
        /*02ec*/ 	.word	0xffffffff


	//   ....[161]....
        /*02f0*/ 	.word	0xffffffff


	//   ....[162]....
        /*02f4*/ 	.word	0xffffffff


	//   ....[163]....
        /*02f8*/ 	.word	0xffffffff


	//   ....[164]....
        /*02fc*/ 	.word	0xffffffff


	//   ....[165]....
        /*0300*/ 	.word	0xffffffff


	//   ....[166]....
        /*0304*/ 	.word	0xffffffff


	//   ....[167]....
        /*0308*/ 	.word	0xffffffff


	//   ....[168]....
        /*030c*/ 	.word	0xffffffff


	//   ....[169]....
        /*0310*/ 	.word	0xffffffff


	//   ....[170]....
        /*0314*/ 	.word	0xffffffff


	//   ....[171]....
        /*0318*/ 	.word	0xffffffff


	//   ....[172]....
        /*031c*/ 	.word	0xffffffff


	//   ....[173]....
        /*0320*/ 	.word	0xffffffff


	//   ....[174]....
        /*0324*/ 	.word	0xffffffff


	//   ....[175]....
        /*0328*/ 	.word	0xffffffff


	//   ....[176]....
        /*032c*/ 	.word	0xffffffff


	//   ....[177]....
        /*0330*/ 	.word	0xffffffff


	//   ....[178]....
        /*0334*/ 	.word	0xffffffff


	//----- nvinfo : EIATTR_COOP_GROUP_INSTR_OFFSETS
	.align		4
.L_394:
        /*0338*/ 	.byte	0x04, 0x28
        /*033a*/ 	.short	(.L_396 - .L_395)


	//   ....[0]....
.L_395:
        /*033c*/ 	.word	0x00000050


	//   ....[1]....
        /*0340*/ 	.word	0x000001e0


	//   ....[2]....
        /*0344*/ 	.word	0x00000210


	//   ....[3]....
        /*0348*/ 	.word	0x00000240


	//   ....[4]....
        /*034c*/ 	.word	0x00000270


	//   ....[5]....
        /*0350*/ 	.word	0x000002a0


	//   ....[6]....
        /*0354*/ 	.word	0x000002d0


	//   ....[7]....
        /*0358*/ 	.word	0x00000430


	//   ....[8]....
        /*035c*/ 	.word	0x00000470


	//   ....[9]....
        /*0360*/ 	.word	0x000004a0


	//   ....[10]....
        /*0364*/ 	.word	0x000004d0


	//   ....[11]....
        /*0368*/ 	.word	0x00000500


	//   ....[12]....
        /*036c*/ 	.word	0x00000530


	//   ....[13]....
        /*0370*/ 	.word	0x000005c0


	//   ....[14]....
        /*0374*/ 	.word	0x00000600


	//   ....[15]....
        /*0378*/ 	.word	0x00000620


	//   ....[16]....
        /*037c*/ 	.word	0x00000680


	//   ....[17]....
        /*0380*/ 	.word	0x00006790


	//   ....[18]....
        /*0384*/ 	.word	0x000067b0


	//   ....[19]....
        /*0388*/ 	.word	0x000069a0


	//   ....[20]....
        /*038c*/ 	.word	0x000069b0


	//   ....[21]....
        /*0390*/ 	.word	0x00006b40


	//   ....[22]....
        /*0394*/ 	.word	0x00006b60


	//   ....[23]....
        /*0398*/ 	.word	0x00006cf0


	//   ....[24]....
        /*039c*/ 	.word	0x00006d00


	//   ....[25]....
        /*03a0*/ 	.word	0x00007380


	//   ....[26]....
        /*03a4*/ 	.word	0x000073a0


	//   ....[27]....
        /*03a8*/ 	.word	0x000073c0


	//   ....[28]....
        /*03ac*/ 	.word	0x000073d0


	//   ....[29]....
        /*03b0*/ 	.word	0x00007860


	//   ....[30]....
        /*03b4*/ 	.word	0x000078a0


	//   ....[31]....
        /*03b8*/ 	.word	0x000078e0


	//   ....[32]....
        /*03bc*/ 	.word	0x00007920


	//   ....[33]....
        /*03c0*/ 	.word	0x00007df0


	//   ....[34]....
        /*03c4*/ 	.word	0x00007e30


	//   ....[35]....
        /*03c8*/ 	.word	0x00007e70


	//   ....[36]....
        /*03cc*/ 	.word	0x00007eb0


	//   ....[37]....
        /*03d0*/ 	.word	0x00008230


	//   ....[38]....
        /*03d4*/ 	.word	0x00008340


	//   ....[39]....
        /*03d8*/ 	.word	0x00008390


	//   ....[40]....
        /*03dc*/ 	.word	0x000083d0


	//   ....[41]....
        /*03e0*/ 	.word	0x0000b910


	//   ....[42]....
        /*03e4*/ 	.word	0x0000b960


	//   ....[43]....
        /*03e8*/ 	.word	0x0000b980


	//   ....[44]....
        /*03ec*/ 	.word	0x0000b990


	//   ....[45]....
        /*03f0*/ 	.word	0x0000bb90


	//   ....[46]....
        /*03f4*/ 	.word	0x0000bc30


	//   ....[47]....
        /*03f8*/ 	.word	0x0000bca0


	//   ....[48]....
        /*03fc*/ 	.word	0x0000bd60


	//   ....[49]....
        /*0400*/ 	.word	0x0000c010


	//   ....[50]....
        /*0404*/ 	.word	0x0000c120


	//   ....[51]....
        /*0408*/ 	.word	0x0000c180


	//   ....[52]....
        /*040c*/ 	.word	0x0000c1c0


	//   ....[53]....
        /*0410*/ 	.word	0x0000c460


	//   ....[54]....
        /*0414*/ 	.word	0x0000c500


	//   ....[55]....
        /*0418*/ 	.word	0x0000c570


	//   ....[56]....
        /*041c*/ 	.word	0x0000c630


	//   ....[57]....
        /*0420*/ 	.word	0x00010ae0


	//   ....[58]....
        /*0424*/ 	.word	0x00010b20


	//   ....[59]....
        /*0428*/ 	.word	0x00010f10


	//   ....[60]....
        /*042c*/ 	.word	0x00010fc0


	//   ....[61]....
        /*0430*/ 	.word	0x00010fd0


	//   ....[62]....
        /*0434*/ 	.word	0x00011020


	//   ....[63]....
        /*0438*/ 	.word	0x00012630


	//   ....[64]....
        /*043c*/ 	.word	0x00012640


	//   ....[65]....
        /*0440*/ 	.word	0x000129e0


	//   ....[66]....
        /*0444*/ 	.word	0x00012aa0


	//   ....[67]....
        /*0448*/ 	.word	0x00012ad0


	//   ....[68]....
        /*044c*/ 	.word	0x00012b40


	//   ....[69]....
        /*0450*/ 	.word	0x00014a70


	//   ....[70]....
        /*0454*/ 	.word	0x00014a90


	//   ....[71]....
        /*0458*/ 	.word	0x00014ab0


	//   ....[72]....
        /*045c*/ 	.word	0x00014ad0


	//   ....[73]....
        /*0460*/ 	.word	0x00015e50


	//   ....[74]....
        /*0464*/ 	.word	0x00015e80


	//   ....[75]....
        /*0468*/ 	.word	0x00015e90


	//   ....[76]....
        /*046c*/ 	.word	0x00015ec0


	//   ....[77]....
        /*0470*/ 	.word	0x00017650


	//   ....[78]....
        /*0474*/ 	.word	0x00017680


	//   ....[79]....
        /*0478*/ 	.word	0x00017690


	//   ....[80]....
        /*047c*/ 	.word	0x000176a0


	//   ....[81]....
        /*0480*/ 	.word	0x00017ab0


	//   ....[82]....
        /*0484*/ 	.word	0x00017ad0


	//   ....[83]....
        /*0488*/ 	.word	0x00017ca0


	//   ....[84]....
        /*048c*/ 	.word	0x00017cb0


	//   ....[85]....
        /*0490*/ 	.word	0x00017e20


	//   ....[86]....
        /*0494*/ 	.word	0x00017e40


	//   ....[87]....
        /*0498*/ 	.word	0x00017fb0


	//   ....[88]....
        /*049c*/ 	.word	0x00017fc0


	//   ....[89]....
        /*04a0*/ 	.word	0x00018320


	//   ....[90]....
        /*04a4*/ 	.word	0x00018340


	//   ....[91]....
        /*04a8*/ 	.word	0x00018fd0


	//   ....[92]....
        /*04ac*/ 	.word	0x00018fe0


	//   ....[93]....
        /*04b0*/ 	.word	0x0001a3c0


	//   ....[94]....
        /*04b4*/ 	.word	0x0001a3e0


	//   ....[95]....
        /*04b8*/ 	.word	0x0001a5c0


	//   ....[96]....
        /*04bc*/ 	.word	0x0001a5d0


	//   ....[97]....
        /*04c0*/ 	.word	0x0001a740


	//   ....[98]....
        /*04c4*/ 	.word	0x0001a760


	//   ....[99]....
        /*04c8*/ 	.word	0x0001a8d0


	//   ....[100]....
        /*04cc*/ 	.word	0x0001a8e0


	//   ....[101]....
        /*04d0*/ 	.word	0x0001aaf0


	//   ....[102]....
        /*04d4*/ 	.word	0x0001ab10


	//   ....[103]....
        /*04d8*/ 	.word	0x0001ac30


	//   ....[104]....
        /*04dc*/ 	.word	0x0001ac70


	//   ....[105]....
        /*04e0*/ 	.word	0x0001aca0


	//   ....[106]....
        /*04e4*/ 	.word	0x0001acd0


	//   ....[107]....
        /*04e8*/ 	.word	0x0001ad00


	//   ....[108]....
        /*04ec*/ 	.word	0x0001ad30


	//   ....[109]....
        /*04f0*/ 	.word	0x0001ae80


	//   ....[110]....
        /*04f4*/ 	.word	0x0001aec0


	//   ....[111]....
        /*04f8*/ 	.word	0x0001aef0


	//   ....[112]....
        /*04fc*/ 	.word	0x0001af20


	//   ....[113]....
        /*0500*/ 	.word	0x0001af50


	//   ....[114]....
        /*0504*/ 	.word	0x0001af80


	//   ....[115]....
        /*0508*/ 	.word	0x0001b010


	//   ....[116]....
        /*050c*/ 	.word	0x0001b050


	//   ....[117]....
        /*0510*/ 	.word	0x0001b060


	//   ....[118]....
        /*0514*/ 	.word	0x0001b0c0


	//   ....[119]....
        /*0518*/ 	.word	0x0001ba90


	//   ....[120]....
        /*051c*/ 	.word	0x0001baf0


	//   ....[121]....
        /*0520*/ 	.word	0x0001bb40


	//   ....[122]....
        /*0524*/ 	.word	0x0001bb90


	//   ....[123]....
        /*0528*/ 	.word	0x0001bbe0


	//   ....[124]....
        /*052c*/ 	.word	0x0001bc50


	//   ....[125]....
        /*0530*/ 	.word	0x0001bc90


	//   ....[126]....
        /*0534*/ 	.word	0x0001bd00


	//   ....[127]....
        /*0538*/ 	.word	0x0001bd70


	//   ....[128]....
        /*053c*/ 	.word	0x0001bdd0


	//   ....[129]....
        /*0540*/ 	.word	0x0001be40


	//   ....[130]....
        /*0544*/ 	.word	0x0001beb0


	//   ....[131]....
        /*0548*/ 	.word	0x0001bf10


	//   ....[132]....
        /*054c*/ 	.word	0x0001bf70


	//   ....[133]....
        /*0550*/ 	.word	0x0001bfd0


	//   ....[134]....
        /*0554*/ 	.word	0x0001c040


	//   ....[135]....
        /*0558*/ 	.word	0x0001c0a0


	//   ....[136]....
        /*055c*/ 	.word	0x0001c100


	//   ....[137]....
        /*0560*/ 	.word	0x0001c150


	//   ....[138]....
        /*0564*/ 	.word	0x0001c1b0


	//   ....[139]....
        /*0568*/ 	.word	0x0001c200


	//   ....[140]....
        /*056c*/ 	.word	0x0001c250


	//   ....[141]....
        /*0570*/ 	.word	0x0001c2c0


	//   ....[142]....
        /*0574*/ 	.word	0x0001c330


	//   ....[143]....
        /*0578*/ 	.word	0x0001c390


	//   ....[144]....
        /*057c*/ 	.word	0x0001c3f0


	//   ....[145]....
        /*0580*/ 	.word	0x0001c450


	//   ....[146]....
        /*0584*/ 	.word	0x0001c4c0


	//   ....[147]....
        /*0588*/ 	.word	0x0001c520


	//   ....[148]....
        /*058c*/ 	.word	0x0001c580


	//   ....[149]....
        /*0590*/ 	.word	0x0001c5e0


	//   ....[150]....
        /*0594*/ 	.word	0x0001c650


	//   ....[151]....
        /*0598*/ 	.word	0x0001c6b0


	//   ....[152]....
        /*059c*/ 	.word	0x0001c710


	//   ....[153]....
        /*05a0*/ 	.word	0x0001c770


	//   ....[154]....
        /*05a4*/ 	.word	0x0001c7e0


	//   ....[155]....
        /*05a8*/ 	.word	0x0001c840


	//   ....[156]....
        /*05ac*/ 	.word	0x0001c8a0


	//   ....[157]....
        /*05b0*/ 	.word	0x0001c900


	//   ....[158]....
        /*05b4*/ 	.word	0x0001c970


	//   ....[159]....
        /*05b8*/ 	.word	0x0001c9d0


	//   ....[160]....
        /*05bc*/ 	.word	0x0001ca30


	//   ....[161]....
        /*05c0*/ 	.word	0x0001ca90


	//   ....[162]....
        /*05c4*/ 	.word	0x0001cb00


	//   ....[163]....
        /*05c8*/ 	.word	0x0001cb50


	//   ....[164]....
        /*05cc*/ 	.word	0x0001cb90


	//   ....[165]....
        /*05d0*/ 	.word	0x0001cbe0


	//   ....[166]....
        /*05d4*/ 	.word	0x0001cc30


	//   ....[167]....
        /*05d8*/ 	.word	0x0001cc80


	//   ....[168]....
        /*05dc*/ 	.word	0x0001ccf0


	//   ....[169]....
        /*05e0*/ 	.word	0x0001cd30


	//   ....[170]....
        /*05e4*/ 	.word	0x0001cd80


	//   ....[171]....
        /*05e8*/ 	.word	0x0001cdd0


	//   ....[172]....
        /*05ec*/ 	.word	0x0001ce20


	//   ....[173]....
        /*05f0*/ 	.word	0x0001ce70


	//   ....[174]....
        /*05f4*/ 	.word	0x0001cee0


	//   ....[175]....
        /*05f8*/ 	.word	0x0001cf20


	//   ....[176]....
        /*05fc*/ 	.word	0x0001cf90


	//   ....[177]....
        /*0600*/ 	.word	0x0001cff0


	//   ....[178]....
        /*0604*/ 	.word	0x0001d050


	//----- nvinfo : EIATTR_EXIT_INSTR_OFFSETS
	.align		4
.L_396:
        /*0608*/ 	.byte	0x04, 0x1c
        /*060a*/ 	.short	(.L_398 - .L_397)


	//   ....[0]....
.L_397:
        /*060c*/ 	.word	0x00000fe0


	//   ....[1]....
        /*0610*/ 	.word	0x0001ba50


	//----- nvinfo : EIATTR_MAX_THREADS
	.align		4
.L_398:
        /*0614*/ 	.byte	0x04, 0x05
        /*0616*/ 	.short	(.L_400 - .L_399)
.L_399:
        /*0618*/ 	.word	0x00000100
        /*061c*/ 	.word	0x00000001
        /*0620*/ 	.word	0x00000001


	//----- nvinfo : EIATTR_CRS_STACK_SIZE
	.align		4
.L_400:
        /*0624*/ 	.byte	0x04, 0x1e
        /*0626*/ 	.short	(.L_402 - .L_401)
.L_401:
        /*0628*/ 	.word	0x00000000
.L_402:


//--------------------- .nv.info._ZN7cutlass13device_kernelIN5flash19enable_sm80_to_sm89INS1_16FlashAttnFwdSm80INS1_25CollectiveMainloopFwdSm80ILi8ELi1ELb0EN4cute5tupleIJNS5_1CILi128EEENS7_ILi96EEENS7_ILi256EEEEEELi256ENS_6half_tEfNS_4arch4Sm80ELb0ELb0ELb1ELb0ELb0ELb0ELb1ELb1EEENS1_21CollectiveEpilogueFwdINS6_IJS8_SA_S9_EEENS6_IJNS7_ILi1EEESI_SI_EEESC_SE_Li256ELb0ELb1ELb1ELb0EEENS1_19SingleTileSchedulerILb0ELb1ELb1ELi128EEEEEEEEEvNT_6ParamsE --------------------------
	.section	.nv.info._ZN7cutlass13device_kernelIN5flash19enable_sm80_to_sm89INS1_16FlashAttnFwdSm80INS1_25CollectiveMainloopFwdSm80ILi8ELi1ELb0EN4cute5tupleIJNS5_1CILi128EEENS7_ILi96EEENS7_ILi256EEEEEELi256ENS_6half_tEfNS_4arch4Sm80ELb0ELb0ELb1ELb0ELb0ELb0ELb1ELb1EEENS1_21CollectiveEpilogueFwdINS6_IJS8_SA_S9_EEENS6_IJNS7_ILi1EEESI_SI_EEESC_SE_Li256ELb0ELb1ELb1ELb0EEENS1_19SingleTileSchedulerILb0ELb1ELb1ELi128EEEEEEEEEvNT_6ParamsE,"",@"SHT_CUDA_INFO"
	.sectionflags	@""
	.align	4


	//----- nvinfo : EIATTR_CUDA_API_VERSION
	.align		4
        /*0000*/ 	.byte	0x04, 0x37
        /*0002*/ 	.short	(.L_404 - .L_403)
.L_403:
        /*0004*/ 	.word	0x00000082


	//----- nvinfo : EIATTR_SW2861232_WAR
	.align		4
.L_404:
        /*0008*/ 	.byte	0x01, 0x35
	.zero		2


	//----- nvinfo : EIATTR_PARAM_CBANK
	.align		4
        /*000c*/ 	.byte	0x04, 0x0a
        /*000e*/ 	.short	(.L_406 - .L_405)
	.align		4
.L_405:
        /*0010*/ 	.word	index@(.nv.constant0._ZN7cutlass13device_kernelIN5flash19enable_sm80_to_sm89INS1_16FlashAttnFwdSm80INS1_25CollectiveMainloopFwdSm80ILi8ELi1ELb0EN4cute5tupleIJNS5_1CILi128EEENS7_ILi96EEENS7_ILi256EEEEEELi256ENS_6half_tEfNS_4arch4Sm80ELb0ELb0ELb1ELb0ELb0ELb0ELb1ELb1EEENS1_21CollectiveEpilogueFwdINS6_IJS8_SA_S9_EEENS6_IJNS7_ILi1EEESI_SI_EEESC_SE_Li256ELb0ELb1ELb1ELb0EEENS1_19SingleTileSchedulerILb0ELb1ELb1ELi128EEEEEEEEEvNT_6ParamsE)
        /*0014*/ 	.short	0x0160
        /*0016*/ 	.short	0x0418


	//----- nvinfo : EIATTR_CBANK_PARAM_SIZE
	.align		4
.L_406:
        /*0018*/ 	.byte	0x03, 0x19
        /*001a*/ 	.short	0x0418


	//----- nvinfo : EIATTR_KPARAM_INFO
	.align		4
        /*001c*/ 	.byte	0x04, 0x17
        /*001e*/ 	.short	(.L_408 - .L_407)
.L_407:
        /*0020*/ 	.word	0x00000000
        /*0024*/ 	.short	0x0000
        /*0026*/ 	.short	0x0000
        /*0028*/ 	.byte	0x00, 0xf0, 0x61, 0x10


	//----- nvinfo : EIATTR_MAXREG_COUNT
	.align		4
.L_408:
        /*002c*/ 	.byte	0x03, 0x1b
        /*002e*/ 	.short	0x00ff


	//----- nvinfo : EIATTR_NUM_BARRIERS
	.align		4
        /*0030*/ 	.byte	0x02, 0x4c
        /*0032*/ 	.byte	0x02
	.zero		1


	//----- nvinfo : EIATTR_ANNOTATIONS
	.align		4
        /*0034*/ 	.byte	0x04, 0x55
        /*0036*/ 	.short	(.L_410 - .L_409)


	//   ....[0]....
.L_409:
        /* <DEDUP_REMOVED lines=17> */


	//----- nvinfo : EIATTR_MERCURY_ISA_VERSION
	.align		4
.L_410:
        /*0130*/ 	.byte	0x03, 0x5f
        /*0132*/ 	.short	0x0000


	//----- nvinfo : EIATTR_COOP_GROUP_MASK_REGIDS
	.align		4
        /*0134*/ 	.byte	0x04, 0x29
        /*0136*/ 	.short	(.L_412 - .L_411)


	//   ....[0]....
.L_411:
        /*0138*/ 	.word	0xffffffff


	//   ....[1]....
        /*013c*/ 	.word	0xffffffff


	//   ....[2]....
        /*0140*/ 	.word	0xffffffff


	//   ....[3]....
        /*0144*/ 	.word	0xffffffff


	//   ....[4]....
        /*0148*/ 	.word	0xffffffff


	//   ....[5]....
        /*014c*/ 	.word	0xffffffff


	//   ....[6]....
        /*0150*/ 	.word	0xffffffff


	//   ....[7]....
        /*0154*/ 	.word	0xffffffff


	//   ....[8]....
        /*0158*/ 	.word	0xffffffff


	//   ....[9]....
        /*015c*/ 	.word	0xffffffff


	//   ....[10]....
        /*0160*/ 	.word	0xffffffff


	//   ....[11]....
        /*0164*/ 	.word	0xffffffff


	//   ....[12]....
        /*0168*/ 	.word	0xffffffff


	//   ....[13]....
        /*016c*/ 	.word	0xffffffff


	//   ....[14]....
        /*0170*/ 	.word	0xffffffff


	//   ....[15]....
        /*0174*/ 	.word	0xffffffff


	//   ....[16]....
        /*0178*/ 	.word	0xffffffff


	//   ....[17]....
        /*017c*/ 	.word	0xffffffff


	//   ....[18]....
        /*0180*/ 	.word	0xffffffff


	//   ....[19]....
        /*0184*/ 	.word	0xffffffff


	//   ....[20]....
        /*0188*/ 	.word	0xffffffff


	//   ....[21]....
        /*018c*/ 	.word	0xffffffff


	//   ....[22]....
        /*0190*/ 	.word	0xffffffff


	//   ....[23]....
        /*0194*/ 	.word	0xffffffff


	//   ....[24]....
        /*0198*/ 	.word	0xffffffff


	//   ....[25]....
        /*019c*/ 	.word	0xffffffff


	//   ....[26]....
        /*01a0*/ 	.word	0xffffffff


	//   ....[27]....
        /*01a4*/ 	.word	0xffffffff


	//   ....[28]....
        /*01a8*/ 	.word	0xffffffff


	//----- nvinfo : EIATTR_COOP_GROUP_INSTR_OFFSETS
	.align		4
.L_412:
        /*01ac*/ 	.byte	0x04, 0x28
        /*01ae*/ 	.short	(.L_414 - .L_413)


	//   ....[0]....
.L_413:
        /*01b0*/ 	.word	0x00000060


	//   ....[1]....
        /*01b4*/ 	.word	0x00000fd0


	//   ....[2]....
        /*01b8*/ 	.word	0x00000ff0


	//   ....[3]....
        /*01bc*/ 	.word	0x00001300


	//   ....[4]....
        /*01c0*/ 	.word	0x000013b0


	//   ....[5]....
        /*01c4*/ 	.word	0x000015a0


	//   ....[6]....
        /*01c8*/ 	.word	0x000015d0


	//   ....[7]....
        /*01cc*/ 	.word	0x00001790


	//   ....[8]....
        /*01d0*/ 	.word	0x000017d0


	//   ....[9]....
        /*01d4*/ 	.word	0x00004900


	//   ....[10]....
        /*01d8*/ 	.word	0x000049e0


	//   ....[11]....
        /*01dc*/ 	.word	0x00004a10


	//   ....[12]....
        /*01e0*/ 	.word	0x00004a80


	//   ....[13]....
        /*01e4*/ 	.word	0x000099b0


	//   ....[14]....
        /*01e8*/ 	.word	0x00009a10


	//   ....[15]....
        /*01ec*/ 	.word	0x00009a40


	//   ....[16]....
        /*01f0*/ 	.word	0x00009b00


	//   ....[17]....
        /*01f4*/ 	.word	0x0000c7b0


	//   ....[18]....
        /*01f8*/ 	.word	0x0000c7c0


	//   ....[19]....
        /*01fc*/ 	.word	0x0000c7f0


	//   ....[20]....
        /*0200*/ 	.word	0x0000c810


	//   ....[21]....
        /*0204*/ 	.word	0x0000d6e0


	//   ....[22]....
        /*0208*/ 	.word	0x0000d720


	//   ....[23]....
        /*020c*/ 	.word	0x0000d760


	//   ....[24]....
        /*0210*/ 	.word	0x0000d790


	//   ....[25]....
        /*0214*/ 	.word	0x0000d880


	//   ....[26]....
        /*0218*/ 	.word	0x0000d8a0


	//   ....[27]....
        /*021c*/ 	.word	0x0000e4c0


	//   ....[28]....
        /*0220*/ 	.word	0x0000e4d0


	//----- nvinfo : EIATTR_EXIT_INSTR_OFFSETS
	.align		4
.L_414:
        /*0224*/ 	.byte	0x04, 0x1c
        /*0226*/ 	.short	(.L_416 - .L_415)


	//   ....[0]....
.L_415:
        /*0228*/ 	.word	0x000001c0


	//   ....[1]....
        /*022c*/ 	.word	0x0000e4e0


	//   ....[2]....
        /*0230*/ 	.word	0x0000f080


	//   ....[3]....
        /*0234*/ 	.word	0x0000f0d0


	//   ....[4]....
        /*0238*/ 	.word	0x0000f100


	//   ....[5]....
        /*023c*/ 	.word	0x0000f160


	//   ....[6]....
        /*0240*/ 	.word	0x0000f3f0


	//----- nvinfo : EIATTR_CTAIDZ_USED
	.align		4
.L_416:
        /*0244*/ 	.byte	0x01, 0x04
	.zero		2


	//----- nvinfo : EIATTR_MAX_THREADS
	.align		4
        /*0248*/ 	.byte	0x04, 0x05
        /*024a*/ 	.short	(.L_418 - .L_417)
.L_417:
        /*024c*/ 	.word	0x00000100
        /*0250*/ 	.word	0x00000001
        /*0254*/ 	.word	0x00000001


	//----- nvinfo : EIATTR_CRS_STACK_SIZE
	.align		4
.L_418:
        /*0258*/ 	.byte	0x04, 0x1e
        /*025a*/ 	.short	(.L_420 - .L_419)
.L_419:
        /*025c*/ 	.word	0x00000000
.L_420:


//--------------------- .nv.info._ZN7cutlass13device_kernelIN5flash19enable_sm80_to_sm89INS1_16FlashAttnFwdSm80INS1_25CollectiveMainloopFwdSm80ILi8ELi1ELb0EN4cute5tupleIJNS5_1CILi128EEENS7_ILi64EEENS7_ILi256EEEEEELi256ENS_6half_tEfNS_4arch4Sm80ELb0ELb0ELb1ELb1ELb0ELb0ELb1ELb1EEENS1_21CollectiveEpilogueFwdINS6_IJS8_SA_S9_EEENS6_IJNS7_ILi1EEESI_SI_EEESC_SE_Li256ELb1ELb1ELb1ELb0EEENS1_36VarlenDynamicPersistentTileSchedulerILi128ELi64ELi256ELi256ELb1ELb1ELb0ELb0ELb1ELb1EEEEEEEEEvNT_6ParamsE --------------------------
	.section	.nv.info._ZN7cutlass13device_kernelIN5flash19enable_sm80_to_sm89INS1_16FlashAttnFwdSm80INS1_25CollectiveMainloopFwdSm80ILi8ELi1ELb0EN4cute5tupleIJNS5_1CILi128EEENS7_ILi64EEENS7_ILi256EEEEEELi256ENS_6half_tEfNS_4arch4Sm80ELb0ELb0ELb1ELb1ELb0ELb0ELb1ELb1EEENS1_21CollectiveEpilogueFwdINS6_IJS8_SA_S9_EEENS6_IJNS7_ILi1EEESI_SI_EEESC_SE_Li256ELb1ELb1ELb1ELb0EEENS1_36VarlenDynamicPersistentTileSchedulerILi128ELi64ELi256ELi256ELb1ELb1ELb0ELb0ELb1ELb1EEEEEEEEEvNT_6ParamsE,"",@"SHT_CUDA_INFO"
	.sectionflags	@""
	.align	4


	//----- nvinfo : EIATTR_CUDA_API_VERSION
	.align		4
        /*0000*/ 	.byte	0x04, 0x37
        /*0002*/ 	.short	(.L_422 - .L_421)
.L_421:
        /*0004*/ 	.word	0x00000082


	//----- nvinfo : EIATTR_SW2861232_WAR
	.align		4
.L_422:
        /*0008*/ 	.byte	0x01, 0x35
	.zero		2


	//----- nvinfo : EIATTR_PARAM_CBANK
	.align		4
        /*000c*/ 	.byte	0x04, 0x0a
        /*000e*/ 	.short	(.L_424 - .L_423)
	.align		4
.L_423:
        /*0010*/ 	.word	index@(.nv.constant0._ZN7cutlass13device_kernelIN5flash19enable_sm80_to_sm89INS1_16FlashAttnFwdSm80INS1_25CollectiveMainloopFwdSm80ILi8ELi1ELb0EN4cute5tupleIJNS5_1CILi128EEENS7_ILi64EEENS7_ILi256EEEEEELi256ENS_6half_tEfNS_4arch4Sm80ELb0ELb0ELb1ELb1ELb0ELb0ELb1ELb1EEENS1_21CollectiveEpilogueFwdINS6_IJS8_SA_S9_EEENS6_IJNS7_ILi1EEESI_SI_EEESC_SE_Li256ELb1ELb1ELb1ELb0EEENS1_36VarlenDynamicPersistentTileSchedulerILi128ELi64ELi256ELi256ELb1ELb1ELb0ELb0ELb1ELb1EEEEEEEEEvNT_6ParamsE)
        /*0014*/ 	.short	0x0160
        /*0016*/ 	.short	0x0438


	//----- nvinfo : EIATTR_CBANK_PARAM_SIZE
	.align		4
.L_424:
        /*0018*/ 	.byte	0x03, 0x19
        /*001a*/ 	.short	0x0438


	//----- nvinfo : EIATTR_KPARAM_INFO
	.align		4
        /*001c*/ 	.byte	0x04, 0x17
        /*001e*/ 	.short	(.L_426 - .L_425)
.L_425:
        /*0020*/ 	.word	0x00000000
        /*0024*/ 	.short	0x0000
        /*0026*/ 	.short	0x0000
        /*0028*/ 	.byte	0x00, 0xf0, 0xe1, 0x10


	//----- nvinfo : EIATTR_MAXREG_COUNT
	.align		4
.L_426:
        /*002c*/ 	.byte	0x03, 0x1b
        /*002e*/ 	.short	0x00ff


	//----- nvinfo : EIATTR_NUM_BARRIERS
	.align		4
        /*0030*/ 	.byte	0x02, 0x4c
        /*0032*/ 	.byte	0x06
	.zero		1


	//----- nvinfo : EIATTR_ANNOTATIONS
	.align		4
        /*0034*/ 	.byte	0x04, 0x55
        /*0036*/ 	.short	(.L_428 - .L_427)


	//   ....[0]....
.L_427:
        /* <DEDUP_REMOVED lines=135> */


	//----- nvinfo : EIATTR_MERCURY_ISA_VERSION
	.align		4
.L_428:
        /*0890*/ 	.byte	0x03, 0x5f
        /*0892*/ 	.short	0x0000


	//----- nvinfo : EIATTR_INT_WARP_WIDE_INSTR_OFFSETS
	.align		4
        /*0894*/ 	.byte	0x04, 0x31
        /*0896*/ 	.short	(.L_430 - .L_429)


	//   ....[0]....
.L_429:
        /*0898*/ 	.word	0x0000a850


	//   ....[1]....
        /*089c*/ 	.word	0x0000a8d0


	//----- nvinfo : EIATTR_COOP_GROUP_MASK_REGIDS
	.align		4
.L_430:
        /*08a0*/ 	.byte	0x04, 0x29
        /*08a2*/ 	.short	(.L_432 - .L_431)


	//   ....[0]....
.L_431:
        /*08a4*/ 	.word	0xffffffff


	//   ....[1]....
        /*08a8*/ 	.word	0xffffffff


	//   ....[2]....
        /*08ac*/ 	.word	0xffffffff


	//   ....[3]....
        /*08b0*/ 	.word	0xffffffff


	//   ....[4]....
        /*08b4*/ 	.word	0xffffffff


	//   ....[5]....
        /*08b8*/ 	.word	0xffffffff


	//   ....[6]....
        /*08bc*/ 	.word	0xffffffff


	//   ....[7]....
        /*08c0*/ 	.word	0xffffffff


	//   ....[8]....
        /*08c4*/ 	.word	0xffffffff


	//   ....[9]....
        /*08c8*/ 	.word	0xffffffff


	//   ....[10]....
        /*08cc*/ 	.word	0xffffffff


	//   ....[11]....
        /*08d0*/ 	.word	0xffffffff


	//   ....[12]....
        /*08d4*/ 	.word	0xffffffff


	//   ....[13]....
        /*08d8*/ 	.word	0xffffffff


	//   ....[14]....
        /*08dc*/ 	.word	0xffffffff


	//   ....[15]....
        /*08e0*/ 	.word	0xffffffff


	//   ....[16]....
        /*08e4*/ 	.word	0xffffffff


	//   ....[17]....
        /*08e8*/ 	.word	0xffffffff


	//   ....[18]....
        /*08ec*/ 	.word	0xffffffff


	//   ....[19]....
        /*08f0*/ 	.word	0xffffffff


	//   ....[20]....
        /*08f4*/ 	.word	0xffffffff


	//   ....[21]....
        /*08f8*/ 	.word	0xffffffff


	//   ....[22]....
        /*08fc*/ 	.word	0xffffffff


	//   ....[23]....
        /*0900*/ 	.word	0xffffffff


	//   ....[24]....
        /*0904*/ 	.word	0xffffffff


	//   ....[25]....
        /*0908*/ 	.word	0xffffffff


	//   ....[26]....
        /*090c*/ 	.word	0xffffffff


	//   ....[27]....
        /*0910*/ 	.word	0xffffffff


	//   ....[28]....
        /*0914*/ 	.word	0xffffffff


	//   ....[29]....
        /*0918*/ 	.word	0xffffffff


	//   ....[30]....
        /*091c*/ 	.word	0xffffffff


	//   ....[31]....
        /*0920*/ 	.word	0xffffffff


	//   ....[32]....
        /*0924*/ 	.word	0xffffffff


	//   ....[33]....
        /*0928*/ 	.word	0xffffffff


	//   ....[34]....
        /*092c*/ 	.word	0xffffffff


	//   ....[35]....
        /*0930*/ 	.word	0xffffffff


	//   ....[36]....
        /*0934*/ 	.word	0xffffffff


	//   ....[37]....
        /*0938*/ 	.word	0xffffffff


	//   ....[38]....
        /*093c*/ 	.word	0xffffffff


	//   ....[39]....
        /*0940*/ 	.word	0xffffffff


	//   ....[40]....
        /*0944*/ 	.word	0xffffffff


	//   ....[41]....
        /*0948*/ 	.word	0xffffffff


	//   ....[42]....
        /*094c*/ 	.word	0xffffffff


	//   ....[43]....
        /*0950*/ 	.word	0xffffffff


	//   ....[44]....
        /*0954*/ 	.word	0xffffffff


	//   ....[45]....
        /*0958*/ 	.word	0xffffffff


	//   ....[46]....
        /*095c*/ 	.word	0xffffffff


	//   ....[47]....
        /*0960*/ 	.word	0xffffffff


	//   ....[48]....
        /*0964*/ 	.word	0xffffffff


	//   ....[49]....
        /*0968*/ 	.word	0xffffffff


	//   ....[50]....
        /*096c*/ 	.word	0xffffffff


	//   ....[51]....
        /*0970*/ 	.word	0xffffffff


	//   ....[52]....
        /*0974*/ 	.word	0xffffffff


	//   ....[53]....
        /*0978*/ 	.word	0xffffffff


	//   ....[54]....
        /*097c*/ 	.word	0xffffffff


	//   ....[55]....
        /*0980*/ 	.word	0xffffffff


	//   ....[56]....
        /*0984*/ 	.word	0xffffffff


	//   ....[57]....
        /*0988*/ 	.word	0xffffffff


	//   ....[58]....
        /*098c*/ 	.word	0xffffffff


	//   ....[59]....
        /*0990*/ 	.word	0xffffffff


	//   ....[60]....
        /*0994*/ 	.word	0xffffffff


	//   ....[61]....
        /*0998*/ 	.word	0xffffffff


	//   ....[62]....
        /*099c*/ 	.word	0xffffffff


	//   ....[63]....
        /*09a0*/ 	.word	0xffffffff


	//   ....[64]....
        /*09a4*/ 	.word	0xffffffff


	//   ....[65]....
        /*09a8*/ 	.word	0xffffffff


	//   ....[66]....
        /*09ac*/ 	.word	0xffffffff


	//   ....[67]....
        /*09b0*/ 	.word	0xffffffff


	//   ....[68]....
        /*09b4*/ 	.word	0xffffffff


	//   ....[69]....
        /*09b8*/ 	.word	0xffffffff


	//   ....[70]....
        /*09bc*/ 	.word	0xffffffff


	//   ....[71]....
        /*09c0*/ 	.word	0xffffffff


	//   ....[72]....
        /*09c4*/ 	.word	0xffffffff


	//   ....[73]....
        /*09c8*/ 	.word	0xffffffff


	//   ....[74]....
        /*09cc*/ 	.word	0xffffffff


	//   ....[75]....
        /*09d0*/ 	.word	0xffffffff


	//   ....[76]....
        /*09d4*/ 	.word	0xffffffff


	//   ....[77]....
        /*09d8*/ 	.word	0xffffffff


	//   ....[78]....
        /*09dc*/ 	.word	0xffffffff


	//   ....[79]....
        /*09e0*/ 	.word	0xffffffff


	//   ....[80]....
        /*09e4*/ 	.word	0xffffffff


	//   ....[81]....
        /*09e8*/ 	.word	0xffffffff


	//   ....[82]....
        /*09ec*/ 	.word	0xffffffff


	//   ....[83]....
        /*09f0*/ 	.word	0xffffffff


	//   ....[84]....
        /*09f4*/ 	.word	0xffffffff


	//   ....[85]....
        /*09f8*/ 	.word	0xffffffff


	//   ....[86]....
        /*09fc*/ 	.word	0xffffffff


	//   ....[87]....
        /*0a00*/ 	.word	0xffffffff


	//   ....[88]....
        /*0a04*/ 	.word	0xffffffff


	//   ....[89]....
        /*0a08*/ 	.word	0xffffffff


	//   ....[90]....
        /*0a0c*/ 	.word	0xffffffff


	//   ....[91]....
        /*0a10*/ 	.word	0xffffffff


	//   ....[92]....
        /*0a14*/ 	.word	0xffffffff


	//   ....[93]....
        /*0a18*/ 	.word	0xffffffff


	//   ....[94]....
        /*0a1c*/ 	.word	0xffffffff


	//   ....[95]....
        /*0a20*/ 	.word	0xffffffff


	//   ....[96]....
        /*0a24*/ 	.word	0xffffffff


	//   ....[97]....
        /*0a28*/ 	.word	0xffffffff


	//   ....[98]....
        /*0a2c*/ 	.word	0xffffffff


	//   ....[99]....
        /*0a30*/ 	.word	0xffffffff


	//   ....[100]....
        /*0a34*/ 	.word	0xffffffff


	//   ....[101]....
        /*0a38*/ 	.word	0xffffffff


	//   ....[102]....
        /*0a3c*/ 	.word	0xffffffff


	//   ....[103]....
        /*0a40*/ 	.word	0xffffffff


	//   ....[104]....
        /*0a44*/ 	.word	0xffffffff


	//   ....[105]....
        /*0a48*/ 	.word	0xffffffff


	//   ....[106]....
        /*0a4c*/ 	.word	0xffffffff


	//   ....[107]....
        /*0a50*/ 	.word	0xffffffff


	//   ....[108]....
        /*0a54*/ 	.word	0xffffffff


	//   ....[109]....
        /*0a58*/ 	.word	0xffffffff


	//   ....[110]....
        /*0a5c*/ 	.word	0xffffffff


	//   ....[111]....
        /*0a60*/ 	.word	0xffffffff


	//   ....[112]....
        /*0a64*/ 	.word	0xffffffff


	//   ....[113]....
        /*0a68*/ 	.word	0xffffffff


	//   ....[114]....
        /*0a6c*/ 	.word	0xffffffff


	//   ....[115]....
        /*0a70*/ 	.word	0xffffffff


	//   ....[116]....
        /*0a74*/ 	.word	0xffffffff


	//   ....[117]....
        /*0a78*/ 	.word	0xffffffff


	//   ....[118]....
        /*0a7c*/ 	.word	0xffffffff


	//   ....[119]....
        /*0a80*/ 	.word	0xffffffff


	//   ....[120]....
        /*0a84*/ 	.word	0xffffffff


	//   ....[121]....
        /*0a88*/ 	.word	0xffffffff


	//   ....[122]....
        /*0a8c*/ 	.word	0xffffffff


	//   ....[123]....
        /*0a90*/ 	.word	0xffffffff


	//   ....[124]....
        /*0a94*/ 	.word	0xffffffff


	//   ....[125]....
        /*0a98*/ 	.word	0xffffffff


	//   ....[126]....
        /*0a9c*/ 	.word	0xffffffff


	//   ....[127]....
        /*0aa0*/ 	.word	0xffffffff


	//   ....[128]....
        /*0aa4*/ 	.word	0xffffffff


	//   ....[129]....
        /*0aa8*/ 	.word	0xffffffff


	//   ....[130]....
        /*0aac*/ 	.word	0xffffffff


	//   ....[131]....
        /*0ab0*/ 	.word	0xffffffff


	//   ....[132]....
        /*0ab4*/ 	.word	0xffffffff


	//   ....[133]....
        /*0ab8*/ 	.word	0xffffffff


	//   ....[134]....
        /*0abc*/ 	.word	0xffffffff


	//   ....[135]....
        /*0ac0*/ 	.word	0xffffffff


	//   ....[136]....
        /*0ac4*/ 	.word	0xffffffff


	//   ....[137]....
        /*0ac8*/ 	.word	0xffffffff


	//   ....[138]....
        /*0acc*/ 	.word	0xffffffff


	//----- nvinfo : EIATTR_COOP_GROUP_INSTR_OFFSETS
	.align		4
.L_432:
        /*0ad0*/ 	.byte	0x04, 0x28
        /*0ad2*/ 	.short	(.L_434 - .L_433)


	//   ....[0]....
.L_433:
        /*0ad4*/ 	.word	0x00000050


	//   ....[1]....
        /*0ad8*/ 	.word	0x00000200


	//   ....[2]....
        /*0adc*/ 	.word	0x00000230


	//   ....[3]....
        /*0ae0*/ 	.word	0x00000260


	//   ....[4]....
        /*0ae4*/ 	.word	0x00000290


	//   ....[5]....
        /*0ae8*/ 	.word	0x000002c0


	//   ....[6]....
        /*0aec*/ 	.word	0x000002f0


	//   ....[7]....
        /*0af0*/ 	.word	0x00000460


	//   ....[8]....
        /*0af4*/ 	.word	0x000004a0


	//   ....[9]....
        /*0af8*/ 	.word	0x000004d0


	//   ....[10]....
        /*0afc*/ 	.word	0x00000500


	//   ....[11]....
        /*0b00*/ 	.word	0x00000530


	//   ....[12]....
        /*0b04*/ 	.word	0x00000560


	//   ....[13]....
        /*0b08*/ 	.word	0x000005f0


	//   ....[14]....
        /*0b0c*/ 	.word	0x00000620


	//   ....[15]....
        /*0b10*/ 	.word	0x00000630


	//   ....[16]....
        /*0b14*/ 	.word	0x000006a0


	//   ....[17]....
        /*0b18*/ 	.word	0x00002a60


	//   ....[18]....
        /*0b1c*/ 	.word	0x00002a80


	//   ....[19]....
        /*0b20*/ 	.word	0x00002c40


	//   ....[20]....
        /*0b24*/ 	.word	0x00002c50


	//   ....[21]....
        /*0b28*/ 	.word	0x00002e10


	//   ....[22]....
        /*0b2c*/ 	.word	0x00002e30


	//   ....[23]....
        /*0b30*/ 	.word	0x00002ff0


	//   ....[24]....
        /*0b34*/ 	.word	0x00003000


	//   ....[25]....
        /*0b38*/ 	.word	0x00004ea0


	//   ....[26]....
        /*0b3c*/ 	.word	0x00004fa0


	//   ....[27]....
        /*0b40*/ 	.word	0x00004fb0


	//   ....[28]....
        /*0b44*/ 	.word	0x00005000


	//   ....[29]....
        /*0b48*/ 	.word	0x00008010


	//   ....[30]....
        /*0b4c*/ 	.word	0x000080c0


	//   ....[31]....
        /*0b50*/ 	.word	0x000080d0


	//   ....[32]....
        /*0b54*/ 	.word	0x000081d0


	//   ....[33]....
        /*0b58*/ 	.word	0x00009e30


	//   ....[34]....
        /*0b5c*/ 	.word	0x00009e40


	//   ....[35]....
        /*0b60*/ 	.word	0x00009e70


	//   ....[36]....
        /*0b64*/ 	.word	0x00009e80


	//   ....[37]....
        /*0b68*/ 	.word	0x0000b710


	//   ....[38]....
        /*0b6c*/ 	.word	0x0000b720


	//   ....[39]....
        /*0b70*/ 	.word	0x0000b740


	//   ....[40]....
        /*0b74*/ 	.word	0x0000b750


	//   ....[41]....
        /*0b78*/ 	.word	0x0000bb60


	//   ....[42]....
        /*0b7c*/ 	.word	0x0000bb80


	//   ....[43]....
        /*0b80*/ 	.word	0x0000bd40


	//   ....[44]....
        /*0b84*/ 	.word	0x0000bd50


	//   ....[45]....
        /*0b88*/ 	.word	0x0000bf20


	//   ....[46]....
        /*0b8c*/ 	.word	0x0000bf40


	//   ....[47]....
        /*0b90*/ 	.word	0x0000c110


	//   ....[48]....
        /*0b94*/ 	.word	0x0000c120


	//   ....[49]....
        /*0b98*/ 	.word	0x0000c4f0


	//   ....[50]....
        /*0b9c*/ 	.word	0x0000c510


	//   ....[51]....
        /*0ba0*/ 	.word	0x0000d160


	//   ....[52]....
        /*0ba4*/ 	.word	0x0000d170


	//   ....[53]....
        /*0ba8*/ 	.word	0x0000e570


	//   ....[54]....
        /*0bac*/ 	.word	0x0000e590


	//   ....[55]....
        /*0bb0*/ 	.word	0x0000e760


	//   ....[56]....
        /*0bb4*/ 	.word	0x0000e770


	//   ....[57]....
        /*0bb8*/ 	.word	0x0000e940


	//   ....[58]....
        /*0bbc*/ 	.word	0x0000e960


	//   ....[59]....
        /*0bc0*/ 	.word	0x0000eb30


	//   ....[60]....
        /*0bc4*/ 	.word	0x0000eb40


	//   ....[61]....
        /*0bc8*/ 	.word	0x0000edd0


	//   ....[62]....
        /*0bcc*/ 	.word	0x0000edf0


	//   ....[63]....
        /*0bd0*/ 	.word	0x0000ef20


	//   ....[64]....
        /*0bd4*/ 	.word	0x0000ef60


	//   ....[65]....
        /*0bd8*/ 	.word	0x0000ef90


	//   ....[66]....
        /*0bdc*/ 	.word	0x0000efc0


	//   ....[67]....
        /*0be0*/ 	.word	0x0000eff0


	//   ....[68]....
        /*0be4*/ 	.word	0x0000f020


	//   ....[69]....
        /*0be8*/ 	.word	0x0000f180


	//   ....[70]....
        /*0bec*/ 	.word	0x0000f1c0


	//   ....[71]....
        /*0bf0*/ 	.word	0x0000f1f0


	//   ....[72]....
        /*0bf4*/ 	.word	0x0000f220


	//   ....[73]....
        /*0bf8*/ 	.word	0x0000f250


	//   ....[74]....
        /*0bfc*/ 	.word	0x0000f280


	//   ....[75]....
        /*0c00*/ 	.word	0x0000f310


	//   ....[76]....
        /*0c04*/ 	.word	0x0000f340


	//   ....[77]....
        /*0c08*/ 	.word	0x0000f350


	//   ....[78]....
        /*0c0c*/ 	.word	0x0000f3b0


	//   ....[79]....
        /*0c10*/ 	.word	0x0000f9a0


	//   ....[80]....
        /*0c14*/ 	.word	0x0000fa00


	//   ....[81]....
        /*0c18*/ 	.word	0x0000fa50


	//   ....[82]....
        /*0c1c*/ 	.word	0x0000faa0


	//   ....[83]....
        /*0c20*/ 	.word	0x0000faf0


	//   ....[84]....
        /*0c24*/ 	.word	0x0000fb60


	//   ....[85]....
        /*0c28*/ 	.word	0x0000fba0


	//   ....[86]....
        /*0c2c*/ 	.word	0x0000fc10


	//   ....[87]....
        /*0c30*/ 	.word	0x0000fc80


	//   ....[88]....
        /*0c34*/ 	.word	0x0000fce0


	//   ....[89]....
        /*0c38*/ 	.word	0x0000fd50


	//   ....[90]....
        /*0c3c*/ 	.word	0x0000fdc0


	//   ....[91]....
        /*0c40*/ 	.word	0x0000fe20


	//   ....[92]....
        /*0c44*/ 	.word	0x0000fe80


	//   ....[93]....
        /*0c48*/ 	.word	0x0000fee0


	//   ....[94]....
        /*0c4c*/ 	.word	0x0000ff50


	//   ....[95]....
        /*0c50*/ 	.word	0x0000ffb0


	//   ....[96]....
        /*0c54*/ 	.word	0x00010010


	//   ....[97]....
        /*0c58*/ 	.word	0x00010080


	//   ....[98]....
        /*0c5c*/ 	.word	0x000100d0


	//   ....[99]....
        /*0c60*/ 	.word	0x00010120


	//   ....[100]....
        /*0c64*/ 	.word	0x00010170


	//   ....[101]....
        /*0c68*/ 	.word	0x000101e0


	//   ....[102]....
        /*0c6c*/ 	.word	0x00010250


	//   ....[103]....
        /*0c70*/ 	.word	0x000102b0


	//   ....[104]....
        /*0c74*/ 	.word	0x00010310


	//   ....[105]....
        /*0c78*/ 	.word	0x00010370


	//   ....[106]....
        /*0c7c*/ 	.word	0x000103e0


	//   ....[107]....
        /*0c80*/ 	.word	0x00010440


	//   ....[108]....
        /*0c84*/ 	.word	0x000104a0


	//   ....[109]....
        /*0c88*/ 	.word	0x00010500


	//   ....[110]....
        /*0c8c*/ 	.word	0x00010570


	//   ....[111]....
        /*0c90*/ 	.word	0x000105d0


	//   ....[112]....
        /*0c94*/ 	.word	0x00010630


	//   ....[113]....
        /*0c98*/ 	.word	0x00010690


	//   ....[114]....
        /*0c9c*/ 	.word	0x00010700


	//   ....[115]....
        /*0ca0*/ 	.word	0x00010760


	//   ....[116]....
        /*0ca4*/ 	.word	0x000107c0


	//   ....[117]....
        /*0ca8*/ 	.word	0x00010820


	//   ....[118]....
        /*0cac*/ 	.word	0x00010890


	//   ....[119]....
        /*0cb0*/ 	.word	0x000108f0


	//   ....[120]....
        /*0cb4*/ 	.word	0x00010950


	//   ....[121]....
        /*0cb8*/ 	.word	0x000109b0


	//   ....[122]....
        /*0cbc*/ 	.word	0x00010a20


	//   ....[123]....
        /*0cc0*/ 	.word	0x00010a70


	//   ....[124]....
        /*0cc4*/ 	.word	0x00010ab0


	//   ....[125]....
        /*0cc8*/ 	.word	0x00010b00


	//   ....[126]....
        /*0ccc*/ 	.word	0x00010b50


	//   ....[127]....
        /*0cd0*/ 	.word	0x00010ba0


	//   ....[128]....
        /*0cd4*/ 	.word	0x00010c10


	//   ....[129]....
        /*0cd8*/ 	.word	0x00010c50


	//   ....[130]....
        /*0cdc*/ 	.word	0x00010ca0


	//   ....[131]....
        /*0ce0*/ 	.word	0x00010cf0


	//   ....[132]....
        /*0ce4*/ 	.word	0x00010d40


	//   ....[133]....
        /*0ce8*/ 	.word	0x00010d90


	//   ....[134]....
        /*0cec*/ 	.word	0x00010e00


	//   ....[135]....
        /*0cf0*/ 	.word	0x00010e40


	//   ....[136]....
        /*0cf4*/ 	.word	0x00010eb0


	//   ....[137]....
        /*0cf8*/ 	.word	0x00010f10


	//   ....[138]....
        /*0cfc*/ 	.word	0x00010f70


	//----- nvinfo : EIATTR_EXIT_INSTR_OFFSETS
	.align		4
.L_434:
        /*0d00*/ 	.byte	0x04, 0x1c
        /*0d02*/ 	.short	(.L_436 - .L_435)


	//   ....[0]....
.L_435:
        /*0d04*/ 	.word	0x00000c10


	//   ....[1]....
        /*0d08*/ 	.word	0x0000f960


	//----- nvinfo : EIATTR_MAX_THREADS
	.align		4
.L_436:
        /*0d0c*/ 	.byte	0x04, 0x05
        /*0d0e*/ 	.short	(.L_438 - .L_437)
.L_437:
        /*0d10*/ 	.word	0x00000100
        /*0d14*/ 	.word	0x00000001
        /*0d18*/ 	.word	0x00000001


	//----- nvinfo : EIATTR_CRS_STACK_SIZE
	.align		4
.L_438:
        /*0d1c*/ 	.byte	0x04, 0x1e
        /*0d1e*/ 	.short	(.L_440 - .L_439)
.L_439:
        /*0d20*/ 	.word	0x00000000
.L_440:


//--------------------- .nv.info._ZN7cutlass13device_kernelIN5flash19enable_sm80_to_sm89INS1_16FlashAttnFwdSm80INS1_25CollectiveMainloopFwdSm80ILi8ELi1ELb0EN4cute5tupleIJNS5_1CILi128EEENS7_ILi48EEENS7_ILi256EEEEEELi256ENS_6half_tEfNS_4arch4Sm80ELb0ELb0ELb1ELb1ELb0ELb1ELb1ELb1EEENS1_21CollectiveEpilogueFwdINS6_IJS8_SA_S9_EEENS6_IJNS7_ILi1EEESI_SI_EEESC_SE_Li256ELb1ELb1ELb1ELb0EEENS1_36VarlenDynamicPersistentTileSchedulerILi128ELi48ELi256ELi256ELb1ELb1ELb0ELb0ELb1ELb1EEEEEEEEEvNT_6ParamsE --------------------------
	.section	.nv.info._ZN7cutlass13device_kernelIN5flash19enable_sm80_to_sm89INS1_16FlashAttnFwdSm80INS1_25CollectiveMainloopFwdSm80ILi8ELi1ELb0EN4cute5tupleIJNS5_1CILi128EEENS7_ILi48EEENS7_ILi256EEEEEELi256ENS_6half_tEfNS_4arch4Sm80ELb0ELb0ELb1ELb1ELb0ELb1ELb1ELb1EEENS1_21CollectiveEpilogueFwdINS6_IJS8_SA_S9_EEENS6_IJNS7_ILi1EEESI_SI_EEESC_SE_Li256ELb1ELb1ELb1ELb0EEENS1_36VarlenDynamicPersistentTileSchedulerILi128ELi48ELi256ELi256ELb1ELb1ELb0ELb0ELb1ELb1EEEEEEEEEvNT_6ParamsE,"",@"SHT_CUDA_INFO"
	.sectionflags	@""
	.align	4


	//----- nvinfo : EIATTR_CUDA_API_VERSION
	.align		4
        /*0000*/ 	.byte	0x04, 0x37
        /*0002*/ 	.short	(.L_442 - .L_441)
.L_441:
        /*0004*/ 	.word	0x00000082


	//----- nvinfo : EIATTR_SW2861232_WAR
	.align		4
.L_442:
        /*0008*/ 	.byte	0x01, 0x35
	.zero		2


	//----- nvinfo : EIATTR_PARAM_CBANK
	.align		4
        /*000c*/ 	.byte	0x04, 0x0a
        /*000e*/ 	.short	(.L_444 - .L_443)
	.align		4
.L_443:
        /*0010*/ 	.word	index@(.nv.constant0._ZN7cutlass13device_kernelIN5flash19enable_sm80_to_sm89INS1_16FlashAttnFwdSm80INS1_25CollectiveMainloopFwdSm80ILi8ELi1ELb0EN4cute5tupleIJNS5_1CILi128EEENS7_ILi48EEENS7_ILi256EEEEEELi256ENS_6half_tEfNS_4arch4Sm80ELb0ELb0ELb1ELb1ELb0ELb1ELb1ELb1EEENS1_21CollectiveEpilogueFwdINS6_IJS8_SA_S9_EEENS6_IJNS7_ILi1EEESI_SI_EEESC_SE_Li256ELb1ELb1ELb1ELb0EEENS1_36VarlenDynamicPersistentTileSchedulerILi128ELi48ELi256ELi256ELb1ELb1ELb0ELb0ELb1ELb1EEEEEEEEEvNT_6ParamsE)
        /*0014*/ 	.short	0x0160
        /*0016*/ 	.short	0x0438


	//----- nvinfo : EIATTR_CBANK_PARAM_SIZE
	.align		4
.L_444:
        /*0018*/ 	.byte	0x03, 0x19
        /*001a*/ 	.short	0x0438


	//----- nvinfo : EIATTR_KPARAM_INFO
	.align		4
        /*001c*/ 	.byte	0x04, 0x17
        /*001e*/ 	.short	(.L_446 - .L_445)
.L_445:
        /*0020*/ 	.word	0x00000000
        /*0024*/ 	.short	0x0000
        /*0026*/ 	.short	0x0000
        /*0028*/ 	.byte	0x00, 0xf0, 0xe1, 0x10


	//----- nvinfo : EIATTR_MAXREG_COUNT
	.align		4
.L_446:
        /*002c*/ 	.byte	0x03, 0x1b
        /*002e*/ 	.short	0x00ff


	//----- nvinfo : EIATTR_NUM_BARRIERS
	.align		4
        /*0030*/ 	.byte	0x02, 0x4c
        /*0032*/ 	.byte	0x06
	.zero		1


	//----- nvinfo : EIATTR_ANNOTATIONS
	.align		4
        /*0034*/ 	.byte	0x04, 0x55
        /*0036*/ 	.short	(.L_448 - .L_447)


	//   ....[0]....
.L_447:
        /* <DEDUP_REMOVED lines=48> */


	//----- nvinfo : EIATTR_MERCURY_ISA_VERSION
	.align		4
.L_448:
        /*0328*/ 	.byte	0x03, 0x5f
        /*032a*/ 	.short	0x0000


	//----- nvinfo : EIATTR_INT_WARP_WIDE_INSTR_OFFSETS
	.align		4
        /*032c*/ 	.byte	0x04, 0x31
        /*032e*/ 	.short	(.L_450 - .L_449)


	//   ....[0]....
.L_449:
        /*0330*/ 	.word	0x00016740


	//   ....[1]....
        /*0334*/ 	.word	0x000167c0


	//----- nvinfo : EIATTR_COOP_GROUP_MASK_REGIDS
	.align		4
.L_450:
        /*0338*/ 	.byte	0x04, 0x29
        /*033a*/ 	.short	(.L_452 - .L_451)


	//   ....[0]....
.L_451:
        /*033c*/ 	.word	0xffffffff


	//   ....[1]....
        /*0340*/ 	.word	0xffffffff


	//   ....[2]....
        /*0344*/ 	.word	0xffffffff


	//   ....[3]....
        /*0348*/ 	.word	0xffffffff


	//   ....[4]....
        /*034c*/ 	.word	0xffffffff


	//   ....[5]....
        /*0350*/ 	.word	0xffffffff


	//   ....[6]....
        /*0354*/ 	.word	0xffffffff


	//   ....[7]....
        /*0358*/ 	.word	0xffffffff


	//   ....[8]....
        /*035c*/ 	.word	0xffffffff


	//   ....[9]....
        /*0360*/ 	.word	0xffffffff


	//   ....[10]....
        /*0364*/ 	.word	0xffffffff


	//   ....[11]....
        /*0368*/ 	.word	0xffffffff


	//   ....[12]....
        /*036c*/ 	.word	0xffffffff


	//   ....[13]....
        /*0370*/ 	.word	0xffffffff


	//   ....[14]....
        /*0374*/ 	.word	0xffffffff


	//   ....[15]....
        /*0378*/ 	.word	0xffffffff


	//   ....[16]....
        /*037c*/ 	.word	0xffffffff


	//   ....[17]....
        /*0380*/ 	.word	0xffffffff


	//   ....[18]....
        /*0384*/ 	.word	0xffffffff


	//   ....[19]....
        /*0388*/ 	.word	0xffffffff


	//   ....[20]....
        /*038c*/ 	.word	0xffffffff


	//   ....[21]....
        /*0390*/ 	.word	0xffffffff


	//   ....[22]....
        /*0394*/ 	.word	0xffffffff


	//   ....[23]....
        /*0398*/ 	.word	0xffffffff


	//   ....[24]....
        /*039c*/ 	.word	0xffffffff


	//   ....[25]....
        /*03a0*/ 	.word	0xffffffff


	//   ....[26]....
        /*03a4*/ 	.word	0xffffffff


	//   ....[27]....
        /*03a8*/ 	.word	0xffffffff


	//   ....[28]....
        /*03ac*/ 	.word	0xffffffff


	//   ....[29]....
        /*03b0*/ 	.word	0xffffffff


	//   ....[30]....
        /*03b4*/ 	.word	0xffffffff


	//   ....[31]....
        /*03b8*/ 	.word	0xffffffff


	//   ....[32]....
        /*03bc*/ 	.word	0xffffffff


	//   ....[33]....
        /*03c0*/ 	.word	0xffffffff


	//   ....[34]....
        /*03c4*/ 	.word	0xffffffff


	//   ....[35]....
        /*03c8*/ 	.word	0xffffffff


	//   ....[36]....
        /*03cc*/ 	.word	0xffffffff


	//   ....[37]....
        /*03d0*/ 	.word	0xffffffff


	//   ....[38]....
        /*03d4*/ 	.word	0xffffffff


	//   ....[39]....
        /*03d8*/ 	.word	0xffffffff


	//   ....[40]....
        /*03dc*/ 	.word	0xffffffff


	//   ....[41]....
        /*03e0*/ 	.word	0xffffffff


	//   ....[42]....
        /*03e4*/ 	.word	0xffffffff


	//   ....[43]....
        /*03e8*/ 	.word	0xffffffff


	//   ....[44]....
        /*03ec*/ 	.word	0xffffffff


	//   ....[45]....
        /*03f0*/ 	.word	0xffffffff


	//   ....[46]....
        /*03f4*/ 	.word	0xffffffff


	//   ....[47]....
        /*03f8*/ 	.word	0xffffffff


	//   ....[48]....
        /*03fc*/ 	.word	0xffffffff


	//   ....[49]....
        /*0400*/ 	.word	0xffffffff


	//   ....[50]....
        /*0404*/ 	.word	0xffffffff


	//   ....[51]....
        /*0408*/ 	.word	0xffffffff


	//   ....[52]....
        /*040c*/ 	.word	0xffffffff


	//   ....[53]....
        /*0410*/ 	.word	0xffffffff


	//   ....[54]....
        /*0414*/ 	.word	0xffffffff


	//   ....[55]....
        /*0418*/ 	.word	0xffffffff


	//   ....[56]....
        /*041c*/ 	.word	0xffffffff


	//   ....[57]....
        /*0420*/ 	.word	0xffffffff


	//   ....[58]....
        /*0424*/ 	.word	0xffffffff


	//   ....[59]....
        /*0428*/ 	.word	0xffffffff


	//   ....[60]....
        /*042c*/ 	.word	0xffffffff


	//   ....[61]....
        /*0430*/ 	.word	0xffffffff


	//   ....[62]....
        /*0434*/ 	.word	0xffffffff


	//   ....[63]....
        /*0438*/ 	.word	0xffffffff


	//   ....[64]....
        /*043c*/ 	.word	0xffffffff


	//   ....[65]....
        /*0440*/ 	.word	0xffffffff


	//   ....[66]....
        /*0444*/ 	.word	0xffffffff


	//   ....[67]....
        /*0448*/ 	.word	0xffffffff


	//   ....[68]....
        /*044c*/ 	.word	0xffffffff


	//   ....[69]....
        /*0450*/ 	.word	0xffffffff


	//   ....[70]....
        /*0454*/ 	.word	0xffffffff


	//   ....[71]....
        /*0458*/ 	.word	0xffffffff


	//   ....[72]....
        /*045c*/ 	.word	0xffffffff


	//   ....[73]....
        /*0460*/ 	.word	0xffffffff


	//   ....[74]....
        /*0464*/ 	.word	0xffffffff


	//   ....[75]....
        /*0468*/ 	.word	0xffffffff


	//   ....[76]....
        /*046c*/ 	.word	0xffffffff


	//   ....[77]....
        /*0470*/ 	.word	0xffffffff


	//   ....[78]....
        /*0474*/ 	.word	0xffffffff


	//   ....[79]....
        /*0478*/ 	.word	0xffffffff


	//   ....[80]....
        /*047c*/ 	.word	0xffffffff


	//   ....[81]....
        /*0480*/ 	.word	0xffffffff


	//   ....[82]....
        /*0484*/ 	.word	0xffffffff


	//   ....[83]....
        /*0488*/ 	.word	0xffffffff


	//   ....[84]....
        /*048c*/ 	.word	0xffffffff


	//   ....[85]....
        /*0490*/ 	.word	0xffffffff


	//   ....[86]....
        /*0494*/ 	.word	0xffffffff


	//   ....[87]....
        /*0498*/ 	.word	0xffffffff


	//   ....[88]....
        /*049c*/ 	.word	0xffffffff


	//   ....[89]....
        /*04a0*/ 	.word	0xffffffff


	//   ....[90]....
        /*04a4*/ 	.word	0xffffffff


	//   ....[91]....
        /*04a8*/ 	.word	0xffffffff


	//   ....[92]....
        /*04ac*/ 	.word	0xffffffff


	//   ....[93]....
        /*04b0*/ 	.word	0xffffffff


	//   ....[94]....
        /*04b4*/ 	.word	0xffffffff


	//   ....[95]....
        /*04b8*/ 	.word	0xffffffff


	//   ....[96]....
        /*04bc*/ 	.word	0xffffffff


	//   ....[97]....
        /*04c0*/ 	.word	0xffffffff


	//   ....[98]....
        /*04c4*/ 	.word	0xffffffff


	//   ....[99]....
        /*04c8*/ 	.word	0xffffffff


	//   ....[100]....
        /*04cc*/ 	.word	0xffffffff


	//   ....[101]....
        /*04d0*/ 	.word	0xffffffff


	//   ....[102]....
        /*04d4*/ 	.word	0xffffffff


	//   ....[103]....
        /*04d8*/ 	.word	0xffffffff


	//   ....[104]....
        /*04dc*/ 	.word	0xffffffff


	//   ....[105]....
        /*04e0*/ 	.word	0xffffffff


	//   ....[106]....
        /*04e4*/ 	.word	0xffffffff


	//   ....[107]....
        /*04e8*/ 	.word	0xffffffff


	//   ....[108]....
        /*04ec*/ 	.word	0xffffffff


	//   ....[109]....
        /*04f0*/ 	.word	0xffffffff


	//   ....[110]....
        /*04f4*/ 	.word	0xffffffff


	//   ....[111]....
        /*04f8*/ 	.word	0xffffffff


	//   ....[112]....
        /*04fc*/ 	.word	0xffffffff


	//   ....[113]....
        /*0500*/ 	.word	0xffffffff


	//   ....[114]....
        /*0504*/ 	.word	0xffffffff


	//   ....[115]....
        /*0508*/ 	.word	0xffffffff


	//   ....[116]....
        /*050c*/ 	.word	0xffffffff


	//   ....[117]....
        /*0510*/ 	.word	0xffffffff


	//   ....[118]....
        /*0514*/ 	.word	0xffffffff


	//   ....[119]....
        /*0518*/ 	.word	0xffffffff


	//   ....[120]....
        /*051c*/ 	.word	0xffffffff


	//   ....[121]....
        /*0520*/ 	.word	0xffffffff


	//   ....[122]....
        /*0524*/ 	.word	0xffffffff


	//   ....[123]....
        /*0528*/ 	.word	0xffffffff


	//   ....[124]....
        /*052c*/ 	.word	0xffffffff


	//   ....[125]....
        /*0530*/ 	.word	0xffffffff


	//   ....[126]....
        /*0534*/ 	.word	0xffffffff


	//   ....[127]....
        /*0538*/ 	.word	0xffffffff


	//   ....[128]....
        /*053c*/ 	.word	0xffffffff


	//   ....[129]....
        /*0540*/ 	.word	0xffffffff


	//   ....[130]....
        /*0544*/ 	.word	0xffffffff


	//   ....[131]....
        /*0548*/ 	.word	0xffffffff


	//   ....[132]....
        /*054c*/ 	.word	0xffffffff


	//   ....[133]....
        /*0550*/ 	.word	0xffffffff


	//   ....[134]....
        /*0554*/ 	.word	0xffffffff


	//   ....[135]....
        /*0558*/ 	.word	0xffffffff


	//   ....[136]....
        /*055c*/ 	.word	0xffffffff


	//   ....[137]....
        /*0560*/ 	.word	0xffffffff


	//   ....[138]....
        /*0564*/ 	.word	0xffffffff


	//   ....[139]....
        /*0568*/ 	.word	0xffffffff


	//   ....[140]....
        /*056c*/ 	.word	0xffffffff


	//   ....[141]....
        /*0570*/ 	.word	0xffffffff


	//   ....[142]....
        /*0574*/ 	.word	0xffffffff


	//   ....[143]....
        /*0578*/ 	.word	0xffffffff


	//   ....[144]....
        /*057c*/ 	.word	0xffffffff


	//   ....[145]....
        /*0580*/ 	.word	0xffffffff


	//   ....[146]....
        /*0584*/ 	.word	0xffffffff


	//----- nvinfo : EIATTR_COOP_GROUP_INSTR_OFFSETS
	.align		4
.L_452:
        /*0588*/ 	.byte	0x04, 0x28
        /*058a*/ 	.short	(.L_454 - .L_453)


	//   ....[0]....
.L_453:
        /*058c*/ 	.word	0x00000050


	//   ....[1]....
        /*0590*/ 	.word	0x00000200


	//   ....[2]....
        /*0594*/ 	.word	0x00000230


	//   ....[3]....
        /*0598*/ 	.word	0x00000260


	//   ....[4]....
        /*059c*/ 	.word	0x00000290


	//   ....[5]....
        /*05a0*/ 	.word	0x000002c0


	//   ....[6]....
        /*05a4*/ 	.word	0x000002f0


	//   ....[7]....
        /*05a8*/ 	.word	0x00000460


	//   ....[8]....
        /*05ac*/ 	.word	0x000004a0


	//   ....[9]....
        /*05b0*/ 	.word	0x000004d0


	//   ....[10]....
        /*05b4*/ 	.word	0x00000500


	//   ....[11]....
        /*05b8*/ 	.word	0x00000530


	//   ....[12]....
        /*05bc*/ 	.word	0x00000560


	//   ....[13]....
        /*05c0*/ 	.word	0x000005f0


	//   ....[14]....
        /*05c4*/ 	.word	0x00000620


	//   ....[15]....
        /*05c8*/ 	.word	0x00000630


	//   ....[16]....
        /*05cc*/ 	.word	0x000006a0


	//   ....[17]....
        /*05d0*/ 	.word	0x000095d0


	//   ....[18]....
        /*05d4*/ 	.word	0x000095f0


	//   ....[19]....
        /*05d8*/ 	.word	0x000097b0


	//   ....[20]....
        /*05dc*/ 	.word	0x000097c0


	//   ....[21]....
        /*05e0*/ 	.word	0x00009920


	//   ....[22]....
        /*05e4*/ 	.word	0x00009940


	//   ....[23]....
        /*05e8*/ 	.word	0x00009aa0


	//   ....[24]....
        /*05ec*/ 	.word	0x00009ab0


	//   ....[25]....
        /*05f0*/ 	.word	0x0000a000


	//   ....[26]....
        /*05f4*/ 	.word	0x0000a040


	//   ....[27]....
        /*05f8*/ 	.word	0x0000a080


	//   ....[28]....
        /*05fc*/ 	.word	0x0000a0b0


	//   ....[29]....
        /*0600*/ 	.word	0x0000d200


	//   ....[30]....
        /*0604*/ 	.word	0x0000d240


	//   ....[31]....
        /*0608*/ 	.word	0x0000d280


	//   ....[32]....
        /*060c*/ 	.word	0x0000d2b0


	//   ....[33]....
        /*0610*/ 	.word	0x00011f80


	//   ....[34]....
        /*0614*/ 	.word	0x000120b0


	//   ....[35]....
        /*0618*/ 	.word	0x000120d0


	//   ....[36]....
        /*061c*/ 	.word	0x00012130


	//   ....[37]....
        /*0620*/ 	.word	0x000145b0


	//   ....[38]....
        /*0624*/ 	.word	0x000145d0


	//   ....[39]....
        /*0628*/ 	.word	0x000145e0


	//   ....[40]....
        /*062c*/ 	.word	0x00014610


	//   ....[41]....
        /*0630*/ 	.word	0x00015d20


	//   ....[42]....
        /*0634*/ 	.word	0x00015d30


	//   ....[43]....
        /*0638*/ 	.word	0x00015d60


	//   ....[44]....
        /*063c*/ 	.word	0x00015d70


	//   ....[45]....
        /*0640*/ 	.word	0x00017610


	//   ....[46]....
        /*0644*/ 	.word	0x00017620


	//   ....[47]....
        /*0648*/ 	.word	0x00017640


	//   ....[48]....
        /*064c*/ 	.word	0x00017660


	//   ....[49]....
        /*0650*/ 	.word	0x00017a20


	//   ....[50]....
        /*0654*/ 	.word	0x00017a40


	//   ....[51]....
        /*0658*/ 	.word	0x00017c00


	//   ....[52]....
        /*065c*/ 	.word	0x00017c10


	//   ....[53]....
        /*0660*/ 	.word	0x00017d80


	//   ....[54]....
        /*0664*/ 	.word	0x00017da0


	//   ....[55]....
        /*0668*/ 	.word	0x00017f10


	//   ....[56]....
        /*066c*/ 	.word	0x00017f20


	//   ....[57]....
        /*0670*/ 	.word	0x000182a0


	//   ....[58]....
        /*0674*/ 	.word	0x000182c0


	//   ....[59]....
        /*0678*/ 	.word	0x00018fa0


	//   ....[60]....
        /*067c*/ 	.word	0x00018fb0


	//   ....[61]....
        /*0680*/ 	.word	0x0001a410


	//   ....[62]....
        /*0684*/ 	.word	0x0001a430


	//   ....[63]....
        /*0688*/ 	.word	0x0001a600


	//   ....[64]....
        /*068c*/ 	.word	0x0001a610


	//   ....[65]....
        /*0690*/ 	.word	0x0001a780


	//   ....[66]....
        /*0694*/ 	.word	0x0001a7a0


	//   ....[67]....
        /*0698*/ 	.word	0x0001a910


	//   ....[68]....
        /*069c*/ 	.word	0x0001a920


	//   ....[69]....
        /*06a0*/ 	.word	0x0001ab50


	//   ....[70]....
        /*06a4*/ 	.word	0x0001ab70


	//   ....[71]....
        /*06a8*/ 	.word	0x0001aca0


	//   ....[72]....
        /*06ac*/ 	.word	0x0001ace0


	//   ....[73]....
        /*06b0*/ 	.word	0x0001ad10


	//   ....[74]....
        /*06b4*/ 	.word	0x0001ad40


	//   ....[75]....
        /*06b8*/ 	.word	0x0001ad70


	//   ....[76]....
        /*06bc*/ 	.word	0x0001ada0


	//   ....[77]....
        /*06c0*/ 	.word	0x0001af00


	//   ....[78]....
        /*06c4*/ 	.word	0x0001af40


	//   ....[79]....
        /*06c8*/ 	.word	0x0001af70


	//   ....[80]....
        /*06cc*/ 	.word	0x0001afa0


	//   ....[81]....
        /*06d0*/ 	.word	0x0001afd0


	//   ....[82]....
        /*06d4*/ 	.word	0x0001b000


	//   ....[83]....
        /*06d8*/ 	.word	0x0001b090


	//   ....[84]....
        /*06dc*/ 	.word	0x0001b0c0


	//   ....[85]....
        /*06e0*/ 	.word	0x0001b0d0


	//   ....[86]....
        /*06e4*/ 	.word	0x0001b130


	//   ....[87]....
        /*06e8*/ 	.word	0x0001b720


	//   ....[88]....
        /*06ec*/ 	.word	0x0001b780


	//   ....[89]....
        /*06f0*/ 	.word	0x0001b7d0


	//   ....[90]....
        /*06f4*/ 	.word	0x0001b820


	//   ....[91]....
        /*06f8*/ 	.word	0x0001b870


	//   ....[92]....
        /*06fc*/ 	.word	0x0001b8e0


	//   ....[93]....
        /*0700*/ 	.word	0x0001b920


	//   ....[94]....
        /*0704*/ 	.word	0x0001b990


	//   ....[95]....
        /*0708*/ 	.word	0x0001ba00


	//   ....[96]....
        /*070c*/ 	.word	0x0001ba60


	//   ....[97]....
        /*0710*/ 	.word	0x0001bad0


	//   ....[98]....
        /*0714*/ 	.word	0x0001bb40


	//   ....[99]....
        /*0718*/ 	.word	0x0001bba0


	//   ....[100]....
        /*071c*/ 	.word	0x0001bc00


	//   ....[101]....
        /*0720*/ 	.word	0x0001bc60


	//   ....[102]....
        /*0724*/ 	.word	0x0001bcd0


	//   ....[103]....
        /*0728*/ 	.word	0x0001bd30


	//   ....[104]....
        /*072c*/ 	.word	0x0001bd90


	//   ....[105]....
        /*0730*/ 	.word	0x0001be00


	//   ....[106]....
        /*0734*/ 	.word	0x0001be50


	//   ....[107]....
        /*0738*/ 	.word	0x0001bea0


	//   ....[108]....
        /*073c*/ 	.word	0x0001bef0


	//   ....[109]....
        /*0740*/ 	.word	0x0001bf60


	//   ....[110]....
        /*0744*/ 	.word	0x0001bfd0


	//   ....[111]....
        /*0748*/ 	.word	0x0001c030


	//   ....[112]....
        /*074c*/ 	.word	0x0001c090


	//   ....[113]....
        /*0750*/ 	.word	0x0001c0f0


	//   ....[114]....
        /*0754*/ 	.word	0x0001c160


	//   ....[115]....
        /*0758*/ 	.word	0x0001c1c0


	//   ....[116]....
        /*075c*/ 	.word	0x0001c220


	//   ....[117]....
        /*0760*/ 	.word	0x0001c280


	//   ....[118]....
        /*0764*/ 	.word	0x0001c2f0


	//   ....[119]....
        /*0768*/ 	.word	0x0001c350


	//   ....[120]....
        /*076c*/ 	.word	0x0001c3b0


	//   ....[121]....
        /*0770*/ 	.word	0x0001c410


	//   ....[122]....
        /*0774*/ 	.word	0x0001c480


	//   ....[123]....
        /*0778*/ 	.word	0x0001c4e0


	//   ....[124]....
        /*077c*/ 	.word	0x0001c540


	//   ....[125]....
        /*0780*/ 	.word	0x0001c5a0


	//   ....[126]....
        /*0784*/ 	.word	0x0001c610


	//   ....[127]....
        /*0788*/ 	.word	0x0001c670


	//   ....[128]....
        /*078c*/ 	.word	0x0001c6d0


	//   ....[129]....
        /*0790*/ 	.word	0x0001c730


	//   ....[130]....
        /*0794*/ 	.word	0x0001c7a0


	//   ....[131]....
        /*0798*/ 	.word	0x0001c7f0


	//   ....[132]....
        /*079c*/ 	.word	0x0001c830


	//   ....[133]....
        /*07a0*/ 	.word	0x0001c880


	//   ....[134]....
        /*07a4*/ 	.word	0x0001c8d0


	//   ....[135]....
        /*07a8*/ 	.word	0x0001c920


	//   ....[136]....
        /*07ac*/ 	.word	0x0001c990


	//   ....[137]....
        /*07b0*/ 	.word	0x0001c9d0


	//   ....[138]....
        /*07b4*/ 	.word	0x0001ca20


	//   ....[139]....
        /*07b8*/ 	.word	0x0001ca70


	//   ....[140]....
        /*07bc*/ 	.word	0x0001cac0


	//   ....[141]....
        /*07c0*/ 	.word	0x0001cb10


	//   ....[142]....
        /*07c4*/ 	.word	0x0001cb80


	//   ....[143]....
        /*07c8*/ 	.word	0x0001cbc0


	//   ....[144]....
        /*07cc*/ 	.word	0x0001cc30


	//   ....[145]....
        /*07d0*/ 	.word	0x0001cc90


	//   ....[146]....
        /*07d4*/ 	.word	0x0001ccf0


	//----- nvinfo : EIATTR_EXIT_INSTR_OFFSETS
	.align		4
.L_454:
        /*07d8*/ 	.byte	0x04, 0x1c
        /*07da*/ 	.short	(.L_456 - .L_455)


	//   ....[0]....
.L_455:
        /*07dc*/ 	.word	0x00000c10


	//   ....[1]....
        /*07e0*/ 	.word	0x0001b6e0


	//----- nvinfo : EIATTR_MAX_THREADS
	.align		4
.L_456:
        /*07e4*/ 	.byte	0x04, 0x05
        /*07e6*/ 	.short	(.L_458 - .L_457)
.L_457:
        /*07e8*/ 	.word	0x00000100
        /*07ec*/ 	.word	0x00000001
        /*07f0*/ 	.word	0x00000001


	//----- nvinfo : EIATTR_CRS_STACK_SIZE
	.align		4
.L_458:
        /*07f4*/ 	.byte	0x04, 0x1e
        /*07f6*/ 	.short	(.L_460 - .L_459)
.L_459:
        /*07f8*/ 	.word	0x00000000
.L_460:


//--------------------- .nv.info._ZN7cutlass13device_kernelIN5flash19enable_sm80_to_sm89INS1_16FlashAttnFwdSm80INS1_25CollectiveMainloopFwdSm80ILi8ELi1ELb0EN4cute5tupleIJNS5_1CILi128EEENS7_ILi64EEENS7_ILi256EEEEEELi256ENS_6half_tEfNS_4arch4Sm80ELb0ELb1ELb1ELb0ELb0ELb0ELb1ELb1EEENS1_21CollectiveEpilogueFwdINS6_IJS8_SA_S9_EEENS6_IJNS7_ILi1EEESI_SI_EEESC_SE_Li256ELb0ELb1ELb1ELb0EEENS1_19SingleTileSchedulerILb0ELb1ELb1ELi128EEEEEEEEEvNT_6ParamsE --------------------------
	.section	.nv.info._ZN7cutlass13device_kernelIN5flash19enable_sm80_to_sm89INS1_16FlashAttnFwdSm80INS1_25CollectiveMainloopFwdSm80ILi8ELi1ELb0EN4cute5tupleIJNS5_1CILi128EEENS7_ILi64EEENS7_ILi256EEEEEELi256ENS_6half_tEfNS_4arch4Sm80ELb0ELb1ELb1ELb0ELb0ELb0ELb1ELb1EEENS1_21CollectiveEpilogueFwdINS6_IJS8_SA_S9_EEENS6_IJNS7_ILi1EEESI_SI_EEESC_SE_Li256ELb0ELb1ELb1ELb0EEENS1_19SingleTileSchedulerILb0ELb1ELb1ELi128EEEEEEEEEvNT_6ParamsE,"",@"SHT_CUDA_INFO"
	.sectionflags	@""
	.align	4


	//----- nvinfo : EIATTR_CUDA_API_VERSION
	.align		4
        /*0000*/ 	.byte	0x04, 0x37
        /*0002*/ 	.short	(.L_462 - .L_461)
.L_461:
        /*0004*/ 	.word	0x00000082


	//----- nvinfo : EIATTR_SW2861232_WAR
	.align		4
.L_462:
        /*0008*/ 	.byte	0x01, 0x35
	.zero		2


	//----- nvinfo : EIATTR_PARAM_CBANK
	.align		4
        /*000c*/ 	.byte	0x04, 0x0a
        /*000e*/ 	.short	(.L_464 - .L_463)
	.align		4
.L_463:
        /*0010*/ 	.word	index@(.nv.constant0._ZN7cutlass13device_kernelIN5flash19enable_sm80_to_sm89INS1_16FlashAttnFwdSm80INS1_25CollectiveMainloopFwdSm80ILi8ELi1ELb0EN4cute5tupleIJNS5_1CILi128EEENS7_ILi64EEENS7_ILi256EEEEEELi256ENS_6half_tEfNS_4arch4Sm80ELb0ELb1ELb1ELb0ELb0ELb0ELb1ELb1EEENS1_21CollectiveEpilogueFwdINS6_IJS8_SA_S9_EEENS6_IJNS7_ILi1EEESI_SI_EEESC_SE_Li256ELb0ELb1ELb1ELb0EEENS1_19SingleTileSchedulerILb0ELb1ELb1ELi128EEEEEEEEEvNT_6ParamsE)
        /*0014*/ 	.short	0x0160
        /*0016*/ 	.short	0x0418


	//----- nvinfo : EIATTR_CBANK_PARAM_SIZE
	.align		4
.L_464:
        /*0018*/ 	.byte	0x03, 0x19
        /*001a*/ 	.short	0x0418


	//----- nvinfo : EIATTR_KPARAM_INFO
	.align		4
        /*001c*/ 	.byte	0x04, 0x17
        /*001e*/ 	.short	(.L_466 - .L_465)
.L_465:
        /*0020*/ 	.word	0x00000000
        /*0024*/ 	.short	0x0000
        /*0026*/ 	.short	0x0000
        /*0028*/ 	.byte	0x00, 0xf0, 0x61, 0x10


	//----- nvinfo : EIATTR_MAXREG_COUNT
	.align		4
.L_466:
        /*002c*/ 	.byte	0x03, 0x1b
        /*002e*/ 	.short	0x00ff


	//----- nvinfo : EIATTR_NUM_BARRIERS
	.align		4
        /*0030*/ 	.byte	0x02, 0x4c
        /*0032*/ 	.byte	0x02
	.zero		1


	//----- nvinfo : EIATTR_ANNOTATIONS
	.align		4
        /*0034*/ 	.byte	0x04, 0x55
        /*0036*/ 	.short	(.L_468 - .L_467)


	//   ....[0]....
.L_467:
        /* <DEDUP_REMOVED lines=36> */


	//----- nvinfo : EIATTR_MERCURY_ISA_VERSION
	.align		4
.L_468:
        /*0260*/ 	.byte	0x03, 0x5f
        /*0262*/ 	.short	0x0000


	//----- nvinfo : EIATTR_COOP_GROUP_MASK_REGIDS
	.align		4
        /*0264*/ 	.byte	0x04, 0x29
        /*0266*/ 	.short	(.L_470 - .L_469)


	//   ....[0]....
.L_469:
        /*0268*/ 	.word	0xffffffff


	//   ....[1]....
        /*026c*/ 	.word	0xffffffff


	//   ....[2]....
        /*0270*/ 	.word	0xffffffff


	//   ....[3]....
        /*0274*/ 	.word	0xffffffff


	//   ....[4]....
        /*0278*/ 	.word	0xffffffff


	//   ....[5]....
        /*027c*/ 	.word	0xffffffff


	//   ....[6]....
        /*0280*/ 	.word	0xffffffff


	//   ....[7]....
        /*0284*/ 	.word	0xffffffff


	//   ....[8]....
        /*0288*/ 	.word	0xffffffff


	//   ....[9]....
        /*028c*/ 	.word	0xffffffff


	//   ....[10]....
        /*0290*/ 	.word	0xffffffff


	//   ....[11]....
        /*0294*/ 	.word	0xffffffff


	//   ....[12]....
        /*0298*/ 	.word	0xffffffff


	//   ....[13]....
        /*029c*/ 	.word	0xffffffff


	//   ....[14]....
        /*02a0*/ 	.word	0xffffffff


	//   ....[15]....
        /*02a4*/ 	.word	0xffffffff


	//   ....[16]....
        /*02a8*/ 	.word	0xffffffff


	//   ....[17]....
        /*02ac*/ 	.word	0xffffffff


	//   ....[18]....
        /*02b0*/ 	.word	0xffffffff


	//   ....[19]....
        /*02b4*/ 	.word	0xffffffff


	//   ....[20]....
        /*02b8*/ 	.word	0xffffffff


	//   ....[21]....
        /*02bc*/ 	.word	0xffffffff


	//   ....[22]....
        /*02c0*/ 	.word	0xffffffff


	//   ....[23]....
        /*02c4*/ 	.word	0xffffffff


	//   ....[24]....
        /*02c8*/ 	.word	0xffffffff


	//   ....[25]....
        /*02cc*/ 	.word	0xffffffff


	//   ....[26]....
        /*02d0*/ 	.word	0xffffffff


	//   ....[27]....
        /*02d4*/ 	.word	0xffffffff


	//   ....[28]....
        /*02d8*/ 	.word	0xffffffff


	//   ....[29]....
        /*02dc*/ 	.word	0xffffffff


	//   ....[30]....
        /*02e0*/ 	.word	0xffffffff


	//   ....[31]....
        /*02e4*/ 	.word	0xffffffff


	//   ....[32]....
        /*02e8*/ 	.word	0xffffffff


	//   ....[33]....
        /*02ec*/ 	.word	0xffffffff


	//   ....[34]....
        /*02f0*/ 	.word	0xffffffff


	//   ....[35]....
        /*02f4*/ 	.word	0xffffffff


	//   ....[36]....
        /*02f8*/ 	.word	0xffffffff


	//   ....[37]....
        /*02fc*/ 	.word	0xffffffff


	//   ....[38]....
        /*0300*/ 	.word	0xffffffff


	//   ....[39]....
        /*0304*/ 	.word	0xffffffff


	//   ....[40]....
        /*0308*/ 	.word	0xffffffff


	//   ....[41]....
        /*030c*/ 	.word	0xffffffff


	//   ....[42]....
        /*0310*/ 	.word	0xffffffff


	//----- nvinfo : EIATTR_COOP_GROUP_INSTR_OFFSETS
	.align		4
.L_470:
        /*0314*/ 	.byte	0x04, 0x28
        /*0316*/ 	.short	(.L_472 - .L_471)


	//   ....[0]....
.L_471:
        /*0318*/ 	.word	0x00000060


	//   ....[1]....
        /*031c*/ 	.word	0x000013a0


	//   ....[2]....
        /*0320*/ 	.word	0x00001410


	//   ....[3]....
        /*0324*/ 	.word	0x00001760


	//   ....[4]....
        /*0328*/ 	.word	0x00001810


	//   ....[5]....
        /*032c*/ 	.word	0x00001a40


	//   ....[6]....
        /*0330*/ 	.word	0x00001a70


	//   ....[7]....
        /*0334*/ 	.word	0x00001c60


	//   ....[8]....
        /*0338*/ 	.word	0x00001ca0


	//   ....[9]....
        /*033c*/ 	.word	0x00003800


	//   ....[10]....
        /*0340*/ 	.word	0x00003fe0


	//   ....[11]....
        /*0344*/ 	.word	0x00004620


	//   ....[12]....
        /*0348*/ 	.word	0x00004770


	//   ....[13]....
        /*034c*/ 	.word	0x00004790


	//   ....[14]....
        /*0350*/ 	.word	0x00004820


	//   ....[15]....
        /*0354*/ 	.word	0x00008380


	//   ....[16]....
        /*0358*/ 	.word	0x00008560


	//   ....[17]....
        /*035c*/ 	.word	0x00008e20


	//   ....[18]....
        /*0360*/ 	.word	0x00008f90


	//   ....[19]....
        /*0364*/ 	.word	0x00008fa0


	//   ....[20]....
        /*0368*/ 	.word	0x00008fd0


	//   ....[21]....
        /*036c*/ 	.word	0x0000c7f0


	//   ....[22]....
        /*0370*/ 	.word	0x0000c860


	//   ....[23]....
        /*0374*/ 	.word	0x0000c890


	//   ....[24]....
        /*0378*/ 	.word	0x0000c910


	//   ....[25]....
        /*037c*/ 	.word	0x000101b0


	//   ....[26]....
        /*0380*/ 	.word	0x000104d0


	//   ....[27]....
        /*0384*/ 	.word	0x00010d90


	//   ....[28]....
        /*0388*/ 	.word	0x00010f00


	//   ....[29]....
        /*038c*/ 	.word	0x00010f10


	//   ....[30]....
        /*0390*/ 	.word	0x00010f40


	//   ....[31]....
        /*0394*/ 	.word	0x00012b70


	//   ....[32]....
        /*0398*/ 	.word	0x00012ba0


	//   ....[33]....
        /*039c*/ 	.word	0x00012be0


	//   ....[34]....
        /*03a0*/ 	.word	0x00012bf0


	//   ....[35]....
        /*03a4*/ 	.word	0x00013ae0


	//   ....[36]....
        /*03a8*/ 	.word	0x00013b20


	//   ....[37]....
        /*03ac*/ 	.word	0x00013b50


	//   ....[38]....
        /*03b0*/ 	.word	0x00013b80


	//   ....[39]....
        /*03b4*/ 	.word	0x00013c70


	//   ....[40]....
        /*03b8*/ 	.word	0x00013c80


	//   ....[41]....
        /*03bc*/ 	.word	0x00014890


	//   ....[42]....
        /*03c0*/ 	.word	0x000148a0


	//----- nvinfo : EIATTR_EXIT_INSTR_OFFSETS
	.align		4
.L_472:
        /*03c4*/ 	.byte	0x04, 0x1c
        /*03c6*/ 	.short	(.L_474 - .L_473)


	//   ....[0]....
.L_473:
        /*03c8*/ 	.word	0x000001c0


	//   ....[1]....
        /*03cc*/ 	.word	0x000148b0


	//   ....[2]....
        /*03d0*/ 	.word	0x00015450


	//   ....[3]....
        /*03d4*/ 	.word	0x000154a0


	//   ....[4]....
        /*03d8*/ 	.word	0x000154d0


	//   ....[5]....
        /*03dc*/ 	.word	0x00015530


	//   ....[6]....
        /*03e0*/ 	.word	0x000157c0


	//----- nvinfo : EIATTR_CTAIDZ_USED
	.align		4
.L_474:
        /*03e4*/ 	.byte	0x01, 0x04
	.zero		2


	//----- nvinfo : EIATTR_MAX_THREADS
	.align		4
        /*03e8*/ 	.byte	0x04, 0x05
        /*03ea*/ 	.short	(.L_476 - .L_475)
.L_475:
        /*03ec*/ 	.word	0x00000100
        /*03f0*/ 	.word	0x00000001
        /*03f4*/ 	.word	0x00000001


	//----- nvinfo : EIATTR_CRS_STACK_SIZE
	.align		4
.L_476:
        /*03f8*/ 	.byte	0x04, 0x1e
        /*03fa*/ 	.short	(.L_478 - .L_477)
.L_477:
        /*03fc*/ 	.word	0x00000000
.L_478:


//--------------------- .nv.info._ZN7cutlass13device_kernelIN5flash19enable_sm80_to_sm89INS1_16FlashAttnFwdSm80INS1_25CollectiveMainloopFwdSm80ILi8ELi1ELb0EN4cute5tupleIJNS5_1CILi128EEENS7_ILi64EEENS7_ILi256EEEEEELi256ENS_6half_tEfNS_4arch4Sm80ELb0ELb1ELb1ELb1ELb0ELb0ELb1ELb1EEENS1_21CollectiveEpilogueFwdINS6_IJS8_SA_S9_EEENS6_IJNS7_ILi1EEESI_SI_EEESC_SE_Li256ELb1ELb1ELb1ELb0EEENS1_36VarlenDynamicPersistentTileSchedulerILi128ELi64ELi256ELi256ELb1ELb1ELb0ELb1ELb0ELb1EEEEEEEEEvNT_6ParamsE --------------------------
	.section	.nv.info._ZN7cutlass13device_kernelIN5flash19enable_sm80_to_sm89INS1_16FlashAttnFwdSm80INS1_25CollectiveMainloopFwdSm80ILi8ELi1ELb0EN4cute5tupleIJNS5_1CILi128EEENS7_ILi64EEENS7_ILi256EEEEEELi256ENS_6half_tEfNS_4arch4Sm80ELb0ELb1ELb1ELb1ELb0ELb0ELb1ELb1EEENS1_21CollectiveEpilogueFwdINS6_IJS8_SA_S9_EEENS6_IJNS7_ILi1EEESI_SI_EEESC_SE_Li256ELb1ELb1ELb1ELb0EEENS1_36VarlenDynamicPersistentTileSchedulerILi128ELi64ELi256ELi256ELb1ELb1ELb0ELb1ELb0ELb1EEEEEEEEEvNT_6ParamsE,"",@"SHT_CUDA_INFO"
	.sectionflags	@""
	.align	4


	//----- nvinfo : EIATTR_CUDA_API_VERSION
	.align		4
        /*0000*/ 	.byte	0x04, 0x37
        /*0002*/ 	.short	(.L_480 - .L_479)
.L_479:
        /*0004*/ 	.word	0x00000082


	//----- nvinfo : EIATTR_SW2861232_WAR
	.align		4
.L_480:
        /*0008*/ 	.byte	0x01, 0x35
	.zero		2


	//----- nvinfo : EIATTR_PARAM_CBANK
	.align		4
        /*000c*/ 	.byte	0x04, 0x0a
        /*000e*/ 	.short	(.L_482 - .L_481)
	.align		4
.L_481:
        /*0010*/ 	.word	index@(.nv.constant0._ZN7cutlass13device_kernelIN5flash19enable_sm80_to_sm89INS1_16FlashAttnFwdSm80INS1_25CollectiveMainloopFwdSm80ILi8ELi1ELb0EN4cute5tupleIJNS5_1CILi128EEENS7_ILi64EEENS7_ILi256EEEEEELi256ENS_6half_tEfNS_4arch4Sm80ELb0ELb1ELb1ELb1ELb0ELb0ELb1ELb1EEENS1_21CollectiveEpilogueFwdINS6_IJS8_SA_S9_EEENS6_IJNS7_ILi1EEESI_SI_EEESC_SE_Li256ELb1ELb1ELb1ELb0EEENS1_36VarlenDynamicPersistentTileSchedulerILi128ELi64ELi256ELi256ELb1ELb1ELb0ELb1ELb0ELb1EEEEEEEEEvNT_6ParamsE)
        /*0014*/ 	.short	0x0160
        /*0016*/ 	.short	0x0438


	//----- nvinfo : EIATTR_CBANK_PARAM_SIZE
	.align		4
.L_482:
        /*0018*/ 	.byte	0x03, 0x19
        /*001a*/ 	.short	0x0438


	//----- nvinfo : EIATTR_KPARAM_INFO
	.align		4
        /*001c*/ 	.byte	0x04, 0x17
        /*001e*/ 	.short	(.L_484 - .L_483)
.L_483:
        /*0020*/ 	.word	0x00000000
        /*0024*/ 	.short	0x0000
        /*0026*/ 	.short	0x0000
        /*0028*/ 	.byte	0x00, 0xf0, 0xe1, 0x10


	//----- nvinfo : EIATTR_MAXREG_COUNT
	.align		4
.L_484:
        /*002c*/ 	.byte	0x03, 0x1b
        /*002e*/ 	.short	0x00ff


	//----- nvinfo : EIATTR_NUM_BARRIERS
	.align		4
        /*0030*/ 	.byte	0x02, 0x4c
        /*0032*/ 	.byte	0x06
	.zero		1


	//----- nvinfo : EIATTR_ANNOTATIONS
	.align		4
        /*0034*/ 	.byte	0x04, 0x55
        /*0036*/ 	.short	(.L_486 - .L_485)


	//   ....[0]....
.L_485:
        /* <DEDUP_REMOVED lines=139> */


	//----- nvinfo : EIATTR_MERCURY_ISA_VERSION
	.align		4
.L_486:
        /*08d0*/ 	.byte	0x03, 0x5f
        /*08d2*/ 	.short	0x0000


	//----- nvinfo : EIATTR_INT_WARP_WIDE_INSTR_OFFSETS
	.align		4
        /*08d4*/ 	.byte	0x04, 0x31
        /*08d6*/ 	.short	(.L_488 - .L_487)


	//   ....[0]....
.L_487:
        /*08d8*/ 	.word	0x00014180


	//   ....[1]....
        /*08dc*/ 	.word	0x00014200


	//----- nvinfo : EIATTR_COOP_GROUP_MASK_REGIDS
	.align		4
.L_488:
        /*08e0*/ 	.byte	0x04, 0x29
        /*08e2*/ 	.short	(.L_490 - .L_489)


	//   ....[0]....
.L_489:
        /*08e4*/ 	.word	0xffffffff


	//   ....[1]....
        /*08e8*/ 	.word	0xffffffff


	//   ....[2]....
        /*08ec*/ 	.word	0xffffffff


	//   ....[3]....
        /*08f0*/ 	.word	0xffffffff


	//   ....[4]....
        /*08f4*/ 	.word	0xffffffff


	//   ....[5]....
        /*08f8*/ 	.word	0xffffffff


	//   ....[6]....
        /*08fc*/ 	.word	0xffffffff


	//   ....[7]....
        /*0900*/ 	.word	0xffffffff


	//   ....[8]....
        /*0904*/ 	.word	0xffffffff


	//   ....[9]....
        /*0908*/ 	.word	0xffffffff


	//   ....[10]....
        /*090c*/ 	.word	0xffffffff


	//   ....[11]....
        /*0910*/ 	.word	0xffffffff


	//   ....[12]....
        /*0914*/ 	.word	0xffffffff


	//   ....[13]....
        /*0918*/ 	.word	0xffffffff


	//   ....[14]....
        /*091c*/ 	.word	0xffffffff


	//   ....[15]....
        /*0920*/ 	.word	0xffffffff


	//   ....[16]....
        /*0924*/ 	.word	0xffffffff


	//   ....[17]....
        /*0928*/ 	.word	0xffffffff


	//   ....[18]....
        /*092c*/ 	.word	0xffffffff


	//   ....[19]....
        /*0930*/ 	.word	0xffffffff


	//   ....[20]....
        /*0934*/ 	.word	0xffffffff


	//   ....[21]....
        /*0938*/ 	.word	0xffffffff


	//   ....[22]....
        /*093c*/ 	.word	0xffffffff


	//   ....[23]....
        /*0940*/ 	.word	0xffffffff


	//   ....[24]....
        /*0944*/ 	.word	0xffffffff


	//   ....[25]....
        /*0948*/ 	.word	0xffffffff


	//   ....[26]....
        /*094c*/ 	.word	0xffffffff


	//   ....[27]....
        /*0950*/ 	.word	0xffffffff


	//   ....[28]....
        /*0954*/ 	.word	0xffffffff


	//   ....[29]....
        /*0958*/ 	.word	0xffffffff


	//   ....[30]....
        /*095c*/ 	.word	0xffffffff


	//   ....[31]....
        /*0960*/ 	.word	0xffffffff


	//   ....[32]....
        /*0964*/ 	.word	0xffffffff


	//   ....[33]....
        /*0968*/ 	.word	0xffffffff


	//   ....[34]....
        /*096c*/ 	.word	0xffffffff


	//   ....[35]....
        /*0970*/ 	.word	0xffffffff


	//   ....[36]....
        /*0974*/ 	.word	0xffffffff


	//   ....[37]....
        /*0978*/ 	.word	0xffffffff


	//   ....[38]....
        /*097c*/ 	.word	0xffffffff


	//   ....[39]....
        /*0980*/ 	.word	0xffffffff


	//   ....[40]....
        /*0984*/ 	.word	0xffffffff


	//   ....[41]....
        /*0988*/ 	.word	0xffffffff


	//   ....[42]....
        /*098c*/ 	.word	0xffffffff


	//   ....[43]....
        /*0990*/ 	.word	0xffffffff


	//   ....[44]....
        /*0994*/ 	.word	0xffffffff


	//   ....[45]....
        /*0998*/ 	.word	0xffffffff


	//   ....[46]....
        /*099c*/ 	.word	0xffffffff


	//   ....[47]....
        /*09a0*/ 	.word	0xffffffff


	//   ....[48]....
        /*09a4*/ 	.word	0xffffffff


	//   ....[49]....
        /*09a8*/ 	.word	0xffffffff


	//   ....[50]....
        /*09ac*/ 	.word	0xffffffff


	//   ....[51]....
        /*09b0*/ 	.word	0xffffffff


	//   ....[52]....
        /*09b4*/ 	.word	0xffffffff


	//   ....[53]....
        /*09b8*/ 	.word	0xffffffff


	//   ....[54]....
        /*09bc*/ 	.word	0xffffffff


	//   ....[55]....
        /*09c0*/ 	.word	0xffffffff


	//   ....[56]....
        /*09c4*/ 	.word	0xffffffff


	//   ....[57]....
        /*09c8*/ 	.word	0xffffffff


	//   ....[58]....
        /*09cc*/ 	.word	0xffffffff


	//   ....[59]....
        /*09d0*/ 	.word	0xffffffff


	//   ....[60]....
        /*09d4*/ 	.word	0xffffffff


	//   ....[61]....
        /*09d8*/ 	.word	0xffffffff


	//   ....[62]....
        /*09dc*/ 	.word	0xffffffff


	//   ....[63]....
        /*09e0*/ 	.word	0xffffffff


	//   ....[64]....
        /*09e4*/ 	.word	0xffffffff


	//   ....[65]....
        /*09e8*/ 	.word	0xffffffff


	//   ....[66]....
        /*09ec*/ 	.word	0xffffffff


	//   ....[67]....
        /*09f0*/ 	.word	0xffffffff


	//   ....[68]....
        /*09f4*/ 	.word	0xffffffff


	//   ....[69]....
        /*09f8*/ 	.word	0xffffffff


	//   ....[70]....
        /*09fc*/ 	.word	0xffffffff


	//   ....[71]....
        /*0a00*/ 	.word	0xffffffff


	//   ....[72]....
        /*0a04*/ 	.word	0xffffffff


	//   ....[73]....
        /*0a08*/ 	.word	0xffffffff


	//   ....[74]....
        /*0a0c*/ 	.word	0xffffffff


	//   ....[75]....
        /*0a10*/ 	.word	0xffffffff


	//   ....[76]....
        /*0a14*/ 	.word	0xffffffff


	//   ....[77]....
        /*0a18*/ 	.word	0xffffffff


	//   ....[78]....
        /*0a1c*/ 	.word	0xffffffff


	//   ....[79]....
        /*0a20*/ 	.word	0xffffffff


	//   ....[80]....
        /*0a24*/ 	.word	0xffffffff


	//   ....[81]....
        /*0a28*/ 	.word	0xffffffff


	//   ....[82]....
        /*0a2c*/ 	.word	0xffffffff


	//   ....[83]....
        /*0a30*/ 	.word	0xffffffff


	//   ....[84]....
        /*0a34*/ 	.word	0xffffffff


	//   ....[85]....
        /*0a38*/ 	.word	0xffffffff


	//   ....[86]....
        /*0a3c*/ 	.word	0xffffffff


	//   ....[87]....
        /*0a40*/ 	.word	0xffffffff


	//   ....[88]....
        /*0a44*/ 	.word	0xffffffff


	//   ....[89]....
        /*0a48*/ 	.word	0xffffffff


	//   ....[90]....
        /*0a4c*/ 	.word	0xffffffff


	//   ....[91]....
        /*0a50*/ 	.word	0xffffffff


	//   ....[92]....
        /*0a54*/ 	.word	0xffffffff


	//   ....[93]....
        /*0a58*/ 	.word	0xffffffff


	//   ....[94]....
        /*0a5c*/ 	.word	0xffffffff


	//   ....[95]....
        /*0a60*/ 	.word	0xffffffff


	//   ....[96]....
        /*0a64*/ 	.word	0xffffffff


	//   ....[97]....
        /*0a68*/ 	.word	0xffffffff


	//   ....[98]....
        /*0a6c*/ 	.word	0xffffffff


	//   ....[99]....
        /*0a70*/ 	.word	0xffffffff


	//   ....[100]....
        /*0a74*/ 	.word	0xffffffff


	//   ....[101]....
        /*0a78*/ 	.word	0xffffffff


	//   ....[102]....
        /*0a7c*/ 	.word	0xffffffff


	//   ....[103]....
        /*0a80*/ 	.word	0xffffffff


	//   ....[104]....
        /*0a84*/ 	.word	0xffffffff


	//   ....[105]....
        /*0a88*/ 	.word	0xffffffff


	//   ....[106]....
        /*0a8c*/ 	.word	0xffffffff


	//   ....[107]....
        /*0a90*/ 	.word	0xffffffff


	//   ....[108]....
        /*0a94*/ 	.word	0xffffffff


	//   ....[109]....
        /*0a98*/ 	.word	0xffffffff


	//   ....[110]....
        /*0a9c*/ 	.word	0xffffffff


	//   ....[111]....
        /*0aa0*/ 	.word	0xffffffff


	//   ....[112]....
        /*0aa4*/ 	.word	0xffffffff


	//   ....[113]....
        /*0aa8*/ 	.word	0xffffffff


	//   ....[114]....
        /*0aac*/ 	.word	0xffffffff


	//   ....[115]....
        /*0ab0*/ 	.word	0xffffffff


	//   ....[116]....
        /*0ab4*/ 	.word	0xffffffff


	//   ....[117]....
        /*0ab8*/ 	.word	0xffffffff


	//   ....[118]....
        /*0abc*/ 	.word	0xffffffff


	//   ....[119]....
        /*0ac0*/ 	.word	0xffffffff


	//   ....[120]....
        /*0ac4*/ 	.word	0xffffffff


	//   ....[121]....
        /*0ac8*/ 	.word	0xffffffff


	//   ....[122]....
        /*0acc*/ 	.word	0xffffffff


	//   ....[123]....
        /*0ad0*/ 	.word	0xffffffff


	//   ....[124]....
        /*0ad4*/ 	.word	0xffffffff


	//   ....[125]....
        /*0ad8*/ 	.word	0xffffffff


	//   ....[126]....
        /*0adc*/ 	.word	0xffffffff


	//   ....[127]....
        /*0ae0*/ 	.word	0xffffffff


	//   ....[128]....
        /*0ae4*/ 	.word	0xffffffff


	//   ....[129]....
        /*0ae8*/ 	.word	0xffffffff


	//   ....[130]....
        /*0aec*/ 	.word	0xffffffff


	//   ....[131]....
        /*0af0*/ 	.word	0xffffffff


	//   ....[132]....
        /*0af4*/ 	.word	0xffffffff


	//   ....[133]....
        /*0af8*/ 	.word	0xffffffff


	//   ....[134]....
        /*0afc*/ 	.word	0xffffffff


	//   ....[135]....
        /*0b00*/ 	.word	0xffffffff


	//   ....[136]....
        /*0b04*/ 	.word	0xffffffff


	//   ....[137]....
        /*0b08*/ 	.word	0xffffffff


	//   ....[138]....
        /*0b0c*/ 	.word	0xffffffff


	//   ....[139]....
        /*0b10*/ 	.word	0xffffffff


	//   ....[140]....
        /*0b14*/ 	.word	0xffffffff


	//   ....[141]....
        /*0b18*/ 	.word	0xffffffff


	//   ....[142]....
        /*0b1c*/ 	.word	0xffffffff


	//   ....[143]....
        /*0b20*/ 	.word	0xffffffff


	//   ....[144]....
        /*0b24*/ 	.word	0xffffffff


	//   ....[145]....
        /*0b28*/ 	.word	0xffffffff


	//   ....[146]....
        /*0b2c*/ 	.word	0xffffffff


	//   ....[147]....
        /*0b30*/ 	.word	0xffffffff


	//   ....[148]....
        /*0b34*/ 	.word	0xffffffff


	//   ....[149]....
        /*0b38*/ 	.word	0xffffffff


	//   ....[150]....
        /*0b3c*/ 	.word	0xffffffff


	//   ....[151]....
        /*0b40*/ 	.word	0xffffffff


	//   ....[152]....
        /*0b44*/ 	.word	0xffffffff


	//----- nvinfo : EIATTR_COOP_GROUP_INSTR_OFFSETS
	.align		4
.L_490:
        /*0b48*/ 	.byte	0x04, 0x28
        /*0b4a*/ 	.short	(.L_492 - .L_491)


	//   ....[0]....
.L_491:
        /*0b4c*/ 	.word	0x00000050


	//   ....[1]....
        /*0b50*/ 	.word	0x00000200


	//   ....[2]....
        /*0b54*/ 	.word	0x00000230


	//   ....[3]....
        /*0b58*/ 	.word	0x00000260


	//   ....[4]....
        /*0b5c*/ 	.word	0x00000290


	//   ....[5]....
        /*0b60*/ 	.word	0x000002c0


	//   ....[6]....
        /*0b64*/ 	.word	0x000002f0


	//   ....[7]....
        /*0b68*/ 	.word	0x00000450


	//   ....[8]....
        /*0b6c*/ 	.word	0x00000490


	//   ....[9]....
        /*0b70*/ 	.word	0x000004c0


	//   ....[10]....
        /*0b74*/ 	.word	0x000004f0


	//   ....[11]....
        /*0b78*/ 	.word	0x00000520


	//   ....[12]....
        /*0b7c*/ 	.word	0x00000550


	//   ....[13]....
        /*0b80*/ 	.word	0x000005e0


	//   ....[14]....
        /*0b84*/ 	.word	0x00000630


	//   ....[15]....
        /*0b88*/ 	.word	0x00000650


	//   ....[16]....
        /*0b8c*/ 	.word	0x000006b0


	//   ....[17]....
        /*0b90*/ 	.word	0x00003140


	//   ....[18]....
        /*0b94*/ 	.word	0x00003160


	//   ....[19]....
        /*0b98*/ 	.word	0x000033a0


	//   ....[20]....
        /*0b9c*/ 	.word	0x000033b0


	//   ....[21]....
        /*0ba0*/ 	.word	0x000035e0


	//   ....[22]....
        /*0ba4*/ 	.word	0x00003600


	//   ....[23]....
        /*0ba8*/ 	.word	0x00003830


	//   ....[24]....
        /*0bac*/ 	.word	0x00003840


	//   ....[25]....
        /*0bb0*/ 	.word	0x00005370


	//   ....[26]....
        /*0bb4*/ 	.word	0x00005570


	//   ....[27]....
        /*0bb8*/ 	.word	0x00005e10


	//   ....[28]....
        /*0bbc*/ 	.word	0x00005fb0


	//   ....[29]....
        /*0bc0*/ 	.word	0x00005fc0


	//   ....[30]....
        /*0bc4*/ 	.word	0x00006010


	//   ....[31]....
        /*0bc8*/ 	.word	0x00008fe0


	//   ....[32]....
        /*0bcc*/ 	.word	0x00009510


	//   ....[33]....
        /*0bd0*/ 	.word	0x00009810


	//   ....[34]....
        /*0bd4*/ 	.word	0x00009830


	//   ....[35]....
        /*0bd8*/ 	.word	0x0000a270


	//   ....[36]....
        /*0bdc*/ 	.word	0x0000a290


	//   ....[37]....
        /*0be0*/ 	.word	0x0000d720


	//   ....[38]....
        /*0be4*/ 	.word	0x0000d740


	//   ....[39]....
        /*0be8*/ 	.word	0x0000d760


	//   ....[40]....
        /*0bec*/ 	.word	0x0000d780


	//   ....[41]....
        /*0bf0*/ 	.word	0x00010dc0


	//   ....[42]....
        /*0bf4*/ 	.word	0x000112f0


	//   ....[43]....
        /*0bf8*/ 	.word	0x00011700


	//   ....[44]....
        /*0bfc*/ 	.word	0x000118f0


	//   ....[45]....
        /*0c00*/ 	.word	0x00011c00


	//   ....[46]....
        /*0c04*/ 	.word	0x00011c30


	//   ....[47]....
        /*0c08*/ 	.word	0x00013730


	//   ....[48]....
        /*0c0c*/ 	.word	0x00013780


	//   ....[49]....
        /*0c10*/ 	.word	0x000137a0


	//   ....[50]....
        /*0c14*/ 	.word	0x000137c0


	//   ....[51]....
        /*0c18*/ 	.word	0x00015040


	//   ....[52]....
        /*0c1c*/ 	.word	0x00015050


	//   ....[53]....
        /*0c20*/ 	.word	0x00015080


	//   ....[54]....
        /*0c24*/ 	.word	0x000150f0


	//   ....[55]....
        /*0c28*/ 	.word	0x000154c0


	//   ....[56]....
        /*0c2c*/ 	.word	0x000154e0


	//   ....[57]....
        /*0c30*/ 	.word	0x000156b0


	//   ....[58]....
        /*0c34*/ 	.word	0x000156c0


	//   ....[59]....
        /*0c38*/ 	.word	0x000158a0


	//   ....[60]....
        /*0c3c*/ 	.word	0x000158c0


	//   ....[61]....
        /*0c40*/ 	.word	0x00015aa0


	//   ....[62]....
        /*0c44*/ 	.word	0x00015ab0


	//   ....[63]....
        /*0c48*/ 	.word	0x00015e90


	//   ....[64]....
        /*0c4c*/ 	.word	0x00015eb0


	//   ....[65]....
        /*0c50*/ 	.word	0x00016b10


	//   ....[66]....
        /*0c54*/ 	.word	0x00016b20


	//   ....[67]....
        /*0c58*/ 	.word	0x00017fa0


	//   ....[68]....
        /*0c5c*/ 	.word	0x00017fc0


	//   ....[69]....
        /*0c60*/ 	.word	0x000181a0


	//   ....[70]....
        /*0c64*/ 	.word	0x000181b0


	//   ....[71]....
        /*0c68*/ 	.word	0x00018390


	//   ....[72]....
        /*0c6c*/ 	.word	0x000183b0


	//   ....[73]....
        /*0c70*/ 	.word	0x00018590


	//   ....[74]....
        /*0c74*/ 	.word	0x000185a0


	//   ....[75]....
        /*0c78*/ 	.word	0x00018830


	//   ....[76]....
        /*0c7c*/ 	.word	0x00018850


	//   ....[77]....
        /*0c80*/ 	.word	0x00018980


	//   ....[78]....
        /*0c84*/ 	.word	0x000189c0


	//   ....[79]....
        /*0c88*/ 	.word	0x000189f0


	//   ....[80]....
        /*0c8c*/ 	.word	0x00018a20


	//   ....[81]....
        /*0c90*/ 	.word	0x00018a50


	//   ....[82]....
        /*0c94*/ 	.word	0x00018a80


	//   ....[83]....
        /*0c98*/ 	.word	0x00018be0


	//   ....[84]....
        /*0c9c*/ 	.word	0x00018c20


	//   ....[85]....
        /*0ca0*/ 	.word	0x00018c50


	//   ....[86]....
        /*0ca4*/ 	.word	0x00018c80


	//   ....[87]....
        /*0ca8*/ 	.word	0x00018cb0


	//   ....[88]....
        /*0cac*/ 	.word	0x00018ce0


	//   ....[89]....
        /*0cb0*/ 	.word	0x00018d70


	//   ....[90]....
        /*0cb4*/ 	.word	0x00018dd0


	//   ....[91]....
        /*0cb8*/ 	.word	0x00018de0


	//   ....[92]....
        /*0cbc*/ 	.word	0x00018e40


	//   ....[93]....
        /*0cc0*/ 	.word	0x000198a0


	//   ....[94]....
        /*0cc4*/ 	.word	0x00019900


	//   ....[95]....
        /*0cc8*/ 	.word	0x00019950


	//   ....[96]....
        /*0ccc*/ 	.word	0x000199a0


	//   ....[97]....
        /*0cd0*/ 	.word	0x000199f0


	//   ....[98]....
        /*0cd4*/ 	.word	0x00019a60


	//   ....[99]....
        /*0cd8*/ 	.word	0x00019aa0


	//   ....[100]....
        /*0cdc*/ 	.word	0x00019b10


	//   ....[101]....
        /*0ce0*/ 	.word	0x00019b80


	//   ....[102]....
        /*0ce4*/ 	.word	0x00019be0


	//   ....[103]....
        /*0ce8*/ 	.word	0x00019c50


	//   ....[104]....
        /*0cec*/ 	.word	0x00019cc0


	//   ....[105]....
        /*0cf0*/ 	.word	0x00019d20


	//   ....[106]....
        /*0cf4*/ 	.word	0x00019d80


	//   ....[107]....
        /*0cf8*/ 	.word	0x00019de0


	//   ....[108]....
        /*0cfc*/ 	.word	0x00019e50


	//   ....[109]....
        /*0d00*/ 	.word	0x00019eb0


	//   ....[110]....
        /*0d04*/ 	.word	0x00019f10


	//   ....[111]....
        /*0d08*/ 	.word	0x00019f60


	//   ....[112]....
        /*0d0c*/ 	.word	0x00019fc0


	//   ....[113]....
        /*0d10*/ 	.word	0x0001a010


	//   ....[114]....
        /*0d14*/ 	.word	0x0001a070


	//   ....[115]....
        /*0d18*/ 	.word	0x0001a0e0


	//   ....[116]....
        /*0d1c*/ 	.word	0x0001a150


	//   ....[117]....
        /*0d20*/ 	.word	0x0001a1b0


	//   ....[118]....
        /*0d24*/ 	.word	0x0001a210


	//   ....[119]....
        /*0d28*/ 	.word	0x0001a270


	//   ....[120]....
        /*0d2c*/ 	.word	0x0001a2e0


	//   ....[121]....
        /*0d30*/ 	.word	0x0001a340


	//   ....[122]....
        /*0d34*/ 	.word	0x0001a3a0


	//   ....[123]....
        /*0d38*/ 	.word	0x0001a400


	//   ....[124]....
        /*0d3c*/ 	.word	0x0001a470


	//   ....[125]....
        /*0d40*/ 	.word	0x0001a4d0


	//   ....[126]....
        /*0d44*/ 	.word	0x0001a530


	//   ....[127]....
        /*0d48*/ 	.word	0x0001a590


	//   ....[128]....
        /*0d4c*/ 	.word	0x0001a600


	//   ....[129]....
        /*0d50*/ 	.word	0x0001a660


	//   ....[130]....
        /*0d54*/ 	.word	0x0001a6c0


	//   ....[131]....
        /*0d58*/ 	.word	0x0001a720


	//   ....[132]....
        /*0d5c*/ 	.word	0x0001a790


	//   ....[133]....
        /*0d60*/ 	.word	0x0001a7f0


	//   ....[134]....
        /*0d64*/ 	.word	0x0001a850


	//   ....[135]....
        /*0d68*/ 	.word	0x0001a8b0


	//   ....[136]....
        /*0d6c*/ 	.word	0x0001a920


	//   ....[137]....
        /*0d70*/ 	.word	0x0001a970


	//   ....[138]....
        /*0d74*/ 	.word	0x0001a9b0


	//   ....[139]....
        /*0d78*/ 	.word	0x0001aa00


	//   ....[140]....
        /*0d7c*/ 	.word	0x0001aa50


	//   ....[141]....
        /*0d80*/ 	.word	0x0001aaa0


	//   ....[142]....
        /*0d84*/ 	.word	0x0001ab10


	//   ....[143]....
        /*0d88*/ 	.word	0x0001ab50


	//   ....[144]....
        /*0d8c*/ 	.word	0x0001aba0


	//   ....[145]....
        /*0d90*/ 	.word	0x0001abf0


	//   ....[146]....
        /*0d94*/ 	.word	0x0001ac40


	//   ....[147]....
        /*0d98*/ 	.word	0x0001ac90


	//   ....[148]....
        /*0d9c*/ 	.word	0x0001ad00


	//   ....[149]....
        /*0da0*/ 	.word	0x0001ad40


	//   ....[150]....
        /*0da4*/ 	.word	0x0001adb0


	//   ....[151]....
        /*0da8*/ 	.word	0x0001ae10


	//   ....[152]....
        /*0dac*/ 	.word	0x0001ae70


	//----- nvinfo : EIATTR_EXIT_INSTR_OFFSETS
	.align		4
.L_492:
        /*0db0*/ 	.byte	0x04, 0x1c
        /*0db2*/ 	.short	(.L_494 - .L_493)


	//   ....[0]....
.L_493:
        /*0db4*/ 	.word	0x000010d0


	//   ....[1]....
        /*0db8*/ 	.word	0x00019860


	//----- nvinfo : EIATTR_MAX_THREADS
	.align		4
.L_494:
        /*0dbc*/ 	.byte	0x04, 0x05
        /*0dbe*/ 	.short	(.L_496 - .L_495)
.L_495:
        /*0dc0*/ 	.word	0x00000100
        /*0dc4*/ 	.word	0x00000001
        /*0dc8*/ 	.word	0x00000001


	//----- nvinfo : EIATTR_CRS_STACK_SIZE
	.align		4
.L_496:
        /*0dcc*/ 	.byte	0x04, 0x1e
        /*0dce*/ 	.short	(.L_498 - .L_497)
.L_497:
        /*0dd0*/ 	.word	0x00000000
.L_498:


//--------------------- .nv.info._ZN7cutlass13device_kernelIN5flash19enable_sm80_to_sm89INS1_16FlashAttnFwdSm80INS1_25CollectiveMainloopFwdSm80ILi8ELi1ELb0EN4cute5tupleIJNS5_1CILi128EEENS7_ILi48EEENS7_ILi256EEEEEELi256ENS_6half_tEfNS_4arch4Sm80ELb0ELb1ELb1ELb1ELb0ELb1ELb1ELb1EEENS1_21CollectiveEpilogueFwdINS6_IJS8_SA_S9_EEENS6_IJNS7_ILi1EEESI_SI_EEESC_SE_Li256ELb1ELb1ELb1ELb0EEENS1_36VarlenDynamicPersistentTileSchedulerILi128ELi48ELi256ELi256ELb1ELb1ELb0ELb1ELb0ELb1EEEEEEEEEvNT_6ParamsE --------------------------
	.section	.nv.info._ZN7cutlass13device_kernelIN5flash19enable_sm80_to_sm89INS1_16FlashAttnFwdSm80INS1_25CollectiveMainloopFwdSm80ILi8ELi1ELb0EN4cute5tupleIJNS5_1CILi128EEENS7_ILi48EEENS7_ILi256EEEEEELi256ENS_6half_tEfNS_4arch4Sm80ELb0ELb1ELb1ELb1ELb0ELb1ELb1ELb1EEENS1_21CollectiveEpilogueFwdINS6_IJS8_SA_S9_EEENS6_IJNS7_ILi1EEESI_SI_EEESC_SE_Li256ELb1ELb1ELb1ELb0EEENS1_36VarlenDynamicPersistentTileSchedulerILi128ELi48ELi256ELi256ELb1ELb1ELb0ELb1ELb0ELb1EEEEEEEEEvNT_6ParamsE,"",@"SHT_CUDA_INFO"
	.sectionflags	@""
	.align	4


	//----- nvinfo : EIATTR_CUDA_API_VERSION
	.align		4
        /*0000*/ 	.byte	0x04, 0x37
        /*0002*/ 	.short	(.L_500 - .L_499)
.L_499:
        /*0004*/ 	.word	0x00000082


	//----- nvinfo : EIATTR_SW2861232_WAR
	.align		4
.L_500:
        /*0008*/ 	.byte	0x01, 0x35
	.zero		2


	//----- nvinfo : EIATTR_PARAM_CBANK
	.align		4
        /*000c*/ 	.byte	0x04, 0x0a
        /*000e*/ 	.short	(.L_502 - .L_501)
	.align		4
.L_501:
        /*0010*/ 	.word	index@(.nv.constant0._ZN7cutlass13device_kernelIN5flash19enable_sm80_to_sm89INS1_16FlashAttnFwdSm80INS1_25CollectiveMainloopFwdSm80ILi8ELi1ELb0EN4cute5tupleIJNS5_1CILi128EEENS7_ILi48EEENS7_ILi256EEEEEELi256ENS_6half_tEfNS_4arch4Sm80ELb0ELb1ELb1ELb1ELb0ELb1ELb1ELb1EEENS1_21CollectiveEpilogueFwdINS6_IJS8_SA_S9_EEENS6_IJNS7_ILi1EEESI_SI_EEESC_SE_Li256ELb1ELb1ELb1ELb0EEENS1_36VarlenDynamicPersistentTileSchedulerILi128ELi48ELi256ELi256ELb1ELb1ELb0ELb1ELb0ELb1EEEEEEEEEvNT_6ParamsE)
        /*0014*/ 	.short	0x0160
        /*0016*/ 	.short	0x0438


	//----- nvinfo : EIATTR_CBANK_PARAM_SIZE
	.align		4
.L_502:
        /*0018*/ 	.byte	0x03, 0x19
        /*001a*/ 	.short	0x0438


	//----- nvinfo : EIATTR_KPARAM_INFO
	.align		4
        /*001c*/ 	.byte	0x04, 0x17
        /*001e*/ 	.short	(.L_504 - .L_503)
.L_503:
        /*0020*/ 	.word	0x00000000
        /*0024*/ 	.short	0x0000
        /*0026*/ 	.short	0x0000
        /*0028*/ 	.byte	0x00, 0xf0, 0xe1, 0x10


	//----- nvinfo : EIATTR_MAXREG_COUNT
	.align		4
.L_504:
        /*002c*/ 	.byte	0x03, 0x1b
        /*002e*/ 	.short	0x00ff


	//----- nvinfo : EIATTR_NUM_BARRIERS
	.align		4
        /*0030*/ 	.byte	0x02, 0x4c
        /*0032*/ 	.byte	0x06
	.zero		1


	//----- nvinfo : EIATTR_ANNOTATIONS
	.align		4
        /*0034*/ 	.byte	0x04, 0x55
        /*0036*/ 	.short	(.L_506 - .L_505)


	//   ....[0]....
.L_505:
        /* <DEDUP_REMOVED lines=145> */


	//----- nvinfo : EIATTR_MERCURY_ISA_VERSION
	.align		4
.L_506:
        /*0930*/ 	.byte	0x03, 0x5f
        /*0932*/ 	.short	0x0000


	//----- nvinfo : EIATTR_INT_WARP_WIDE_INSTR_OFFSETS
	.align		4
        /*0934*/ 	.byte	0x04, 0x31
        /*0936*/ 	.short	(.L_508 - .L_507)


	//   ....[0]....
.L_507:
        /*0938*/ 	.word	0x00019bf0


	//   ....[1]....
        /*093c*/ 	.word	0x00019c70


	//----- nvinfo : EIATTR_COOP_GROUP_MASK_REGIDS
	.align		4
.L_508:
        /*0940*/ 	.byte	0x04, 0x29
        /*0942*/ 	.short	(.L_510 - .L_509)


	//   ....[0]....
.L_509:
        /*0944*/ 	.word	0xffffffff


	//   ....[1]....
        /*0948*/ 	.word	0xffffffff


	//   ....[2]....
        /*094c*/ 	.word	0xffffffff


	//   ....[3]....
        /*0950*/ 	.word	0xffffffff


	//   ....[4]....
        /*0954*/ 	.word	0xffffffff


	//   ....[5]....
        /*0958*/ 	.word	0xffffffff


	//   ....[6]....
        /*095c*/ 	.word	0xffffffff


	//   ....[7]....
        /*0960*/ 	.word	0xffffffff


	//   ....[8]....
        /*0964*/ 	.word	0xffffffff


	//   ....[9]....
        /*0968*/ 	.word	0xffffffff


	//   ....[10]....
        /*096c*/ 	.word	0xffffffff


	//   ....[11]....
        /*0970*/ 	.word	0xffffffff


	//   ....[12]....
        /*0974*/ 	.word	0xffffffff


	//   ....[13]....
        /*0978*/ 	.word	0xffffffff


	//   ....[14]....
        /*097c*/ 	.word	0xffffffff


	//   ....[15]....
        /*0980*/ 	.word	0xffffffff


	//   ....[16]....
        /*0984*/ 	.word	0xffffffff


	//   ....[17]....
        /*0988*/ 	.word	0xffffffff


	//   ....[18]....
        /*098c*/ 	.word	0xffffffff


	//   ....[19]....
        /*0990*/ 	.word	0xffffffff


	//   ....[20]....
        /*0994*/ 	.word	0xffffffff


	//   ....[21]....
        /*0998*/ 	.word	0xffffffff


	//   ....[22]....
        /*099c*/ 	.word	0xffffffff


	//   ....[23]....
        /*09a0*/ 	.word	0xffffffff


	//   ....[24]....
        /*09a4*/ 	.word	0xffffffff


	//   ....[25]....
        /*09a8*/ 	.word	0xffffffff


	//   ....[26]....
        /*09ac*/ 	.word	0xffffffff


	//   ....[27]....
        /*09b0*/ 	.word	0xffffffff


	//   ....[28]....
        /*09b4*/ 	.word	0xffffffff


	//   ....[29]....
        /*09b8*/ 	.word	0xffffffff


	//   ....[30]....
        /*09bc*/ 	.word	0xffffffff


	//   ....[31]....
        /*09c0*/ 	.word	0xffffffff


	//   ....[32]....
        /*09c4*/ 	.word	0xffffffff


	//   ....[33]....
        /*09c8*/ 	.word	0xffffffff


	//   ....[34]....
        /*09cc*/ 	.word	0xffffffff


	//   ....[35]....
        /*09d0*/ 	.word	0xffffffff


	//   ....[36]....
        /*09d4*/ 	.word	0xffffffff


	//   ....[37]....
        /*09d8*/ 	.word	0xffffffff


	//   ....[38]....
        /*09dc*/ 	.word	0xffffffff


	//   ....[39]....
        /*09e0*/ 	.word	0xffffffff


	//   ....[40]....
        /*09e4*/ 	.word	0xffffffff


	//   ....[41]....
        /*09e8*/ 	.word	0xffffffff


	//   ....[42]....
        /*09ec*/ 	.word	0xffffffff


	//   ....[43]....
        /*09f0*/ 	.word	0xffffffff


	//   ....[44]....
        /*09f4*/ 	.word	0xffffffff


	//   ....[45]....
        /*09f8*/ 	.word	0xffffffff


	//   ....[46]....
        /*09fc*/ 	.word	0xffffffff


	//   ....[47]....
        /*0a00*/ 	.word	0xffffffff


	//   ....[48]....
        /*0a04*/ 	.word	0xffffffff


	//   ....[49]....
        /*0a08*/ 	.word	0xffffffff


	//   ....[50]....
        /*0a0c*/ 	.word	0xffffffff


	//   ....[51]....
        /*0a10*/ 	.word	0xffffffff


	//   ....[52]....
        /*0a14*/ 	.word	0xffffffff


	//   ....[53]....
        /*0a18*/ 	.word	0xffffffff


	//   ....[54]....
        /*0a1c*/ 	.word	0xffffffff


	//   ....[55]....
        /*0a20*/ 	.word	0xffffffff


	//   ....[56]....
        /*0a24*/ 	.word	0xffffffff


	//   ....[57]....
        /*0a28*/ 	.word	0xffffffff


	//   ....[58]....
        /*0a2c*/ 	.word	0xffffffff


	//   ....[59]....
        /*0a30*/ 	.word	0xffffffff


	//   ....[60]....
        /*0a34*/ 	.word	0xffffffff


	//   ....[61]....
        /*0a38*/ 	.word	0xffffffff


	//   ....[62]....
        /*0a3c*/ 	.word	0xffffffff


	//   ....[63]....
        /*0a40*/ 	.word	0xffffffff


	//   ....[64]....
        /*0a44*/ 	.word	0xffffffff


	//   ....[65]....
        /*0a48*/ 	.word	0xffffffff


	//   ....[66]....
        /*0a4c*/ 	.word	0xffffffff


	//   ....[67]....
        /*0a50*/ 	.word	0xffffffff


	//   ....[68]....
        /*0a54*/ 	.word	0xffffffff


	//   ....[69]....
        /*0a58*/ 	.word	0xffffffff


	//   ....[70]....
        /*0a5c*/ 	.word	0xffffffff


	//   ....[71]....
        /*0a60*/ 	.word	0xffffffff


	//   ....[72]....
        /*0a64*/ 	.word	0xffffffff


	//   ....[73]....
        /*0a68*/ 	.word	0xffffffff


	//   ....[74]....
        /*0a6c*/ 	.word	0xffffffff


	//   ....[75]....
        /*0a70*/ 	.word	0xffffffff


	//   ....[76]....
        /*0a74*/ 	.word	0xffffffff


	//   ....[77]....
        /*0a78*/ 	.word	0xffffffff


	//   ....[78]....
        /*0a7c*/ 	.word	0xffffffff


	//   ....[79]....
        /*0a80*/ 	.word	0xffffffff


	//   ....[80]....
        /*0a84*/ 	.word	0xffffffff


	//   ....[81]....
        /*0a88*/ 	.word	0xffffffff


	//   ....[82]....
        /*0a8c*/ 	.word	0xffffffff


	//   ....[83]....
        /*0a90*/ 	.word	0xffffffff


	//   ....[84]....
        /*0a94*/ 	.word	0xffffffff


	//   ....[85]....
        /*0a98*/ 	.word	0xffffffff


	//   ....[86]....
        /*0a9c*/ 	.word	0xffffffff


	//   ....[87]....
        /*0aa0*/ 	.word	0xffffffff


	//   ....[88]....
        /*0aa4*/ 	.word	0xffffffff


	//   ....[89]....
        /*0aa8*/ 	.word	0xffffffff


	//   ....[90]....
        /*0aac*/ 	.word	0xffffffff


	//   ....[91]....
        /*0ab0*/ 	.word	0xffffffff


	//   ....[92]....
        /*0ab4*/ 	.word	0xffffffff


	//   ....[93]....
        /*0ab8*/ 	.word	0xffffffff


	//   ....[94]....
        /*0abc*/ 	.word	0xffffffff


	//   ....[95]....
        /*0ac0*/ 	.word	0xffffffff


	//   ....[96]....
        /*0ac4*/ 	.word	0xffffffff


	//   ....[97]....
        /*0ac8*/ 	.word	0xffffffff


	//   ....[98]....
        /*0acc*/ 	.word	0xffffffff


	//   ....[99]....
        /*0ad0*/ 	.word	0xffffffff


	//   ....[100]....
        /*0ad4*/ 	.word	0xffffffff


	//   ....[101]....
        /*0ad8*/ 	.word	0xffffffff


	//   ....[102]....
        /*0adc*/ 	.word	0xffffffff


	//   ....[103]....
        /*0ae0*/ 	.word	0xffffffff


	//   ....[104]....
        /*0ae4*/ 	.word	0xffffffff


	//   ....[105]....
        /*0ae8*/ 	.word	0xffffffff


	//   ....[106]....
        /*0aec*/ 	.word	0xffffffff


	//   ....[107]....
        /*0af0*/ 	.word	0xffffffff


	//   ....[108]....
        /*0af4*/ 	.word	0xffffffff


	//   ....[109]....
        /*0af8*/ 	.word	0xffffffff


	//   ....[110]....
        /*0afc*/ 	.word	0xffffffff


	//   ....[111]....
        /*0b00*/ 	.word	0xffffffff


	//   ....[112]....
        /*0b04*/ 	.word	0xffffffff


	//   ....[113]....
        /*0b08*/ 	.word	0xffffffff


	//   ....[114]....
        /*0b0c*/ 	.word	0xffffffff


	//   ....[115]....
        /*0b10*/ 	.word	0xffffffff


	//   ....[116]....
        /*0b14*/ 	.word	0xffffffff


	//   ....[117]....
        /*0b18*/ 	.word	0xffffffff


	//   ....[118]....
        /*0b1c*/ 	.word	0xffffffff


	//   ....[119]....
        /*0b20*/ 	.word	0xffffffff


	//   ....[120]....
        /*0b24*/ 	.word	0xffffffff


	//   ....[121]....
        /*0b28*/ 	.word	0xffffffff


	//   ....[122]....
        /*0b2c*/ 	.word	0xffffffff


	//   ....[123]....
        /*0b30*/ 	.word	0xffffffff


	//   ....[124]....
        /*0b34*/ 	.word	0xffffffff


	//   ....[125]....
        /*0b38*/ 	.word	0xffffffff


	//   ....[126]....
        /*0b3c*/ 	.word	0xffffffff


	//   ....[127]....
        /*0b40*/ 	.word	0xffffffff


	//   ....[128]....
        /*0b44*/ 	.word	0xffffffff


	//   ....[129]....
        /*0b48*/ 	.word	0xffffffff


	//   ....[130]....
        /*0b4c*/ 	.word	0xffffffff


	//   ....[131]....
        /*0b50*/ 	.word	0xffffffff


	//   ....[132]....
        /*0b54*/ 	.word	0xffffffff


	//   ....[133]....
        /*0b58*/ 	.word	0xffffffff


	//   ....[134]....
        /*0b5c*/ 	.word	0xffffffff


	//   ....[135]....
        /*0b60*/ 	.word	0xffffffff


	//   ....[136]....
        /*0b64*/ 	.word	0xffffffff


	//   ....[137]....
        /*0b68*/ 	.word	0xffffffff


	//   ....[138]....
        /*0b6c*/ 	.word	0xffffffff


	//   ....[139]....
        /*0b70*/ 	.word	0xffffffff


	//   ....[140]....
        /*0b74*/ 	.word	0xffffffff


	//   ....[141]....
        /*0b78*/ 	.word	0xffffffff


	//   ....[142]....
        /*0b7c*/ 	.word	0xffffffff


	//   ....[143]....
        /*0b80*/ 	.word	0xffffffff


	//   ....[144]....
        /*0b84*/ 	.word	0xffffffff


	//   ....[145]....
        /*0b88*/ 	.word	0xffffffff


	//   ....[146]....
        /*0b8c*/ 	.word	0xffffffff


	//   ....[147]....
        /*0b90*/ 	.word	0xffffffff


	//   ....[148]....
        /*0b94*/ 	.word	0xffffffff


	//   ....[149]....
        /*0b98*/ 	.word	0xffffffff


	//   ....[150]....
        /*0b9c*/ 	.word	0xffffffff


	//   ....[151]....
        /*0ba0*/ 	.word	0xffffffff


	//   ....[152]....
        /*0ba4*/ 	.word	0xffffffff


	//   ....[153]....
        /*0ba8*/ 	.word	0xffffffff


	//   ....[154]....
        /*0bac*/ 	.word	0xffffffff


	//   ....[155]....
        /*0bb0*/ 	.word	0xffffffff


	//   ....[156]....
        /*0bb4*/ 	.word	0xffffffff


	//   ....[157]....
        /*0bb8*/ 	.word	0xffffffff


	//   ....[158]....
        /*0bbc*/ 	.word	0xffffffff


	//   ....[159]....
        /*0bc0*/ 	.word	0xffffffff


	//   ....[160]....
        /*0bc4*/ 	.word	0xffffffff


	//   ....[161]....
        /*0bc8*/ 	.word	0xffffffff


	//   ....[162]....
        /*0bcc*/ 	.word	0xffffffff


	//   ....[163]....
        /*0bd0*/ 	.word	0xffffffff


	//   ....[164]....
        /*0bd4*/ 	.word	0xffffffff


	//   ....[165]....
        /*0bd8*/ 	.word	0xffffffff


	//   ....[166]....
        /*0bdc*/ 	.word	0xffffffff


	//   ....[167]....
        /*0be0*/ 	.word	0xffffffff


	//   ....[168]....
        /*0be4*/ 	.word	0xffffffff


	//   ....[169]....
        /*0be8*/ 	.word	0xffffffff


	//   ....[170]....
        /*0bec*/ 	.word	0xffffffff


	//   ....[171]....
        /*0bf0*/ 	.word	0xffffffff


	//   ....[172]....
        /*0bf4*/ 	.word	0xffffffff


	//   ....[173]....
        /*0bf8*/ 	.word	0xffffffff


	//   ....[174]....
        /*0bfc*/ 	.word	0xffffffff


	//   ....[175]....
        /*0c00*/ 	.word	0xffffffff


	//   ....[176]....
        /*0c04*/ 	.word	0xffffffff


	//   ....[177]....
        /*0c08*/ 	.word	0xffffffff


	//   ....[178]....
        /*0c0c*/ 	.word	0xffffffff


	//   ....[179]....
        /*0c10*/ 	.word	0xffffffff


	//   ....[180]....
        /*0c14*/ 	.word	0xffffffff


	//   ....[181]....
        /*0c18*/ 	.word	0xffffffff


	//   ....[182]....
        /*0c1c*/ 	.word	0xffffffff


	//   ....[183]....
        /*0c20*/ 	.word	0xffffffff


	//   ....[184]....
        /*0c24*/ 	.word	0xffffffff


	//   ....[185]....
        /*0c28*/ 	.word	0xffffffff


	//   ....[186]....
        /*0c2c*/ 	.word	0xffffffff


	//   ....[187]....
        /*0c30*/ 	.word	0xffffffff


	//   ....[188]....
        /*0c34*/ 	.word	0xffffffff


	//   ....[189]....
        /*0c38*/ 	.word	0xffffffff


	//   ....[190]....
        /*0c3c*/ 	.word	0xffffffff


	//   ....[191]....
        /*0c40*/ 	.word	0xffffffff


	//   ....[192]....
        /*0c44*/ 	.word	0xffffffff


	//   ....[193]....
        /*0c48*/ 	.word	0xffffffff


	//   ....[194]....
        /*0c4c*/ 	.word	0xffffffff


	//   ....[195]....
        /*0c50*/ 	.word	0xffffffff


	//   ....[196]....
        /*0c54*/ 	.word	0xffffffff


	//   ....[197]....
        /*0c58*/ 	.word	0xffffffff


	//   ....[198]....
        /*0c5c*/ 	.word	0xffffffff


	//   ....[199]....
        /*0c60*/ 	.word	0xffffffff


	//   ....[200]....
        /*0c64*/ 	.word	0xffffffff


	//   ....[201]....
        /*0c68*/ 	.word	0xffffffff


	//   ....[202]....
        /*0c6c*/ 	.word	0xffffffff


	//   ....[203]....
        /*0c70*/ 	.word	0xffffffff


	//   ....[204]....
        /*0c74*/ 	.word	0xffffffff


	//   ....[205]....
        /*0c78*/ 	.word	0xffffffff


	//   ....[206]....
        /*0c7c*/ 	.word	0xffffffff


	//   ....[207]....
        /*0c80*/ 	.word	0xffffffff


	//   ....[208]....
        /*0c84*/ 	.word	0xffffffff


	//   ....[209]....
        /*0c88*/ 	.word	0xffffffff


	//   ....[210]....
        /*0c8c*/ 	.word	0xffffffff


	//   ....[211]....
        /*0c90*/ 	.word	0xffffffff


	//   ....[212]....
        /*0c94*/ 	.word	0xffffffff


	//   ....[213]....
        /*0c98*/ 	.word	0xffffffff


	//   ....[214]....
        /*0c9c*/ 	.word	0xffffffff


	//   ....[215]....
        /*0ca0*/ 	.word	0xffffffff


	//   ....[216]....
        /*0ca4*/ 	.word	0xffffffff


	//----- nvinfo : EIATTR_COOP_GROUP_INSTR_OFFSETS
	.align		4
.L_510:
        /*0ca8*/ 	.byte	0x04, 0x28
        /*0caa*/ 	.short	(.L_512 - .L_511)


	//   ....[0]....
.L_511:
        /*0cac*/ 	.word	0x00000060


	//   ....[1]....
        /*0cb0*/ 	.word	0x00000260


	//   ....[2]....
        /*0cb4*/ 	.word	0x00000290


	//   ....[3]....
        /*0cb8*/ 	.word	0x000002c0


	//   ....[4]....
        /*0cbc*/ 	.word	0x000002f0


	//   ....[5]....
        /*0cc0*/ 	.word	0x00000320


	//   ....[6]....
        /*0cc4*/ 	.word	0x00000350


	//   ....[7]....
        /*0cc8*/ 	.word	0x000004c0


	//   ....[8]....
        /*0ccc*/ 	.word	0x00000500


	//   ....[9]....
        /*0cd0*/ 	.word	0x00000530


	//   ....[10]....
        /*0cd4*/ 	.word	0x00000560


	//   ....[11]....
        /*0cd8*/ 	.word	0x00000590


	//   ....[12]....
        /*0cdc*/ 	.word	0x000005c0


	//   ....[13]....
        /*0ce0*/ 	.word	0x00000650


	//   ....[14]....
        /*0ce4*/ 	.word	0x00000690


	//   ....[15]....
        /*0ce8*/ 	.word	0x000006b0


	//   ....[16]....
        /*0cec*/ 	.word	0x00000710


	//   ....[17]....
        /*0cf0*/ 	.word	0x0000ab30


	//   ....[18]....
        /*0cf4*/ 	.word	0x0000ab50


	//   ....[19]....
        /*0cf8*/ 	.word	0x0000ace0


	//   ....[20]....
        /*0cfc*/ 	.word	0x0000acf0


	//   ....[21]....
        /*0d00*/ 	.word	0x0000ae80


	//   ....[22]....
        /*0d04*/ 	.word	0x0000aea0


	//   ....[23]....
        /*0d08*/ 	.word	0x0000b030


	//   ....[24]....
        /*0d0c*/ 	.word	0x0000b040


	//   ....[25]....
        /*0d10*/ 	.word	0x0000cd30


	//   ....[26]....
        /*0d14*/ 	.word	0x0000cf50


	//   ....[27]....
        /*0d18*/ 	.word	0x0000d810


	//   ....[28]....
        /*0d1c*/ 	.word	0x0000d840


	//   ....[29]....
        /*0d20*/ 	.word	0x0000d980


	//   ....[30]....
        /*0d24*/ 	.word	0x0000d9d0


	//   ....[31]....
        /*0d28*/ 	.word	0x000102e0


	//   ....[32]....
        /*0d2c*/ 	.word	0x00010870


	//   ....[33]....
        /*0d30*/ 	.word	0x00010b10


	//   ....[34]....
        /*0d34*/ 	.word	0x00010b30


	//   ....[35]....
        /*0d38*/ 	.word	0x000114b0


	//   ....[36]....
        /*0d3c*/ 	.word	0x000114d0


	//   ....[37]....
        /*0d40*/ 	.word	0x00013f90


	//   ....[38]....
        /*0d44*/ 	.word	0x00013fb0


	//   ....[39]....
        /*0d48*/ 	.word	0x000144d0


	//   ....[40]....
        /*0d4c*/ 	.word	0x000145d0


	//   ....[41]....
        /*0d50*/ 	.word	0x00016df0


	//   ....[42]....
        /*0d54*/ 	.word	0x00017380


	//   ....[43]....
        /*0d58*/ 	.word	0x00017620


	//   ....[44]....
        /*0d5c*/ 	.word	0x00017640


	//   ....[45]....
        /*0d60*/ 	.word	0x00017ee0


	//   ....[46]....
        /*0d64*/ 	.word	0x00017f80


	//   ....[47]....
        /*0d68*/ 	.word	0x000191d0


	//   ....[48]....
        /*0d6c*/ 	.word	0x00019200


	//   ....[49]....
        /*0d70*/ 	.word	0x00019220


	//   ....[50]....
        /*0d74*/ 	.word	0x00019230


	//   ....[51]....
        /*0d78*/ 	.word	0x0001aa80


	//   ....[52]....
        /*0d7c*/ 	.word	0x0001aaa0


	//   ....[53]....
        /*0d80*/ 	.word	0x0001aac0


	//   ....[54]....
        /*0d84*/ 	.word	0x0001aad0


	//   ....[55]....
        /*0d88*/ 	.word	0x0001aec0


	//   ....[56]....
        /*0d8c*/ 	.word	0x0001aee0


	//   ....[57]....
        /*0d90*/ 	.word	0x0001b080


	//   ....[58]....
        /*0d94*/ 	.word	0x0001b090


	//   ....[59]....
        /*0d98*/ 	.word	0x0001b230


	//   ....[60]....
        /*0d9c*/ 	.word	0x0001b250


	//   ....[61]....
        /*0da0*/ 	.word	0x0001b3f0


	//   ....[62]....
        /*0da4*/ 	.word	0x0001b400


	//   ....[63]....
        /*0da8*/ 	.word	0x0001b790


	//   ....[64]....
        /*0dac*/ 	.word	0x0001b7b0


	//   ....[65]....
        /*0db0*/ 	.word	0x0001c4a0


	//   ....[66]....
        /*0db4*/ 	.word	0x0001c4b0


	//   ....[67]....
        /*0db8*/ 	.word	0x0001d970


	//   ....[68]....
        /*0dbc*/ 	.word	0x0001d990


	//   ....[69]....
        /*0dc0*/ 	.word	0x0001db30


	//   ....[70]....
        /*0dc4*/ 	.word	0x0001db40


	//   ....[71]....
        /*0dc8*/ 	.word	0x0001dce0


	//   ....[72]....
        /*0dcc*/ 	.word	0x0001dd00


	//   ....[73]....
        /*0dd0*/ 	.word	0x0001dea0


	//   ....[74]....
        /*0dd4*/ 	.word	0x0001deb0


	//   ....[75]....
        /*0dd8*/ 	.word	0x0001e120


	//   ....[76]....
        /*0ddc*/ 	.word	0x0001e140


	//   ....[77]....
        /*0de0*/ 	.word	0x0001e260


	//   ....[78]....
        /*0de4*/ 	.word	0x0001e2a0


	//   ....[79]....
        /*0de8*/ 	.word	0x0001e2d0


	//   ....[80]....
        /*0dec*/ 	.word	0x0001e300


	//   ....[81]....
        /*0df0*/ 	.word	0x0001e330


	//   ....[82]....
        /*0df4*/ 	.word	0x0001e360


	//   ....[83]....
        /*0df8*/ 	.word	0x0001e4c0


	//   ....[84]....
        /*0dfc*/ 	.word	0x0001e500


	//   ....[85]....
        /*0e00*/ 	.word	0x0001e530


	//   ....[86]....
        /*0e04*/ 	.word	0x0001e560


	//   ....[87]....
        /*0e08*/ 	.word	0x0001e590


	//   ....[88]....
        /*0e0c*/ 	.word	0x0001e5c0


	//   ....[89]....
        /*0e10*/ 	.word	0x0001e650


	//   ....[90]....
        /*0e14*/ 	.word	0x0001e690


	//   ....[91]....
        /*0e18*/ 	.word	0x0001e6a0


	//   ....[92]....
        /*0e1c*/ 	.word	0x0001e700


	//   ....[93]....
        /*0e20*/ 	.word	0x0001f110


	//   ....[94]....
        /*0e24*/ 	.word	0x0001f170


	//   ....[95]....
        /*0e28*/ 	.word	0x0001f1c0


	//   ....[96]....
        /*0e2c*/ 	.word	0x0001f210


	//   ....[97]....
        /*0e30*/ 	.word	0x0001f260


	//   ....[98]....
        /*0e34*/ 	.word	0x0001f2e0


	//   ....[99]....
        /*0e38*/ 	.word	0x0001f330


	//   ....[100]....
        /*0e3c*/ 	.word	0x0001f3a0


	//   ....[101]....
        /*0e40*/ 	.word	0x0001f410


	//   ....[102]....
        /*0e44*/ 	.word	0x0001f480


	//   ....[103]....
        /*0e48*/ 	.word	0x0001f500


	//   ....[104]....
        /*0e4c*/ 	.word	0x0001f580


	//   ....[105]....
        /*0e50*/ 	.word	0x0001f600


	//   ....[106]....
        /*0e54*/ 	.word	0x0001f670


	//   ....[107]....
        /*0e58*/ 	.word	0x0001f6f0


	//   ....[108]....
        /*0e5c*/ 	.word	0x0001f770


	//   ....[109]....
        /*0e60*/ 	.word	0x0001f7f0


	//   ....[110]....
        /*0e64*/ 	.word	0x0001f860


	//   ....[111]....
        /*0e68*/ 	.word	0x0001f8c0


	//   ....[112]....
        /*0e6c*/ 	.word	0x0001f920


	//   ....[113]....
        /*0e70*/ 	.word	0x0001f970


	//   ....[114]....
        /*0e74*/ 	.word	0x0001f9c0


	//   ....[115]....
        /*0e78*/ 	.word	0x0001fa40


	//   ....[116]....
        /*0e7c*/ 	.word	0x0001fac0


	//   ....[117]....
        /*0e80*/ 	.word	0x0001fb40


	//   ....[118]....
        /*0e84*/ 	.word	0x0001fbb0


	//   ....[119]....
        /*0e88*/ 	.word	0x0001fc30


	//   ....[120]....
        /*0e8c*/ 	.word	0x0001fcb0


	//   ....[121]....
        /*0e90*/ 	.word	0x0001fd30


	//   ....[122]....
        /*0e94*/ 	.word	0x0001fda0


	//   ....[123]....
        /*0e98*/ 	.word	0x0001fe20


	//   ....[124]....
        /*0e9c*/ 	.word	0x0001fea0


	//   ....[125]....
        /*0ea0*/ 	.word	0x0001ff20


	//   ....[126]....
        /*0ea4*/ 	.word	0x0001ff90


	//   ....[127]....
        /*0ea8*/ 	.word	0x00020010


	//   ....[128]....
        /*0eac*/ 	.word	0x00020090


	//   ....[129]....
        /*0eb0*/ 	.word	0x00020110


	//   ....[130]....
        /*0eb4*/ 	.word	0x00020180


	//   ....[131]....
        /*0eb8*/ 	.word	0x00020200


	//   ....[132]....
        /*0ebc*/ 	.word	0x00020280


	//   ....[133]....
        /*0ec0*/ 	.word	0x00020300


	//   ....[134]....
        /*0ec4*/ 	.word	0x00020370


	//   ....[135]....
        /*0ec8*/ 	.word	0x000203f0


	//   ....[136]....
        /*0ecc*/ 	.word	0x00020470


	//   ....[137]....
        /*0ed0*/ 	.word	0x000204c0


	//   ....[138]....
        /*0ed4*/ 	.word	0x00020500


	//   ....[139]....
        /*0ed8*/ 	.word	0x00020550


	//   ....[140]....
        /*0edc*/ 	.word	0x000205a0


	//   ....[141]....
        /*0ee0*/ 	.word	0x000205f0


	//   ....[142]....
        /*0ee4*/ 	.word	0x00020670


	//   ....[143]....
        /*0ee8*/ 	.word	0x000206c0


	//   ....[144]....
        /*0eec*/ 	.word	0x00020710


	//   ....[145]....
        /*0ef0*/ 	.word	0x00020760


	//   ....[146]....
        /*0ef4*/ 	.word	0x000207b0


	//   ....[147]....
        /*0ef8*/ 	.word	0x00020800


	//   ....[148]....
        /*0efc*/ 	.word	0x00020880


	//   ....[149]....
        /*0f00*/ 	.word	0x000208d0


	//   ....[150]....
        /*0f04*/ 	.word	0x00020950


	//   ....[151]....
        /*0f08*/ 	.word	0x000209c0


	//   ....[152]....
        /*0f0c*/ 	.word	0x00020a40


	//   ....[153]....
        /*0f10*/ 	.word	0x00020e70


	//   ....[154]....
        /*0f14*/ 	.word	0x00020e90


	//   ....[155]....
        /*0f18*/ 	.word	0x00020eb0


	//   ....[156]....
        /*0f1c*/ 	.word	0x00020ec0


	//   ....[157]....
        /*0f20*/ 	.word	0x00021430


	//   ....[158]....
        /*0f24*/ 	.word	0x00021440


	//   ....[159]....
        /*0f28*/ 	.word	0x00021450


	//   ....[160]....
        /*0f2c*/ 	.word	0x00021460


	//   ....[161]....
        /*0f30*/ 	.word	0x000219d0


	//   ....[162]....
        /*0f34*/ 	.word	0x000219f0


	//   ....[163]....
        /*0f38*/ 	.word	0x00021a10


	//   ....[164]....
        /*0f3c*/ 	.word	0x00021a20


	//   ....[165]....
        /*0f40*/ 	.word	0x00021ff0


	//   ....[166]....
        /*0f44*/ 	.word	0x00022010


	//   ....[167]....
        /*0f48*/ 	.word	0x00022020


	//   ....[168]....
        /*0f4c*/ 	.word	0x00022030


	//   ....[169]....
        /*0f50*/ 	.word	0x00025830


	//   ....[170]....
        /*0f54*/ 	.word	0x00025850


	//   ....[171]....
        /*0f58*/ 	.word	0x00025870


	//   ....[172]....
        /*0f5c*/ 	.word	0x00025880


	//   ....[173]....
        /*0f60*/ 	.word	0x00025cf0


	//   ....[174]....
        /*0f64*/ 	.word	0x00025d00


	//   ....[175]....
        /*0f68*/ 	.word	0x00025d10


	//   ....[176]....
        /*0f6c*/ 	.word	0x00025d20


	//   ....[177]....
        /*0f70*/ 	.word	0x00026130


	//   ....[178]....
        /*0f74*/ 	.word	0x00026150


	//   ....[179]....
        /*0f78*/ 	.word	0x00026170


	//   ....[180]....
        /*0f7c*/ 	.word	0x00026180


	//   ....[181]....
        /*0f80*/ 	.word	0x00026620


	//   ....[182]....
        /*0f84*/ 	.word	0x00026640


	//   ....[183]....
        /*0f88*/ 	.word	0x00026660


	//   ....[184]....
        /*0f8c*/ 	.word	0x00026670


	//   ....[185]....
        /*0f90*/ 	.word	0x0002a310


	//   ....[186]....
        /*0f94*/ 	.word	0x0002a390


	//   ....[187]....
        /*0f98*/ 	.word	0x0002a410


	//   ....[188]....
        /*0f9c*/ 	.word	0x0002a480


	//   ....[189]....
        /*0fa0*/ 	.word	0x0002a500


	//   ....[190]....
        /*0fa4*/ 	.word	0x0002a570


	//   ....[191]....
        /*0fa8*/ 	.word	0x0002a5f0


	//   ....[192]....
        /*0fac*/ 	.word	0x0002a660


	//   ....[193]....
        /*0fb0*/ 	.word	0x0002a6e0


	//   ....[194]....
        /*0fb4*/ 	.word	0x0002a760


	//   ....[195]....
        /*0fb8*/ 	.word	0x0002a7e0


	//   ....[196]....
        /*0fbc*/ 	.word	0x0002a850


	//   ....[197]....
        /*0fc0*/ 	.word	0x0002a8d0


	//   ....[198]....
        /*0fc4*/ 	.word	0x0002a950


	//   ....[199]....
        /*0fc8*/ 	.word	0x0002a9c0


	//   ....[200]....
        /*0fcc*/ 	.word	0x0002aa30


	//   ....[201]....
        /*0fd0*/ 	.word	0x0002aab0


	//   ....[202]....
        /*0fd4*/ 	.word	0x0002ab30


	//   ....[203]....
        /*0fd8*/ 	.word	0x0002abb0


	//   ....[204]....
        /*0fdc*/ 	.word	0x0002ac20


	//   ....[205]....
        /*0fe0*/ 	.word	0x0002aca0


	//   ....[206]....
        /*0fe4*/ 	.word	0x0002ad10


	//   ....[207]....
        /*0fe8*/ 	.word	0x0002ad80


	//   ....[208]....
        /*0fec*/ 	.word	0x0002adf0


	//   ....[209]....
        /*0ff0*/ 	.word	0x0002ae70


	//   ....[210]....
        /*0ff4*/ 	.word	0x0002aef0


	//   ....[211]....
        /*0ff8*/ 	.word	0x0002af70


	//   ....[212]....
        /*0ffc*/ 	.word	0x0002afe0


	//   ....[213]....
        /*1000*/ 	.word	0x0002b060


	//   ....[214]....
        /*1004*/ 	.word	0x0002b0e0


	//   ....[215]....
        /*1008*/ 	.word	0x0002b160


	//   ....[216]....
        /*100c*/ 	.word	0x0002b1d0


	//----- nvinfo : EIATTR_EXIT_INSTR_OFFSETS
	.align		4
.L_512:
        /*1010*/ 	.byte	0x04, 0x1c
        /*1012*/ 	.short	(.L_514 - .L_513)


	//   ....[0]....
.L_513:
        /*1014*/ 	.word	0x00001100


	//   ....[1]....
        /*1018*/ 	.word	0x0001f0d0


	//----- nvinfo : EIATTR_MAX_THREADS
	.align		4
.L_514:
        /*101c*/ 	.byte	0x04, 0x05
        /*101e*/ 	.short	(.L_516 - .L_515)
.L_515:
        /*1020*/ 	.word	0x00000100
        /*1024*/ 	.word	0x00000001
        /*1028*/ 	.word	0x00000001


	//----- nvinfo : EIATTR_CRS_STACK_SIZE
	.align		4
.L_516:
        /*102c*/ 	.byte	0x04, 0x1e
        /*102e*/ 	.short	(.L_518 - .L_517)
.L_517:
        /*1030*/ 	.word	0x00000000
.L_518:


//--------------------- .nv.info._ZN7cutlass13device_kernelIN5flash19enable_sm80_to_sm89INS1_16FlashAttnFwdSm80INS1_25CollectiveMainloopFwdSm80ILi8ELi1ELb0EN4cute5tupleIJNS5_1CILi128EEENS7_ILi96EEENS7_ILi256EEEEEELi256ENS_6half_tEfNS_4arch4Sm80ELb1ELb0ELb1ELb0ELb0ELb0ELb1ELb1EEENS1_21CollectiveEpilogueFwdINS6_IJS8_SA_S9_EEENS6_IJNS7_ILi1EEESI_SI_EEESC_SE_Li256ELb0ELb1ELb1ELb0EEENS1_30DynamicPersistentTileSchedulerILi256ELi256ELb1ELb1ELb0EEEEEEEEEvNT_6ParamsE --------------------------
	.section	.nv.info._ZN7cutlass13device_kernelIN5flash19enable_sm80_to_sm89INS1_16FlashAttnFwdSm80INS1_25CollectiveMainloopFwdSm80ILi8ELi1ELb0EN4cute5tupleIJNS5_1CILi128EEENS7_ILi96EEENS7_ILi256EEEEEELi256ENS_6half_tEfNS_4arch4Sm80ELb1ELb0ELb1ELb0ELb0ELb0ELb1ELb1EEENS1_21CollectiveEpilogueFwdINS6_IJS8_SA_S9_EEENS6_IJNS7_ILi1EEESI_SI_EEESC_SE_Li256ELb0ELb1ELb1ELb0EEENS1_30DynamicPersistentTileSchedulerILi256ELi256ELb1ELb1ELb0EEEEEEEEEvNT_6ParamsE,"",@"SHT_CUDA_INFO"
	.sectionflags	@""
	.align	4


	//----- nvinfo : EIATTR_CUDA_API_VERSION
	.align		4
        /*0000*/ 	.byte	0x04, 0x37
        /*0002*/ 	.short	(.L_520 - .L_519)
.L_519:
        /*0004*/ 	.word	0x00000082


	//----- nvinfo : EIATTR_SW2861232_WAR
	.align		4
.L_520:
        /*0008*/ 	.byte	0x01, 0x35
	.zero		2


	//----- nvinfo : EIATTR_PARAM_CBANK
	.align		4
        /*000c*/ 	.byte	0x04, 0x0a
        /*000e*/ 	.short	(.L_522 - .L_521)
	.align		4
.L_521:
        /*0010*/ 	.word	index@(.nv.constant0._ZN7cutlass13device_kernelIN5flash19enable_sm80_to_sm89INS1_16FlashAttnFwdSm80INS1_25CollectiveMainloopFwdSm80ILi8ELi1ELb0EN4cute5tupleIJNS5_1CILi128EEENS7_ILi96EEENS7_ILi256EEEEEELi256ENS_6half_tEfNS_4arch4Sm80ELb1ELb0ELb1ELb0ELb0ELb0ELb1ELb1EEENS1_21CollectiveEpilogueFwdINS6_IJS8_SA_S9_EEENS6_IJNS7_ILi1EEESI_SI_EEESC_SE_Li256ELb0ELb1ELb1ELb0EEENS1_30DynamicPersistentTileSchedulerILi256ELi256ELb1ELb1ELb0EEEEEEEEEvNT_6ParamsE)
        /*0014*/ 	.short	0x0160
        /*0016*/ 	.short	0x0428


	//----- nvinfo : EIATTR_CBANK_PARAM_SIZE
	.align		4
.L_522:
        /*0018*/ 	.byte	0x03, 0x19
        /*001a*/ 	.short	0x0428


	//----- nvinfo : EIATTR_KPARAM_INFO
	.align		4
        /*001c*/ 	.byte	0x04, 0x17
        /*001e*/ 	.short	(.L_524 - .L_523)
.L_523:
        /*0020*/ 	.word	0x00000000
        /*0024*/ 	.short	0x0000
        /*0026*/ 	.short	0x0000
        /*0028*/ 	.byte	0x00, 0xf0, 0xa1, 0x10


	//----- nvinfo : EIATTR_MAXREG_COUNT
	.align		4
.L_524:
        /*002c*/ 	.byte	0x03, 0x1b
        /*002e*/ 	.short	0x00ff


	//----- nvinfo : EIATTR_NUM_BARRIERS
	.align		4
        /*0030*/ 	.byte	0x02, 0x4c
        /*0032*/ 	.byte	0x06
	.zero		1


	//----- nvinfo : EIATTR_ANNOTATIONS
	.align		4
        /*0034*/ 	.byte	0x04, 0x55
        /*0036*/ 	.short	(.L_526 - .L_525)


	//   ....[0]....
.L_525:
        /* <DEDUP_REMOVED lines=72> */


	//----- nvinfo : EIATTR_MERCURY_ISA_VERSION
	.align		4
.L_526:
        /*04a0*/ 	.byte	0x03, 0x5f
        /*04a2*/ 	.short	0x0000


	//----- nvinfo : EIATTR_INT_WARP_WIDE_INSTR_OFFSETS
	.align		4
        /*04a4*/ 	.byte	0x04, 0x31
        /*04a6*/ 	.short	(.L_528 - .L_527)


	//   ....[0]....
.L_527:
        /*04a8*/ 	.word	0x000134a0


	//   ....[1]....
        /*04ac*/ 	.word	0x00013520


	//----- nvinfo : EIATTR_COOP_GROUP_MASK_REGIDS
	.align		4
.L_528:
        /*04b0*/ 	.byte	0x04, 0x29
        /*04b2*/ 	.short	(.L_530 - .L_529)


	//   ....[0]....
.L_529:
        /*04b4*/ 	.word	0xffffffff


	//   ....[1]....
        /*04b8*/ 	.word	0xffffffff


	//   ....[2]....
        /*04bc*/ 	.word	0xffffffff


	//   ....[3]....
        /*04c0*/ 	.word	0xffffffff


	//   ....[4]....
        /*04c4*/ 	.word	0xffffffff


	//   ....[5]....
        /*04c8*/ 	.word	0xffffffff


	//   ....[6]....
        /*04cc*/ 	.word	0xffffffff


	//   ....[7]....
        /*04d0*/ 	.word	0xffffffff


	//   ....[8]....
        /*04d4*/ 	.word	0xffffffff


	//   ....[9]....
        /*04d8*/ 	.word	0xffffffff


	//   ....[10]....
        /*04dc*/ 	.word	0xffffffff


	//   ....[11]....
        /*04e0*/ 	.word	0xffffffff


	//   ....[12]....
        /*04e4*/ 	.word	0xffffffff


	//   ....[13]....
        /*04e8*/ 	.word	0xffffffff


	//   ....[14]....
        /*04ec*/ 	.word	0xffffffff


	//   ....[15]....
        /*04f0*/ 	.word	0xffffffff


	//   ....[16]....
        /*04f4*/ 	.word	0xffffffff


	//   ....[17]....
        /*04f8*/ 	.word	0xffffffff


	//   ....[18]....
        /*04fc*/ 	.word	0xffffffff


	//   ....[19]....
        /*0500*/ 	.word	0xffffffff


	//   ....[20]....
        /*0504*/ 	.word	0xffffffff


	//   ....[21]....
        /*0508*/ 	.word	0xffffffff


	//   ....[22]....
        /*050c*/ 	.word	0xffffffff


	//   ....[23]....
        /*0510*/ 	.word	0xffffffff


	//   ....[24]....
        /*0514*/ 	.word	0xffffffff


	//   ....[25]....
        /*0518*/ 	.word	0xffffffff


	//   ....[26]....
        /*051c*/ 	.word	0xffffffff


	//   ....[27]....
        /*0520*/ 	.word	0xffffffff


	//   ....[28]....
        /*0524*/ 	.word	0xffffffff


	//   ....[29]....
        /*0528*/ 	.word	0xffffffff


	//   ....[30]....
        /*052c*/ 	.word	0xffffffff


	//   ....[31]....
        /*0530*/ 	.word	0xffffffff


	//   ....[32]....
        /*0534*/ 	.word	0xffffffff


	//   ....[33]....
        /*0538*/ 	.word	0xffffffff


	//   ....[34]....
        /*053c*/ 	.word	0xffffffff


	//   ....[35]....
        /*0540*/ 	.word	0xffffffff


	//   ....[36]....
        /*0544*/ 	.word	0xffffffff


	//   ....[37]....
        /*0548*/ 	.word	0xffffffff


	//   ....[38]....
        /*054c*/ 	.word	0xffffffff


	//   ....[39]....
        /*0550*/ 	.word	0xffffffff


	//   ....[40]....
        /*0554*/ 	.word	0xffffffff


	//   ....[41]....
        /*0558*/ 	.word	0xffffffff


	//   ....[42]....
        /*055c*/ 	.word	0xffffffff


	//   ....[43]....
        /*0560*/ 	.word	0xffffffff


	//   ....[44]....
        /*0564*/ 	.word	0xffffffff


	//   ....[45]....
        /*0568*/ 	.word	0xffffffff


	//   ....[46]....
        /*056c*/ 	.word	0xffffffff


	//   ....[47]....
        /*0570*/ 	.word	0xffffffff


	//   ....[48]....
        /*0574*/ 	.word	0xffffffff


	//   ....[49]....
        /*0578*/ 	.word	0xffffffff


	//   ....[50]....
        /*057c*/ 	.word	0xffffffff


	//   ....[51]....
        /*0580*/ 	.word	0xffffffff


	//----- nvinfo : EIATTR_COOP_GROUP_INSTR_OFFSETS
	.align		4
.L_530:
        /*0584*/ 	.byte	0x04, 0x28
        /*0586*/ 	.short	(.L_532 - .L_531)


	//   ....[0]....
.L_531:
        /*0588*/ 	.word	0x00000050


	//   ....[1]....
        /*058c*/ 	.word	0x00001ad0


	//   ....[2]....
        /*0590*/ 	.word	0x00001af0


	//   ....[3]....
        /*0594*/ 	.word	0x00001cb0


	//   ....[4]....
        /*0598*/ 	.word	0x00001cc0


	//   ....[5]....
        /*059c*/ 	.word	0x00001e70


	//   ....[6]....
        /*05a0*/ 	.word	0x00001e90


	//   ....[7]....
        /*05a4*/ 	.word	0x00002040


	//   ....[8]....
        /*05a8*/ 	.word	0x00002050


	//   ....[9]....
        /*05ac*/ 	.word	0x000046f0


	//   ....[10]....
        /*05b0*/ 	.word	0x000048b0


	//   ....[11]....
        /*05b4*/ 	.word	0x00005050


	//   ....[12]....
        /*05b8*/ 	.word	0x00005100


	//   ....[13]....
        /*05bc*/ 	.word	0x00005120


	//   ....[14]....
        /*05c0*/ 	.word	0x00005140


	//   ....[15]....
        /*05c4*/ 	.word	0x00008ff0


	//   ....[16]....
        /*05c8*/ 	.word	0x00009f70


	//   ....[17]....
        /*05cc*/ 	.word	0x0000af10


	//   ....[18]....
        /*05d0*/ 	.word	0x0000af30


	//   ....[19]....
        /*05d4*/ 	.word	0x0000af90


	//   ....[20]....
        /*05d8*/ 	.word	0x0000afa0


	//   ....[21]....
        /*05dc*/ 	.word	0x0000fb30


	//   ....[22]....
        /*05e0*/ 	.word	0x0000fb80


	//   ....[23]....
        /*05e4*/ 	.word	0x0000fba0


	//   ....[24]....
        /*05e8*/ 	.word	0x0000fbc0


	//   ....[25]....
        /*05ec*/ 	.word	0x00012a10


	//   ....[26]....
        /*05f0*/ 	.word	0x00012a60


	//   ....[27]....
        /*05f4*/ 	.word	0x00012a80


	//   ....[28]....
        /*05f8*/ 	.word	0x00012aa0


	//   ....[29]....
        /*05fc*/ 	.word	0x00013660


	//   ....[30]....
        /*0600*/ 	.word	0x00013af0


	//   ....[31]....
        /*0604*/ 	.word	0x00013b00


	//   ....[32]....
        /*0608*/ 	.word	0x00013b30


	//   ....[33]....
        /*060c*/ 	.word	0x00013b50


	//   ....[34]....
        /*0610*/ 	.word	0x00013c50


	//   ....[35]....
        /*0614*/ 	.word	0x00013cb0


	//   ....[36]....
        /*0618*/ 	.word	0x00014820


	//   ....[37]....
        /*061c*/ 	.word	0x00014830


	//   ....[38]....
        /*0620*/ 	.word	0x000153e0


	//   ....[39]....
        /*0624*/ 	.word	0x000154f0


	//   ....[40]....
        /*0628*/ 	.word	0x00015560


	//   ....[41]....
        /*062c*/ 	.word	0x000155d0


	//   ....[42]....
        /*0630*/ 	.word	0x00015630


	//   ....[43]....
        /*0634*/ 	.word	0x000156a0


	//   ....[44]....
        /*0638*/ 	.word	0x00015710


	//   ....[45]....
        /*063c*/ 	.word	0x00015780


	//   ....[46]....
        /*0640*/ 	.word	0x000157e0


	//   ....[47]....
        /*0644*/ 	.word	0x00015840


	//   ....[48]....
        /*0648*/ 	.word	0x000158a0


	//   ....[49]....
        /*064c*/ 	.word	0x000158f0


	//   ....[50]....
        /*0650*/ 	.word	0x00015950


	//   ....[51]....
        /*0654*/ 	.word	0x000159c0


	//----- nvinfo : EIATTR_EXIT_INSTR_OFFSETS
	.align		4
.L_532:
        /*0658*/ 	.byte	0x04, 0x1c
        /*065a*/ 	.short	(.L_534 - .L_533)


	//   ....[0]....
.L_533:
        /*065c*/ 	.word	0x000000a0


	//   ....[1]....
        /*0660*/ 	.word	0x000154a0


	//----- nvinfo : EIATTR_MAX_THREADS
	.align		4
.L_534:
        /*0664*/ 	.byte	0x04, 0x05
        /*0666*/ 	.short	(.L_536 - .L_535)
.L_535:
        /*0668*/ 	.word	0x00000100
        /*066c*/ 	.word	0x00000001
        /*0670*/ 	.word	0x00000001


	//----- nvinfo : EIATTR_CRS_STACK_SIZE
	.align		4
.L_536:
        /*0674*/ 	.byte	0x04, 0x1e
        /*0676*/ 	.short	(.L_538 - .L_537)
.L_537:
        /*0678*/ 	.word	0x00000000
.L_538:


//--------------------- .nv.info._ZN7cutlass13device_kernelIN5flash19enable_sm80_to_sm89INS1_16FlashAttnFwdSm80INS1_25CollectiveMainloopFwdSm80ILi8ELi1ELb0EN4cute5tupleIJNS5_1CILi128EEENS7_ILi64EEENS7_ILi256EEEEEELi256ENS_6half_tEfNS_4arch4Sm80ELb1ELb0ELb1ELb1ELb0ELb0ELb1ELb1EEENS1_21CollectiveEpilogueFwdINS6_IJS8_SA_S9_EEENS6_IJNS7_ILi1EEESI_SI_EEESC_SE_Li256ELb1ELb1ELb1ELb0EEENS1_36VarlenDynamicPersistentTileSchedulerILi128ELi64ELi256ELi256ELb1ELb1ELb0ELb1ELb1ELb1EEEEEEEEEvNT_6ParamsE --------------------------
	.section	.nv.info._ZN7cutlass13device_kernelIN5flash19enable_sm80_to_sm89INS1_16FlashAttnFwdSm80INS1_25CollectiveMainloopFwdSm80ILi8ELi1ELb0EN4cute5tupleIJNS5_1CILi128EEENS7_ILi64EEENS7_ILi256EEEEEELi256ENS_6half_tEfNS_4arch4Sm80ELb1ELb0ELb1ELb1ELb0ELb0ELb1ELb1EEENS1_21CollectiveEpilogueFwdINS6_IJS8_SA_S9_EEENS6_IJNS7_ILi1EEESI_SI_EEESC_SE_Li256ELb1ELb1ELb1ELb0EEENS1_36VarlenDynamicPersistentTileSchedulerILi128ELi64ELi256ELi256ELb1ELb1ELb0ELb1ELb1ELb1EEEEEEEEEvNT_6ParamsE,"",@"SHT_CUDA_INFO"
	.sectionflags	@""
	.align	4


	//----- nvinfo : EIATTR_CUDA_API_VERSION
	.align		4
        /*0000*/ 	.byte	0x04, 0x37
        /*0002*/ 	.short	(.L_540 - .L_539)
.L_539:
        /*0004*/ 	.word	0x00000082


	//----- nvinfo : EIATTR_SW2861232_WAR
	.align		4
.L_540:
        /*0008*/ 	.byte	0x01, 0x35
	.zero		2


	//----- nvinfo : EIATTR_PARAM_CBANK
	.align		4
        /*000c*/ 	.byte	0x04, 0x0a
        /*000e*/ 	.short	(.L_542 - .L_541)
	.align		4
.L_541:
        /*0010*/ 	.word	index@(.nv.constant0._ZN7cutlass13device_kernelIN5flash19enable_sm80_to_sm89INS1_16FlashAttnFwdSm80INS1_25CollectiveMainloopFwdSm80ILi8ELi1ELb0EN4cute5tupleIJNS5_1CILi128EEENS7_ILi64EEENS7_ILi256EEEEEELi256ENS_6half_tEfNS_4arch4Sm80ELb1ELb0ELb1ELb1ELb0ELb0ELb1ELb1EEENS1_21CollectiveEpilogueFwdINS6_IJS8_SA_S9_EEENS6_IJNS7_ILi1EEESI_SI_EEESC_SE_Li256ELb1ELb1ELb1ELb0EEENS1_36VarlenDynamicPersistentTileSchedulerILi128ELi64ELi256ELi256ELb1ELb1ELb0ELb1ELb1ELb1EEEEEEEEEvNT_6ParamsE)
        /*0014*/ 	.short	0x0160
        /*0016*/ 	.short	0x0438


	//----- nvinfo : EIATTR_CBANK_PARAM_SIZE
	.align		4
.L_542:
        /*0018*/ 	.byte	0x03, 0x19
        /*001a*/ 	.short	0x0438


	//----- nvinfo : EIATTR_KPARAM_INFO
	.align		4
        /*001c*/ 	.byte	0x04, 0x17
        /*001e*/ 	.short	(.L_544 - .L_543)
.L_543:
        /*0020*/ 	.word	0x00000000
        /*0024*/ 	.short	0x0000
        /*0026*/ 	.short	0x0000
        /*0028*/ 	.byte	0x00, 0xf0, 0xe1, 0x10


	//----- nvinfo : EIATTR_MAXREG_COUNT
	.align		4
.L_544:
        /*002c*/ 	.byte	0x03, 0x1b
        /*002e*/ 	.short	0x00ff


	//----- nvinfo : EIATTR_NUM_BARRIERS
	.align		4
        /*0030*/ 	.byte	0x02, 0x4c
        /*0032*/ 	.byte	0x06
	.zero		1


	//----- nvinfo : EIATTR_ANNOTATIONS
	.align		4
        /*0034*/ 	.byte	0x04, 0x55
        /*0036*/ 	.short	(.L_546 - .L_545)


	//   ....[0]....
.L_545:
        /* <DEDUP_REMOVED lines=152> */


	//----- nvinfo : EIATTR_MERCURY_ISA_VERSION
	.align		4
.L_546:
        /*09a0*/ 	.byte	0x03, 0x5f
        /*09a2*/ 	.short	0x0000


	//----- nvinfo : EIATTR_INT_WARP_WIDE_INSTR_OFFSETS
	.align		4
        /*09a4*/ 	.byte	0x04, 0x31
        /*09a6*/ 	.short	(.L_548 - .L_547)


	//   ....[0]....
.L_547:
        /*09a8*/ 	.word	0x0000ee20


	//   ....[1]....
        /*09ac*/ 	.word	0x0000eea0


	//----- nvinfo : EIATTR_COOP_GROUP_MASK_REGIDS
	.align		4
.L_548:
        /*09b0*/ 	.byte	0x04, 0x29
        /*09b2*/ 	.short	(.L_550 - .L_549)


	//   ....[0]....
.L_549:
        /*09b4*/ 	.word	0xffffffff


	//   ....[1]....
        /*09b8*/ 	.word	0xffffffff


	//   ....[2]....
        /*09bc*/ 	.word	0xffffffff


	//   ....[3]....
        /*09c0*/ 	.word	0xffffffff


	//   ....[4]....
        /*09c4*/ 	.word	0xffffffff


	//   ....[5]....
        /*09c8*/ 	.word	0xffffffff


	//   ....[6]....
        /*09cc*/ 	.word	0xffffffff


	//   ....[7]....
        /*09d0*/ 	.word	0xffffffff


	//   ....[8]....
        /*09d4*/ 	.word	0xffffffff


	//   ....[9]....
        /*09d8*/ 	.word	0xffffffff


	//   ....[10]....
        /*09dc*/ 	.word	0xffffffff


	//   ....[11]....
        /*09e0*/ 	.word	0xffffffff


	//   ....[12]....
        /*09e4*/ 	.word	0xffffffff


	//   ....[13]....
        /*09e8*/ 	.word	0xffffffff


	//   ....[14]....
        /*09ec*/ 	.word	0xffffffff


	//   ....[15]....
        /*09f0*/ 	.word	0xffffffff


	//   ....[16]....
        /*09f4*/ 	.word	0xffffffff


	//   ....[17]....
        /*09f8*/ 	.word	0xffffffff


	//   ....[18]....
        /*09fc*/ 	.word	0xffffffff


	//   ....[19]....
        /*0a00*/ 	.word	0xffffffff


	//   ....[20]....
        /*0a04*/ 	.word	0xffffffff


	//   ....[21]....
        /*0a08*/ 	.word	0xffffffff


	//   ....[22]....
        /*0a0c*/ 	.word	0xffffffff


	//   ....[23]....
        /*0a10*/ 	.word	0xffffffff


	//   ....[24]....
        /*0a14*/ 	.word	0xffffffff


	//   ....[25]....
        /*0a18*/ 	.word	0xffffffff


	//   ....[26]....
        /*0a1c*/ 	.word	0xffffffff


	//   ....[27]....
        /*0a20*/ 	.word	0xffffffff


	//   ....[28]....
        /*0a24*/ 	.word	0xffffffff


	//   ....[29]....
        /*0a28*/ 	.word	0xffffffff


	//   ....[30]....
        /*0a2c*/ 	.word	0xffffffff


	//   ....[31]....
        /*0a30*/ 	.word	0xffffffff


	//   ....[32]....
        /*0a34*/ 	.word	0xffffffff


	//   ....[33]....
        /*0a38*/ 	.word	0xffffffff


	//   ....[34]....
        /*0a3c*/ 	.word	0xffffffff


	//   ....[35]....
        /*0a40*/ 	.word	0xffffffff


	//   ....[36]....
        /*0a44*/ 	.word	0xffffffff


	//   ....[37]....
        /*0a48*/ 	.word	0xffffffff


	//   ....[38]....
        /*0a4c*/ 	.word	0xffffffff


	//   ....[39]....
        /*0a50*/ 	.word	0xffffffff


	//   ....[40]....
        /*0a54*/ 	.word	0xffffffff


	//   ....[41]....
        /*0a58*/ 	.word	0xffffffff


	//   ....[42]....
        /*0a5c*/ 	.word	0xffffffff


	//   ....[43]....
        /*0a60*/ 	.word	0xffffffff


	//   ....[44]....
        /*0a64*/ 	.word	0xffffffff


	//   ....[45]....
        /*0a68*/ 	.word	0xffffffff


	//   ....[46]....
        /*0a6c*/ 	.word	0xffffffff


	//   ....[47]....
        /*0a70*/ 	.word	0xffffffff


	//   ....[48]....
        /*0a74*/ 	.word	0xffffffff


	//   ....[49]....
        /*0a78*/ 	.word	0xffffffff


	//   ....[50]....
        /*0a7c*/ 	.word	0xffffffff


	//   ....[51]....
        /*0a80*/ 	.word	0xffffffff


	//   ....[52]....
        /*0a84*/ 	.word	0xffffffff


	//   ....[53]....
        /*0a88*/ 	.word	0xffffffff


	//   ....[54]....
        /*0a8c*/ 	.word	0xffffffff


	//   ....[55]....
        /*0a90*/ 	.word	0xffffffff


	//   ....[56]....
        /*0a94*/ 	.word	0xffffffff


	//   ....[57]....
        /*0a98*/ 	.word	0xffffffff


	//   ....[58]....
        /*0a9c*/ 	.word	0xffffffff


	//   ....[59]....
        /*0aa0*/ 	.word	0xffffffff


	//   ....[60]....
        /*0aa4*/ 	.word	0xffffffff


	//   ....[61]....
        /*0aa8*/ 	.word	0xffffffff


	//   ....[62]....
        /*0aac*/ 	.word	0xffffffff


	//   ....[63]....
        /*0ab0*/ 	.word	0xffffffff


	//   ....[64]....
        /*0ab4*/ 	.word	0xffffffff


	//   ....[65]....
        /*0ab8*/ 	.word	0xffffffff


	//   ....[66]....
        /*0abc*/ 	.word	0xffffffff


	//   ....[67]....
        /*0ac0*/ 	.word	0xffffffff


	//   ....[68]....
        /*0ac4*/ 	.word	0xffffffff


	//   ....[69]....
        /*0ac8*/ 	.word	0xffffffff


	//   ....[70]....
        /*0acc*/ 	.word	0xffffffff


	//   ....[71]....
        /*0ad0*/ 	.word	0xffffffff


	//   ....[72]....
        /*0ad4*/ 	.word	0xffffffff


	//   ....[73]....
        /*0ad8*/ 	.word	0xffffffff


	//   ....[74]....
        /*0adc*/ 	.word	0xffffffff


	//   ....[75]....
        /*0ae0*/ 	.word	0xffffffff


	//   ....[76]....
        /*0ae4*/ 	.word	0xffffffff


	//   ....[77]....
        /*0ae8*/ 	.word	0xffffffff


	//   ....[78]....
        /*0aec*/ 	.word	0xffffffff


	//   ....[79]....
        /*0af0*/ 	.word	0xffffffff


	//   ....[80]....
        /*0af4*/ 	.word	0xffffffff


	//   ....[81]....
        /*0af8*/ 	.word	0xffffffff


	//   ....[82]....
        /*0afc*/ 	.word	0xffffffff


	//   ....[83]....
        /*0b00*/ 	.word	0xffffffff


	//   ....[84]....
        /*0b04*/ 	.word	0xffffffff


	//   ....[85]....
        /*0b08*/ 	.word	0xffffffff


	//   ....[86]....
        /*0b0c*/ 	.word	0xffffffff


	//   ....[87]....
        /*0b10*/ 	.word	0xffffffff


	//   ....[88]....
        /*0b14*/ 	.word	0xffffffff


	//   ....[89]....
        /*0b18*/ 	.word	0xffffffff


	//   ....[90]....
        /*0b1c*/ 	.word	0xffffffff


	//   ....[91]....
        /*0b20*/ 	.word	0xffffffff


	//   ....[92]....
        /*0b24*/ 	.word	0xffffffff


	//   ....[93]....
        /*0b28*/ 	.word	0xffffffff


	//   ....[94]....
        /*0b2c*/ 	.word	0xffffffff


	//   ....[95]....
        /*0b30*/ 	.word	0xffffffff


	//   ....[96]....
        /*0b34*/ 	.word	0xffffffff


	//   ....[97]....
        /*0b38*/ 	.word	0xffffffff


	//   ....[98]....
        /*0b3c*/ 	.word	0xffffffff


	//   ....[99]....
        /*0b40*/ 	.word	0xffffffff


	//   ....[100]....
        /*0b44*/ 	.word	0xffffffff


	//   ....[101]....
        /*0b48*/ 	.word	0xffffffff


	//   ....[102]....
        /*0b4c*/ 	.word	0xffffffff


	//   ....[103]....
        /*0b50*/ 	.word	0xffffffff


	//   ....[104]....
        /*0b54*/ 	.word	0xffffffff


	//   ....[105]....
        /*0b58*/ 	.word	0xffffffff


	//   ....[106]....
        /*0b5c*/ 	.word	0xffffffff


	//   ....[107]....
        /*0b60*/ 	.word	0xffffffff


	//   ....[108]....
        /*0b64*/ 	.word	0xffffffff


	//   ....[109]....
        /*0b68*/ 	.word	0xffffffff


	//   ....[110]....
        /*0b6c*/ 	.word	0xffffffff


	//   ....[111]....
        /*0b70*/ 	.word	0xffffffff


	//   ....[112]....
        /*0b74*/ 	.word	0xffffffff


	//   ....[113]....
        /*0b78*/ 	.word	0xffffffff


	//   ....[114]....
        /*0b7c*/ 	.word	0xffffffff


	//   ....[115]....
        /*0b80*/ 	.word	0xffffffff


	//   ....[116]....
        /*0b84*/ 	.word	0xffffffff


	//   ....[117]....
        /*0b88*/ 	.word	0xffffffff


	//   ....[118]....
        /*0b8c*/ 	.word	0xffffffff


	//   ....[119]....
        /*0b90*/ 	.word	0xffffffff


	//   ....[120]....
        /*0b94*/ 	.word	0xffffffff


	//   ....[121]....
        /*0b98*/ 	.word	0xffffffff


	//   ....[122]....
        /*0b9c*/ 	.word	0xffffffff


	//   ....[123]....
        /*0ba0*/ 	.word	0xffffffff


	//   ....[124]....
        /*0ba4*/ 	.word	0xffffffff


	//   ....[125]....
        /*0ba8*/ 	.word	0xffffffff


	//   ....[126]....
        /*0bac*/ 	.word	0xffffffff


	//   ....[127]....
        /*0bb0*/ 	.word	0xffffffff


	//   ....[128]....
        /*0bb4*/ 	.word	0xffffffff


	//   ....[129]....
        /*0bb8*/ 	.word	0xffffffff


	//   ....[130]....
        /*0bbc*/ 	.word	0xffffffff


	//   ....[131]....
        /*0bc0*/ 	.word	0xffffffff


	//   ....[132]....
        /*0bc4*/ 	.word	0xffffffff


	//   ....[133]....
        /*0bc8*/ 	.word	0xffffffff


	//   ....[134]....
        /*0bcc*/ 	.word	0xffffffff


	//   ....[135]....
        /*0bd0*/ 	.word	0xffffffff


	//   ....[136]....
        /*0bd4*/ 	.word	0xffffffff


	//   ....[137]....
        /*0bd8*/ 	.word	0xffffffff


	//   ....[138]....
        /*0bdc*/ 	.word	0xffffffff


	//   ....[139]....
        /*0be0*/ 	.word	0xffffffff


	//   ....[140]....
        /*0be4*/ 	.word	0xffffffff


	//   ....[141]....
        /*0be8*/ 	.word	0xffffffff


	//   ....[142]....
        /*0bec*/ 	.word	0xffffffff


	//   ....[143]....
        /*0bf0*/ 	.word	0xffffffff


	//   ....[144]....
        /*0bf4*/ 	.word	0xffffffff


	//   ....[145]....
        /*0bf8*/ 	.word	0xffffffff


	//   ....[146]....
        /*0bfc*/ 	.word	0xffffffff


	//----- nvinfo : EIATTR_COOP_GROUP_INSTR_OFFSETS
	.align		4
.L_550:
        /*0c00*/ 	.byte	0x04, 0x28
        /*0c02*/ 	.short	(.L_552 - .L_551)


	//   ....[0]....
.L_551:
        /*0c04*/ 	.word	0x00000050


	//   ....[1]....
        /*0c08*/ 	.word	0x00000200


	//   ....[2]....
        /*0c0c*/ 	.word	0x00000230


	//   ....[3]....
        /*0c10*/ 	.word	0x00000260


	//   ....[4]....
        /*0c14*/ 	.word	0x00000290


	//   ....[5]....
        /*0c18*/ 	.word	0x000002c0


	//   ....[6]....
        /*0c1c*/ 	.word	0x000002f0


	//   ....[7]....
        /*0c20*/ 	.word	0x00000450


	//   ....[8]....
        /*0c24*/ 	.word	0x00000490


	//   ....[9]....
        /*0c28*/ 	.word	0x000004c0


	//   ....[10]....
        /*0c2c*/ 	.word	0x000004f0


	//   ....[11]....
        /*0c30*/ 	.word	0x00000520


	//   ....[12]....
        /*0c34*/ 	.word	0x00000550


	//   ....[13]....
        /*0c38*/ 	.word	0x000005e0


	//   ....[14]....
        /*0c3c*/ 	.word	0x00000630


	//   ....[15]....
        /*0c40*/ 	.word	0x00000650


	//   ....[16]....
        /*0c44*/ 	.word	0x000006b0


	//   ....[17]....
        /*0c48*/ 	.word	0x00002fb0


	//   ....[18]....
        /*0c4c*/ 	.word	0x00002fd0


	//   ....[19]....
        /*0c50*/ 	.word	0x00003240


	//   ....[20]....
        /*0c54*/ 	.word	0x00003250


	//   ....[21]....
        /*0c58*/ 	.word	0x000034b0


	//   ....[22]....
        /*0c5c*/ 	.word	0x000034d0


	//   ....[23]....
        /*0c60*/ 	.word	0x00003730


	//   ....[24]....
        /*0c64*/ 	.word	0x00003740


	//   ....[25]....
        /*0c68*/ 	.word	0x000052b0


	//   ....[26]....
        /*0c6c*/ 	.word	0x000052e0


	//   ....[27]....
        /*0c70*/ 	.word	0x00005820


	//   ....[28]....
        /*0c74*/ 	.word	0x000059a0


	//   ....[29]....
        /*0c78*/ 	.word	0x000059c0


	//   ....[30]....
        /*0c7c*/ 	.word	0x00005a20


	//   ....[31]....
        /*0c80*/ 	.word	0x000083d0


	//   ....[32]....
        /*0c84*/ 	.word	0x00008420


	//   ....[33]....
        /*0c88*/ 	.word	0x00008d10


	//   ....[34]....
        /*0c8c*/ 	.word	0x00008db0


	//   ....[35]....
        /*0c90*/ 	.word	0x00008de0


	//   ....[36]....
        /*0c94*/ 	.word	0x00008ee0


	//   ....[37]....
        /*0c98*/ 	.word	0x0000c3b0


	//   ....[38]....
        /*0c9c*/ 	.word	0x0000c3d0


	//   ....[39]....
        /*0ca0*/ 	.word	0x0000c410


	//   ....[40]....
        /*0ca4*/ 	.word	0x0000c450


	//   ....[41]....
        /*0ca8*/ 	.word	0x0000e3d0


	//   ....[42]....
        /*0cac*/ 	.word	0x0000e420


	//   ....[43]....
        /*0cb0*/ 	.word	0x0000e440


	//   ....[44]....
        /*0cb4*/ 	.word	0x0000e460


	//   ....[45]....
        /*0cb8*/ 	.word	0x0000fce0


	//   ....[46]....
        /*0cbc*/ 	.word	0x0000fd00


	//   ....[47]....
        /*0cc0*/ 	.word	0x0000fd20


	//   ....[48]....
        /*0cc4*/ 	.word	0x0000fd30


	//   ....[49]....
        /*0cc8*/ 	.word	0x00010130


	//   ....[50]....
        /*0ccc*/ 	.word	0x00010150


	//   ....[51]....
        /*0cd0*/ 	.word	0x00010320


	//   ....[52]....
        /*0cd4*/ 	.word	0x00010330


	//   ....[53]....
        /*0cd8*/ 	.word	0x00010510


	//   ....[54]....
        /*0cdc*/ 	.word	0x00010530


	//   ....[55]....
        /*0ce0*/ 	.word	0x00010710


	//   ....[56]....
        /*0ce4*/ 	.word	0x00010720


	//   ....[57]....
        /*0ce8*/ 	.word	0x00010b00


	//   ....[58]....
        /*0cec*/ 	.word	0x00010b20


	//   ....[59]....
        /*0cf0*/ 	.word	0x00011770


	//   ....[60]....
        /*0cf4*/ 	.word	0x00011780


	//   ....[61]....
        /*0cf8*/ 	.word	0x00012b80


	//   ....[62]....
        /*0cfc*/ 	.word	0x00012ba0


	//   ....[63]....
        /*0d00*/ 	.word	0x00012d80


	//   ....[64]....
        /*0d04*/ 	.word	0x00012d90


	//   ....[65]....
        /*0d08*/ 	.word	0x00012f70


	//   ....[66]....
        /*0d0c*/ 	.word	0x00012f90


	//   ....[67]....
        /*0d10*/ 	.word	0x00013170


	//   ....[68]....
        /*0d14*/ 	.word	0x00013180


	//   ....[69]....
        /*0d18*/ 	.word	0x00013420


	//   ....[70]....
        /*0d1c*/ 	.word	0x00013440


	//   ....[71]....
        /*0d20*/ 	.word	0x00013570


	//   ....[72]....
        /*0d24*/ 	.word	0x000135b0


	//   ....[73]....
        /*0d28*/ 	.word	0x000135e0


	//   ....[74]....
        /*0d2c*/ 	.word	0x00013610


	//   ....[75]....
        /*0d30*/ 	.word	0x00013640


	//   ....[76]....
        /*0d34*/ 	.word	0x00013670


	//   ....[77]....
        /*0d38*/ 	.word	0x000137d0


	//   ....[78]....
        /*0d3c*/ 	.word	0x00013810


	//   ....[79]....
        /*0d40*/ 	.word	0x00013840


	//   ....[80]....
        /*0d44*/ 	.word	0x00013870


	//   ....[81]....
        /*0d48*/ 	.word	0x000138a0


	//   ....[82]....
        /*0d4c*/ 	.word	0x000138d0


	//   ....[83]....
        /*0d50*/ 	.word	0x00013960


	//   ....[84]....
        /*0d54*/ 	.word	0x000139c0


	//   ....[85]....
        /*0d58*/ 	.word	0x000139d0


	//   ....[86]....
        /*0d5c*/ 	.word	0x00013a30


	//   ....[87]....
        /*0d60*/ 	.word	0x00014490


	//   ....[88]....
        /*0d64*/ 	.word	0x000144f0


	//   ....[89]....
        /*0d68*/ 	.word	0x00014540


	//   ....[90]....
        /*0d6c*/ 	.word	0x00014590


	//   ....[91]....
        /*0d70*/ 	.word	0x000145e0


	//   ....[92]....
        /*0d74*/ 	.word	0x00014650


	//   ....[93]....
        /*0d78*/ 	.word	0x00014690


	//   ....[94]....
        /*0d7c*/ 	.word	0x00014700


	//   ....[95]....
        /*0d80*/ 	.word	0x00014770


	//   ....[96]....
        /*0d84*/ 	.word	0x000147d0


	//   ....[97]....
        /*0d88*/ 	.word	0x00014840


	//   ....[98]....
        /*0d8c*/ 	.word	0x000148b0


	//   ....[99]....
        /*0d90*/ 	.word	0x00014910


	//   ....[100]....
        /*0d94*/ 	.word	0x00014970


	//   ....[101]....
        /*0d98*/ 	.word	0x000149d0


	//   ....[102]....
        /*0d9c*/ 	.word	0x00014a40


	//   ....[103]....
        /*0da0*/ 	.word	0x00014aa0


	//   ....[104]....
        /*0da4*/ 	.word	0x00014b00


	//   ....[105]....
        /*0da8*/ 	.word	0x00014b50


	//   ....[106]....
        /*0dac*/ 	.word	0x00014bb0


	//   ....[107]....
        /*0db0*/ 	.word	0x00014c00


	//   ....[108]....
        /*0db4*/ 	.word	0x00014c60


	//   ....[109]....
        /*0db8*/ 	.word	0x00014cd0


	//   ....[110]....
        /*0dbc*/ 	.word	0x00014d40


	//   ....[111]....
        /*0dc0*/ 	.word	0x00014da0


	//   ....[112]....
        /*0dc4*/ 	.word	0x00014e00


	//   ....[113]....
        /*0dc8*/ 	.word	0x00014e60


	//   ....[114]....
        /*0dcc*/ 	.word	0x00014ed0


	//   ....[115]....
        /*0dd0*/ 	.word	0x00014f30


	//   ....[116]....
        /*0dd4*/ 	.word	0x00014f90


	//   ....[117]....
        /*0dd8*/ 	.word	0x00014ff0


	//   ....[118]....
        /*0ddc*/ 	.word	0x00015060


	//   ....[119]....
        /*0de0*/ 	.word	0x000150c0


	//   ....[120]....
        /*0de4*/ 	.word	0x00015120


	//   ....[121]....
        /*0de8*/ 	.word	0x00015180


	//   ....[122]....
        /*0dec*/ 	.word	0x000151f0


	//   ....[123]....
        /*0df0*/ 	.word	0x00015250


	//   ....[124]....
        /*0df4*/ 	.word	0x000152b0


	//   ....[125]....
        /*0df8*/ 	.word	0x00015310


	//   ....[126]....
        /*0dfc*/ 	.word	0x00015380


	//   ....[127]....
        /*0e00*/ 	.word	0x000153e0


	//   ....[128]....
        /*0e04*/ 	.word	0x00015440


	//   ....[129]....
        /*0e08*/ 	.word	0x000154a0


	//   ....[130]....
        /*0e0c*/ 	.word	0x00015510


	//   ....[131]....
        /*0e10*/ 	.word	0x00015560


	//   ....[132]....
        /*0e14*/ 	.word	0x000155a0


	//   ....[133]....
        /*0e18*/ 	.word	0x000155f0


	//   ....[134]....
        /*0e1c*/ 	.word	0x00015640


	//   ....[135]....
        /*0e20*/ 	.word	0x00015690


	//   ....[136]....
        /*0e24*/ 	.word	0x00015700


	//   ....[137]....
        /*0e28*/ 	.word	0x00015740


	//   ....[138]....
        /*0e2c*/ 	.word	0x00015790


	//   ....[139]....
        /*0e30*/ 	.word	0x000157e0


	//   ....[140]....
        /*0e34*/ 	.word	0x00015830


	//   ....[141]....
        /*0e38*/ 	.word	0x00015880


	//   ....[142]....
        /*0e3c*/ 	.word	0x000158f0


	//   ....[143]....
        /*0e40*/ 	.word	0x00015930


	//   ....[144]....
        /*0e44*/ 	.word	0x000159a0


	//   ....[145]....
        /*0e48*/ 	.word	0x00015a00


	//   ....[146]....
        /*0e4c*/ 	.word	0x00015a60


	//----- nvinfo : EIATTR_EXIT_INSTR_OFFSETS
	.align		4
.L_552:
        /*0e50*/ 	.byte	0x04, 0x1c
        /*0e52*/ 	.short	(.L_554 - .L_553)


	//   ....[0]....
.L_553:
        /*0e54*/ 	.word	0x000010d0


	//   ....[1]....
        /*0e58*/ 	.word	0x00014450


	//----- nvinfo : EIATTR_MAX_THREADS
	.align		4
.L_554:
        /*0e5c*/ 	.byte	0x04, 0x05
        /*0e5e*/ 	.short	(.L_556 - .L_555)
.L_555:
        /*0e60*/ 	.word	0x00000100
        /*0e64*/ 	.word	0x00000001
        /*0e68*/ 	.word	0x00000001


	//----- nvinfo : EIATTR_CRS_STACK_SIZE
	.align		4
.L_556:
        /*0e6c*/ 	.byte	0x04, 0x1e
        /*0e6e*/ 	.short	(.L_558 - .L_557)
.L_557:
        /*0e70*/ 	.word	0x00000000
.L_558:


//--------------------- .nv.info._ZN7cutlass13device_kernelIN5flash19enable_sm80_to_sm89INS1_16FlashAttnFwdSm80INS1_25CollectiveMainloopFwdSm80ILi8ELi1ELb0EN4cute5tupleIJNS5_1CILi128EEENS7_ILi48EEENS7_ILi256EEEEEELi256ENS_6half_tEfNS_4arch4Sm80ELb1ELb0ELb1ELb1ELb0ELb1ELb1ELb1EEENS1_21CollectiveEpilogueFwdINS6_IJS8_SA_S9_EEENS6_IJNS7_ILi1EEESI_SI_EEESC_SE_Li256ELb1ELb1ELb1ELb0EEENS1_36VarlenDynamicPersistentTileSchedulerILi128ELi48ELi256ELi256ELb1ELb1ELb0ELb1ELb1ELb1EEEEEEEEEvNT_6ParamsE --------------------------
	.section	.nv.info._ZN7cutlass13device_kernelIN5flash19enable_sm80_to_sm89INS1_16FlashAttnFwdSm80INS1_25CollectiveMainloopFwdSm80ILi8ELi1ELb0EN4cute5tupleIJNS5_1CILi128EEENS7_ILi48EEENS7_ILi256EEEEEELi256ENS_6half_tEfNS_4arch4Sm80ELb1ELb0ELb1ELb1ELb0ELb1ELb1ELb1EEENS1_21CollectiveEpilogueFwdINS6_IJS8_SA_S9_EEENS6_IJNS7_ILi1EEESI_SI_EEESC_SE_Li256ELb1ELb1ELb1ELb0EEENS1_36VarlenDynamicPersistentTileSchedulerILi128ELi48ELi256ELi256ELb1ELb1ELb0ELb1ELb1ELb1EEEEEEEEEvNT_6ParamsE,"",@"SHT_CUDA_INFO"
	.sectionflags	@""
	.align	4


	//----- nvinfo : EIATTR_CUDA_API_VERSION
	.align		4
        /*0000*/ 	.byte	0x04, 0x37
        /*0002*/ 	.short	(.L_560 - .L_559)
.L_559:
        /*0004*/ 	.word	0x00000082


	//----- nvinfo : EIATTR_SW2861232_WAR
	.align		4
.L_560:
        /*0008*/ 	.byte	0x01, 0x35
	.zero		2


	//----- nvinfo : EIATTR_PARAM_CBANK
	.align		4
        /*000c*/ 	.byte	0x04, 0x0a
        /*000e*/ 	.short	(.L_562 - .L_561)
	.align		4
.L_561:
        /*0010*/ 	.word	index@(.nv.constant0._ZN7cutlass13device_kernelIN5flash19enable_sm80_to_sm89INS1_16FlashAttnFwdSm80INS1_25CollectiveMainloopFwdSm80ILi8ELi1ELb0EN4cute5tupleIJNS5_1CILi128EEENS7_ILi48EEENS7_ILi256EEEEEELi256ENS_6half_tEfNS_4arch4Sm80ELb1ELb0ELb1ELb1ELb0ELb1ELb1ELb1EEENS1_21CollectiveEpilogueFwdINS6_IJS8_SA_S9_EEENS6_IJNS7_ILi1EEESI_SI_EEESC_SE_Li256ELb1ELb1ELb1ELb0EEENS1_36VarlenDynamicPersistentTileSchedulerILi128ELi48ELi256ELi256ELb1ELb1ELb0ELb1ELb1ELb1EEEEEEEEEvNT_6ParamsE)
        /*0014*/ 	.short	0x0160
        /*0016*/ 	.short	0x0438


	//----- nvinfo : EIATTR_CBANK_PARAM_SIZE
	.align		4
.L_562:
        /*0018*/ 	.byte	0x03, 0x19
        /*001a*/ 	.short	0x0438


	//----- nvinfo : EIATTR_KPARAM_INFO
	.align		4
        /*001c*/ 	.byte	0x04, 0x17
        /*001e*/ 	.short	(.L_564 - .L_563)
.L_563:
        /*0020*/ 	.word	0x00000000
        /*0024*/ 	.short	0x0000
        /*0026*/ 	.short	0x0000
        /*0028*/ 	.byte	0x00, 0xf0, 0xe1, 0x10


	//----- nvinfo : EIATTR_MAXREG_COUNT
	.align		4
.L_564:
        /*002c*/ 	.byte	0x03, 0x1b
        /*002e*/ 	.short	0x00ff


	//----- nvinfo : EIATTR_NUM_BARRIERS
	.align		4
        /*0030*/ 	.byte	0x02, 0x4c
        /*0032*/ 	.byte	0x06
	.zero		1


	//----- nvinfo : EIATTR_ANNOTATIONS
	.align		4
        /*0034*/ 	.byte	0x04, 0x55
        /*0036*/ 	.short	(.L_566 - .L_565)


	//   ....[0]....
.L_565:
        /* <DEDUP_REMOVED lines=53> */


	//----- nvinfo : EIATTR_MERCURY_ISA_VERSION
	.align		4
.L_566:
        /*0378*/ 	.byte	0x03, 0x5f
        /*037a*/ 	.short	0x0000


	//----- nvinfo : EIATTR_INT_WARP_WIDE_INSTR_OFFSETS
	.align		4
        /*037c*/ 	.byte	0x04, 0x31
        /*037e*/ 	.short	(.L_568 - .L_567)


	//   ....[0]....
.L_567:
        /*0380*/ 	.word	0x0001c530


	//   ....[1]....
        /*0384*/ 	.word	0x0001c5b0


	//----- nvinfo : EIATTR_COOP_GROUP_MASK_REGIDS
	.align		4
.L_568:
        /*0388*/ 	.byte	0x04, 0x29
        /*038a*/ 	.short	(.L_570 - .L_569)


	//   ....[0]....
.L_569:
        /*038c*/ 	.word	0xffffffff


	//   ....[1]....
        /*0390*/ 	.word	0xffffffff


	//   ....[2]....
        /*0394*/ 	.word	0xffffffff


	//   ....[3]....
        /*0398*/ 	.word	0xffffffff


	//   ....[4]....
        /*039c*/ 	.word	0xffffffff


	//   ....[5]....
        /*03a0*/ 	.word	0xffffffff


	//   ....[6]....
        /*03a4*/ 	.word	0xffffffff


	//   ....[7]....
        /*03a8*/ 	.word	0xffffffff


	//   ....[8]....
        /*03ac*/ 	.word	0xffffffff


	//   ....[9]....
        /*03b0*/ 	.word	0xffffffff


	//   ....[10]....
        /*03b4*/ 	.word	0xffffffff


	//   ....[11]....
        /*03b8*/ 	.word	0xffffffff


	//   ....[12]....
        /*03bc*/ 	.word	0xffffffff


	//   ....[13]....
        /*03c0*/ 	.word	0xffffffff


	//   ....[14]....
        /*03c4*/ 	.word	0xffffffff


	//   ....[15]....
        /*03c8*/ 	.word	0xffffffff


	//   ....[16]....
        /*03cc*/ 	.word	0xffffffff


	//   ....[17]....
        /*03d0*/ 	.word	0xffffffff


	//   ....[18]....
        /*03d4*/ 	.word	0xffffffff


	//   ....[19]....
        /*03d8*/ 	.word	0xffffffff


	//   ....[20]....
        /*03dc*/ 	.word	0xffffffff


	//   ....[21]....
        /*03e0*/ 	.word	0xffffffff


	//   ....[22]....
        /*03e4*/ 	.word	0xffffffff


	//   ....[23]....
        /*03e8*/ 	.word	0xffffffff


	//   ....[24]....
        /*03ec*/ 	.word	0xffffffff


	//   ....[25]....
        /*03f0*/ 	.word	0xffffffff


	//   ....[26]....
        /*03f4*/ 	.word	0xffffffff


	//   ....[27]....
        /*03f8*/ 	.word	0xffffffff


	//   ....[28]....
        /*03fc*/ 	.word	0xffffffff


	//   ....[29]....
        /*0400*/ 	.word	0xffffffff


	//   ....[30]....
        /*0404*/ 	.word	0xffffffff


	//   ....[31]....
        /*0408*/ 	.word	0xffffffff


	//   ....[32]....
        /*040c*/ 	.word	0xffffffff


	//   ....[33]....
        /*0410*/ 	.word	0xffffffff


	//   ....[34]....
        /*0414*/ 	.word	0xffffffff


	//   ....[35]....
        /*0418*/ 	.word	0xffffffff


	//   ....[36]....
        /*041c*/ 	.word	0xffffffff


	//   ....[37]....
        /*0420*/ 	.word	0xffffffff


	//   ....[38]....
        /*0424*/ 	.word	0xffffffff


	//   ....[39]....
        /*0428*/ 	.word	0xffffffff


	//   ....[40]....
        /*042c*/ 	.word	0xffffffff


	//   ....[41]....
        /*0430*/ 	.word	0xffffffff


	//   ....[42]....
        /*0434*/ 	.word	0xffffffff


	//   ....[43]....
        /*0438*/ 	.word	0xffffffff


	//   ....[44]....
        /*043c*/ 	.word	0xffffffff


	//   ....[45]....
        /*0440*/ 	.word	0xffffffff


	//   ....[46]....
        /*0444*/ 	.word	0xffffffff


	//   ....[47]....
        /*0448*/ 	.word	0xffffffff


	//   ....[48]....
        /*044c*/ 	.word	0xffffffff


	//   ....[49]....
        /*0450*/ 	.word	0xffffffff


	//   ....[50]....
        /*0454*/ 	.word	0xffffffff


	//   ....[51]....
        /*0458*/ 	.word	0xffffffff


	//   ....[52]....
        /*045c*/ 	.word	0xffffffff


	//   ....[53]....
        /*0460*/ 	.word	0xffffffff


	//   ....[54]....
        /*0464*/ 	.word	0xffffffff


	//   ....[55]....
        /*0468*/ 	.word	0xffffffff


	//   ....[56]....
        /*046c*/ 	.word	0xffffffff


	//   ....[57]....
        /*0470*/ 	.word	0xffffffff


	//   ....[58]....
        /*0474*/ 	.word	0xffffffff


	//   ....[59]....
        /*0478*/ 	.word	0xffffffff


	//   ....[60]....
        /*047c*/ 	.word	0xffffffff


	//   ....[61]....
        /*0480*/ 	.word	0xffffffff


	//   ....[62]....
        /*0484*/ 	.word	0xffffffff


	//   ....[63]....
        /*0488*/ 	.word	0xffffffff


	//   ....[64]....
        /*048c*/ 	.word	0xffffffff


	//   ....[65]....
        /*0490*/ 	.word	0xffffffff


	//   ....[66]....
        /*0494*/ 	.word	0xffffffff


	//   ....[67]....
        /*0498*/ 	.word	0xffffffff


	//   ....[68]....
        /*049c*/ 	.word	0xffffffff


	//   ....[69]....
        /*04a0*/ 	.word	0xffffffff


	//   ....[70]....
        /*04a4*/ 	.word	0xffffffff


	//   ....[71]....
        /*04a8*/ 	.word	0xffffffff


	//   ....[72]....
        /*04ac*/ 	.word	0xffffffff


	//   ....[73]....
        /*04b0*/ 	.word	0xffffffff


	//   ....[74]....
        /*04b4*/ 	.word	0xffffffff


	//   ....[75]....
        /*04b8*/ 	.word	0xffffffff


	//   ....[76]....
        /*04bc*/ 	.word	0xffffffff


	//   ....[77]....
        /*04c0*/ 	.word	0xffffffff


	//   ....[78]....
        /*04c4*/ 	.word	0xffffffff


	//   ....[79]....
        /*04c8*/ 	.word	0xffffffff


	//   ....[80]....
        /*04cc*/ 	.word	0xffffffff


	//   ....[81]....
        /*04d0*/ 	.word	0xffffffff


	//   ....[82]....
        /*04d4*/ 	.word	0xffffffff


	//   ....[83]....
        /*04d8*/ 	.word	0xffffffff


	//   ....[84]....
        /*04dc*/ 	.word	0xffffffff


	//   ....[85]....
        /*04e0*/ 	.word	0xffffffff


	//   ....[86]....
        /*04e4*/ 	.word	0xffffffff


	//   ....[87]....
        /*04e8*/ 	.word	0xffffffff


	//   ....[88]....
        /*04ec*/ 	.word	0xffffffff


	//   ....[89]....
        /*04f0*/ 	.word	0xffffffff


	//   ....[90]....
        /*04f4*/ 	.word	0xffffffff


	//   ....[91]....
        /*04f8*/ 	.word	0xffffffff


	//   ....[92]....
        /*04fc*/ 	.word	0xffffffff


	//   ....[93]....
        /*0500*/ 	.word	0xffffffff


	//   ....[94]....
        /*0504*/ 	.word	0xffffffff


	//   ....[95]....
        /*0508*/ 	.word	0xffffffff


	//   ....[96]....
        /*050c*/ 	.word	0xffffffff


	//   ....[97]....
        /*0510*/ 	.word	0xffffffff


	//   ....[98]....
        /*0514*/ 	.word	0xffffffff


	//   ....[99]....
        /*0518*/ 	.word	0xffffffff


	//   ....[100]....
        /*051c*/ 	.word	0xffffffff


	//   ....[101]....
        /*0520*/ 	.word	0xffffffff


	//   ....[102]....
        /*0524*/ 	.word	0xffffffff


	//   ....[103]....
        /*0528*/ 	.word	0xffffffff


	//   ....[104]....
        /*052c*/ 	.word	0xffffffff


	//   ....[105]....
        /*0530*/ 	.word	0xffffffff


	//   ....[106]....
        /*0534*/ 	.word	0xffffffff


	//   ....[107]....
        /*0538*/ 	.word	0xffffffff


	//   ....[108]....
        /*053c*/ 	.word	0xffffffff


	//   ....[109]....
        /*0540*/ 	.word	0xffffffff


	//   ....[110]....
        /*0544*/ 	.word	0xffffffff


	//   ....[111]....
        /*0548*/ 	.word	0xffffffff


	//   ....[112]....
        /*054c*/ 	.word	0xffffffff


	//   ....[113]....
        /*0550*/ 	.word	0xffffffff


	//   ....[114]....
        /*0554*/ 	.word	0xffffffff


	//   ....[115]....
        /*0558*/ 	.word	0xffffffff


	//   ....[116]....
        /*055c*/ 	.word	0xffffffff


	//   ....[117]....
        /*0560*/ 	.word	0xffffffff


	//   ....[118]....
        /*0564*/ 	.word	0xffffffff


	//   ....[119]....
        /*0568*/ 	.word	0xffffffff


	//   ....[120]....
        /*056c*/ 	.word	0xffffffff


	//   ....[121]....
        /*0570*/ 	.word	0xffffffff


	//   ....[122]....
        /*0574*/ 	.word	0xffffffff


	//   ....[123]....
        /*0578*/ 	.word	0xffffffff


	//   ....[124]....
        /*057c*/ 	.word	0xffffffff


	//   ....[125]....
        /*0580*/ 	.word	0xffffffff


	//   ....[126]....
        /*0584*/ 	.word	0xffffffff


	//   ....[127]....
        /*0588*/ 	.word	0xffffffff


	//   ....[128]....
        /*058c*/ 	.word	0xffffffff


	//   ....[129]....
        /*0590*/ 	.word	0xffffffff


	//   ....[130]....
        /*0594*/ 	.word	0xffffffff


	//   ....[131]....
        /*0598*/ 	.word	0xffffffff


	//   ....[132]....
        /*059c*/ 	.word	0xffffffff


	//   ....[133]....
        /*05a0*/ 	.word	0xffffffff


	//   ....[134]....
        /*05a4*/ 	.word	0xffffffff


	//   ....[135]....
        /*05a8*/ 	.word	0xffffffff


	//   ....[136]....
        /*05ac*/ 	.word	0xffffffff


	//   ....[137]....
        /*05b0*/ 	.word	0xffffffff


	//   ....[138]....
        /*05b4*/ 	.word	0xffffffff


	//   ....[139]....
        /*05b8*/ 	.word	0xffffffff


	//   ....[140]....
        /*05bc*/ 	.word	0xffffffff


	//   ....[141]....
        /*05c0*/ 	.word	0xffffffff


	//   ....[142]....
        /*05c4*/ 	.word	0xffffffff


	//   ....[143]....
        /*05c8*/ 	.word	0xffffffff


	//   ....[144]....
        /*05cc*/ 	.word	0xffffffff


	//   ....[145]....
        /*05d0*/ 	.word	0xffffffff


	//   ....[146]....
        /*05d4*/ 	.word	0xffffffff


	//   ....[147]....
        /*05d8*/ 	.word	0xffffffff


	//   ....[148]....
        /*05dc*/ 	.word	0xffffffff


	//   ....[149]....
        /*05e0*/ 	.word	0xffffffff


	//   ....[150]....
        /*05e4*/ 	.word	0xffffffff


	//   ....[151]....
        /*05e8*/ 	.word	0xffffffff


	//   ....[152]....
        /*05ec*/ 	.word	0xffffffff


	//   ....[153]....
        /*05f0*/ 	.word	0xffffffff


	//   ....[154]....
        /*05f4*/ 	.word	0xffffffff


	//   ....[155]....
        /*05f8*/ 	.word	0xffffffff


	//   ....[156]....
        /*05fc*/ 	.word	0xffffffff


	//   ....[157]....
        /*0600*/ 	.word	0xffffffff


	//   ....[158]....
        /*0604*/ 	.word	0xffffffff


	//   ....[159]....
        /*0608*/ 	.word	0xffffffff


	//   ....[160]....
        /*060c*/ 	.word	0xffffffff


	//   ....[161]....
        /*0610*/ 	.word	0xffffffff


	//   ....[162]....
        /*0614*/ 	.word	0xffffffff


	//   ....[163]....
        /*0618*/ 	.word	0xffffffff


	//   ....[164]....
        /*061c*/ 	.word	0xffffffff


	//   ....[165]....
        /*0620*/ 	.word	0xffffffff


	//   ....[166]....
        /*0624*/ 	.word	0xffffffff


	//   ....[167]....
        /*0628*/ 	.word	0xffffffff


	//   ....[168]....
        /*062c*/ 	.word	0xffffffff


	//   ....[169]....
        /*0630*/ 	.word	0xffffffff


	//   ....[170]....
        /*0634*/ 	.word	0xffffffff


	//   ....[171]....
        /*0638*/ 	.word	0xffffffff


	//   ....[172]....
        /*063c*/ 	.word	0xffffffff


	//   ....[173]....
        /*0640*/ 	.word	0xffffffff


	//   ....[174]....
        /*0644*/ 	.word	0xffffffff


	//   ....[175]....
        /*0648*/ 	.word	0xffffffff


	//   ....[176]....
        /*064c*/ 	.word	0xffffffff


	//   ....[177]....
        /*0650*/ 	.word	0xffffffff


	//   ....[178]....
        /*0654*/ 	.word	0xffffffff


	//----- nvinfo : EIATTR_COOP_GROUP_INSTR_OFFSETS
	.align		4
.L_570:
        /*0658*/ 	.byte	0x04, 0x28
        /*065a*/ 	.short	(.L_572 - .L_571)


	//   ....[0]....
.L_571:
        /*065c*/ 	.word	0x00000050


	//   ....[1]....
        /*0660*/ 	.word	0x00000210


	//   ....[2]....
        /*0664*/ 	.word	0x00000240


	//   ....[3]....
        /*0668*/ 	.word	0x00000270


	//   ....[4]....
        /*066c*/ 	.word	0x000002a0


	//   ....[5]....
        /*0670*/ 	.word	0x000002d0


	//   ....[6]....
        /*0674*/ 	.word	0x00000300


	//   ....[7]....
        /*0678*/ 	.word	0x00000470


	//   ....[8]....
        /*067c*/ 	.word	0x000004b0


	//   ....[9]....
        /*0680*/ 	.word	0x000004e0


	//   ....[10]....
        /*0684*/ 	.word	0x00000510


	//   ....[11]....
        /*0688*/ 	.word	0x00000540


	//   ....[12]....
        /*068c*/ 	.word	0x00000570


	//   ....[13]....
        /*0690*/ 	.word	0x00000600


	//   ....[14]....
        /*0694*/ 	.word	0x00000650


	//   ....[15]....
        /*0698*/ 	.word	0x00000670


	//   ....[16]....
        /*069c*/ 	.word	0x000006d0


	//   ....[17]....
        /*06a0*/ 	.word	0x00009a50


	//   ....[18]....
        /*06a4*/ 	.word	0x00009a70


	//   ....[19]....
        /*06a8*/ 	.word	0x00009c40


	//   ....[20]....
        /*06ac*/ 	.word	0x00009c50


	//   ....[21]....
        /*06b0*/ 	.word	0x00009dd0


	//   ....[22]....
        /*06b4*/ 	.word	0x00009df0


	//   ....[23]....
        /*06b8*/ 	.word	0x00009f70


	//   ....[24]....
        /*06bc*/ 	.word	0x00009f80


	//   ....[25]....
        /*06c0*/ 	.word	0x0000a700


	//   ....[26]....
        /*06c4*/ 	.word	0x0000a720


	//   ....[27]....
        /*06c8*/ 	.word	0x0000a740


	//   ....[28]....
        /*06cc*/ 	.word	0x0000a750


	//   ....[29]....
        /*06d0*/ 	.word	0x0000abc0


	//   ....[30]....
        /*06d4*/ 	.word	0x0000ac00


	//   ....[31]....
        /*06d8*/ 	.word	0x0000ac40


	//   ....[32]....
        /*06dc*/ 	.word	0x0000ac80


	//   ....[33]....
        /*06e0*/ 	.word	0x0000b130


	//   ....[34]....
        /*06e4*/ 	.word	0x0000b170


	//   ....[35]....
        /*06e8*/ 	.word	0x0000b1b0


	//   ....[36]....
        /*06ec*/ 	.word	0x0000b1f0


	//   ....[37]....
        /*06f0*/ 	.word	0x0000b610


	//   ....[38]....
        /*06f4*/ 	.word	0x0000b660


	//   ....[39]....
        /*06f8*/ 	.word	0x0000b6c0


	//   ....[40]....
        /*06fc*/ 	.word	0x0000b700


	//   ....[41]....
        /*0700*/ 	.word	0x0000ec50


	//   ....[42]....
        /*0704*/ 	.word	0x0000ec70


	//   ....[43]....
        /*0708*/ 	.word	0x0000ec90


	//   ....[44]....
        /*070c*/ 	.word	0x0000eca0


	//   ....[45]....
        /*0710*/ 	.word	0x0000eea0


	//   ....[46]....
        /*0714*/ 	.word	0x0000f040


	//   ....[47]....
        /*0718*/ 	.word	0x0000f080


	//   ....[48]....
        /*071c*/ 	.word	0x0000f0c0


	//   ....[49]....
        /*0720*/ 	.word	0x0000f340


	//   ....[50]....
        /*0724*/ 	.word	0x0000f450


	//   ....[51]....
        /*0728*/ 	.word	0x0000f4b0


	//   ....[52]....
        /*072c*/ 	.word	0x0000f4f0


	//   ....[53]....
        /*0730*/ 	.word	0x0000f790


	//   ....[54]....
        /*0734*/ 	.word	0x0000f880


	//   ....[55]....
        /*0738*/ 	.word	0x0000f900


	//   ....[56]....
        /*073c*/ 	.word	0x0000f950


	//   ....[57]....
        /*0740*/ 	.word	0x000147f0


	//   ....[58]....
        /*0744*/ 	.word	0x00014800


	//   ....[59]....
        /*0748*/ 	.word	0x00014b90


	//   ....[60]....
        /*074c*/ 	.word	0x00014d20


	//   ....[61]....
        /*0750*/ 	.word	0x00014d40


	//   ....[62]....
        /*0754*/ 	.word	0x00014da0


	//   ....[63]....
        /*0758*/ 	.word	0x00017250


	//   ....[64]....
        /*075c*/ 	.word	0x00017260


	//   ....[65]....
        /*0760*/ 	.word	0x000175b0


	//   ....[66]....
        /*0764*/ 	.word	0x00017690


	//   ....[67]....
        /*0768*/ 	.word	0x00017a70


	//   ....[68]....
        /*076c*/ 	.word	0x00017b70


	//   ....[69]....
        /*0770*/ 	.word	0x0001a380


	//   ....[70]....
        /*0774*/ 	.word	0x0001a390


	//   ....[71]....
        /*0778*/ 	.word	0x0001a3c0


	//   ....[72]....
        /*077c*/ 	.word	0x0001a3d0


	//   ....[73]....
        /*0780*/ 	.word	0x0001bb00


	//   ....[74]....
        /*0784*/ 	.word	0x0001bb30


	//   ....[75]....
        /*0788*/ 	.word	0x0001bb40


	//   ....[76]....
        /*078c*/ 	.word	0x0001bb70


	//   ....[77]....
        /*0790*/ 	.word	0x0001d3f0


	//   ....[78]....
        /*0794*/ 	.word	0x0001d400


	//   ....[79]....
        /*0798*/ 	.word	0x0001d430


	//   ....[80]....
        /*079c*/ 	.word	0x0001d450


	//   ....[81]....
        /*07a0*/ 	.word	0x0001d860


	//   ....[82]....
        /*07a4*/ 	.word	0x0001d880


	//   ....[83]....
        /*07a8*/ 	.word	0x0001da50


	//   ....[84]....
        /*07ac*/ 	.word	0x0001da60


	//   ....[85]....
        /*07b0*/ 	.word	0x0001dbd0


	//   ....[86]....
        /*07b4*/ 	.word	0x0001dbf0


	//   ....[87]....
        /*07b8*/ 	.word	0x0001dd60


	//   ....[88]....
        /*07bc*/ 	.word	0x0001dd70


	//   ....[89]....
        /*07c0*/ 	.word	0x0001e0f0


	//   ....[90]....
        /*07c4*/ 	.word	0x0001e110


	//   ....[91]....
        /*07c8*/ 	.word	0x0001edd0


	//   ....[92]....
        /*07cc*/ 	.word	0x0001ede0


	//   ....[93]....
        /*07d0*/ 	.word	0x00020260


	//   ....[94]....
        /*07d4*/ 	.word	0x00020280


	//   ....[95]....
        /*07d8*/ 	.word	0x00020460


	//   ....[96]....
        /*07dc*/ 	.word	0x00020470


	//   ....[97]....
        /*07e0*/ 	.word	0x000205e0


	//   ....[98]....
        /*07e4*/ 	.word	0x00020600


	//   ....[99]....
        /*07e8*/ 	.word	0x00020770


	//   ....[100]....
        /*07ec*/ 	.word	0x00020780


	//   ....[101]....
        /*07f0*/ 	.word	0x000209b0


	//   ....[102]....
        /*07f4*/ 	.word	0x000209d0


	//   ....[103]....
        /*07f8*/ 	.word	0x00020b00


	//   ....[104]....
        /*07fc*/ 	.word	0x00020b40


	//   ....[105]....
        /*0800*/ 	.word	0x00020b70


	//   ....[106]....
        /*0804*/ 	.word	0x00020ba0


	//   ....[107]....
        /*0808*/ 	.word	0x00020bd0


	//   ....[108]....
        /*080c*/ 	.word	0x00020c00


	//   ....[109]....
        /*0810*/ 	.word	0x00020d60


	//   ....[110]....
        /*0814*/ 	.word	0x00020da0


	//   ....[111]....
        /*0818*/ 	.word	0x00020dd0


	//   ....[112]....
        /*081c*/ 	.word	0x00020e00


	//   ....[113]....
        /*0820*/ 	.word	0x00020e30


	//   ....[114]....
        /*0824*/ 	.word	0x00020e60


	//   ....[115]....
        /*0828*/ 	.word	0x00020ef0


	//   ....[116]....
        /*082c*/ 	.word	0x00020f50


	//   ....[117]....
        /*0830*/ 	.word	0x00020f60


	//   ....[118]....
        /*0834*/ 	.word	0x00020fc0


	//   ....[119]....
        /*0838*/ 	.word	0x00021a40


	//   ....[120]....
        /*083c*/ 	.word	0x00021aa0


	//   ....[121]....
        /*0840*/ 	.word	0x00021af0


	//   ....[122]....
        /*0844*/ 	.word	0x00021b40


	//   ....[123]....
        /*0848*/ 	.word	0x00021b90


	//   ....[124]....
        /*084c*/ 	.word	0x00021c00


	//   ....[125]....
        /*0850*/ 	.word	0x00021c50


	//   ....[126]....
        /*0854*/ 	.word	0x00021cc0


	//   ....[127]....
        /*0858*/ 	.word	0x00021d30


	//   ....[128]....
        /*085c*/ 	.word	0x00021d90


	//   ....[129]....
        /*0860*/ 	.word	0x00021e00


	//   ....[130]....
        /*0864*/ 	.word	0x00021e70


	//   ....[131]....
        /*0868*/ 	.word	0x00021ee0


	//   ....[132]....
        /*086c*/ 	.word	0x00021f40


	//   ....[133]....
        /*0870*/ 	.word	0x00021fb0


	//   ....[134]....
        /*0874*/ 	.word	0x00022020


	//   ....[135]....
        /*0878*/ 	.word	0x00022090


	//   ....[136]....
        /*087c*/ 	.word	0x000220f0


	//   ....[137]....
        /*0880*/ 	.word	0x00022150


	//   ....[138]....
        /*0884*/ 	.word	0x000221b0


	//   ....[139]....
        /*0888*/ 	.word	0x00022200


	//   ....[140]....
        /*088c*/ 	.word	0x00022250


	//   ....[141]....
        /*0890*/ 	.word	0x000222c0


	//   ....[142]....
        /*0894*/ 	.word	0x00022330


	//   ....[143]....
        /*0898*/ 	.word	0x000223a0


	//   ....[144]....
        /*089c*/ 	.word	0x00022400


	//   ....[145]....
        /*08a0*/ 	.word	0x00022470


	//   ....[146]....
        /*08a4*/ 	.word	0x000224e0


	//   ....[147]....
        /*08a8*/ 	.word	0x00022550


	//   ....[148]....
        /*08ac*/ 	.word	0x000225b0


	//   ....[149]....
        /*08b0*/ 	.word	0x00022620


	//   ....[150]....
        /*08b4*/ 	.word	0x00022690


	//   ....[151]....
        /*08b8*/ 	.word	0x00022700


	//   ....[152]....
        /*08bc*/ 	.word	0x00022760


	//   ....[153]....
        /*08c0*/ 	.word	0x000227d0


	//   ....[154]....
        /*08c4*/ 	.word	0x00022840


	//   ....[155]....
        /*08c8*/ 	.word	0x000228b0


	//   ....[156]....
        /*08cc*/ 	.word	0x00022910


	//   ....[157]....
        /*08d0*/ 	.word	0x00022980


	//   ....[158]....
        /*08d4*/ 	.word	0x000229f0


	//   ....[159]....
        /*08d8*/ 	.word	0x00022a60


	//   ....[160]....
        /*08dc*/ 	.word	0x00022ac0


	//   ....[161]....
        /*08e0*/ 	.word	0x00022b30


	//   ....[162]....
        /*08e4*/ 	.word	0x00022ba0


	//   ....[163]....
        /*08e8*/ 	.word	0x00022bf0


	//   ....[164]....
        /*08ec*/ 	.word	0x00022c30


	//   ....[165]....
        /*08f0*/ 	.word	0x00022c80


	//   ....[166]....
        /*08f4*/ 	.word	0x00022cd0


	//   ....[167]....
        /*08f8*/ 	.word	0x00022d20


	//   ....[168]....
        /*08fc*/ 	.word	0x00022d90


	//   ....[169]....
        /*0900*/ 	.word	0x00022de0


	//   ....[170]....
        /*0904*/ 	.word	0x00022e30


	//   ....[171]....
        /*0908*/ 	.word	0x00022e80


	//   ....[172]....
        /*090c*/ 	.word	0x00022ed0


	//   ....[173]....
        /*0910*/ 	.word	0x00022f20


	//   ....[174]....
        /*0914*/ 	.word	0x00022f90


	//   ....[175]....
        /*0918*/ 	.word	0x00022fe0


	//   ....[176]....
        /*091c*/ 	.word	0x00023050


	//   ....[177]....
        /*0920*/ 	.word	0x000230b0


	//   ....[178]....
        /*0924*/ 	.word	0x00023120


	//----- nvinfo : EIATTR_EXIT_INSTR_OFFSETS
	.align		4
.L_572:
        /*0928*/ 	.byte	0x04, 0x1c
        /*092a*/ 	.short	(.L_574 - .L_573)


	//   ....[0]....
.L_573:
        /*092c*/ 	.word	0x000010f0


	//   ....[1]....
        /*0930*/ 	.word	0x00021a00


	//----- nvinfo : EIATTR_MAX_THREADS
	.align		4
.L_574:
        /*0934*/ 	.byte	0x04, 0x05
        /*0936*/ 	.short	(.L_576 - .L_575)
.L_575:
        /*0938*/ 	.word	0x00000100
        /*093c*/ 	.word	0x00000001
        /*0940*/ 	.word	0x00000001


	//----- nvinfo : EIATTR_CRS_STACK_SIZE
	.align		4
.L_576:
        /*0944*/ 	.byte	0x04, 0x1e
        /*0946*/ 	.short	(.L_578 - .L_577)
.L_577:
        /*0948*/ 	.word	0x00000000
.L_578:


//--------------------- .nv.callgraph             --------------------------
	.section	.nv.callgraph,"",@"SHT_CUDA_CALLGRAPH"
	.align	4
	.sectionentsize	8
	.align		4
        /*0000*/ 	.word	0x00000000
	.align		4
        /*0004*/ 	.word	0xffffffff
	.align		4
        /*0008*/ 	.word	0x00000000
	.align		4
        /*000c*/ 	.word	0xfffffffe
	.align		4
        /*0010*/ 	.word	0x00000000
	.align		4
        /*0014*/ 	.word	0xfffffffd
	.align		4
        /*0018*/ 	.word	0x00000000
	.align		4
        /*001c*/ 	.word	0xfffffffc


//--------------------- .nv.rel.action            --------------------------
	.section	.nv.rel.action,"",@"SHT_CUDA_RELOCINFO"
	.align	8
	.sectionentsize	8
        /*0000*/ 	.byte	0x73, 0x00, 0x00, 0x00, 0x00, 0x00, 0x00, 0x00, 0x00, 0x00, 0x00, 0x11, 0x25, 0x00, 0x05, 0x36


//--------------------- .nv.constant4             --------------------------
	.section	.nv.constant4,"a",@progbits
	.align	8
	.align		8
.nv.constant4:
        /*0000*/ 	.dword	_ZN80_INTERNAL_96de87e3_44_flash_fwd_hdim256_fp16_split_softcap_sm80_cu_0106449f_32214cuda3std3__45__cpo5beginE
	.align		8
        /*0008*/ 	.dword	_ZN80_INTERNAL_96de87e3_44_flash_fwd_hdim256_fp16_split_softcap_sm80_cu_0106449f_32214cuda3std3__45__cpo3endE
	.align		8
        /*0010*/ 	.dword	_ZN80_INTERNAL_96de87e3_44_flash_fwd_hdim256_fp16_split_softcap_sm80_cu_0106449f_32214cuda3std3__45__cpo6cbeginE
	.align		8
        /*0018*/ 	.dword	_ZN80_INTERNAL_96de87e3_44_flash_fwd_hdim256_fp16_split_softcap_sm80_cu_0106449f_32214cuda3std3__45__cpo4cendE
	.align		8
        /*0020*/ 	.dword	_ZN80_INTERNAL_96de87e3_44_flash_fwd_hdim256_fp16_split_softcap_sm80_cu_0106449f_32214cuda3std3__482_GLOBAL__N__96de87e3_44_flash_fwd_hdim256_fp16_split_softcap_sm80_cu_0106449f_32216ignoreE
	.align		8
        /*0028*/ 	.dword	_ZN80_INTERNAL_96de87e3_44_flash_fwd_hdim256_fp16_split_softcap_sm80_cu_0106449f_32214cuda3std3__419piecewise_constructE
	.align		8
        /*0030*/ 	.dword	_ZN80_INTERNAL_96de87e3_44_flash_fwd_hdim256_fp16_split_softcap_sm80_cu_0106449f_32214cuda3std3__48in_placeE
	.align		8
        /*0038*/ 	.dword	_ZN80_INTERNAL_96de87e3_44_flash_fwd_hdim256_fp16_split_softcap_sm80_cu_0106449f_32214cuda3std6ranges3__45__cpo4swapE
	.align		8
        /*0040*/ 	.dword	_ZN80_INTERNAL_96de87e3_44_flash_fwd_hdim256_fp16_split_softcap_sm80_cu_0106449f_32214cuda3std6ranges3__45__cpo9iter_moveE
	.align		8
        /*0048*/ 	.dword	_ZN80_INTERNAL_96de87e3_44_flash_fwd_hdim256_fp16_split_softcap_sm80_cu_0106449f_32214cute7productE
	.align		8
        /*0050*/ 	.dword	_ZN80_INTERNAL_96de87e3_44_flash_fwd_hdim256_fp16_split_softcap_sm80_cu_0106449f_32214cute1_E


//--------------------- .nv.constant0._ZN7cutlass13device_kernelIN5flash19enable_sm80_to_sm89INS1_16FlashAttnFwdSm80INS1_25CollectiveMainloopFwdSm80ILi8ELi1ELb1EN4cute5tupleIJNS5_1CILi128EEENS7_ILi64EEENS7_ILi256EEEEEELi256ENS_6half_tEfNS_4arch4Sm80ELb0ELb0ELb1ELb0ELb0ELb0ELb1ELb1EEENS1_21CollectiveEpilogueFwdINS6_IJS8_SA_S9_EEENS6_IJNS7_ILi1EEESI_SI_EEESC_SE_Li256ELb0ELb1ELb1ELb0EEENS1_19SingleTileSchedulerILb0ELb1ELb1ELi128EEEEEEEEEvNT_6ParamsE --------------------------
	.section	.nv.constant0._ZN7cutlass13device_kernelIN5flash19enable_sm80_to_sm89INS1_16FlashAttnFwdSm80INS1_25CollectiveMainloopFwdSm80ILi8ELi1ELb1EN4cute5tupleIJNS5_1CILi128EEENS7_ILi64EEENS7_ILi256EEEEEELi256ENS_6half_tEfNS_4arch4Sm80ELb0ELb0ELb1ELb0ELb0ELb0ELb1ELb1EEENS1_21CollectiveEpilogueFwdINS6_IJS8_SA_S9_EEENS6_IJNS7_ILi1EEESI_SI_EEESC_SE_Li256ELb0ELb1ELb1ELb0EEENS1_19SingleTileSchedulerILb0ELb1ELb1ELi128EEEEEEEEEvNT_6ParamsE,"a",@progbits
	.sectionflags	@""
	.align	4
.nv.constant0._ZN7cutlass13device_kernelIN5flash19enable_sm80_to_sm89INS1_16FlashAttnFwdSm80INS1_25CollectiveMainloopFwdSm80ILi8ELi1ELb1EN4cute5tupleIJNS5_1CILi128EEENS7_ILi64EEENS7_ILi256EEEEEELi256ENS_6half_tEfNS_4arch4Sm80ELb0ELb0ELb1ELb0ELb0ELb0ELb1ELb1EEENS1_21CollectiveEpilogueFwdINS6_IJS8_SA_S9_EEENS6_IJNS7_ILi1EEESI_SI_EEESC_SE_Li256ELb0ELb1ELb1ELb0EEENS1_19SingleTileSchedulerILb0ELb1ELb1ELi128EEEEEEEEEvNT_6ParamsE:
	.zero		1400


//--------------------- .nv.constant0._ZN7cutlass13device_kernelIN5flash19enable_sm80_to_sm89INS1_16FlashAttnFwdSm80INS1_25CollectiveMainloopFwdSm80ILi8ELi1ELb1EN4cute5tupleIJNS5_1CILi128EEENS7_ILi48EEENS7_ILi256EEEEEELi256ENS_6half_tEfNS_4arch4Sm80ELb0ELb0ELb1ELb1ELb0ELb0ELb1ELb1EEENS1_21CollectiveEpilogueFwdINS6_IJS8_SA_S9_EEENS6_IJNS7_ILi1EEESI_SI_EEESC_SE_Li256ELb1ELb1ELb1ELb0EEENS1_36VarlenDynamicPersistentTileSchedulerILi128ELi48ELi256ELi256ELb1ELb1ELb0ELb0ELb1ELb1EEEEEEEEEvNT_6ParamsE --------------------------
	.section	.nv.constant0._ZN7cutlass13device_kernelIN5flash19enable_sm80_to_sm89INS1_16FlashAttnFwdSm80INS1_25CollectiveMainloopFwdSm80ILi8ELi1ELb1EN4cute5tupleIJNS5_1CILi128EEENS7_ILi48EEENS7_ILi256EEEEEELi256ENS_6half_tEfNS_4arch4Sm80ELb0ELb0ELb1ELb1ELb0ELb0ELb1ELb1EEENS1_21CollectiveEpilogueFwdINS6_IJS8_SA_S9_EEENS6_IJNS7_ILi1EEESI_SI_EEESC_SE_Li256ELb1ELb1ELb1ELb0EEENS1_36VarlenDynamicPersistentTileSchedulerILi128ELi48ELi256ELi256ELb1ELb1ELb0ELb0ELb1ELb1EEEEEEEEEvNT_6ParamsE,"a",@progbits
	.sectionflags	@""
	.align	4
.nv.constant0._ZN7cutlass13device_kernelIN5flash19enable_sm80_to_sm89INS1_16FlashAttnFwdSm80INS1_25CollectiveMainloopFwdSm80ILi8ELi1ELb1EN4cute5tupleIJNS5_1CILi128EEENS7_ILi48EEENS7_ILi256EEEEEELi256ENS_6half_tEfNS_4arch4Sm80ELb0ELb0ELb1ELb1ELb0ELb0ELb1ELb1EEENS1_21CollectiveEpilogueFwdINS6_IJS8_SA_S9_EEENS6_IJNS7_ILi1EEESI_SI_EEESC_SE_Li256ELb1ELb1ELb1ELb0EEENS1_36VarlenDynamicPersistentTileSchedulerILi128ELi48ELi256ELi256ELb1ELb1ELb0ELb0ELb1ELb1EEEEEEEEEvNT_6ParamsE:
	.zero		1432


//--------------------- .nv.constant0._ZN7cutlass13device_kernelIN5flash19enable_sm80_to_sm89INS1_16FlashAttnFwdSm80INS1_25CollectiveMainloopFwdSm80ILi8ELi1ELb0EN4cute5tupleIJNS5_1CILi128EEENS7_ILi32EEENS7_ILi256EEEEEELi256ENS_6half_tEfNS_4arch4Sm80ELb0ELb0ELb1ELb1ELb0ELb1ELb1ELb1EEENS1_21CollectiveEpilogueFwdINS6_IJS8_SA_S9_EEENS6_IJNS7_ILi1EEESI_SI_EEESC_SE_Li256ELb1ELb1ELb1ELb0EEENS1_36VarlenDynamicPersistentTileSchedulerILi128ELi32ELi256ELi256ELb1ELb1ELb0ELb0ELb1ELb1EEEEEEEEEvNT_6ParamsE --------------------------
	.section	.nv.constant0._ZN7cutlass13device_kernelIN5flash19enable_sm80_to_sm89INS1_16FlashAttnFwdSm80INS1_25CollectiveMainloopFwdSm80ILi8ELi1ELb0EN4cute5tupleIJNS5_1CILi128EEENS7_ILi32EEENS7_ILi256EEEEEELi256ENS_6half_tEfNS_4arch4Sm80ELb0ELb0ELb1ELb1ELb0ELb1ELb1ELb1EEENS1_21CollectiveEpilogueFwdINS6_IJS8_SA_S9_EEENS6_IJNS7_ILi1EEESI_SI_EEESC_SE_Li256ELb1ELb1ELb1ELb0EEENS1_36VarlenDynamicPersistentTileSchedulerILi128ELi32ELi256ELi256ELb1ELb1ELb0ELb0ELb1ELb1EEEEEEEEEvNT_6ParamsE,"a",@progbits
	.sectionflags	@""
	.align	4
.nv.constant0._ZN7cutlass13device_kernelIN5flash19enable_sm80_to_sm89INS1_16FlashAttnFwdSm80INS1_25CollectiveMainloopFwdSm80ILi8ELi1ELb0EN4cute5tupleIJNS5_1CILi128EEENS7_ILi32EEENS7_ILi256EEEEEELi256ENS_6half_tEfNS_4arch4Sm80ELb0ELb0ELb1ELb1ELb0ELb1ELb1ELb1EEENS1_21CollectiveEpilogueFwdINS6_IJS8_SA_S9_EEENS6_IJNS7_ILi1EEESI_SI_EEESC_SE_Li256ELb1ELb1ELb1ELb0EEENS1_36VarlenDynamicPersistentTileSchedulerILi128ELi32ELi256ELi256ELb1ELb1ELb0ELb0ELb1ELb1EEEEEEEEEvNT_6ParamsE:
	.zero		1432


//--------------------- .nv.constant0._ZN7cutlass13device_kernelIN5flash19enable_sm80_to_sm89INS1_16FlashAttnFwdSm80INS1_25CollectiveMainloopFwdSm80ILi8ELi1ELb1EN4cute5tupleIJNS5_1CILi128EEENS7_ILi48EEENS7_ILi256EEEEEELi256ENS_6half_tEfNS_4arch4Sm80ELb0ELb1ELb1ELb0ELb0ELb0ELb1ELb1EEENS1_21CollectiveEpilogueFwdINS6_IJS8_SA_S9_EEENS6_IJNS7_ILi1EEESI_SI_EEESC_SE_Li256ELb0ELb1ELb1ELb0EEENS1_19SingleTileSchedulerILb0ELb1ELb1ELi128EEEEEEEEEvNT_6ParamsE --------------------------
	.section	.nv.constant0._ZN7cutlass13device_kernelIN5flash19enable_sm80_to_sm89INS1_16FlashAttnFwdSm80INS1_25CollectiveMainloopFwdSm80ILi8ELi1ELb1EN4cute5tupleIJNS5_1CILi128EEENS7_ILi48EEENS7_ILi256EEEEEELi256ENS_6half_tEfNS_4arch4Sm80ELb0ELb1ELb1ELb0ELb0ELb0ELb1ELb1EEENS1_21CollectiveEpilogueFwdINS6_IJS8_SA_S9_EEENS6_IJNS7_ILi1EEESI_SI_EEESC_SE_Li256ELb0ELb1ELb1ELb0EEENS1_19SingleTileSchedulerILb0ELb1ELb1ELi128EEEEEEEEEvNT_6ParamsE,"a",@progbits
	.sectionflags	@""
	.align	4
.nv.constant0._ZN7cutlass13device_kernelIN5flash19enable_sm80_to_sm89INS1_16FlashAttnFwdSm80INS1_25CollectiveMainloopFwdSm80ILi8ELi1ELb1EN4cute5tupleIJNS5_1CILi128EEENS7_ILi48EEENS7_ILi256EEEEEELi256ENS_6half_tEfNS_4arch4Sm80ELb0ELb1ELb1ELb0ELb0ELb0ELb1ELb1EEENS1_21CollectiveEpilogueFwdINS6_IJS8_SA_S9_EEENS6_IJNS7_ILi1EEESI_SI_EEESC_SE_Li256ELb0ELb1ELb1ELb0EEENS1_19SingleTileSchedulerILb0ELb1ELb1ELi128EEEEEEEEEvNT_6ParamsE:
	.zero		1400


//--------------------- .nv.constant0._ZN7cutlass13device_kernelIN5flash19enable_sm80_to_sm89INS1_16FlashAttnFwdSm80INS1_25CollectiveMainloopFwdSm80ILi8ELi1ELb1EN4cute5tupleIJNS5_1CILi128EEENS7_ILi48EEENS7_ILi256EEEEEELi256ENS_6half_tEfNS_4arch4Sm80ELb0ELb1ELb1ELb1ELb0ELb0ELb1ELb1EEENS1_21CollectiveEpilogueFwdINS6_IJS8_SA_S9_EEENS6_IJNS7_ILi1EEESI_SI_EEESC_SE_Li256ELb1ELb1ELb1ELb0EEENS1_36VarlenDynamicPersistentTileSchedulerILi128ELi48ELi256ELi256ELb1ELb1ELb0ELb1ELb0ELb1EEEEEEEEEvNT_6ParamsE --------------------------
	.section	.nv.constant0._ZN7cutlass13device_kernelIN5flash19enable_sm80_to_sm89INS1_16FlashAttnFwdSm80INS1_25CollectiveMainloopFwdSm80ILi8ELi1ELb1EN4cute5tupleIJNS5_1CILi128EEENS7_ILi48EEENS7_ILi256EEEEEELi256ENS_6half_tEfNS_4arch4Sm80ELb0ELb1ELb1ELb1ELb0ELb0ELb1ELb1EEENS1_21CollectiveEpilogueFwdINS6_IJS8_SA_S9_EEENS6_IJNS7_ILi1EEESI_SI_EEESC_SE_Li256ELb1ELb1ELb1ELb0EEENS1_36VarlenDynamicPersistentTileSchedulerILi128ELi48ELi256ELi256ELb1ELb1ELb0ELb1ELb0ELb1EEEEEEEEEvNT_6ParamsE,"a",@progbits
	.sectionflags	@""
	.align	4
.nv.constant0._ZN7cutlass13device_kernelIN5flash19enable_sm80_to_sm89INS1_16FlashAttnFwdSm80INS1_25CollectiveMainloopFwdSm80ILi8ELi1ELb1EN4cute5tupleIJNS5_1CILi128EEENS7_ILi48EEENS7_ILi256EEEEEELi256ENS_6half_tEfNS_4arch4Sm80ELb0ELb1ELb1ELb1ELb0ELb0ELb1ELb1EEENS1_21CollectiveEpilogueFwdINS6_IJS8_SA_S9_EEENS6_IJNS7_ILi1EEESI_SI_EEESC_SE_Li256ELb1ELb1ELb1ELb0EEENS1_36VarlenDynamicPersistentTileSchedulerILi128ELi48ELi256ELi256ELb1ELb1ELb0ELb1ELb0ELb1EEEEEEEEEvNT_6ParamsE:
	.zero		1432


//--------------------- .nv.constant0._ZN7cutlass13device_kernelIN5flash19enable_sm80_to_sm89INS1_16FlashAttnFwdSm80INS1_25CollectiveMainloopFwdSm80ILi8ELi1ELb0EN4cute5tupleIJNS5_1CILi128EEENS7_ILi32EEENS7_ILi256EEEEEELi256ENS_6half_tEfNS_4arch4Sm80ELb0ELb1ELb1ELb1ELb0ELb1ELb1ELb1EEENS1_21CollectiveEpilogueFwdINS6_IJS8_SA_S9_EEENS6_IJNS7_ILi1EEESI_SI_EEESC_SE_Li256ELb1ELb1ELb1ELb0EEENS1_36VarlenDynamicPersistentTileSchedulerILi128ELi32ELi256ELi256ELb1ELb1ELb0ELb1ELb0ELb1EEEEEEEEEvNT_6ParamsE --------------------------
	.section	.nv.constant0._ZN7cutlass13device_kernelIN5flash19enable_sm80_to_sm89INS1_16FlashAttnFwdSm80INS1_25CollectiveMainloopFwdSm80ILi8ELi1ELb0EN4cute5tupleIJNS5_1CILi128EEENS7_ILi32EEENS7_ILi256EEEEEELi256ENS_6half_tEfNS_4arch4Sm80ELb0ELb1ELb1ELb1ELb0ELb1ELb1ELb1EEENS1_21CollectiveEpilogueFwdINS6_IJS8_SA_S9_EEENS6_IJNS7_ILi1EEESI_SI_EEESC_SE_Li256ELb1ELb1ELb1ELb0EEENS1_36VarlenDynamicPersistentTileSchedulerILi128ELi32ELi256ELi256ELb1ELb1ELb0ELb1ELb0ELb1EEEEEEEEEvNT_6ParamsE,"a",@progbits
	.sectionflags	@""
	.align	4
.nv.constant0._ZN7cutlass13device_kernelIN5flash19enable_sm80_to_sm89INS1_16FlashAttnFwdSm80INS1_25CollectiveMainloopFwdSm80ILi8ELi1ELb0EN4cute5tupleIJNS5_1CILi128EEENS7_ILi32EEENS7_ILi256EEEEEELi256ENS_6half_tEfNS_4arch4Sm80ELb0ELb1ELb1ELb1ELb0ELb1ELb1ELb1EEENS1_21CollectiveEpilogueFwdINS6_IJS8_SA_S9_EEENS6_IJNS7_ILi1EEESI_SI_EEESC_SE_Li256ELb1ELb1ELb1ELb0EEENS1_36VarlenDynamicPersistentTileSchedulerILi128ELi32ELi256ELi256ELb1ELb1ELb0ELb1ELb0ELb1EEEEEEEEEvNT_6ParamsE:
	.zero		1432


//--------------------- .nv.constant0._ZN7cutlass13device_kernelIN5flash19enable_sm80_to_sm89INS1_16FlashAttnFwdSm80INS1_25CollectiveMainloopFwdSm80ILi8ELi1ELb1EN4cute5tupleIJNS5_1CILi128EEENS7_ILi64EEENS7_ILi256EEEEEELi256ENS_6half_tEfNS_4arch4Sm80ELb1ELb0ELb1ELb0ELb0ELb0ELb1ELb1EEENS1_21CollectiveEpilogueFwdINS6_IJS8_SA_S9_EEENS6_IJNS7_ILi1EEESI_SI_EEESC_SE_Li256ELb0ELb1ELb1ELb0EEENS1_30DynamicPersistentTileSchedulerILi256ELi256ELb1ELb1ELb0EEEEEEEEEvNT_6ParamsE --------------------------
	.section	.nv.constant0._ZN7cutlass13device_kernelIN5flash19enable_sm80_to_sm89INS1_16FlashAttnFwdSm80INS1_25CollectiveMainloopFwdSm80ILi8ELi1ELb1EN4cute5tupleIJNS5_1CILi128EEENS7_ILi64EEENS7_ILi256EEEEEELi256ENS_6half_tEfNS_4arch4Sm80ELb1ELb0ELb1ELb0ELb0ELb0ELb1ELb1EEENS1_21CollectiveEpilogueFwdINS6_IJS8_SA_S9_EEENS6_IJNS7_ILi1EEESI_SI_EEESC_SE_Li256ELb0ELb1ELb1ELb0EEENS1_30DynamicPersistentTileSchedulerILi256ELi256ELb1ELb1ELb0EEEEEEEEEvNT_6ParamsE,"a",@progbits
	.sectionflags	@""
	.align	4
.nv.constant0._ZN7cutlass13device_kernelIN5flash19enable_sm80_to_sm89INS1_16FlashAttnFwdSm80INS1_25CollectiveMainloopFwdSm80ILi8ELi1ELb1EN4cute5tupleIJNS5_1CILi128EEENS7_ILi64EEENS7_ILi256EEEEEELi256ENS_6half_tEfNS_4arch4Sm80ELb1ELb0ELb1ELb0ELb0ELb0ELb1ELb1EEENS1_21CollectiveEpilogueFwdINS6_IJS8_SA_S9_EEENS6_IJNS7_ILi1EEESI_SI_EEESC_SE_Li256ELb0ELb1ELb1ELb0EEENS1_30DynamicPersistentTileSchedulerILi256ELi256ELb1ELb1ELb0EEEEEEEEEvNT_6ParamsE:
	.zero		1416


//--------------------- .nv.constant0._ZN7cutlass13device_kernelIN5flash19enable_sm80_to_sm89INS1_16FlashAttnFwdSm80INS1_25CollectiveMainloopFwdSm80ILi8ELi1ELb1EN4cute5tupleIJNS5_1CILi128EEENS7_ILi48EEENS7_ILi256EEEEEELi256ENS_6half_tEfNS_4arch4Sm80ELb1ELb0ELb1ELb1ELb0ELb0ELb1ELb1EEENS1_21CollectiveEpilogueFwdINS6_IJS8_SA_S9_EEENS6_IJNS7_ILi1EEESI_SI_EEESC_SE_Li256ELb1ELb1ELb1ELb0EEENS1_36VarlenDynamicPersistentTileSchedulerILi128ELi48ELi256ELi256ELb1ELb1ELb0ELb1ELb1ELb1EEEEEEEEEvNT_6ParamsE --------------------------
	.section	.nv.constant0._ZN7cutlass13device_kernelIN5flash19enable_sm80_to_sm89INS1_16FlashAttnFwdSm80INS1_25CollectiveMainloopFwdSm80ILi8ELi1ELb1EN4cute5tupleIJNS5_1CILi128EEENS7_ILi48EEENS7_ILi256EEEEEELi256ENS_6half_tEfNS_4arch4Sm80ELb1ELb0ELb1ELb1ELb0ELb0ELb1ELb1EEENS1_21CollectiveEpilogueFwdINS6_IJS8_SA_S9_EEENS6_IJNS7_ILi1EEESI_SI_EEESC_SE_Li256ELb1ELb1ELb1ELb0EEENS1_36VarlenDynamicPersistentTileSchedulerILi128ELi48ELi256ELi256ELb1ELb1ELb0ELb1ELb1ELb1EEEEEEEEEvNT_6ParamsE,"a",@progbits
	.sectionflags	@""
	.align	4
.nv.constant0._ZN7cutlass13device_kernelIN5flash19enable_sm80_to_sm89INS1_16FlashAttnFwdSm80INS1_25CollectiveMainloopFwdSm80ILi8ELi1ELb1EN4cute5tupleIJNS5_1CILi128EEENS7_ILi48EEENS7_ILi256EEEEEELi256ENS_6half_tEfNS_4arch4Sm80ELb1ELb0ELb1ELb1ELb0ELb0ELb1ELb1EEENS1_21CollectiveEpilogueFwdINS6_IJS8_SA_S9_EEENS6_IJNS7_ILi1EEESI_SI_EEESC_SE_Li256ELb1ELb1ELb1ELb0EEENS1_36VarlenDynamicPersistentTileSchedulerILi128ELi48ELi256ELi256ELb1ELb1ELb0ELb1ELb1ELb1EEEEEEEEEvNT_6ParamsE:
	.zero		1432


//--------------------- .nv.constant0._ZN7cutlass13device_kernelIN5flash19enable_sm80_to_sm89INS1_16FlashAttnFwdSm80INS1_25CollectiveMainloopFwdSm80ILi8ELi1ELb0EN4cute5tupleIJNS5_1CILi128EEENS7_ILi32EEENS7_ILi256EEEEEELi256ENS_6half_tEfNS_4arch4Sm80ELb1ELb0ELb1ELb1ELb0ELb1ELb1ELb1EEENS1_21CollectiveEpilogueFwdINS6_IJS8_SA_S9_EEENS6_IJNS7_ILi1EEESI_SI_EEESC_SE_Li256ELb1ELb1ELb1ELb0EEENS1_36VarlenDynamicPersistentTileSchedulerILi128ELi32ELi256ELi256ELb1ELb1ELb0ELb1ELb1ELb1EEEEEEEEEvNT_6ParamsE --------------------------
	.section	.nv.constant0._ZN7cutlass13device_kernelIN5flash19enable_sm80_to_sm89INS1_16FlashAttnFwdSm80INS1_25CollectiveMainloopFwdSm80ILi8ELi1ELb0EN4cute5tupleIJNS5_1CILi128EEENS7_ILi32EEENS7_ILi256EEEEEELi256ENS_6half_tEfNS_4arch4Sm80ELb1ELb0ELb1ELb1ELb0ELb1ELb1ELb1EEENS1_21CollectiveEpilogueFwdINS6_IJS8_SA_S9_EEENS6_IJNS7_ILi1EEESI_SI_EEESC_SE_Li256ELb1ELb1ELb1ELb0EEENS1_36VarlenDynamicPersistentTileSchedulerILi128ELi32ELi256ELi256ELb1ELb1ELb0ELb1ELb1ELb1EEEEEEEEEvNT_6ParamsE,"a",@progbits
	.sectionflags	@""
	.align	4
.nv.constant0._ZN7cutlass13device_kernelIN5flash19enable_sm80_to_sm89INS1_16FlashAttnFwdSm80INS1_25CollectiveMainloopFwdSm80ILi8ELi1ELb0EN4cute5tupleIJNS5_1CILi128EEENS7_ILi32EEENS7_ILi256EEEEEELi256ENS_6half_tEfNS_4arch4Sm80ELb1ELb0ELb1ELb1ELb0ELb1ELb1ELb1EEENS1_21CollectiveEpilogueFwdINS6_IJS8_SA_S9_EEENS6_IJNS7_ILi1EEESI_SI_EEESC_SE_Li256ELb1ELb1ELb1ELb0EEENS1_36VarlenDynamicPersistentTileSchedulerILi128ELi32ELi256ELi256ELb1ELb1ELb0ELb1ELb1ELb1EEEEEEEEEvNT_6ParamsE:
	.zero		1432


//--------------------- .nv.constant0._ZN7cutlass13device_kernelIN5flash19enable_sm80_to_sm89INS1_16FlashAttnFwdSm80INS1_25CollectiveMainloopFwdSm80ILi8ELi1ELb0EN4cute5tupleIJNS5_1CILi128EEENS7_ILi96EEENS7_ILi256EEEEEELi256ENS_6half_tEfNS_4arch4Sm80ELb0ELb0ELb1ELb0ELb0ELb0ELb1ELb1EEENS1_21CollectiveEpilogueFwdINS6_IJS8_SA_S9_EEENS6_IJNS7_ILi1EEESI_SI_EEESC_SE_Li256ELb0ELb1ELb1ELb0EEENS1_19SingleTileSchedulerILb0ELb1ELb1ELi128EEEEEEEEEvNT_6ParamsE --------------------------
	.section	.nv.constant0._ZN7cutlass13device_kernelIN5flash19enable_sm80_to_sm89INS1_16FlashAttnFwdSm80INS1_25CollectiveMainloopFwdSm80ILi8ELi1ELb0EN4cute5tupleIJNS5_1CILi128EEENS7_ILi96EEENS7_ILi256EEEEEELi256ENS_6half_tEfNS_4arch4Sm80ELb0ELb0ELb1ELb0ELb0ELb0ELb1ELb1EEENS1_21CollectiveEpilogueFwdINS6_IJS8_SA_S9_EEENS6_IJNS7_ILi1EEESI_SI_EEESC_SE_Li256ELb0ELb1ELb1ELb0EEENS1_19SingleTileSchedulerILb0ELb1ELb1ELi128EEEEEEEEEvNT_6ParamsE,"a",@progbits
	.sectionflags	@""
	.align	4
.nv.constant0._ZN7cutlass13device_kernelIN5flash19enable_sm80_to_sm89INS1_16FlashAttnFwdSm80INS1_25CollectiveMainloopFwdSm80ILi8ELi1ELb0EN4cute5tupleIJNS5_1CILi128EEENS7_ILi96EEENS7_ILi256EEEEEELi256ENS_6half_tEfNS_4arch4Sm80ELb0ELb0ELb1ELb0ELb0ELb0ELb1ELb1EEENS1_21CollectiveEpilogueFwdINS6_IJS8_SA_S9_EEENS6_IJNS7_ILi1EEESI_SI_EEESC_SE_Li256ELb0ELb1ELb1ELb0EEENS1_19SingleTileSchedulerILb0ELb1ELb1ELi128EEEEEEEEEvNT_6ParamsE:
	.zero		1400


//--------------------- .nv.constant0._ZN7cutlass13device_kernelIN5flash19enable_sm80_to_sm89INS1_16FlashAttnFwdSm80INS1_25CollectiveMainloopFwdSm80ILi8ELi1ELb0EN4cute5tupleIJNS5_1CILi128EEENS7_ILi64EEENS7_ILi256EEEEEELi256ENS_6half_tEfNS_4arch4Sm80ELb0ELb0ELb1ELb1ELb0ELb0ELb1ELb1EEENS1_21CollectiveEpilogueFwdINS6_IJS8_SA_S9_EEENS6_IJNS7_ILi1EEESI_SI_EEESC_SE_Li256ELb1ELb1ELb1ELb0EEENS1_36VarlenDynamicPersistentTileSchedulerILi128ELi64ELi256ELi256ELb1ELb1ELb0ELb0ELb1ELb1EEEEEEEEEvNT_6ParamsE --------------------------
	.section	.nv.constant0._ZN7cutlass13device_kernelIN5flash19enable_sm80_to_sm89INS1_16FlashAttnFwdSm80INS1_25CollectiveMainloopFwdSm80ILi8ELi1ELb0EN4cute5tupleIJNS5_1CILi128EEENS7_ILi64EEENS7_ILi256EEEEEELi256ENS_6half_tEfNS_4arch4Sm80ELb0ELb0ELb1ELb1ELb0ELb0ELb1ELb1EEENS1_21CollectiveEpilogueFwdINS6_IJS8_SA_S9_EEENS6_IJNS7_ILi1EEESI_SI_EEESC_SE_Li256ELb1ELb1ELb1ELb0EEENS1_36VarlenDynamicPersistentTileSchedulerILi128ELi64ELi256ELi256ELb1ELb1ELb0ELb0ELb1ELb1EEEEEEEEEvNT_6ParamsE,"a",@progbits
	.sectionflags	@""
	.align	4
.nv.constant0._ZN7cutlass13device_kernelIN5flash19enable_sm80_to_sm89INS1_16FlashAttnFwdSm80INS1_25CollectiveMainloopFwdSm80ILi8ELi1ELb0EN4cute5tupleIJNS5_1CILi128EEENS7_ILi64EEENS7_ILi256EEEEEELi256ENS_6half_tEfNS_4arch4Sm80ELb0ELb0ELb1ELb1ELb0ELb0ELb1ELb1EEENS1_21CollectiveEpilogueFwdINS6_IJS8_SA_S9_EEENS6_IJNS7_ILi1EEESI_SI_EEESC_SE_Li256ELb1ELb1ELb1ELb0EEENS1_36VarlenDynamicPersistentTileSchedulerILi128ELi64ELi256ELi256ELb1ELb1ELb0ELb0ELb1ELb1EEEEEEEEEvNT_6ParamsE:
	.zero		1432


//--------------------- .nv.constant0._ZN7cutlass13device_kernelIN5flash19enable_sm80_to_sm89INS1_16FlashAttnFwdSm80INS1_25CollectiveMainloopFwdSm80ILi8ELi1ELb0EN4cute5tupleIJNS5_1CILi128EEENS7_ILi48EEENS7_ILi256EEEEEELi256ENS_6half_tEfNS_4arch4Sm80ELb0ELb0ELb1ELb1ELb0ELb1ELb1ELb1EEENS1_21CollectiveEpilogueFwdINS6_IJS8_SA_S9_EEENS6_IJNS7_ILi1EEESI_SI_EEESC_SE_Li256ELb1ELb1ELb1ELb0EEENS1_36VarlenDynamicPersistentTileSchedulerILi128ELi48ELi256ELi256ELb1ELb1ELb0ELb0ELb1ELb1EEEEEEEEEvNT_6ParamsE --------------------------
	.section	.nv.constant0._ZN7cutlass13device_kernelIN5flash19enable_sm80_to_sm89INS1_16FlashAttnFwdSm80INS1_25CollectiveMainloopFwdSm80ILi8ELi1ELb0EN4cute5tupleIJNS5_1CILi128EEENS7_ILi48EEENS7_ILi256EEEEEELi256ENS_6half_tEfNS_4arch4Sm80ELb0ELb0ELb1ELb1ELb0ELb1ELb1ELb1EEENS1_21CollectiveEpilogueFwdINS6_IJS8_SA_S9_EEENS6_IJNS7_ILi1EEESI_SI_EEESC_SE_Li256ELb1ELb1ELb1ELb0EEENS1_36VarlenDynamicPersistentTileSchedulerILi128ELi48ELi256ELi256ELb1ELb1ELb0ELb0ELb1ELb1EEEEEEEEEvNT_6ParamsE,"a",@progbits
	.sectionflags	@""
	.align	4
.nv.constant0._ZN7cutlass13device_kernelIN5flash19enable_sm80_to_sm89INS1_16FlashAttnFwdSm80INS1_25CollectiveMainloopFwdSm80ILi8ELi1ELb0EN4cute5tupleIJNS5_1CILi128EEENS7_ILi48EEENS7_ILi256EEEEEELi256ENS_6half_tEfNS_4arch4Sm80ELb0ELb0ELb1ELb1ELb0ELb1ELb1ELb1EEENS1_21CollectiveEpilogueFwdINS6_IJS8_SA_S9_EEENS6_IJNS7_ILi1EEESI_SI_EEESC_SE_Li256ELb1ELb1ELb1ELb0EEENS1_36VarlenDynamicPersistentTileSchedulerILi128ELi48ELi256ELi256ELb1ELb1ELb0ELb0ELb1ELb1EEEEEEEEEvNT_6ParamsE:
	.zero		1432


//--------------------- .nv.constant0._ZN7cutlass13device_kernelIN5flash19enable_sm80_to_sm89INS1_16FlashAttnFwdSm80INS1_25CollectiveMainloopFwdSm80ILi8ELi1ELb0EN4cute5tupleIJNS5_1CILi128EEENS7_ILi64EEENS7_ILi256EEEEEELi256ENS_6half_tEfNS_4arch4Sm80ELb0ELb1ELb1ELb0ELb0ELb0ELb1ELb1EEENS1_21CollectiveEpilogueFwdINS6_IJS8_SA_S9_EEENS6_IJNS7_ILi1EEESI_SI_EEESC_SE_Li256ELb0ELb1ELb1ELb0EEENS1_19SingleTileSchedulerILb0ELb1ELb1ELi128EEEEEEEEEvNT_6ParamsE --------------------------
	.section	.nv.constant0._ZN7cutlass13device_kernelIN5flash19enable_sm80_to_sm89INS1_16FlashAttnFwdSm80INS1_25CollectiveMainloopFwdSm80ILi8ELi1ELb0EN4cute5tupleIJNS5_1CILi128EEENS7_ILi64EEENS7_ILi256EEEEEELi256ENS_6half_tEfNS_4arch4Sm80ELb0ELb1ELb1ELb0ELb0ELb0ELb1ELb1EEENS1_21CollectiveEpilogueFwdINS6_IJS8_SA_S9_EEENS6_IJNS7_ILi1EEESI_SI_EEESC_SE_Li256ELb0ELb1ELb1ELb0EEENS1_19SingleTileSchedulerILb0ELb1ELb1ELi128EEEEEEEEEvNT_6ParamsE,"a",@progbits
	.sectionflags	@""
	.align	4
.nv.constant0._ZN7cutlass13device_kernelIN5flash19enable_sm80_to_sm89INS1_16FlashAttnFwdSm80INS1_25CollectiveMainloopFwdSm80ILi8ELi1ELb0EN4cute5tupleIJNS5_1CILi128EEENS7_ILi64EEENS7_ILi256EEEEEELi256ENS_6half_tEfNS_4arch4Sm80ELb0ELb1ELb1ELb0ELb0ELb0ELb1ELb1EEENS1_21CollectiveEpilogueFwdINS6_IJS8_SA_S9_EEENS6_IJNS7_ILi1EEESI_SI_EEESC_SE_Li256ELb0ELb1ELb1ELb0EEENS1_19SingleTileSchedulerILb0ELb1ELb1ELi128EEEEEEEEEvNT_6ParamsE:
	.zero		1400


//--------------------- .nv.constant0._ZN7cutlass13device_kernelIN5flash19enable_sm80_to_sm89INS1_16FlashAttnFwdSm80INS1_25CollectiveMainloopFwdSm80ILi8ELi1ELb0EN4cute5tupleIJNS5_1CILi128EEENS7_ILi64EEENS7_ILi256EEEEEELi256ENS_6half_tEfNS_4arch4Sm80ELb0ELb1ELb1ELb1ELb0ELb0ELb1ELb1EEENS1_21CollectiveEpilogueFwdINS6_IJS8_SA_S9_EEENS6_IJNS7_ILi1EEESI_SI_EEESC_SE_Li256ELb1ELb1ELb1ELb0EEENS1_36VarlenDynamicPersistentTileSchedulerILi128ELi64ELi256ELi256ELb1ELb1ELb0ELb1ELb0ELb1EEEEEEEEEvNT_6ParamsE --------------------------
	.section	.nv.constant0._ZN7cutlass13device_kernelIN5flash19enable_sm80_to_sm89INS1_16FlashAttnFwdSm80INS1_25CollectiveMainloopFwdSm80ILi8ELi1ELb0EN4cute5tupleIJNS5_1CILi128EEENS7_ILi64EEENS7_ILi256EEEEEELi256ENS_6half_tEfNS_4arch4Sm80ELb0ELb1ELb1ELb1ELb0ELb0ELb1ELb1EEENS1_21CollectiveEpilogueFwdINS6_IJS8_SA_S9_EEENS6_IJNS7_ILi1EEESI_SI_EEESC_SE_Li256ELb1ELb1ELb1ELb0EEENS1_36VarlenDynamicPersistentTileSchedulerILi128ELi64ELi256ELi256ELb1ELb1ELb0ELb1ELb0ELb1EEEEEEEEEvNT_6ParamsE,"a",@progbits
	.sectionflags	@""
	.align	4
.nv.constant0._ZN7cutlass13device_kernelIN5flash19enable_sm80_to_sm89INS1_16FlashAttnFwdSm80INS1_25CollectiveMainloopFwdSm80ILi8ELi1ELb0EN4cute5tupleIJNS5_1CILi128EEENS7_ILi64EEENS7_ILi256EEEEEELi256ENS_6half_tEfNS_4arch4Sm80ELb0ELb1ELb1ELb1ELb0ELb0ELb1ELb1EEENS1_21CollectiveEpilogueFwdINS6_IJS8_SA_S9_EEENS6_IJNS7_ILi1EEESI_SI_EEESC_SE_Li256ELb1ELb1ELb1ELb0EEENS1_36VarlenDynamicPersistentTileSchedulerILi128ELi64ELi256ELi256ELb1ELb1ELb0ELb1ELb0ELb1EEEEEEEEEvNT_6ParamsE:
	.zero		1432


//--------------------- .nv.constant0._ZN7cutlass13device_kernelIN5flash19enable_sm80_to_sm89INS1_16FlashAttnFwdSm80INS1_25CollectiveMainloopFwdSm80ILi8ELi1ELb0EN4cute5tupleIJNS5_1CILi128EEENS7_ILi48EEENS7_ILi256EEEEEELi256ENS_6half_tEfNS_4arch4Sm80ELb0ELb1ELb1ELb1ELb0ELb1ELb1ELb1EEENS1_21CollectiveEpilogueFwdINS6_IJS8_SA_S9_EEENS6_IJNS7_ILi1EEESI_SI_EEESC_SE_Li256ELb1ELb1ELb1ELb0EEENS1_36VarlenDynamicPersistentTileSchedulerILi128ELi48ELi256ELi256ELb1ELb1ELb0ELb1ELb0ELb1EEEEEEEEEvNT_6ParamsE --------------------------
	.section	.nv.constant0._ZN7cutlass13device_kernelIN5flash19enable_sm80_to_sm89INS1_16FlashAttnFwdSm80INS1_25CollectiveMainloopFwdSm80ILi8ELi1ELb0EN4cute5tupleIJNS5_1CILi128EEENS7_ILi48EEENS7_ILi256EEEEEELi256ENS_6half_tEfNS_4arch4Sm80ELb0ELb1ELb1ELb1ELb0ELb1ELb1ELb1EEENS1_21CollectiveEpilogueFwdINS6_IJS8_SA_S9_EEENS6_IJNS7_ILi1EEESI_SI_EEESC_SE_Li256ELb1ELb1ELb1ELb0EEENS1_36VarlenDynamicPersistentTileSchedulerILi128ELi48ELi256ELi256ELb1ELb1ELb0ELb1ELb0ELb1EEEEEEEEEvNT_6ParamsE,"a",@progbits
	.sectionflags	@""
	.align	4
.nv.constant0._ZN7cutlass13device_kernelIN5flash19enable_sm80_to_sm89INS1_16FlashAttnFwdSm80INS1_25CollectiveMainloopFwdSm80ILi8ELi1ELb0EN4cute5tupleIJNS5_1CILi128EEENS7_ILi48EEENS7_ILi256EEEEEELi256ENS_6half_tEfNS_4arch4Sm80ELb0ELb1ELb1ELb1ELb0ELb1ELb1ELb1EEENS1_21CollectiveEpilogueFwdINS6_IJS8_SA_S9_EEENS6_IJNS7_ILi1EEESI_SI_EEESC_SE_Li256ELb1ELb1ELb1ELb0EEENS1_36VarlenDynamicPersistentTileSchedulerILi128ELi48ELi256ELi256ELb1ELb1ELb0ELb1ELb0ELb1EEEEEEEEEvNT_6ParamsE:
	.zero		1432


//--------------------- .nv.constant0._ZN7cutlass13device_kernelIN5flash19enable_sm80_to_sm89INS1_16FlashAttnFwdSm80INS1_25CollectiveMainloopFwdSm80ILi8ELi1ELb0EN4cute5tupleIJNS5_1CILi128EEENS7_ILi96EEENS7_ILi256EEEEEELi256ENS_6half_tEfNS_4arch4Sm80ELb1ELb0ELb1ELb0ELb0ELb0ELb1ELb1EEENS1_21CollectiveEpilogueFwdINS6_IJS8_SA_S9_EEENS6_IJNS7_ILi1EEESI_SI_EEESC_SE_Li256ELb0ELb1ELb1ELb0EEENS1_30DynamicPersistentTileSchedulerILi256ELi256ELb1ELb1ELb0EEEEEEEEEvNT_6ParamsE --------------------------
	.section	.nv.constant0._ZN7cutlass13device_kernelIN5flash19enable_sm80_to_sm89INS1_16FlashAttnFwdSm80INS1_25CollectiveMainloopFwdSm80ILi8ELi1ELb0EN4cute5tupleIJNS5_1CILi128EEENS7_ILi96EEENS7_ILi256EEEEEELi256ENS_6half_tEfNS_4arch4Sm80ELb1ELb0ELb1ELb0ELb0ELb0ELb1ELb1EEENS1_21CollectiveEpilogueFwdINS6_IJS8_SA_S9_EEENS6_IJNS7_ILi1EEESI_SI_EEESC_SE_Li256ELb0ELb1ELb1ELb0EEENS1_30DynamicPersistentTileSchedulerILi256ELi256ELb1ELb1ELb0EEEEEEEEEvNT_6ParamsE,"a",@progbits
	.sectionflags	@""
	.align	4
.nv.constant0._ZN7cutlass13device_kernelIN5flash19enable_sm80_to_sm89INS1_16FlashAttnFwdSm80INS1_25CollectiveMainloopFwdSm80ILi8ELi1ELb0EN4cute5tupleIJNS5_1CILi128EEENS7_ILi96EEENS7_ILi256EEEEEELi256ENS_6half_tEfNS_4arch4Sm80ELb1ELb0ELb1ELb0ELb0ELb0ELb1ELb1EEENS1_21CollectiveEpilogueFwdINS6_IJS8_SA_S9_EEENS6_IJNS7_ILi1EEESI_SI_EEESC_SE_Li256ELb0ELb1ELb1ELb0EEENS1_30DynamicPersistentTileSchedulerILi256ELi256ELb1ELb1ELb0EEEEEEEEEvNT_6ParamsE:
	.zero		1416


//--------------------- .nv.constant0._ZN7cutlass13device_kernelIN5flash19enable_sm80_to_sm89INS1_16FlashAttnFwdSm80INS1_25CollectiveMainloopFwdSm80ILi8ELi1ELb0EN4cute5tupleIJNS5_1CILi128EEENS7_ILi64EEENS7_ILi256EEEEEELi256ENS_6half_tEfNS_4arch4Sm80ELb1ELb0ELb1ELb1ELb0ELb0ELb1ELb1EEENS1_21CollectiveEpilogueFwdINS6_IJS8_SA_S9_EEENS6_IJNS7_ILi1EEESI_SI_EEESC_SE_Li256ELb1ELb1ELb1ELb0EEENS1_36VarlenDynamicPersistentTileSchedulerILi128ELi64ELi256ELi256ELb1ELb1ELb0ELb1ELb1ELb1EEEEEEEEEvNT_6ParamsE --------------------------
	.section	.nv.constant0._ZN7cutlass13device_kernelIN5flash19enable_sm80_to_sm89INS1_16FlashAttnFwdSm80INS1_25CollectiveMainloopFwdSm80ILi8ELi1ELb0EN4cute5tupleIJNS5_1CILi128EEENS7_ILi64EEENS7_ILi256EEEEEELi256ENS_6half_tEfNS_4arch4Sm80ELb1ELb0ELb1ELb1ELb0ELb0ELb1ELb1EEENS1_21CollectiveEpilogueFwdINS6_IJS8_SA_S9_EEENS6_IJNS7_ILi1EEESI_SI_EEESC_SE_Li256ELb1ELb1ELb1ELb0EEENS1_36VarlenDynamicPersistentTileSchedulerILi128ELi64ELi256ELi256ELb1ELb1ELb0ELb1ELb1ELb1EEEEEEEEEvNT_6ParamsE,"a",@progbits
	.sectionflags	@""
	.align	4
.nv.constant0._ZN7cutlass13device_kernelIN5flash19enable_sm80_to_sm89INS1_16FlashAttnFwdSm80INS1_25CollectiveMainloopFwdSm80ILi8ELi1ELb0EN4cute5tupleIJNS5_1CILi128EEENS7_ILi64EEENS7_ILi256EEEEEELi256ENS_6half_tEfNS_4arch4Sm80ELb1ELb0ELb1ELb1ELb0ELb0ELb1ELb1EEENS1_21CollectiveEpilogueFwdINS6_IJS8_SA_S9_EEENS6_IJNS7_ILi1EEESI_SI_EEESC_SE_Li256ELb1ELb1ELb1ELb0EEENS1_36VarlenDynamicPersistentTileSchedulerILi128ELi64ELi256ELi256ELb1ELb1ELb0ELb1ELb1ELb1EEEEEEEEEvNT_6ParamsE:
	.zero		1432


//--------------------- .nv.constant0._ZN7cutlass13device_kernelIN5flash19enable_sm80_to_sm89INS1_16FlashAttnFwdSm80INS1_25CollectiveMainloopFwdSm80ILi8ELi1ELb0EN4cute5tupleIJNS5_1CILi128EEENS7_ILi48EEENS7_ILi256EEEEEELi256ENS_6half_tEfNS_4arch4Sm80ELb1ELb0ELb1ELb1ELb0ELb1ELb1ELb1EEENS1_21CollectiveEpilogueFwdINS6_IJS8_SA_S9_EEENS6_IJNS7_ILi1EEESI_SI_EEESC_SE_Li256ELb1ELb1ELb1ELb0EEENS1_36VarlenDynamicPersistentTileSchedulerILi128ELi48ELi256ELi256ELb1ELb1ELb0ELb1ELb1ELb1EEEEEEEEEvNT_6ParamsE --------------------------
	.section	.nv.constant0._ZN7cutlass13device_kernelIN5flash19enable_sm80_to_sm89INS1_16FlashAttnFwdSm80INS1_25CollectiveMainloopFwdSm80ILi8ELi1ELb0EN4cute5tupleIJNS5_1CILi128EEENS7_ILi48EEENS7_ILi256EEEEEELi256ENS_6half_tEfNS_4arch4Sm80ELb1ELb0ELb1ELb1ELb0ELb1ELb1ELb1EEENS1_21CollectiveEpilogueFwdINS6_IJS8_SA_S9_EEENS6_IJNS7_ILi1EEESI_SI_EEESC_SE_Li256ELb1ELb1ELb1ELb0EEENS1_36VarlenDynamicPersistentTileSchedulerILi128ELi48ELi256ELi256ELb1ELb1ELb0ELb1ELb1ELb1EEEEEEEEEvNT_6ParamsE,"a",@progbits
	.sectionflags	@""
	.align	4
.nv.constant0._ZN7cutlass13device_kernelIN5flash19enable_sm80_to_sm89INS1_16FlashAttnFwdSm80INS1_25CollectiveMainloopFwdSm80ILi8ELi1ELb0EN4cute5tupleIJNS5_1CILi128EEENS7_ILi48EEENS7_ILi256EEEEEELi256ENS_6half_tEfNS_4arch4Sm80ELb1ELb0ELb1ELb1ELb0ELb1ELb1ELb1EEENS1_21CollectiveEpilogueFwdINS6_IJS8_SA_S9_EEENS6_IJNS7_ILi1EEESI_SI_EEESC_SE_Li256ELb1ELb1ELb1ELb0EEENS1_36VarlenDynamicPersistentTileSchedulerILi128ELi48ELi256ELi256ELb1ELb1ELb0ELb1ELb1ELb1EEEEEEEEEvNT_6ParamsE:
	.zero		1432


//--------------------- .text._ZN7cutlass13device_kernelIN5flash19enable_sm80_to_sm89INS1_16FlashAttnFwdSm80INS1_25CollectiveMainloopFwdSm80ILi8ELi1ELb1EN4cute5tupleIJNS5_1CILi128EEENS7_ILi64EEENS7_ILi256EEEEEELi256ENS_6half_tEfNS_4arch4Sm80ELb0ELb0ELb1ELb0ELb0ELb0ELb1ELb1EEENS1_21CollectiveEpilogueFwdINS6_IJS8_SA_S9_EEENS6_IJNS7_ILi1EEESI_SI_EEESC_SE_Li256ELb0ELb1ELb1ELb0EEENS1_19SingleTileSchedulerILb0ELb1ELb1ELi128EEEEEEEEEvNT_6ParamsE --------------------------
	.section	.text._ZN7cutlass13device_kernelIN5flash19enable_sm80_to_sm89INS1_16FlashAttnFwdSm80INS1_25CollectiveMainloopFwdSm80ILi8ELi1ELb1EN4cute5tupleIJNS5_1CILi128EEENS7_ILi64EEENS7_ILi256EEEEEELi256ENS_6half_tEfNS_4arch4Sm80ELb0ELb0ELb1ELb0ELb0ELb0ELb1ELb1EEENS1_21CollectiveEpilogueFwdINS6_IJS8_SA_S9_EEENS6_IJNS7_ILi1EEESI_SI_EEESC_SE_Li256ELb0ELb1ELb1ELb0EEENS1_19SingleTileSchedulerILb0ELb1ELb1ELi128EEEEEEEEEvNT_6ParamsE,"ax",@progbits
	.sectioninfo	@"SHI_REGISTERS=255"
	.align	128
.text._ZN7cutlass13device_kernelIN5flash19enable_sm80_to_sm89INS1_16FlashAttnFwdSm80INS1_25CollectiveMainloopFwdSm80ILi8ELi1ELb1EN4cute5tupleIJNS5_1CILi128EEENS7_ILi64EEENS7_ILi256EEEEEELi256ENS_6half_tEfNS_4arch4Sm80ELb0ELb0ELb1ELb0ELb0ELb0ELb1ELb1EEENS1_21CollectiveEpilogueFwdINS6_IJS8_SA_S9_EEENS6_IJNS7_ILi1EEESI_SI_EEESC_SE_Li256ELb0ELb1ELb1ELb0EEENS1_19SingleTileSchedulerILb0ELb1ELb1ELi128EEEEEEEEEvNT_6ParamsE:
        .type           _ZN7cutlass13device_kernelIN5flash19enable_sm80_to_sm89INS1_16FlashAttnFwdSm80INS1_25CollectiveMainloopFwdSm80ILi8ELi1ELb1EN4cute5tupleIJNS5_1CILi128EEENS7_ILi64EEENS7_ILi256EEEEEELi256ENS_6half_tEfNS_4arch4Sm80ELb0ELb0ELb1ELb0ELb0ELb0ELb1ELb1EEENS1_21CollectiveEpilogueFwdINS6_IJS8_SA_S9_EEENS6_IJNS7_ILi1EEESI_SI_EEESC_SE_Li256ELb0ELb1ELb1ELb0EEENS1_19SingleTileSchedulerILb0ELb1ELb1ELi128EEEEEEEEEvNT_6ParamsE,@function
        .size           _ZN7cutlass13device_kernelIN5flash19enable_sm80_to_sm89INS1_16FlashAttnFwdSm80INS1_25CollectiveMainloopFwdSm80ILi8ELi1ELb1EN4cute5tupleIJNS5_1CILi128EEENS7_ILi64EEENS7_ILi256EEEEEELi256ENS_6half_tEfNS_4arch4Sm80ELb0ELb0ELb1ELb0ELb0ELb0ELb1ELb1EEENS1_21CollectiveEpilogueFwdINS6_IJS8_SA_S9_EEENS6_IJNS7_ILi1EEESI_SI_EEESC_SE_Li256ELb0ELb1ELb1ELb0EEENS1_19SingleTileSchedulerILb0ELb1ELb1ELi128EEEEEEEEEvNT_6ParamsE,(.L_x_2584 - _ZN7cutlass13device_kernelIN5flash19enable_sm80_to_sm89INS1_16FlashAttnFwdSm80INS1_25CollectiveMainloopFwdSm80ILi8ELi1ELb1EN4cute5tupleIJNS5_1CILi128EEENS7_ILi64EEENS7_ILi256EEEEEELi256ENS_6half_tEfNS_4arch4Sm80ELb0ELb0ELb1ELb0ELb0ELb0ELb1ELb1EEENS1_21CollectiveEpilogueFwdINS6_IJS8_SA_S9_EEENS6_IJNS7_ILi1EEESI_SI_EEESC_SE_Li256ELb0ELb1ELb1ELb0EEENS1_19SingleTileSchedulerILb0ELb1ELb1ELi128EEEEEEEEEvNT_6ParamsE)
        .other          _ZN7cutlass13device_kernelIN5flash19enable_sm80_to_sm89INS1_16FlashAttnFwdSm80INS1_25CollectiveMainloopFwdSm80ILi8ELi1ELb1EN4cute5tupleIJNS5_1CILi128EEENS7_ILi64EEENS7_ILi256EEEEEELi256ENS_6half_tEfNS_4arch4Sm80ELb0ELb0ELb1ELb0ELb0ELb0ELb1ELb1EEENS1_21CollectiveEpilogueFwdINS6_IJS8_SA_S9_EEENS6_IJNS7_ILi1EEESI_SI_EEESC_SE_Li256ELb0ELb1ELb1ELb0EEENS1_19SingleTileSchedulerILb0ELb1ELb1ELi128EEEEEEEEEvNT_6ParamsE,@"STO_CUDA_ENTRY STV_DEFAULT"
_ZN7cutlass13device_kernelIN5flash19enable_sm80_to_sm89INS1_16FlashAttnFwdSm80INS1_25CollectiveMainloopFwdSm80ILi8ELi1ELb1EN4cute5tupleIJNS5_1CILi128EEENS7_ILi64EEENS7_ILi256EEEEEELi256ENS_6half_tEfNS_4arch4Sm80ELb0ELb0ELb1ELb0ELb0ELb0ELb1ELb1EEENS1_21CollectiveEpilogueFwdINS6_IJS8_SA_S9_EEENS6_IJNS7_ILi1EEESI_SI_EEESC_SE_Li256ELb0ELb1ELb1ELb0EEENS1_19SingleTileSchedulerILb0ELb1ELb1ELi128EEEEEEEEEvNT_6ParamsE:
[----:B------:R-:W-:Y:S02]  /*0000*/  MOV R1, c[0x0][0x28] ;  /* 0x00000a0000017a02 */ /* 0x000fe40000000f00 */
[----:B------:R-:W1:Y:S01]  /*0010*/  S2R R132, SR_TID.X ;  /* 0x0000000000847919 */ /* 0x000e620000002100 */
[----:B------:R-:W2:Y:S01]  /*0020*/  S2UR UR6, SR_CTAID.Y ;  /* 0x00000000000679c3 */ /* 0x000ea20000002600 */
[----:B------:R-:W-:Y:S02]  /*0030*/  IADD3 R1, R1, -0xd0, RZ ;  /* 0xffffff3001017810 */ /* 0x000fe40007ffe0ff */
[----:B------:R-:W3:Y:S01]  /*0040*/  S2R R12, SR_CTAID.Z ;  /* 0x00000000000c7919 */ /* 0x000ee20000002700 */
[----:B-1----:R-:W-:-:S06]  /*0050*/  SHF.R.U32.HI R0, RZ, 0x5, R132 ;  /* 0x00000005ff007819 */ /* 0x002fcc0000011684 */
[----:B------:R-:W1:Y:S02]  /*0060*/  SHFL.IDX PT, R0, R0, RZ, 0x1f ;  /* 0x00001fff00007589 */ /* 0x000e6400000e0000 */
[----:B-1----:R-:W-:-:S13]  /*0070*/  ISETP.NE.AND P0, PT, R0, RZ, PT ;  /* 0x000000ff0000720c */ /* 0x002fda0003f05270 */
[----:B--2---:R-:W-:Y:S05]  /*0080*/  @!P0 BRA `(.L_x_0) ;  /* 0x0000009000008947 */ /* 0x004fea0003800000 */
[----:B---3--:R-:W-:Y:S01]  /*0090*/  MOV R0, c[0x0][0x550] ;  /* 0x0001540000007a02 */ /* 0x008fe20000000f00 */
[----:B------:R-:W-:-:S03]  /*00a0*/  UMOV UR11, UR6 ;  /* 0x00000006000b7c82 */ /* 0x000fc60008000000 */
[----:B------:R-:W-:-:S13]  /*00b0*/  ISETP.NE.AND P0, PT, R0, 0x1, PT ;  /* 0x000000010000780c */ /* 0x000fda0003f05270 */
[----:B------:R-:W-:Y:S05]  /*00c0*/  @!P0 BRA `(.L_x_1) ;  /* 0x000000b000008947 */ /* 0x000fea0003800000 */
[----:B------:R-:W-:Y:S02]  /*00d0*/  ULDC UR4, c[0x0][0x554] ;  /* 0x0001550000047ab9 */ /* 0x000fe40000000800 */
[----:B------:R-:W-:Y:S02]  /*00e0*/  UIMAD.WIDE.U32 UR4, UR6, UR4, URZ ;  /* 0x00000004060472a5 */ /* 0x000fe4000f8e003f */
[----:B------:R-:W-:Y:S02]  /*00f0*/  ULDC UR11, c[0x0][0x558] ;  /* 0x00015600000b7ab9 */ /* 0x000fe40000000800 */
[----:B------:R-:W-:Y:S01]  /*0100*/  USHF.R.U32.HI UR11, URZ, UR11, UR5 ;  /* 0x0000000b3f0b7299 */ /* 0x000fe20008011605 */
[----:B------:R-:W-:Y:S05]  /*0110*/  BRA `(.L_x_1) ;  /* 0x0000006000007947 */ /* 0x000fea0003800000 */
.L_x_0:
[----:B---3--:R-:W-:Y:S02]  /*0120*/  ULDC.64 UR4, c[0x0][0x550] ;  /* 0x0001540000047ab9 */ /* 0x008fe40000000a00 */
[----:B------:R-:W-:Y:S02]  /*0130*/  UISETP.NE.AND UP0, UPT, UR4, 0x1, UPT ;  /* 0x000000010400788c */ /* 0x000fe4000bf05270 */
[----:B------:R-:W-:-:S02]  /*0140*/  UIMAD.WIDE.U32 UR8, UR6, UR5, URZ ;  /* 0x00000005060872a5 */ /* 0x000fc4000f8e003f */
[----:B------:R-:W-:Y:S02]  /*0150*/  ULDC UR4, c[0x0][0x558] ;  /* 0x0001560000047ab9 */ /* 0x000fe40000000800 */
[----:B------:R-:W-:-:S05]  /*0160*/  UMOV UR11, UR6 ;  /* 0x00000006000b7c82 */ /* 0x000fca0008000000 */
[----:B------:R-:W-:-:S03]  /*0170*/  @UP0 USHF.R.U32.HI UR11, URZ, UR4, UR9 ;  /* 0x000000043f0b0299 */ /* 0x000fc60008011609 */
.L_x_1:
[----:B------:R-:W-:Y:S01]  /*0180*/  ISETP.GE.AND P0, PT, R12, RZ, PT ;  /* 0x000000ff0c00720c */ /* 0x000fe20003f06270 */
[----:B------:R-:W-:Y:S02]  /*0190*/  UIADD3 UR5, -UR11, URZ, URZ ;  /* 0x0000003f0b057290 */ /* 0x000fe4000fffe13f */
[----:B------:R-:W-:Y:S02]  /*01a0*/  ULDC UR4, c[0x0][0x550] ;  /* 0x0001540000047ab9 */ /* 0x000fe40000000800 */
[----:B------:R-:W-:-:S08]  /*01b0*/  UIMAD UR6, UR5, UR4, UR6 ;  /* 0x00000004050672a4 */ /* 0x000fd0000f8e0206 */
[----:B------:R-:W-:Y:S05]  /*01c0*/  @!P0 EXIT ;  /* 0x000000000000894d */ /* 0x000fea0003800000 */
[----:B------:R-:W-:Y:S02]  /*01d0*/  ULDC UR4, c[0x0][0x1d0] ;  /* 0x0000740000047ab9 */ /* 0x000fe40000000800 */
[----:B------:R-:W-:Y:S02]  /*01e0*/  UISETP.GE.AND UP0, UPT, UR4, 0x1, UPT ;  /* 0x000000010400788c */ /* 0x000fe4000bf06270 */
[----:B------:R-:W-:Y:S02]  /*01f0*/  UIADD3 UR7, UR4, 0x3f, URZ ;  /* 0x0000003f04077890 */ /* 0x000fe4000fffe03f */
[----:B------:R-:W-:Y:S02]  /*0200*/  UMOV UR13, URZ ;  /* 0x0000003f000d7c82 */ /* 0x000fe40008000000 */
[----:B------:R-:W-:Y:S01]  /*0210*/  PLOP3.LUT P0, PT, PT, PT, UP0, 0x80, 0x0 ;  /* 0x000000000000781c */ /* 0x000fe20003f0f008 */
[----:B------:R-:W-:-:S04]  /*0220*/  USHF.R.S32.HI UR5, URZ, 0x1f, UR7 ;  /* 0x0000001f3f057899 */ /* 0x000fc80008011407 */
[----:B------:R-:W-:-:S04]  /*0230*/  ULEA.HI UR5, UR5, UR7, URZ, 0x6 ;  /* 0x0000000705057291 */ /* 0x000fc8000f8f303f */
[----:B------:R-:W-:-:S04]  /*0240*/  USHF.R.S32.HI UR14, URZ, 0x6, UR5 ;  /* 0x000000063f0e7899 */ /* 0x000fc80008011405 */
[----:B------:R-:W-:Y:S05]  /*0250*/  @!P0 BRA `(.L_x_2) ;  /* 0x0000023000008947 */ /* 0x000fea0003800000 */
[----:B------:R-:W-:Y:S02]  /*0260*/  USHF.R.U32.HI UR4, URZ, 0x10, UR6 ;  /* 0x000000103f047899 */ /* 0x000fe40008011606 */
[----:B------:R-:W-:Y:S02]  /*0270*/  ULDC UR5, c[0x0][0x338] ;  /* 0x0000ce0000057ab9 */ /* 0x000fe40000000800 */
[----:B------:R-:W-:Y:S02]  /*0280*/  UISETP.NE.AND UP0, UPT, UR4, URZ, UPT ;  /* 0x0000003f0400728c */ /* 0x000fe4000bf05270 */
[----:B------:R-:W-:Y:S02]  /*0290*/  UMOV UR12, URZ ;  /* 0x0000003f000c7c82 */ /* 0x000fe40008000000 */
[----:B------:R-:W-:-:S04]  /*02a0*/  USEL UR5, UR4, UR5, UP0 ;  /* 0x0000000504057287 */ /* 0x000fc80008000000 */
[----:B------:R-:W-:Y:S02]  /*02b0*/  UIADD3 UR10, UR14, -0x1, UR5 ;  /* 0xffffffff0e0a7890 */ /* 0x000fe4000fffe005 */
[----:B------:R-:W-:-:S05]  /*02c0*/  IMAD.U32 R3, RZ, RZ, UR5 ;  /* 0x00000005ff037e24 */ /* 0x000fca000f8e00ff */
[----:B------:R-:W-:-:S04]  /*02d0*/  IABS R0, R3 ;  /* 0x0000000300007213 */ /* 0x000fc80000000000 */
[----:B------:R-:W1:Y:S02]  /*02e0*/  R2UR UR9, R0 ;  /* 0x00000000000973c2 */ /* 0x000e6400000e0000 */
[----:B-1----:R-:W1:Y:S08]  /*02f0*/  I2F.RP R0, UR9 ;  /* 0x0000000900007d06 */ /* 0x002e700008209400 */
[----:B-1----:R-:W1:Y:S02]  /*0300*/  MUFU.RCP R0, R0 ;  /* 0x0000000000007308 */ /* 0x002e640000001000 */
[----:B-1----:R-:W-:-:S06]  /*0310*/  IADD3 R0, R0, 0xffffffe, RZ ;  /* 0x0ffffffe00007810 */ /* 0x002fcc0007ffe0ff */
[----:B------:R-:W1:Y:S02]  /*0320*/  F2I.FTZ.U32.TRUNC.NTZ R0, R0 ;  /* 0x0000000000007305 */ /* 0x000e64000021f000 */
[----:B-1----:R1:W2:Y:S02]  /*0330*/  R2UR UR13, R0 ;  /* 0x00000000000d73c2 */ /* 0x0022a400000e0000 */
[----:B-1----:R-:W-:Y:S01]  /*0340*/  IMAD.U32 R0, RZ, RZ, UR10 ;  /* 0x0000000aff007e24 */ /* 0x002fe2000f8e00ff */
[----:B--2---:R-:W-:Y:S02]  /*0350*/  UIADD3 UR4, URZ, -UR13, URZ ;  /* 0x8000000d3f047290 */ /* 0x004fe4000fffe03f */
[----:B------:R-:W-:Y:S02]  /*0360*/  ULOP3.LUT UR10, UR10, UR5, URZ, 0x3c, !UPT ;  /* 0x000000050a0a7292 */ /* 0x000fe4000f8e3c3f */
[----:B------:R-:W-:Y:S01]  /*0370*/  IABS R2, R0 ;  /* 0x0000000000027213 */ /* 0x000fe20000000000 */
[----:B------:R-:W-:Y:S01]  /*0380*/  UIMAD UR4, UR4, UR9, URZ ;  /* 0x00000009040472a4 */ /* 0x000fe2000f8e023f */
[----:B------:R-:W-:-:S02]  /*0390*/  IABS R0, R3 ;  /* 0x0000000300007213 */ /* 0x000fc40000000000 */
[----:B------:R-:W1:Y:S01]  /*03a0*/  R2UR UR8, R2 ;  /* 0x00000000020873c2 */ /* 0x000e6200000e0000 */
[----:B------:R-:W-:Y:S02]  /*03b0*/  UIMAD.WIDE.U32 UR12, UR13, UR4, UR12 ;  /* 0x000000040d0c72a5 */ /* 0x000fe4000f8e000c */
[----:B------:R-:W-:-:S05]  /*03c0*/  IMAD.MOV R0, RZ, RZ, -R0 ;  /* 0x000000ffff007224 */ /* 0x000fca00078e0a00 */
[----:B------:R-:W2:Y:S01]  /*03d0*/  R2UR UR7, R0 ;  /* 0x00000000000773c2 */ /* 0x000ea200000e0000 */
[----:B-1----:R-:W-:-:S04]  /*03e0*/  UIMAD.WIDE.U32 UR12, UR13, UR8, URZ ;  /* 0x000000080d0c72a5 */ /* 0x002fc8000f8e003f */
[----:B--2---:R-:W-:-:S04]  /*03f0*/  UIMAD UR7, UR13, UR7, UR8 ;  /* 0x000000070d0772a4 */ /* 0x004fc8000f8e0208 */
[----:B------:R-:W-:-:S11]  /*0400*/  UISETP.GT.U32.AND UP0, UPT, UR9, UR7, UPT ;  /* 0x000000070900728c */ /* 0x000fd6000bf04070 */
[----:B------:R-:W-:Y:S02]  /*0410*/  @!UP0 UIADD3 UR7, UR7, -UR9, URZ ;  /* 0x8000000907078290 */ /* 0x000fe4000fffe03f */
[----:B------:R-:W-:Y:S02]  /*0420*/  @!UP0 UIADD3 UR13, UR13, 0x1, URZ ;  /* 0x000000010d0d8890 */ /* 0x000fe4000fffe03f */
[----:B------:R-:W-:Y:S02]  /*0430*/  UISETP.GE.U32.AND UP1, UPT, UR7, UR9, UPT ;  /* 0x000000090700728c */ /* 0x000fe4000bf26070 */
[----:B------:R-:W-:-:S09]  /*0440*/  UISETP.GE.AND UP0, UPT, UR10, URZ, UPT ;  /* 0x0000003f0a00728c */ /* 0x000fd2000bf06270 */
[----:B------:R-:W-:Y:S02]  /*0450*/  @UP1 UIADD3 UR13, UR13, 0x1, URZ ;  /* 0x000000010d0d1890 */ /* 0x000fe4000fffe03f */
[----:B------:R-:W-:Y:S02]  /*0460*/  UISETP.NE.AND UP1, UPT, UR5, URZ, UPT ;  /* 0x0000003f0500728c */ /* 0x000fe4000bf25270 */
[----:B------:R-:W-:-:S09]  /*0470*/  @!UP0 UIADD3 UR13, -UR13, URZ, URZ ;  /* 0x0000003f0d0d8290 */ /* 0x000fd2000fffe13f */
[----:B------:R-:W-:Y:S02]  /*0480*/  @!UP1 ULOP3.LUT UR13, URZ, UR5, URZ, 0x33, !UPT ;  /* 0x000000053f0d9292 */ /* 0x000fe4000f8e333f */
.L_x_2:
[----:B------:R-:W-:Y:S01]  /*0490*/  ULOP3.LUT UR8, UR6, 0xffff, URZ, 0xc0, !UPT ;  /* 0x0000ffff06087892 */ /* 0x000fe2000f8ec03f */
[----:B------:R-:W-:Y:S01]  /*04a0*/  PLOP3.LUT P2, PT, PT, PT, PT, 0x80, 0x0 ;  /* 0x000000000000781c */ /* 0x000fe20003f4f070 */
[----:B------:R-:W-:Y:S01]  /*04b0*/  CS2R R16, SRZ ;  /* 0x0000000000107805 */ /* 0x000fe2000001ff00 */
[----:B------:R-:W-:Y:S01]  /*04c0*/  CS2R R130, SRZ ;  /* 0x0000000000827805 */ /* 0x000fe2000001ff00 */
[----:B------:R-:W-:Y:S01]  /*04d0*/  UIMAD UR8, UR8, UR13, URZ ;  /* 0x0000000d080872a4 */ /* 0x000fe2000f8e023f */
[----:B------:R-:W-:Y:S01]  /*04e0*/  CS2R R128, SRZ ;  /* 0x0000000000807805 */ /* 0x000fe2000001ff00 */
[----:B------:R-:W-:Y:S01]  /*04f0*/  CS2R R126, SRZ ;  /* 0x00000000007e7805 */ /* 0x000fe2000001ff00 */
[----:B------:R-:W-:Y:S01]  /*0500*/  CS2R R124, SRZ ;  /* 0x00000000007c7805 */ /* 0x000fe2000001ff00 */
[----:B------:R-:W-:Y:S01]  /*0510*/  UIADD3 UR13, UR8, UR13, URZ ;  /* 0x0000000d080d7290 */ /* 0x000fe2000fffe03f */
[----:B------:R-:W-:Y:S01]  /*0520*/  CS2R R122, SRZ ;  /* 0x00000000007a7805 */ /* 0x000fe2000001ff00 */
[----:B------:R-:W-:Y:S01]  /*0530*/  CS2R R120, SRZ ;  /* 0x0000000000787805 */ /* 0x000fe2000001ff00 */
[----:B------:R-:W-:Y:S01]  /*0540*/  CS2R R118, SRZ ;  /* 0x0000000000767805 */ /* 0x000fe2000001ff00 */
[----:B------:R-:W-:Y:S01]  /*0550*/  UISETP.LT.AND UP0, UPT, UR14, UR13, UPT ;  /* 0x0000000d0e00728c */ /* 0x000fe2000bf01270 */
[----:B------:R-:W-:Y:S01]  /*0560*/  CS2R R116, SRZ ;  /* 0x0000000000747805 */ /* 0x000fe2000001ff00 */
[----:B------:R-:W-:Y:S01]  /*0570*/  CS2R R114, SRZ ;  /* 0x0000000000727805 */ /* 0x000fe2000001ff00 */
[----:B------:R-:W-:Y:S01]  /*0580*/  CS2R R112, SRZ ;  /* 0x0000000000707805 */ /* 0x000fe2000001ff00 */
[----:B------:R-:W-:Y:S01]  /*0590*/  USEL UR14, UR14, UR13, UP0 ;  /* 0x0000000d0e0e7287 */ /* 0x000fe20008000000 */
[----:B------:R-:W-:Y:S01]  /*05a0*/  CS2R R110, SRZ ;  /* 0x00000000006e7805 */ /* 0x000fe2000001ff00 */
[----:B------:R-:W-:Y:S01]  /*05b0*/  CS2R R108, SRZ ;  /* 0x00000000006c7805 */ /* 0x000fe2000001ff00 */
[----:B------:R-:W-:Y:S01]  /*05c0*/  ULDC.64 UR12, c[0x0][0x118] ;  /* 0x00004600000c7ab9 */ /* 0x000fe20000000a00 */
[----:B------:R-:W-:Y:S01]  /*05d0*/  CS2R R106, SRZ ;  /* 0x00000000006a7805 */ /* 0x000fe2000001ff00 */
[----:B------:R-:W-:Y:S01]  /*05e0*/  UISETP.GT.AND UP0, UPT, UR14, UR8, UPT ;  /* 0x000000080e00728c */ /* 0x000fe2000bf04270 */
[----:B------:R-:W-:Y:S01]  /*05f0*/  CS2R R104, SRZ ;  /* 0x0000000000687805 */ /* 0x000fe2000001ff00 */
[----:B------:R-:W-:Y:S01]  /*0600*/  CS2R R102, SRZ ;  /* 0x0000000000667805 */ /* 0x000fe2000001ff00 */
[----:B------:R-:W-:Y:S01]  /*0610*/  CS2R R100, SRZ ;  /* 0x0000000000647805 */ /* 0x000fe2000001ff00 */
[----:B------:R-:W-:Y:S01]  /*0620*/  CS2R R98, SRZ ;  /* 0x0000000000627805 */ /* 0x000fe2000001ff00 */
[----:B------:R-:W-:Y:S01]  /*0630*/  CS2R R96, SRZ ;  /* 0x0000000000607805 */ /* 0x000fe2000001ff00 */
[----:B------:R-:W-:Y:S01]  /*0640*/  PLOP3.LUT P0, PT, PT, PT, UP0, 0x80, 0x0 ;  /* 0x000000000000781c */ /* 0x000fe20003f0f008 */
[----:B------:R-:W-:Y:S01]  /*0650*/  CS2R R94, SRZ ;  /* 0x00000000005e7805 */ /* 0x000fe2000001ff00 */
        /* <DEDUP_REMOVED lines=45> */
[----:B------:R-:W-:Y:S05]  /*0930*/  @!P0 BRA `(.L_x_3) ;  /* 0x0000963000008947 */ /* 0x000fea0003800000 */
[----:B------:R-:W-:Y:S01]  /*0940*/  ISETP.NE.U32.AND P0, PT, RZ, c[0x0][0x340], PT ;  /* 0x0000d000ff007a0c */ /* 0x000fe20003f05070 */
[----:B------:R-:W1:Y:S01]  /*0950*/  S2R R8, SR_CTAID.X ;  /* 0x0000000000087919 */ /* 0x000e620000002500 */
[----:B------:R-:W-:Y:S01]  /*0960*/  SHF.R.S32.HI R27, RZ, 0x1f, R132 ;  /* 0x0000001fff1b7819 */ /* 0x000fe20000011484 */
[----:B------:R-:W-:Y:S01]  /*0970*/  USHF.R.S32.HI UR17, URZ, 0x1f, UR11 ;  /* 0x0000001f3f117899 */ /* 0x000fe2000801140b */
[----:B------:R-:W-:Y:S01]  /*0980*/  ISETP.NE.AND.EX P0, PT, RZ, c[0x0][0x344], PT, P0 ;  /* 0x0000d100ff007a0c */ /* 0x000fe20003f05300 */
[----:B------:R-:W-:-:S12]  /*0990*/  ULDC.64 UR4, c[0x0][0x1b8] ;  /* 0x00006e0000047ab9 */ /* 0x000fd80000000a00 */
[----:B------:R-:W-:-:S04]  /*09a0*/  @P0 IMAD.MOV.U32 R0, RZ, RZ, 0x4 ;  /* 0x00000004ff000424 */ /* 0x000fc800078e00ff */
[----:B------:R-:W-:-:S05]  /*09b0*/  @P0 IMAD.WIDE R2, R12, R0, c[0x0][0x340] ;  /* 0x0000d0000c020625 */ /* 0x000fca00078e0200 */
[----:B------:R2:W3:Y:S01]  /*09c0*/  @P0 LDG.E R14, [R2.64] ;  /* 0x0000000c020e0981 */ /* 0x0004e2000c1e1900 */
[----:B------:R-:W-:Y:S01]  /*09d0*/  IMAD.MOV.U32 R10, RZ, RZ, c[0x0][0x2c4] ;  /* 0x0000b100ff0a7624 */ /* 0x000fe200078e00ff */
[----:B------:R-:W-:Y:S01]  /*09e0*/  UIMAD.WIDE.U32 UR6, UR11, UR4, URZ ;  /* 0x000000040b0672a5 */ /* 0x000fe2000f8e003f */
[----:B------:R-:W-:Y:S01]  /*09f0*/  SHF.R.S32.HI R11, RZ, 0x1f, R12 ;  /* 0x0000001fff0b7819 */ /* 0x000fe2000001140c */
[----:B------:R-:W-:Y:S01]  /*0a00*/  UIMAD UR4, UR17, UR4, URZ ;  /* 0x00000004110472a4 */ /* 0x000fe2000f8e023f */
[----:B------:R-:W-:Y:S01]  /*0a10*/  LEA.HI R92, R27, R132, RZ, 0x5 ;  /* 0x000000841b5c7211 */ /* 0x000fe200078f28ff */
[----:B------:R-:W-:Y:S01]  /*0a20*/  UMOV UR15, 0x6 ;  /* 0x00000006000f7882 */ /* 0x000fe20000000000 */
[----:B------:R-:W-:Y:S01]  /*0a30*/  BAR.SYNC.DEFER_BLOCKING 0x0 ;  /* 0x0000000000007b1d */ /* 0x000fe20000010000 */
[----:B------:R-:W-:Y:S01]  /*0a40*/  ISETP.NE.AND P1, PT, R10, 0x1, PT ;  /* 0x000000010a00780c */ /* 0x000fe20003f25270 */
[----:B------:R-:W-:Y:S01]  /*0a50*/  UIMAD UR4, UR11, UR5, UR4 ;  /* 0x000000050b0472a4 */ /* 0x000fe2000f8e0204 */
[----:B------:R-:W-:-:S03]  /*0a60*/  IMAD R6, R11, c[0x0][0x1c0], RZ ;  /* 0x000070000b067a24 */ /* 0x000fc600078e02ff */
[----:B------:R-:W-:Y:S02]  /*0a70*/  UIADD3 UR4, UR7, UR4, URZ ;  /* 0x0000000407047290 */ /* 0x000fe4000fffe03f */
[----:B------:R-:W-:Y:S01]  /*0a80*/  UMOV UR9, 0x5 ;  /* 0x0000000500097882 */ /* 0x000fe20000000000 */
[----:B--2---:R-:W-:Y:S01]  /*0a90*/  LEA.HI R2, R27, R132, RZ, 0x3 ;  /* 0x000000841b027211 */ /* 0x004fe200078f18ff */
[----:B------:R-:W-:Y:S02]  /*0aa0*/  IMAD.U32 R3, RZ, RZ, UR7 ;  /* 0x00000007ff037e24 */ /* 0x000fe4000f8e00ff */
[----:B------:R-:W-:Y:S01]  /*0ab0*/  MOV R3, UR4 ;  /* 0x0000000400037c02 */ /* 0x000fe20008000f00 */
[----:B------:R-:W-:Y:S01]  /*0ac0*/  UIADD3 UR7, UR14, -0x1, URZ ;  /* 0xffffffff0e077890 */ /* 0x000fe2000fffe03f */
[----:B------:R-:W-:Y:S01]  /*0ad0*/  LOP3.LUT R0, R2, 0xfffffff8, RZ, 0xc0, !PT ;  /* 0xfffffff802007812 */ /* 0x000fe200078ec0ff */
[----:B------:R-:W-:Y:S01]  /*0ae0*/  ULDC.64 UR4, c[0x0][0x1e8] ;  /* 0x00007a0000047ab9 */ /* 0x000fe20000000a00 */
[----:B------:R-:W-:Y:S01]  /*0af0*/  SHF.R.S32.HI R23, RZ, 0x3, R2 ;  /* 0x00000003ff177819 */ /* 0x000fe20000011402 */
[----:B------:R-:W-:Y:S01]  /*0b00*/  IMAD.U32 R2, RZ, RZ, UR6 ;  /* 0x00000006ff027e24 */ /* 0x000fe2000f8e00ff */
[----:B------:R-:W-:Y:S01]  /*0b10*/  UIMAD UR4, UR17, UR4, URZ ;  /* 0x00000004110472a4 */ /* 0x000fe2000f8e023f */
[----:B------:R-:W-:Y:S01]  /*0b20*/  IMAD.IADD R25, R132, 0x1, -R0 ;  /* 0x0000000184197824 */ /* 0x000fe200078e0a00 */
[----:B------:R-:W-:Y:S01]  /*0b30*/  IADD3 R7, -R23, c[0x0][0x1d0], RZ ;  /* 0x0000740017077a10 */ /* 0x000fe20007ffe1ff */
[----:B------:R-:W-:Y:S01]  /*0b40*/  IMAD.WIDE.U32 R2, R12, c[0x0][0x1c0], R2 ;  /* 0x000070000c027a25 */ /* 0x000fe200078e0002 */
[----:B------:R-:W-:Y:S01]  /*0b50*/  SHF.R.S32.HI R26, RZ, 0x1f, R23 ;  /* 0x0000001fff1a7819 */ /* 0x000fe20000011417 */
[----:B------:R-:W-:Y:S01]  /*0b60*/  UIMAD UR4, UR11, UR5, UR4 ;  /* 0x000000050b0472a4 */ /* 0x000fe2000f8e0204 */
[----:B------:R-:W-:Y:S01]  /*0b70*/  LEA R0, R25, R23, 0x5 ;  /* 0x0000001719007211 */ /* 0x000fe200078e28ff */
[----:B------:R-:W-:-:S02]  /*0b80*/  USHF.R.S32.HI UR6, URZ, 0x1f, UR7 ;  /* 0x0000001f3f067899 */ /* 0x000fc40008011407 */
[----:B------:R-:W-:Y:S02]  /*0b90*/  UISETP.GT.AND UP0, UPT, UR7, UR8, UPT ;  /* 0x000000080700728c */ /* 0x000fe4000bf04270 */
[----:B-1----:R-:W-:Y:S01]  /*0ba0*/  IMAD R4, R8, 0x80, R0 ;  /* 0x0000008008047824 */ /* 0x002fe200078e0200 */
[----:B------:R-:W-:-:S03]  /*0bb0*/  UIADD3 UR14, UR14, -0x2, URZ ;  /* 0xfffffffe0e0e7890 */ /* 0x000fc6000fffe03f */
[----:B------:R-:W-:-:S04]  /*0bc0*/  @P1 IMAD.HI.U32 R5, R4, c[0x0][0x2c8], RZ ;  /* 0x0000b20004051a27 */ /* 0x000fc800078e00ff */
[----:B------:R-:W-:Y:S01]  /*0bd0*/  IMAD.MOV.U32 R0, RZ, RZ, R4 ;  /* 0x000000ffff007224 */ /* 0x000fe200078e0004 */
[----:B------:R-:W-:Y:S01]  /*0be0*/  @P1 SHF.R.U32.HI R0, RZ, c[0x0][0x2cc], R5 ;  /* 0x0000b300ff001a19 */ /* 0x000fe20000011605 */
[----:B------:R-:W-:-:S03]  /*0bf0*/  IMAD R5, R12, c[0x0][0x1c4], R6 ;  /* 0x000071000c057a24 */ /* 0x000fc600078e0206 */
[--C-:B------:R-:W-:Y:S01]  /*0c00*/  SHF.R.S32.HI R6, RZ, 0x1f, R0.reuse ;  /* 0x0000001fff067819 */ /* 0x100fe20000011400 */
[----:B------:R-:W-:Y:S02]  /*0c10*/  IMAD.IADD R3, R3, 0x1, R5 ;  /* 0x0000000103037824 */ /* 0x000fe400078e0205 */
[----:B------:R-:W-:Y:S02]  /*0c20*/  IMAD.MOV R5, RZ, RZ, -R0 ;  /* 0x000000ffff057224 */ /* 0x000fe400078e0a00 */
[----:B------:R-:W-:Y:S02]  /*0c30*/  IMAD R6, R6, c[0x0][0x1b0], RZ ;  /* 0x00006c0006067a24 */ /* 0x000fe400078e02ff */
[----:B------:R-:W-:Y:S02]  /*0c40*/  IMAD R4, R5, c[0x0][0x2c4], R4 ;  /* 0x0000b10005047a24 */ /* 0x000fe400078e0204 */
[----:B------:R-:W-:-:S03]  /*0c50*/  IMAD.WIDE.U32 R2, R0, c[0x0][0x1b0], R2 ;  /* 0x00006c0000027a25 */ /* 0x000fc600078e0002 */
[----:B------:R-:W-:Y:S01]  /*0c60*/  SHF.R.S32.HI R5, RZ, 0x1f, R4 ;  /* 0x0000001fff057819 */ /* 0x000fe20000011404 */
[----:B------:R-:W-:Y:S01]  /*0c70*/  IMAD R0, R0, c[0x0][0x1b4], R6 ;  /* 0x00006d0000007a24 */ /* 0x000fe200078e0206 */
[----:B------:R-:W-:-:S03]  /*0c80*/  MOV R6, UR7 ;  /* 0x0000000700067c02 */ /* 0x000fc60008000f00 */
[----:B------:R-:W-:Y:S02]  /*0c90*/  IMAD.IADD R3, R3, 0x1, R0 ;  /* 0x0000000103037824 */ /* 0x000fe400078e0200 */
[----:B------:R-:W-:Y:S02]  /*0ca0*/  IMAD R0, R5, c[0x0][0x1a8], RZ ;  /* 0x00006a0005007a24 */ /* 0x000fe400078e02ff */
[----:B------:R-:W-:Y:S02]  /*0cb0*/  IMAD R24, R6, -0x40, R7 ;  /* 0xffffffc006187824 */ /* 0x000fe400078e0207 */
[----:B------:R-:W-:Y:S02]  /*0cc0*/  IMAD.SHL.U32 R7, R23, 0x40, RZ ;  /* 0x0000004017077824 */ /* 0x000fe400078e00ff */
[C---:B------:R-:W-:Y:S02]  /*0cd0*/  IMAD R9, R4.reuse, c[0x0][0x1ac], R0 ;  /* 0x00006b0004097a24 */ /* 0x040fe400078e0200 */
[----:B------:R-:W-:Y:S01]  /*0ce0*/  IMAD.WIDE.U32 R4, R4, c[0x0][0x1a8], R2 ;  /* 0x00006a0004047a25 */ /* 0x000fe200078e0002 */
[----:B------:R-:W-:-:S02]  /*0cf0*/  LOP3.LUT R0, R7, 0x1c0, RZ, 0xc0, !PT ;  /* 0x000001c007007812 */ /* 0x000fc400078ec0ff */
[----:B------:R-:W-:Y:S01]  /*0d00*/  SHF.L.U32 R2, R25, 0x3, RZ ;  /* 0x0000000319027819 */ /* 0x000fe200000006ff */
[----:B------:R-:W-:Y:S01]  /*0d10*/  IMAD R6, R8, 0x80, R23 ;  /* 0x0000008008067824 */ /* 0x000fe200078e0217 */
[----:B------:R-:W-:Y:S01]  /*0d20*/  SHF.R.U32.HI R8, RZ, 0x3, R0 ;  /* 0x00000003ff087819 */ /* 0x000fe20000011600 */
[----:B------:R-:W-:Y:S01]  /*0d30*/  IMAD R7, R10, c[0x0][0x168], RZ ;  /* 0x00005a000a077a24 */ /* 0x000fe200078e02ff */
[----:B------:R-:W-:Y:S01]  /*0d40*/  LOP3.LUT R3, R0, 0x38, R2, 0xf8, !PT ;  /* 0x0000003800037812 */ /* 0x000fe200078ef802 */
[----:B------:R-:W-:Y:S01]  /*0d50*/  IMAD.IADD R0, R5, 0x1, R9 ;  /* 0x0000000105007824 */ /* 0x000fe200078e0209 */
[C---:B------:R-:W-:Y:S02]  /*0d60*/  LEA R22, P2, R4.reuse, c[0x0][0x160], 0x1 ;  /* 0x0000580004167a11 */ /* 0x040fe400078408ff */
[----:B------:R-:W-:Y:S02]  /*0d70*/  LEA.HI R5, R27, R132, RZ, 0x6 ;  /* 0x000000841b057211 */ /* 0x000fe400078f30ff */
[----:B------:R-:W-:-:S02]  /*0d80*/  LEA.HI.X R21, R4, c[0x0][0x164], R0, 0x1, P2 ;  /* 0x0000590004157a11 */ /* 0x000fc400010f0c00 */
[C---:B------:R-:W-:Y:S01]  /*0d90*/  ISETP.GE.AND P6, PT, R6.reuse, R7, PT ;  /* 0x000000070600720c */ /* 0x040fe20003fc6270 */
[----:B------:R-:W-:Y:S01]  /*0da0*/  SHFL.IDX PT, R4, R22, RZ, 0x181f ;  /* 0x00181fff16047589 */ /* 0x000fe200000e0000 */
[----:B------:R-:W-:Y:S01]  /*0db0*/  IMAD.SHL.U32 R0, R5, 0x8, RZ ;  /* 0x0000000805007824 */ /* 0x000fe200078e00ff */
[----:B------:R-:W-:Y:S02]  /*0dc0*/  LOP3.LUT R3, R3, R8, RZ, 0x3c, !PT ;  /* 0x0000000803037212 */ /* 0x000fe400078e3cff */
[----:B------:R-:W1:Y:S01]  /*0dd0*/  SHFL.IDX PT, R5, R21, RZ, 0x181f ;  /* 0x00181fff15057589 */ /* 0x000e6200000e0000 */
[----:B------:R-:W-:Y:S02]  /*0de0*/  IADD3 R10, R6, 0x20, RZ ;  /* 0x00000020060a7810 */ /* 0x000fe40007ffe0ff */
[----:B------:R-:W-:Y:S01]  /*0df0*/  LOP3.LUT R16, R3, 0xfffffe00, R0, 0xf8, !PT ;  /* 0xfffffe0003107812 */ /* 0x000fe200078ef800 */
[----:B------:R-:W2:Y:S01]  /*0e00*/  SHFL.IDX PT, R8, R22, 0x1, 0x181f ;  /* 0x00381f0016087f89 */ /* 0x000ea200000e0000 */
[----:B------:R-:W-:-:S02]  /*0e10*/  IADD3 R0, R2, 0x80, RZ ;  /* 0x0000008002007810 */ /* 0x000fc40007ffe0ff */
[----:B------:R-:W-:Y:S01]  /*0e20*/  ISETP.GE.AND P1, PT, R10, R7, PT ;  /* 0x000000070a00720c */ /* 0x000fe20003f26270 */
[----:B------:R-:W-:Y:S01]  /*0e30*/  IMAD.SHL.U32 R100, R16, 0x2, RZ ;  /* 0x0000000210647824 */ /* 0x000fe200078e00ff */
[C---:B------:R-:W-:Y:S02]  /*0e40*/  IADD3 R10, R2.reuse, 0x40, RZ ;  /* 0x00000040020a7810 */ /* 0x040fe40007ffe0ff */
[----:B------:R-:W-:Y:S02]  /*0e50*/  @!P6 SHF.R.S32.HI R9, RZ, 0x1f, R0 ;  /* 0x0000001fff09e819 */ /* 0x000fe40000011400 */
[----:B------:R-:W-:Y:S01]  /*0e60*/  @!P6 SHF.R.S32.HI R13, RZ, 0x1f, R10 ;  /* 0x0000001fff0de819 */ /* 0x000fe2000001140a */
[----:B------:R-:W-:Y:S01]  /*0e70*/  STL [R1+0x18], R100 ;  /* 0x0000186401007387 */ /* 0x000fe20000100800 */
[----:B------:R-:W-:Y:S02]  /*0e80*/  @!P6 LEA.HI R19, R9, R0, RZ, 0x3 ;  /* 0x000000000913e211 */ /* 0x000fe400078f18ff */
[----:B------:R-:W-:Y:S01]  /*0e90*/  ISETP.GE.AND P2, PT, R2, c[0x0][0x198], PT ;  /* 0x0000660002007a0c */ /* 0x000fe20003f46270 */
[----:B------:R-:W4:Y:S01]  /*0ea0*/  SHFL.IDX PT, R9, R21, 0x1, 0x181f ;  /* 0x00381f0015097f89 */ /* 0x000f2200000e0000 */
[----:B------:R-:W-:-:S02]  /*0eb0*/  @!P6 LEA.HI R13, R13, R10, RZ, 0x3 ;  /* 0x0000000a0d0de211 */ /* 0x000fc400078f18ff */
[----:B------:R-:W-:Y:S02]  /*0ec0*/  ISETP.GE.AND P5, PT, R10, c[0x0][0x198], PT ;  /* 0x000066000a007a0c */ /* 0x000fe40003fa6270 */
[----:B------:R-:W-:Y:S02]  /*0ed0*/  ISETP.GE.AND P4, PT, R0, c[0x0][0x198], PT ;  /* 0x0000660000007a0c */ /* 0x000fe40003f86270 */
[----:B------:R-:W-:Y:S02]  /*0ee0*/  SHF.R.S32.HI R3, RZ, 0x1f, R2 ;  /* 0x0000001fff037819 */ /* 0x000fe40000011402 */
[----:B------:R-:W-:Y:S02]  /*0ef0*/  @!P6 LOP3.LUT R18, R13, 0xfffffff8, RZ, 0xc0, !PT ;  /* 0xfffffff80d12e812 */ /* 0x000fe400078ec0ff */
[----:B------:R-:W-:-:S03]  /*0f00*/  @!P6 LOP3.LUT R16, R19, 0xfffffff8, RZ, 0xc0, !PT ;  /* 0xfffffff81310e812 */ /* 0x000fc600078ec0ff */
[----:B-1----:R-:W-:Y:S01]  /*0f10*/  @!P6 IMAD.WIDE R18, R18, 0x2, R4 ;  /* 0x000000021212e825 */ /* 0x002fe200078e0204 */
[----:B---3--:R-:W-:-:S03]  /*0f20*/  @P0 SHF.R.S32.HI R15, RZ, 0x1f, R14 ;  /* 0x0000001fff0f0819 */ /* 0x008fc6000001140e */
[----:B------:R-:W-:Y:S01]  /*0f30*/  @!P0 IMAD.MOV.U32 R14, RZ, RZ, R12 ;  /* 0x000000ffff0e8224 */ /* 0x000fe200078e000c */
[----:B------:R-:W-:Y:S02]  /*0f40*/  @!P0 MOV R15, R11 ;  /* 0x0000000b000f8202 */ /* 0x000fe40000000f00 */
[----:B------:R-:W-:-:S04]  /*0f50*/  IADD3 R11, R2, 0xc0, RZ ;  /* 0x000000c0020b7810 */ /* 0x000fc80007ffe0ff */
[----:B------:R-:W-:Y:S02]  /*0f60*/  @!P6 SHF.R.S32.HI R12, RZ, 0x1f, R11 ;  /* 0x0000001fff0ce819 */ /* 0x000fe4000001140b */
[----:B------:R-:W-:Y:S02]  /*0f70*/  ISETP.GE.AND P3, PT, R11, c[0x0][0x198], PT ;  /* 0x000066000b007a0c */ /* 0x000fe40003f66270 */
[----:B------:R-:W-:Y:S02]  /*0f80*/  @!P6 LEA.HI R17, R12, R11, RZ, 0x3 ;  /* 0x0000000b0c11e211 */ /* 0x000fe400078f18ff */
[----:B------:R-:W-:Y:S02]  /*0f90*/  @!P6 LEA R12, P0, R2, R4, 0x1 ;  /* 0x00000004020ce211 */ /* 0x000fe400078008ff */
[----:B------:R-:W-:Y:S01]  /*0fa0*/  @!P6 LOP3.LUT R20, R17, 0xfffffff8, RZ, 0xc0, !PT ;  /* 0xfffffff81114e812 */ /* 0x000fe200078ec0ff */
[----:B------:R-:W-:Y:S01]  /*0fb0*/  @!P6 IMAD.WIDE R16, R16, 0x2, R4 ;  /* 0x000000021010e825 */ /* 0x000fe200078e0204 */
[----:B------:R-:W-:-:S03]  /*0fc0*/  @!P6 LEA.HI.X R13, R2, R5, R3, 0x1, P0 ;  /* 0x00000005020de211 */ /* 0x000fc600000f0c03 */
[----:B------:R-:W-:Y:S02]  /*0fd0*/  @!P6 IMAD.WIDE R4, R20, 0x2, R4 ;  /* 0x000000021404e825 */ /* 0x000fe400078e0204 */
[----:B------:R1:W-:Y:S04]  /*0fe0*/  @!P6 LDGSTS.E.BYPASS.LTC128B.128 [R100+0x100], [R12.64], !P2 ;  /* 0x001000000c64efae */ /* 0x0003e8000d101d4c */
[----:B------:R3:W-:Y:S04]  /*0ff0*/  @!P6 LDGSTS.E.BYPASS.LTC128B.128 [R100+0x4100], [R18.64], !P5 ;  /* 0x041000001264efae */ /* 0x0007e8000e901d4c */
[----:B------:R5:W-:Y:S04]  /*1000*/  @!P6 LDGSTS.E.BYPASS.LTC128B.128 [R100+0x8100], [R16.64], !P4 ;  /* 0x081000001064efae */ /* 0x000be8000e101d4c */
[----:B------:R2:W-:Y:S01]  /*1010*/  @!P6 LDGSTS.E.BYPASS.LTC128B.128 [R100+0xc100], [R4.64], !P3 ;  /* 0x0c1000000464efae */ /* 0x0005e2000d901d4c */
[----:B-1----:R-:W-:-:S04]  /*1020*/  IMAD.WIDE.U32 R12, R23, c[0x0][0x1e0], R2 ;  /* 0x00007800170c7a25 */ /* 0x002fc800078e0002 */
[----:B-----5:R-:W-:Y:S01]  /*1030*/  IMAD R17, R26, c[0x0][0x1e0], RZ ;  /* 0x000078001a117a24 */ /* 0x020fe200078e02ff */
[----:B------:R-:W-:Y:S02]  /*1040*/  @!P1 SHF.R.S32.HI R16, RZ, 0x1f, R10 ;  /* 0x0000001fff109819 */ /* 0x000fe4000001140a */
[----:B--2---:R-:W-:Y:S01]  /*1050*/  IADD3 R5, R6, 0x40, RZ ;  /* 0x0000004006057810 */ /* 0x004fe20007ffe0ff */
[----:B------:R-:W-:Y:S01]  /*1060*/  IMAD R17, R23, c[0x0][0x1e4], R17 ;  /* 0x0000790017117a24 */ /* 0x000fe200078e0211 */
[----:B------:R-:W-:Y:S02]  /*1070*/  @!P1 LEA R4, P0, R2, R8, 0x1 ;  /* 0x0000000802049211 */ /* 0x000fe400078008ff */
[----:B------:R-:W-:Y:S01]  /*1080*/  IADD3 R6, R6, 0x60, RZ ;  /* 0x0000006006067810 */ /* 0x000fe20007ffe0ff */
[----:B------:R-:W-:Y:S01]  /*1090*/  IMAD.IADD R13, R13, 0x1, R17 ;  /* 0x000000010d0d7824 */ /* 0x000fe200078e0211 */
[----:B------:R-:W-:Y:S02]  /*10a0*/  ISETP.GE.AND P6, PT, R5, R7, PT ;  /* 0x000000070500720c */ /* 0x000fe40003fc6270 */
[----:B----4-:R-:W-:-:S02]  /*10b0*/  @!P1 LEA.HI.X R5, R2, R9, R3, 0x1, P0 ;  /* 0x0000000902059211 */ /* 0x010fc400000f0c03 */
[----:B------:R-:W-:Y:S02]  /*10c0*/  ISETP.GE.AND P0, PT, R6, R7, PT ;  /* 0x000000070600720c */ /* 0x000fe40003f06270 */
[----:B------:R-:W-:Y:S01]  /*10d0*/  @!P1 SHF.R.S32.HI R7, RZ, 0x1f, R0 ;  /* 0x0000001fff079819 */ /* 0x000fe20000011400 */
[----:B------:R1:W-:Y:S01]  /*10e0*/  @!P1 LDGSTS.E.BYPASS.LTC128B.128 [R100+0x1100], [R4.64], !P2 ;  /* 0x0110000004649fae */ /* 0x0003e2000d101d4c */
[----:B------:R-:W-:Y:S02]  /*10f0*/  @!P1 SHF.R.S32.HI R6, RZ, 0x1f, R11 ;  /* 0x0000001fff069819 */ /* 0x000fe4000001140b */
[----:B---3--:R-:W-:Y:S02]  /*1100*/  @!P1 LEA.HI R18, R16, R10, RZ, 0x3 ;  /* 0x0000000a10129211 */ /* 0x008fe400078f18ff */
[----:B------:R-:W-:Y:S02]  /*1110*/  @!P1 LEA.HI R7, R7, R0, RZ, 0x3 ;  /* 0x0000000007079211 */ /* 0x000fe400078f18ff */
[----:B------:R-:W-:-:S02]  /*1120*/  @!P1 LEA.HI R16, R6, R11, RZ, 0x3 ;  /* 0x0000000b06109211 */ /* 0x000fc400078f18ff */
[----:B------:R-:W-:Y:S01]  /*1130*/  SHFL.IDX PT, R6, R22, 0x2, 0x181f ;  /* 0x00581f0016067f89 */ /* 0x000fe200000e0000 */
[----:B------:R-:W-:Y:S02]  /*1140*/  @!P1 LOP3.LUT R17, R7, 0xfffffff8, RZ, 0xc0, !PT ;  /* 0xfffffff807119812 */ /* 0x000fe400078ec0ff */
[----:B------:R-:W-:Y:S01]  /*1150*/  @!P1 LOP3.LUT R18, R18, 0xfffffff8, RZ, 0xc0, !PT ;  /* 0xfffffff812129812 */ /* 0x000fe200078ec0ff */
[----:B------:R-:W2:Y:S01]  /*1160*/  SHFL.IDX PT, R7, R21, 0x2, 0x181f ;  /* 0x00581f0015077f89 */ /* 0x000ea200000e0000 */
[----:B------:R-:W-:Y:S01]  /*1170*/  @!P1 LOP3.LUT R20, R16, 0xfffffff8, RZ, 0xc0, !PT ;  /* 0xfffffff810149812 */ /* 0x000fe200078ec0ff */
[----:B------:R-:W-:-:S04]  /*1180*/  @!P1 IMAD.WIDE R16, R17, 0x2, R8 ;  /* 0x0000000211109825 */ /* 0x000fc800078e0208 */
[----:B------:R-:W-:-:S04]  /*1190*/  @!P1 IMAD.WIDE R18, R18, 0x2, R8 ;  /* 0x0000000212129825 */ /* 0x000fc800078e0208 */
[----:B------:R-:W-:Y:S01]  /*11a0*/  @!P1 IMAD.WIDE R8, R20, 0x2, R8 ;  /* 0x0000000214089825 */ /* 0x000fe200078e0208 */
[----:B------:R3:W-:Y:S04]  /*11b0*/  @!P1 LDGSTS.E.BYPASS.LTC128B.128 [R100+0x5100], [R18.64], !P5 ;  /* 0x0510000012649fae */ /* 0x0007e8000e901d4c */
[----:B------:R4:W-:Y:S04]  /*11c0*/  @!P1 LDGSTS.E.BYPASS.LTC128B.128 [R100+0x9100], [R16.64], !P4 ;  /* 0x0910000010649fae */ /* 0x0009e8000e101d4c */
[----:B-1----:R-:W1:Y:S04]  /*11d0*/  SHFL.IDX PT, R4, R22, 0x3, 0x181f ;  /* 0x00781f0016047f89 */ /* 0x002e6800000e0000 */
[----:B------:R-:W5:Y:S04]  /*11e0*/  SHFL.IDX PT, R5, R21, 0x3, 0x181f ;  /* 0x00781f0015057f89 */ /* 0x000f6800000e0000 */
[----:B------:R1:W-:Y:S01]  /*11f0*/  @!P1 LDGSTS.E.BYPASS.LTC128B.128 [R100+0xd100], [R8.64], !P3 ;  /* 0x0d10000008649fae */ /* 0x0003e2000d901d4c */
[----:B---3--:R-:W-:-:S02]  /*1200*/  @!P6 SHF.R.S32.HI R18, RZ, 0x1f, R10 ;  /* 0x0000001fff12e819 */ /* 0x008fc4000001140a */
[----:B----4-:R-:W-:Y:S02]  /*1210*/  @!P6 SHF.R.S32.HI R17, RZ, 0x1f, R0 ;  /* 0x0000001fff11e819 */ /* 0x010fe40000011400 */
[----:B------:R-:W-:Y:S02]  /*1220*/  @!P6 SHF.R.S32.HI R16, RZ, 0x1f, R11 ;  /* 0x0000001fff10e819 */ /* 0x000fe4000001140b */
[----:B------:R-:W-:Y:S02]  /*1230*/  @!P6 LEA.HI R18, R18, R10, RZ, 0x3 ;  /* 0x0000000a1212e211 */ /* 0x000fe400078f18ff */
[----:B------:R-:W-:Y:S02]  /*1240*/  @!P6 LEA.HI R17, R17, R0, RZ, 0x3 ;  /* 0x000000001111e211 */ /* 0x000fe400078f18ff */
[----:B------:R-:W-:Y:S02]  /*1250*/  @!P6 LOP3.LUT R18, R18, 0xfffffff8, RZ, 0xc0, !PT ;  /* 0xfffffff81212e812 */ /* 0x000fe400078ec0ff */
[----:B------:R-:W-:-:S02]  /*1260*/  @!P6 LOP3.LUT R17, R17, 0xfffffff8, RZ, 0xc0, !PT ;  /* 0xfffffff81111e812 */ /* 0x000fc400078ec0ff */
[----:B-1----:R-:W-:Y:S01]  /*1270*/  @!P6 LEA.HI R9, R16, R11, RZ, 0x3 ;  /* 0x0000000b1009e211 */ /* 0x002fe200078f18ff */
[--C-:B--2---:R-:W-:Y:S01]  /*1280*/  @!P6 IMAD.WIDE R18, R18, 0x2, R6.reuse ;  /* 0x000000021212e825 */ /* 0x104fe200078e0206 */
[C---:B------:R-:W-:Y:S02]  /*1290*/  @!P6 LEA R8, P1, R2.reuse, R6, 0x1 ;  /* 0x000000060208e211 */ /* 0x040fe400078208ff */
        /* <DEDUP_REMOVED lines=8> */
[----:B------:R-:W-:-:S02]  /*1320*/  ISETP.GE.AND P6, PT, R2, c[0x0][0x1d4], PT ;  /* 0x0000750002007a0c */ /* 0x000fc40003fc6270 */
[----:B-1----:R-:W-:-:S04]  /*1330*/  @!P0 LEA R8, P1, R2, R4, 0x1 ;  /* 0x0000000402088211 */ /* 0x002fc800078208ff */
[--C-:B-----5:R-:W-:Y:S01]  /*1340*/  @!P0 LEA.HI.X R9, R2, R5, R3.reuse, 0x1, P1 ;  /* 0x0000000502098211 */ /* 0x120fe200008f0c03 */
[----:B------:R-:W-:Y:S01]  /*1350*/  IMAD.WIDE.U32 R2, R23, c[0x0][0x208], R2 ;  /* 0x0000820017027a25 */ /* 0x000fe200078e0002 */
[C---:B------:R-:W-:Y:S02]  /*1360*/  ISETP.GE.AND P1, PT, R24.reuse, 0x21, PT ;  /* 0x000000211800780c */ /* 0x040fe40003f26270 */
[----:B--2---:R-:W-:Y:S01]  /*1370*/  LEA.HI R18, R27, R132, RZ, 0x4 ;  /* 0x000000841b127211 */ /* 0x004fe200078f20ff */
[----:B------:R1:W-:Y:S01]  /*1380*/  @!P0 LDGSTS.E.BYPASS.LTC128B.128 [R100+0x3100], [R8.64], !P2 ;  /* 0x0310000008648fae */ /* 0x0003e2000d101d4c */
[----:B------:R-:W-:Y:S02]  /*1390*/  ISETP.GE.AND P2, PT, R24, 0x1, PT ;  /* 0x000000011800780c */ /* 0x000fe40003f46270 */
[----:B----4-:R-:W-:Y:S01]  /*13a0*/  @!P0 SHF.R.S32.HI R7, RZ, 0x1f, R10 ;  /* 0x0000001fff078819 */ /* 0x010fe2000001140a */
[----:B------:R-:W-:Y:S01]  /*13b0*/  IMAD.U32 R6, RZ, RZ, UR11 ;  /* 0x0000000bff067e24 */ /* 0x000fe2000f8e00ff */
[----:B---3--:R-:W-:-:S02]  /*13c0*/  SHF.R.S32.HI R17, RZ, 0x4, R18 ;  /* 0x00000004ff117819 */ /* 0x008fc40000011412 */
[----:B------:R-:W-:Y:S01]  /*13d0*/  @!P0 LEA.HI R16, R7, R10, RZ, 0x3 ;  /* 0x0000000a07108211 */ /* 0x000fe200078f18ff */
[----:B------:R-:W-:Y:S01]  /*13e0*/  IMAD.WIDE.U32 R6, R6, c[0x0][0x1e8], R12 ;  /* 0x00007a0006067a25 */ /* 0x000fe200078e000c */
[----:B------:R-:W-:Y:S02]  /*13f0*/  LEA.HI R13, R18, R17, RZ, 0x1 ;  /* 0x00000011120d7211 */ /* 0x000fe400078f08ff */
[----:B------:R-:W-:Y:S02]  /*1400*/  @!P0 LOP3.LUT R12, R16, 0xfffffff8, RZ, 0xc0, !PT ;  /* 0xfffffff8100c8812 */ /* 0x000fe400078ec0ff */
[----:B------:R-:W-:Y:S01]  /*1410*/  IADD3 R7, R7, UR4, RZ ;  /* 0x0000000407077c10 */ /* 0x000fe2000fffe0ff */
[----:B------:R-:W-:Y:S01]  /*1420*/  ULDC.64 UR4, c[0x0][0x1e0] ;  /* 0x0000780000047ab9 */ /* 0x000fe20000000a00 */
[----:B------:R-:W-:Y:S01]  /*1430*/  LOP3.LUT R13, R13, 0xfffffffe, RZ, 0xc0, !PT ;  /* 0xfffffffe0d0d7812 */ /* 0x000fe200078ec0ff */
[----:B------:R-:W-:Y:S02]  /*1440*/  USHF.L.U32 UR16, UR4, 0x6, URZ ;  /* 0x0000000604107899 */ /* 0x000fe4000800063f */
[----:B------:R-:W-:Y:S01]  /*1450*/  USHF.L.U64.HI UR15, UR4, UR15, UR5 ;  /* 0x0000000f040f7299 */ /* 0x000fe20008010205 */
[----:B------:R-:W-:Y:S01]  /*1460*/  IMAD.WIDE.U32 R28, R14, c[0x0][0x1f0], R6 ;  /* 0x00007c000e1c7a25 */ /* 0x000fe200078e0006 */
[----:B------:R-:W-:Y:S01]  /*1470*/  USHF.L.U32 UR10, UR4, 0x5, URZ ;  /* 0x00000005040a7899 */ /* 0x000fe2000800063f */
[----:B------:R-:W-:Y:S01]  /*1480*/  IADD3 R17, R17, -R13, RZ ;  /* 0x8000000d11117210 */ /* 0x000fe20007ffe0ff */
[----:B------:R-:W-:Y:S01]  /*1490*/  UIMAD UR18, UR15, UR7, URZ ;  /* 0x000000070f1272a4 */ /* 0x000fe2000f8e023f */
[----:B------:R-:W-:Y:S01]  /*14a0*/  IMAD.U32 R96, RZ, RZ, UR16 ;  /* 0x00000010ff607e24 */ /* 0x000fe2000f8e00ff */
[----:B------:R-:W-:Y:S01]  /*14b0*/  USHF.L.U64.HI UR9, UR4, UR9, UR5 ;  /* 0x0000000904097299 */ /* 0x000fe20008010205 */
[----:B------:R-:W-:Y:S01]  /*14c0*/  IMAD.MOV.U32 R98, RZ, RZ, R28 ;  /* 0x000000ffff627224 */ /* 0x000fe200078e001c */
[----:B------:R-:W-:Y:S01]  /*14d0*/  UIMAD UR18, UR6, UR16, UR18 ;  /* 0x00000010061272a4 */ /* 0x000fe2000f8e0212 */
[----:B-1----:R-:W-:Y:S01]  /*14e0*/  @!P0 IMAD.WIDE R8, R12, 0x2, R4 ;  /* 0x000000020c088825 */ /* 0x002fe200078e0204 */
[----:B------:R-:W-:Y:S01]  /*14f0*/  ULDC.64 UR4, c[0x0][0x210] ;  /* 0x0000840000047ab9 */ /* 0x000fe20000000a00 */
[----:B------:R-:W-:Y:S01]  /*1500*/  STL.64 [R1+0x68], R28 ;  /* 0x0000681c01007387 */ /* 0x000fe20000100a00 */
[----:B------:R-:W-:Y:S01]  /*1510*/  UIMAD UR17, UR17, UR4, URZ ;  /* 0x00000004111172a4 */ /* 0x000fe2000f8e023f */
[----:B------:R-:W-:Y:S01]  /*1520*/  IMAD R12, R15, c[0x0][0x1f0], RZ ;  /* 0x00007c000f0c7a24 */ /* 0x000fe200078e02ff */
[----:B------:R-:W-:Y:S01]  /*1530*/  @UP0 UIMAD UR15, UR15, UR14, URZ ;  /* 0x0000000e0f0f02a4 */ /* 0x000fe2000f8e023f */
[----:B------:R1:W-:Y:S01]  /*1540*/  @!P0 LDGSTS.E.BYPASS.LTC128B.128 [R100+0x7100], [R8.64], !P5 ;  /* 0x0710000008648fae */ /* 0x0003e2000e901d4c */
[----:B------:R-:W-:Y:S01]  /*1550*/  ISETP.GE.AND P5, PT, R10, c[0x0][0x1d4], PT ;  /* 0x000075000a007a0c */ /* 0x000fe20003fa6270 */
[----:B------:R-:W-:Y:S01]  /*1560*/  IMAD R12, R14, c[0x0][0x1f4], R12 ;  /* 0x00007d000e0c7a24 */ /* 0x000fe200078e020c */
[----:B------:R-:W-:-:S03]  /*1570*/  UIMAD UR17, UR11, UR5, UR17 ;  /* 0x000000050b1172a4 */ /* 0x000fc6000f8e0211 */
[----:B------:R-:W-:Y:S01]  /*1580*/  IMAD.IADD R99, R29, 0x1, R12 ;  /* 0x000000011d637824 */ /* 0x000fe200078e020c */
[----:B------:R-:W-:Y:S01]  /*1590*/  ULDC.64 UR4, c[0x0][0x208] ;  /* 0x0000820000047ab9 */ /* 0x000fe20000000a00 */
[----:B------:R-:W-:-:S03]  /*15a0*/  SEL R12, RZ, 0x1, P6 ;  /* 0x00000001ff0c7807 */ /* 0x000fc60003000000 */
[----:B------:R-:W-:Y:S01]  /*15b0*/  STL.64 [R1+0x58], R98 ;  /* 0x0000586201007387 */ /* 0x000fe20000100a00 */
[----:B-1----:R-:W-:Y:S02]  /*15c0*/  @!P0 SHF.R.S32.HI R9, RZ, 0x1f, R0 ;  /* 0x0000001fff098819 */ /* 0x002fe40000011400 */
[----:B------:R-:W-:Y:S02]  /*15d0*/  @!P0 SHF.R.S32.HI R8, RZ, 0x1f, R11 ;  /* 0x0000001fff088819 */ /* 0x000fe4000001140b */
[----:B------:R-:W-:Y:S02]  /*15e0*/  @!P0 LEA.HI R9, R9, R0, RZ, 0x3 ;  /* 0x0000000009098211 */ /* 0x000fe400078f18ff */
[----:B------:R-:W-:Y:S02]  /*15f0*/  @!P0 LEA.HI R8, R8, R11, RZ, 0x3 ;  /* 0x0000000b08088211 */ /* 0x000fe400078f18ff */
[----:B------:R-:W-:Y:S02]  /*1600*/  @!P0 LOP3.LUT R9, R9, 0xfffffff8, RZ, 0xc0, !PT ;  /* 0xfffffff809098812 */ /* 0x000fe400078ec0ff */
[----:B------:R-:W-:-:S03]  /*1610*/  @!P0 LOP3.LUT R10, R8, 0xfffffff8, RZ, 0xc0, !PT ;  /* 0xfffffff8080a8812 */ /* 0x000fc600078ec0ff */
[----:B------:R-:W-:-:S04]  /*1620*/  @!P0 IMAD.WIDE R8, R9, 0x2, R4 ;  /* 0x0000000209088825 */ /* 0x000fc800078e0204 */
[----:B------:R-:W-:Y:S01]  /*1630*/  @!P0 IMAD.WIDE R6, R10, 0x2, R4 ;  /* 0x000000020a068825 */ /* 0x000fe200078e0204 */
[----:B------:R1:W-:Y:S01]  /*1640*/  @!P0 LDGSTS.E.BYPASS.LTC128B.128 [R100+0xb100], [R8.64], !P4 ;  /* 0x0b10000008648fae */ /* 0x0003e2000e101d4c */
[----:B------:R-:W-:Y:S02]  /*1650*/  ISETP.GE.AND P4, PT, R0, c[0x0][0x1d4], PT ;  /* 0x0000750000007a0c */ /* 0x000fe40003f86270 */
[----:B------:R-:W-:Y:S01]  /*1660*/  IMAD.WIDE.U32 R4, R96, UR7, R98 ;  /* 0x0000000760047c25 */ /* 0x000fe2000f8e0062 */
[----:B------:R2:W-:Y:S03]  /*1670*/  @!P0 LDGSTS.E.BYPASS.LTC128B.128 [R100+0xf100], [R6.64], !P3 ;  /* 0x0f10000006648fae */ /* 0x0005e6000d901d4c */
[----:B------:R-:W-:Y:S01]  /*1680*/  IMAD.SHL.U32 R10, R23, 0x8, RZ ;  /* 0x00000008170a7824 */ /* 0x000fe200078e00ff */
[----:B------:R-:W-:Y:S01]  /*1690*/  IADD3 R0, R5, UR18, RZ ;  /* 0x0000001205007c10 */ /* 0x000fe2000fffe0ff */
[----:B------:R-:W0:Y:S01]  /*16a0*/  LDGDEPBAR ;  /* 0x00000000000079af */ /* 0x000e220000000000 */
[----:B------:R-:W-:-:S02]  /*16b0*/  UIMAD.WIDE.U32 UR18, UR7, UR4, URZ ;  /* 0x00000004071272a5 */ /* 0x000fc4000f8e003f */
[----:B------:R-:W-:-:S04]  /*16c0*/  UIMAD UR4, UR6, UR4, URZ ;  /* 0x00000004060472a4 */ /* 0x000fc8000f8e023f */
[----:B------:R-:W-:-:S03]  /*16d0*/  UIMAD UR4, UR7, UR5, UR4 ;  /* 0x00000005070472a4 */ /* 0x000fc6000f8e0204 */
[----:B------:R-:W-:Y:S02]  /*16e0*/  UMOV UR5, 0xffffffc0 ;  /* 0xffffffc000057882 */ /* 0x000fe40000000000 */
[----:B------:R-:W-:Y:S01]  /*16f0*/  UIADD3 UR4, UR19, UR4, URZ ;  /* 0x0000000413047290 */ /* 0x000fe2000fffe03f */
[----:B-1----:R-:W-:-:S05]  /*1700*/  @P1 IADD3 R8, P0, R4, UR10, RZ ;  /* 0x0000000a04081c10 */ /* 0x002fca000ff1e0ff */
[----:B------:R-:W-:Y:S01]  /*1710*/  IMAD.U32 R13, RZ, RZ, UR4 ;  /* 0x00000004ff0d7e24 */ /* 0x000fe2000f8e00ff */
[----:B------:R-:W-:Y:S01]  /*1720*/  ULDC UR4, c[0x0][0x1d0] ;  /* 0x0000740000047ab9 */ /* 0x000fe20000000800 */
[----:B--2---:R-:W-:Y:S01]  /*1730*/  SHF.L.U32 R7, R25, 0x6, RZ ;  /* 0x0000000619077819 */ /* 0x004fe200000006ff */
[----:B------:R-:W-:Y:S01]  /*1740*/  UIMAD UR4, UR7, UR5, UR4 ;  /* 0x00000005070472a4 */ /* 0x000fe2000f8e0204 */
[C---:B------:R-:W-:Y:S02]  /*1750*/  @P2 LEA R6, P3, R4.reuse, c[0x0][0x1c8], 0x1 ;  /* 0x0000720004062a11 */ /* 0x040fe400078608ff */
[----:B------:R-:W-:Y:S02]  /*1760*/  LOP3.LUT R5, R7, 0x1c0, RZ, 0xc0, !PT ;  /* 0x000001c007057812 */ /* 0x000fe400078ec0ff */
[----:B------:R-:W-:Y:S02]  /*1770*/  @P2 LEA.HI.X R7, R4, c[0x0][0x1cc], R0, 0x1, P3 ;  /* 0x0000730004072a11 */ /* 0x000fe400018f0c00 */
[----:B------:R-:W-:-:S02]  /*1780*/  LOP3.LUT R10, R5, 0x8, R10, 0xf8, !PT ;  /* 0x00000008050a7812 */ /* 0x000fc400078ef80a */
[----:B------:R-:W-:Y:S01]  /*1790*/  SHF.R.U32.HI R9, RZ, 0x3, R5 ;  /* 0x00000003ff097819 */ /* 0x000fe20000011605 */
[----:B------:R1:W-:Y:S01]  /*17a0*/  @P2 LDGSTS.E.BYPASS.LTC128B.128 [R100+0x10100], [R6.64], !P6 ;  /* 0x1010000006642fae */ /* 0x0003e2000f101d4c */
[----:B------:R-:W-:Y:S01]  /*17b0*/  @P1 IADD3.X R5, R0, UR9, RZ, P0, !PT ;  /* 0x0000000900051c10 */ /* 0x000fe200087fe4ff */
[----:B------:R-:W-:Y:S01]  /*17c0*/  IMAD R0, R26, c[0x0][0x208], RZ ;  /* 0x000082001a007a24 */ /* 0x000fe200078e02ff */
[----:B------:R-:W-:Y:S01]  /*17d0*/  @P1 LEA R4, P0, R8, c[0x0][0x1c8], 0x1 ;  /* 0x0000720008041a11 */ /* 0x000fe200078008ff */
[----:B------:R1:W-:Y:S01]  /*17e0*/  @P2 LDGSTS.E.BYPASS.LTC128B.128 [R100+0x12100], [R6.64+0x80], !P5 ;  /* 0x1210008006642fae */ /* 0x0003e2000e901d4c */
[----:B------:R-:W-:Y:S01]  /*17f0*/  LOP3.LUT R10, R10, R9, RZ, 0x3c, !PT ;  /* 0x000000090a0a7212 */ /* 0x000fe200078e3cff */
[----:B------:R-:W-:Y:S01]  /*1800*/  IMAD R0, R23, c[0x0][0x20c], R0 ;  /* 0x0000830017007a24 */ /* 0x000fe200078e0200 */
[----:B------:R-:W-:Y:S01]  /*1810*/  @P1 LEA.HI.X R5, R8, c[0x0][0x1cc], R5, 0x1, P0 ;  /* 0x0000730008051a11 */ /* 0x000fe200000f0c05 */
[----:B------:R-:W-:Y:S01]  /*1820*/  IMAD.U32 R9, RZ, RZ, UR11 ;  /* 0x0000000bff097e24 */ /* 0x000fe2000f8e00ff */
[----:B------:R-:W-:Y:S01]  /*1830*/  LOP3.LUT R8, R18, 0xfffffff0, RZ, 0xc0, !PT ;  /* 0xfffffff012087812 */ /* 0x000fe200078ec0ff */
[----:B------:R1:W-:Y:S01]  /*1840*/  @P2 LDGSTS.E.BYPASS.LTC128B.128 [R100+0x14100], [R6.64+0x100], !P4 ;  /* 0x1410010006642fae */ /* 0x0003e2000e101d4c */
[----:B------:R-:W-:-:S02]  /*1850*/  ISETP.GE.AND P3, PT, R11, c[0x0][0x1d4], PT ;  /* 0x000075000b007a0c */ /* 0x000fc40003f66270 */
[----:B------:R-:W-:Y:S01]  /*1860*/  IADD3 R3, R3, R0, RZ ;  /* 0x0000000003037210 */ /* 0x000fe20007ffe0ff */
[----:B------:R-:W-:Y:S01]  /*1870*/  IMAD.IADD R8, R132, 0x1, -R8 ;  /* 0x0000000184087824 */ /* 0x000fe200078e0a08 */
[----:B------:R-:W-:Y:S01]  /*1880*/  LOP3.LUT P0, RZ, R25, 0x2, RZ, 0xc0, !PT ;  /* 0x0000000219ff7812 */ /* 0x000fe2000780c0ff */
[----:B------:R-:W-:Y:S01]  /*1890*/  IMAD R0, R17, 0x200, R10 ;  /* 0x0000020011007824 */ /* 0x000fe200078e020a */
[----:B------:R-:W-:Y:S01]  /*18a0*/  SEL R11, RZ, 0x2, P5 ;  /* 0x00000002ff0b7807 */ /* 0x000fe20002800000 */
[----:B------:R-:W-:Y:S01]  /*18b0*/  IMAD.WIDE.U32 R2, R9, c[0x0][0x210], R2 ;  /* 0x0000840009027a25 */ /* 0x000fe200078e0002 */
[----:B------:R-:W-:Y:S02]  /*18c0*/  SHF.R.S32.HI R16, RZ, 0x1f, R8 ;  /* 0x0000001fff107819 */ /* 0x000fe40000011408 */
[----:B------:R-:W-:Y:S01]  /*18d0*/  SEL R10, RZ, 0x4, P4 ;  /* 0x00000004ff0a7807 */ /* 0x000fe20002000000 */
[----:B------:R-:W-:Y:S01]  /*18e0*/  IMAD.SHL.U32 R236, R0, 0x2, RZ ;  /* 0x0000000200ec7824 */ /* 0x000fe200078e00ff */
[----:B------:R-:W-:Y:S01]  /*18f0*/  LEA.HI R16, R16, R8, RZ, 0x3 ;  /* 0x0000000810107211 */ /* 0x000fe200078f18ff */
[----:B------:R1:W-:Y:S01]  /*1900*/  @P2 LDGSTS.E.BYPASS.LTC128B.128 [R100+0x16100], [R6.64+0x180], !P3 ;  /* 0x1610018006642fae */ /* 0x0003e2000d901d4c */
[----:B------:R-:W-:-:S02]  /*1910*/  IADD3 R3, R3, UR17, RZ ;  /* 0x0000001103037c10 */ /* 0x000fc4000fffe0ff */
[----:B------:R-:W-:Y:S01]  /*1920*/  LOP3.LUT R0, R16, 0xfffffff8, RZ, 0xc0, !PT ;  /* 0xfffffff810007812 */ /* 0x000fe200078ec0ff */
[----:B------:R2:W-:Y:S01]  /*1930*/  @P1 LDGSTS.E.BYPASS.LTC128B.128 [R100+0x11100], [R4.64], !P6 ;  /* 0x1110000004641fae */ /* 0x0005e2000f101d4c */
[----:B------:R-:W-:Y:S01]  /*1940*/  IADD3 R9, R236, 0x10100, RZ ;  /* 0x00010100ec097810 */ /* 0x000fe20007ffe0ff */
[----:B------:R-:W-:Y:S01]  /*1950*/  IMAD.WIDE.U32 R20, R14, c[0x0][0x218], R2 ;  /* 0x000086000e147a25 */ /* 0x000fe200078e0002 */
[----:B------:R-:W-:Y:S01]  /*1960*/  IADD3 R243, R236, 0x10120, RZ ;  /* 0x00010120ecf37810 */ /* 0x000fe20007ffe0ff */
[----:B------:R2:W-:Y:S01]  /*1970*/  @P1 LDGSTS.E.BYPASS.LTC128B.128 [R100+0x13100], [R4.64+0x80], !P5 ;  /* 0x1310008004641fae */ /* 0x0005e2000e901d4c */
[----:B------:R-:W-:Y:S01]  /*1980*/  @P0 IADD3 R243, R9, -0x20, RZ ;  /* 0xffffffe009f30810 */ /* 0x000fe20007ffe0ff */
[----:B------:R-:W-:Y:S01]  /*1990*/  IMAD.IADD R8, R8, 0x1, -R0 ;  /* 0x0000000108087824 */ /* 0x000fe200078e0a00 */
[----:B------:R-:W-:Y:S01]  /*19a0*/  IADD3 R10, R10, R11, R12 ;  /* 0x0000000b0a0a7210 */ /* 0x000fe20007ffe00c */
[----:B------:R-:W-:Y:S01]  /*19b0*/  IMAD R0, R15, c[0x0][0x218], RZ ;  /* 0x000086000f007a24 */ /* 0x000fe200078e02ff */
[----:B------:R2:W-:Y:S01]  /*19c0*/  @P1 LDGSTS.E.BYPASS.LTC128B.128 [R100+0x15100], [R4.64+0x100], !P4 ;  /* 0x1510010004641fae */ /* 0x0005e2000e101d4c */
[----:B------:R-:W-:Y:S01]  /*19d0*/  IMAD.U32 R3, RZ, RZ, UR19 ;  /* 0x00000013ff037e24 */ /* 0x000fe2000f8e00ff */
[----:B------:R-:W-:Y:S01]  /*19e0*/  SHF.L.U32 R3, R17, 0x3, RZ ;  /* 0x0000000311037819 */ /* 0x000fe200000006ff */
[----:B------:R-:W-:Y:S01]  /*19f0*/  IMAD R15, R14, c[0x0][0x21c], R0 ;  /* 0x000087000e0f7a24 */ /* 0x000fe200078e0200 */
[----:B------:R2:W-:Y:S01]  /*1a00*/  @P1 LDGSTS.E.BYPASS.LTC128B.128 [R100+0x17100], [R4.64+0x180], !P3 ;  /* 0x1710018004641fae */ /* 0x0005e2000d901d4c */
[C---:B------:R-:W-:Y:S01]  /*1a10*/  SHF.L.U32 R0, R8.reuse, 0x6, RZ ;  /* 0x0000000608007819 */ /* 0x040fe200000006ff */
[----:B------:R-:W-:Y:S01]  /*1a20*/  IMAD.U32 R2, RZ, RZ, UR18 ;  /* 0x00000012ff027e24 */ /* 0x000fe2000f8e00ff */
[----:B------:R-:W-:Y:S01]  /*1a30*/  LOP3.LUT P2, RZ, R8, 0x2, RZ, 0xc0, !PT ;  /* 0x0000000208ff7812 */ /* 0x000fe2000784c0ff */
[----:B------:R-:W0:Y:S01]  /*1a40*/  LDGDEPBAR ;  /* 0x00000000000079af */ /* 0x000e220000000000 */
[----:B------:R-:W-:Y:S01]  /*1a50*/  LOP3.LUT R0, R0, 0x1c0, RZ, 0xc0, !PT ;  /* 0x000001c000007812 */ /* 0x000fe200078ec0ff */
[----:B------:R-:W-:Y:S01]  /*1a60*/  IMAD.IADD R19, R21, 0x1, R15 ;  /* 0x0000000115137824 */ /* 0x000fe200078e020f */
[----:B------:R-:W-:Y:S01]  /*1a70*/  P2R R11, PR, RZ, 0x20 ;  /* 0x00000020ff0b7803 */ /* 0x000fe20000000000 */
[----:B------:R-:W-:Y:S01]  /*1a80*/  STL.64 [R1+0x60], R20 ;  /* 0x0000601401007387 */ /* 0x000fe20000100a00 */
[----:B------:R-:W-:-:S02]  /*1a90*/  LOP3.LUT R9, R0, 0x8, R3, 0xf8, !PT ;  /* 0x0000000800097812 */ /* 0x000fc400078ef803 */
[----:B------:R-:W-:Y:S01]  /*1aa0*/  SHF.R.U32.HI R3, RZ, 0x3, R0 ;  /* 0x00000003ff037819 */ /* 0x000fe20000011600 */
[----:B------:R-:W-:Y:S01]  /*1ab0*/  STL [R1+0x54], R19 ;  /* 0x0000541301007387 */ /* 0x000fe20000100800 */
[C---:B------:R-:W-:Y:S02]  /*1ac0*/  LEA R0, P0, R2.reuse, R20, 0x6 ;  /* 0x0000001402007211 */ /* 0x040fe400078030ff */
[----:B------:R-:W-:Y:S02]  /*1ad0*/  LOP3.LUT R3, R9, R3, RZ, 0x3c, !PT ;  /* 0x0000000309037212 */ /* 0x000fe400078e3cff */
[----:B------:R-:W-:Y:S02]  /*1ae0*/  LEA.HI.X R2, R2, R19, R13, 0x6, P0 ;  /* 0x0000001302027211 */ /* 0x000fe400000f340d */
[----:B-1----:R-:W-:Y:S02]  /*1af0*/  LEA R6, P1, R0, c[0x0][0x1f8], 0x1 ;  /* 0x00007e0000067a11 */ /* 0x002fe400078208ff */
[----:B------:R-:W-:-:S02]  /*1b00*/  LOP3.LUT P0, RZ, R8, 0x4, RZ, 0xc0, !PT ;  /* 0x0000000408ff7812 */ /* 0x000fc4000780c0ff */
[----:B------:R-:W-:Y:S01]  /*1b10*/  LEA.HI.X R7, R0, c[0x0][0x1fc], R2, 0x1, P1 ;  /* 0x00007f0000077a11 */ /* 0x000fe200008f0c02 */
[----:B------:R-:W-:Y:S01]  /*1b20*/  IMAD.SHL.U32 R0, R92, 0x20, RZ ;  /* 0x000000205c007824 */ /* 0x000fe200078e00ff */
[----:B------:R-:W-:Y:S01]  /*1b30*/  SEL R2, RZ, 0x8, P3 ;  /* 0x00000008ff027807 */ /* 0x000fe20001800000 */
[----:B--2---:R-:W-:Y:S01]  /*1b40*/  IMAD.SHL.U32 R4, R16, 0x40, RZ ;  /* 0x0000004010047824 */ /* 0x004fe200078e00ff */
[----:B------:R-:W-:-:S04]  /*1b50*/  DEPBAR.LE SB0, 0x1 ;  /* 0x000080400000791a */ /* 0x000fc80000000000 */
[----:B------:R-:W-:Y:S01]  /*1b60*/  LOP3.LUT R4, R3, 0xfffffe00, R4, 0xf8, !PT ;  /* 0xfffffe0003047812 */ /* 0x000fe200078ef804 */
[----:B------:R-:W-:Y:S01]  /*1b70*/  IMAD.MOV.U32 R3, RZ, RZ, c[0x0][0x208] ;  /* 0x00008200ff037624 */ /* 0x000fe200078e00ff */
[----:B------:R-:W-:Y:S01]  /*1b80*/  MOV R5, c[0x0][0x20c] ;  /* 0x0000830000057a02 */ /* 0x000fe20000000f00 */
[----:B------:R-:W-:Y:S01]  /*1b90*/  IMAD.IADD R10, R10, 0x1, R2 ;  /* 0x000000010a0a7824 */ /* 0x000fe200078e0202 */
[----:B------:R-:W-:Y:S01]  /*1ba0*/  LOP3.LUT R0, R0, 0x7ffffc00, RZ, 0xc0, !PT ;  /* 0x7ffffc0000007812 */ /* 0x000fe200078ec0ff */
[----:B------:R-:W-:Y:S01]  /*1bb0*/  IMAD.MOV.U32 R2, RZ, RZ, -0x40 ;  /* 0xffffffc0ff027424 */ /* 0x000fe200078e00ff */
[----:B------:R-:W-:Y:S01]  /*1bc0*/  BAR.SYNC.DEFER_BLOCKING 0x0 ;  /* 0x0000000000007b1d */ /* 0x000fe20000010000 */
[C---:B------:R-:W-:Y:S01]  /*1bd0*/  LEA R8, P1, R3.reuse, R6, 0x6 ;  /* 0x0000000603087211 */ /* 0x040fe200078230ff */
[C---:B------:R-:W-:Y:S01]  /*1be0*/  IMAD.SHL.U32 R237, R4.reuse, 0x2, RZ ;  /* 0x0000000204ed7824 */ /* 0x040fe200078e00ff */
[----:B------:R-:W-:Y:S01]  /*1bf0*/  IADD3 R220, R4, R0, RZ ;  /* 0x0000000004dc7210 */ /* 0x000fe20007ffe0ff */
[----:B------:R-:W-:Y:S01]  /*1c00*/  IMAD.MOV.U32 R0, RZ, RZ, 0x20 ;  /* 0x00000020ff007424 */ /* 0x000fe200078e00ff */
[----:B------:R-:W-:Y:S01]  /*1c10*/  LEA.HI.X R9, R3, R7, R5, 0x6, P1 ;  /* 0x0000000703097211 */ /* 0x000fe200008f3405 */
[----:B------:R-:W-:Y:S01]  /*1c20*/  IMAD.MOV.U32 R5, RZ, RZ, 0x10 ;  /* 0x00000010ff057424 */ /* 0x000fe200078e00ff */
[C---:B------:R-:W-:Y:S01]  /*1c30*/  LEA R228, R220.reuse, 0x100, 0x1 ;  /* 0x00000100dce47811 */ /* 0x040fe200078e08ff */
[----:B------:R-:W-:Y:S01]  /*1c40*/  IMAD.SHL.U32 R220, R220, 0x2, RZ ;  /* 0x00000002dcdc7824 */ /* 0x000fe200078e00ff */
[----:B------:R-:W-:-:S02]  /*1c50*/  SEL R0, R0, 0xffffffe0, !P0 ;  /* 0xffffffe000007807 */ /* 0x000fc40004000000 */
[----:B------:R-:W-:Y:S02]  /*1c60*/  SEL R5, R5, 0xfffffff0, !P2 ;  /* 0xfffffff005057807 */ /* 0x000fe40005000000 */
[----:B------:R-:W-:Y:S01]  /*1c70*/  IADD3 R3, -R23, UR4, RZ ;  /* 0x0000000417037c10 */ /* 0x000fe2000fffe1ff */
[----:B------:R-:W-:Y:S01]  /*1c80*/  IMAD R241, R0, 0x2, R237 ;  /* 0x0000000200f17824 */ /* 0x000fe200078e02ed */
[----:B------:R-:W-:Y:S01]  /*1c90*/  LOP3.LUT P2, RZ, R10, 0x2, RZ, 0xc0, !PT ;  /* 0x000000020aff7812 */ /* 0x000fe2000784c0ff */
[----:B------:R-:W-:Y:S01]  /*1ca0*/  IMAD R224, R5, 0x2, R228 ;  /* 0x0000000205e07824 */ /* 0x000fe200078e02e4 */
[C---:B------:R-:W-:Y:S02]  /*1cb0*/  LEA R228, R0.reuse, R228, 0x1 ;  /* 0x000000e400e47211 */ /* 0x040fe400078e08ff */
[C---:B------:R-:W-:Y:S01]  /*1cc0*/  ISETP.LT.OR P1, PT, R3.reuse, 0x1, P6 ;  /* 0x000000010300780c */ /* 0x040fe20003721670 */
[----:B------:R-:W-:Y:S01]  /*1cd0*/  IMAD R232, R0, 0x2, R224 ;  /* 0x0000000200e87824 */ /* 0x000fe200078e02e0 */
[----:B------:R-:W-:-:S02]  /*1ce0*/  ISETP.LT.OR P0, PT, R3, 0x1, !P2 ;  /* 0x000000010300780c */ /* 0x000fc40005701670 */
[----:B------:R-:W-:Y:S01]  /*1cf0*/  ISETP.LT.OR P2, PT, R3, 0x21, !P2 ;  /* 0x000000210300780c */ /* 0x000fe20005741670 */
[----:B------:R-:W-:Y:S01]  /*1d00*/  LDSM.16.M88.4 R168, [R220+0x100] ;  /* 0x00010000dca8783b */ /* 0x000fe20000000200 */
[----:B------:R-:W-:-:S03]  /*1d10*/  LEA R238, R5, R237, 0x1 ;  /* 0x000000ed05ee7211 */ /* 0x000fc600078e08ff */
[----:B------:R-:W-:Y:S02]  /*1d20*/  LDSM.16.M88.4 R188, [R220+0x4100] ;  /* 0x00410000dcbc783b */ /* 0x000fe40000000200 */
[----:B------:R-:W-:Y:S02]  /*1d30*/  IMAD R240, R0, 0x2, R238 ;  /* 0x0000000200f07824 */ /* 0x000fe400078e02ee */
[----:B------:R-:W-:Y:S04]  /*1d40*/  LDSM.16.M88.4 R204, [R220+0x8100] ;  /* 0x00810000dccc783b */ /* 0x000fe80000000200 */
[----:B------:R-:W-:Y:S04]  /*1d50*/  LDSM.16.M88.4 R172, [R224] ;  /* 0x00000000e0ac783b */ /* 0x000fe80000000200 */
[----:B------:R-:W-:Y:S04]  /*1d60*/  LDSM.16.M88.4 R192, [R224+0x4000] ;  /* 0x00400000e0c0783b */ /* 0x000fe80000000200 */
[----:B------:R-:W-:Y:S04]  /*1d70*/  LDSM.16.M88.4 R208, [R224+0x8000] ;  /* 0x00800000e0d0783b */ /* 0x000fe80000000200 */
[----:B------:R-:W-:Y:S04]  /*1d80*/  LDSM.16.M88.4 R180, [R228] ;  /* 0x00000000e4b4783b */ /* 0x000fe80000000200 */
[----:B------:R-:W-:Y:S04]  /*1d90*/  LDSM.16.M88.4 R196, [R228+0x4000] ;  /* 0x00400000e4c4783b */ /* 0x000fe80000000200 */
[----:B------:R-:W-:Y:S04]  /*1da0*/  LDSM.16.M88.4 R212, [R228+0x8000] ;  /* 0x00800000e4d4783b */ /* 0x000fe80000000200 */
[----:B------:R-:W-:Y:S04]  /*1db0*/  LDSM.16.M88.4 R184, [R232] ;  /* 0x00000000e8b8783b */ /* 0x000fe80000000200 */
[----:B------:R-:W-:Y:S04]  /*1dc0*/  LDSM.16.M88.4 R200, [R232+0x4000] ;  /* 0x00400000e8c8783b */ /* 0x000fe80000000200 */
[----:B------:R-:W-:Y:S04]  /*1dd0*/  LDSM.16.M88.4 R216, [R232+0x8000] ;  /* 0x00800000e8d8783b */ /* 0x000fe80000000200 */
[----:B------:R-:W-:Y:S04]  /*1de0*/  LDSM.16.M88.4 R220, [R220+0xc100] ;  /* 0x00c10000dcdc783b */ /* 0x000fe80000000200 */
[----:B------:R-:W-:Y:S04]  /*1df0*/  LDSM.16.M88.4 R224, [R224+0xc000] ;  /* 0x00c00000e0e0783b */ /* 0x000fe80000000200 */
[----:B------:R-:W-:Y:S04]  /*1e00*/  LDSM.16.M88.4 R228, [R228+0xc000] ;  /* 0x00c00000e4e4783b */ /* 0x000fe80000000200 */
[----:B------:R-:W-:Y:S04]  /*1e10*/  LDSM.16.M88.4 R232, [R232+0xc000] ;  /* 0x00c00000e8e8783b */ /* 0x000fe80000000200 */
[----:B------:R-:W-:Y:S06]  /*1e20*/  BAR.SYNC.DEFER_BLOCKING 0x0 ;  /* 0x0000000000007b1d */ /* 0x000fec0000010000 */
[----:B------:R-:W-:-:S04]  /*1e30*/  DEPBAR.LE SB0, 0x0 ;  /* 0x000080000000791a */ /* 0x000fc80000000000 */
[----:B------:R-:W-:Y:S06]  /*1e40*/  BAR.SYNC.DEFER_BLOCKING 0x0 ;  /* 0x0000000000007b1d */ /* 0x000fec0000010000 */
[----:B------:R-:W1:Y:S04]  /*1e50*/  LDSM.16.M88.4 R16, [R236+0x10100] ;  /* 0x01010000ec10783b */ /* 0x000e680000000200 */
[----:B------:R-:W2:Y:S04]  /*1e60*/  LDSM.16.M88.4 R28, [R236+0x10900] ;  /* 0x01090000ec1c783b */ /* 0x000ea80000000200 */
[----:B------:R-:W3:Y:S04]  /*1e70*/  LDSM.16.M88.4 R32, [R236+0x11100] ;  /* 0x01110000ec20783b */ /* 0x000ee80000000200 */
[----:B------:R-:W-:Y:S04]  /*1e80*/  LDSM.16.M88.4 R36, [R236+0x11900] ;  /* 0x01190000ec24783b */ /* 0x000fe80000000200 */
[----:B------:R-:W4:Y:S04]  /*1e90*/  LDSM.16.M88.4 R44, [R243] ;  /* 0x00000000f32c783b */ /* 0x000f280000000200 */
[----:B------:R-:W5:Y:S04]  /*1ea0*/  LDSM.16.M88.4 R56, [R243+0x800] ;  /* 0x00080000f338783b */ /* 0x000f680000000200 */
[----:B------:R-:W3:Y:S04]  /*1eb0*/  LDSM.16.M88.4 R64, [R243+0x1000] ;  /* 0x00100000f340783b */ /* 0x000ee80000000200 */
[----:B------:R-:W-:Y:S04]  /*1ec0*/  LDSM.16.M88.4 R76, [R243+0x1800] ;  /* 0x00180000f34c783b */ /* 0x000fe80000000200 */
[----:B------:R-:W-:Y:S01]  /*1ed0*/  @!PT LDS RZ, [RZ] ;  /* 0x00000000fffff984 */ /* 0x000fe20000000800 */
[----:B------:R-:W-:Y:S01]  /*1ee0*/  @!PT LDS RZ, [RZ] ;  /* 0x00000000fffff984 */ /* 0x000fe20000000800 */
[----:B------:R-:W-:Y:S01]  /*1ef0*/  @!PT LDS RZ, [RZ] ;  /* 0x00000000fffff984 */ /* 0x000fe20000000800 */
[----:B------:R3:W-:Y:S01]  /*1f00*/  LDGSTS.E.BYPASS.LTC128B.128 [R100+0x100], [R6.64], !P1 ;  /* 0x0010000006647fae */ /* 0x0007e2000c901d4c */
[----:B------:R-:W-:-:S03]  /*1f10*/  LOP3.LUT P1, RZ, R10, 0x4, RZ, 0xc0, !PT ;  /* 0x000000040aff7812 */ /* 0x000fc6000782c0ff */
[----:B------:R3:W-:Y:S01]  /*1f20*/  LDGSTS.E.BYPASS.LTC128B.128 [R100+0x2100], [R6.64+0x80], !P0 ;  /* 0x0210008006647fae */ /* 0x0007e2000c101d4c */
[C---:B------:R-:W-:Y:S02]  /*1f30*/  ISETP.LT.OR P0, PT, R3.reuse, 0x1, !P1 ;  /* 0x000000010300780c */ /* 0x040fe40004f01670 */
[----:B------:R-:W-:Y:S01]  /*1f40*/  ISETP.LT.OR P1, PT, R3, 0x21, !P1 ;  /* 0x000000210300780c */ /* 0x000fe20004f21670 */
[C---:B-1----:R-:W-:Y:S08]  /*1f50*/  HMMA.16816.F32 R12, R168.reuse, R16, RZ ;  /* 0x00000010a80c723c */ /* 0x042ff000000018ff */
[----:B------:R-:W-:Y:S02]  /*1f60*/  HMMA.16816.F32 R16, R168, R18, RZ ;  /* 0x00000012a810723c */ /* 0x000fe400000018ff */
[----:B------:R1:W-:Y:S01]  /*1f70*/  LDGSTS.E.BYPASS.LTC128B.128 [R100+0x4100], [R6.64+0x100], !P0 ;  /* 0x0410010006647fae */ /* 0x0003e2000c101d4c */
[----:B------:R-:W-:-:S04]  /*1f80*/  LOP3.LUT P0, RZ, R25, 0x4, RZ, 0xc0, !PT ;  /* 0x0000000419ff7812 */ /* 0x000fc8000780c0ff */
[----:B------:R-:W-:Y:S01]  /*1f90*/  SEL R2, R2, 0x40, P0 ;  /* 0x0000004002027807 */ /* 0x000fe20000000000 */
[C---:B--2---:R-:W-:Y:S01]  /*1fa0*/  HMMA.16816.F32 R24, R168.reuse, R30, RZ ;  /* 0x0000001ea818723c */ /* 0x044fe200000018ff */
[----:B------:R-:W-:Y:S02]  /*1fb0*/  LOP3.LUT P0, RZ, R10, 0x8, RZ, 0xc0, !PT ;  /* 0x000000080aff7812 */ /* 0x000fe4000780c0ff */
[----:B------:R-:W-:Y:S01]  /*1fc0*/  IADD3 R239, R2, R243, RZ ;  /* 0x000000f302ef7210 */ /* 0x000fe20007ffe0ff */
[----:B------:R-:W-:Y:S01]  /*1fd0*/  IMAD.IADD R242, R236, 0x1, R2 ;  /* 0x00000001ecf27824 */ /* 0x000fe200078e0202 */
[C---:B------:R-:W-:Y:S02]  /*1fe0*/  ISETP.LT.OR P5, PT, R3.reuse, 0x1, !P0 ;  /* 0x000000010300780c */ /* 0x040fe400047a1670 */
[C---:B------:R-:W-:Y:S01]  /*1ff0*/  ISETP.LT.OR P0, PT, R3.reuse, 0x21, !P0 ;  /* 0x000000210300780c */ /* 0x040fe20004701670 */
[C---:B---3--:R-:W-:Y:S08]  /*2000*/  HMMA.16816.F32 R40, R168.reuse, R32, RZ ;  /* 0x00000020a828723c */ /* 0x048ff000000018ff */
[----:B------:R-:W-:Y:S02]  /*2010*/  HMMA.16816.F32 R20, R168, R28, RZ ;  /* 0x0000001ca814723c */ /* 0x000fe400000018ff */
[----:B------:R1:W-:Y:S01]  /*2020*/  LDGSTS.E.BYPASS.LTC128B.128 [R100+0x6100], [R6.64+0x180], !P5 ;  /* 0x0610018006647fae */ /* 0x0003e2000e901d4c */
[----:B------:R-:W-:-:S05]  /*2030*/  ISETP.LT.OR P5, PT, R3, 0x21, P6 ;  /* 0x000000210300780c */ /* 0x000fca00037a1670 */
[----:B------:R-:W-:Y:S08]  /*2040*/  HMMA.16816.F32 R48, R168, R34, RZ ;  /* 0x00000022a830723c */ /* 0x000ff000000018ff */
[----:B------:R2:W-:Y:S01]  /*2050*/  LDGSTS.E.BYPASS.LTC128B.128 [R100+0x1100], [R8.64], !P5 ;  /* 0x0110000008647fae */ /* 0x0005e2000e901d4c */
[----:B----4-:R-:W-:Y:S01]  /*2060*/  HMMA.16816.F32 R12, R172, R44, R12 ;  /* 0x0000002cac0c723c */ /* 0x010fe2000000180c */
[----:B------:R-:W-:-:S02]  /*2070*/  ISETP.NE.AND P5, PT, R11, RZ, PT ;  /* 0x000000ff0b00720c */ /* 0x000fc40003fa5270 */
[----:B------:R2:W-:Y:S04]  /*2080*/  LDGSTS.E.BYPASS.LTC128B.128 [R100+0x3100], [R8.64+0x80], !P2 ;  /* 0x0310008008647fae */ /* 0x0005e8000d101d4c */
[----:B------:R2:W-:Y:S01]  /*2090*/  LDGSTS.E.BYPASS.LTC128B.128 [R100+0x5100], [R8.64+0x100], !P1 ;  /* 0x0510010008647fae */ /* 0x0005e2000c901d4c */
[C---:B------:R-:W-:Y:S03]  /*20a0*/  HMMA.16816.F32 R52, R168.reuse, R36, RZ ;  /* 0x00000024a834723c */ /* 0x040fe600000018ff */
[----:B------:R2:W-:Y:S04]  /*20b0*/  LDGSTS.E.BYPASS.LTC128B.128 [R100+0x7100], [R8.64+0x180], !P0 ;  /* 0x0710018008647fae */ /* 0x0005e8000c101d4c */
[----:B------:R-:W3:Y:S01]  /*20c0*/  LDSM.16.M88.4 R68, [R242+0x10100] ;  /* 0x01010000f244783b */ /* 0x000ee20000000200 */
[----:B------:R-:W-:Y:S03]  /*20d0*/  HMMA.16816.F32 R28, R168, R38, RZ ;  /* 0x00000026a81c723c */ /* 0x000fe600000018ff */
[----:B------:R-:W4:Y:S04]  /*20e0*/  LDSM.16.M88.4 R60, [R242+0x10900] ;  /* 0x01090000f23c783b */ /* 0x000f280000000200 */
[----:B------:R-:W1:Y:S01]  /*20f0*/  LDSM.16.M88.4 R72, [R242+0x11100] ;  /* 0x01110000f248783b */ /* 0x000e620000000200 */
[C---:B-----5:R-:W-:Y:S03]  /*2100*/  HMMA.16816.F32 R32, R172.reuse, R58, R24 ;  /* 0x0000003aac20723c */ /* 0x060fe60000001818 */
[----:B------:R-:W5:Y:S04]  /*2110*/  LDSM.16.M88.4 R88, [R239] ;  /* 0x00000000ef58783b */ /* 0x000f680000000200 */
[----:B------:R-:W1:Y:S01]  /*2120*/  LDSM.16.M88.4 R80, [R242+0x11900] ;  /* 0x01190000f250783b */ /* 0x000e620000000200 */
[C---:B------:R-:W-:Y:S03]  /*2130*/  HMMA.16816.F32 R36, R172.reuse, R64, R40 ;  /* 0x00000040ac24723c */ /* 0x040fe60000001828 */
[----:B------:R-:W-:Y:S04]  /*2140*/  LDSM.16.M88.4 R84, [R239+0x1800] ;  /* 0x00180000ef54783b */ /* 0x000fe80000000200 */
[----:B------:R-:W0:Y:S01]  /*2150*/  LDGDEPBAR ;  /* 0x00000000000079af */ /* 0x000e220000000000 */
[C---:B--2---:R-:W-:Y:S08]  /*2160*/  HMMA.16816.F32 R8, R172.reuse, R46, R16 ;  /* 0x0000002eac08723c */ /* 0x044ff00000001810 */
[C---:B------:R-:W-:Y:S01]  /*2170*/  HMMA.16816.F32 R16, R172.reuse, R56, R20 ;  /* 0x00000038ac10723c */ /* 0x040fe20000001814 */
[----:B------:R-:W-:Y:S07]  /*2180*/  LDSM.16.M88.4 R56, [R239+0x1000] ;  /* 0x00100000ef38783b */ /* 0x000fee0000000200 */
[----:B------:R-:W-:Y:S01]  /*2190*/  HMMA.16816.F32 R40, R172, R66, R48 ;  /* 0x00000042ac28723c */ /* 0x000fe20000001830 */
[----:B------:R-:W2:Y:S04]  /*21a0*/  LDSM.16.M88.4 R48, [R239+0x800] ;  /* 0x00080000ef30783b */ /* 0x000ea80000000200 */
[----:B------:R-:W-:Y:S03]  /*21b0*/  LDSM.16.M88.4 R64, [R236+0x13900] ;  /* 0x01390000ec40783b */ /* 0x000fe60000000200 */
[----:B---3--:R-:W-:Y:S08]  /*21c0*/  HMMA.16816.F32 R20, R180, R68, R12 ;  /* 0x00000044b414723c */ /* 0x008ff0000000180c */
[C---:B------:R-:W-:Y:S01]  /*21d0*/  HMMA.16816.F32 R44, R172.reuse, R76, R52 ;  /* 0x0000004cac2c723c */ /* 0x040fe20000001834 */
[----:B------:R-:W-:Y:S07]  /*21e0*/  LDSM.16.M88.4 R52, [R236+0x12900] ;  /* 0x01290000ec34783b */ /* 0x000fee0000000200 */
[----:B------:R-:W-:Y:S01]  /*21f0*/  HMMA.16816.F32 R28, R172, R78, R28 ;  /* 0x0000004eac1c723c */ /* 0x000fe2000000181c */
[----:B------:R-:W3:Y:S07]  /*2200*/  LDSM.16.M88.4 R76, [R236+0x12100] ;  /* 0x01210000ec4c783b */ /* 0x000eee0000000200 */
[C---:B------:R-:W-:Y:S01]  /*2210*/  HMMA.16816.F32 R12, R180.reuse, R70, R8 ;  /* 0x00000046b40c723c */ /* 0x040fe20000001808 */
[----:B------:R-:W-:Y:S07]  /*2220*/  LDSM.16.M88.4 R68, [R239+0x2000] ;  /* 0x00200000ef44783b */ /* 0x000fee0000000200 */
[C---:B----4-:R-:W-:Y:S08]  /*2230*/  HMMA.16816.F32 R32, R180.reuse, R62, R32 ;  /* 0x0000003eb420723c */ /* 0x050ff00000001820 */
[C---:B------:R-:W-:Y:S01]  /*2240*/  HMMA.16816.F32 R8, R180.reuse, R60, R16 ;  /* 0x0000003cb408723c */ /* 0x040fe20000001810 */
[----:B------:R-:W4:Y:S07]  /*2250*/  LDSM.16.M88.4 R60, [R236+0x13100] ;  /* 0x01310000ec3c783b */ /* 0x000f2e0000000200 */
[C---:B-1----:R-:W-:Y:S08]  /*2260*/  HMMA.16816.F32 R36, R180.reuse, R72, R36 ;  /* 0x00000048b424723c */ /* 0x042ff00000001824 */
[----:B------:R-:W-:Y:S01]  /*2270*/  HMMA.16816.F32 R40, R180, R74, R40 ;  /* 0x0000004ab428723c */ /* 0x000fe20000001828 */
[----:B------:R-:W-:Y:S07]  /*2280*/  LDSM.16.M88.4 R72, [R242+0x13900] ;  /* 0x01390000f248783b */ /* 0x000fee0000000200 */
[----:B-----5:R-:W-:Y:S08]  /*2290*/  HMMA.16816.F32 R20, R184, R88, R20 ;  /* 0x00000058b814723c */ /* 0x020ff00000001814 */
[C---:B------:R-:W-:Y:S08]  /*22a0*/  HMMA.16816.F32 R44, R180.reuse, R80, R44 ;  /* 0x00000050b42c723c */ /* 0x040ff0000000182c */
[----:B------:R-:W-:Y:S01]  /*22b0*/  HMMA.16816.F32 R28, R180, R82, R28 ;  /* 0x00000052b41c723c */ /* 0x000fe2000000181c */
[----:B------:R-:W1:Y:S07]  /*22c0*/  LDSM.16.M88.4 R80, [R243+0x2000] ;  /* 0x00200000f350783b */ /* 0x000e6e0000000200 */
[C---:B------:R-:W-:Y:S01]  /*22d0*/  HMMA.16816.F32 R24, R184.reuse, R90, R12 ;  /* 0x0000005ab818723c */ /* 0x040fe2000000180c */
[----:B------:R-:W-:Y:S07]  /*22e0*/  LDSM.16.M88.4 R88, [R243+0x3800] ;  /* 0x00380000f358783b */ /* 0x000fee0000000200 */
[C---:B--2---:R-:W-:Y:S08]  /*22f0*/  HMMA.16816.F32 R32, R184.reuse, R50, R32 ;  /* 0x00000032b820723c */ /* 0x044ff00000001820 */
[C---:B------:R-:W-:Y:S01]  /*2300*/  HMMA.16816.F32 R16, R184.reuse, R48, R8 ;  /* 0x00000030b810723c */ /* 0x040fe20000001808 */
[----:B------:R-:W2:Y:S07]  /*2310*/  LDSM.16.M88.4 R48, [R243+0x2800] ;  /* 0x00280000f330783b */ /* 0x000eae0000000200 */
[C---:B------:R-:W-:Y:S08]  /*2320*/  HMMA.16816.F32 R36, R184.reuse, R56, R36 ;  /* 0x00000038b824723c */ /* 0x040ff00000001824 */
[----:B------:R-:W-:Y:S01]  /*2330*/  HMMA.16816.F32 R40, R184, R58, R40 ;  /* 0x0000003ab828723c */ /* 0x000fe20000001828 */
[----:B------:R-:W5:Y:S07]  /*2340*/  LDSM.16.M88.4 R56, [R243+0x3000] ;  /* 0x00300000f338783b */ /* 0x000f6e0000000200 */
[----:B---3--:R-:W-:Y:S08]  /*2350*/  HMMA.16816.F32 R8, R188, R76, R20 ;  /* 0x0000004cbc08723c */ /* 0x008ff00000001814 */
[C---:B------:R-:W-:Y:S08]  /*2360*/  HMMA.16816.F32 R44, R184.reuse, R84, R44 ;  /* 0x00000054b82c723c */ /* 0x040ff0000000182c */
[----:B------:R-:W-:Y:S01]  /*2370*/  HMMA.16816.F32 R12, R184, R86, R28 ;  /* 0x00000056b80c723c */ /* 0x000fe2000000181c */
[----:B------:R-:W3:Y:S07]  /*2380*/  LDSM.16.M88.4 R84, [R242+0x12100] ;  /* 0x01210000f254783b */ /* 0x000eee0000000200 */
[C---:B------:R-:W-:Y:S01]  /*2390*/  HMMA.16816.F32 R20, R188.reuse, R78, R24 ;  /* 0x0000004ebc14723c */ /* 0x040fe20000001818 */
[----:B------:R-:W-:Y:S07]  /*23a0*/  LDSM.16.M88.4 R76, [R239+0x3800] ;  /* 0x00380000ef4c783b */ /* 0x000fee0000000200 */
[C---:B------:R-:W-:Y:S08]  /*23b0*/  HMMA.16816.F32 R24, R188.reuse, R54, R32 ;  /* 0x00000036bc18723c */ /* 0x040ff00000001820 */
[C---:B----4-:R-:W-:Y:S08]  /*23c0*/  HMMA.16816.F32 R36, R188.reuse, R60, R36 ;  /* 0x0000003cbc24723c */ /* 0x050ff00000001824 */
[----:B------:R-:W-:Y:S01]  /*23d0*/  HMMA.16816.F32 R40, R188, R62, R40 ;  /* 0x0000003ebc28723c */ /* 0x000fe20000001828 */
[----:B------:R-:W-:Y:S07]  /*23e0*/  LDSM.16.M88.4 R60, [R242+0x13100] ;  /* 0x01310000f23c783b */ /* 0x000fee0000000200 */
[----:B-1----:R-:W-:Y:S08]  /*23f0*/  HMMA.16816.F32 R28, R192, R80, R8 ;  /* 0x00000050c01c723c */ /* 0x002ff00000001808 */
[C---:B------:R-:W-:Y:S01]  /*2400*/  HMMA.16816.F32 R16, R188.reuse, R52, R16 ;  /* 0x00000034bc10723c */ /* 0x040fe20000001810 */
[----:B------:R-:W1:Y:S07]  /*2410*/  LDSM.16.M88.4 R52, [R242+0x12900] ;  /* 0x01290000f234783b */ /* 0x000e6e0000000200 */
[C---:B------:R-:W-:Y:S08]  /*2420*/  HMMA.16816.F32 R44, R188.reuse, R64, R44 ;  /* 0x00000040bc2c723c */ /* 0x040ff0000000182c */
[----:B------:R-:W-:Y:S01]  /*2430*/  HMMA.16816.F32 R12, R188, R66, R12 ;  /* 0x00000042bc0c723c */ /* 0x000fe2000000180c */
[----:B------:R-:W-:Y:S07]  /*2440*/  LDSM.16.M88.4 R64, [R236+0x15100] ;  /* 0x01510000ec40783b */ /* 0x000fee0000000200 */
[C---:B------:R-:W-:Y:S01]  /*2450*/  HMMA.16816.F32 R8, R192.reuse, R82, R20 ;  /* 0x00000052c008723c */ /* 0x040fe20000001814 */
[----:B------:R-:W-:Y:S07]  /*2460*/  LDSM.16.M88.4 R80, [R243+0x4000] ;  /* 0x00400000f350783b */ /* 0x000fee0000000200 */
[C---:B--2---:R-:W-:Y:S08]  /*2470*/  HMMA.16816.F32 R24, R192.reuse, R50, R24 ;  /* 0x00000032c018723c */ /* 0x044ff00000001818 */
[C---:B-----5:R-:W-:Y:S08]  /*2480*/  HMMA.16816.F32 R36, R192.reuse, R56, R36 ;  /* 0x00000038c024723c */ /* 0x060ff00000001824 */
[----:B------:R-:W-:Y:S01]  /*2490*/  HMMA.16816.F32 R40, R192, R58, R40 ;  /* 0x0000003ac028723c */ /* 0x000fe20000001828 */
[----:B------:R-:W-:Y:S07]  /*24a0*/  LDSM.16.M88.4 R56, [R239+0x3000] ;  /* 0x00300000ef38783b */ /* 0x000fee0000000200 */
[----:B---3--:R-:W-:Y:S08]  /*24b0*/  HMMA.16816.F32 R32, R196, R84, R28 ;  /* 0x00000054c420723c */ /* 0x008ff0000000181c */
[C---:B------:R-:W-:Y:S01]  /*24c0*/  HMMA.16816.F32 R20, R192.reuse, R48, R16 ;  /* 0x00000030c014723c */ /* 0x040fe20000001810 */
[----:B------:R-:W2:Y:S07]  /*24d0*/  LDSM.16.M88.4 R48, [R239+0x2800] ;  /* 0x00280000ef30783b */ /* 0x000eae0000000200 */
[C---:B------:R-:W-:Y:S08]  /*24e0*/  HMMA.16816.F32 R44, R192.reuse, R88, R44 ;  /* 0x00000058c02c723c */ /* 0x040ff0000000182c */
[----:B------:R-:W-:Y:S01]  /*24f0*/  HMMA.16816.F32 R28, R192, R90, R12 ;  /* 0x0000005ac01c723c */ /* 0x000fe2000000180c */
[----:B------:R-:W3:Y:S07]  /*2500*/  LDSM.16.M88.4 R88, [R236+0x14100] ;  /* 0x01410000ec58783b */ /* 0x000eee0000000200 */
[C---:B------:R-:W-:Y:S01]  /*2510*/  HMMA.16816.F32 R16, R196.reuse, R86, R8 ;  /* 0x00000056c410723c */ /* 0x040fe20000001808 */
[----:B------:R-:W-:Y:S07]  /*2520*/  LDSM.16.M88.4 R84, [R236+0x15900] ;  /* 0x01590000ec54783b */ /* 0x000fee0000000200 */
[C---:B-1----:R-:W-:Y:S08]  /*2530*/  HMMA.16816.F32 R8, R196.reuse, R54, R24 ;  /* 0x00000036c408723c */ /* 0x042ff00000001818 */
[C---:B------:R-:W-:Y:S08]  /*2540*/  HMMA.16816.F32 R24, R196.reuse, R60, R36 ;  /* 0x0000003cc418723c */ /* 0x040ff00000001824 */
[----:B------:R-:W-:Y:S01]  /*2550*/  HMMA.16816.F32 R40, R196, R62, R40 ;  /* 0x0000003ec428723c */ /* 0x000fe20000001828 */
[----:B------:R-:W-:Y:S07]  /*2560*/  LDSM.16.M88.4 R60, [R243+0x5000] ;  /* 0x00500000f33c783b */ /* 0x000fee0000000200 */
[----:B------:R-:W-:Y:S08]  /*2570*/  HMMA.16816.F32 R36, R200, R68, R32 ;  /* 0x00000044c824723c */ /* 0x000ff00000001820 */
        /* <DEDUP_REMOVED lines=8> */
[----:B------:R-:W-:Y:S08]  /*2600*/  HMMA.16816.F32 R8, R200, R58, R40 ;  /* 0x0000003ac808723c */ /* 0x000ff00000001828 */
[----:B---3--:R-:W-:Y:S08]  /*2610*/  HMMA.16816.F32 R36, R204, R88, R36 ;  /* 0x00000058cc24723c */ /* 0x008ff00000001824 */
[C---:B------:R-:W-:Y:S01]  /*2620*/  HMMA.16816.F32 R20, R200.reuse, R48, R12 ;  /* 0x00000030c814723c */ /* 0x040fe2000000180c */
[----:B------:R-:W-:Y:S07]  /*2630*/  LDSM.16.M88.4 R48, [R243+0x4800] ;  /* 0x00480000f330783b */ /* 0x000fee0000000200 */
[C---:B------:R-:W-:Y:S01]  /*2640*/  HMMA.16816.F32 R12, R200.reuse, R56, R24 ;  /* 0x00000038c80c723c */ /* 0x040fe20000001818 */
[----:B------:R-:W-:Y:S07]  /*2650*/  LDSM.16.M88.4 R56, [R242+0x14900] ;  /* 0x01490000f238783b */ /* 0x000fee0000000200 */
[C---:B------:R-:W-:Y:S08]  /*2660*/  HMMA.16816.F32 R44, R200.reuse, R76, R44 ;  /* 0x0000004cc82c723c */ /* 0x040ff0000000182c */
[----:B------:R-:W-:Y:S01]  /*2670*/  HMMA.16816.F32 R40, R200, R78, R32 ;  /* 0x0000004ec828723c */ /* 0x000fe20000001820 */
[----:B------:R-:W2:Y:S07]  /*2680*/  LDSM.16.M88.4 R76, [R242+0x14100] ;  /* 0x01410000f24c783b */ /* 0x000eae0000000200 */
[C---:B-1----:R-:W-:Y:S08]  /*2690*/  HMMA.16816.F32 R24, R204.reuse, R54, R16 ;  /* 0x00000036cc18723c */ /* 0x042ff00000001810 */
[----:B------:R-:W-:Y:S08]  /*26a0*/  HMMA.16816.F32 R16, R204, R66, R8 ;  /* 0x00000042cc10723c */ /* 0x000ff00000001808 */
[----:B------:R-:W-:Y:S08]  /*26b0*/  HMMA.16816.F32 R8, R208, R80, R36 ;  /* 0x00000050d008723c */ /* 0x000ff00000001824 */
[C---:B------:R-:W-:Y:S08]  /*26c0*/  HMMA.16816.F32 R32, R204.reuse, R90, R28 ;  /* 0x0000005acc20723c */ /* 0x040ff0000000181c */
[C---:B------:R-:W-:Y:S01]  /*26d0*/  HMMA.16816.F32 R28, R204.reuse, R52, R20 ;  /* 0x00000034cc1c723c */ /* 0x040fe20000001814 */
[----:B------:R-:W-:Y:S07]  /*26e0*/  LDSM.16.M88.4 R52, [R236+0x16100] ;  /* 0x01610000ec34783b */ /* 0x000fee0000000200 */
[----:B------:R-:W-:Y:S01]  /*26f0*/  HMMA.16816.F32 R20, R204, R64, R12 ;  /* 0x00000040cc14723c */ /* 0x000fe2000000180c */
[----:B------:R-:W1:Y:S07]  /*2700*/  LDSM.16.M88.4 R64, [R242+0x15100] ;  /* 0x01510000f240783b */ /* 0x000e6e0000000200 */
[----:B--2---:R-:W-:Y:S08]  /*2710*/  HMMA.16816.F32 R8, R212, R76, R8 ;  /* 0x0000004cd408723c */ /* 0x004ff00000001808 */
[----:B------:R-:W-:Y:S08]  /*2720*/  HMMA.16816.F32 R12, R204, R84, R44 ;  /* 0x00000054cc0c723c */ /* 0x000ff0000000182c */
[C---:B------:R-:W-:Y:S08]  /*2730*/  HMMA.16816.F32 R20, R208.reuse, R60, R20 ;  /* 0x0000003cd014723c */ /* 0x040ff00000001814 */
[C---:B------:R-:W-:Y:S08]  /*2740*/  HMMA.16816.F32 R32, R208.reuse, R82, R32 ;  /* 0x00000052d020723c */ /* 0x040ff00000001820 */
[----:B------:R-:W-:Y:S08]  /*2750*/  HMMA.16816.F32 R28, R208, R48, R28 ;  /* 0x00000030d01c723c */ /* 0x000ff0000000181c */
[----:B------:R-:W-:Y:S08]  /*2760*/  HMMA.16816.F32 R8, R216, R68, R8 ;  /* 0x00000044d808723c */ /* 0x000ff00000001808 */
[----:B------:R-:W-:Y:S01]  /*2770*/  HMMA.16816.F32 R24, R208, R50, R24 ;  /* 0x00000032d018723c */ /* 0x000fe20000001818 */
[----:B------:R-:W-:Y:S07]  /*2780*/  LDSM.16.M88.4 R48, [R242+0x15900] ;  /* 0x01590000f230783b */ /* 0x000fee0000000200 */
[----:B------:R-:W-:Y:S08]  /*2790*/  HMMA.16816.F32 R36, R204, R86, R40 ;  /* 0x00000056cc24723c */ /* 0x000ff00000001828 */
[C---:B------:R-:W-:Y:S08]  /*27a0*/  HMMA.16816.F32 R44, R208.reuse, R62, R16 ;  /* 0x0000003ed02c723c */ /* 0x040ff00000001810 */
[----:B------:R-:W-:Y:S08]  /*27b0*/  HMMA.16816.F32 R40, R208, R72, R12 ;  /* 0x00000048d028723c */ /* 0x000ff0000000180c */
[C---:B-1----:R-:W-:Y:S01]  /*27c0*/  HMMA.16816.F32 R60, R212.reuse, R64, R20 ;  /* 0x00000040d43c723c */ /* 0x042fe20000001814 */
[----:B------:R-:W1:Y:S07]  /*27d0*/  LDSM.16.M88.4 R20, [R239+0x4800] ;  /* 0x00480000ef14783b */ /* 0x000e6e0000000200 */
[C---:B------:R-:W-:Y:S01]  /*27e0*/  HMMA.16816.F32 R12, R212.reuse, R78, R32 ;  /* 0x0000004ed40c723c */ /* 0x040fe20000001820 */
[----:B------:R-:W2:Y:S07]  /*27f0*/  LDSM.16.M88.4 R32, [R243+0x6000] ;  /* 0x00600000f320783b */ /* 0x000eae0000000200 */
[----:B------:R-:W-:Y:S08]  /*2800*/  HMMA.16816.F32 R16, R212, R56, R28 ;  /* 0x00000038d410723c */ /* 0x000ff0000000181c */
[----:B------:R-:W-:Y:S08]  /*2810*/  HMMA.16816.F32 R8, R220, R52, R8 ;  /* 0x00000034dc08723c */ /* 0x000ff00000001808 */
[C---:B------:R-:W-:Y:S01]  /*2820*/  HMMA.16816.F32 R24, R212.reuse, R58, R24 ;  /* 0x0000003ad418723c */ /* 0x040fe20000001818 */
[----:B------:R-:W3:Y:S07]  /*2830*/  LDSM.16.M88.4 R56, [R236+0x16900] ;  /* 0x01690000ec38783b */ /* 0x000eee0000000200 */
[----:B------:R-:W-:Y:S01]  /*2840*/  HMMA.16816.F32 R76, R212, R66, R44 ;  /* 0x00000042d44c723c */ /* 0x000fe2000000182c */
[----:B------:R-:W4:Y:S04]  /*2850*/  LDSM.16.M88.4 R44, [R242+0x16100] ;  /* 0x01610000f22c783b */ /* 0x000f280000000200 */
[----:B------:R-:W-:Y:S03]  /*2860*/  LDSM.16.M88.4 R64, [R243+0x7000] ;  /* 0x00700000f340783b */ /* 0x000fe60000000200 */
[----:B------:R-:W-:Y:S01]  /*2870*/  HMMA.16816.F32 R12, R216, R70, R12 ;  /* 0x00000046d80c723c */ /* 0x000fe2000000180c */
[----:B------:R-:W-:Y:S07]  /*2880*/  LDSM.16.M88.4 R68, [R236+0x17100] ;  /* 0x01710000ec44783b */ /* 0x000fee0000000200 */
[----:B------:R-:W-:Y:S01]  /*2890*/  HMMA.16816.F32 R36, R208, R74, R36 ;  /* 0x0000004ad024723c */ /* 0x000fe20000001824 */
[----:B------:R-:W5:Y:S07]  /*28a0*/  LDSM.16.M88.4 R72, [R239+0x5000] ;  /* 0x00500000ef48783b */ /* 0x000f6e0000000200 */
[----:B-1----:R-:W-:Y:S08]  /*28b0*/  HMMA.16816.F32 R16, R216, R20, R16 ;  /* 0x00000014d810723c */ /* 0x002ff00000001810 */
[----:B--2---:R-:W-:Y:S08]  /*28c0*/  HMMA.16816.F32 R8, R224, R32, R8 ;  /* 0x00000020e008723c */ /* 0x004ff00000001808 */
[----:B------:R-:W-:Y:S08]  /*28d0*/  HMMA.16816.F32 R28, R216, R22, R24 ;  /* 0x00000016d81c723c */ /* 0x000ff00000001818 */
[----:B------:R-:W-:Y:S01]  /*28e0*/  HMMA.16816.F32 R80, R212, R48, R40 ;  /* 0x00000030d450723c */ /* 0x000fe20000001828 */
[----:B------:R-:W1:Y:S07]  /*28f0*/  LDSM.16.M88.4 R40, [R243+0x6800] ;  /* 0x00680000f328783b */ /* 0x000e6e0000000200 */
[C---:B------:R-:W-:Y:S01]  /*2900*/  HMMA.16816.F32 R12, R220.reuse, R54, R12 ;  /* 0x00000036dc0c723c */ /* 0x040fe2000000180c */
[----:B------:R-:W2:Y:S07]  /*2910*/  LDSM.16.M88.4 R52, [R239+0x6000] ;  /* 0x00600000ef34783b */ /* 0x000eae0000000200 */
[----:B---3--:R-:W-:Y:S08]  /*2920*/  HMMA.16816.F32 R16, R220, R56, R16 ;  /* 0x00000038dc10723c */ /* 0x008ff00000001810 */
[----:B----4-:R-:W-:Y:S08]  /*2930*/  HMMA.16816.F32 R8, R228, R44, R8 ;  /* 0x0000002ce408723c */ /* 0x010ff00000001808 */
[----:B------:R-:W-:Y:S01]  /*2940*/  HMMA.16816.F32 R28, R220, R58, R28 ;  /* 0x0000003adc1c723c */ /* 0x000fe2000000181c */
[----:B------:R-:W-:Y:S07]  /*2950*/  LDSM.16.M88.4 R56, [R239+0x5800] ;  /* 0x00580000ef38783b */ /* 0x000fee0000000200 */
[----:B------:R-:W-:Y:S01]  /*2960*/  HMMA.16816.F32 R84, R212, R50, R36 ;  /* 0x00000032d454723c */ /* 0x000fe20000001824 */
[----:B------:R-:W3:Y:S07]  /*2970*/  LDSM.16.M88.4 R36, [R242+0x16900] ;  /* 0x01690000f224783b */ /* 0x000eee0000000200 */
[----:B------:R-:W-:Y:S08]  /*2980*/  HMMA.16816.F32 R12, R224, R34, R12 ;  /* 0x00000022e00c723c */ /* 0x000ff0000000180c */
[----:B-----5:R-:W-:Y:S01]  /*2990*/  HMMA.16816.F32 R48, R216, R72, R60 ;  /* 0x00000048d830723c */ /* 0x020fe2000000183c */
[----:B------:R-:W4:Y:S07]  /*29a0*/  LDSM.16.M88.4 R60, [R239+0x6800] ;  /* 0x00680000ef3c783b */ /* 0x000f2e0000000200 */
[----:B-1----:R-:W-:Y:S08]  /*29b0*/  HMMA.16816.F32 R24, R224, R40, R16 ;  /* 0x00000028e018723c */ /* 0x002ff00000001810 */
[----:B--2---:R-:W-:Y:S08]  /*29c0*/  HMMA.16816.F32 R16, R232, R52, R8 ;  /* 0x00000034e810723c */ /* 0x004ff00000001808 */
[----:B------:R-:W-:Y:S01]  /*29d0*/  HMMA.16816.F32 R8, R224, R42, R28 ;  /* 0x0000002ae008723c */ /* 0x000fe2000000181c */
[----:B------:R-:W-:Y:S07]  /*29e0*/  LDSM.16.M88.4 R40, [R243+0x7800] ;  /* 0x00780000f328783b */ /* 0x000fee0000000200 */
[----:B------:R-:W-:Y:S08]  /*29f0*/  HMMA.16816.F32 R20, R228, R46, R12 ;  /* 0x0000002ee414723c */ /* 0x000ff0000000180c */
[----:B------:R-:W-:Y:S01]  /*2a00*/  HMMA.16816.F32 R12, R220, R68, R48 ;  /* 0x00000044dc0c723c */ /* 0x000fe20000001830 */
[----:B------:R-:W1:Y:S01]  /*2a10*/  LDSM.16.M88.4 R48, [R242+0x17100] ;  /* 0x01710000f230783b */ /* 0x000e620000000200 */
[----:B------:R-:W-:-:S04]  /*2a20*/  FMUL.FTZ R2, R16, c[0x0][0x320] ;  /* 0x0000c80010027a20 */ /* 0x000fc80000410000 */
[----:B------:R2:W-:Y:S02]  /*2a30*/  MUFU.TANH R69, R2 ;  /* 0x0000000200457308 */ /* 0x0005e40000002400 */
[----:B------:R-:W-:Y:S08]  /*2a40*/  HMMA.16816.F32 R44, R216, R74, R76 ;  /* 0x0000004ad82c723c */ /* 0x000ff0000000184c */
[----:B---3--:R-:W-:Y:S01]  /*2a50*/  HMMA.16816.F32 R24, R228, R36, R24 ;  /* 0x00000024e418723c */ /* 0x008fe20000001818 */
[----:B--2---:R-:W-:-:S07]  /*2a60*/  FMUL.FTZ R2, R17, c[0x0][0x320] ;  /* 0x0000c80011027a20 */ /* 0x004fce0000410000 */
[----:B------:R-:W-:Y:S01]  /*2a70*/  HMMA.16816.F32 R8, R228, R38, R8 ;  /* 0x00000026e408723c */ /* 0x000fe20000001808 */
[----:B------:R-:W2:Y:S01]  /*2a80*/  LDSM.16.M88.4 R36, [R236+0x17900] ;  /* 0x01790000ec24783b */ /* 0x000ea20000000200 */
[----:B------:R3:W-:Y:S06]  /*2a90*/  MUFU.TANH R68, R2 ;  /* 0x0000000200447308 */ /* 0x0007ec0000002400 */
[----:B------:R-:W-:Y:S08]  /*2aa0*/  HMMA.16816.F32 R32, R232, R54, R20 ;  /* 0x00000036e820723c */ /* 0x000ff00000001814 */
[----:B------:R-:W-:Y:S01]  /*2ab0*/  HMMA.16816.F32 R20, R224, R64, R12 ;  /* 0x00000040e014723c */ /* 0x000fe2000000180c */
[----:B---3--:R-:W-:-:S04]  /*2ac0*/  FMUL.FTZ R2, R18, c[0x0][0x320] ;  /* 0x0000c80012027a20 */ /* 0x008fc80000410000 */
[----:B------:R3:W-:Y:S03]  /*2ad0*/  MUFU.TANH R6, R2 ;  /* 0x0000000200067308 */ /* 0x0007e60000002400 */
[----:B------:R-:W-:Y:S01]  /*2ae0*/  HMMA.16816.F32 R12, R220, R70, R44 ;  /* 0x00000046dc0c723c */ /* 0x000fe2000000182c */
[----:B------:R-:W5:Y:S07]  /*2af0*/  LDSM.16.M88.4 R44, [R239+0x7000] ;  /* 0x00700000ef2c783b */ /* 0x000f6e0000000200 */
[----:B------:R-:W-:Y:S01]  /*2b00*/  HMMA.16816.F32 R52, R216, R56, R80 ;  /* 0x00000038d834723c */ /* 0x000fe20000001850 */
[----:B------:R-:W-:-:S02]  /*2b10*/  FMUL.FTZ R34, R34, c[0x0][0x320] ;  /* 0x0000c80022227a20 */ /* 0x000fc40000410000 */
[----:B------:R-:W-:Y:S02]  /*2b20*/  FMUL.FTZ R35, R35, c[0x0][0x320] ;  /* 0x0000c80023237a20 */ /* 0x000fe40000410000 */
[----:B---3--:R-:W-:-:S03]  /*2b30*/  FMUL.FTZ R2, R19, c[0x0][0x320] ;  /* 0x0000c80013027a20 */ /* 0x008fc60000410000 */
[----:B------:R-:W-:Y:S01]  /*2b40*/  HMMA.16816.F32 R28, R216, R58, R84 ;  /* 0x0000003ad81c723c */ /* 0x000fe20000001854 */
[----:B------:R-:W3:Y:S07]  /*2b50*/  MUFU.TANH R59, R34 ;  /* 0x00000022003b7308 */ /* 0x000eee0000002400 */
[----:B----4-:R-:W-:Y:S01]  /*2b60*/  HMMA.16816.F32 R16, R232, R60, R24 ;  /* 0x0000003ce810723c */ /* 0x010fe20000001818 */
[----:B------:R4:W3:Y:S07]  /*2b70*/  MUFU.TANH R7, R2 ;  /* 0x0000000200077308 */ /* 0x0008ee0000002400 */
[----:B-1----:R-:W-:Y:S01]  /*2b80*/  HMMA.16816.F32 R24, R228, R48, R20 ;  /* 0x00000030e418723c */ /* 0x002fe20000001814 */
[----:B------:R-:W-:Y:S07]  /*2b90*/  MUFU.TANH R58, R35 ;  /* 0x00000023003a7308 */ /* 0x000fee0000002400 */
[----:B--2---:R-:W-:Y:S01]  /*2ba0*/  HMMA.16816.F32 R20, R220, R38, R28 ;  /* 0x00000026dc14723c */ /* 0x004fe2000000181c */
[----:B----4-:R-:W-:Y:S01]  /*2bb0*/  FMUL.FTZ R2, R32, c[0x0][0x320] ;  /* 0x0000c80020027a20 */ /* 0x010fe20000410000 */
[----:B------:R-:W-:Y:S03]  /*2bc0*/  LDSM.16.M88.4 R28, [R239+0x7800] ;  /* 0x00780000ef1c783b */ /* 0x000fe60000000200 */
[----:B------:R1:W2:Y:S03]  /*2bd0*/  MUFU.TANH R61, R2 ;  /* 0x00000002003d7308 */ /* 0x0002a60000002400 */
[----:B------:R-:W-:-:S02]  /*2be0*/  FMUL.FTZ R16, R16, c[0x0][0x320] ;  /* 0x0000c80010107a20 */ /* 0x000fc40000410000 */
[----:B------:R-:W-:Y:S02]  /*2bf0*/  FMUL.FTZ R17, R17, c[0x0][0x320] ;  /* 0x0000c80011117a20 */ /* 0x000fe40000410000 */
[----:B------:R-:W-:Y:S01]  /*2c00*/  FMUL.FTZ R18, R18, c[0x0][0x320] ;  /* 0x0000c80012127a20 */ /* 0x000fe20000410000 */
[----:B------:R-:W-:Y:S01]  /*2c10*/  MUFU.TANH R57, R16 ;  /* 0x0000001000397308 */ /* 0x000fe20000002400 */
[----:B------:R-:W-:Y:S02]  /*2c20*/  FMUL.FTZ R19, R19, c[0x0][0x320] ;  /* 0x0000c80013137a20 */ /* 0x000fe40000410000 */
[----:B-----5:R-:W-:Y:S01]  /*2c30*/  HMMA.16816.F32 R24, R232, R44, R24 ;  /* 0x0000002ce818723c */ /* 0x020fe20000001818 */
[----:B-1----:R-:W-:-:S04]  /*2c40*/  FMUL.FTZ R2, R33, c[0x0][0x320] ;  /* 0x0000c80021027a20 */ /* 0x002fc80000410000 */
[----:B------:R-:W-:Y:S03]  /*2c50*/  MUFU.TANH R56, R17 ;  /* 0x0000001100387308 */ /* 0x000fe60000002400 */
[----:B------:R-:W-:Y:S05]  /*2c60*/  HMMA.16816.F32 R32, R232, R62, R8 ;  /* 0x0000003ee820723c */ /* 0x000fea0000001808 */
[----:B------:R1:W4:Y:S03]  /*2c70*/  MUFU.TANH R60, R2 ;  /* 0x00000002003c7308 */ /* 0x0003260000002400 */
[----:B------:R-:W-:Y:S08]  /*2c80*/  HMMA.16816.F32 R8, R224, R66, R12 ;  /* 0x00000042e008723c */ /* 0x000ff0000000180c */
[----:B------:R-:W-:Y:S01]  /*2c90*/  HMMA.16816.F32 R12, R220, R36, R52 ;  /* 0x00000024dc0c723c */ /* 0x000fe20000001834 */
[----:B------:R-:W5:Y:S01]  /*2ca0*/  LDSM.16.M88.4 R36, [R242+0x17900] ;  /* 0x01790000f224783b */ /* 0x000f620000000200 */
[----:B------:R-:W2:Y:S01]  /*2cb0*/  MUFU.TANH R53, R18 ;  /* 0x0000001200357308 */ /* 0x000ea20000002400 */
[----:B------:R-:W-:Y:S01]  /*2cc0*/  FMUL.FTZ R24, R24, c[0x0][0x320] ;  /* 0x0000c80018187a20 */ /* 0x000fe20000410000 */
[----:B------:R-:W-:-:S04]  /*2cd0*/  DEPBAR.LE SB0, 0x0 ;  /* 0x000080000000791a */ /* 0x000fc80000000000 */
[----:B-1----:R-:W-:Y:S01]  /*2ce0*/  LOP3.LUT R2, R92, 0xffffffe0, RZ, 0xc0, !PT ;  /* 0xffffffe05c027812 */ /* 0x002fe200078ec0ff */
[----:B------:R-:W-:Y:S01]  /*2cf0*/  FMUL.FTZ R35, R35, c[0x0][0x320] ;  /* 0x0000c80023237a20 */ /* 0x000fe20000410000 */
[----:B------:R1:W-:Y:S01]  /*2d00*/  MUFU.TANH R52, R19 ;  /* 0x0000001300347308 */ /* 0x0003e20000002400 */
[----:B------:R-:W-:Y:S02]  /*2d10*/  FMUL.FTZ R32, R32, c[0x0][0x320] ;  /* 0x0000c80020207a20 */ /* 0x000fe40000410000 */
[----:B------:R-:W-:Y:S02]  /*2d20*/  IMAD.IADD R2, R132, 0x1, -R2 ;  /* 0x0000000184027824 */ /* 0x000fe400078e0a02 */
[----:B------:R-:W-:Y:S01]  /*2d30*/  FMUL.FTZ R33, R33, c[0x0][0x320] ;  /* 0x0000c80021217a20 */ /* 0x000fe20000410000 */
[----:B------:R-:W-:Y:S01]  /*2d40*/  HMMA.16816.F32 R8, R228, R50, R8 ;  /* 0x00000032e408723c */ /* 0x000fe20000001808 */
[----:B------:R-:W-:Y:S01]  /*2d50*/  FMUL.FTZ R34, R34, c[0x0][0x320] ;  /* 0x0000c80022227a20 */ /* 0x000fe20000410000 */
[----:B------:R-:W-:Y:S01]  /*2d60*/  SHF.R.S32.HI R3, RZ, 0x1f, R2 ;  /* 0x0000001fff037819 */ /* 0x000fe20000011402 */
[----:B------:R-:W-:Y:S01]  /*2d70*/  MUFU.TANH R49, R35 ;  /* 0x0000002300317308 */ /* 0x000fe20000002400 */
[----:B------:R-:W-:-:S02]  /*2d80*/  FMUL.FTZ R25, R25, c[0x0][0x320] ;  /* 0x0000c80019197a20 */ /* 0x000fc40000410000 */
[----:B------:R-:W-:Y:S01]  /*2d90*/  LEA.HI R3, R3, R2, RZ, 0x2 ;  /* 0x0000000203037211 */ /* 0x000fe200078f10ff */
[----:B------:R-:W-:Y:S01]  /*2da0*/  FMUL.FTZ R26, R26, c[0x0][0x320] ;  /* 0x0000c8001a1a7a20 */ /* 0x000fe20000410000 */
[C---:B------:R-:W-:Y:S01]  /*2db0*/  HMMA.16816.F32 R12, R224.reuse, R40, R12 ;  /* 0x00000028e00c723c */ /* 0x040fe2000000180c */
[----:B------:R-:W-:Y:S01]  /*2dc0*/  FMUL.FTZ R27, R27, c[0x0][0x320] ;  /* 0x0000c8001b1b7a20 */ /* 0x000fe20000410000 */
[----:B------:R-:W-:Y:S01]  /*2dd0*/  LOP3.LUT R3, R3, 0x7ffffffc, RZ, 0xc0, !PT ;  /* 0x7ffffffc03037812 */ /* 0x000fe200078ec0ff */
[----:B------:R-:W2:Y:S04]  /*2de0*/  MUFU.TANH R44, R32 ;  /* 0x00000020002c7308 */ /* 0x000ea80000002400 */
[----:B------:R-:W-:Y:S01]  /*2df0*/  IMAD.IADD R3, R2, 0x1, -R3 ;  /* 0x0000000102037824 */ /* 0x000fe200078e0a03 */
[----:B-1----:R-:W-:Y:S01]  /*2e00*/  HMMA.16816.F32 R16, R224, R42, R20 ;  /* 0x0000002ae010723c */ /* 0x002fe20000001814 */
[----:B------:R-:W-:Y:S01]  /*2e10*/  IMAD.U32 R2, RZ, RZ, UR4 ;  /* 0x00000004ff027e24 */ /* 0x000fe2000f8e00ff */
[----:B------:R-:W-:Y:S01]  /*2e20*/  @UP0 USHF.R.S32.HI UR4, URZ, 0x1f, UR14 ;  /* 0x0000001f3f040899 */ /* 0x000fe2000801140e */
[----:B------:R-:W1:Y:S02]  /*2e30*/  MUFU.TANH R32, R33 ;  /* 0x0000002100207308 */ /* 0x000e640000002400 */
[----:B------:R-:W-:Y:S01]  /*2e40*/  IMAD R2, R3, -0x2, R2 ;  /* 0xfffffffe03027824 */ /* 0x000fe200078e0202 */
[----:B------:R-:W-:-:S02]  /*2e50*/  @UP0 UIMAD UR4, UR4, UR16, UR15 ;  /* 0x00000010040402a4 */ /* 0x000fc4000f8e020f */
[----:B------:R-:W-:Y:S02]  /*2e60*/  HMMA.16816.F32 R20, R232, R46, R8 ;  /* 0x0000002ee814723c */ /* 0x000fe40000001808 */
[C---:B------:R-:W-:Y:S01]  /*2e70*/  ISETP.GT.AND P0, PT, R2.reuse, RZ, PT ;  /* 0x000000ff0200720c */ /* 0x040fe20003f04270 */
[----:B------:R3:W-:Y:S01]  /*2e80*/  MUFU.TANH R41, R24 ;  /* 0x0000001800297308 */ /* 0x0007e20000002400 */
[C---:B------:R-:W-:Y:S02]  /*2e90*/  ISETP.GT.AND P2, PT, R2.reuse, 0x1, PT ;  /* 0x000000010200780c */ /* 0x040fe40003f44270 */
[----:B------:R-:W-:Y:S02]  /*2ea0*/  ISETP.GT.AND P1, PT, R2, 0x8, PT ;  /* 0x000000080200780c */ /* 0x000fe40003f24270 */
[C---:B-----5:R-:W-:Y:S03]  /*2eb0*/  HMMA.16816.F32 R12, R228.reuse, R36, R12 ;  /* 0x00000024e40c723c */ /* 0x060fe6000000180c */
[----:B------:R-:W5:Y:S05]  /*2ec0*/  MUFU.TANH R48, R34 ;  /* 0x0000002200307308 */ /* 0x000f6a0000002400 */
[----:B------:R-:W-:Y:S01]  /*2ed0*/  HMMA.16816.F32 R8, R228, R38, R16 ;  /* 0x00000026e408723c */ /* 0x000fe20000001810 */
[----:B---3--:R-:W-:-:S02]  /*2ee0*/  FSEL R24, R59, -INF , P1 ;  /* 0xff8000003b187808 */ /* 0x008fc40000800000 */
[----:B------:R-:W3:Y:S05]  /*2ef0*/  MUFU.TANH R40, R25 ;  /* 0x0000001900287308 */ /* 0x000eea0000002400 */
[----:B------:R-:W-:Y:S02]  /*2f00*/  FMUL.FTZ R20, R20, c[0x0][0x320] ;  /* 0x0000c80014147a20 */ /* 0x000fe40000410000 */
[----:B------:R-:W-:Y:S02]  /*2f10*/  FMUL.FTZ R21, R21, c[0x0][0x320] ;  /* 0x0000c80015157a20 */ /* 0x000fe40000410000 */
[----:B------:R1:W-:Y:S01]  /*2f20*/  MUFU.TANH R35, R20 ;  /* 0x0000001400237308 */ /* 0x0003e20000002400 */
[----:B------:R-:W-:-:S02]  /*2f30*/  FMUL.FTZ R22, R22, c[0x0][0x320] ;  /* 0x0000c80016167a20 */ /* 0x000fc40000410000 */
[----:B------:R-:W-:Y:S01]  /*2f40*/  FMUL.FTZ R23, R23, c[0x0][0x320] ;  /* 0x0000c80017177a20 */ /* 0x000fe20000410000 */
[C---:B------:R-:W-:Y:S04]  /*2f50*/  HMMA.16816.F32 R16, R232.reuse, R28, R12 ;  /* 0x0000001ce810723c */ /* 0x040fe8000000180c */
[----:B------:R3:W3:Y:S03]  /*2f60*/  MUFU.TANH R37, R26 ;  /* 0x0000001a00257308 */ /* 0x0006e60000002400 */
[----:B------:R-:W-:Y:S01]  /*2f70*/  FSEL R15, R6, -INF , P0 ;  /* 0xff800000060f7808 */ /* 0x000fe20000000000 */
[----:B------:R-:W-:Y:S01]  /*2f80*/  HMMA.16816.F32 R28, R232, R30, R8 ;  /* 0x0000001ee81c723c */ /* 0x000fe20000001808 */
[----:B------:R-:W-:-:S02]  /*2f90*/  FSEL R6, R69, -INF , P0 ;  /* 0xff80000045067808 */ /* 0x000fc40000000000 */
[----:B------:R-:W-:Y:S01]  /*2fa0*/  ISETP.GT.AND P0, PT, R2, 0x9, PT ;  /* 0x000000090200780c */ /* 0x000fe20003f04270 */
[----:B------:R3:W3:Y:S01]  /*2fb0*/  MUFU.TANH R36, R27 ;  /* 0x0000001b00247308 */ /* 0x0006e20000002400 */
[----:B-1----:R-:W-:Y:S02]  /*2fc0*/  FSEL R20, R7, -INF , P2 ;  /* 0xff80000007147808 */ /* 0x002fe40001000000 */
[----:B------:R-:W-:Y:S01]  /*2fd0*/  FSEL R7, R68, -INF , P2 ;  /* 0xff80000044077808 */ /* 0x000fe20001000000 */
[----:B------:R-:W-:Y:S01]  /*2fe0*/  IMAD.U32 R11, RZ, RZ, UR10 ;  /* 0x0000000aff0b7e24 */ /* 0x000fe2000f8e00ff */
[----:B--2---:R-:W-:Y:S02]  /*2ff0*/  FSEL R10, R61, -INF , P1 ;  /* 0xff8000003d0a7808 */ /* 0x004fe40000800000 */
[----:B------:R-:W-:Y:S01]  /*3000*/  FMNMX.FTZ R3, R6, R7, !PT ;  /* 0x0000000706037209 */ /* 0x000fe20007810000 */
[----:B------:R-:W-:Y:S01]  /*3010*/  MUFU.TANH R21, R21 ;  /* 0x0000001500157308 */ /* 0x000fe20000002400 */
[----:B------:R-:W-:-:S02]  /*3020*/  ISETP.GT.AND P2, PT, R2, 0x10, PT ;  /* 0x000000100200780c */ /* 0x000fc40003f44270 */
[----:B----4-:R-:W-:Y:S01]  /*3030*/  FSEL R12, R60, -INF , P0 ;  /* 0xff8000003c0c7808 */ /* 0x010fe20000000000 */
[----:B------:R-:W-:Y:S01]  /*3040*/  FMUL.FTZ R16, R16, c[0x0][0x320] ;  /* 0x0000c80010107a20 */ /* 0x000fe20000410000 */
[----:B------:R-:W-:Y:S01]  /*3050*/  FMNMX.FTZ R3, R10, R3, !PT ;  /* 0x000000030a037209 */ /* 0x000fe20007810000 */
[----:B------:R-:W-:Y:S01]  /*3060*/  FMUL.FTZ R18, R18, c[0x0][0x320] ;  /* 0x0000c80012127a20 */ /* 0x000fe20000410000 */
[----:B------:R-:W-:Y:S01]  /*3070*/  ISETP.GT.AND P1, PT, R2, 0x11, PT ;  /* 0x000000110200780c */ /* 0x000fe20003f24270 */
[----:B------:R-:W1:Y:S01]  /*3080*/  MUFU.TANH R22, R22 ;  /* 0x0000001600167308 */ /* 0x000e620000002400 */
[----:B------:R-:W-:Y:S01]  /*3090*/  FSEL R14, R57, -INF , P2 ;  /* 0xff800000390e7808 */ /* 0x000fe20001000000 */
[----:B------:R-:W-:Y:S01]  /*30a0*/  FMUL.FTZ R17, R17, c[0x0][0x320] ;  /* 0x0000c80011117a20 */ /* 0x000fe20000410000 */
[----:B------:R-:W-:Y:S01]  /*30b0*/  FMNMX.FTZ R3, R12, R3, !PT ;  /* 0x000000030c037209 */ /* 0x000fe20007810000 */
[----:B------:R-:W-:Y:S01]  /*30c0*/  FMUL.FTZ R28, R28, c[0x0][0x320] ;  /* 0x0000c8001c1c7a20 */ /* 0x000fe20000410000 */
[----:B------:R-:W-:Y:S01]  /*30d0*/  FSEL R25, R58, -INF , P0 ;  /* 0xff8000003a197808 */ /* 0x000fe20000000000 */
[----:B------:R-:W-:Y:S01]  /*30e0*/  FMUL.FTZ R9, R29, c[0x0][0x320] ;  /* 0x0000c8001d097a20 */ /* 0x000fe20000410000 */
[----:B------:R-:W-:Y:S01]  /*30f0*/  ISETP.GT.AND P0, PT, R2, 0x18, PT ;  /* 0x000000180200780c */ /* 0x000fe20003f04270 */
[----:B------:R-:W2:Y:S01]  /*3100*/  MUFU.TANH R23, R23 ;  /* 0x0000001700177308 */ /* 0x000ea20000002400 */
[----:B---3--:R-:W-:Y:S01]  /*3110*/  FSEL R26, R56, -INF , P1 ;  /* 0xff800000381a7808 */ /* 0x008fe20000800000 */
[----:B------:R-:W-:Y:S01]  /*3120*/  FMUL.FTZ R19, R19, c[0x0][0x320] ;  /* 0x0000c80013137a20 */ /* 0x000fe20000410000 */
[----:B------:R-:W-:Y:S01]  /*3130*/  FMNMX.FTZ R3, R14, R3, !PT ;  /* 0x000000030e037209 */ /* 0x000fe20007810000 */
[----:B------:R-:W-:Y:S01]  /*3140*/  FMUL.FTZ R30, R30, c[0x0][0x320] ;  /* 0x0000c8001e1e7a20 */ /* 0x000fe20000410000 */
[----:B------:R-:W-:-:S02]  /*3150*/  FSEL R33, R53, -INF , P2 ;  /* 0xff80000035217808 */ /* 0x000fc40001000000 */
[----:B------:R-:W-:Y:S01]  /*3160*/  ISETP.GT.AND P2, PT, R2, 0x19, PT ;  /* 0x000000190200780c */ /* 0x000fe20003f44270 */
[----:B------:R-:W-:Y:S01]  /*3170*/  MUFU.TANH R16, R16 ;  /* 0x0000001000107308 */ /* 0x000fe20000002400 */
[----:B------:R-:W-:Y:S02]  /*3180*/  FSEL R27, R44, -INF , P0 ;  /* 0xff8000002c1b7808 */ /* 0x000fe40000000000 */
[----:B------:R-:W-:Y:S02]  /*3190*/  FMNMX.FTZ R3, R26, R3, !PT ;  /* 0x000000031a037209 */ /* 0x000fe40007810000 */
[----:B------:R-:W-:Y:S02]  /*31a0*/  FSEL R34, R52, -INF , P1 ;  /* 0xff80000034227808 */ /* 0x000fe40000800000 */
[----:B------:R-:W-:Y:S01]  /*31b0*/  ISETP.GT.AND P1, PT, R2, 0x20, PT ;  /* 0x000000200200780c */ /* 0x000fe20003f24270 */
[----:B------:R-:W3:Y:S01]  /*31c0*/  MUFU.TANH R18, R18 ;  /* 0x0000001200127308 */ /* 0x000ee20000002400 */
[----:B------:R-:W-:-:S02]  /*31d0*/  FSEL R32, R32, -INF , P2 ;  /* 0xff80000020207808 */ /* 0x000fc40001000000 */
[----:B------:R-:W-:Y:S02]  /*31e0*/  FMNMX.FTZ R3, R27, R3, !PT ;  /* 0x000000031b037209 */ /* 0x000fe40007810000 */
[----:B-----5:R-:W-:Y:S02]  /*31f0*/  FSEL R48, R48, -INF , P0 ;  /* 0xff80000030307808 */ /* 0x020fe40000000000 */
[----:B------:R-:W-:Y:S01]  /*3200*/  ISETP.GT.AND P0, PT, R2, 0x21, PT ;  /* 0x000000210200780c */ /* 0x000fe20003f04270 */
[----:B------:R-:W4:Y:S01]  /*3210*/  MUFU.TANH R17, R17 ;  /* 0x0000001100117308 */ /* 0x000f220000002400 */
[----:B------:R-:W-:Y:S02]  /*3220*/  FSEL R88, R41, -INF , P1 ;  /* 0xff80000029587808 */ /* 0x000fe40000800000 */
[----:B------:R-:W-:Y:S02]  /*3230*/  FMNMX.FTZ R3, R32, R3, !PT ;  /* 0x0000000320037209 */ /* 0x000fe40007810000 */
[----:B------:R-:W-:-:S02]  /*3240*/  FSEL R49, R49, -INF , P2 ;  /* 0xff80000031317808 */ /* 0x000fc40001000000 */
[----:B------:R-:W-:Y:S01]  /*3250*/  ISETP.GT.AND P2, PT, R2, 0x28, PT ;  /* 0x000000280200780c */ /* 0x000fe20003f44270 */
[----:B------:R-:W5:Y:S01]  /*3260*/  MUFU.TANH R28, R28 ;  /* 0x0000001c001c7308 */ /* 0x000f620000002400 */
[----:B------:R-:W-:Y:S02]  /*3270*/  FSEL R85, R40, -INF , P0 ;  /* 0xff80000028557808 */ /* 0x000fe40000000000 */
[----:B------:R-:W-:Y:S02]  /*3280*/  FMNMX.FTZ R3, R88, R3, !PT ;  /* 0x0000000358037209 */ /* 0x000fe40007810000 */
[----:B------:R-:W-:Y:S02]  /*3290*/  FMNMX.FTZ R8, R15, R20, !PT ;  /* 0x000000140f087209 */ /* 0x000fe40007810000 */
[----:B------:R-:W-:Y:S01]  /*32a0*/  FSEL R95, R37, -INF , P1 ;  /* 0xff800000255f7808 */ /* 0x000fe20000800000 */
[----:B------:R-:W3:Y:S01]  /*32b0*/  MUFU.TANH R9, R9 ;  /* 0x0000000900097308 */ /* 0x000ee20000002400 */
[----:B------:R-:W-:-:S02]  /*32c0*/  FSEL R92, R36, -INF , P0 ;  /* 0xff800000245c7808 */ /* 0x000fc40000000000 */
[C---:B------:R-:W-:Y:S02]  /*32d0*/  ISETP.GT.AND P1, PT, R2.reuse, 0x29, PT ;  /* 0x000000290200780c */ /* 0x040fe40003f24270 */
[----:B------:R-:W-:Y:S02]  /*32e0*/  ISETP.GT.AND P0, PT, R2, 0x30, PT ;  /* 0x000000300200780c */ /* 0x000fe40003f04270 */
[----:B------:R-:W-:Y:S01]  /*32f0*/  FSEL R84, R35, -INF , P2 ;  /* 0xff80000023547808 */ /* 0x000fe20001000000 */
[----:B------:R-:W4:Y:S01]  /*3300*/  MUFU.TANH R19, R19 ;  /* 0x0000001300137308 */ /* 0x000f220000002400 */
[----:B------:R-:W-:Y:S02]  /*3310*/  FMNMX.FTZ R3, R85, R3, !PT ;  /* 0x0000000355037209 */ /* 0x000fe40007810000 */
[----:B------:R-:W-:Y:S02]  /*3320*/  FMNMX.FTZ R8, R24, R8, !PT ;  /* 0x0000000818087209 */ /* 0x000fe40007810000 */
[----:B-1----:R-:W-:-:S02]  /*3330*/  FSEL R93, R22, -INF , P2 ;  /* 0xff800000165d7808 */ /* 0x002fc40001000000 */
[----:B--2---:R-:W-:Y:S01]  /*3340*/  FSEL R91, R23, -INF , P1 ;  /* 0xff800000175b7808 */ /* 0x004fe20000800000 */
[----:B------:R-:W1:Y:S01]  /*3350*/  MUFU.TANH R30, R30 ;  /* 0x0000001e001e7308 */ /* 0x000e620000002400 */
[----:B------:R-:W-:Y:S02]  /*3360*/  FSEL R83, R21, -INF , P1 ;  /* 0xff80000015537808 */ /* 0x000fe40000800000 */
[----:B------:R-:W-:Y:S02]  /*3370*/  FMNMX.FTZ R3, R84, R3, !PT ;  /* 0x0000000354037209 */ /* 0x000fe40007810000 */
[----:B---3--:R-:W-:Y:S02]  /*3380*/  FSEL R94, R18, -INF , P0 ;  /* 0xff800000125e7808 */ /* 0x008fe40000000000 */
[----:B------:R-:W-:Y:S01]  /*3390*/  FSEL R90, R16, -INF , P0 ;  /* 0xff800000105a7808 */ /* 0x000fe20000000000 */
[----:B------:R-:W-:Y:S01]  /*33a0*/  BAR.SYNC.DEFER_BLOCKING 0x0 ;  /* 0x0000000000007b1d */ /* 0x000fe20000010000 */
[----:B------:R-:W-:-:S02]  /*33b0*/  ISETP.GT.AND P2, PT, R2, 0x31, PT ;  /* 0x000000310200780c */ /* 0x000fc40003f44270 */
[C---:B------:R-:W-:Y:S02]  /*33c0*/  ISETP.GT.AND P1, PT, R2.reuse, 0x38, PT ;  /* 0x000000380200780c */ /* 0x040fe40003f24270 */
[----:B------:R-:W-:Y:S02]  /*33d0*/  ISETP.GT.AND P0, PT, R2, 0x39, PT ;  /* 0x000000390200780c */ /* 0x000fe40003f04270 */
[----:B------:R-:W-:Y:S02]  /*33e0*/  FMNMX.FTZ R2, R25, R8, !PT ;  /* 0x0000000819027209 */ /* 0x000fe40007810000 */
[----:B------:R-:W-:Y:S02]  /*33f0*/  FMNMX.FTZ R3, R83, R3, !PT ;  /* 0x0000000353037209 */ /* 0x000fe40007810000 */
[----:B------:R-:W-:Y:S02]  /*3400*/  FMNMX.FTZ R2, R33, R2, !PT ;  /* 0x0000000221027209 */ /* 0x000fe40007810000 */
[----:B----4-:R-:W-:-:S02]  /*3410*/  FSEL R89, R17, -INF , P2 ;  /* 0xff80000011597808 */ /* 0x010fc40001000000 */
[----:B------:R-:W-:Y:S02]  /*3420*/  FMNMX.FTZ R3, R90, R3, !PT ;  /* 0x000000035a037209 */ /* 0x000fe40007810000 */
[----:B------:R-:W-:Y:S02]  /*3430*/  FMNMX.FTZ R2, R34, R2, !PT ;  /* 0x0000000222027209 */ /* 0x000fe40007810000 */
[----:B-----5:R-:W-:Y:S02]  /*3440*/  FSEL R87, R28, -INF , P1 ;  /* 0xff8000001c577808 */ /* 0x020fe40000800000 */
[----:B------:R-:W-:Y:S02]  /*3450*/  FMNMX.FTZ R3, R89, R3, !PT ;  /* 0x0000000359037209 */ /* 0x000fe40007810000 */
[----:B------:R-:W-:Y:S02]  /*3460*/  FMNMX.FTZ R2, R48, R2, !PT ;  /* 0x0000000230027209 */ /* 0x000fe40007810000 */
[----:B------:R-:W-:Y:S01]  /*3470*/  FSEL R86, R9, -INF , P0 ;  /* 0xff80000009567808 */ /* 0x000fe20000000000 */
[----:B------:R-:W-:Y:S01]  /*3480*/  FMUL.FTZ R9, R31, c[0x0][0x320] ;  /* 0x0000c8001f097a20 */ /* 0x000fe20000410000 */
[----:B------:R-:W-:-:S02]  /*3490*/  FMNMX.FTZ R3, R87, R3, !PT ;  /* 0x0000000357037209 */ /* 0x000fc40007810000 */
[----:B------:R-:W-:Y:S02]  /*34a0*/  FMNMX.FTZ R2, R49, R2, !PT ;  /* 0x0000000231027209 */ /* 0x000fe40007810000 */
[----:B------:R-:W-:Y:S01]  /*34b0*/  FMNMX.FTZ R3, R86, R3, !PT ;  /* 0x0000000356037209 */ /* 0x000fe20007810000 */
[----:B------:R-:W2:Y:S01]  /*34c0*/  MUFU.TANH R9, R9 ;  /* 0x0000000900097308 */ /* 0x000ea20000002400 */
[----:B------:R-:W-:Y:S02]  /*34d0*/  FMNMX.FTZ R2, R95, R2, !PT ;  /* 0x000000025f027209 */ /* 0x000fe40007810000 */
[----:B------:R-:W-:Y:S01]  /*34e0*/  FSEL R82, R19, -INF , P2 ;  /* 0xff80000013527808 */ /* 0x000fe20001000000 */
[----:B------:R-:W3:Y:S01]  /*34f0*/  SHFL.BFLY PT, R8, R3, 0x2, 0x1f ;  /* 0x0c401f0003087f89 */ /* 0x000ee200000e0000 */
[----:B------:R-:W-:Y:S02]  /*3500*/  FMNMX.FTZ R2, R92, R2, !PT ;  /* 0x000000025c027209 */ /* 0x000fe40007810000 */
[----:B-1----:R-:W-:-:S02]  /*3510*/  FSEL R81, R30, -INF , P1 ;  /* 0xff8000001e517808 */ /* 0x002fc40000800000 */
[----:B------:R-:W-:-:S04]  /*3520*/  FMNMX.FTZ R2, R93, R2, !PT ;  /* 0x000000025d027209 */ /* 0x000fc80007810000 */
[----:B------:R-:W-:Y:S02]  /*3530*/  FMNMX.FTZ R2, R91, R2, !PT ;  /* 0x000000025b027209 */ /* 0x000fe40007810000 */
[----:B--2---:R-:W-:Y:S02]  /*3540*/  FSEL R80, R9, -INF , P0 ;  /* 0xff80000009507808 */ /* 0x004fe40000000000 */
[----:B------:R-:W-:Y:S02]  /*3550*/  FMNMX.FTZ R2, R94, R2, !PT ;  /* 0x000000025e027209 */ /* 0x000fe40007810000 */
[----:B------:R-:W-:Y:S01]  /*3560*/  PLOP3.LUT P0, PT, PT, PT, UP0, 0x80, 0x0 ;  /* 0x000000000000781c */ /* 0x000fe20003f0f008 */
[----:B------:R-:W-:Y:S01]  /*3570*/  UISETP.GE.AND UP0, UPT, UR14, UR8, UPT ;  /* 0x000000080e00728c */ /* 0x000fe2000bf06270 */
[----:B------:R-:W-:-:S04]  /*3580*/  FMNMX.FTZ R2, R82, R2, !PT ;  /* 0x0000000252027209 */ /* 0x000fc80007810000 */
[----:B------:R-:W-:Y:S02]  /*3590*/  FMNMX.FTZ R2, R81, R2, !PT ;  /* 0x0000000251027209 */ /* 0x000fe40007810000 */
[----:B---3--:R-:W-:Y:S02]  /*35a0*/  FMNMX.FTZ R3, R3, R8, !PT ;  /* 0x0000000803037209 */ /* 0x008fe40007810000 */
[----:B------:R-:W-:-:S03]  /*35b0*/  FMNMX.FTZ R2, R80, R2, !PT ;  /* 0x0000000250027209 */ /* 0x000fc60007810000 */
[----:B------:R-:W1:Y:S04]  /*35c0*/  SHFL.BFLY PT, R8, R3, 0x1, 0x1f ;  /* 0x0c201f0003087f89 */ /* 0x000e6800000e0000 */
[----:B------:R-:W2:Y:S01]  /*35d0*/  SHFL.BFLY PT, R9, R2, 0x2, 0x1f ;  /* 0x0c401f0002097f89 */ /* 0x000ea200000e0000 */
[----:B-1----:R-:W-:Y:S02]  /*35e0*/  FMNMX.FTZ R3, R3, R8, !PT ;  /* 0x0000000803037209 */ /* 0x002fe40007810000 */
[----:B--2---:R-:W-:-:S03]  /*35f0*/  FMNMX.FTZ R2, R2, R9, !PT ;  /* 0x0000000902027209 */ /* 0x004fc60007810000 */
[C---:B------:R-:W-:Y:S01]  /*3600*/  FMUL.FTZ R13, R3.reuse, c[0x0][0x2d0] ;  /* 0x0000b400030d7a20 */ /* 0x040fe20000410000 */
[----:B------:R-:W-:Y:S01]  /*3610*/  FSETP.NEU.FTZ.AND P1, PT, R3, -INF , PT ;  /* 0xff8000000300780b */ /* 0x000fe20003f3d000 */
[----:B------:R-:W-:Y:S01]  /*3620*/  @P0 IMAD.WIDE.U32 R8, R96, UR14, R98 ;  /* 0x0000000e60080c25 */ /* 0x000fe2000f8e0062 */
[----:B------:R-:W1:Y:S02]  /*3630*/  SHFL.BFLY PT, R16, R2, 0x1, 0x1f ;  /* 0x0c201f0002107f89 */ /* 0x000e6400000e0000 */
[----:B------:R-:W-:Y:S02]  /*3640*/  FSEL R13, R13, RZ, P1 ;  /* 0x000000ff0d0d7208 */ /* 0x000fe40000800000 */
[----:B------:R-:W-:-:S03]  /*3650*/  @P0 IADD3 R9, R9, UR4, RZ ;  /* 0x0000000409090c10 */ /* 0x000fc6000fffe0ff */
[--C-:B------:R-:W-:Y:S02]  /*3660*/  FFMA.FTZ R6, R6, c[0x0][0x2d0], -R13.reuse ;  /* 0x0000b40006067a23 */ /* 0x100fe4000001080d */
[--C-:B------:R-:W-:Y:S02]  /*3670*/  FFMA.FTZ R7, R7, c[0x0][0x2d0], -R13.reuse ;  /* 0x0000b40007077a23 */ /* 0x100fe4000001080d */
[----:B------:R2:W-:Y:S01]  /*3680*/  MUFU.EX2 R99, R6 ;  /* 0x0000000600637308 */ /* 0x0005e20000000800 */
[--C-:B------:R-:W-:Y:S02]  /*3690*/  FFMA.FTZ R10, R10, c[0x0][0x2d0], -R13.reuse ;  /* 0x0000b4000a0a7a23 */ /* 0x100fe4000001080d */
[----:B------:R-:W-:-:S05]  /*36a0*/  FFMA.FTZ R0, R32, c[0x0][0x2d0], -R13 ;  /* 0x0000b40020007a23 */ /* 0x000fca000001080d */
[----:B------:R3:W-:Y:S01]  /*36b0*/  MUFU.EX2 R98, R7 ;  /* 0x0000000700627308 */ /* 0x0007e20000000800 */
[----:B-1----:R-:W-:Y:S02]  /*36c0*/  FMNMX.FTZ R2, R2, R16, !PT ;  /* 0x0000001002027209 */ /* 0x002fe40007810000 */
[----:B--2---:R-:W-:-:S05]  /*36d0*/  @P0 LEA R6, P1, R8, c[0x0][0x1c8], 0x1 ;  /* 0x0000720008060a11 */ /* 0x004fca00078208ff */
[----:B------:R1:W-:Y:S01]  /*36e0*/  MUFU.EX2 R97, R10 ;  /* 0x0000000a00617308 */ /* 0x0003e20000000800 */
[----:B---3--:R-:W-:Y:S01]  /*36f0*/  @P0 LEA.HI.X R7, R8, c[0x0][0x1cc], R9, 0x1, P1 ;  /* 0x0000730008070a11 */ /* 0x008fe200008f0c09 */
[----:B------:R-:W-:Y:S01]  /*3700*/  IMAD.U32 R9, RZ, RZ, UR9 ;  /* 0x00000009ff097e24 */ /* 0x000fe2000f8e00ff */
[----:B------:R-:W-:-:S05]  /*3710*/  MOV R8, UR10 ;  /* 0x0000000a00087c02 */ /* 0x000fca0008000f00 */
[----:B------:R2:W-:Y:S01]  /*3720*/  MUFU.EX2 R124, R0 ;  /* 0x00000000007c7308 */ /* 0x0005e20000000800 */
[----:B------:R3:W-:Y:S01]  /*3730*/  @P0 LDGSTS.E.BYPASS.LTC128B.128 [R100+0x10100], [R6.64], !P6 ;  /* 0x1010000006640fae */ /* 0x0007e2000f101d4c */
[----:B------:R-:W-:Y:S01]  /*3740*/  @P0 LEA R8, P1, R8, R6, 0x1 ;  /* 0x0000000608080211 */ /* 0x000fe200078208ff */
[----:B-1----:R-:W-:-:S03]  /*3750*/  FFMA.FTZ R10, R12, c[0x0][0x2d0], -R13 ;  /* 0x0000b4000c0a7a23 */ /* 0x002fc6000001080d */
[----:B------:R-:W-:Y:S01]  /*3760*/  @P0 LEA.HI.X R9, R11, R7, R9, 0x1, P1 ;  /* 0x000000070b090211 */ /* 0x000fe200008f0c09 */
[C---:B------:R-:W-:Y:S01]  /*3770*/  FMUL.FTZ R12, R2.reuse, c[0x0][0x2d0] ;  /* 0x0000b400020c7a20 */ /* 0x040fe20000410000 */
[----:B------:R3:W-:Y:S01]  /*3780*/  @P0 LDGSTS.E.BYPASS.LTC128B.128 [R100+0x12100], [R6.64+0x80], !P5 ;  /* 0x1210008006640fae */ /* 0x0007e2000e901d4c */
[----:B------:R-:W-:Y:S01]  /*3790*/  FSETP.NEU.FTZ.AND P1, PT, R2, -INF , PT ;  /* 0xff8000000200780b */ /* 0x000fe20003f3d000 */
[----:B------:R1:W4:Y:S02]  /*37a0*/  MUFU.EX2 R176, R10 ;  /* 0x0000000a00b07308 */ /* 0x0003240000000800 */
[----:B------:R3:W-:Y:S01]  /*37b0*/  @P0 LDGSTS.E.BYPASS.LTC128B.128 [R100+0x14100], [R6.64+0x100], !P4 ;  /* 0x1410010006640fae */ /* 0x0007e2000e101d4c */
[----:B------:R-:W-:-:S03]  /*37c0*/  FSEL R12, R12, RZ, P1 ;  /* 0x000000ff0c0c7208 */ /* 0x000fc60000800000 */
[----:B------:R3:W-:Y:S02]  /*37d0*/  @P0 LDGSTS.E.BYPASS.LTC128B.128 [R100+0x16100], [R6.64+0x180], !P3 ;  /* 0x1610018006640fae */ /* 0x0007e4000d901d4c */
[--C-:B------:R-:W-:Y:S02]  /*37e0*/  FFMA.FTZ R4, R20, c[0x0][0x2d0], -R12.reuse ;  /* 0x0000b40014047a23 */ /* 0x100fe4000001080c */
[----:B------:R5:W-:Y:S01]  /*37f0*/  @P0 LDGSTS.E.BYPASS.LTC128B.128 [R100+0x11100], [R8.64], !P6 ;  /* 0x1110000008640fae */ /* 0x000be2000f101d4c */
[----:B--2---:R-:W-:Y:S01]  /*3800*/  FFMA.FTZ R0, R33, c[0x0][0x2d0], -R12 ;  /* 0x0000b40021007a23 */ /* 0x004fe2000001080c */
[----:B------:R2:W-:Y:S02]  /*3810*/  MUFU.EX2 R178, R4 ;  /* 0x0000000400b27308 */ /* 0x0005e40000000800 */
[----:B------:R5:W-:Y:S01]  /*3820*/  @P0 LDGSTS.E.BYPASS.LTC128B.128 [R100+0x13100], [R8.64+0x80], !P5 ;  /* 0x1310008008640fae */ /* 0x000be2000e901d4c */
[----:B-1----:R-:W-:-:S03]  /*3830*/  FFMA.FTZ R10, R14, c[0x0][0x2d0], -R13 ;  /* 0x0000b4000e0a7a23 */ /* 0x002fc6000001080d */
[----:B------:R5:W-:Y:S02]  /*3840*/  @P0 LDGSTS.E.BYPASS.LTC128B.128 [R100+0x15100], [R8.64+0x100], !P4 ;  /* 0x1510010008640fae */ /* 0x000be4000e101d4c */
[----:B------:R1:W-:Y:S02]  /*3850*/  MUFU.EX2 R125, R0 ;  /* 0x00000000007d7308 */ /* 0x0003e40000000800 */
[----:B------:R5:W-:Y:S01]  /*3860*/  @P0 LDGSTS.E.BYPASS.LTC128B.128 [R100+0x17100], [R8.64+0x180], !P3 ;  /* 0x1710018008640fae */ /* 0x000be2000d901d4c */
[----:B------:R-:W-:-:S03]  /*3870*/  PLOP3.LUT P0, PT, PT, PT, UP0, 0x80, 0x0 ;  /* 0x000000000000781c */ /* 0x000fc60003f0f008 */
[----:B------:R-:W5:Y:S01]  /*3880*/  LDSM.16.MT88.4 R16, [R238+0x100] ;  /* 0x00010000ee10783b */ /* 0x000f620000004200 */
[--C-:B--2---:R-:W-:Y:S01]  /*3890*/  FFMA.FTZ R4, R24, c[0x0][0x2d0], -R12.reuse ;  /* 0x0000b40018047a23 */ /* 0x104fe2000001080c */
[----:B------:R4:W-:Y:S02]  /*38a0*/  MUFU.EX2 R252, R10 ;  /* 0x0000000a00fc7308 */ /* 0x0009e40000000800 */
[----:B------:R-:W-:Y:S01]  /*38b0*/  LDSM.16.MT88.4 R28, [R241+0x100] ;  /* 0x00010000f11c783b */ /* 0x000fe20000004200 */
[----:B---3--:R-:W-:-:S03]  /*38c0*/  FFMA.FTZ R6, R15, c[0x0][0x2d0], -R12 ;  /* 0x0000b4000f067a23 */ /* 0x008fc6000001080c */
[----:B------:R-:W2:Y:S01]  /*38d0*/  LDSM.16.MT88.4 R20, [R237+0x100] ;  /* 0x00010000ed14783b */ /* 0x000ea20000004200 */
[----:B-1----:R-:W-:Y:S01]  /*38e0*/  FFMA.FTZ R0, R34, c[0x0][0x2d0], -R12 ;  /* 0x0000b40022007a23 */ /* 0x002fe2000001080c */
[----:B------:R1:W-:Y:S02]  /*38f0*/  MUFU.EX2 R127, R4 ;  /* 0x00000004007f7308 */ /* 0x0003e40000000800 */
[----:B------:R-:W3:Y:S04]  /*3900*/  LDSM.16.MT88.4 R32, [R241+0x900] ;  /* 0x00090000f120783b */ /* 0x000ee80000004200 */
[----:B------:R-:W-:Y:S02]  /*3910*/  LDSM.16.MT88.4 R68, [R237+0x2100] ;  /* 0x00210000ed44783b */ /* 0x000fe40000004200 */
[----:B------:R-:W5:Y:S01]  /*3920*/  MUFU.EX2 R179, R6 ;  /* 0x0000000600b37308 */ /* 0x000f620000000800 */
[----:B----4-:R-:W-:Y:S01]  /*3930*/  F2FP.PACK_AB R10, R176, R97 ;  /* 0x00000061b00a723e */ /* 0x010fe200000000ff */
[----:B------:R-:W4:Y:S01]  /*3940*/  LDSM.16.MT88.4 R40, [R238+0x900] ;  /* 0x00090000ee28783b */ /* 0x000f220000004200 */
[----:B-----5:R-:W-:-:S03]  /*3950*/  F2FP.PACK_AB R8, R98, R99 ;  /* 0x000000636208723e */ /* 0x020fc600000000ff */
[----:B------:R-:W5:Y:S01]  /*3960*/  LDSM.16.MT88.4 R56, [R240+0x100] ;  /* 0x00010000f038783b */ /* 0x000f620000004200 */
[--C-:B-1----:R-:W-:Y:S01]  /*3970*/  FFMA.FTZ R4, R25, c[0x0][0x2d0], -R12.reuse ;  /* 0x0000b40019047a23 */ /* 0x102fe2000001080c */
[----:B------:R1:W1:Y:S02]  /*3980*/  MUFU.EX2 R14, R0 ;  /* 0x00000000000e7308 */ /* 0x0002640000000800 */
[----:B------:R-:W2:Y:S04]  /*3990*/  LDSM.16.MT88.4 R72, [R237+0x2900] ;  /* 0x00290000ed48783b */ /* 0x000ea80000004200 */
[----:B------:R-:W3:Y:S01]  /*39a0*/  LDSM.16.MT88.4 R44, [R237+0x900] ;  /* 0x00090000ed2c783b */ /* 0x000ee20000004200 */
[----:B------:R-:W-:Y:S01]  /*39b0*/  F2FP.PACK_AB R9, R178, R179 ;  /* 0x000000b3b209723e */ /* 0x000fe200000000ff */
[----:B------:R1:W1:Y:S02]  /*39c0*/  MUFU.EX2 R126, R4 ;  /* 0x00000004007e7308 */ /* 0x0002640000000800 */
[----:B------:R-:W3:Y:S04]  /*39d0*/  LDSM.16.MT88.4 R64, [R240+0x900] ;  /* 0x00090000f040783b */ /* 0x000ee80000004200 */
[----:B------:R-:W0:Y:S01]  /*39e0*/  LDGDEPBAR ;  /* 0x00000000000079af */ /* 0x000e220000000000 */
[----:B-1----:R-:W-:Y:S01]  /*39f0*/  FFMA.FTZ R0, R48, c[0x0][0x2d0], -R12 ;  /* 0x0000b40030007a23 */ /* 0x002fe2000001080c */
[----:B------:R-:W-:-:S03]  /*3a00*/  F2FP.PACK_AB R5, R14, R125 ;  /* 0x0000007d0e05723e */ /* 0x000fc600000000ff */
[----:B------:R1:W-:Y:S01]  /*3a10*/  MUFU.EX2 R96, R0 ;  /* 0x0000000000607308 */ /* 0x0003e20000000800 */
[----:B------:R-:W-:Y:S01]  /*3a20*/  FFMA.FTZ R4, R26, c[0x0][0x2d0], -R13 ;  /* 0x0000b4001a047a23 */ /* 0x000fe2000001080d */
[----:B------:R-:W-:-:S06]  /*3a30*/  F2FP.PACK_AB R11, R126, R127 ;  /* 0x0000007f7e0b723e */ /* 0x000fcc00000000ff */
[----:B------:R4:W-:Y:S01]  /*3a40*/  MUFU.EX2 R132, R4 ;  /* 0x0000000400847308 */ /* 0x0009e20000000800 */
[C---:B------:R-:W-:Y:S01]  /*3a50*/  HMMA.16816.F32 R36, R8.reuse, R16, RZ ;  /* 0x000000100824723c */ /* 0x040fe200000018ff */
[----:B-1----:R-:W-:Y:S02]  /*3a60*/  FFMA.FTZ R0, R49, c[0x0][0x2d0], -R12 ;  /* 0x0000b40031007a23 */ /* 0x002fe4000001080c */
[----:B------:R-:W1:Y:S04]  /*3a70*/  LDSM.16.MT88.4 R48, [R238+0x2100] ;  /* 0x00210000ee30783b */ /* 0x000e680000004200 */
[----:B------:R-:W3:Y:S01]  /*3a80*/  MUFU.EX2 R15, R0 ;  /* 0x00000000000f7308 */ /* 0x000ee20000000800 */
[----:B--2---:R-:W-:Y:S01]  /*3a90*/  HMMA.16816.F32 R60, R8, R20, RZ ;  /* 0x00000014083c723c */ /* 0x004fe200000018ff */
[----:B----4-:R-:W-:-:S06]  /*3aa0*/  FFMA.FTZ R4, R27, c[0x0][0x2d0], -R13 ;  /* 0x0000b4001b047a23 */ /* 0x010fcc000001080d */
[----:B------:R-:W2:Y:S01]  /*3ab0*/  MUFU.EX2 R6, R4 ;  /* 0x0000000400067308 */ /* 0x000ea20000000800 */
[----:B------:R-:W-:Y:S01]  /*3ac0*/  HMMA.16816.F32 R24, R8, R18, RZ ;  /* 0x000000120818723c */ /* 0x000fe200000018ff */
[----:B---3--:R-:W-:-:S07]  /*3ad0*/  F2FP.PACK_AB R7, R15, R96 ;  /* 0x000000600f07723e */ /* 0x008fce00000000ff */
[----:B------:R-:W-:Y:S01]  /*3ae0*/  HMMA.16816.F32 R16, R8, R30, RZ ;  /* 0x0000001e0810723c */ /* 0x000fe200000018ff */
[----:B--2---:R-:W-:Y:S01]  /*3af0*/  IMAD.MOV.U32 R0, RZ, RZ, R6 ;  /* 0x000000ffff007224 */ /* 0x004fe200078e0006 */
[----:B------:R-:W-:-:S06]  /*3b00*/  F2FP.PACK_AB R4, R132, R252 ;  /* 0x000000fc8404723e */ /* 0x000fcc00000000ff */
[----:B------:R-:W-:Y:S01]  /*3b10*/  HMMA.16816.F32 R52, R8, R22, RZ ;  /* 0x000000160834723c */ /* 0x000fe200000018ff */
[----:B------:R-:W-:-:S07]  /*3b20*/  F2FP.PACK_AB R6, R124, R0 ;  /* 0x000000007c06723e */ /* 0x000fce00000000ff */
[----:B------:R-:W-:Y:S08]  /*3b30*/  HMMA.16816.F32 R20, R8, R28, RZ ;  /* 0x0000001c0814723c */ /* 0x000ff000000018ff */
[C---:B------:R-:W-:Y:S08]  /*3b40*/  HMMA.16816.F32 R16, R4.reuse, R34, R16 ;  /* 0x000000220410723c */ /* 0x040ff00000001810 */
[C---:B------:R-:W-:Y:S08]  /*3b50*/  HMMA.16816.F32 R36, R4.reuse, R40, R36 ;  /* 0x000000280424723c */ /* 0x040ff00000001824 */
[C---:B------:R-:W-:Y:S01]  /*3b60*/  HMMA.16816.F32 R20, R4.reuse, R32, R20 ;  /* 0x000000200414723c */ /* 0x040fe20000001814 */
[----:B------:R-:W2:Y:S07]  /*3b70*/  LDSM.16.MT88.4 R32, [R241+0x2100] ;  /* 0x00210000f120783b */ /* 0x000eae0000004200 */
[----:B------:R-:W-:Y:S01]  /*3b80*/  MOV R107, R16 ;  /* 0x00000010006b7202 */ /* 0x000fe20000000f00 */
[----:B------:R-:W-:Y:S01]  /*3b90*/  IMAD.MOV.U32 R177, RZ, RZ, R17 ;  /* 0x000000ffffb17224 */ /* 0x000fe200078e0011 */
[----:B------:R-:W-:Y:S01]  /*3ba0*/  HMMA.16816.F32 R148, R4, R42, R24 ;  /* 0x0000002a0494723c */ /* 0x000fe20000001818 */
[----:B------:R-:W-:Y:S01]  /*3bb0*/  IMAD.MOV.U32 R135, RZ, RZ, R18 ;  /* 0x000000ffff877224 */ /* 0x000fe200078e0012 */
[----:B------:R-:W-:Y:S01]  /*3bc0*/  LDSM.16.MT88.4 R40, [R238+0x4100] ;  /* 0x00410000ee28783b */ /* 0x000fe20000004200 */
[----:B------:R-:W-:-:S03]  /*3bd0*/  IMAD.MOV.U32 R134, RZ, RZ, R19 ;  /* 0x000000ffff867224 */ /* 0x000fc600078e0013 */
[----:B------:R-:W-:Y:S01]  /*3be0*/  MOV R106, R39 ;  /* 0x00000027006a7202 */ /* 0x000fe20000000f00 */
[----:B------:R-:W-:Y:S01]  /*3bf0*/  IMAD.MOV.U32 R105, RZ, RZ, R37 ;  /* 0x000000ffff697224 */ /* 0x000fe200078e0025 */
[C---:B------:R-:W-:Y:S01]  /*3c00*/  HMMA.16816.F32 R16, R8.reuse, R68, RZ ;  /* 0x000000440810723c */ /* 0x040fe200000018ff */
[----:B------:R-:W-:Y:S02]  /*3c10*/  IMAD.MOV.U32 R104, RZ, RZ, R38 ;  /* 0x000000ffff687224 */ /* 0x000fe400078e0026 */
[----:B------:R-:W-:Y:S02]  /*3c20*/  IMAD.MOV.U32 R103, RZ, RZ, R36 ;  /* 0x000000ffff677224 */ /* 0x000fe400078e0024 */
[----:B------:R-:W3:Y:S01]  /*3c30*/  LDSM.16.MT88.4 R36, [R238+0x2900] ;  /* 0x00290000ee24783b */ /* 0x000ee20000004200 */
[----:B------:R-:W-:Y:S01]  /*3c40*/  MOV R79, R20 ;  /* 0x00000014004f7202 */ /* 0x000fe20000000f00 */
[----:B------:R-:W-:Y:S01]  /*3c50*/  IMAD.MOV.U32 R78, RZ, RZ, R21 ;  /* 0x000000ffff4e7224 */ /* 0x000fe200078e0015 */
[----:B-----5:R-:W-:Y:S01]  /*3c60*/  HMMA.16816.F32 R28, R8, R56, RZ ;  /* 0x00000038081c723c */ /* 0x020fe200000018ff */
[----:B------:R-:W-:-:S02]  /*3c70*/  IMAD.MOV.U32 R77, RZ, RZ, R22 ;  /* 0x000000ffff4d7224 */ /* 0x000fc400078e0016 */
[----:B------:R-:W-:-:S05]  /*3c80*/  IMAD.MOV.U32 R76, RZ, RZ, R23 ;  /* 0x000000ffff4c7224 */ /* 0x000fca00078e0017 */
[----:B------:R-:W-:Y:S01]  /*3c90*/  HMMA.16816.F32 R20, R8, R58, RZ ;  /* 0x0000003a0814723c */ /* 0x000fe200000018ff */
[----:B------:R-:W-:Y:S07]  /*3ca0*/  LDSM.16.MT88.4 R56, [R241+0x2900] ;  /* 0x00290000f138783b */ /* 0x000fee0000004200 */
[C---:B------:R-:W-:Y:S08]  /*3cb0*/  HMMA.16816.F32 R24, R4.reuse, R72, R16 ;  /* 0x000000480418723c */ /* 0x040ff00000001810 */
[C---:B------:R-:W-:Y:S01]  /*3cc0*/  HMMA.16816.F32 R164, R4.reuse, R44, R60 ;  /* 0x0000002c04a4723c */ /* 0x040fe2000000183c */
[----:B------:R-:W-:Y:S07]  /*3cd0*/  LDSM.16.MT88.4 R60, [R241+0x4100] ;  /* 0x00410000f13c783b */ /* 0x000fee0000004200 */
[C---:B------:R-:W-:Y:S01]  /*3ce0*/  HMMA.16816.F32 R156, R4.reuse, R46, R52 ;  /* 0x0000002e049c723c */ /* 0x040fe20000001834 */
[----:B------:R-:W4:Y:S04]  /*3cf0*/  LDSM.16.MT88.4 R44, [R240+0x2100] ;  /* 0x00210000f02c783b */ /* 0x000f280000004200 */
[----:B------:R-:W-:Y:S03]  /*3d00*/  LDSM.16.MT88.4 R52, [R240+0x2900] ;  /* 0x00290000f034783b */ /* 0x000fe60000004200 */
[----:B------:R-:W-:Y:S01]  /*3d10*/  HMMA.16816.F32 R244, R4, R66, R20 ;  /* 0x0000004204f4723c */ /* 0x000fe20000001814 */
[----:B------:R-:W-:Y:S01]  /*3d20*/  MOV R102, R26 ;  /* 0x0000001a00667202 */ /* 0x000fe20000000f00 */
[----:B------:R-:W-:-:S02]  /*3d30*/  IMAD.MOV.U32 R101, RZ, RZ, R24 ;  /* 0x000000ffff657224 */ /* 0x000fc400078e0018 */
[----:B------:R-:W-:Y:S02]  /*3d40*/  IMAD.MOV.U32 R100, RZ, RZ, R25 ;  /* 0x000000ffff647224 */ /* 0x000fe400078e0019 */
[----:B------:R-:W-:Y:S02]  /*3d50*/  IMAD.MOV.U32 R133, RZ, RZ, R27 ;  /* 0x000000ffff857224 */ /* 0x000fe400078e001b */
[C---:B-1----:R-:W-:Y:S08]  /*3d60*/  HMMA.16816.F32 R24, R8.reuse, R48, RZ ;  /* 0x000000300818723c */ /* 0x042ff000000018ff */
[----:B------:R-:W-:Y:S01]  /*3d70*/  HMMA.16816.F32 R20, R8, R50, RZ ;  /* 0x000000320814723c */ /* 0x000fe200000018ff */
[----:B------:R-:W1:Y:S07]  /*3d80*/  LDSM.16.MT88.4 R48, [R237+0x4100] ;  /* 0x00410000ed30783b */ /* 0x000e6e0000004200 */
[----:B------:R-:W-:Y:S01]  /*3d90*/  HMMA.16816.F32 R140, R4, R64, R28 ;  /* 0x00000040048c723c */ /* 0x000fe2000000181c */
[----:B------:R-:W-:Y:S07]  /*3da0*/  LDSM.16.MT88.4 R64, [R238+0x4900] ;  /* 0x00490000ee40783b */ /* 0x000fee0000004200 */
[C---:B------:R-:W-:Y:S01]  /*3db0*/  HMMA.16816.F32 R28, R8.reuse, R70, RZ ;  /* 0x00000046081c723c */ /* 0x040fe200000018ff */
[----:B------:R-:W-:Y:S07]  /*3dc0*/  LDSM.16.MT88.4 R68, [R240+0x4100] ;  /* 0x00410000f044783b */ /* 0x000fee0000004200 */
[----:B--2---:R-:W-:Y:S08]  /*3dd0*/  HMMA.16816.F32 R16, R8, R32, RZ ;  /* 0x000000200810723c */ /* 0x004ff000000018ff */
[C---:B---3--:R-:W-:Y:S08]  /*3de0*/  HMMA.16816.F32 R160, R4.reuse, R36, R24 ;  /* 0x0000002404a0723c */ /* 0x048ff00000001818 */
[----:B------:R-:W-:Y:S01]  /*3df0*/  HMMA.16816.F32 R152, R4, R38, R20 ;  /* 0x000000260498723c */ /* 0x000fe20000001814 */
[----:B------:R-:W2:Y:S07]  /*3e00*/  LDSM.16.MT88.4 R36, [R237+0x4900] ;  /* 0x00490000ed24783b */ /* 0x000eae0000004200 */
[----:B------:R-:W-:Y:S08]  /*3e10*/  HMMA.16816.F32 R32, R8, R34, RZ ;  /* 0x000000220820723c */ /* 0x000ff000000018ff */
[----:B------:R-:W-:Y:S08]  /*3e20*/  HMMA.16816.F32 R72, R4, R74, R28 ;  /* 0x0000004a0448723c */ /* 0x000ff0000000181c */
[C---:B----4-:R-:W-:Y:S08]  /*3e30*/  HMMA.16816.F32 R28, R8.reuse, R44, RZ ;  /* 0x0000002c081c723c */ /* 0x050ff000000018ff */
[C---:B------:R-:W-:Y:S01]  /*3e40*/  HMMA.16816.F32 R24, R8.reuse, R46, RZ ;  /* 0x0000002e0818723c */ /* 0x040fe200000018ff */
[----:B------:R-:W3:Y:S07]  /*3e50*/  LDSM.16.MT88.4 R44, [R241+0x4900] ;  /* 0x00490000f12c783b */ /* 0x000eee0000004200 */
[----:B-1----:R-:W-:Y:S08]  /*3e60*/  HMMA.16816.F32 R20, R8, R48, RZ ;  /* 0x000000300814723c */ /* 0x002ff000000018ff */
[----:B------:R-:W-:Y:S08]  /*3e70*/  HMMA.16816.F32 R144, R4, R56, R16 ;  /* 0x000000380490723c */ /* 0x000ff00000001810 */
[----:B------:R-:W-:Y:S01]  /*3e80*/  HMMA.16816.F32 R16, R8, R50, RZ ;  /* 0x000000320810723c */ /* 0x000fe200000018ff */
[----:B------:R-:W1:Y:S07]  /*3e90*/  LDSM.16.MT88.4 R48, [R237+0x6100] ;  /* 0x00610000ed30783b */ /* 0x000e6e0000004200 */
[C---:B------:R-:W-:Y:S01]  /*3ea0*/  HMMA.16816.F32 R128, R4.reuse, R58, R32 ;  /* 0x0000003a0480723c */ /* 0x040fe20000001820 */
[----:B------:R-:W4:Y:S07]  /*3eb0*/  LDSM.16.MT88.4 R56, [R240+0x4900] ;  /* 0x00490000f038783b */ /* 0x000f2e0000004200 */
[----:B------:R-:W-:Y:S07]  /*3ec0*/  HMMA.16816.F32 R136, R4, R52, R28 ;  /* 0x000000340488723c */ /* 0x000fee000000181c */
[----:B------:R-:W-:Y:S01]  /*3ed0*/  MOV R53, R107 ;  /* 0x0000006b00357202 */ /* 0x000fe20000000f00 */
[----:B------:R-:W-:Y:S01]  /*3ee0*/  HMMA.16816.F32 R32, R8, R40, RZ ;  /* 0x000000280820723c */ /* 0x000fe200000018ff */
[----:B------:R-:W-:-:S07]  /*3ef0*/  IMAD.MOV.U32 R52, RZ, RZ, R106 ;  /* 0x000000ffff347224 */ /* 0x000fce00078e006a */
[----:B------:R-:W-:Y:S01]  /*3f00*/  HMMA.16816.F32 R28, R8, R42, RZ ;  /* 0x0000002a081c723c */ /* 0x000fe200000018ff */
[----:B------:R-:W-:Y:S07]  /*3f10*/  LDSM.16.MT88.4 R40, [R241+0x6100] ;  /* 0x00610000f128783b */ /* 0x000fee0000004200 */
[C---:B------:R-:W-:Y:S07]  /*3f20*/  HMMA.16816.F32 R120, R4.reuse, R54, R24 ;  /* 0x000000360478723c */ /* 0x040fee0000001818 */
[----:B------:R-:W-:Y:S01]  /*3f30*/  IMAD.MOV.U32 R54, RZ, RZ, R105 ;  /* 0x000000ffff367224 */ /* 0x000fe200078e0069 */
[----:B--2---:R-:W-:Y:S01]  /*3f40*/  HMMA.16816.F32 R248, R4, R36, R20 ;  /* 0x0000002404f8723c */ /* 0x004fe20000001814 */
[----:B------:R-:W-:-:S07]  /*3f50*/  IMAD.MOV.U32 R55, RZ, RZ, R104 ;  /* 0x000000ffff377224 */ /* 0x000fce00078e0068 */
[C---:B------:R-:W-:Y:S08]  /*3f60*/  HMMA.16816.F32 R24, R8.reuse, R60, RZ ;  /* 0x0000003c0818723c */ /* 0x040ff000000018ff */
[----:B------:R-:W-:Y:S08]  /*3f70*/  HMMA.16816.F32 R20, R8, R62, RZ ;  /* 0x0000003e0814723c */ /* 0x000ff000000018ff */
[----:B------:R-:W-:Y:S01]  /*3f80*/  HMMA.16816.F32 R116, R4, R38, R16 ;  /* 0x000000260474723c */ /* 0x000fe20000001810 */
[----:B------:R-:W2:Y:S07]  /*3f90*/  LDSM.16.MT88.4 R36, [R237+0x6900] ;  /* 0x00690000ed24783b */ /* 0x000eae0000004200 */
[----:B------:R-:W-:Y:S08]  /*3fa0*/  HMMA.16816.F32 R16, R8, R68, RZ ;  /* 0x000000440810723c */ /* 0x000ff000000018ff */
[C---:B------:R-:W-:Y:S01]  /*3fb0*/  HMMA.16816.F32 R104, R4.reuse, R64, R32 ;  /* 0x000000400468723c */ /* 0x040fe20000001820 */
[----:B------:R-:W5:Y:S06]  /*3fc0*/  LDSM.16.MT88.4 R32, [R238+0x6100] ;  /* 0x00610000ee20783b */ /* 0x000f6c0000004200 */
[----:B------:R-:W-:Y:S01]  /*3fd0*/  IMAD.MOV.U32 R64, RZ, RZ, R101 ;  /* 0x000000ffff407224 */ /* 0x000fe200078e0065 */
[C---:B------:R-:W-:Y:S01]  /*3fe0*/  HMMA.16816.F32 R108, R4.reuse, R66, R28 ;  /* 0x00000042046c723c */ /* 0x040fe2000000181c */
[----:B------:R-:W-:Y:S01]  /*3ff0*/  IMAD.MOV.U32 R65, RZ, RZ, R100 ;  /* 0x000000ffff417224 */ /* 0x000fe200078e0064 */
[----:B------:R-:W2:Y:S05]  /*4000*/  LDSM.16.MT88.4 R28, [R238+0x6900] ;  /* 0x00690000ee1c783b */ /* 0x000eaa0000004200 */
[----:B------:R-:W-:Y:S01]  /*4010*/  MOV R66, R103 ;  /* 0x0000006700427202 */ /* 0x000fe20000000f00 */
[----:B------:R-:W-:Y:S01]  /*4020*/  IMAD.MOV.U32 R67, RZ, RZ, R102 ;  /* 0x000000ffff437224 */ /* 0x000fe200078e0066 */
[C---:B---3--:R-:W-:Y:S07]  /*4030*/  HMMA.16816.F32 R112, R4.reuse, R44, R24 ;  /* 0x0000002c0470723c */ /* 0x048fee0000001818 */
[----:B------:R-:W-:Y:S01]  /*4040*/  MOV R44, R99 ;  /* 0x00000063002c7202 */ /* 0x000fe20000000f00 */
[----:B------:R-:W-:Y:S01]  /*4050*/  HMMA.16816.F32 R100, R4, R46, R20 ;  /* 0x0000002e0464723c */ /* 0x000fe20000001814 */
[----:B------:R-:W-:-:S06]  /*4060*/  IMAD.MOV.U32 R45, RZ, RZ, R98 ;  /* 0x000000ffff2d7224 */ /* 0x000fcc00078e0062 */
[----:B------:R-:W-:Y:S01]  /*4070*/  IMAD.MOV.U32 R46, RZ, RZ, R96 ;  /* 0x000000ffff2e7224 */ /* 0x000fe200078e0060 */
[----:B-1----:R-:W-:Y:S01]  /*4080*/  HMMA.16816.F32 R20, R8, R48, RZ ;  /* 0x000000300814723c */ /* 0x002fe200000018ff */
[----:B------:R-:W-:-:S06]  /*4090*/  IMAD.MOV.U32 R47, RZ, RZ, R97 ;  /* 0x000000ffff2f7224 */ /* 0x000fcc00078e0061 */
[----:B------:R-:W-:Y:S01]  /*40a0*/  IMAD.MOV.U32 R48, RZ, RZ, R77 ;  /* 0x000000ffff307224 */ /* 0x000fe200078e004d */
[----:B----4-:R-:W-:Y:S01]  /*40b0*/  HMMA.16816.F32 R96, R4, R56, R16 ;  /* 0x000000380460723c */ /* 0x010fe20000001810 */
[----:B------:R-:W-:-:S06]  /*40c0*/  IMAD.MOV.U32 R49, RZ, RZ, R76 ;  /* 0x000000ffff317224 */ /* 0x000fcc00078e004c */
[----:B------:R-:W-:Y:S01]  /*40d0*/  MOV R56, R79 ;  /* 0x0000004f00387202 */ /* 0x000fe20000000f00 */
[----:B------:R-:W-:Y:S01]  /*40e0*/  HMMA.16816.F32 R16, R8, R50, RZ ;  /* 0x000000320810723c */ /* 0x000fe200000018ff */
[----:B------:R-:W-:-:S07]  /*40f0*/  IMAD.MOV.U32 R57, RZ, RZ, R78 ;  /* 0x000000ffff397224 */ /* 0x000fce00078e004e */
[----:B------:R-:W-:Y:S08]  /*4100*/  HMMA.16816.F32 R24, R8, R70, RZ ;  /* 0x000000460818723c */ /* 0x000ff000000018ff */
[C---:B--2---:R-:W-:Y:S08]  /*4110*/  HMMA.16816.F32 R68, R4.reuse, R36, R20 ;  /* 0x000000240444723c */ /* 0x044ff00000001814 */
[C---:B------:R-:W-:Y:S01]  /*4120*/  HMMA.16816.F32 R60, R4.reuse, R38, R16 ;  /* 0x00000026043c723c */ /* 0x040fe20000001810 */
[----:B------:R-:W1:Y:S07]  /*4130*/  LDSM.16.MT88.4 R36, [R241+0x6900] ;  /* 0x00690000f124783b */ /* 0x000e6e0000004200 */
[----:B------:R-:W-:Y:S08]  /*4140*/  HMMA.16816.F32 R76, R4, R58, R24 ;  /* 0x0000003a044c723c */ /* 0x000ff00000001818 */
[C---:B-----5:R-:W-:Y:S07]  /*4150*/  HMMA.16816.F32 R24, R8.reuse, R32, RZ ;  /* 0x000000200818723c */ /* 0x060fee00000018ff */
[----:B------:R-:W-:Y:S01]  /*4160*/  MOV R32, R48 ;  /* 0x0000003000207202 */ /* 0x000fe20000000f00 */
[----:B------:R-:W-:Y:S01]  /*4170*/  HMMA.16816.F32 R20, R8, R34, RZ ;  /* 0x000000220814723c */ /* 0x000fe200000018ff */
[----:B------:R-:W-:-:S06]  /*4180*/  IMAD.MOV.U32 R33, RZ, RZ, R49 ;  /* 0x000000ffff217224 */ /* 0x000fcc00078e0031 */
[----:B------:R-:W-:Y:S01]  /*4190*/  IMAD.MOV.U32 R34, RZ, RZ, R56 ;  /* 0x000000ffff227224 */ /* 0x000fe200078e0038 */
[----:B------:R-:W-:Y:S01]  /*41a0*/  HMMA.16816.F32 R16, R8, R40, RZ ;  /* 0x000000280810723c */ /* 0x000fe200000018ff */
[----:B------:R-:W-:-:S06]  /*41b0*/  IMAD.MOV.U32 R35, RZ, RZ, R57 ;  /* 0x000000ffff237224 */ /* 0x000fcc00078e0039 */
[----:B------:R-:W-:Y:S01]  /*41c0*/  MOV R40, R46 ;  /* 0x0000002e00287202 */ /* 0x000fe20000000f00 */
[----:B------:R-:W-:Y:S01]  /*41d0*/  HMMA.16816.F32 R56, R4, R28, R24 ;  /* 0x0000001c0438723c */ /* 0x000fe20000001818 */
[----:B------:R-:W-:-:S06]  /*41e0*/  IMAD.MOV.U32 R41, RZ, RZ, R47 ;  /* 0x000000ffff297224 */ /* 0x000fcc00078e002f */
[----:B------:R-:W-:Y:S01]  /*41f0*/  IMAD.MOV.U32 R27, RZ, RZ, R44 ;  /* 0x000000ffff1b7224 */ /* 0x000fe200078e002c */
[----:B------:R-:W-:Y:S01]  /*4200*/  HMMA.16816.F32 R48, R4, R30, R20 ;  /* 0x0000001e0430723c */ /* 0x000fe20000001814 */
[----:B------:R-:W-:Y:S01]  /*4210*/  IMAD.MOV.U32 R28, RZ, RZ, R32 ;  /* 0x000000ffff1c7224 */ /* 0x000fe200078e0020 */
[----:B------:R-:W-:Y:S01]  /*4220*/  MOV R32, R66 ;  /* 0x0000004200207202 */ /* 0x000fe20000000f00 */
[----:B------:R-:W-:Y:S01]  /*4230*/  IMAD.MOV.U32 R29, RZ, RZ, R33 ;  /* 0x000000ffff1d7224 */ /* 0x000fe200078e0021 */
[----:B------:R-:W-:Y:S01]  /*4240*/  MOV R66, R124 ;  /* 0x0000007c00427202 */ /* 0x000fe20000000f00 */
[----:B------:R-:W-:Y:S02]  /*4250*/  IMAD.MOV.U32 R33, RZ, RZ, R54 ;  /* 0x000000ffff217224 */ /* 0x000fe400078e0036 */
[----:B------:R-:W-:Y:S01]  /*4260*/  IMAD.MOV.U32 R30, RZ, RZ, R45 ;  /* 0x000000ffff1e7224 */ /* 0x000fe200078e002d */
[----:B------:R-:W-:Y:S01]  /*4270*/  HMMA.16816.F32 R20, R8, R42, RZ ;  /* 0x0000002a0814723c */ /* 0x000fe200000018ff */
[----:B------:R-:W-:-:S02]  /*4280*/  IMAD.MOV.U32 R54, RZ, RZ, R135 ;  /* 0x000000ffff367224 */ /* 0x000fc400078e0087 */
[----:B------:R-:W-:Y:S02]  /*4290*/  IMAD.MOV.U32 R31, RZ, RZ, R41 ;  /* 0x000000ffff1f7224 */ /* 0x000fe400078e0029 */
[----:B------:R-:W-:Y:S02]  /*42a0*/  IMAD.MOV.U32 R41, RZ, RZ, R35 ;  /* 0x000000ffff297224 */ /* 0x000fe400078e0023 */
[----:B------:R-:W-:Y:S01]  /*42b0*/  MOV R43, R27 ;  /* 0x0000001b002b7202 */ /* 0x000fe20000000f00 */
[----:B-1----:R-:W-:Y:S01]  /*42c0*/  HMMA.16816.F32 R44, R4, R36, R16 ;  /* 0x00000024042c723c */ /* 0x002fe20000001810 */
[----:B------:R-:W1:Y:S01]  /*42d0*/  LDSM.16.MT88.4 R16, [R240+0x6100] ;  /* 0x00610000f010783b */ /* 0x000e620000004200 */
[----:B------:R-:W-:Y:S02]  /*42e0*/  IMAD.MOV.U32 R42, RZ, RZ, R0 ;  /* 0x000000ffff2a7224 */ /* 0x000fe400078e0000 */
[----:B------:R-:W-:Y:S02]  /*42f0*/  FFMA.FTZ R0, R88, c[0x0][0x2d0], -R13 ;  /* 0x0000b40058007a23 */ /* 0x000fe4000001080d */
[----:B------:R-:W-:Y:S01]  /*4300*/  IMAD.MOV.U32 R88, RZ, RZ, R40 ;  /* 0x000000ffff587224 */ /* 0x000fe200078e0028 */
[----:B------:R-:W-:Y:S01]  /*4310*/  MOV R40, R34 ;  /* 0x0000002200287202 */ /* 0x000fe20000000f00 */
[----:B------:R2:W-:Y:S01]  /*4320*/  MUFU.EX2 R124, R0 ;  /* 0x00000000007c7308 */ /* 0x0005e20000000800 */
[----:B------:R-:W-:-:S02]  /*4330*/  IMAD.MOV.U32 R34, RZ, RZ, R55 ;  /* 0x000000ffff227224 */ /* 0x000fc400078e0037 */
[----:B------:R-:W-:Y:S02]  /*4340*/  IMAD.MOV.U32 R55, RZ, RZ, R134 ;  /* 0x000000ffff377224 */ /* 0x000fe400078e0086 */
[----:B------:R-:W-:Y:S01]  /*4350*/  IMAD.MOV.U32 R35, RZ, RZ, R52 ;  /* 0x000000ffff237224 */ /* 0x000fe200078e0034 */
[----:B------:R-:W-:Y:S01]  /*4360*/  MOV R52, R53 ;  /* 0x0000003500347202 */ /* 0x000fe20000000f00 */
[----:B------:R-:W-:Y:S01]  /*4370*/  IMAD.MOV.U32 R53, RZ, RZ, R177 ;  /* 0x000000ffff357224 */ /* 0x000fe200078e00b1 */
[----:B------:R-:W-:Y:S01]  /*4380*/  HMMA.16816.F32 R36, R4, R38, R20 ;  /* 0x000000260424723c */ /* 0x000fe20000001814 */
[----:B--2---:R-:W-:Y:S02]  /*4390*/  FFMA.FTZ R0, R85, c[0x0][0x2d0], -R13 ;  /* 0x0000b40055007a23 */ /* 0x004fe4000001080d */
[----:B------:R-:W-:Y:S02]  /*43a0*/  IMAD.MOV.U32 R85, RZ, RZ, R43 ;  /* 0x000000ffff557224 */ /* 0x000fe400078e002b */
[----:B------:R2:W3:Y:S01]  /*43b0*/  MUFU.EX2 R134, R0 ;  /* 0x0000000000867308 */ /* 0x0004e20000000800 */
[----:B------:R-:W-:-:S02]  /*43c0*/  IMAD.MOV.U32 R43, RZ, RZ, R29 ;  /* 0x000000ffff2b7224 */ /* 0x000fc400078e001d */
[C---:B-1----:R-:W-:Y:S01]  /*43d0*/  HMMA.16816.F32 R24, R8.reuse, R16, RZ ;  /* 0x000000100818723c */ /* 0x042fe200000018ff */
[--C-:B--2---:R-:W-:Y:S02]  /*43e0*/  FFMA.FTZ R0, R84, c[0x0][0x2d0], -R13.reuse ;  /* 0x0000b40054007a23 */ /* 0x104fe4000001080d */
[----:B------:R-:W-:Y:S02]  /*43f0*/  IMAD.MOV.U32 R84, RZ, RZ, R30 ;  /* 0x000000ffff547224 */ /* 0x000fe400078e001e */
[----:B------:R1:W-:Y:S03]  /*4400*/  MUFU.EX2 R135, R0 ;  /* 0x0000000000877308 */ /* 0x0003e60000000800 */
[----:B------:R-:W-:Y:S01]  /*4410*/  HMMA.16816.F32 R8, R8, R18, RZ ;  /* 0x000000120808723c */ /* 0x000fe200000018ff */
[----:B------:R-:W2:Y:S01]  /*4420*/  LDSM.16.MT88.4 R16, [R240+0x6900] ;  /* 0x00690000f010783b */ /* 0x000ea20000004200 */
[----:B-1----:R-:W-:Y:S01]  /*4430*/  FFMA.FTZ R0, R83, c[0x0][0x2d0], -R13 ;  /* 0x0000b40053007a23 */ /* 0x002fe2000001080d */
[----:B------:R-:W-:Y:S01]  /*4440*/  MOV R83, R66 ;  /* 0x0000004200537202 */ /* 0x000fe20000000f00 */
[----:B------:R-:W-:-:S02]  /*4450*/  IMAD.MOV.U32 R66, RZ, RZ, R67 ;  /* 0x000000ffff427224 */ /* 0x000fc400078e0043 */
[----:B------:R1:W4:Y:S01]  /*4460*/  MUFU.EX2 R177, R0 ;  /* 0x0000000000b17308 */ /* 0x0003220000000800 */
[----:B------:R-:W-:Y:S02]  /*4470*/  IMAD.MOV.U32 R67, RZ, RZ, R133 ;  /* 0x000000ffff437224 */ /* 0x000fe400078e0085 */
[----:B-1----:R-:W-:Y:S02]  /*4480*/  FFMA.FTZ R0, R95, c[0x0][0x2d0], -R12 ;  /* 0x0000b4005f007a23 */ /* 0x002fe4000001080c */
[----:B------:R-:W-:Y:S02]  /*4490*/  IMAD.MOV.U32 R95, RZ, RZ, R42 ;  /* 0x000000ffff5f7224 */ /* 0x000fe400078e002a */
[----:B------:R-:W-:-:S11]  /*44a0*/  IMAD.MOV.U32 R42, RZ, RZ, R28 ;  /* 0x000000ffff2a7224 */ /* 0x000fd600078e001c */
[C---:B--2---:R-:W-:Y:S01]  /*44b0*/  HMMA.16816.F32 R20, R4.reuse, R18, R8 ;  /* 0x000000120414723c */ /* 0x044fe20000001808 */
[----:B------:R-:W1:Y:S01]  /*44c0*/  LDSM.16.MT88.4 R8, [R237+0x1100] ;  /* 0x00110000ed08783b */ /* 0x000e620000004200 */
[----:B------:R2:W-:Y:S05]  /*44d0*/  MUFU.EX2 R19, R0 ;  /* 0x0000000000137308 */ /* 0x0005ea0000000800 */
[--C-:B------:R-:W-:Y:S01]  /*44e0*/  FFMA.FTZ R18, R81, c[0x0][0x2d0], -R12.reuse ;  /* 0x0000b40051127a23 */ /* 0x100fe2000001080c */
[----:B------:R-:W-:Y:S07]  /*44f0*/  HMMA.16816.F32 R24, R4, R16, R24 ;  /* 0x000000100418723c */ /* 0x000fee0000001818 */
[----:B---3--:R-:W-:Y:S01]  /*4500*/  F2FP.PACK_AB R4, R134, R124 ;  /* 0x0000007c8604723e */ /* 0x008fe200000000ff */
[--C-:B------:R-:W-:Y:S01]  /*4510*/  FFMA.FTZ R17, R90, c[0x0][0x2d0], -R13.reuse ;  /* 0x0000b4005a117a23 */ /* 0x100fe2000001080d */
[----:B----4-:R-:W-:Y:S01]  /*4520*/  F2FP.PACK_AB R6, R177, R135 ;  /* 0x00000087b106723e */ /* 0x010fe200000000ff */
[----:B--2---:R-:W-:Y:S01]  /*4530*/  FFMA.FTZ R0, R92, c[0x0][0x2d0], -R12 ;  /* 0x0000b4005c007a23 */ /* 0x004fe2000001080c */
[----:B------:R-:W-:Y:S01]  /*4540*/  MOV R92, R132 ;  /* 0x00000084005c7202 */ /* 0x000fe20000000f00 */
[----:B------:R-:W-:Y:S01]  /*4550*/  FFMA.FTZ R16, R89, c[0x0][0x2d0], -R13 ;  /* 0x0000b40059107a23 */ /* 0x000fe2000001080d */
[----:B------:R-:W-:Y:S01]  /*4560*/  MOV R90, R15 ;  /* 0x0000000f005a7202 */ /* 0x000fe20000000f00 */
[----:B------:R2:W3:Y:S01]  /*4570*/  MUFU.EX2 R132, R0 ;  /* 0x0000000000847308 */ /* 0x0004e20000000800 */
[----:B------:R-:W-:-:S02]  /*4580*/  IMAD.MOV.U32 R89, RZ, RZ, R14 ;  /* 0x000000ffff597224 */ /* 0x000fc400078e000e */
[--C-:B------:R-:W-:Y:S02]  /*4590*/  FFMA.FTZ R15, R87, c[0x0][0x2d0], -R13.reuse ;  /* 0x0000b400570f7a23 */ /* 0x100fe4000001080d */
[----:B------:R-:W-:Y:S02]  /*45a0*/  FFMA.FTZ R14, R86, c[0x0][0x2d0], -R13 ;  /* 0x0000b400560e7a23 */ /* 0x000fe4000001080d */
[--C-:B------:R-:W-:Y:S01]  /*45b0*/  FFMA.FTZ R13, R94, c[0x0][0x2d0], -R12.reuse ;  /* 0x0000b4005e0d7a23 */ /* 0x100fe2000001080c */
[----:B------:R-:W-:Y:S01]  /*45c0*/  MUFU.EX2 R17, R17 ;  /* 0x0000001100117308 */ /* 0x000fe20000000800 */
[----:B--2---:R-:W-:Y:S01]  /*45d0*/  FFMA.FTZ R0, R93, c[0x0][0x2d0], -R12 ;  /* 0x0000b4005d007a23 */ /* 0x004fe2000001080c */
[----:B---3--:R-:W-:Y:S01]  /*45e0*/  F2FP.PACK_AB R5, R132, R19 ;  /* 0x000000138405723e */ /* 0x008fe200000000ff */
[----:B------:R-:W-:-:S05]  /*45f0*/  IMAD.MOV.U32 R93, RZ, RZ, R31 ;  /* 0x000000ffff5d7224 */ /* 0x000fca00078e001f */
[----:B------:R-:W-:Y:S08]  /*4600*/  MUFU.EX2 R16, R16 ;  /* 0x0000001000107308 */ /* 0x000ff00000000800 */
[----:B------:R2:W-:Y:S02]  /*4610*/  MUFU.EX2 R133, R0 ;  /* 0x0000000000857308 */ /* 0x0005e40000000800 */
[----:B--2---:R-:W-:-:S02]  /*4620*/  FFMA.FTZ R0, R91, c[0x0][0x2d0], -R12 ;  /* 0x0000b4005b007a23 */ /* 0x004fc4000001080c */
[----:B------:R-:W-:-:S04]  /*4630*/  IMAD.MOV.U32 R91, RZ, RZ, R176 ;  /* 0x000000ffff5b7224 */ /* 0x000fc800078e00b0 */
[----:B------:R-:W2:Y:S02]  /*4640*/  MUFU.EX2 R176, R0 ;  /* 0x0000000000b07308 */ /* 0x000ea40000000800 */
[----:B--2---:R-:W-:Y:S01]  /*4650*/  F2FP.PACK_AB R7, R176, R133 ;  /* 0x00000085b007723e */ /* 0x004fe200000000ff */
[--C-:B------:R-:W-:Y:S02]  /*4660*/  FFMA.FTZ R0, R82, c[0x0][0x2d0], -R12.reuse ;  /* 0x0000b40052007a23 */ /* 0x100fe4000001080c */
[----:B------:R-:W-:-:S04]  /*4670*/  FFMA.FTZ R12, R80, c[0x0][0x2d0], -R12 ;  /* 0x0000b400500c7a23 */ /* 0x000fc8000001080c */
[C---:B-1----:R-:W-:Y:S08]  /*4680*/  HMMA.16816.F32 R164, R4.reuse, R8, R164 ;  /* 0x0000000804a4723c */ /* 0x042ff000000018a4 */
[C---:B------:R-:W-:Y:S01]  /*4690*/  HMMA.16816.F32 R28, R4.reuse, R10, R156 ;  /* 0x0000000a041c723c */ /* 0x040fe2000000189c */
[----:B------:R-:W1:Y:S07]  /*46a0*/  LDSM.16.MT88.4 R8, [R238+0x1100] ;  /* 0x00110000ee08783b */ /* 0x000e6e0000004200 */
[C---:B-1----:R-:W-:Y:S08]  /*46b0*/  HMMA.16816.F32 R156, R4.reuse, R8, R32 ;  /* 0x00000008049c723c */ /* 0x042ff00000001820 */
[C---:B------:R-:W-:Y:S01]  /*46c0*/  HMMA.16816.F32 R32, R4.reuse, R10, R148 ;  /* 0x0000000a0420723c */ /* 0x040fe20000001894 */
[----:B------:R-:W1:Y:S07]  /*46d0*/  LDSM.16.MT88.4 R8, [R241+0x1100] ;  /* 0x00110000f108783b */ /* 0x000e6e0000004200 */
[C---:B-1----:R-:W-:Y:S08]  /*46e0*/  HMMA.16816.F32 R148, R4.reuse, R8, R40 ;  /* 0x000000080494723c */ /* 0x042ff00000001828 */
[C---:B------:R-:W-:Y:S01]  /*46f0*/  HMMA.16816.F32 R40, R4.reuse, R10, R52 ;  /* 0x0000000a0428723c */ /* 0x040fe20000001834 */
[----:B------:R-:W1:Y:S07]  /*4700*/  LDSM.16.MT88.4 R8, [R240+0x1100] ;  /* 0x00110000f008783b */ /* 0x000e6e0000004200 */
[C---:B-1----:R-:W-:Y:S08]  /*4710*/  HMMA.16816.F32 R140, R4.reuse, R8, R140 ;  /* 0x00000008048c723c */ /* 0x042ff0000000188c */
[----:B------:R-:W-:Y:S01]  /*4720*/  HMMA.16816.F32 R52, R4, R10, R244 ;  /* 0x0000000a0434723c */ /* 0x000fe200000018f4 */
[----:B------:R-:W1:Y:S06]  /*4730*/  LDSM.16.MT88.4 R8, [R237+0x3100] ;  /* 0x00310000ed08783b */ /* 0x000e6c0000004200 */
[----:B------:R-:W-:Y:S01]  /*4740*/  IMAD.MOV.U32 R245, RZ, RZ, R83 ;  /* 0x000000fffff57224 */ /* 0x000fe200078e0053 */
[----:B------:R-:W-:Y:S01]  /*4750*/  MOV R246, R91 ;  /* 0x0000005b00f67202 */ /* 0x000fe20000000f00 */
[----:B------:R-:W-:-:S02]  /*4760*/  IMAD.MOV.U32 R244, RZ, RZ, R89 ;  /* 0x000000fffff47224 */ /* 0x000fc400078e0059 */
[----:B------:R-:W-:Y:S01]  /*4770*/  IMAD.MOV.U32 R247, RZ, RZ, R90 ;  /* 0x000000fffff77224 */ /* 0x000fe200078e005a */
[C---:B-1----:R-:W-:Y:S08]  /*4780*/  HMMA.16816.F32 R64, R4.reuse, R8, R64 ;  /* 0x000000080440723c */ /* 0x042ff00000001840 */
[C---:B------:R-:W-:Y:S01]  /*4790*/  HMMA.16816.F32 R72, R4.reuse, R10, R72 ;  /* 0x0000000a0448723c */ /* 0x040fe20000001848 */
[----:B------:R-:W1:Y:S07]  /*47a0*/  LDSM.16.MT88.4 R8, [R238+0x3100] ;  /* 0x00310000ee08783b */ /* 0x000e6e0000004200 */
[----:B-1----:R-:W-:Y:S07]  /*47b0*/  HMMA.16816.F32 R80, R4, R8, R160 ;  /* 0x000000080450723c */ /* 0x002fee00000018a0 */
[----:B------:R-:W-:Y:S01]  /*47c0*/  MOV R161, R84 ;  /* 0x0000005400a17202 */ /* 0x000fe20000000f00 */
[----:B------:R-:W-:-:S02]  /*47d0*/  IMAD.MOV.U32 R160, RZ, RZ, R85 ;  /* 0x000000ffffa07224 */ /* 0x000fc400078e0055 */
[----:B------:R-:W-:Y:S01]  /*47e0*/  HMMA.16816.F32 R84, R4, R10, R152 ;  /* 0x0000000a0454723c */ /* 0x000fe20000001898 */
[----:B------:R-:W1:Y:S01]  /*47f0*/  LDSM.16.MT88.4 R8, [R241+0x3100] ;  /* 0x00310000f108783b */ /* 0x000e620000004200 */
[----:B------:R-:W-:Y:S02]  /*4800*/  IMAD.MOV.U32 R163, RZ, RZ, R93 ;  /* 0x000000ffffa37224 */ /* 0x000fe400078e005d */
[----:B------:R-:W-:-:S03]  /*4810*/  IMAD.MOV.U32 R162, RZ, RZ, R92 ;  /* 0x000000ffffa27224 */ /* 0x000fc600078e005c */
[----:B------:R-:W-:Y:S02]  /*4820*/  IMAD.MOV.U32 R154, RZ, RZ, R95 ;  /* 0x000000ffff9a7224 */ /* 0x000fe400078e005f */
[----:B------:R-:W-:Y:S02]  /*4830*/  IMAD.MOV.U32 R155, RZ, RZ, R88 ;  /* 0x000000ffff9b7224 */ /* 0x000fe400078e0058 */
[C---:B-1----:R-:W-:Y:S08]  /*4840*/  HMMA.16816.F32 R88, R4.reuse, R8, R144 ;  /* 0x000000080458723c */ /* 0x042ff00000001890 */
[C---:B------:R-:W-:Y:S01]  /*4850*/  HMMA.16816.F32 R92, R4.reuse, R10, R128 ;  /* 0x0000000a045c723c */ /* 0x040fe20000001880 */
[----:B------:R-:W1:Y:S07]  /*4860*/  LDSM.16.MT88.4 R8, [R240+0x3100] ;  /* 0x00310000f008783b */ /* 0x000e6e0000004200 */
[C---:B-1----:R-:W-:Y:S08]  /*4870*/  HMMA.16816.F32 R136, R4.reuse, R8, R136 ;  /* 0x000000080488723c */ /* 0x042ff00000001888 */
[----:B------:R-:W-:Y:S11]  /*4880*/  HMMA.16816.F32 R8, R4, R10, R120 ;  /* 0x0000000a0408723c */ /* 0x000ff60000001878 */
[----:B------:R-:W-:Y:S05]  /*4890*/  @!UPT UIADD3 URZ, URZ, URZ, URZ ;  /* 0x0000003f3f3ff290 */ /* 0x000fea000fffe03f */
[----:B------:R-:W-:Y:S01]  /*48a0*/  IMAD.MOV.U32 R147, RZ, RZ, R138 ;  /* 0x000000ffff937224 */ /* 0x000fe200078e008a */
[----:B------:R-:W-:Y:S01]  /*48b0*/  MOV R138, R154 ;  /* 0x0000009a008a7202 */ /* 0x000fe20000000f00 */
[----:B------:R-:W-:Y:S01]  /*48c0*/  IMAD.MOV.U32 R146, RZ, RZ, R139 ;  /* 0x000000ffff927224 */ /* 0x000fe200078e008b */
[----:B------:R-:W-:Y:S01]  /*48d0*/  MOV R153, R136 ;  /* 0x0000008800997202 */ /* 0x000fe20000000f00 */
[----:B------:R-:W-:Y:S02]  /*48e0*/  IMAD.MOV.U32 R139, RZ, RZ, R155 ;  /* 0x000000ffff8b7224 */ /* 0x000fe400078e009b */
[----:B------:R-:W-:Y:S02]  /*48f0*/  IMAD.MOV.U32 R152, RZ, RZ, R137 ;  /* 0x000000ffff987224 */ /* 0x000fe400078e0089 */
[----:B------:R-:W-:Y:S01]  /*4900*/  IMAD.MOV.U32 R131, RZ, RZ, R8 ;  /* 0x000000ffff837224 */ /* 0x000fe200078e0008 */
[----:B------:R-:W-:Y:S01]  /*4910*/  MOV R155, R10 ;  /* 0x0000000a009b7202 */ /* 0x000fe20000000f00 */
[----:B------:R-:W-:-:S02]  /*4920*/  IMAD.MOV.U32 R128, RZ, RZ, R9 ;  /* 0x000000ffff807224 */ /* 0x000fc400078e0009 */
[----:B------:R-:W-:Y:S02]  /*4930*/  IMAD.MOV.U32 R154, RZ, RZ, R11 ;  /* 0x000000ffff9a7224 */ /* 0x000fe400078e000b */
[----:B------:R-:W1:Y:S02]  /*4940*/  LDSM.16.MT88.4 R8, [R237+0x5100] ;  /* 0x00510000ed08783b */ /* 0x000e640000004200 */
[C---:B-1----:R-:W-:Y:S08]  /*4950*/  HMMA.16816.F32 R248, R4.reuse, R8, R248 ;  /* 0x0000000804f8723c */ /* 0x042ff000000018f8 */
[C---:B------:R-:W-:Y:S01]  /*4960*/  HMMA.16816.F32 R116, R4.reuse, R10, R116 ;  /* 0x0000000a0474723c */ /* 0x040fe20000001874 */
[----:B------:R-:W1:Y:S07]  /*4970*/  LDSM.16.MT88.4 R8, [R238+0x5100] ;  /* 0x00510000ee08783b */ /* 0x000e6e0000004200 */
[C---:B-1----:R-:W-:Y:S08]  /*4980*/  HMMA.16816.F32 R104, R4.reuse, R8, R104 ;  /* 0x000000080468723c */ /* 0x042ff00000001868 */
[C---:B------:R-:W-:Y:S01]  /*4990*/  HMMA.16816.F32 R108, R4.reuse, R10, R108 ;  /* 0x0000000a046c723c */ /* 0x040fe2000000186c */
[----:B------:R-:W1:Y:S07]  /*49a0*/  LDSM.16.MT88.4 R8, [R241+0x5100] ;  /* 0x00510000f108783b */ /* 0x000e6e0000004200 */
[C---:B-1----:R-:W-:Y:S08]  /*49b0*/  HMMA.16816.F32 R112, R4.reuse, R8, R112 ;  /* 0x000000080470723c */ /* 0x042ff00000001870 */
[----:B------:R-:W-:Y:S11]  /*49c0*/  HMMA.16816.F32 R8, R4, R10, R100 ;  /* 0x0000000a0408723c */ /* 0x000ff60000001864 */
[----:B------:R-:W-:Y:S05]  /*49d0*/  @!UPT UIADD3 URZ, URZ, URZ, URZ ;  /* 0x0000003f3f3ff290 */ /* 0x000fea000fffe03f */
[----:B------:R-:W-:Y:S01]  /*49e0*/  MOV R145, R114 ;  /* 0x0000007200917202 */ /* 0x000fe20000000f00 */
[----:B------:R-:W-:Y:S02]  /*49f0*/  IMAD.MOV.U32 R144, RZ, RZ, R115 ;  /* 0x000000ffff907224 */ /* 0x000fe400078e0073 */
[----:B------:R-:W-:Y:S02]  /*4a00*/  IMAD.MOV.U32 R114, RZ, RZ, R138 ;  /* 0x000000ffff727224 */ /* 0x000fe400078e008a */
[----:B------:R-:W-:Y:S02]  /*4a10*/  IMAD.MOV.U32 R115, RZ, RZ, R139 ;  /* 0x000000ffff737224 */ /* 0x000fe400078e008b */
[----:B------:R-:W-:Y:S01]  /*4a20*/  IMAD.MOV.U32 R130, RZ, RZ, R113 ;  /* 0x000000ffff827224 */ /* 0x000fe200078e0071 */
[----:B------:R-:W-:Y:S01]  /*4a30*/  MOV R139, R9 ;  /* 0x00000009008b7202 */ /* 0x000fe20000000f00 */
[----:B------:R-:W-:Y:S02]  /*4a40*/  IMAD.MOV.U32 R138, RZ, RZ, R10 ;  /* 0x000000ffff8a7224 */ /* 0x000fe400078e000a */
[----:B------:R-:W-:-:S02]  /*4a50*/  IMAD.MOV.U32 R137, RZ, RZ, R11 ;  /* 0x000000ffff897224 */ /* 0x000fc400078e000b */
[----:B------:R-:W-:Y:S02]  /*4a60*/  IMAD.MOV.U32 R136, RZ, RZ, R8 ;  /* 0x000000ffff887224 */ /* 0x000fe400078e0008 */
[----:B------:R-:W1:Y:S01]  /*4a70*/  LDSM.16.MT88.4 R8, [R240+0x5100] ;  /* 0x00510000f008783b */ /* 0x000e620000004200 */
[----:B------:R-:W-:Y:S01]  /*4a80*/  IMAD.MOV.U32 R129, RZ, RZ, R112 ;  /* 0x000000ffff817224 */ /* 0x000fe200078e0070 */
[C---:B-1----:R-:W-:Y:S07]  /*4a90*/  HMMA.16816.F32 R120, R4.reuse, R8, R96 ;  /* 0x000000080478723c */ /* 0x042fee0000001860 */
[----:B------:R-:W-:Y:S01]  /*4aa0*/  MOV R98, R114 ;  /* 0x0000007200627202 */ /* 0x000fe20000000f00 */
[----:B------:R-:W-:Y:S01]  /*4ab0*/  IMAD.MOV.U32 R99, RZ, RZ, R115 ;  /* 0x000000ffff637224 */ /* 0x000fe200078e0073 */
[----:B------:R-:W-:Y:S01]  /*4ac0*/  MOV R97, R129 ;  /* 0x0000008100617202 */ /* 0x000fe20000000f00 */
[----:B------:R-:W-:Y:S01]  /*4ad0*/  HMMA.16816.F32 R112, R4, R10, R76 ;  /* 0x0000000a0470723c */ /* 0x000fe2000000184c */
[----:B------:R-:W1:Y:S01]  /*4ae0*/  LDSM.16.MT88.4 R8, [R237+0x7100] ;  /* 0x00710000ed08783b */ /* 0x000e620000004200 */
[----:B------:R-:W-:-:S02]  /*4af0*/  IMAD.MOV.U32 R96, RZ, RZ, R162 ;  /* 0x000000ffff607224 */ /* 0x000fc400078e00a2 */
[----:B------:R-:W-:-:S04]  /*4b00*/  IMAD.MOV.U32 R129, RZ, RZ, R246 ;  /* 0x000000ffff817224 */ /* 0x000fc800078e00f6 */
[C---:B-1----:R-:W-:Y:S07]  /*4b10*/  HMMA.16816.F32 R100, R4.reuse, R8, R68 ;  /* 0x000000080464723c */ /* 0x042fee0000001844 */
[----:B------:R-:W-:Y:S01]  /*4b20*/  IMAD.MOV.U32 R69, RZ, RZ, R98 ;  /* 0x000000ffff457224 */ /* 0x000fe200078e0062 */
[----:B------:R-:W-:Y:S01]  /*4b30*/  HMMA.16816.F32 R76, R4, R10, R60 ;  /* 0x0000000a044c723c */ /* 0x000fe2000000183c */
[----:B------:R-:W1:Y:S01]  /*4b40*/  LDSM.16.MT88.4 R8, [R238+0x7100] ;  /* 0x00710000ee08783b */ /* 0x000e620000004200 */
[----:B------:R-:W-:Y:S01]  /*4b50*/  IMAD.MOV.U32 R68, RZ, RZ, R99 ;  /* 0x000000ffff447224 */ /* 0x000fe200078e0063 */
[----:B------:R-:W-:Y:S01]  /*4b60*/  MOV R99, R131 ;  /* 0x0000008300637202 */ /* 0x000fe20000000f00 */
[----:B------:R-:W-:Y:S01]  /*4b70*/  IMAD.MOV.U32 R98, RZ, RZ, R130 ;  /* 0x000000ffff627224 */ /* 0x000fe200078e0082 */
[----:B------:R-:W-:Y:S01]  /*4b80*/  MOV R131, R245 ;  /* 0x000000f500837202 */ /* 0x000fe20000000f00 */
[----:B------:R-:W-:-:S02]  /*4b90*/  IMAD.MOV.U32 R70, RZ, RZ, R163 ;  /* 0x000000ffff467224 */ /* 0x000fc400078e00a3 */
[----:B------:R-:W-:Y:S02]  /*4ba0*/  IMAD.MOV.U32 R71, RZ, RZ, R244 ;  /* 0x000000ffff477224 */ /* 0x000fe400078e00f4 */
[----:B------:R-:W-:Y:S11]  /*4bb0*/  IMAD.MOV.U32 R130, RZ, RZ, R247 ;  /* 0x000000ffff827224 */ /* 0x000ff600078e00f7 */
[----:B------:R-:W-:Y:S03]  /*4bc0*/  @!UPT UIADD3 URZ, URZ, URZ, URZ ;  /* 0x0000003f3f3ff290 */ /* 0x000fe6000fffe03f */
[----:B------:R-:W-:Y:S01]  /*4bd0*/  IMAD.MOV.U32 R63, RZ, RZ, R76 ;  /* 0x000000ffff3f7224 */ /* 0x000fe200078e004c */
[----:B------:R-:W-:Y:S01]  /*4be0*/  MOV R61, R78 ;  /* 0x0000004e003d7202 */ /* 0x000fe20000000f00 */
[----:B------:R-:W-:Y:S02]  /*4bf0*/  IMAD.MOV.U32 R62, RZ, RZ, R77 ;  /* 0x000000ffff3e7224 */ /* 0x000fe400078e004d */
[----:B------:R-:W-:Y:S01]  /*4c00*/  IMAD.MOV.U32 R60, RZ, RZ, R79 ;  /* 0x000000ffff3c7224 */ /* 0x000fe200078e004f */
        /* <DEDUP_REMOVED lines=14> */
[----:B------:R-:W-:Y:S01]  /*4cf0*/  MOV R57, R60 ;  /* 0x0000003c00397202 */ /* 0x000fe20000000f00 */
[----:B------:R-:W-:Y:S01]  /*4d00*/  IMAD.MOV.U32 R56, RZ, RZ, R61 ;  /* 0x000000ffff387224 */ /* 0x000fe200078e003d */
[----:B------:R-:W-:Y:S02]  /*4d10*/  MOV R61, R139 ;  /* 0x0000008b003d7202 */ /* 0x000fe40000000f00 */
[----:B------:R-:W-:Y:S01]  /*4d20*/  MOV R60, R136 ;  /* 0x00000088003c7202 */ /* 0x000fe20000000f00 */
[C---:B-1----:R-:W-:Y:S07]  /*4d30*/  HMMA.16816.F32 R244, R4.reuse, R8, R44 ;  /* 0x0000000804f4723c */ /* 0x042fee000000182c */
[----:B------:R-:W-:Y:S01]  /*4d40*/  IMAD.MOV.U32 R46, RZ, RZ, R51 ;  /* 0x000000ffff2e7224 */ /* 0x000fe200078e0033 */
[----:B------:R-:W-:Y:S01]  /*4d50*/  HMMA.16816.F32 R160, R4, R10, R36 ;  /* 0x0000000a04a0723c */ /* 0x000fe20000001824 */
[----:B------:R-:W1:Y:S01]  /*4d60*/  LDSM.16.MT88.4 R8, [R240+0x7100] ;  /* 0x00710000f008783b */ /* 0x000e620000004200 */
[----:B------:R-:W-:Y:S01]  /*4d70*/  MOV R47, R50 ;  /* 0x00000032002f7202 */ /* 0x000fe20000000f00 */
[----:B------:R-:W-:Y:S01]  /*4d80*/  IMAD.MOV.U32 R51, RZ, RZ, R62 ;  /* 0x000000ffff337224 */ /* 0x000fe200078e003e */
[----:B------:R-:W-:Y:S01]  /*4d90*/  MOV R50, R63 ;  /* 0x0000003f00327202 */ /* 0x000fe20000000f00 */
[----:B------:R-:W-:-:S02]  /*4da0*/  IMAD.MOV.U32 R62, RZ, RZ, R138 ;  /* 0x000000ffff3e7224 */ /* 0x000fc400078e008a */
[----:B------:R-:W-:Y:S02]  /*4db0*/  IMAD.MOV.U32 R63, RZ, RZ, R137 ;  /* 0x000000ffff3f7224 */ /* 0x000fe400078e0089 */
[----:B------:R-:W2:Y:S11]  /*4dc0*/  LDSM.16.MT88.4 R136, [R240+0x1900] ;  /* 0x00190000f088783b */ /* 0x000eb60000004200 */
[----:B------:R-:W-:Y:S04]  /*4dd0*/  @!UPT UIADD3 URZ, URZ, URZ, URZ ;  /* 0x0000003f3f3ff290 */ /* 0x000fe8000fffe03f */
[----:B------:R-:W-:Y:S01]  /*4de0*/  IMAD.MOV.U32 R39, RZ, RZ, R160 ;  /* 0x000000ffff277224 */ /* 0x000fe200078e00a0 */
[----:B------:R-:W-:Y:S01]  /*4df0*/  MOV R38, R161 ;  /* 0x000000a100267202 */ /* 0x000fe20000000f00 */
[----:B------:R-:W-:Y:S02]  /*4e00*/  IMAD.MOV.U32 R37, RZ, RZ, R162 ;  /* 0x000000ffff257224 */ /* 0x000fe400078e00a2 */
[----:B------:R-:W-:Y:S02]  /*4e10*/  IMAD.MOV.U32 R36, RZ, RZ, R163 ;  /* 0x000000ffff247224 */ /* 0x000fe400078e00a3 */
[----:B------:R-:W3:Y:S01]  /*4e20*/  LDSM.16.MT88.4 R160, [R237+0x1900] ;  /* 0x00190000eda0783b */ /* 0x000ee20000004200 */
[C---:B-1----:R-:W-:Y:S01]  /*4e30*/  HMMA.16816.F32 R24, R4.reuse, R8, R24 ;  /* 0x000000080418723c */ /* 0x042fe20000001818 */
[----:B------:R1:W-:Y:S07]  /*4e40*/  MUFU.EX2 R8, R0 ;  /* 0x0000000000087308 */ /* 0x0003ee0000000800 */
[----:B------:R-:W-:Y:S01]  /*4e50*/  HMMA.16816.F32 R20, R4, R10, R20 ;  /* 0x0000000a0414723c */ /* 0x000fe20000001814 */
[----:B------:R-:W-:Y:S06]  /*4e60*/  MUFU.EX2 R11, R15 ;  /* 0x0000000f000b7308 */ /* 0x000fec0000000800 */
[----:B------:R-:W-:-:S02]  /*4e70*/  FADD.FTZ R5, R179, R178 ;  /* 0x000000b2b3057221 */ /* 0x000fc40000010000 */
[----:B-1----:R-:W-:Y:S01]  /*4e80*/  FADD.FTZ R0, R59, R58 ;  /* 0x0000003a3b007221 */ /* 0x002fe20000010000 */
[----:B------:R-:W-:Y:S01]  /*4e90*/  MUFU.EX2 R10, R14 ;  /* 0x0000000e000a7308 */ /* 0x000fe20000000800 */
[----:B------:R-:W-:Y:S02]  /*4ea0*/  FADD.FTZ R5, R127, R5 ;  /* 0x000000057f057221 */ /* 0x000fe40000010000 */
[----:B------:R-:W-:Y:S02]  /*4eb0*/  FADD.FTZ R0, R70, R0 ;  /* 0x0000000046007221 */ /* 0x000fe40000010000 */
[----:B------:R-:W-:Y:S01]  /*4ec0*/  IMAD.MOV.U32 R70, RZ, RZ, R71 ;  /* 0x000000ffff467224 */ /* 0x000fe200078e0047 */
[----:B------:R-:W-:Y:S01]  /*4ed0*/  MOV R71, R96 ;  /* 0x0000006000477202 */ /* 0x000fe20000000f00 */
[----:B------:R-:W-:Y:S01]  /*4ee0*/  IMAD.MOV.U32 R96, RZ, RZ, R97 ;  /* 0x000000ffff607224 */ /* 0x000fe200078e0061 */
[----:B------:R-:W1:Y:S01]  /*4ef0*/  MUFU.EX2 R9, R13 ;  /* 0x0000000d00097308 */ /* 0x000e620000000800 */
[----:B------:R-:W-:-:S02]  /*4f00*/  FADD.FTZ R4, R129, R0 ;  /* 0x0000000081047221 */ /* 0x000fc40000010000 */
[----:B------:R-:W-:Y:S01]  /*4f10*/  IMAD.MOV.U32 R97, RZ, RZ, R98 ;  /* 0x000000ffff617224 */ /* 0x000fe200078e0062 */
[----:B------:R-:W-:Y:S01]  /*4f20*/  MOV R58, R96 ;  /* 0x00000060003a7202 */ /* 0x000fe20000000f00 */
[----:B------:R-:W-:Y:S02]  /*4f30*/  FADD.FTZ R0, R126, R5 ;  /* 0x000000057e007221 */ /* 0x000fe40000010000 */
[----:B------:R-:W-:Y:S01]  /*4f40*/  IMAD.MOV.U32 R98, RZ, RZ, R99 ;  /* 0x000000ffff627224 */ /* 0x000fe200078e0063 */
[----:B------:R-:W-:Y:S01]  /*4f50*/  MOV R99, R128 ;  /* 0x0000008000637202 */ /* 0x000fe20000000f00 */
[----:B------:R-:W-:Y:S01]  /*4f60*/  FADD.FTZ R4, R252, R4 ;  /* 0x00000004fc047221 */ /* 0x000fe20000010000 */
[----:B------:R4:W-:Y:S01]  /*4f70*/  MUFU.EX2 R7, R18 ;  /* 0x0000001200077308 */ /* 0x0009e20000000800 */
[----:B------:R-:W-:Y:S01]  /*4f80*/  FADD.FTZ R0, R125, R0 ;  /* 0x000000007d007221 */ /* 0x000fe20000010000 */
[----:B------:R-:W-:Y:S01]  /*4f90*/  F2FP.PACK_AB R128, R16, R17 ;  /* 0x000000111080723e */ /* 0x000fe200000000ff */
[----:B------:R-:W-:-:S02]  /*4fa0*/  IMAD.MOV.U32 R5, RZ, RZ, R70 ;  /* 0x000000ffff057224 */ /* 0x000fc400078e0046 */
[----:B------:R-:W-:Y:S01]  /*4fb0*/  IMAD.MOV.U32 R126, RZ, RZ, R71 ;  /* 0x000000ffff7e7224 */ /* 0x000fe200078e0047 */
[----:B------:R-:W-:Y:S01]  /*4fc0*/  MOV R71, R146 ;  /* 0x0000009200477202 */ /* 0x000fe20000000f00 */
[----:B------:R-:W-:Y:S01]  /*4fd0*/  IMAD.MOV.U32 R59, RZ, RZ, R97 ;  /* 0x000000ffff3b7224 */ /* 0x000fe200078e0061 */
[----:B------:R-:W-:Y:S01]  /*4fe0*/  MOV R97, R99 ;  /* 0x0000006300617202 */ /* 0x000fe20000000f00 */
[----:B------:R-:W-:Y:S01]  /*4ff0*/  IMAD.MOV.U32 R70, RZ, RZ, R147 ;  /* 0x000000ffff467224 */ /* 0x000fe200078e0093 */
[----:B------:R-:W5:Y:S01]  /*5000*/  MUFU.EX2 R6, R12 ;  /* 0x0000000c00067308 */ /* 0x000f620000000800 */
[----:B------:R-:W-:Y:S01]  /*5010*/  IMAD.MOV.U32 R125, RZ, RZ, R145 ;  /* 0x000000ffff7d7224 */ /* 0x000fe200078e0091 */
[----:B-1----:R-:W-:Y:S01]  /*5020*/  F2FP.PACK_AB R129, R8, R9 ;  /* 0x000000090881723e */ /* 0x002fe200000000ff */
[----:B------:R-:W-:Y:S01]  /*5030*/  IMAD.MOV.U32 R252, RZ, RZ, R144 ;  /* 0x000000fffffc7224 */ /* 0x000fe200078e0090 */
[----:B------:R-:W-:Y:S01]  /*5040*/  MOV R13, R51 ;  /* 0x00000033000d7202 */ /* 0x000fe20000000f00 */
[----:B------:R-:W-:Y:S01]  /*5050*/  IMAD.MOV.U32 R179, RZ, RZ, R68 ;  /* 0x000000ffffb37224 */ /* 0x000fe200078e0044 */
[----:B------:R-:W1:Y:S01]  /*5060*/  LDSM.16.MT88.4 R144, [R241+0x1900] ;  /* 0x00190000f190783b */ /* 0x000e620000004200 */
[----:B------:R-:W-:Y:S01]  /*5070*/  IMAD.MOV.U32 R127, RZ, RZ, R69 ;  /* 0x000000ffff7f7224 */ /* 0x000fe200078e0045 */
[----:B------:R-:W-:Y:S01]  /*5080*/  MOV R68, R153 ;  /* 0x0000009900447202 */ /* 0x000fe20000000f00 */
[----:B------:R-:W-:-:S02]  /*5090*/  IMAD.MOV.U32 R96, RZ, RZ, R98 ;  /* 0x000000ffff607224 */ /* 0x000fc400078e0062 */
[----:B------:R-:W-:Y:S02]  /*50a0*/  IMAD.MOV.U32 R98, RZ, RZ, R155 ;  /* 0x000000ffff627224 */ /* 0x000fe400078e009b */
[----:B------:R-:W-:Y:S02]  /*50b0*/  IMAD.MOV.U32 R99, RZ, RZ, R154 ;  /* 0x000000ffff637224 */ /* 0x000fe400078e009a */
[----:B------:R-:W-:Y:S02]  /*50c0*/  IMAD.MOV.U32 R69, RZ, RZ, R152 ;  /* 0x000000ffff457224 */ /* 0x000fe400078e0098 */
[----:B------:R-:W1:Y:S01]  /*50d0*/  LDSM.16.MT88.4 R152, [R238+0x1900] ;  /* 0x00190000ee98783b */ /* 0x000e620000004200 */
[----:B----4-:R-:W-:Y:S01]  /*50e0*/  IMAD.MOV.U32 R18, RZ, RZ, R130 ;  /* 0x000000ffff127224 */ /* 0x010fe200078e0082 */
[----:B------:R-:W-:Y:S01]  /*50f0*/  F2FP.PACK_AB R130, R10, R11 ;  /* 0x0000000b0a82723e */ /* 0x000fe200000000ff */
[----:B------:R-:W-:Y:S01]  /*5100*/  IMAD.MOV.U32 R178, RZ, RZ, R131 ;  /* 0x000000ffffb27224 */ /* 0x000fe200078e0083 */
[----:B-----5:R-:W-:Y:S01]  /*5110*/  F2FP.PACK_AB R131, R6, R7 ;  /* 0x000000070683723e */ /* 0x020fe200000000ff */
[----:B------:R-:W-:-:S02]  /*5120*/  IMAD.MOV.U32 R12, RZ, RZ, R50 ;  /* 0x000000ffff0c7224 */ /* 0x000fc400078e0032 */
[----:B------:R-:W-:Y:S02]  /*5130*/  IMAD.MOV.U32 R14, RZ, RZ, R56 ;  /* 0x000000ffff0e7224 */ /* 0x000fe400078e0038 */
[----:B------:R-:W-:Y:S02]  /*5140*/  IMAD.MOV.U32 R15, RZ, RZ, R57 ;  /* 0x000000ffff0f7224 */ /* 0x000fe400078e0039 */
[C---:B--2---:R-:W-:Y:S01]  /*5150*/  HMMA.16816.F32 R140, R128.reuse, R136, R140 ;  /* 0x00000088808c723c */ /* 0x044fe2000000188c */
[----:B------:R-:W-:Y:S02]  /*5160*/  FADD.FTZ R4, R126, R4 ;  /* 0x000000047e047221 */ /* 0x000fe40000010000 */
[----:B------:R-:W-:Y:S02]  /*5170*/  FADD.FTZ R0, R5, R0 ;  /* 0x0000000005007221 */ /* 0x000fe40000010000 */
[----:B------:R-:W-:Y:S02]  /*5180*/  FADD.FTZ R4, R127, R4 ;  /* 0x000000047f047221 */ /* 0x000fe40000010000 */
[----:B------:R-:W-:Y:S01]  /*5190*/  FADD.FTZ R0, R179, R0 ;  /* 0x00000000b3007221 */ /* 0x000fe20000010000 */
[----:B------:R-:W-:Y:S01]  /*51a0*/  HMMA.16816.F32 R136, R128, R138, R52 ;  /* 0x0000008a8088723c */ /* 0x000fe20000001834 */
[----:B------:R-:W-:-:S02]  /*51b0*/  FADD.FTZ R4, R178, R4 ;  /* 0x00000004b2047221 */ /* 0x000fc40000010000 */
[----:B------:R-:W-:Y:S02]  /*51c0*/  FADD.FTZ R0, R18, R0 ;  /* 0x0000000012007221 */ /* 0x000fe40000010000 */
[----:B------:R-:W-:Y:S02]  /*51d0*/  FADD.FTZ R4, R124, R4 ;  /* 0x000000047c047221 */ /* 0x000fe40000010000 */
[----:B------:R-:W-:Y:S01]  /*51e0*/  MOV R54, R58 ;  /* 0x0000003a00367202 */ /* 0x000fe20000000f00 */
[----:B---3--:R-:W-:Y:S01]  /*51f0*/  HMMA.16816.F32 R164, R128, R160, R164 ;  /* 0x000000a080a4723c */ /* 0x008fe200000018a4 */
[----:B------:R-:W-:Y:S02]  /*5200*/  IMAD.MOV.U32 R55, RZ, RZ, R59 ;  /* 0x000000ffff377224 */ /* 0x000fe400078e003b */
[----:B------:R-:W-:Y:S01]  /*5210*/  LDSM.16.MT88.4 R56, [R241+0x3900] ;  /* 0x00390000f138783b */ /* 0x000fe20000004200 */
[----:B------:R-:W-:Y:S02]  /*5220*/  FADD.FTZ R0, R19, R0 ;  /* 0x0000000013007221 */ /* 0x000fe40000010000 */
[----:B------:R-:W-:-:S02]  /*5230*/  FADD.FTZ R4, R134, R4 ;  /* 0x0000000486047221 */ /* 0x000fc40000010000 */
[C---:B-1----:R-:W-:Y:S01]  /*5240*/  HMMA.16816.F32 R148, R128.reuse, R144, R148 ;  /* 0x000000908094723c */ /* 0x042fe20000001894 */
[----:B------:R-:W-:Y:S02]  /*5250*/  FADD.FTZ R0, R132, R0 ;  /* 0x0000000084007221 */ /* 0x000fe40000010000 */
[----:B------:R-:W-:Y:S02]  /*5260*/  FADD.FTZ R5, R135, R4 ;  /* 0x0000000487057221 */ /* 0x000fe40000010000 */
[----:B------:R-:W-:Y:S02]  /*5270*/  FADD.FTZ R4, R133, R0 ;  /* 0x0000000085047221 */ /* 0x000fe40000010000 */
[----:B------:R-:W-:Y:S01]  /*5280*/  FADD.FTZ R0, R177, R5 ;  /* 0x00000005b1007221 */ /* 0x000fe20000010000 */
[----:B------:R-:W-:Y:S01]  /*5290*/  HMMA.16816.F32 R144, R128, R146, R40 ;  /* 0x000000928090723c */ /* 0x000fe20000001828 */
[----:B------:R-:W1:Y:S01]  /*52a0*/  LDSM.16.MT88.4 R40, [R237+0x3900] ;  /* 0x00390000ed28783b */ /* 0x000e620000004200 */
[----:B------:R-:W-:-:S02]  /*52b0*/  FADD.FTZ R4, R176, R4 ;  /* 0x00000004b0047221 */ /* 0x000fc40000010000 */
[----:B------:R-:W-:Y:S02]  /*52c0*/  FADD.FTZ R17, R17, R0 ;  /* 0x0000000011117221 */ /* 0x000fe40000010000 */
[----:B------:R-:W-:Y:S02]  /*52d0*/  FADD.FTZ R9, R9, R4 ;  /* 0x0000000409097221 */ /* 0x000fe40000010000 */
[C---:B------:R-:W-:Y:S01]  /*52e0*/  HMMA.16816.F32 R156, R128.reuse, R152, R156 ;  /* 0x00000098809c723c */ /* 0x040fe2000000189c */
[----:B------:R-:W-:Y:S02]  /*52f0*/  FADD.FTZ R16, R16, R17 ;  /* 0x0000001110107221 */ /* 0x000fe40000010000 */
[----:B------:R-:W-:Y:S02]  /*5300*/  FADD.FTZ R8, R8, R9 ;  /* 0x0000000908087221 */ /* 0x000fe40000010000 */
[----:B------:R-:W-:Y:S02]  /*5310*/  FADD.FTZ R11, R11, R16 ;  /* 0x000000100b0b7221 */ /* 0x000fe40000010000 */
[----:B------:R-:W-:Y:S01]  /*5320*/  FADD.FTZ R7, R7, R8 ;  /* 0x0000000807077221 */ /* 0x000fe20000010000 */
[----:B------:R-:W-:Y:S01]  /*5330*/  HMMA.16816.F32 R152, R128, R154, R32 ;  /* 0x0000009a8098723c */ /* 0x000fe20000001820 */
[----:B------:R-:W-:-:S02]  /*5340*/  FADD.FTZ R4, R10, R11 ;  /* 0x0000000b0a047221 */ /* 0x000fc40000010000 */
[----:B------:R-:W-:-:S04]  /*5350*/  FADD.FTZ R0, R6, R7 ;  /* 0x0000000706007221 */ /* 0x000fc80000010000 */
[----:B------:R-:W-:Y:S01]  /*5360*/  MOV R34, R49 ;  /* 0x0000003100227202 */ /* 0x000fe20000000f00 */
[----:B------:R-:W-:Y:S01]  /*5370*/  IMAD.MOV.U32 R35, RZ, RZ, R48 ;  /* 0x000000ffff237224 */ /* 0x000fe200078e0030 */
[----:B------:R-:W-:Y:S01]  /*5380*/  HMMA.16816.F32 R160, R128, R162, R28 ;  /* 0x000000a280a0723c */ /* 0x000fe2000000181c */
[----:B------:R-:W2:Y:S01]  /*5390*/  LDSM.16.MT88.4 R48, [R238+0x3900] ;  /* 0x00390000ee30783b */ /* 0x000ea20000004200 */
[----:B------:R-:W-:Y:S02]  /*53a0*/  IMAD.MOV.U32 R32, RZ, RZ, R46 ;  /* 0x000000ffff207224 */ /* 0x000fe400078e002e */
[----:B------:R-:W-:Y:S01]  /*53b0*/  IMAD.MOV.U32 R33, RZ, RZ, R47 ;  /* 0x000000ffff217224 */ /* 0x000fe200078e002f */
[----:B------:R-:W-:Y:S02]  /*53c0*/  STL [R1+0x20], R0 ;  /* 0x0000200001007387 */ /* 0x000fe40000100800 */
[----:B------:R-:W-:Y:S01]  /*53d0*/  IMAD.MOV.U32 R28, RZ, RZ, R39 ;  /* 0x000000ffff1c7224 */ /* 0x000fe200078e0027 */
[----:B------:R-:W-:Y:S01]  /*53e0*/  MOV R29, R38 ;  /* 0x00000026001d7202 */ /* 0x000fe20000000f00 */
[----:B------:R-:W-:Y:S01]  /*53f0*/  IMAD.MOV.U32 R30, RZ, RZ, R37 ;  /* 0x000000ffff1e7224 */ /* 0x000fe200078e0025 */
[----:B------:R-:W-:Y:S01]  /*5400*/  STL [R1+0x1c], R4 ;  /* 0x00001c0401007387 */ /* 0x000fe20000100800 */
[----:B------:R-:W-:-:S02]  /*5410*/  IMAD.MOV.U32 R31, RZ, RZ, R36 ;  /* 0x000000ffff1f7224 */ /* 0x000fc400078e0024 */
[C---:B-1----:R-:W-:Y:S01]  /*5420*/  HMMA.16816.F32 R36, R128.reuse, R40, R64 ;  /* 0x000000288024723c */ /* 0x042fe20000001840 */
[----:B------:R-:W1:Y:S07]  /*5430*/  LDSM.16.MT88.4 R64, [R240+0x3900] ;  /* 0x00390000f040783b */ /* 0x000e6e0000004200 */
[C---:B------:R-:W-:Y:S01]  /*5440*/  HMMA.16816.F32 R40, R128.reuse, R42, R72 ;  /* 0x0000002a8028723c */ /* 0x040fe20000001848 */
[----:B------:R-:W3:Y:S07]  /*5450*/  LDSM.16.MT88.4 R72, [R237+0x5900] ;  /* 0x00590000ed48783b */ /* 0x000eee0000004200 */
[C---:B--2---:R-:W-:Y:S01]  /*5460*/  HMMA.16816.F32 R44, R128.reuse, R48, R80 ;  /* 0x00000030802c723c */ /* 0x044fe20000001850 */
[----:B------:R-:W2:Y:S07]  /*5470*/  LDSM.16.MT88.4 R80, [R238+0x5900] ;  /* 0x00590000ee50783b */ /* 0x000eae0000004200 */
[C---:B------:R-:W-:Y:S07]  /*5480*/  HMMA.16816.F32 R48, R128.reuse, R50, R84 ;  /* 0x000000328030723c */ /* 0x040fee0000001854 */
[----:B------:R-:W-:Y:S01]  /*5490*/  IMAD.MOV.U32 R84, RZ, RZ, R54 ;  /* 0x000000ffff547224 */ /* 0x000fe200078e0036 */
[----:B------:R-:W-:Y:S01]  /*54a0*/  MOV R85, R55 ;  /* 0x0000003700557202 */ /* 0x000fe20000000f00 */
[----:B------:R-:W-:Y:S01]  /*54b0*/  IMAD.MOV.U32 R86, RZ, RZ, R125 ;  /* 0x000000ffff567224 */ /* 0x000fe200078e007d */
[----:B------:R-:W-:Y:S01]  /*54c0*/  HMMA.16816.F32 R52, R128, R56, R88 ;  /* 0x000000388034723c */ /* 0x000fe20000001858 */
[----:B------:R-:W4:Y:S01]  /*54d0*/  LDSM.16.MT88.4 R88, [R241+0x5900] ;  /* 0x00590000f158783b */ /* 0x000f220000004200 */
[----:B------:R-:W-:-:S06]  /*54e0*/  IMAD.MOV.U32 R87, RZ, RZ, R252 ;  /* 0x000000ffff577224 */ /* 0x000fcc00078e00fc */
[----:B------:R-:W-:Y:S07]  /*54f0*/  HMMA.16816.F32 R56, R128, R58, R92 ;  /* 0x0000003a8038723c */ /* 0x000fee000000185c */
[----:B------:R-:W-:Y:S01]  /*5500*/  MOV R92, R60 ;  /* 0x0000003c005c7202 */ /* 0x000fe20000000f00 */
[----:B------:R-:W-:Y:S01]  /*5510*/  IMAD.MOV.U32 R93, RZ, RZ, R61 ;  /* 0x000000ffff5d7224 */ /* 0x000fe200078e003d */
[----:B------:R-:W-:Y:S01]  /*5520*/  MOV R95, R63 ;  /* 0x0000003f005f7202 */ /* 0x000fe20000000f00 */
[----:B------:R-:W-:-:S02]  /*5530*/  IMAD.MOV.U32 R94, RZ, RZ, R62 ;  /* 0x000000ffff5e7224 */ /* 0x000fc400078e003e */
[C---:B-1----:R-:W-:Y:S08]  /*5540*/  HMMA.16816.F32 R60, R128.reuse, R64, R68 ;  /* 0x00000040803c723c */ /* 0x042ff00000001844 */
[C---:B---3--:R-:W-:Y:S07]  /*5550*/  HMMA.16816.F32 R68, R128.reuse, R72, R248 ;  /* 0x000000488044723c */ /* 0x048fee00000018f8 */
[----:B------:R-:W-:Y:S01]  /*5560*/  IMAD.MOV.U32 R248, RZ, RZ, R79 ;  /* 0x000000fffff87224 */ /* 0x000fe200078e004f */
[C---:B------:R-:W-:Y:S01]  /*5570*/  HMMA.16816.F32 R64, R128.reuse, R66, R96 ;  /* 0x000000428040723c */ /* 0x040fe20000001860 */
[----:B------:R-:W-:Y:S01]  /*5580*/  IMAD.MOV.U32 R249, RZ, RZ, R78 ;  /* 0x000000fffff97224 */ /* 0x000fe200078e004e */
[----:B------:R-:W-:Y:S01]  /*5590*/  MOV R250, R77 ;  /* 0x0000004d00fa7202 */ /* 0x000fe20000000f00 */
[----:B------:R-:W-:Y:S01]  /*55a0*/  IMAD.MOV.U32 R251, RZ, RZ, R76 ;  /* 0x000000fffffb7224 */ /* 0x000fe200078e004c */
[----:B------:R-:W1:Y:S04]  /*55b0*/  LDSM.16.MT88.4 R96, [R240+0x5900] ;  /* 0x00590000f060783b */ /* 0x000e680000004200 */
[C---:B--2---:R-:W-:Y:S01]  /*55c0*/  HMMA.16816.F32 R76, R128.reuse, R80, R104 ;  /* 0x00000050804c723c */ /* 0x044fe20000001868 */
[----:B------:R-:W2:Y:S07]  /*55d0*/  LDSM.16.MT88.4 R104, [R237+0x7900] ;  /* 0x00790000ed68783b */ /* 0x000eae0000004200 */
[C---:B----4-:R-:W-:Y:S08]  /*55e0*/  HMMA.16816.F32 R84, R128.reuse, R88, R84 ;  /* 0x000000588054723c */ /* 0x050ff00000001854 */
[C---:B------:R-:W-:Y:S08]  /*55f0*/  HMMA.16816.F32 R88, R128.reuse, R90, R92 ;  /* 0x0000005a8058723c */ /* 0x040ff0000000185c */
[C---:B------:R-:W-:Y:S08]  /*5600*/  HMMA.16816.F32 R72, R128.reuse, R74, R116 ;  /* 0x0000004a8048723c */ /* 0x040ff00000001874 */
[C---:B------:R-:W-:Y:S08]  /*5610*/  HMMA.16816.F32 R80, R128.reuse, R82, R108 ;  /* 0x000000528050723c */ /* 0x040ff0000000186c */
[C---:B-1----:R-:W-:Y:S01]  /*5620*/  HMMA.16816.F32 R92, R128.reuse, R96, R120 ;  /* 0x00000060805c723c */ /* 0x042fe20000001878 */
[----:B------:R-:W1:Y:S07]  /*5630*/  LDSM.16.MT88.4 R120, [R241+0x7900] ;  /* 0x00790000f178783b */ /* 0x000e6e0000004200 */
[C---:B------:R-:W-:Y:S01]  /*5640*/  HMMA.16816.F32 R96, R128.reuse, R98, R112 ;  /* 0x000000628060723c */ /* 0x040fe20000001870 */
[----:B------:R-:W3:Y:S07]  /*5650*/  LDSM.16.MT88.4 R112, [R238+0x7900] ;  /* 0x00790000ee70783b */ /* 0x000eee0000004200 */
[C---:B--2---:R-:W-:Y:S08]  /*5660*/  HMMA.16816.F32 R100, R128.reuse, R104, R100 ;  /* 0x000000688064723c */ /* 0x044ff00000001864 */
[C---:B------:R-:W-:Y:S01]  /*5670*/  HMMA.16816.F32 R104, R128.reuse, R106, R12 ;  /* 0x0000006a8068723c */ /* 0x040fe2000000180c */
[----:B------:R-:W2:Y:S07]  /*5680*/  LDSM.16.MT88.4 R12, [R240+0x7900] ;  /* 0x00790000f00c783b */ /* 0x000eae0000004200 */
[C---:B-1----:R-:W-:Y:S08]  /*5690*/  HMMA.16816.F32 R116, R128.reuse, R120, R244 ;  /* 0x000000788074723c */ /* 0x042ff000000018f4 */
[C---:B---3--:R-:W-:Y:S08]  /*56a0*/  HMMA.16816.F32 R108, R128.reuse, R112, R248 ;  /* 0x00000070806c723c */ /* 0x048ff000000018f8 */
[C---:B------:R-:W-:Y:S08]  /*56b0*/  HMMA.16816.F32 R112, R128.reuse, R114, R32 ;  /* 0x000000728070723c */ /* 0x040ff00000001820 */
[C---:B------:R-:W-:Y:S08]  /*56c0*/  HMMA.16816.F32 R120, R128.reuse, R122, R28 ;  /* 0x0000007a8078723c */ /* 0x040ff0000000181c */
[C---:B--2---:R-:W-:Y:S08]  /*56d0*/  HMMA.16816.F32 R124, R128.reuse, R12, R24 ;  /* 0x0000000c807c723c */ /* 0x044ff00000001818 */
[----:B------:R-:W-:Y:S01]  /*56e0*/  HMMA.16816.F32 R128, R128, R14, R20 ;  /* 0x0000000e8080723c */ /* 0x000fe20000001814 */
[----:B------:R-:W-:Y:S07]  /*56f0*/  @!P0 BRA `(.L_x_4) ;  /* 0x00003ea000008947 */ /* 0x000fee0003800000 */
[----:B------:R-:W2:Y:S04]  /*5700*/  LDL.64 R28, [R1+0x60] ;  /* 0x00006000011c7983 */ /* 0x000ea80000100a00 */
[----:B------:R-:W3:Y:S04]  /*5710*/  LDL R18, [R1+0x54] ;  /* 0x0000540001127983 */ /* 0x000ee80000100800 */
[----:B------:R-:W4:Y:S04]  /*5720*/  LDL.64 R30, [R1+0x68] ;  /* 0x00006800011e7983 */ /* 0x000f280000100a00 */
[----:B------:R-:W5:Y:S01]  /*5730*/  LDL.64 R178, [R1+0x58] ;  /* 0x0000580001b27983 */ /* 0x000f620000100a00 */
[----:B------:R-:W-:Y:S01]  /*5740*/  IMAD.MOV.U32 R0, RZ, RZ, R3 ;  /* 0x000000ffff007224 */ /* 0x000fe200078e0003 */
[C---:B------:R-:W-:Y:S01]  /*5750*/  IADD3 R4, R243.reuse, 0x800, RZ ;  /* 0x00000800f3047810 */ /* 0x040fe20007ffe0ff */
[----:B------:R-:W-:Y:S01]  /*5760*/  IMAD.MOV.U32 R132, RZ, RZ, R2 ;  /* 0x000000ffff847224 */ /* 0x000fe200078e0002 */
[C---:B------:R-:W-:Y:S01]  /*5770*/  IADD3 R3, R243.reuse, 0x1000, RZ ;  /* 0x00001000f3037810 */ /* 0x040fe20007ffe0ff */
[----:B------:R-:W-:Y:S01]  /*5780*/  UMOV UR16, UR14 ;  /* 0x0000000e00107c82 */ /* 0x000fe20008000000 */
[C---:B------:R-:W-:Y:S01]  /*5790*/  IADD3 R2, R243.reuse, 0x1800, RZ ;  /* 0x00001800f3027810 */ /* 0x040fe20007ffe0ff */
[----:B------:R1:W-:Y:S01]  /*57a0*/  STL [R1+0x14], R4 ;  /* 0x0000140401007387 */ /* 0x0003e20000100800 */
[----:B------:R-:W-:Y:S01]  /*57b0*/  IADD3 R252, R243, 0x3800, RZ ;  /* 0x00003800f3fc7810 */ /* 0x000fe20007ffe0ff */
[----:B------:R-:W-:-:S02]  /*57c0*/  ULDC.64 UR6, c[0x0][0x208] ;  /* 0x0000820000067ab9 */ /* 0x000fc40000000a00 */
[----:B------:R1:W-:Y:S01]  /*57d0*/  STL [R1+0x10], R3 ;  /* 0x0000100301007387 */ /* 0x0003e20000100800 */
[C---:B------:R-:W-:Y:S01]  /*57e0*/  IADD3 R251, R243.reuse, 0x4000, RZ ;  /* 0x00004000f3fb7810 */ /* 0x040fe20007ffe0ff */
[----:B------:R-:W-:Y:S02]  /*57f0*/  ULDC.64 UR4, c[0x0][0x1e0] ;  /* 0x0000780000047ab9 */ /* 0x000fe40000000a00 */
[----:B------:R1:W-:Y:S02]  /*5800*/  STL [R1+0xc], R2 ;  /* 0x00000c0201007387 */ /* 0x0003e40000100800 */
[C---:B-1----:R-:W-:Y:S02]  /*5810*/  IADD3 R4, R243.reuse, 0x2000, RZ ;  /* 0x00002000f3047810 */ /* 0x042fe40007ffe0ff */
[----:B------:R-:W-:-:S03]  /*5820*/  IADD3 R3, R243, 0x2800, RZ ;  /* 0x00002800f3037810 */ /* 0x000fc60007ffe0ff */
[----:B------:R-:W-:Y:S01]  /*5830*/  STL [R1+0x8], R4 ;  /* 0x0000080401007387 */ /* 0x000fe20000100800 */
[----:B------:R-:W-:-:S03]  /*5840*/  IADD3 R2, R243, 0x3000, RZ ;  /* 0x00003000f3027810 */ /* 0x000fc60007ffe0ff */
[----:B------:R-:W-:Y:S04]  /*5850*/  STL [R1+0x4], R3 ;  /* 0x0000040301007387 */ /* 0x000fe80000100800 */
[----:B------:R2:W-:Y:S01]  /*5860*/  STL [R1], R2 ;  /* 0x0000000201007387 */ /* 0x0005e20000100800 */
[C---:B------:R-:W-:Y:S02]  /*5870*/  IADD3 R250, R243.reuse, 0x4800, RZ ;  /* 0x00004800f3fa7810 */ /* 0x040fe40007ffe0ff */
[C---:B------:R-:W-:Y:S02]  /*5880*/  IADD3 R249, R243.reuse, 0x5000, RZ ;  /* 0x00005000f3f97810 */ /* 0x040fe40007ffe0ff */
[C---:B------:R-:W-:Y:S02]  /*5890*/  IADD3 R248, R243.reuse, 0x5800, RZ ;  /* 0x00005800f3f87810 */ /* 0x040fe40007ffe0ff */
[----:B------:R-:W-:-:S02]  /*58a0*/  IADD3 R247, R243, 0x6000, RZ ;  /* 0x00006000f3f77810 */ /* 0x000fc40007ffe0ff */
[C---:B------:R-:W-:Y:S02]  /*58b0*/  IADD3 R246, R243.reuse, 0x6800, RZ ;  /* 0x00006800f3f67810 */ /* 0x040fe40007ffe0ff */
[C---:B------:R-:W-:Y:S02]  /*58c0*/  IADD3 R245, R243.reuse, 0x7000, RZ ;  /* 0x00007000f3f57810 */ /* 0x040fe40007ffe0ff */
[----:B------:R-:W-:Y:S02]  /*58d0*/  IADD3 R244, R243, 0x7800, RZ ;  /* 0x00007800f3f47810 */ /* 0x000fe40007ffe0ff */
[C---:B--2---:R-:W-:Y:S02]  /*58e0*/  IADD3 R2, P2, R28.reuse, 0x40, RZ ;  /* 0x000000401c027810 */ /* 0x044fe40007f5e0ff */
[----:B------:R-:W-:-:S03]  /*58f0*/  IADD3 R3, P1, R28, 0x80, RZ ;  /* 0x000000801c037810 */ /* 0x000fc60007f3e0ff */
[----:B------:R1:W-:Y:S01]  /*5900*/  STL [R1+0x50], R2 ;  /* 0x0000500201007387 */ /* 0x0003e20000100800 */
[----:B---3--:R-:W-:-:S03]  /*5910*/  IMAD.X R4, RZ, RZ, R18, P2 ;  /* 0x000000ffff047224 */ /* 0x008fc600010e0612 */
[----:B------:R4:W-:Y:S01]  /*5920*/  STL [R1+0x48], R3 ;  /* 0x0000480301007387 */ /* 0x0009e20000100800 */
[----:B-1----:R-:W-:Y:S02]  /*5930*/  IADD3 R2, P0, R28, 0xc0, RZ ;  /* 0x000000c01c027810 */ /* 0x002fe40007f1e0ff */
[----:B----4-:R-:W-:-:S03]  /*5940*/  IADD3 R3, P2, R30, 0x40, RZ ;  /* 0x000000401e037810 */ /* 0x010fc60007f5e0ff */
[----:B------:R1:W-:Y:S04]  /*5950*/  STL [R1+0x40], R2 ;  /* 0x0000400201007387 */ /* 0x0003e80000100800 */
[----:B------:R2:W-:Y:S04]  /*5960*/  STL [R1+0x4c], R4 ;  /* 0x00004c0401007387 */ /* 0x0005e80000100800 */
[----:B------:R3:W-:Y:S01]  /*5970*/  STL [R1+0x38], R3 ;  /* 0x0000380301007387 */ /* 0x0007e20000100800 */
[----:B-1----:R-:W-:Y:S01]  /*5980*/  IMAD.X R2, RZ, RZ, R18, P1 ;  /* 0x000000ffff027224 */ /* 0x002fe200008e0612 */
[----:B--2---:R-:W-:-:S04]  /*5990*/  IADD3 R4, P1, R30, 0x80, RZ ;  /* 0x000000801e047810 */ /* 0x004fc80007f3e0ff */
[----:B------:R1:W-:Y:S01]  /*59a0*/  STL [R1+0x44], R2 ;  /* 0x0000440201007387 */ /* 0x0003e20000100800 */
[----:B---3--:R-:W-:-:S03]  /*59b0*/  IMAD.X R3, RZ, RZ, R18, P0 ;  /* 0x000000ffff037224 */ /* 0x008fc600000e0612 */
[----:B------:R5:W-:Y:S04]  /*59c0*/  STL [R1+0x30], R4 ;  /* 0x0000300401007387 */ /* 0x000be80000100800 */
[----:B------:R2:W-:Y:S01]  /*59d0*/  STL [R1+0x3c], R3 ;  /* 0x00003c0301007387 */ /* 0x0005e20000100800 */
[----:B-1----:R-:W-:Y:S01]  /*59e0*/  IADD3 R2, P0, R30, 0xc0, RZ ;  /* 0x000000c01e027810 */ /* 0x002fe20007f1e0ff */
[----:B-----5:R-:W-:-:S04]  /*59f0*/  IMAD.X R4, RZ, RZ, R179, P2 ;  /* 0x000000ffff047224 */ /* 0x020fc800010e06b3 */
[----:B------:R1:W-:Y:S01]  /*5a00*/  STL [R1+0x28], R2 ;  /* 0x0000280201007387 */ /* 0x0003e20000100800 */
[----:B--2---:R-:W-:-:S03]  /*5a10*/  IMAD.X R3, RZ, RZ, R179, P1 ;  /* 0x000000ffff037224 */ /* 0x004fc600008e06b3 */
[----:B------:R2:W-:Y:S04]  /*5a20*/  STL [R1+0x34], R4 ;  /* 0x0000340401007387 */ /* 0x0005e80000100800 */
[----:B------:R2:W-:Y:S01]  /*5a30*/  STL [R1+0x2c], R3 ;  /* 0x00002c0301007387 */ /* 0x0005e20000100800 */
[----:B-1----:R-:W-:-:S05]  /*5a40*/  IMAD.X R2, RZ, RZ, R179, P0 ;  /* 0x000000ffff027224 */ /* 0x002fca00000e06b3 */
[----:B------:R2:W-:Y:S02]  /*5a50*/  STL [R1+0x24], R2 ;  /* 0x0000240201007387 */ /* 0x0005e40000100800 */
.L_x_5:
[----:B------:R-:W3:Y:S01]  /*5a60*/  LDL R133, [R1+0x14] ;  /* 0x0000140001857983 */ /* 0x000ee20000100800 */
[----:B------:R-:W-:Y:S04]  /*5a70*/  DEPBAR.LE SB0, 0x0 ;  /* 0x000080000000791a */ /* 0x000fe80000000000 */
[----:B------:R-:W-:Y:S01]  /*5a80*/  BAR.SYNC.DEFER_BLOCKING 0x0 ;  /* 0x0000000000007b1d */ /* 0x000fe20000010000 */
[----:B------:R-:W-:Y:S02]  /*5a90*/  USHF.R.S32.HI UR14, URZ, 0x1f, UR16 ;  /* 0x0000001f3f0e7899 */ /* 0x000fe40008011410 */
[----:B------:R-:W-:Y:S02]  /*5aa0*/  UIMAD.WIDE.U32 UR18, UR16, UR6, URZ ;  /* 0x00000006101272a5 */ /* 0x000fe4000f8e003f */
[----:B------:R-:W-:Y:S02]  /*5ab0*/  UIMAD UR14, UR14, UR6, URZ ;  /* 0x000000060e0e72a4 */ /* 0x000fe4000f8e023f */
[----:B------:R-:W-:Y:S02]  /*5ac0*/  USHF.L.U32 UR15, UR18, 0x6, URZ ;  /* 0x00000006120f7899 */ /* 0x000fe4000800063f */
[----:B------:R-:W-:Y:S04]  /*5ad0*/  UIMAD UR14, UR16, UR7, UR14 ;  /* 0x00000007100e72a4 */ /* 0x000fe8000f8e020e */
[----:B------:R-:W-:Y:S04]  /*5ae0*/  UIADD3 UR14, UR19, UR14, URZ ;  /* 0x0000000e130e7290 */ /* 0x000fe8000fffe03f */
[----:B------:R-:W-:Y:S01]  /*5af0*/  USHF.L.U64.HI UR14, UR18, 0x6, UR14 ;  /* 0x00000006120e7899 */ /* 0x000fe2000801020e */
[----:B------:R-:W1:Y:S05]  /*5b00*/  LDSM.16.M88.4 R8, [R236+0x10100] ;  /* 0x01010000ec08783b */ /* 0x000e6a0000000200 */
[----:B--2---:R-:W2:Y:S05]  /*5b10*/  LDL R3, [R1+0x10] ;  /* 0x0000100001037983 */ /* 0x004eaa0000100800 */
[----:B------:R-:W4:Y:S05]  /*5b20*/  LDL R2, [R1+0xc] ;  /* 0x00000c0001027983 */ /* 0x000f2a0000100800 */
[----:B------:R-:W-:Y:S05]  /*5b30*/  STL [R1+0xc8], R237 ;  /* 0x0000c8ed01007387 */ /* 0x000fea0000100800 */
[----:B------:R-:W-:Y:S05]  /*5b40*/  STL [R1+0xc4], R238 ;  /* 0x0000c4ee01007387 */ /* 0x000fea0000100800 */
[----:B------:R-:W-:Y:S05]  /*5b50*/  STL [R1+0xc0], R241 ;  /* 0x0000c0f101007387 */ /* 0x000fea0000100800 */
[----:B------:R1:W-:Y:S05]  /*5b60*/  STL [R1+0xbc], R240 ;  /* 0x0000bcf001007387 */ /* 0x0003ea0000100800 */
[----:B------:R-:W1:Y:S02]  /*5b70*/  LDSM.16.M88.4 R16, [R236+0x10900] ;  /* 0x01090000ec10783b */ /* 0x000e640000000200 */
[C---:B-1---5:R-:W-:Y:S03]  /*5b80*/  HMMA.16816.F32 R4, R168.reuse, R8, RZ ;  /* 0x00000008a804723c */ /* 0x062fe600000018ff */
[----:B------:R-:W1:Y:S05]  /*5b90*/  LDSM.16.M88.4 R24, [R236+0x11100] ;  /* 0x01110000ec18783b */ /* 0x000e6a0000000200 */
[----:B------:R-:W1:Y:S01]  /*5ba0*/  LDSM.16.M88.4 R32, [R236+0x11900] ;  /* 0x01190000ec20783b */ /* 0x000e620000000200 */
[C---:B------:R-:W-:Y:S04]  /*5bb0*/  HMMA.16816.F32 R8, R168.reuse, R10, RZ ;  /* 0x0000000aa808723c */ /* 0x040fe800000018ff */
[----:B------:R-:W1:Y:S05]  /*5bc0*/  LDSM.16.M88.4 R176, [R243] ;  /* 0x00000000f3b0783b */ /* 0x000e6a0000000200 */
[----:B------:R-:W4:Y:S05]  /*5bd0*/  LDL.64 R240, [R1+0x60] ;  /* 0x0000600001f07983 */ /* 0x000f2a0000100a00 */
[----:B------:R-:W-:Y:S05]  /*5be0*/  STL [R1+0x70], R243 ;  /* 0x000070f301007387 */ /* 0x000fea0000100800 */
[----:B------:R-:W-:Y:S05]  /*5bf0*/  STL [R1+0x80], R168 ;  /* 0x000080a801007387 */ /* 0x000fea0000100800 */
[----:B------:R-:W-:Y:S01]  /*5c00*/  STL [R1+0x7c], R169 ;  /* 0x00007ca901007387 */ /* 0x000fe20000100800 */
[C---:B------:R-:W-:Y:S04]  /*5c10*/  HMMA.16816.F32 R12, R168.reuse, R16, RZ ;  /* 0x00000010a80c723c */ /* 0x040fe800000018ff */
[----:B------:R-:W-:Y:S05]  /*5c20*/  STL [R1+0x78], R170 ;  /* 0x000078aa01007387 */ /* 0x000fea0000100800 */
[----:B------:R1:W-:Y:S01]  /*5c30*/  STL [R1+0x74], R171 ;  /* 0x000074ab01007387 */ /* 0x0003e20000100800 */
[C---:B------:R-:W-:Y:S04]  /*5c40*/  HMMA.16816.F32 R16, R168.reuse, R18, RZ ;  /* 0x00000012a810723c */ /* 0x040fe800000018ff */
[----:B------:R-:W4:Y:S04]  /*5c50*/  LDL R237, [R1+0x54] ;  /* 0x0000540001ed7983 */ /* 0x000f280000100800 */
[C---:B-1----:R-:W-:Y:S01]  /*5c60*/  HMMA.16816.F32 R20, R168.reuse, R24, RZ ;  /* 0x00000018a814723c */ /* 0x042fe200000018ff */
[----:B------:R-:W4:Y:S05]  /*5c70*/  LDL R238, [R1+0x18] ;  /* 0x0000180001ee7983 */ /* 0x000f2a0000100800 */
[----:B------:R-:W4:Y:S02]  /*5c80*/  LDL R135, [R1+0x40] ;  /* 0x0000400001877983 */ /* 0x000f240000100800 */
[C---:B------:R-:W-:Y:S03]  /*5c90*/  HMMA.16816.F32 R24, R168.reuse, R26, RZ ;  /* 0x0000001aa818723c */ /* 0x040fe600000018ff */
[----:B------:R-:W4:Y:S05]  /*5ca0*/  LDL R134, [R1+0x3c] ;  /* 0x00003c0001867983 */ /* 0x000f2a0000100800 */
[C---:B------:R-:W-:Y:S08]  /*5cb0*/  HMMA.16816.F32 R28, R168.reuse, R32, RZ ;  /* 0x00000020a81c723c */ /* 0x040ff000000018ff */
[----:B------:R-:W-:Y:S01]  /*5cc0*/  HMMA.16816.F32 R32, R168, R34, RZ ;  /* 0x00000022a820723c */ /* 0x000fe200000018ff */
[----:B------:R-:W4:Y:S05]  /*5cd0*/  LDL R171, [R1+0x50] ;  /* 0x0000500001ab7983 */ /* 0x000f2a0000100800 */
[----:B------:R-:W4:Y:S02]  /*5ce0*/  LDL R170, [R1+0x4c] ;  /* 0x00004c0001aa7983 */ /* 0x000f240000100800 */
[C---:B------:R-:W-:Y:S03]  /*5cf0*/  HMMA.16816.F32 R4, R172.reuse, R176, R4 ;  /* 0x000000b0ac04723c */ /* 0x040fe60000001804 */
[----:B------:R-:W4:Y:S05]  /*5d00*/  LDL R169, [R1+0x48] ;  /* 0x0000480001a97983 */ /* 0x000f2a0000100800 */
[C---:B------:R-:W-:Y:S01]  /*5d10*/  HMMA.16816.F32 R8, R172.reuse, R178, R8 ;  /* 0x000000b2ac08723c */ /* 0x040fe20000001808 */
[----:B------:R-:W4:Y:S05]  /*5d20*/  LDL R168, [R1+0x44] ;  /* 0x0000440001a87983 */ /* 0x000f2a0000100800 */
[----:B------:R-:W-:Y:S05]  /*5d30*/  STL [R1+0x90], R172 ;  /* 0x000090ac01007387 */ /* 0x000fea0000100800 */
[----:B------:R-:W-:Y:S05]  /*5d40*/  STL [R1+0x8c], R173 ;  /* 0x00008cad01007387 */ /* 0x000fea0000100800 */
[----:B------:R-:W-:Y:S05]  /*5d50*/  STL [R1+0x88], R174 ;  /* 0x000088ae01007387 */ /* 0x000fea0000100800 */
[----:B------:R-:W-:Y:S05]  /*5d60*/  STL [R1+0x84], R175 ;  /* 0x000084af01007387 */ /* 0x000fea0000100800 */
[----:B---3--:R-:W1:Y:S02]  /*5d70*/  LDSM.16.M88.4 R176, [R133] ;  /* 0x0000000085b0783b */ /* 0x008e640000000200 */
[C---:B-1----:R-:W-:Y:S08]  /*5d80*/  HMMA.16816.F32 R12, R172.reuse, R176, R12 ;  /* 0x000000b0ac0c723c */ /* 0x042ff0000000180c */
[C---:B------:R-:W-:Y:S01]  /*5d90*/  HMMA.16816.F32 R16, R172.reuse, R178, R16 ;  /* 0x000000b2ac10723c */ /* 0x040fe20000001810 */
[----:B--2---:R4:W1:Y:S03]  /*5da0*/  LDSM.16.M88.4 R176, [R3] ;  /* 0x0000000003b0783b */ /* 0x0048660000000200 */
[----:B----4-:R-:W-:Y:S04]  /*5db0*/  IADD3 R3, P1, R240, UR15, RZ ;  /* 0x0000000ff0037c10 */ /* 0x010fe8000ff3e0ff */
[C---:B-1----:R-:W-:Y:S08]  /*5dc0*/  HMMA.16816.F32 R20, R172.reuse, R176, R20 ;  /* 0x000000b0ac14723c */ /* 0x042ff00000001814 */
[C---:B------:R-:W-:Y:S01]  /*5dd0*/  HMMA.16816.F32 R24, R172.reuse, R178, R24 ;  /* 0x000000b2ac18723c */ /* 0x040fe20000001818 */
[----:B------:R1:W2:Y:S03]  /*5de0*/  LDSM.16.M88.4 R176, [R2] ;  /* 0x0000000002b0783b */ /* 0x0002a60000000200 */
[----:B------:R-:W-:Y:S02]  /*5df0*/  IADD3.X R133, R237, UR14, RZ, P1, !PT ;  /* 0x0000000eed857c10 */ /* 0x000fe40008ffe4ff */
[C---:B-1----:R-:W-:Y:S06]  /*5e00*/  LEA R2, P0, R3.reuse, c[0x0][0x1f8], 0x1 ;  /* 0x00007e0003027a11 */ /* 0x042fec00078008ff */
[----:B------:R-:W-:Y:S05]  /*5e10*/  LEA.HI.X R3, R3, c[0x0][0x1fc], R133, 0x1, P0 ;  /* 0x00007f0003037a11 */ /* 0x000fea00000f0c85 */
[----:B------:R-:W-:Y:S01]  /*5e20*/  @!PT LDS RZ, [RZ] ;  /* 0x00000000fffff984 */ /* 0x000fe20000000800 */
[----:B------:R-:W-:Y:S01]  /*5e30*/  @!PT LDS RZ, [RZ] ;  /* 0x00000000fffff984 */ /* 0x000fe20000000800 */
[----:B------:R-:W-:Y:S01]  /*5e40*/  @!PT LDS RZ, [RZ] ;  /* 0x00000000fffff984 */ /* 0x000fe20000000800 */
[----:B------:R1:W-:Y:S01]  /*5e50*/  LDGSTS.E.BYPASS.LTC128B.128 [R238+0x100], [R2.64], !P6 ;  /* 0x0010000002ee7fae */ /* 0x0003e2000f101d4c */
[C---:B--2---:R-:W-:Y:S08]  /*5e60*/  HMMA.16816.F32 R28, R172.reuse, R176, R28 ;  /* 0x000000b0ac1c723c */ /* 0x044ff0000000181c */
[----:B------:R-:W-:Y:S04]  /*5e70*/  HMMA.16816.F32 R32, R172, R178, R32 ;  /* 0x000000b2ac20723c */ /* 0x000fe80000001820 */
[----:B-1----:R-:W-:Y:S04]  /*5e80*/  IADD3 R3, P1, R171, UR15, RZ ;  /* 0x0000000fab037c10 */ /* 0x002fe8000ff3e0ff */
[C---:B------:R-:W-:Y:S04]  /*5e90*/  LEA R2, P0, R3.reuse, c[0x0][0x1f8], 0x1 ;  /* 0x00007e0003027a11 */ /* 0x040fe800078008ff */
[----:B------:R-:W-:Y:S04]  /*5ea0*/  IADD3.X R133, R170, UR14, RZ, P1, !PT ;  /* 0x0000000eaa857c10 */ /* 0x000fe80008ffe4ff */
[----:B------:R-:W-:Y:S05]  /*5eb0*/  LEA.HI.X R3, R3, c[0x0][0x1fc], R133, 0x1, P0 ;  /* 0x00007f0003037a11 */ /* 0x000fea00000f0c85 */
[----:B------:R1:W-:Y:S02]  /*5ec0*/  LDGSTS.E.BYPASS.LTC128B.128 [R238+0x2100], [R2.64], !P5 ;  /* 0x0210000002ee7fae */ /* 0x0003e4000e901d4c */
[----:B-1----:R-:W-:Y:S04]  /*5ed0*/  IADD3 R3, P1, R169, UR15, RZ ;  /* 0x0000000fa9037c10 */ /* 0x002fe8000ff3e0ff */
[C---:B------:R-:W-:Y:S02]  /*5ee0*/  LEA R2, P0, R3.reuse, c[0x0][0x1f8], 0x1 ;  /* 0x00007e0003027a11 */ /* 0x040fe400078008ff */
[----:B------:R-:W-:Y:S04]  /*5ef0*/  IADD3.X R133, R168, UR14, RZ, P1, !PT ;  /* 0x0000000ea8857c10 */ /* 0x000fe80008ffe4ff */
[----:B------:R-:W-:Y:S05]  /*5f00*/  LEA.HI.X R3, R3, c[0x0][0x1fc], R133, 0x1, P0 ;  /* 0x00007f0003037a11 */ /* 0x000fea00000f0c85 */
[----:B------:R1:W-:Y:S02]  /*5f10*/  LDGSTS.E.BYPASS.LTC128B.128 [R238+0x4100], [R2.64], !P4 ;  /* 0x0410000002ee7fae */ /* 0x0003e4000e101d4c */
[----:B-1----:R-:W-:Y:S01]  /*5f20*/  IADD3 R3, P1, R135, UR15, RZ ;  /* 0x0000000f87037c10 */ /* 0x002fe2000ff3e0ff */
[----:B------:R-:W-:Y:S03]  /*5f30*/  ULEA UR15, UP0, UR6, UR15, 0x5 ;  /* 0x0000000f060f7291 */ /* 0x000fe6000f80283f */
[C---:B------:R-:W-:Y:S02]  /*5f40*/  LEA R2, P0, R3.reuse, c[0x0][0x1f8], 0x1 ;  /* 0x00007e0003027a11 */ /* 0x040fe400078008ff */
[----:B------:R-:W-:Y:S01]  /*5f50*/  IADD3.X R133, R134, UR14, RZ, P1, !PT ;  /* 0x0000000e86857c10 */ /* 0x000fe20008ffe4ff */
[----:B------:R-:W-:Y:S02]  /*5f60*/  ULEA.HI.X UR14, UR6, UR14, UR7, 0x5, UP0 ;  /* 0x0000000e060e7291 */ /* 0x000fe400080f2c07 */
[----:B------:R-:W-:Y:S01]  /*5f70*/  UISETP.GT.AND UP0, UPT, UR16, UR8, UPT ;  /* 0x000000081000728c */ /* 0x000fe2000bf04270 */
[----:B------:R-:W-:Y:S01]  /*5f80*/  LEA.HI.X R3, R3, c[0x0][0x1fc], R133, 0x1, P0 ;  /* 0x00007f0003037a11 */ /* 0x000fe200000f0c85 */
[----:B------:R-:W-:Y:S04]  /*5f90*/  UIADD3 UR16, UR16, -0x1, URZ ;  /* 0xffffffff10107890 */ /* 0x000fe8000fffe03f */
[----:B------:R1:W-:Y:S05]  /*5fa0*/  LDGSTS.E.BYPASS.LTC128B.128 [R238+0x6100], [R2.64], !P3 ;  /* 0x0610000002ee7fae */ /* 0x0003ea000d901d4c */
[----:B------:R-:W-:Y:S01]  /*5fb0*/  @UP0 UIMAD.WIDE.U32 UR18, UR16, UR4, URZ ;  /* 0x00000004101202a5 */ /* 0x000fe2000f8e003f */
[----:B-1----:R-:W-:Y:S04]  /*5fc0*/  IADD3 R3, P1, R240, UR15, RZ ;  /* 0x0000000ff0037c10 */ /* 0x002fe8000ff3e0ff */
[----:B------:R-:W-:Y:S02]  /*5fd0*/  LEA R2, P0, R3, c[0x0][0x1f8], 0x1 ;  /* 0x00007e0003027a11 */ /* 0x000fe400078008ff */
        /* <DEDUP_REMOVED lines=8> */
[----:B-1----:R-:W-:Y:S04]  /*6060*/  IADD3 R3, P1, R169, UR15, RZ ;  /* 0x0000000fa9037c10 */ /* 0x002fe8000ff3e0ff */
[C---:B------:R-:W-:Y:S02]  /*6070*/  LEA R2, P0, R3.reuse, c[0x0][0x1f8], 0x1 ;  /* 0x00007e0003027a11 */ /* 0x040fe400078008ff */
[----:B------:R-:W-:Y:S02]  /*6080*/  IADD3.X R133, R168, UR14, RZ, P1, !PT ;  /* 0x0000000ea8857c10 */ /* 0x000fe40008ffe4ff */
[----:B------:R-:W2:Y:S02]  /*6090*/  LDL R168, [R1+0x8] ;  /* 0x0000080001a87983 */ /* 0x000ea40000100800 */
[----:B------:R-:W-:Y:S05]  /*60a0*/  LEA.HI.X R3, R3, c[0x0][0x1fc], R133, 0x1, P0 ;  /* 0x00007f0003037a11 */ /* 0x000fea00000f0c85 */
[----:B------:R1:W-:Y:S02]  /*60b0*/  LDGSTS.E.BYPASS.LTC128B.128 [R238+0x5100], [R2.64], !P4 ;  /* 0x0510000002ee7fae */ /* 0x0003e4000e101d4c */
[----:B-1----:R-:W-:Y:S01]  /*60c0*/  IADD3 R3, P1, R135, UR15, RZ ;  /* 0x0000000f87037c10 */ /* 0x002fe2000ff3e0ff */
[----:B------:R-:W-:Y:S02]  /*60d0*/  @UP0 USHF.L.U32 UR15, UR18, 0x6, URZ ;  /* 0x00000006120f0899 */ /* 0x000fe4000800063f */
[----:B------:R-:W3:Y:S01]  /*60e0*/  LDL R135, [R1+0x4] ;  /* 0x0000040001877983 */ /* 0x000ee20000100800 */
[C---:B------:R-:W-:Y:S02]  /*60f0*/  LEA R2, P0, R3.reuse, c[0x0][0x1f8], 0x1 ;  /* 0x00007e0003027a11 */ /* 0x040fe400078008ff */
[----:B------:R-:W-:Y:S01]  /*6100*/  IADD3.X R133, R134, UR14, RZ, P1, !PT ;  /* 0x0000000e86857c10 */ /* 0x000fe20008ffe4ff */
[----:B------:R-:W-:Y:S01]  /*6110*/  @UP0 USHF.R.S32.HI UR14, URZ, 0x1f, UR16 ;  /* 0x0000001f3f0e0899 */ /* 0x000fe20008011410 */
[----:B------:R-:W4:Y:S02]  /*6120*/  LDL R134, [R1] ;  /* 0x0000000001867983 */ /* 0x000f240000100800 */
[----:B------:R-:W-:Y:S01]  /*6130*/  LEA.HI.X R3, R3, c[0x0][0x1fc], R133, 0x1, P0 ;  /* 0x00007f0003037a11 */ /* 0x000fe200000f0c85 */
[----:B------:R-:W-:Y:S01]  /*6140*/  @UP0 UIMAD UR14, UR14, UR4, URZ ;  /* 0x000000040e0e02a4 */ /* 0x000fe2000f8e023f */
[----:B------:R-:W-:Y:S01]  /*6150*/  PLOP3.LUT P0, PT, PT, PT, UP0, 0x80, 0x0 ;  /* 0x000000000000781c */ /* 0x000fe20003f0f008 */
[----:B------:R-:W-:Y:S02]  /*6160*/  STL [R1+0xa0], R180 ;  /* 0x0000a0b401007387 */ /* 0x000fe40000100800 */
[----:B------:R-:W-:Y:S03]  /*6170*/  @UP0 UIMAD UR14, UR16, UR5, UR14 ;  /* 0x00000005100e02a4 */ /* 0x000fe6000f8e020e */
[----:B------:R1:W-:Y:S01]  /*6180*/  LDGSTS.E.BYPASS.LTC128B.128 [R238+0x7100], [R2.64], !P3 ;  /* 0x0710000002ee7fae */ /* 0x0003e2000d901d4c */
[----:B------:R-:W-:Y:S04]  /*6190*/  @UP0 UIADD3 UR14, UR19, UR14, URZ ;  /* 0x0000000e130e0290 */ /* 0x000fe8000fffe03f */
[----:B------:R-:W1:Y:S01]  /*61a0*/  LDSM.16.M88.4 R176, [R242+0x10100] ;  /* 0x01010000f2b0783b */ /* 0x000e620000000200 */
[----:B------:R-:W-:Y:S04]  /*61b0*/  @UP0 USHF.L.U64.HI UR14, UR18, 0x6, UR14 ;  /* 0x00000006120e0899 */ /* 0x000fe8000801020e */
[----:B------:R-:W0:Y:S05]  /*61c0*/  LDGDEPBAR ;  /* 0x00000000000079af */ /* 0x000e2a0000000000 */
[----:B------:R-:W-:Y:S05]  /*61d0*/  STL [R1+0x9c], R181 ;  /* 0x00009cb501007387 */ /* 0x000fea0000100800 */
[----:B------:R-:W-:Y:S05]  /*61e0*/  STL [R1+0x98], R182 ;  /* 0x000098b601007387 */ /* 0x000fea0000100800 */
[----:B------:R-:W-:Y:S05]  /*61f0*/  STL [R1+0x94], R183 ;  /* 0x000094b701007387 */ /* 0x000fea0000100800 */
[----:B------:R-:W-:Y:S05]  /*6200*/  STL [R1+0xb0], R184 ;  /* 0x0000b0b801007387 */ /* 0x000fea0000100800 */
[----:B------:R-:W-:Y:S05]  /*6210*/  STL [R1+0xac], R185 ;  /* 0x0000acb901007387 */ /* 0x000fea0000100800 */
[----:B------:R-:W-:Y:S01]  /*6220*/  STL [R1+0xa8], R186 ;  /* 0x0000a8ba01007387 */ /* 0x000fe20000100800 */
[C---:B-1----:R-:W-:Y:S04]  /*6230*/  HMMA.16816.F32 R4, R180.reuse, R176, R4 ;  /* 0x000000b0b404723c */ /* 0x042fe80000001804 */
[----:B------:R-:W-:Y:S05]  /*6240*/  STL [R1+0xa4], R187 ;  /* 0x0000a4bb01007387 */ /* 0x000fea0000100800 */
[----:B------:R-:W-:Y:S01]  /*6250*/  STL [R1+0xb8], R190 ;  /* 0x0000b8be01007387 */ /* 0x000fe20000100800 */
[C---:B------:R-:W-:Y:S04]  /*6260*/  HMMA.16816.F32 R8, R180.reuse, R178, R8 ;  /* 0x000000b2b408723c */ /* 0x040fe80000001808 */
[----:B------:R-:W1:Y:S05]  /*6270*/  LDSM.16.M88.4 R176, [R242+0x10900] ;  /* 0x01090000f2b0783b */ /* 0x000e6a0000000200 */
[----:B------:R-:W-:Y:S01]  /*6280*/  STL [R1+0xb4], R191 ;  /* 0x0000b4bf01007387 */ /* 0x000fe20000100800 */
[C---:B-1----:R-:W-:Y:S08]  /*6290*/  HMMA.16816.F32 R12, R180.reuse, R176, R12 ;  /* 0x000000b0b40c723c */ /* 0x042ff0000000180c */
[C---:B------:R-:W-:Y:S01]  /*62a0*/  HMMA.16816.F32 R16, R180.reuse, R178, R16 ;  /* 0x000000b2b410723c */ /* 0x040fe20000001810 */
[----:B------:R-:W1:Y:S07]  /*62b0*/  LDSM.16.M88.4 R176, [R242+0x11100] ;  /* 0x01110000f2b0783b */ /* 0x000e6e0000000200 */
[C---:B-1----:R-:W-:Y:S08]  /*62c0*/  HMMA.16816.F32 R20, R180.reuse, R176, R20 ;  /* 0x000000b0b414723c */ /* 0x042ff00000001814 */
[C---:B------:R-:W-:Y:S01]  /*62d0*/  HMMA.16816.F32 R24, R180.reuse, R178, R24 ;  /* 0x000000b2b418723c */ /* 0x040fe20000001818 */
[----:B------:R-:W1:Y:S07]  /*62e0*/  LDSM.16.M88.4 R176, [R242+0x11900] ;  /* 0x01190000f2b0783b */ /* 0x000e6e0000000200 */
[C---:B-1----:R-:W-:Y:S08]  /*62f0*/  HMMA.16816.F32 R28, R180.reuse, R176, R28 ;  /* 0x000000b0b41c723c */ /* 0x042ff0000000181c */
[----:B------:R-:W-:Y:S01]  /*6300*/  HMMA.16816.F32 R32, R180, R178, R32 ;  /* 0x000000b2b420723c */ /* 0x000fe20000001820 */
[----:B------:R-:W1:Y:S07]  /*6310*/  LDSM.16.M88.4 R176, [R239] ;  /* 0x00000000efb0783b */ /* 0x000e6e0000000200 */
[C---:B-1----:R-:W-:Y:S08]  /*6320*/  HMMA.16816.F32 R4, R184.reuse, R176, R4 ;  /* 0x000000b0b804723c */ /* 0x042ff00000001804 */
[C---:B------:R-:W-:Y:S01]  /*6330*/  HMMA.16816.F32 R8, R184.reuse, R178, R8 ;  /* 0x000000b2b808723c */ /* 0x040fe20000001808 */
[----:B------:R-:W1:Y:S07]  /*6340*/  LDSM.16.M88.4 R176, [R239+0x800] ;  /* 0x00080000efb0783b */ /* 0x000e6e0000000200 */
        /* <DEDUP_REMOVED lines=20> */
[----:B--2---:R-:W1:Y:S07]  /*6490*/  LDSM.16.M88.4 R176, [R168] ;  /* 0x00000000a8b0783b */ /* 0x004e6e0000000200 */
[C---:B-1----:R-:W-:Y:S08]  /*64a0*/  HMMA.16816.F32 R4, R192.reuse, R176, R4 ;  /* 0x000000b0c004723c */ /* 0x042ff00000001804 */
[C---:B------:R-:W-:Y:S01]  /*64b0*/  HMMA.16816.F32 R8, R192.reuse, R178, R8 ;  /* 0x000000b2c008723c */ /* 0x040fe20000001808 */
[----:B---3--:R-:W1:Y:S07]  /*64c0*/  LDSM.16.M88.4 R176, [R135] ;  /* 0x0000000087b0783b */ /* 0x008e6e0000000200 */
[C---:B-1----:R-:W-:Y:S08]  /*64d0*/  HMMA.16816.F32 R12, R192.reuse, R176, R12 ;  /* 0x000000b0c00c723c */ /* 0x042ff0000000180c */
[C---:B------:R-:W-:Y:S01]  /*64e0*/  HMMA.16816.F32 R16, R192.reuse, R178, R16 ;  /* 0x000000b2c010723c */ /* 0x040fe20000001810 */
[----:B----4-:R-:W1:Y:S07]  /*64f0*/  LDSM.16.M88.4 R176, [R134] ;  /* 0x0000000086b0783b */ /* 0x010e6e0000000200 */
[C---:B-1----:R-:W-:Y:S08]  /*6500*/  HMMA.16816.F32 R20, R192.reuse, R176, R20 ;  /* 0x000000b0c014723c */ /* 0x042ff00000001814 */
[C---:B------:R-:W-:Y:S01]  /*6510*/  HMMA.16816.F32 R24, R192.reuse, R178, R24 ;  /* 0x000000b2c018723c */ /* 0x040fe20000001818 */
[----:B------:R-:W1:Y:S07]  /*6520*/  LDSM.16.M88.4 R176, [R252] ;  /* 0x00000000fcb0783b */ /* 0x000e6e0000000200 */
        /* <DEDUP_REMOVED lines=113> */
[----:B------:R-:W1:Y:S11]  /*6c40*/  LDSM.16.M88.4 R176, [R239+0x6800] ;  /* 0x00680000efb0783b */ /* 0x000e760000000200 */
[----:B------:R-:W-:Y:S04]  /*6c50*/  @!UPT UIADD3 URZ, URZ, URZ, URZ ;  /* 0x0000003f3f3ff290 */ /* 0x000fe8000fffe03f */
[----:B------:R-:W-:Y:S02]  /*6c60*/  FMUL.FTZ R7, R7, c[0x0][0x320] ;  /* 0x0000c80007077a20 */ /* 0x000fe40000410000 */
[----:B------:R-:W-:Y:S02]  /*6c70*/  FMUL.FTZ R5, R5, c[0x0][0x320] ;  /* 0x0000c80005057a20 */ /* 0x000fe40000410000 */
[----:B------:R2:W-:Y:S01]  /*6c80*/  MUFU.TANH R237, R7 ;  /* 0x0000000700ed7308 */ /* 0x0005e20000002400 */
[----:B------:R-:W-:Y:S02]  /*6c90*/  FMUL.FTZ R6, R6, c[0x0][0x320] ;  /* 0x0000c80006067a20 */ /* 0x000fe40000410000 */
[----:B------:R-:W-:Y:S02]  /*6ca0*/  FMUL.FTZ R4, R4, c[0x0][0x320] ;  /* 0x0000c80004047a20 */ /* 0x000fe40000410000 */
[----:B------:R-:W-:Y:S02]  /*6cb0*/  FMUL.FTZ R10, R10, c[0x0][0x320] ;  /* 0x0000c8000a0a7a20 */ /* 0x000fe40000410000 */
[----:B------:R-:W-:Y:S02]  /*6cc0*/  FMUL.FTZ R11, R11, c[0x0][0x320] ;  /* 0x0000c8000b0b7a20 */ /* 0x000fe40000410000 */
[----:B------:R-:W-:Y:S01]  /*6cd0*/  FMUL.FTZ R8, R8, c[0x0][0x320] ;  /* 0x0000c80008087a20 */ /* 0x000fe20000410000 */
[----:B------:R-:W-:Y:S01]  /*6ce0*/  MUFU.TANH R241, R10 ;  /* 0x0000000a00f17308 */ /* 0x000fe20000002400 */
[----:B------:R-:W-:Y:S09]  /*6cf0*/  FMUL.FTZ R9, R9, c[0x0][0x320] ;  /* 0x0000c80009097a20 */ /* 0x000ff20000410000 */
[----:B------:R-:W-:Y:S01]  /*6d00*/  MUFU.TANH R240, R11 ;  /* 0x0000000b00f07308 */ /* 0x000fe20000002400 */
[C---:B-1----:R-:W-:Y:S01]  /*6d10*/  HMMA.16816.F32 R12, R232.reuse, R176, R12 ;  /* 0x000000b0e80c723c */ /* 0x042fe2000000180c */
[----:B--2---:R-:W2:Y:S07]  /*6d20*/  LDL.LU R7, [R1+0x1c] ;  /* 0x00001c0001077983 */ /* 0x004eae0000300800 */
[C---:B------:R-:W-:Y:S01]  /*6d30*/  HMMA.16816.F32 R16, R232.reuse, R178, R16 ;  /* 0x000000b2e810723c */ /* 0x040fe20000001810 */
[----:B------:R-:W1:Y:S01]  /*6d40*/  LDSM.16.M88.4 R176, [R239+0x7000] ;  /* 0x00700000efb0783b */ /* 0x000e620000000200 */
[----:B------:R-:W-:Y:S10]  /*6d50*/  MUFU.TANH R172, R5 ;  /* 0x0000000500ac7308 */ /* 0x000ff40000002400 */
[----:B------:R-:W-:Y:S04]  /*6d60*/  MUFU.TANH R171, R8 ;  /* 0x0000000800ab7308 */ /* 0x000fe80000002400 */
[----:B------:R-:W-:Y:S02]  /*6d70*/  FMUL.FTZ R13, R13, c[0x0][0x320] ;  /* 0x0000c8000d0d7a20 */ /* 0x000fe40000410000 */
        /* <DEDUP_REMOVED lines=9> */
[C---:B-1----:R-:W-:Y:S09]  /*6e10*/  HMMA.16816.F32 R20, R232.reuse, R176, R20 ;  /* 0x000000b0e814723c */ /* 0x042ff20000001814 */
[----:B------:R-:W-:Y:S01]  /*6e20*/  MUFU.TANH R187, R15 ;  /* 0x0000000f00bb7308 */ /* 0x000fe20000002400 */
[C---:B------:R-:W-:Y:S01]  /*6e30*/  HMMA.16816.F32 R24, R232.reuse, R178, R24 ;  /* 0x000000b2e818723c */ /* 0x040fe20000001818 */
[----:B------:R-:W1:Y:S01]  /*6e40*/  LDSM.16.M88.4 R176, [R239+0x7800] ;  /* 0x00780000efb0783b */ /* 0x000e620000000200 */
[----:B------:R-:W-:Y:S07]  /*6e50*/  DEPBAR.LE SB0, 0x0 ;  /* 0x000080000000791a */ /* 0x000fee0000000000 */
[----:B------:R-:W4:Y:S01]  /*6e60*/  MUFU.TANH R4, R4 ;  /* 0x0000000400047308 */ /* 0x000f220000002400 */
[----:B------:R-:W-:Y:S04]  /*6e70*/  BAR.SYNC.DEFER_BLOCKING 0x0 ;  /* 0x0000000000007b1d */ /* 0x000fe80000010000 */
[----:B------:R-:W-:Y:S02]  /*6e80*/  FMUL.FTZ R22, R22, c[0x0][0x320] ;  /* 0x0000c80016167a20 */ /* 0x000fe40000410000 */
[----:B------:R-:W-:Y:S02]  /*6e90*/  FMUL.FTZ R23, R23, c[0x0][0x320] ;  /* 0x0000c80017177a20 */ /* 0x000fe40000410000 */
[----:B------:R-:W-:Y:S06]  /*6ea0*/  FMUL.FTZ R20, R20, c[0x0][0x320] ;  /* 0x0000c80014147a20 */ /* 0x000fec0000410000 */
[----:B---3--:R-:W-:Y:S02]  /*6eb0*/  FMUL.FTZ R13, R25, c[0x0][0x320] ;  /* 0x0000c800190d7a20 */ /* 0x008fe40000410000 */
[----:B------:R-:W-:Y:S02]  /*6ec0*/  FMUL.FTZ R26, R26, c[0x0][0x320] ;  /* 0x0000c8001a1a7a20 */ /* 0x000fe40000410000 */
[----:B------:R-:W-:Y:S01]  /*6ed0*/  FMUL.FTZ R27, R27, c[0x0][0x320] ;  /* 0x0000c8001b1b7a20 */ /* 0x000fe20000410000 */
[----:B----4-:R-:W-:Y:S01]  /*6ee0*/  FMNMX.FTZ R3, R4, R0, !PT ;  /* 0x0000000004037209 */ /* 0x010fe20007810000 */
[----:B------:R3:W-:Y:S03]  /*6ef0*/  MUFU.TANH R133, R17 ;  /* 0x0000001100857308 */ /* 0x0007e60000002400 */
[----:B------:R-:W-:Y:S04]  /*6f00*/  FMNMX.FTZ R3, R172, R3, !PT ;  /* 0x00000003ac037209 */ /* 0x000fe80007810000 */
[----:B------:R-:W-:Y:S01]  /*6f10*/  FMNMX.FTZ R3, R171, R3, !PT ;  /* 0x00000003ab037209 */ /* 0x000fe20007810000 */
[C---:B-1----:R-:W-:Y:S02]  /*6f20*/  HMMA.16816.F32 R28, R232.reuse, R176, R28 ;  /* 0x000000b0e81c723c */ /* 0x042fe4000000181c */
[----:B------:R1:W-:Y:S06]  /*6f30*/  MUFU.TANH R134, R16 ;  /* 0x0000001000867308 */ /* 0x0003ec0000002400 */
[----:B------:R-:W-:Y:S04]  /*6f40*/  HMMA.16816.F32 R32, R232, R178, R32 ;  /* 0x000000b2e820723c */ /* 0x000fe80000001820 */
[----:B------:R-:W4:Y:S01]  /*6f50*/  MUFU.TANH R170, R9 ;  /* 0x0000000900aa7308 */ /* 0x000f220000002400 */
[----:B---3--:R-:W-:Y:S09]  /*6f60*/  FMUL.FTZ R17, R21, c[0x0][0x320] ;  /* 0x0000c80015117a20 */ /* 0x008ff20000410000 */
[----:B------:R-:W3:Y:S02]  /*6f70*/  MUFU.TANH R169, R12 ;  /* 0x0000000c00a97308 */ /* 0x000ee40000002400 */
[----:B------:R-:W-:Y:S02]  /*6f80*/  FMUL.FTZ R30, R30, c[0x0][0x320] ;  /* 0x0000c8001e1e7a20 */ /* 0x000fe40000410000 */
[----:B-1----:R-:W-:Y:S02]  /*6f90*/  FMUL.FTZ R16, R24, c[0x0][0x320] ;  /* 0x0000c80018107a20 */ /* 0x002fe40000410000 */
[----:B------:R-:W-:Y:S04]  /*6fa0*/  FMUL.FTZ R31, R31, c[0x0][0x320] ;  /* 0x0000c8001f1f7a20 */ /* 0x000fe80000410000 */
[----:B------:R-:W1:Y:S01]  /*6fb0*/  MUFU.TANH R20, R20 ;  /* 0x0000001400147308 */ /* 0x000e620000002400 */
[----:B------:R-:W-:Y:S02]  /*6fc0*/  FMUL.FTZ R8, R32, c[0x0][0x320] ;  /* 0x0000c80020087a20 */ /* 0x000fe40000410000 */
[----:B------:R-:W-:Y:S01]  /*6fd0*/  FMUL.FTZ R5, R33, c[0x0][0x320] ;  /* 0x0000c80021057a20 */ /* 0x000fe20000410000 */
[----:B----4-:R-:W-:Y:S01]  /*6fe0*/  FMNMX.FTZ R3, R170, R3, !PT ;  /* 0x00000003aa037209 */ /* 0x010fe20007810000 */
[----:B------:R-:W-:Y:S02]  /*6ff0*/  FMUL.FTZ R9, R29, c[0x0][0x320] ;  /* 0x0000c8001d097a20 */ /* 0x000fe40000410000 */
[----:B------:R-:W-:Y:S03]  /*7000*/  FMUL.FTZ R34, R34, c[0x0][0x320] ;  /* 0x0000c80022227a20 */ /* 0x000fe60000410000 */
[----:B------:R-:W4:Y:S01]  /*7010*/  MUFU.TANH R17, R17 ;  /* 0x0000001100117308 */ /* 0x000f220000002400 */
[----:B---3--:R-:W-:Y:S01]  /*7020*/  FMNMX.FTZ R3, R169, R3, !PT ;  /* 0x00000003a9037209 */ /* 0x008fe20007810000 */
[----:B------:R-:W-:Y:S03]  /*7030*/  FMUL.FTZ R12, R28, c[0x0][0x320] ;  /* 0x0000c8001c0c7a20 */ /* 0x000fe60000410000 */
[----:B------:R-:W-:Y:S05]  /*7040*/  FMNMX.FTZ R3, R135, R3, !PT ;  /* 0x0000000387037209 */ /* 0x000fea0007810000 */
[----:B------:R-:W3:Y:S01]  /*7050*/  MUFU.TANH R16, R16 ;  /* 0x0000001000107308 */ /* 0x000ee20000002400 */
[----:B------:R-:W-:Y:S04]  /*7060*/  FMNMX.FTZ R3, R134, R3, !PT ;  /* 0x0000000386037209 */ /* 0x000fe80007810000 */
[----:B------:R-:W-:Y:S05]  /*7070*/  FMNMX.FTZ R3, R133, R3, !PT ;  /* 0x0000000385037209 */ /* 0x000fea0007810000 */
[----:B------:R-:W3:Y:S01]  /*7080*/  MUFU.TANH R13, R13 ;  /* 0x0000000d000d7308 */ /* 0x000ee20000002400 */
[----:B-1----:R-:W-:Y:S04]  /*7090*/  FMNMX.FTZ R3, R20, R3, !PT ;  /* 0x0000000314037209 */ /* 0x002fe80007810000 */
[----:B----4-:R-:W-:Y:S05]  /*70a0*/  FMNMX.FTZ R3, R17, R3, !PT ;  /* 0x0000000311037209 */ /* 0x010fea0007810000 */
[----:B------:R-:W1:Y:S01]  /*70b0*/  MUFU.TANH R12, R12 ;  /* 0x0000000c000c7308 */ /* 0x000e620000002400 */
[----:B---3--:R-:W-:Y:S09]  /*70c0*/  FMNMX.FTZ R3, R16, R3, !PT ;  /* 0x0000000310037209 */ /* 0x008ff20007810000 */
[----:B------:R-:W3:Y:S01]  /*70d0*/  MUFU.TANH R9, R9 ;  /* 0x0000000900097308 */ /* 0x000ee20000002400 */
[----:B------:R-:W-:Y:S09]  /*70e0*/  FMNMX.FTZ R3, R13, R3, !PT ;  /* 0x000000030d037209 */ /* 0x000ff20007810000 */
[----:B------:R-:W4:Y:S01]  /*70f0*/  MUFU.TANH R8, R8 ;  /* 0x0000000800087308 */ /* 0x000f220000002400 */
[----:B-1----:R-:W-:Y:S09]  /*7100*/  FMNMX.FTZ R3, R12, R3, !PT ;  /* 0x000000030c037209 */ /* 0x002ff20007810000 */
[----:B------:R-:W1:Y:S01]  /*7110*/  MUFU.TANH R5, R5 ;  /* 0x0000000500057308 */ /* 0x000e620000002400 */
[----:B---3--:R-:W-:Y:S09]  /*7120*/  FMNMX.FTZ R3, R9, R3, !PT ;  /* 0x0000000309037209 */ /* 0x008ff20007810000 */
[----:B------:R-:W-:Y:S01]  /*7130*/  MUFU.TANH R6, R6 ;  /* 0x0000000600067308 */ /* 0x000fe20000002400 */
[----:B----4-:R-:W-:Y:S09]  /*7140*/  FMNMX.FTZ R3, R8, R3, !PT ;  /* 0x0000000308037209 */ /* 0x010ff20007810000 */
[----:B------:R-:W-:Y:S01]  /*7150*/  MUFU.TANH R180, R18 ;  /* 0x0000001200b47308 */ /* 0x000fe20000002400 */
[----:B-1----:R-:W-:Y:S05]  /*7160*/  FMNMX.FTZ R3, R5, R3, !PT ;  /* 0x0000000305037209 */ /* 0x002fea0007810000 */
[----:B------:R-:W1:Y:S04]  /*7170*/  SHFL.BFLY PT, R2, R3, 0x2, 0x1f ;  /* 0x0c401f0003027f89 */ /* 0x000e6800000e0000 */
[----:B------:R-:W-:Y:S10]  /*7180*/  MUFU.TANH R181, R19 ;  /* 0x0000001300b57308 */ /* 0x000ff40000002400 */
[----:B------:R-:W-:Y:S10]  /*7190*/  MUFU.TANH R174, R22 ;  /* 0x0000001600ae7308 */ /* 0x000ff40000002400 */
[----:B------:R-:W-:Y:S01]  /*71a0*/  MUFU.TANH R175, R23 ;  /* 0x0000001700af7308 */ /* 0x000fe20000002400 */
[----:B-1----:R-:W-:Y:S05]  /*71b0*/  FMNMX.FTZ R3, R3, R2, !PT ;  /* 0x0000000203037209 */ /* 0x002fea0007810000 */
[----:B------:R-:W1:Y:S04]  /*71c0*/  SHFL.BFLY PT, R2, R3, 0x1, 0x1f ;  /* 0x0c201f0003027f89 */ /* 0x000e6800000e0000 */
[----:B------:R-:W-:Y:S01]  /*71d0*/  MUFU.TANH R168, R26 ;  /* 0x0000001a00a87308 */ /* 0x000fe20000002400 */
[----:B-1----:R-:W-:Y:S05]  /*71e0*/  FMNMX.FTZ R3, R3, R2, !PT ;  /* 0x0000000203037209 */ /* 0x002fea0007810000 */
[C---:B------:R-:W-:Y:S02]  /*71f0*/  FADD.FTZ R0, -R3.reuse, R0 ;  /* 0x0000000003007221 */ /* 0x040fe40000010100 */
[----:B------:R-:W-:Y:S02]  /*7200*/  FMUL.FTZ R2, R3, c[0x0][0x2d0] ;  /* 0x0000b40003027a20 */ /* 0x000fe40000410000 */
[----:B------:R-:W-:Y:S02]  /*7210*/  FMUL.FTZ R0, R0, c[0x0][0x2d0] ;  /* 0x0000b40000007a20 */ /* 0x000fe40000410000 */
[--C-:B------:R-:W-:Y:S02]  /*7220*/  FFMA.FTZ R4, R4, c[0x0][0x2d0], -R2.reuse ;  /* 0x0000b40004047a23 */ /* 0x100fe40000010802 */
[--C-:B------:R-:W-:Y:S02]  /*7230*/  FFMA.FTZ R190, R169, c[0x0][0x2d0], -R2.reuse ;  /* 0x0000b400a9be7a23 */ /* 0x100fe40000010802 */
[----:B------:R-:W1:Y:S01]  /*7240*/  MUFU.EX2 R0, R0 ;  /* 0x0000000000007308 */ /* 0x000e620000000800 */
[--C-:B------:R-:W-:Y:S02]  /*7250*/  FFMA.FTZ R182, R20, c[0x0][0x2d0], -R2.reuse ;  /* 0x0000b40014b67a23 */ /* 0x100fe40000010802 */
[--C-:B------:R-:W-:Y:S02]  /*7260*/  FFMA.FTZ R183, R17, c[0x0][0x2d0], -R2.reuse ;  /* 0x0000b40011b77a23 */ /* 0x100fe40000010802 */
[--C-:B------:R-:W-:Y:S02]  /*7270*/  FFMA.FTZ R173, R13, c[0x0][0x2d0], -R2.reuse ;  /* 0x0000b4000dad7a23 */ /* 0x100fe40000010802 */
[--C-:B------:R-:W-:Y:S02]  /*7280*/  FFMA.FTZ R169, R12, c[0x0][0x2d0], -R2.reuse ;  /* 0x0000b4000ca97a23 */ /* 0x100fe40000010802 */
[--C-:B------:R-:W-:Y:S01]  /*7290*/  FFMA.FTZ R243, R5, c[0x0][0x2d0], -R2.reuse ;  /* 0x0000b40005f37a23 */ /* 0x100fe20000010802 */
[----:B------:R3:W2:Y:S01]  /*72a0*/  MUFU.EX2 R176, R4 ;  /* 0x0000000400b07308 */ /* 0x0006a20000000800 */
[--C-:B------:R-:W-:Y:S02]  /*72b0*/  FFMA.FTZ R177, R172, c[0x0][0x2d0], -R2.reuse ;  /* 0x0000b400acb17a23 */ /* 0x100fe40000010802 */
[--C-:B------:R-:W-:Y:S02]  /*72c0*/  FFMA.FTZ R172, R16, c[0x0][0x2d0], -R2.reuse ;  /* 0x0000b40010ac7a23 */ /* 0x100fe40000010802 */
[--C-:B------:R-:W-:Y:S02]  /*72d0*/  FFMA.FTZ R178, R171, c[0x0][0x2d0], -R2.reuse ;  /* 0x0000b400abb27a23 */ /* 0x100fe40000010802 */
[--C-:B------:R-:W-:Y:S02]  /*72e0*/  FFMA.FTZ R171, R8, c[0x0][0x2d0], -R2.reuse ;  /* 0x0000b40008ab7a23 */ /* 0x100fe40000010802 */
[--C-:B------:R-:W-:Y:S02]  /*72f0*/  FFMA.FTZ R179, R170, c[0x0][0x2d0], -R2.reuse ;  /* 0x0000b400aab37a23 */ /* 0x100fe40000010802 */
[--C-:B------:R-:W-:Y:S02]  /*7300*/  FFMA.FTZ R170, R9, c[0x0][0x2d0], -R2.reuse ;  /* 0x0000b40009aa7a23 */ /* 0x100fe40000010802 */
[----:B------:R-:W-:Y:S02]  /*7310*/  FFMA.FTZ R191, R135, c[0x0][0x2d0], -R2 ;  /* 0x0000b40087bf7a23 */ /* 0x000fe40000010802 */
[C---:B-1----:R-:W-:Y:S01]  /*7320*/  FMUL.FTZ R12, R0.reuse, R156 ;  /* 0x0000009c000c7220 */ /* 0x042fe20000410000 */
[----:B------:R-:W4:Y:S01]  /*7330*/  LDL.LU R135, [R1+0x20] ;  /* 0x0000200001877983 */ /* 0x000f220000300800 */
[C---:B------:R-:W-:Y:S01]  /*7340*/  FMUL.FTZ R16, R0.reuse, R152 ;  /* 0x0000009800107220 */ /* 0x040fe20000410000 */
[----:B------:R-:W-:Y:S01]  /*7350*/  MUFU.EX2 R179, R179 ;  /* 0x000000b300b37308 */ /* 0x000fe20000000800 */
[C---:B------:R-:W-:Y:S02]  /*7360*/  FMUL.FTZ R17, R0.reuse, R153 ;  /* 0x0000009900117220 */ /* 0x040fe40000410000 */
[C---:B------:R-:W-:Y:S01]  /*7370*/  FMUL.FTZ R20, R0.reuse, R148 ;  /* 0x0000009400147220 */ /* 0x040fe20000410000 */
[----:B------:R-:W4:Y:S01]  /*7380*/  LDL R156, [R1+0x38] ;  /* 0x00003800019c7983 */ /* 0x000f220000100800 */
[C---:B------:R-:W-:Y:S02]  /*7390*/  FMUL.FTZ R21, R0.reuse, R149 ;  /* 0x0000009500157220 */ /* 0x040fe40000410000 */
[C---:B------:R-:W-:Y:S02]  /*73a0*/  FMUL.FTZ R25, R0.reuse, R145 ;  /* 0x0000009100197220 */ /* 0x040fe40000410000 */
[C---:B------:R-:W-:Y:S01]  /*73b0*/  FMUL.FTZ R32, R0.reuse, R136 ;  /* 0x0000008800207220 */ /* 0x040fe20000410000 */
[----:B------:R-:W4:Y:S01]  /*73c0*/  LDL R153, [R1+0x34] ;  /* 0x0000340001997983 */ /* 0x000f220000100800 */
[C---:B---3--:R-:W-:Y:S02]  /*73d0*/  FMUL.FTZ R4, R0.reuse, R164 ;  /* 0x000000a400047220 */ /* 0x048fe40000410000 */
[C---:B------:R-:W-:Y:S01]  /*73e0*/  FMUL.FTZ R33, R0.reuse, R137 ;  /* 0x0000008900217220 */ /* 0x040fe20000410000 */
[----:B------:R-:W1:Y:S01]  /*73f0*/  MUFU.TANH R164, R27 ;  /* 0x0000001b00a47308 */ /* 0x000e620000002400 */
[C---:B------:R-:W-:Y:S01]  /*7400*/  FMUL.FTZ R5, R0.reuse, R165 ;  /* 0x000000a500057220 */ /* 0x040fe20000410000 */
[----:B------:R-:W3:Y:S01]  /*7410*/  LDL R152, [R1+0x30] ;  /* 0x0000300001987983 */ /* 0x000ee20000100800 */
[C---:B------:R-:W-:Y:S02]  /*7420*/  FMUL.FTZ R8, R0.reuse, R160 ;  /* 0x000000a000087220 */ /* 0x040fe40000410000 */
[C---:B------:R-:W-:Y:S02]  /*7430*/  FMUL.FTZ R9, R0.reuse, R161 ;  /* 0x000000a100097220 */ /* 0x040fe40000410000 */
[C---:B------:R-:W-:Y:S01]  /*7440*/  FMUL.FTZ R13, R0.reuse, R157 ;  /* 0x0000009d000d7220 */ /* 0x040fe20000410000 */
[----:B------:R-:W3:Y:S01]  /*7450*/  LDL R149, [R1+0x2c] ;  /* 0x00002c0001957983 */ /* 0x000ee20000100800 */
[C---:B------:R-:W-:Y:S01]  /*7460*/  FMUL.FTZ R24, R0.reuse, R144 ;  /* 0x0000009000187220 */ /* 0x040fe20000410000 */
[----:B------:R-:W1:Y:S01]  /*7470*/  MUFU.TANH R161, R30 ;  /* 0x0000001e00a17308 */ /* 0x000e620000002400 */
[C---:B------:R-:W-:Y:S02]  /*7480*/  FMUL.FTZ R28, R0.reuse, R140 ;  /* 0x0000008c001c7220 */ /* 0x040fe40000410000 */
[C---:B------:R-:W-:Y:S01]  /*7490*/  FMUL.FTZ R29, R0.reuse, R141 ;  /* 0x0000008d001d7220 */ /* 0x040fe20000410000 */
[----:B------:R-:W3:Y:S01]  /*74a0*/  LDL R148, [R1+0x28] ;  /* 0x0000280001947983 */ /* 0x000ee20000100800 */
[C---:B------:R-:W-:Y:S02]  /*74b0*/  FMUL.FTZ R36, R0.reuse, R36 ;  /* 0x0000002400247220 */ /* 0x040fe40000410000 */
[C---:B------:R-:W-:Y:S02]  /*74c0*/  FMUL.FTZ R37, R0.reuse, R37 ;  /* 0x0000002500257220 */ /* 0x040fe40000410000 */
[C---:B------:R-:W-:Y:S01]  /*74d0*/  FMUL.FTZ R40, R0.reuse, R40 ;  /* 0x0000002800287220 */ /* 0x040fe20000410000 */
[----:B------:R-:W1:Y:S01]  /*74e0*/  MUFU.TANH R160, R31 ;  /* 0x0000001f00a07308 */ /* 0x000e620000002400 */
[C---:B------:R-:W-:Y:S01]  /*74f0*/  FMUL.FTZ R41, R0.reuse, R41 ;  /* 0x0000002900297220 */ /* 0x040fe20000410000 */
[----:B------:R-:W3:Y:S01]  /*7500*/  LDL R145, [R1+0x24] ;  /* 0x0000240001917983 */ /* 0x000ee20000100800 */
[C---:B------:R-:W-:Y:S02]  /*7510*/  FMUL.FTZ R44, R0.reuse, R44 ;  /* 0x0000002c002c7220 */ /* 0x040fe40000410000 */
        /* <DEDUP_REMOVED lines=43> */
[----:B--2---:R-:W-:Y:S01]  /*77d0*/  FFMA.FTZ R144, R0, R7, R176 ;  /* 0x0000000700907223 */ /* 0x004fe200000100b0 */
[----:B------:R-:W-:Y:S01]  /*77e0*/  FMNMX.FTZ R0, R6, R132, !PT ;  /* 0x0000008406007209 */ /* 0x000fe20007810000 */
[--C-:B------:R-:W-:Y:S02]  /*77f0*/  FFMA.FTZ R184, R134, c[0x0][0x2d0], -R2.reuse ;  /* 0x0000b40086b87a23 */ /* 0x100fe40000010802 */
[----:B------:R-:W-:Y:S01]  /*7800*/  FFMA.FTZ R185, R133, c[0x0][0x2d0], -R2 ;  /* 0x0000b40085b97a23 */ /* 0x000fe20000010802 */
[----:B------:R-:W-:Y:S01]  /*7810*/  FMNMX.FTZ R0, R237, R0, !PT ;  /* 0x00000000ed007209 */ /* 0x000fe20007810000 */
[----:B------:R-:W2:Y:S03]  /*7820*/  MUFU.TANH R134, R34 ;  /* 0x0000002200867308 */ /* 0x000ea60000002400 */
[----:B------:R-:W-:Y:S04]  /*7830*/  FMNMX.FTZ R0, R241, R0, !PT ;  /* 0x00000000f1007209 */ /* 0x000fe80007810000 */
[----:B------:R-:W-:Y:S03]  /*7840*/  FMNMX.FTZ R0, R240, R0, !PT ;  /* 0x00000000f0007209 */ /* 0x000fe60007810000 */
[----:B------:R-:W-:Y:S01]  /*7850*/  MUFU.EX2 R157, R185 ;  /* 0x000000b9009d7308 */ /* 0x000fe20000000800 */
[----:B------:R-:W-:Y:S04]  /*7860*/  FMNMX.FTZ R0, R186, R0, !PT ;  /* 0x00000000ba007209 */ /* 0x000fe80007810000 */
[----:B------:R-:W-:Y:S04]  /*7870*/  FMNMX.FTZ R0, R187, R0, !PT ;  /* 0x00000000bb007209 */ /* 0x000fe80007810000 */
[----:B------:R-:W-:Y:S04]  /*7880*/  FMNMX.FTZ R0, R180, R0, !PT ;  /* 0x00000000b4007209 */ /* 0x000fe80007810000 */
[----:B------:R-:W-:Y:S01]  /*7890*/  FMNMX.FTZ R2, R181, R0, !PT ;  /* 0x00000000b5027209 */ /* 0x000fe20007810000 */
[----:B------:R-:W-:Y:S03]  /*78a0*/  FMUL.FTZ R0, R35, c[0x0][0x320] ;  /* 0x0000c80023007a20 */ /* 0x000fe60000410000 */
[----:B------:R-:W-:Y:S01]  /*78b0*/  FMNMX.FTZ R2, R174, R2, !PT ;  /* 0x00000002ae027209 */ /* 0x000fe20007810000 */
[----:B------:R1:W1:Y:S03]  /*78c0*/  MUFU.TANH R133, R0 ;  /* 0x0000000000857308 */ /* 0x0002660000002400 */
[----:B-1----:R-:W-:Y:S04]  /*78d0*/  FMNMX.FTZ R0, R175, R2, !PT ;  /* 0x00000002af007209 */ /* 0x002fe80007810000 */
[----:B------:R-:W-:Y:S04]  /*78e0*/  FMNMX.FTZ R0, R168, R0, !PT ;  /* 0x00000000a8007209 */ /* 0x000fe80007810000 */
[----:B------:R-:W-:Y:S04]  /*78f0*/  FMNMX.FTZ R0, R164, R0, !PT ;  /* 0x00000000a4007209 */ /* 0x000fe80007810000 */
[----:B------:R-:W-:Y:S04]  /*7900*/  FMNMX.FTZ R0, R161, R0, !PT ;  /* 0x00000000a1007209 */ /* 0x000fe80007810000 */
[----:B------:R-:W-:Y:S04]  /*7910*/  FMNMX.FTZ R0, R160, R0, !PT ;  /* 0x00000000a0007209 */ /* 0x000fe80007810000 */
[----:B--2---:R-:W-:Y:S04]  /*7920*/  FMNMX.FTZ R0, R134, R0, !PT ;  /* 0x0000000086007209 */ /* 0x004fe80007810000 */
[----:B------:R-:W-:Y:S05]  /*7930*/  FMNMX.FTZ R0, R133, R0, !PT ;  /* 0x0000000085007209 */ /* 0x000fea0007810000 */
[----:B------:R-:W1:Y:S02]  /*7940*/  SHFL.BFLY PT, R2, R0, 0x2, 0x1f ;  /* 0x0c401f0000027f89 */ /* 0x000e6400000e0000 */
[----:B-1----:R-:W-:Y:S05]  /*7950*/  FMNMX.FTZ R0, R0, R2, !PT ;  /* 0x0000000200007209 */ /* 0x002fea0007810000 */
[----:B------:R-:W1:Y:S02]  /*7960*/  SHFL.BFLY PT, R2, R0, 0x1, 0x1f ;  /* 0x0c201f0000027f89 */ /* 0x000e6400000e0000 */
[----:B-1----:R-:W-:Y:S05]  /*7970*/  FMNMX.FTZ R2, R0, R2, !PT ;  /* 0x0000000200027209 */ /* 0x002fea0007810000 */
[C---:B------:R-:W-:Y:S02]  /*7980*/  FADD.FTZ R0, -R2.reuse, R132 ;  /* 0x0000008402007221 */ /* 0x040fe40000010100 */
[----:B------:R-:W-:Y:S02]  /*7990*/  FMUL.FTZ R132, R2, c[0x0][0x2d0] ;  /* 0x0000b40002847a20 */ /* 0x000fe40000410000 */
[----:B------:R-:W-:Y:S02]  /*79a0*/  FMUL.FTZ R0, R0, c[0x0][0x2d0] ;  /* 0x0000b40000007a20 */ /* 0x000fe40000410000 */
[----:B------:R-:W-:Y:S04]  /*79b0*/  FFMA.FTZ R140, R6, c[0x0][0x2d0], -R132 ;  /* 0x0000b400068c7a23 */ /* 0x000fe80000010884 */
[----:B------:R-:W1:Y:S10]  /*79c0*/  MUFU.EX2 R0, R0 ;  /* 0x0000000000007308 */ /* 0x000e740000000800 */
[----:B------:R-:W4:Y:S01]  /*79d0*/  MUFU.EX2 R140, R140 ;  /* 0x0000008c008c7308 */ /* 0x000f220000000800 */
[C---:B-1----:R-:W-:Y:S02]  /*79e0*/  FMUL.FTZ R10, R0.reuse, R162 ;  /* 0x000000a2000a7220 */ /* 0x042fe40000410000 */
[C---:B------:R-:W-:Y:S02]  /*79f0*/  FMUL.FTZ R11, R0.reuse, R163 ;  /* 0x000000a3000b7220 */ /* 0x040fe40000410000 */
[----:B------:R-:W2:Y:S01]  /*7a00*/  LDL.64 R162, [R1+0x68] ;  /* 0x0000680001a27983 */ /* 0x000ea20000100a00 */
[C---:B------:R-:W-:Y:S02]  /*7a10*/  FMUL.FTZ R6, R0.reuse, R166 ;  /* 0x000000a600067220 */ /* 0x040fe40000410000 */
[C---:B------:R-:W-:Y:S02]  /*7a20*/  FMUL.FTZ R7, R0.reuse, R167 ;  /* 0x000000a700077220 */ /* 0x040fe40000410000 */
[----:B------:R-:W3:Y:S01]  /*7a30*/  LDL.64 R166, [R1+0x58] ;  /* 0x0000580001a67983 */ /* 0x000ee20000100a00 */
[C---:B------:R-:W-:Y:S02]  /*7a40*/  FMUL.FTZ R30, R0.reuse, R142 ;  /* 0x0000008e001e7220 */ /* 0x040fe40000410000 */
[C---:B------:R-:W-:Y:S02]  /*7a50*/  FMUL.FTZ R31, R0.reuse, R143 ;  /* 0x0000008f001f7220 */ /* 0x040fe40000410000 */
[C---:B----4-:R-:W-:Y:S02]  /*7a60*/  FFMA.FTZ R141, R0.reuse, R135, R140 ;  /* 0x00000087008d7223 */ /* 0x050fe4000001008c */
[C---:B------:R-:W-:Y:S02]  /*7a70*/  FMUL.FTZ R14, R0.reuse, R158 ;  /* 0x0000009e000e7220 */ /* 0x040fe40000410000 */
[C---:B------:R-:W-:Y:S01]  /*7a80*/  FMUL.FTZ R15, R0.reuse, R159 ;  /* 0x0000009f000f7220 */ /* 0x040fe20000410000 */
[----:B------:R-:W-:Y:S01]  /*7a90*/  MUFU.EX2 R158, R171 ;  /* 0x000000ab009e7308 */ /* 0x000fe20000000800 */
[C---:B------:R-:W-:Y:S02]  /*7aa0*/  FMUL.FTZ R18, R0.reuse, R154 ;  /* 0x0000009a00127220 */ /* 0x040fe40000410000 */
[C---:B------:R-:W-:Y:S02]  /*7ab0*/  FMUL.FTZ R19, R0.reuse, R155 ;  /* 0x0000009b00137220 */ /* 0x040fe40000410000 */
[C---:B------:R-:W-:Y:S02]  /*7ac0*/  FMUL.FTZ R22, R0.reuse, R150 ;  /* 0x0000009600167220 */ /* 0x040fe40000410000 */
        /* <DEDUP_REMOVED lines=8> */
[----:B------:R-:W1:Y:S01]  /*7b50*/  MUFU.EX2 R139, R177 ;  /* 0x000000b1008b7308 */ /* 0x000e620000000800 */
        /* <DEDUP_REMOVED lines=48> */
[----:B------:R-:W-:Y:S02]  /*7e60*/  FMUL.FTZ R131, R0, R131 ;  /* 0x0000008300837220 */ /* 0x000fe40000410000 */
[----:B------:R-:W-:Y:S02]  /*7e70*/  FFMA.FTZ R138, R237, c[0x0][0x2d0], -R132 ;  /* 0x0000b400ed8a7a23 */ /* 0x000fe40000010884 */
[----:B------:R-:W4:Y:S01]  /*7e80*/  LDL.LU R237, [R1+0xc8] ;  /* 0x0000c80001ed7983 */ /* 0x000f220000300800 */
[----:B-1----:R-:W-:Y:S02]  /*7e90*/  FADD.FTZ R144, R139, R144 ;  /* 0x000000908b907221 */ /* 0x002fe40000010000 */
[----:B------:R-:W-:Y:S02]  /*7ea0*/  FFMA.FTZ R178, R160, c[0x0][0x2d0], -R132 ;  /* 0x0000b400a0b27a23 */ /* 0x000fe40000010884 */
[----:B------:R-:W-:Y:S02]  /*7eb0*/  FADD.FTZ R144, R151, R144 ;  /* 0x0000009097907221 */ /* 0x000fe40000010000 */
[----:B------:R-:W-:Y:S02]  /*7ec0*/  FFMA.FTZ R177, R134, c[0x0][0x2d0], -R132 ;  /* 0x0000b40086b17a23 */ /* 0x000fe40000010884 */
[----:B------:R-:W-:Y:S01]  /*7ed0*/  FADD.FTZ R144, R179, R144 ;  /* 0x00000090b3907221 */ /* 0x000fe20000010000 */
[----:B------:R-:W-:Y:S10]  /*7ee0*/  MUFU.EX2 R178, R178 ;  /* 0x000000b200b27308 */ /* 0x000ff40000000800 */
[----:B------:R-:W-:Y:S01]  /*7ef0*/  MUFU.EX2 R177, R177 ;  /* 0x000000b100b17308 */ /* 0x000fe20000000800 */
[----:B--2---:R-:W-:Y:S04]  /*7f00*/  @P0 IADD3 R0, P2, R162, UR15, RZ ;  /* 0x0000000fa2000c10 */ /* 0x004fe8000ff5e0ff */
[C---:B------:R-:W-:Y:S02]  /*7f10*/  @P0 LEA R136, P1, R0.reuse, c[0x0][0x1c8], 0x1 ;  /* 0x0000720000880a11 */ /* 0x040fe400078208ff */
[----:B---3--:R-:W-:Y:S04]  /*7f20*/  @P0 IADD3.X R135, R167, UR14, RZ, P2, !PT ;  /* 0x0000000ea7870c10 */ /* 0x008fe800097fe4ff */
[----:B------:R-:W-:Y:S02]  /*7f30*/  @P0 LEA.HI.X R137, R0, c[0x0][0x1cc], R135, 0x1, P1 ;  /* 0x0000730000890a11 */ /* 0x000fe400008f0c87 */
[----:B------:R-:W-:Y:S03]  /*7f40*/  @P0 IADD3 R0, P2, R156, UR15, RZ ;  /* 0x0000000f9c000c10 */ /* 0x000fe6000ff5e0ff */
[----:B------:R1:W-:Y:S01]  /*7f50*/  @P0 LDGSTS.E.BYPASS.LTC128B.128 [R238+0x10100], [R136.64], !P6 ;  /* 0x1010000088ee0fae */ /* 0x0003e2000f101d4c */
[----:B------:R-:W-:Y:S02]  /*7f60*/  @P0 IADD3.X R135, R153, UR14, RZ, P2, !PT ;  /* 0x0000000e99870c10 */ /* 0x000fe400097fe4ff */
[C---:B-1----:R-:W-:Y:S04]  /*7f70*/  @P0 LEA R136, P1, R0.reuse, c[0x0][0x1c8], 0x1 ;  /* 0x0000720000880a11 */ /* 0x042fe800078208ff */
[----:B------:R-:W-:Y:S02]  /*7f80*/  @P0 LEA.HI.X R137, R0, c[0x0][0x1cc], R135, 0x1, P1 ;  /* 0x0000730000890a11 */ /* 0x000fe400008f0c87 */
[----:B------:R-:W-:Y:S03]  /*7f90*/  @P0 IADD3 R0, P2, R152, UR15, RZ ;  /* 0x0000000f98000c10 */ /* 0x000fe6000ff5e0ff */
[----:B------:R1:W-:Y:S01]  /*7fa0*/  @P0 LDGSTS.E.BYPASS.LTC128B.128 [R238+0x12100], [R136.64], !P5 ;  /* 0x1210000088ee0fae */ /* 0x0003e2000e901d4c */
[----:B------:R-:W-:Y:S02]  /*7fb0*/  @P0 IADD3.X R135, R149, UR14, RZ, P2, !PT ;  /* 0x0000000e95870c10 */ /* 0x000fe400097fe4ff */
[C---:B-1----:R-:W-:Y:S04]  /*7fc0*/  @P0 LEA R136, P1, R0.reuse, c[0x0][0x1c8], 0x1 ;  /* 0x0000720000880a11 */ /* 0x042fe800078208ff */
[----:B------:R-:W-:Y:S02]  /*7fd0*/  @P0 LEA.HI.X R137, R0, c[0x0][0x1cc], R135, 0x1, P1 ;  /* 0x0000730000890a11 */ /* 0x000fe400008f0c87 */
[----:B------:R-:W-:Y:S01]  /*7fe0*/  @P0 IADD3 R0, P2, R148, UR15, RZ ;  /* 0x0000000f94000c10 */ /* 0x000fe2000ff5e0ff */
[----:B------:R-:W-:Y:S02]  /*7ff0*/  @UP0 UIADD3 UR15, UP1, UR10, UR15, URZ ;  /* 0x0000000f0a0f0290 */ /* 0x000fe4000ff3e03f */
[----:B------:R1:W-:Y:S01]  /*8000*/  @P0 LDGSTS.E.BYPASS.LTC128B.128 [R238+0x14100], [R136.64], !P4 ;  /* 0x1410000088ee0fae */ /* 0x0003e2000e101d4c */
[----:B------:R-:W-:Y:S01]  /*8010*/  @P0 IADD3.X R135, R145, UR14, RZ, P2, !PT ;  /* 0x0000000e91870c10 */ /* 0x000fe200097fe4ff */
[----:B------:R-:W-:Y:S01]  /*8020*/  @UP0 UIADD3.X UR14, UR9, UR14, URZ, UP1, !UPT ;  /* 0x0000000e090e0290 */ /* 0x000fe20008ffe43f */
[C---:B-1----:R-:W-:Y:S04]  /*8030*/  @P0 LEA R136, P1, R0.reuse, c[0x0][0x1c8], 0x1 ;  /* 0x0000720000880a11 */ /* 0x042fe800078208ff */
[----:B------:R-:W-:Y:S02]  /*8040*/  @P0 LEA.HI.X R137, R0, c[0x0][0x1cc], R135, 0x1, P1 ;  /* 0x0000730000890a11 */ /* 0x000fe400008f0c87 */
[----:B------:R-:W-:Y:S02]  /*8050*/  @P0 IADD3 R0, P2, R162, UR15, RZ ;  /* 0x0000000fa2000c10 */ /* 0x000fe4000ff5e0ff */
[----:B------:R-:W1:Y:S01]  /*8060*/  MUFU.EX2 R162, R173 ;  /* 0x000000ad00a27308 */ /* 0x000e620000000800 */
[----:B------:R2:W-:Y:S01]  /*8070*/  @P0 LDGSTS.E.BYPASS.LTC128B.128 [R238+0x16100], [R136.64], !P3 ;  /* 0x1610000088ee0fae */ /* 0x0005e2000d901d4c */
[----:B------:R-:W-:Y:S08]  /*8080*/  @P0 IADD3.X R135, R167, UR14, RZ, P2, !PT ;  /* 0x0000000ea7870c10 */ /* 0x000ff000097fe4ff */
[----:B------:R-:W-:Y:S01]  /*8090*/  MUFU.EX2 R167, R169 ;  /* 0x000000a900a77308 */ /* 0x000fe20000000800 */
[----:B-1----:R-:W-:Y:S02]  /*80a0*/  F2FP.PACK_AB R134, R162, R155 ;  /* 0x0000009ba286723e */ /* 0x002fe400000000ff */
[C---:B--2---:R-:W-:Y:S04]  /*80b0*/  @P0 LEA R136, P1, R0.reuse, c[0x0][0x1c8], 0x1 ;  /* 0x0000720000880a11 */ /* 0x044fe800078208ff */
[----:B------:R-:W-:Y:S02]  /*80c0*/  @P0 LEA.HI.X R137, R0, c[0x0][0x1cc], R135, 0x1, P1 ;  /* 0x0000730000890a11 */ /* 0x000fe400008f0c87 */
[----:B------:R-:W-:Y:S02]  /*80d0*/  @P0 IADD3 R0, P2, R156, UR15, RZ ;  /* 0x0000000f9c000c10 */ /* 0x000fe4000ff5e0ff */
[----:B------:R-:W-:Y:S01]  /*80e0*/  MUFU.EX2 R156, R183 ;  /* 0x000000b7009c7308 */ /* 0x000fe20000000800 */
[----:B------:R1:W-:Y:S01]  /*80f0*/  @P0 LDGSTS.E.BYPASS.LTC128B.128 [R238+0x11100], [R136.64], !P6 ;  /* 0x1110000088ee0fae */ /* 0x0003e2000f101d4c */
[----:B------:R-:W-:Y:S08]  /*8100*/  @P0 IADD3.X R135, R153, UR14, RZ, P2, !PT ;  /* 0x0000000e99870c10 */ /* 0x000ff000097fe4ff */
[----:B------:R-:W-:Y:S01]  /*8110*/  MUFU.EX2 R153, R191 ;  /* 0x000000bf00997308 */ /* 0x000fe20000000800 */
[C---:B-1----:R-:W-:Y:S04]  /*8120*/  @P0 LEA R136, P1, R0.reuse, c[0x0][0x1c8], 0x1 ;  /* 0x0000720000880a11 */ /* 0x042fe800078208ff */
[----:B------:R-:W-:Y:S02]  /*8130*/  @P0 LEA.HI.X R137, R0, c[0x0][0x1cc], R135, 0x1, P1 ;  /* 0x0000730000890a11 */ /* 0x000fe400008f0c87 */
[----:B------:R-:W-:Y:S03]  /*8140*/  @P0 IADD3 R0, P2, R152, UR15, RZ ;  /* 0x0000000f98000c10 */ /* 0x000fe6000ff5e0ff */
[----:B------:R-:W-:Y:S01]  /*8150*/  MUFU.EX2 R152, R190 ;  /* 0x000000be00987308 */ /* 0x000fe20000000800 */
[----:B------:R1:W-:Y:S01]  /*8160*/  @P0 LDGSTS.E.BYPASS.LTC128B.128 [R238+0x13100], [R136.64], !P5 ;  /* 0x1310000088ee0fae */ /* 0x0003e2000e901d4c */
[----:B------:R-:W-:Y:S02]  /*8170*/  @P0 IADD3.X R135, R149, UR14, RZ, P2, !PT ;  /* 0x0000000e95870c10 */ /* 0x000fe400097fe4ff */
[C---:B-1----:R-:W-:Y:S04]  /*8180*/  @P0 LEA R136, P1, R0.reuse, c[0x0][0x1c8], 0x1 ;  /* 0x0000720000880a11 */ /* 0x042fe800078208ff */
[----:B------:R-:W-:Y:S02]  /*8190*/  @P0 LEA.HI.X R137, R0, c[0x0][0x1cc], R135, 0x1, P1 ;  /* 0x0000730000890a11 */ /* 0x000fe400008f0c87 */
[----:B------:R-:W-:Y:S01]  /*81a0*/  @P0 IADD3 R0, P2, R148, UR15, RZ ;  /* 0x0000000f94000c10 */ /* 0x000fe2000ff5e0ff */
[----:B------:R-:W1:Y:S02]  /*81b0*/  MUFU.EX2 R135, R138 ;  /* 0x0000008a00877308 */ /* 0x000e640000000800 */
[----:B------:R2:W-:Y:S01]  /*81c0*/  @P0 LDGSTS.E.BYPASS.LTC128B.128 [R238+0x15100], [R136.64], !P4 ;  /* 0x1510000088ee0fae */ /* 0x0005e2000e101d4c */
[----:B-1----:R-:W-:Y:S01]  /*81d0*/  FADD.FTZ R148, R135, R141 ;  /* 0x0000008d87947221 */ /* 0x002fe20000010000 */
[----:B------:R-:W-:Y:S01]  /*81e0*/  F2FP.PACK_AB R138, R179, R151 ;  /* 0x00000097b38a723e */ /* 0x000fe200000000ff */
[--C-:B------:R-:W-:Y:S05]  /*81f0*/  FFMA.FTZ R179, R161, c[0x0][0x2d0], -R132.reuse ;  /* 0x0000b400a1b37a23 */ /* 0x100fea0000010884 */
[----:B------:R-:W-:Y:S01]  /*8200*/  MUFU.EX2 R151, R182 ;  /* 0x000000b600977308 */ /* 0x000fe20000000800 */
[C---:B--2---:R-:W-:Y:S02]  /*8210*/  @P0 LEA R136, P1, R0.reuse, c[0x0][0x1c8], 0x1 ;  /* 0x0000720000880a11 */ /* 0x044fe400078208ff */
[----:B------:R-:W-:Y:S04]  /*8220*/  @P0 IADD3.X R137, R145, UR14, RZ, P2, !PT ;  /* 0x0000000e91890c10 */ /* 0x000fe800097fe4ff */
[----:B------:R-:W-:Y:S01]  /*8230*/  @P0 LEA.HI.X R137, R0, c[0x0][0x1cc], R137, 0x1, P1 ;  /* 0x0000730000890a11 */ /* 0x000fe200008f0c89 */
[--C-:B------:R-:W-:Y:S02]  /*8240*/  FFMA.FTZ R0, R241, c[0x0][0x2d0], -R132.reuse ;  /* 0x0000b400f1007a23 */ /* 0x100fe40000010884 */
[----:B------:R-:W-:Y:S02]  /*8250*/  MUFU.EX2 R179, R179 ;  /* 0x000000b300b37308 */ /* 0x000fe40000000800 */
[----:B------:R1:W-:Y:S05]  /*8260*/  @P0 LDGSTS.E.BYPASS.LTC128B.128 [R238+0x17100], [R136.64], !P3 ;  /* 0x1710000088ee0fae */ /* 0x0003ea000d901d4c */
[----:B------:R-:W0:Y:S05]  /*8270*/  LDGDEPBAR ;  /* 0x00000000000079af */ /* 0x000e2a0000000000 */
[----:B-1----:R-:W2:Y:S01]  /*8280*/  LDL.LU R238, [R1+0xc4] ;  /* 0x0000c40001ee7983 */ /* 0x002ea20000300800 */
[----:B------:R-:W-:Y:S02]  /*8290*/  F2FP.PACK_AB R137, R135, R140 ;  /* 0x0000008c8789723e */ /* 0x000fe400000000ff */
[----:B------:R1:W-:Y:S01]  /*82a0*/  MUFU.EX2 R135, R0 ;  /* 0x0000000000877308 */ /* 0x0003e20000000800 */
[----:B------:R-:W-:Y:S01]  /*82b0*/  F2FP.PACK_AB R136, R139, R176 ;  /* 0x000000b08b88723e */ /* 0x000fe200000000ff */
[----:B------:R-:W3:Y:S01]  /*82c0*/  LDL.LU R241, [R1+0xc0] ;  /* 0x0000c00001f17983 */ /* 0x000ee20000300800 */
[--C-:B------:R-:W-:Y:S04]  /*82d0*/  FFMA.FTZ R176, R133, c[0x0][0x2d0], -R132.reuse ;  /* 0x0000b40085b07a23 */ /* 0x100fe80000010884 */
[----:B----4-:R-:W4:Y:S03]  /*82e0*/  LDSM.16.MT88.4 R140, [R237+0x100] ;  /* 0x00010000ed8c783b */ /* 0x010f260000004200 */
[----:B------:R-:W-:Y:S01]  /*82f0*/  MUFU.EX2 R176, R176 ;  /* 0x000000b000b07308 */ /* 0x000fe20000000800 */
[--C-:B-1----:R-:W-:Y:S02]  /*8300*/  FFMA.FTZ R0, R240, c[0x0][0x2d0], -R132.reuse ;  /* 0x0000b400f0007a23 */ /* 0x102fe40000010884 */
[----:B------:R-:W3:Y:S07]  /*8310*/  LDL.LU R240, [R1+0xbc] ;  /* 0x0000bc0001f07983 */ /* 0x000eee0000300800 */
[----:B------:R-:W1:Y:S01]  /*8320*/  MUFU.EX2 R146, R0 ;  /* 0x0000000000927308 */ /* 0x000e620000000800 */
[----:B------:R2:W5:Y:S05]  /*8330*/  LDL.LU R190, [R1+0xb8] ;  /* 0x0000b80001be7983 */ /* 0x00056a0000300800 */
[----:B------:R2:W5:Y:S05]  /*8340*/  LDL.LU R191, [R1+0xb4] ;  /* 0x0000b40001bf7983 */ /* 0x00056a0000300800 */
[----:B------:R2:W5:Y:S05]  /*8350*/  LDL.LU R184, [R1+0xb0] ;  /* 0x0000b00001b87983 */ /* 0x00056a0000300800 */
[----:B------:R2:W5:Y:S01]  /*8360*/  LDL.LU R185, [R1+0xac] ;  /* 0x0000ac0001b97983 */ /* 0x0005620000300800 */
[----:B-1----:R-:W-:Y:S01]  /*8370*/  F2FP.PACK_AB R139, R146, R135 ;  /* 0x00000087928b723e */ /* 0x002fe200000000ff */
[----:B------:R-:W-:Y:S03]  /*8380*/  FFMA.FTZ R0, R186, c[0x0][0x2d0], -R132 ;  /* 0x0000b400ba007a23 */ /* 0x000fe60000010884 */
[----:B------:R1:W5:Y:S01]  /*8390*/  LDL.LU R186, [R1+0xa8] ;  /* 0x0000a80001ba7983 */ /* 0x0003620000300800 */
[----:B------:R-:W-:Y:S01]  /*83a0*/  FADD.FTZ R135, R135, R148 ;  /* 0x0000009487877221 */ /* 0x000fe20000010000 */
[----:B------:R1:W-:Y:S01]  /*83b0*/  MUFU.EX2 R145, R0 ;  /* 0x0000000000917308 */ /* 0x0003e20000000800 */
[C---:B----4-:R-:W-:Y:S05]  /*83c0*/  HMMA.16816.F32 R4, R136.reuse, R140, R4 ;  /* 0x0000008c8804723c */ /* 0x050fea0000001804 */
[----:B------:R-:W-:Y:S03]  /*83d0*/  FADD.FTZ R135, R146, R135 ;  /* 0x0000008792877221 */ /* 0x000fe60000010000 */
[C---:B------:R-:W-:Y:S04]  /*83e0*/  HMMA.16816.F32 R8, R136.reuse, R142, R8 ;  /* 0x0000008e8808723c */ /* 0x040fe80000001808 */
[--C-:B-1----:R-:W-:Y:S02]  /*83f0*/  FFMA.FTZ R0, R187, c[0x0][0x2d0], -R132.reuse ;  /* 0x0000b400bb007a23 */ /* 0x102fe40000010884 */
[----:B------:R1:W5:Y:S02]  /*8400*/  LDL.LU R187, [R1+0xa4] ;  /* 0x0000a40001bb7983 */ /* 0x0003640000300800 */
[----:B------:R4:W-:Y:S04]  /*8410*/  MUFU.EX2 R149, R0 ;  /* 0x0000000000957308 */ /* 0x0009e80000000800 */
[--C-:B----4-:R-:W-:Y:S02]  /*8420*/  FFMA.FTZ R0, R180, c[0x0][0x2d0], -R132.reuse ;  /* 0x0000b400b4007a23 */ /* 0x110fe40000010884 */
[----:B------:R1:W5:Y:S04]  /*8430*/  LDL.LU R180, [R1+0xa0] ;  /* 0x0000a00001b47983 */ /* 0x0003680000300800 */
[----:B------:R4:W-:Y:S02]  /*8440*/  MUFU.EX2 R147, R0 ;  /* 0x0000000000937308 */ /* 0x0009e40000000800 */
[--C-:B----4-:R-:W-:Y:S02]  /*8450*/  FFMA.FTZ R0, R181, c[0x0][0x2d0], -R132.reuse ;  /* 0x0000b400b5007a23 */ /* 0x110fe40000010884 */
[----:B------:R1:W5:Y:S06]  /*8460*/  LDL.LU R181, [R1+0x9c] ;  /* 0x00009c0001b57983 */ /* 0x00036c0000300800 */
[----:B------:R4:W-:Y:S01]  /*8470*/  MUFU.EX2 R150, R0 ;  /* 0x0000000000967308 */ /* 0x0009e20000000800 */
[----:B------:R1:W5:Y:S05]  /*8480*/  LDL.LU R182, [R1+0x98] ;  /* 0x0000980001b67983 */ /* 0x00036a0000300800 */
[----:B------:R1:W5:Y:S05]  /*8490*/  LDL.LU R183, [R1+0x94] ;  /* 0x0000940001b77983 */ /* 0x00036a0000300800 */
[----:B------:R1:W5:Y:S05]  /*84a0*/  LDL.LU R172, [R1+0x90] ;  /* 0x0000900001ac7983 */ /* 0x00036a0000300800 */
[----:B------:R1:W5:Y:S01]  /*84b0*/  LDL.LU R173, [R1+0x8c] ;  /* 0x00008c0001ad7983 */ /* 0x0003620000300800 */
[--C-:B----4-:R-:W-:Y:S04]  /*84c0*/  FFMA.FTZ R0, R174, c[0x0][0x2d0], -R132.reuse ;  /* 0x0000b400ae007a23 */ /* 0x110fe80000010884 */
[----:B------:R1:W5:Y:S01]  /*84d0*/  LDL.LU R174, [R1+0x88] ;  /* 0x0000880001ae7983 */ /* 0x0003620000300800 */
[----:B------:R4:W-:Y:S02]  /*84e0*/  MUFU.EX2 R148, R0 ;  /* 0x0000000000947308 */ /* 0x0009e40000000800 */
[--C-:B----4-:R-:W-:Y:S02]  /*84f0*/  FFMA.FTZ R0, R175, c[0x0][0x2d0], -R132.reuse ;  /* 0x0000b400af007a23 */ /* 0x110fe40000010884 */
[----:B------:R1:W5:Y:S06]  /*8500*/  LDL.LU R175, [R1+0x84] ;  /* 0x0000840001af7983 */ /* 0x00036c0000300800 */
[----:B------:R4:W1:Y:S02]  /*8510*/  MUFU.EX2 R165, R0 ;  /* 0x0000000000a57308 */ /* 0x0008640000000800 */
[--C-:B----4-:R-:W-:Y:S01]  /*8520*/  FFMA.FTZ R0, R168, c[0x0][0x2d0], -R132.reuse ;  /* 0x0000b400a8007a23 */ /* 0x110fe20000010884 */
[----:B-1----:R-:W-:Y:S01]  /*8530*/  F2FP.PACK_AB R133, R165, R148 ;  /* 0x00000094a585723e */ /* 0x002fe200000000ff */
[----:B------:R1:W5:Y:S05]  /*8540*/  LDL.LU R168, [R1+0x80] ;  /* 0x0000800001a87983 */ /* 0x00036a0000300800 */
[----:B------:R1:W5:Y:S05]  /*8550*/  LDL.LU R169, [R1+0x7c] ;  /* 0x00007c0001a97983 */ /* 0x00036a0000300800 */
[----:B--2---:R-:W2:Y:S02]  /*8560*/  LDSM.16.MT88.4 R140, [R238+0x100] ;  /* 0x00010000ee8c783b */ /* 0x004ea40000004200 */
[C---:B--2---:R-:W-:Y:S08]  /*8570*/  HMMA.16816.F32 R12, R136.reuse, R140, R12 ;  /* 0x0000008c880c723c */ /* 0x044ff0000000180c */
[C---:B------:R-:W-:Y:S01]  /*8580*/  HMMA.16816.F32 R16, R136.reuse, R142, R16 ;  /* 0x0000008e8810723c */ /* 0x040fe20000001810 */
[----:B---3--:R-:W2:Y:S07]  /*8590*/  LDSM.16.MT88.4 R140, [R241+0x100] ;  /* 0x00010000f18c783b */ /* 0x008eae0000004200 */
[C---:B--2---:R-:W-:Y:S08]  /*85a0*/  HMMA.16816.F32 R20, R136.reuse, R140, R20 ;  /* 0x0000008c8814723c */ /* 0x044ff00000001814 */
[C---:B------:R-:W-:Y:S01]  /*85b0*/  HMMA.16816.F32 R24, R136.reuse, R142, R24 ;  /* 0x0000008e8818723c */ /* 0x040fe20000001818 */
[----:B------:R-:W2:Y:S07]  /*85c0*/  LDSM.16.MT88.4 R140, [R240+0x100] ;  /* 0x00010000f08c783b */ /* 0x000eae0000004200 */
        /* <DEDUP_REMOVED lines=37> */
[----:B------:R-:W-:Y:S01]  /*8820*/  HMMA.16816.F32 R128, R136, R142, R128 ;  /* 0x0000008e8880723c */ /* 0x000fe20000001880 */
[----:B------:R-:W2:Y:S06]  /*8830*/  LDSM.16.MT88.4 R140, [R237+0x900] ;  /* 0x00090000ed8c783b */ /* 0x000eac0000004200 */
[----:B------:R-:W-:Y:S02]  /*8840*/  F2FP.PACK_AB R136, R153, R152 ;  /* 0x000000989988723e */ /* 0x000fe400000000ff */
[----:B------:R-:W-:Y:S03]  /*8850*/  F2FP.PACK_AB R138, R157, R154 ;  /* 0x0000009a9d8a723e */ /* 0x000fe600000000ff */
[----:B------:R-:W-:Y:S01]  /*8860*/  F2FP.PACK_AB R137, R149, R145 ;  /* 0x000000919589723e */ /* 0x000fe200000000ff */
[----:B------:R-:W-:Y:S01]  /*8870*/  FADD.FTZ R145, R145, R135 ;  /* 0x0000008791917221 */ /* 0x000fe20000010000 */
[----:B------:R-:W-:Y:S07]  /*8880*/  F2FP.PACK_AB R139, R150, R147 ;  /* 0x00000093968b723e */ /* 0x000fee00000000ff */
        /* <DEDUP_REMOVED lines=45> */
[C---:B--2---:R-:W-:Y:S01]  /*8b60*/  HMMA.16816.F32 R124, R136.reuse, R140, R124 ;  /* 0x0000008c887c723c */ /* 0x044fe2000000187c */
[----:B------:R2:W3:Y:S07]  /*8b70*/  MUFU.EX2 R140, R0 ;  /* 0x00000000008c7308 */ /* 0x0004ee0000000800 */
[----:B------:R-:W-:Y:S01]  /*8b80*/  HMMA.16816.F32 R128, R136, R142, R128 ;  /* 0x0000008e8880723c */ /* 0x000fe20000001880 */
[----:B------:R-:W4:Y:S03]  /*8b90*/  LDSM.16.MT88.4 R136, [R237+0x1100] ;  /* 0x00110000ed88783b */ /* 0x000f260000004200 */
[----:B--2---:R-:W-:Y:S01]  /*8ba0*/  FFMA.FTZ R0, R164, c[0x0][0x2d0], -R132 ;  /* 0x0000b400a4007a23 */ /* 0x004fe20000010884 */
[----:B---3--:R-:W-:Y:S01]  /*8bb0*/  MOV R146, R140 ;  /* 0x0000008c00927202 */ /* 0x008fe20000000f00 */
[----:B------:R2:W-:Y:S01]  /*8bc0*/  MUFU.EX2 R164, R170 ;  /* 0x000000aa00a47308 */ /* 0x0005e20000000800 */
[----:B------:R-:W3:Y:S01]  /*8bd0*/  LDSM.16.MT88.4 R140, [R238+0x1100] ;  /* 0x00110000ee8c783b */ /* 0x000ee20000004200 */
[----:B------:R-:W-:Y:S08]  /*8be0*/  F2FP.PACK_AB R132, R156, R151 ;  /* 0x000000979c84723e */ /* 0x000ff000000000ff */
[----:B------:R-:W1:Y:S01]  /*8bf0*/  MUFU.EX2 R166, R0 ;  /* 0x0000000000a67308 */ /* 0x000e620000000800 */
[----:B--2---:R2:W5:Y:S05]  /*8c00*/  LDL.LU R170, [R1+0x78] ;  /* 0x0000780001aa7983 */ /* 0x00456a0000300800 */
[----:B------:R2:W5:Y:S01]  /*8c10*/  LDL.LU R171, [R1+0x74] ;  /* 0x0000740001ab7983 */ /* 0x0005620000300800 */
[----:B-1----:R-:W-:Y:S04]  /*8c20*/  F2FP.PACK_AB R135, R166, R146 ;  /* 0x00000092a687723e */ /* 0x002fe800000000ff */
[----:B------:R2:W5:Y:S01]  /*8c30*/  LDL.LU R243, [R1+0x70] ;  /* 0x0000700001f37983 */ /* 0x0005620000300800 */
[----:B------:R-:W-:Y:S04]  /*8c40*/  FADD.FTZ R0, R152, R144 ;  /* 0x0000009098007221 */ /* 0x000fe80000010000 */
[----:B------:R-:W-:Y:S01]  /*8c50*/  FADD.FTZ R144, R153, R0 ;  /* 0x0000000099907221 */ /* 0x000fe20000010000 */
[C---:B----4-:R-:W-:Y:S05]  /*8c60*/  HMMA.16816.F32 R4, R132.reuse, R136, R4 ;  /* 0x000000888404723c */ /* 0x050fea0000001804 */
[----:B------:R-:W-:Y:S03]  /*8c70*/  FADD.FTZ R0, R149, R145 ;  /* 0x0000009195007221 */ /* 0x000fe60000010000 */
[C---:B------:R-:W-:Y:S01]  /*8c80*/  HMMA.16816.F32 R8, R132.reuse, R138, R8 ;  /* 0x0000008a8408723c */ /* 0x040fe20000001808 */
[----:B------:R-:W1:Y:S07]  /*8c90*/  LDSM.16.MT88.4 R136, [R241+0x1100] ;  /* 0x00110000f188783b */ /* 0x000e6e0000004200 */
[C---:B---3--:R-:W-:Y:S08]  /*8ca0*/  HMMA.16816.F32 R12, R132.reuse, R140, R12 ;  /* 0x0000008c840c723c */ /* 0x048ff0000000180c */
[C---:B------:R-:W-:Y:S01]  /*8cb0*/  HMMA.16816.F32 R16, R132.reuse, R142, R16 ;  /* 0x0000008e8410723c */ /* 0x040fe20000001810 */
[----:B------:R-:W3:Y:S07]  /*8cc0*/  LDSM.16.MT88.4 R140, [R240+0x1100] ;  /* 0x00110000f08c783b */ /* 0x000eee0000004200 */
[C---:B-1----:R-:W-:Y:S08]  /*8cd0*/  HMMA.16816.F32 R20, R132.reuse, R136, R20 ;  /* 0x000000888414723c */ /* 0x042ff00000001814 */
        /* <DEDUP_REMOVED lines=35> */
[C---:B-1----:R-:W-:Y:S07]  /*8f10*/  HMMA.16816.F32 R116, R132.reuse, R136, R116 ;  /* 0x000000888474723c */ /* 0x042fee0000001874 */
[----:B------:R-:W-:Y:S01]  /*8f20*/  MOV R137, R162 ;  /* 0x000000a200897202 */ /* 0x000fe20000000f00 */
[C---:B------:R-:W-:Y:S01]  /*8f30*/  HMMA.16816.F32 R120, R132.reuse, R138, R120 ;  /* 0x0000008a8478723c */ /* 0x040fe20000001878 */
[----:B------:R-:W1:Y:S03]  /*8f40*/  LDSM.16.MT88.4 R160, [R237+0x1900] ;  /* 0x00190000eda0783b */ /* 0x000e660000004200 */
[----:B------:R-:W-:Y:S04]  /*8f50*/  FADD.FTZ R136, R154, R144 ;  /* 0x000000909a887221 */ /* 0x000fe80000010000 */
[C---:B---3--:R-:W-:Y:S07]  /*8f60*/  HMMA.16816.F32 R124, R132.reuse, R140, R124 ;  /* 0x0000008c847c723c */ /* 0x048fee000000187c */
[----:B------:R-:W-:Y:S01]  /*8f70*/  MOV R141, R155 ;  /* 0x0000009b008d7202 */ /* 0x000fe20000000f00 */
[----:B------:R-:W-:Y:S01]  /*8f80*/  HMMA.16816.F32 R128, R132, R142, R128 ;  /* 0x0000008e8480723c */ /* 0x000fe20000001880 */
[----:B------:R-:W3:Y:S03]  /*8f90*/  LDSM.16.MT88.4 R152, [R238+0x1900] ;  /* 0x00190000ee98783b */ /* 0x000ee60000004200 */
[----:B------:R-:W-:Y:S02]  /*8fa0*/  FADD.FTZ R140, R147, R0 ;  /* 0x00000000938c7221 */ /* 0x000fe40000010000 */
[----:B------:R-:W-:Y:S01]  /*8fb0*/  FADD.FTZ R0, R157, R136 ;  /* 0x000000889d007221 */ /* 0x000fe20000010000 */
[----:B------:R-:W-:Y:S01]  /*8fc0*/  MOV R157, R167 ;  /* 0x000000a7009d7202 */ /* 0x000fe20000000f00 */
[----:B------:R-:W-:Y:S01]  /*8fd0*/  FADD.FTZ R132, R150, R140 ;  /* 0x0000008c96847221 */ /* 0x000fe20000010000 */
[----:B------:R-:W-:Y:S03]  /*8fe0*/  MOV R150, R164 ;  /* 0x000000a400967202 */ /* 0x000fe60000000f00 */
[----:B------:R-:W-:Y:S01]  /*8ff0*/  MOV R143, R146 ;  /* 0x00000092008f7202 */ /* 0x000fe20000000f00 */
[----:B------:R-:W-:Y:S01]  /*9000*/  FADD.FTZ R148, R148, R132 ;  /* 0x0000008494947221 */ /* 0x000fe20000010000 */
[----:B------:R-:W4:Y:S01]  /*9010*/  LDSM.16.MT88.4 R144, [R241+0x1900] ;  /* 0x00190000f190783b */ /* 0x000f220000004200 */
[----:B------:R-:W-:Y:S01]  /*9020*/  F2FP.PACK_AB R132, R150, R157 ;  /* 0x0000009d9684723e */ /* 0x000fe200000000ff */
[----:B------:R-:W-:Y:S01]  /*9030*/  FADD.FTZ R0, R151, R0 ;  /* 0x0000000097007221 */ /* 0x000fe20000010000 */
[----:B------:R-:W-:Y:S02]  /*9040*/  F2FP.PACK_AB R134, R159, R158 ;  /* 0x0000009e9f86723e */ /* 0x000fe400000000ff */
[----:B------:R-:W-:Y:S01]  /*9050*/  F2FP.PACK_AB R133, R178, R179 ;  /* 0x000000b3b285723e */ /* 0x000fe200000000ff */
[----:B------:R-:W-:Y:S01]  /*9060*/  FADD.FTZ R149, R156, R0 ;  /* 0x000000009c957221 */ /* 0x000fe20000010000 */
[----:B------:R-:W-:Y:S02]  /*9070*/  F2FP.PACK_AB R135, R176, R177 ;  /* 0x000000b1b087723e */ /* 0x000fe400000000ff */
[----:B------:R-:W-:Y:S02]  /*9080*/  MOV R140, R166 ;  /* 0x000000a6008c7202 */ /* 0x000fe40000000f00 */
[----:B------:R-:W-:Y:S02]  /*9090*/  MOV R0, R165 ;  /* 0x000000a500007202 */ /* 0x000fe40000000f00 */
[----:B------:R-:W-:Y:S01]  /*90a0*/  MOV R142, R137 ;  /* 0x00000089008e7202 */ /* 0x000fe20000000f00 */
[C---:B-1----:R-:W-:Y:S01]  /*90b0*/  HMMA.16816.F32 R164, R132.reuse, R160, R4 ;  /* 0x000000a084a4723c */ /* 0x042fe20000001804 */
[----:B------:R-:W1:Y:S06]  /*90c0*/  LDSM.16.MT88.4 R136, [R240+0x1900] ;  /* 0x00190000f088783b */ /* 0x000e6c0000004200 */
[----:B------:R-:W-:Y:S01]  /*90d0*/  MOV R5, R157 ;  /* 0x0000009d00057202 */ /* 0x000fe20000000f00 */
[C---:B------:R-:W-:Y:S04]  /*90e0*/  HMMA.16816.F32 R160, R132.reuse, R162, R8 ;  /* 0x000000a284a0723c */ /* 0x040fe80000001808 */
[----:B------:R-:W-:Y:S02]  /*90f0*/  MOV R4, R150 ;  /* 0x0000009600047202 */ /* 0x000fe40000000f00 */
[----:B------:R-:W-:Y:S02]  /*9100*/  MOV R6, R149 ;  /* 0x0000009500067202 */ /* 0x000fe40000000f00 */
[----:B------:R-:W-:Y:S04]  /*9110*/  MOV R10, R159 ;  /* 0x0000009f000a7202 */ /* 0x000fe80000000f00 */
[----:B------:R-:W-:Y:S02]  /*9120*/  MOV R11, R158 ;  /* 0x0000009e000b7202 */ /* 0x000fe40000000f00 */
[C---:B---3--:R-:W-:Y:S01]  /*9130*/  HMMA.16816.F32 R156, R132.reuse, R152, R12 ;  /* 0x00000098849c723c */ /* 0x048fe2000000180c */
[----:B------:R-:W-:Y:S02]  /*9140*/  LDSM.16.MT88.4 R12, [R241+0x3900] ;  /* 0x00390000f10c783b */ /* 0x000fe40000004200 */
[----:B------:R-:W-:Y:S05]  /*9150*/  MOV R7, R148 ;  /* 0x0000009400077202 */ /* 0x000fea0000000f00 */
[C---:B------:R-:W-:Y:S01]  /*9160*/  HMMA.16816.F32 R152, R132.reuse, R154, R16 ;  /* 0x0000009a8498723c */ /* 0x040fe20000001810 */
[----:B------:R-:W-:Y:S07]  /*9170*/  LDSM.16.MT88.4 R16, [R240+0x3900] ;  /* 0x00390000f010783b */ /* 0x000fee0000004200 */
[C---:B----4-:R-:W-:Y:S07]  /*9180*/  HMMA.16816.F32 R148, R132.reuse, R144, R20 ;  /* 0x000000908494723c */ /* 0x050fee0000001814 */
[----:B------:R-:W-:Y:S01]  /*9190*/  MOV R21, R4 ;  /* 0x0000000400157202 */ /* 0x000fe20000000f00 */
[C---:B------:R-:W-:Y:S04]  /*91a0*/  HMMA.16816.F32 R144, R132.reuse, R146, R24 ;  /* 0x000000928490723c */ /* 0x040fe80000001818 */
[----:B------:R-:W-:Y:S02]  /*91b0*/  MOV R20, R5 ;  /* 0x0000000500147202 */ /* 0x000fe40000000f00 */
[----:B------:R-:W-:Y:S02]  /*91c0*/  MOV R23, R10 ;  /* 0x0000000a00177202 */ /* 0x000fe40000000f00 */
[----:B------:R-:W-:Y:S04]  /*91d0*/  MOV R27, R140 ;  /* 0x0000008c001b7202 */ /* 0x000fe80000000f00 */
[----:B------:R-:W-:Y:S02]  /*91e0*/  MOV R26, R142 ;  /* 0x0000008e001a7202 */ /* 0x000fe40000000f00 */
[----:B------:R-:W-:Y:S02]  /*91f0*/  MOV R25, R143 ;  /* 0x0000008f00197202 */ /* 0x000fe40000000f00 */
[----:B------:R-:W-:Y:S02]  /*9200*/  MOV R24, R141 ;  /* 0x0000008d00187202 */ /* 0x000fe40000000f00 */
[C---:B-1----:R-:W-:Y:S03]  /*9210*/  HMMA.16816.F32 R140, R132.reuse, R136, R28 ;  /* 0x00000088848c723c */ /* 0x042fe6000000181c */
[----:B------:R-:W-:Y:S02]  /*9220*/  MOV R22, R11 ;  /* 0x0000000b00167202 */ /* 0x000fe40000000f00 */
[----:B------:R-:W-:Y:S02]  /*9230*/  LDSM.16.MT88.4 R8, [R238+0x3900] ;  /* 0x00390000ee08783b */ /* 0x000fe40000004200 */
[----:B------:R-:W-:Y:S01]  /*9240*/  MOV R31, R6 ;  /* 0x00000006001f7202 */ /* 0x000fe20000000f00 */
[C---:B------:R-:W-:Y:S04]  /*9250*/  HMMA.16816.F32 R136, R132.reuse, R138, R32 ;  /* 0x0000008a8488723c */ /* 0x040fe80000001820 */
[----:B------:R-:W-:Y:S02]  /*9260*/  MOV R30, R7 ;  /* 0x00000007001e7202 */ /* 0x000fe40000000f00 */
[----:B------:R-:W1:Y:S03]  /*9270*/  LDSM.16.MT88.4 R4, [R237+0x3900] ;  /* 0x00390000ed04783b */ /* 0x000e660000004200 */
[----:B------:R-:W-:Y:S04]  /*9280*/  FADD.FTZ R0, R0, R30 ;  /* 0x0000001e00007221 */ /* 0x000fe80000010000 */
[----:B------:R-:W-:Y:S01]  /*9290*/  FADD.FTZ R0, R25, R0 ;  /* 0x0000000019007221 */ /* 0x000fe20000010000 */
[C---:B-1----:R-:W-:Y:S08]  /*92a0*/  HMMA.16816.F32 R36, R132.reuse, R4, R36 ;  /* 0x000000048424723c */ /* 0x042ff00000001824 */
[C---:B------:R-:W-:Y:S01]  /*92b0*/  HMMA.16816.F32 R40, R132.reuse, R6, R40 ;  /* 0x000000068428723c */ /* 0x040fe20000001828 */
[----:B------:R-:W1:Y:S07]  /*92c0*/  LDSM.16.MT88.4 R4, [R237+0x5900] ;  /* 0x00590000ed04783b */ /* 0x000e6e0000004200 */
[C---:B------:R-:W-:Y:S08]  /*92d0*/  HMMA.16816.F32 R44, R132.reuse, R8, R44 ;  /* 0x00000008842c723c */ /* 0x040ff0000000182c */
[C---:B------:R-:W-:Y:S01]  /*92e0*/  HMMA.16816.F32 R48, R132.reuse, R10, R48 ;  /* 0x0000000a8430723c */ /* 0x040fe20000001830 */
[----:B------:R-:W3:Y:S07]  /*92f0*/  LDSM.16.MT88.4 R8, [R238+0x5900] ;  /* 0x00590000ee08783b */ /* 0x000eee0000004200 */
[C---:B------:R-:W-:Y:S08]  /*9300*/  HMMA.16816.F32 R52, R132.reuse, R12, R52 ;  /* 0x0000000c8434723c */ /* 0x040ff00000001834 */
[C---:B------:R-:W-:Y:S01]  /*9310*/  HMMA.16816.F32 R56, R132.reuse, R14, R56 ;  /* 0x0000000e8438723c */ /* 0x040fe20000001838 */
[----:B------:R-:W4:Y:S07]  /*9320*/  LDSM.16.MT88.4 R12, [R241+0x5900] ;  /* 0x00590000f10c783b */ /* 0x000f2e0000004200 */
[C---:B------:R-:W-:Y:S08]  /*9330*/  HMMA.16816.F32 R60, R132.reuse, R16, R60 ;  /* 0x00000010843c723c */ /* 0x040ff0000000183c */
[C---:B------:R-:W-:Y:S01]  /*9340*/  HMMA.16816.F32 R64, R132.reuse, R18, R64 ;  /* 0x000000128440723c */ /* 0x040fe20000001840 */
[----:B------:R-:W2:Y:S07]  /*9350*/  LDSM.16.MT88.4 R16, [R240+0x5900] ;  /* 0x00590000f010783b */ /* 0x000eae0000004200 */
[C---:B-1----:R-:W-:Y:S08]  /*9360*/  HMMA.16816.F32 R68, R132.reuse, R4, R68 ;  /* 0x000000048444723c */ /* 0x042ff00000001844 */
[C---:B------:R-:W-:Y:S01]  /*9370*/  HMMA.16816.F32 R72, R132.reuse, R6, R72 ;  /* 0x000000068448723c */ /* 0x040fe20000001848 */
[----:B------:R-:W1:Y:S07]  /*9380*/  LDSM.16.MT88.4 R4, [R237+0x7900] ;  /* 0x00790000ed04783b */ /* 0x000e6e0000004200 */
[C---:B---3--:R-:W-:Y:S08]  /*9390*/  HMMA.16816.F32 R76, R132.reuse, R8, R76 ;  /* 0x00000008844c723c */ /* 0x048ff0000000184c */
[C---:B------:R-:W-:Y:S01]  /*93a0*/  HMMA.16816.F32 R80, R132.reuse, R10, R80 ;  /* 0x0000000a8450723c */ /* 0x040fe20000001850 */
[----:B------:R-:W3:Y:S07]  /*93b0*/  LDSM.16.MT88.4 R8, [R238+0x7900] ;  /* 0x00790000ee08783b */ /* 0x000eee0000004200 */
[C---:B----4-:R-:W-:Y:S08]  /*93c0*/  HMMA.16816.F32 R84, R132.reuse, R12, R84 ;  /* 0x0000000c8454723c */ /* 0x050ff00000001854 */
[C---:B------:R-:W-:Y:S01]  /*93d0*/  HMMA.16816.F32 R88, R132.reuse, R14, R88 ;  /* 0x0000000e8458723c */ /* 0x040fe20000001858 */
[----:B------:R-:W4:Y:S07]  /*93e0*/  LDSM.16.MT88.4 R12, [R241+0x7900] ;  /* 0x00790000f10c783b */ /* 0x000f2e0000004200 */
[C---:B--2---:R-:W-:Y:S08]  /*93f0*/  HMMA.16816.F32 R92, R132.reuse, R16, R92 ;  /* 0x00000010845c723c */ /* 0x044ff0000000185c */
[C---:B------:R-:W-:Y:S01]  /*9400*/  HMMA.16816.F32 R96, R132.reuse, R18, R96 ;  /* 0x000000128460723c */ /* 0x040fe20000001860 */
[----:B------:R-:W2:Y:S07]  /*9410*/  LDSM.16.MT88.4 R16, [R240+0x7900] ;  /* 0x00790000f010783b */ /* 0x000eae0000004200 */
[C---:B-1----:R-:W-:Y:S07]  /*9420*/  HMMA.16816.F32 R100, R132.reuse, R4, R100 ;  /* 0x000000048464723c */ /* 0x042fee0000001864 */
[----:B------:R-:W-:Y:S01]  /*9430*/  FADD.FTZ R4, R24, R31 ;  /* 0x0000001f18047221 */ /* 0x000fe20000010000 */
[C---:B------:R-:W-:Y:S04]  /*9440*/  HMMA.16816.F32 R104, R132.reuse, R6, R104 ;  /* 0x000000068468723c */ /* 0x040fe80000001868 */
[----:B------:R-:W-:Y:S02]  /*9450*/  FADD.FTZ R4, R26, R4 ;  /* 0x000000041a047221 */ /* 0x000fe40000010000 */
[----:B------:R-:W-:Y:S02]  /*9460*/  FADD.FTZ R5, R27, R0 ;  /* 0x000000001b057221 */ /* 0x000fe40000010000 */
[C---:B---3--:R-:W-:Y:S04]  /*9470*/  HMMA.16816.F32 R108, R132.reuse, R8, R108 ;  /* 0x00000008846c723c */ /* 0x048fe8000000186c */
[----:B------:R-:W-:Y:S02]  /*9480*/  FADD.FTZ R0, R20, R4 ;  /* 0x0000000414007221 */ /* 0x000fe40000010000 */
[----:B------:R-:W-:Y:S02]  /*9490*/  FADD.FTZ R5, R179, R5 ;  /* 0x00000005b3057221 */ /* 0x000fe40000010000 */
[C---:B------:R-:W-:Y:S04]  /*94a0*/  HMMA.16816.F32 R112, R132.reuse, R10, R112 ;  /* 0x0000000a8470723c */ /* 0x040fe80000001870 */
[----:B------:R-:W-:Y:S02]  /*94b0*/  FADD.FTZ R0, R21, R0 ;  /* 0x0000000015007221 */ /* 0x000fe40000010000 */
[----:B------:R-:W-:Y:S02]  /*94c0*/  FADD.FTZ R5, R178, R5 ;  /* 0x00000005b2057221 */ /* 0x000fe40000010000 */
[C---:B----4-:R-:W-:Y:S04]  /*94d0*/  HMMA.16816.F32 R116, R132.reuse, R12, R116 ;  /* 0x0000000c8474723c */ /* 0x050fe80000001874 */
[----:B------:R-:W-:Y:S02]  /*94e0*/  FADD.FTZ R4, R22, R0 ;  /* 0x0000000016047221 */ /* 0x000fe40000010000 */
[----:B------:R-:W-:Y:S02]  /*94f0*/  FADD.FTZ R0, R177, R5 ;  /* 0x00000005b1007221 */ /* 0x000fe40000010000 */
[C---:B------:R-:W-:Y:S04]  /*9500*/  HMMA.16816.F32 R120, R132.reuse, R14, R120 ;  /* 0x0000000e8478723c */ /* 0x040fe80000001878 */
[----:B------:R-:W-:Y:S02]  /*9510*/  FADD.FTZ R4, R23, R4 ;  /* 0x0000000417047221 */ /* 0x000fe40000010000 */
[----:B------:R-:W-:Y:S02]  /*9520*/  FADD.FTZ R0, R176, R0 ;  /* 0x00000000b0007221 */ /* 0x000fe40000010000 */
[C---:B--2---:R-:W-:Y:S01]  /*9530*/  HMMA.16816.F32 R124, R132.reuse, R16, R124 ;  /* 0x00000010847c723c */ /* 0x044fe2000000187c */
[----:B------:R-:W-:Y:S05]  /*9540*/  STL [R1+0x1c], R4 ;  /* 0x00001c0401007387 */ /* 0x000fea0000100800 */
[----:B------:R1:W-:Y:S02]  /*9550*/  STL [R1+0x20], R0 ;  /* 0x0000200001007387 */ /* 0x0003e40000100800 */
[----:B------:R-:W-:Y:S07]  /*9560*/  HMMA.16816.F32 R128, R132, R18, R128 ;  /* 0x000000128480723c */ /* 0x000fee0000001880 */
[----:B------:R-:W-:Y:S02]  /*9570*/  MOV R132, R2 ;  /* 0x0000000200847202 */ /* 0x000fe40000000f00 */
[----:B-1----:R-:W-:Y:S01]  /*9580*/  MOV R0, R3 ;  /* 0x0000000300007202 */ /* 0x002fe20000000f00 */
[----:B------:R-:W-:-:S05]  /*9590*/  @P0 BRA `(.L_x_5) ;  /* 0xffffc4c000000947 */ /* 0x000fca000383ffff */
.L_x_4:
[----:B------:R-:W2:Y:S04]  /*95a0*/  LDL.LU R4, [R1+0x1c] ;  /* 0x00001c0001047983 */ /* 0x000ea80000300800 */
[----:B------:R-:W3:Y:S01]  /*95b0*/  LDL.LU R5, [R1+0x20] ;  /* 0x0000200001057983 */ /* 0x000ee20000300800 */
[----:B------:R-:W-:-:S02]  /*95c0*/  MOV R16, 0xff800000 ;  /* 0xff80000000107802 */ /* 0x000fc40000000f00 */
[----:B------:R-:W-:Y:S02]  /*95d0*/  MOV R17, 0xff800000 ;  /* 0xff80000000117802 */ /* 0x000fe40000000f00 */
[----:B------:R-:W-:Y:S01]  /*95e0*/  PLOP3.LUT P2, PT, PT, PT, PT, 0x8, 0x0 ;  /* 0x000000000000781c */ /* 0x000fe20003f4e170 */
[----:B--2---:R-:W1:Y:S04]  /*95f0*/  SHFL.BFLY PT, R7, R4, 0x2, 0x1f ;  /* 0x0c401f0004077f89 */ /* 0x004e6800000e0000 */
[----:B---3--:R-:W2:Y:S01]  /*9600*/  SHFL.BFLY PT, R8, R5, 0x2, 0x1f ;  /* 0x0c401f0005087f89 */ /* 0x008ea200000e0000 */
[----:B-1----:R-:W-:Y:S02]  /*9610*/  FADD.FTZ R7, R7, R4 ;  /* 0x0000000407077221 */ /* 0x002fe40000010000 */
[----:B--2---:R-:W-:-:S03]  /*9620*/  FADD.FTZ R8, R8, R5 ;  /* 0x0000000508087221 */ /* 0x004fc60000010000 */
[----:B------:R-:W1:Y:S04]  /*9630*/  SHFL.BFLY PT, R4, R7, 0x1, 0x1f ;  /* 0x0c201f0007047f89 */ /* 0x000e6800000e0000 */
[----:B------:R-:W2:Y:S01]  /*9640*/  SHFL.BFLY PT, R0, R8, 0x1, 0x1f ;  /* 0x0c201f0008007f89 */ /* 0x000ea200000e0000 */
[----:B-1----:R-:W-:Y:S01]  /*9650*/  FADD.FTZ R7, R7, R4 ;  /* 0x0000000407077221 */ /* 0x002fe20000010000 */
[----:B------:R-:W-:Y:S01]  /*9660*/  MOV R4, RZ ;  /* 0x000000ff00047202 */ /* 0x000fe20000000f00 */
[----:B--2---:R-:W-:-:S03]  /*9670*/  FADD.FTZ R8, R0, R8 ;  /* 0x0000000800087221 */ /* 0x004fc60000010000 */
[----:B------:R-:W-:Y:S02]  /*9680*/  FSETP.NE.FTZ.AND P1, PT, R7, RZ, PT ;  /* 0x000000ff0700720b */ /* 0x000fe40003f35000 */
[----:B------:R-:W-:Y:S02]  /*9690*/  MOV R0, RZ ;  /* 0x000000ff00007202 */ /* 0x000fe40000000f00 */
[----:B------:R-:W-:-:S09]  /*96a0*/  FSETP.NE.FTZ.AND P0, PT, R8, RZ, PT ;  /* 0x000000ff0800720b */ /* 0x000fd20003f15000 */
[----:B------:R-:W1:Y:S01]  /*96b0*/  @P1 MUFU.RCP R4, R7 ;  /* 0x0000000700041308 */ /* 0x000e620000001000 */
[----:B------:R-:W-:-:S05]  /*96c0*/  @P1 MOV R5, 0x3f317218 ;  /* 0x3f31721800051802 */ /* 0x000fca0000000f00 */
[----:B------:R-:W-:Y:S02]  /*96d0*/  @P1 FMUL.FTZ R6, R5, c[0x0][0x2d0] ;  /* 0x0000b40005061a20 */ /* 0x000fe40000410000 */
[----:B------:R-:W-:Y:S08]  /*96e0*/  @P0 MUFU.RCP R0, R8 ;  /* 0x0000000800000308 */ /* 0x000ff00000001000 */
[----:B------:R-:W2:Y:S01]  /*96f0*/  @P1 MUFU.LG2 R7, R7 ;  /* 0x0000000700071308 */ /* 0x000ea20000000c00 */
[----:B-1----:R-:W-:-:S02]  /*9700*/  FMUL.FTZ R164, R4, R164 ;  /* 0x000000a404a47220 */ /* 0x002fc40000410000 */
[C---:B------:R-:W-:Y:S02]  /*9710*/  FMUL.FTZ R165, R4.reuse, R165 ;  /* 0x000000a504a57220 */ /* 0x040fe40000410000 */
[C---:B------:R-:W-:Y:S02]  /*9720*/  FMUL.FTZ R160, R4.reuse, R160 ;  /* 0x000000a004a07220 */ /* 0x040fe40000410000 */
[C---:B------:R-:W-:Y:S01]  /*9730*/  FMUL.FTZ R161, R4.reuse, R161 ;  /* 0x000000a104a17220 */ /* 0x040fe20000410000 */
[----:B------:R-:W1:Y:S01]  /*9740*/  @P0 MUFU.LG2 R8, R8 ;  /* 0x0000000800080308 */ /* 0x000e620000000c00 */
[C---:B------:R-:W-:Y:S02]  /*9750*/  FMUL.FTZ R156, R4.reuse, R156 ;  /* 0x0000009c049c7220 */ /* 0x040fe40000410000 */
[C---:B------:R-:W-:Y:S02]  /*9760*/  FMUL.FTZ R157, R4.reuse, R157 ;  /* 0x0000009d049d7220 */ /* 0x040fe40000410000 */
[----:B------:R-:W-:-:S02]  /*9770*/  FMUL.FTZ R152, R4, R152 ;  /* 0x0000009804987220 */ /* 0x000fc40000410000 */
[C---:B------:R-:W-:Y:S02]  /*9780*/  FMUL.FTZ R153, R4.reuse, R153 ;  /* 0x0000009904997220 */ /* 0x040fe40000410000 */
[C---:B------:R-:W-:Y:S02]  /*9790*/  FMUL.FTZ R148, R4.reuse, R148 ;  /* 0x0000009404947220 */ /* 0x040fe40000410000 */
[C---:B------:R-:W-:Y:S02]  /*97a0*/  FMUL.FTZ R149, R4.reuse, R149 ;  /* 0x0000009504957220 */ /* 0x040fe40000410000 */
        /* <DEDUP_REMOVED lines=53> */
[----:B------:R-:W-:Y:S01]  /*9b00*/  FMUL.FTZ R129, R4, R129 ;  /* 0x0000008104817220 */ /* 0x000fe20000410000 */
[----:B------:R-:W-:Y:S01]  /*9b10*/  @P0 MOV R4, 0x3f317218 ;  /* 0x3f31721800040802 */ /* 0x000fe20000000f00 */
[----:B--2---:R-:W-:Y:S02]  /*9b20*/  @P1 FMUL.FTZ R7, R7, 0.69314718246459960938 ;  /* 0x3f31721807071820 */ /* 0x004fe40000410000 */
[----:B-1----:R-:W-:Y:S02]  /*9b30*/  @P0 FMUL.FTZ R5, R8, 0.69314718246459960938 ;  /* 0x3f31721808050820 */ /* 0x002fe40000410000 */
[----:B------:R-:W-:-:S02]  /*9b40*/  @P0 FMUL.FTZ R4, R4, c[0x0][0x2d0] ;  /* 0x0000b40004040a20 */ /* 0x000fc40000410000 */
        /* <DEDUP_REMOVED lines=63> */
[----:B------:R-:W-:Y:S02]  /*9f40*/  FMUL.FTZ R131, R0, R131 ;  /* 0x0000008300837220 */ /* 0x000fe40000410000 */
[----:B------:R-:W-:Y:S02]  /*9f50*/  @P1 FFMA.FTZ R16, R6, R3, R7 ;  /* 0x0000000306101223 */ /* 0x000fe40000010007 */
[----:B------:R-:W-:-:S02]  /*9f60*/  @P0 FFMA.FTZ R17, R4, R2, R5 ;  /* 0x0000000204110223 */ /* 0x000fc40000010005 */
.L_x_3:
[----:B------:R-:W-:Y:S05]  /*9f70*/  @P2 BRA `(.L_x_6) ;  /* 0x00001f8000002947 */ /* 0x000fea0003800000 */
[----:B------:R-:W1:Y:S01]  /*9f80*/  S2R R7, SR_TID.X ;  /* 0x0000000000077919 */ /* 0x000e620000002100 */
[----:B------:R-:W-:Y:S01]  /*9f90*/  IMAD R0, RZ, RZ, -UR11 ;  /* 0x8000000bff007e24 */ /* 0x000fe2000f8e02ff */
[----:B------:R-:W-:Y:S01]  /*9fa0*/  ULDC.64 UR4, c[0x0][0x4d0] ;  /* 0x0001340000047ab9 */ /* 0x000fe20000000a00 */
[----:B------:R-:W-:Y:S01]  /*9fb0*/  MOV R20, c[0x0][0x4e8] ;  /* 0x00013a0000147a02 */ /* 0x000fe20000000f00 */
[----:B------:R-:W2:Y:S01]  /*9fc0*/  S2R R9, SR_CTAID.Y ;  /* 0x0000000000097919 */ /* 0x000ea20000002600 */
[----:B------:R-:W-:Y:S01]  /*9fd0*/  UIMAD.WIDE.U32 UR8, UR11, UR4, URZ ;  /* 0x000000040b0872a5 */ /* 0x000fe2000f8e003f */
[----:B------:R-:W-:Y:S01]  /*9fe0*/  BSSY B0, `(.L_x_7) ;  /* 0x000012f000007945 */ /* 0x000fe20003800000 */
[----:B------:R-:W-:Y:S01]  /*9ff0*/  USHF.R.S32.HI UR6, URZ, 0x1f, UR11 ;  /* 0x0000001f3f067899 */ /* 0x000fe2000801140b */
[----:B------:R-:W3:Y:S01]  /*a000*/  S2R R10, SR_CTAID.Z ;  /* 0x00000000000a7919 */ /* 0x000ee20000002700 */
[----:B------:R-:W-:-:S02]  /*a010*/  ISETP.NE.AND P1, PT, R20, 0x1, PT ;  /* 0x000000011400780c */ /* 0x000fc40003f25270 */
[----:B------:R-:W-:Y:S01]  /*a020*/  IMAD.U32 R2, RZ, RZ, UR8 ;  /* 0x00000008ff027e24 */ /* 0x000fe2000f8e00ff */
[----:B------:R-:W-:Y:S01]  /*a030*/  MOV R3, UR9 ;  /* 0x0000000900037c02 */ /* 0x000fe20008000f00 */
[----:B------:R-:W4:Y:S01]  /*a040*/  S2R R19, SR_CTAID.X ;  /* 0x0000000000137919 */ /* 0x000f220000002500 */
[----:B------:R-:W-:-:S04]  /*a050*/  UIMAD UR7, UR6, UR4, URZ ;  /* 0x00000004060772a4 */ /* 0x000fc8000f8e023f */
[----:B------:R-:W-:-:S03]  /*a060*/  UIMAD UR7, UR11, UR5, UR7 ;  /* 0x000000050b0772a4 */ /* 0x000fc6000f8e0207 */
[----:B------:R-:W-:Y:S02]  /*a070*/  ULDC.64 UR4, c[0x0][0x438] ;  /* 0x00010e0000047ab9 */ /* 0x000fe40000000a00 */
[----:B------:R-:W-:Y:S01]  /*a080*/  UIMAD.WIDE.U32 UR14, UR11, UR4, URZ ;  /* 0x000000040b0e72a5 */ /* 0x000fe2000f8e003f */
[----:B-1----:R-:W-:Y:S01]  /*a090*/  SHF.R.S32.HI R5, RZ, 0x1f, R7 ;  /* 0x0000001fff057819 */ /* 0x002fe20000011407 */
[----:B------:R-:W-:Y:S02]  /*a0a0*/  UIMAD UR4, UR6, UR4, URZ ;  /* 0x00000004060472a4 */ /* 0x000fe4000f8e023f */
[----:B------:R-:W-:Y:S01]  /*a0b0*/  UIADD3 UR7, UR9, UR7, URZ ;  /* 0x0000000709077290 */ /* 0x000fe2000fffe03f */
[----:B--2---:R-:W-:Y:S01]  /*a0c0*/  IMAD R9, R0, c[0x0][0x550], R9 ;  /* 0x0001540000097a24 */ /* 0x004fe200078e0209 */
[CC--:B------:R-:W-:Y:S01]  /*a0d0*/  LEA.HI R0, R5.reuse, R7.reuse, RZ, 0x5 ;  /* 0x0000000705007211 */ /* 0x0c0fe200078f28ff */
[----:B------:R-:W-:Y:S01]  /*a0e0*/  UIMAD UR4, UR11, UR5, UR4 ;  /* 0x000000050b0472a4 */ /* 0x000fe2000f8e0204 */
[----:B------:R-:W-:-:S02]  /*a0f0*/  LEA.HI R5, R5, R7, RZ, 0x2 ;  /* 0x0000000705057211 */ /* 0x000fc400078f10ff */
[----:B------:R-:W-:Y:S01]  /*a100*/  LOP3.LUT R4, R0, 0xffffffe0, RZ, 0xc0, !PT ;  /* 0xffffffe000047812 */ /* 0x000fe200078ec0ff */
[----:B------:R-:W-:Y:S01]  /*a110*/  UIADD3 UR4, UR15, UR4, URZ ;  /* 0x000000040f047290 */ /* 0x000fe2000fffe03f */
[--C-:B------:R-:W-:Y:S02]  /*a120*/  SHF.R.S32.HI R6, RZ, 0x5, R0.reuse ;  /* 0x00000005ff067819 */ /* 0x100fe40000011400 */
[----:B------:R-:W-:Y:S01]  /*a130*/  SHF.R.S32.HI R0, RZ, 0x1f, R0 ;  /* 0x0000001fff007819 */ /* 0x000fe20000011400 */
[----:B------:R-:W-:Y:S01]  /*a140*/  IMAD.IADD R14, R7, 0x1, -R4 ;  /* 0x00000001070e7824 */ /* 0x000fe200078e0a04 */
[----:B------:R-:W-:Y:S01]  /*a150*/  LOP3.LUT R3, R5, 0xfffffffc, RZ, 0xc0, !PT ;  /* 0xfffffffc05037812 */ /* 0x000fe200078ec0ff */
[----:B------:R-:W-:Y:S01]  /*a160*/  IMAD.MOV.U32 R4, RZ, RZ, R2 ;  /* 0x000000ffff047224 */ /* 0x000fe200078e0002 */
[----:B------:R-:W-:Y:S01]  /*a170*/  LEA.HI R0, R0, R6, RZ, 0x3 ;  /* 0x0000000600007211 */ /* 0x000fe200078f18ff */
[----:B------:R-:W-:Y:S01]  /*a180*/  IMAD.U32 R5, RZ, RZ, UR7 ;  /* 0x00000007ff057e24 */ /* 0x000fe2000f8e00ff */
[----:B------:R-:W-:Y:S01]  /*a190*/  IADD3 R7, -R3, R7, RZ ;  /* 0x0000000703077210 */ /* 0x000fe20007ffe1ff */
[----:B------:R-:W-:Y:S01]  /*a1a0*/  IMAD.U32 R3, RZ, RZ, UR15 ;  /* 0x0000000fff037e24 */ /* 0x000fe2000f8e00ff */
[----:B------:R-:W-:Y:S01]  /*a1b0*/  LOP3.LUT R0, R0, 0xffffff8, RZ, 0xc0, !PT ;  /* 0x0ffffff800007812 */ /* 0x000fe200078ec0ff */
[----:B---3--:R-:W-:Y:S01]  /*a1c0*/  IMAD.WIDE.U32 R4, R10, c[0x0][0x4d8], R4 ;  /* 0x000136000a047a25 */ /* 0x008fe200078e0004 */
[----:B------:R-:W-:-:S02]  /*a1d0*/  SHF.R.S32.HI R2, RZ, 0x1f, R14 ;  /* 0x0000001fff027819 */ /* 0x000fc4000001140e */
[----:B------:R-:W-:Y:S01]  /*a1e0*/  SHF.R.S32.HI R11, RZ, 0x1f, R10 ;  /* 0x0000001fff0b7819 */ /* 0x000fe2000001140a */
[----:B------:R-:W-:Y:S01]  /*a1f0*/  IMAD.IADD R8, R6, 0x1, -R0 ;  /* 0x0000000106087824 */ /* 0x000fe200078e0a00 */
[C---:B------:R-:W-:Y:S02]  /*a200*/  LEA.HI R0, R7.reuse, R7, RZ, 0x1 ;  /* 0x0000000707007211 */ /* 0x040fe400078f08ff */
[----:B------:R-:W-:Y:S01]  /*a210*/  LEA.HI R18, R2, R14, RZ, 0x2 ;  /* 0x0000000e02127211 */ /* 0x000fe200078f10ff */
[----:B------:R-:W-:Y:S01]  /*a220*/  IMAD.U32 R2, RZ, RZ, UR14 ;  /* 0x0000000eff027e24 */ /* 0x000fe2000f8e00ff */
[----:B------:R-:W-:Y:S02]  /*a230*/  LOP3.LUT R0, R0, 0x1ffffffe, RZ, 0xc0, !PT ;  /* 0x1ffffffe00007812 */ /* 0x000fe400078ec0ff */
[----:B------:R-:W-:Y:S02]  /*a240*/  SHF.R.S32.HI R6, RZ, 0x2, R18 ;  /* 0x00000002ff067819 */ /* 0x000fe40000011412 */
[----:B------:R-:W-:Y:S01]  /*a250*/  MOV R3, UR4 ;  /* 0x0000000400037c02 */ /* 0x000fe20008000f00 */
[----:B------:R-:W-:-:S02]  /*a260*/  IMAD.IADD R0, R7, 0x1, -R0 ;  /* 0x0000000107007824 */ /* 0x000fc400078e0a00 */
[----:B------:R-:W-:Y:S02]  /*a270*/  IMAD R15, R8, 0x10, R6 ;  /* 0x00000010080f7824 */ /* 0x000fe400078e0206 */
[C---:B------:R-:W-:Y:S02]  /*a280*/  IMAD R7, R11.reuse, c[0x0][0x4d8], RZ ;  /* 0x000136000b077a24 */ /* 0x040fe400078e02ff */
[----:B------:R-:W-:Y:S01]  /*a290*/  IMAD R6, R11, c[0x0][0x440], RZ ;  /* 0x000110000b067a24 */ /* 0x000fe200078e02ff */
[----:B------:R-:W-:Y:S01]  /*a2a0*/  LEA R0, R0, R15, 0x3 ;  /* 0x0000000f00007211 */ /* 0x000fe200078e18ff */
[C---:B------:R-:W-:Y:S02]  /*a2b0*/  IMAD R7, R10.reuse, c[0x0][0x4dc], R7 ;  /* 0x000137000a077a24 */ /* 0x040fe400078e0207 */
[----:B------:R-:W-:Y:S02]  /*a2c0*/  IMAD R6, R10, c[0x0][0x444], R6 ;  /* 0x000111000a067a24 */ /* 0x000fe400078e0206 */
[----:B----4-:R-:W-:Y:S01]  /*a2d0*/  IMAD R8, R19, 0x80, R0 ;  /* 0x0000008013087824 */ /* 0x010fe200078e0200 */
[----:B------:R-:W-:Y:S01]  /*a2e0*/  SHF.R.S32.HI R0, RZ, 0x1f, R9 ;  /* 0x0000001fff007819 */ /* 0x000fe20000011409 */
[----:B------:R-:W-:-:S02]  /*a2f0*/  IMAD.IADD R5, R5, 0x1, R7 ;  /* 0x0000000105057824 */ /* 0x000fc400078e0207 */
[----:B------:R-:W-:-:S04]  /*a300*/  @P1 IMAD.HI.U32 R7, R8, c[0x0][0x4ec], RZ ;  /* 0x00013b0008071a27 */ /* 0x000fc800078e00ff */
[----:B------:R-:W-:-:S04]  /*a310*/  IMAD.WIDE.U32 R2, R10, c[0x0][0x440], R2 ;  /* 0x000110000a027a25 */ /* 0x000fc800078e0002 */
[----:B------:R-:W-:Y:S01]  /*a320*/  IMAD.MOV.U32 R10, RZ, RZ, R8 ;  /* 0x000000ffff0a7224 */ /* 0x000fe200078e0008 */
[----:B------:R-:W-:Y:S02]  /*a330*/  @P1 SHF.R.U32.HI R10, RZ, c[0x0][0x4f0], R7 ;  /* 0x00013c00ff0a1a19 */ /* 0x000fe40000011607 */
[----:B------:R-:W-:Y:S01]  /*a340*/  IADD3 R3, R3, R6, RZ ;  /* 0x0000000603037210 */ /* 0x000fe20007ffe0ff */
[C---:B------:R-:W-:Y:S02]  /*a350*/  IMAD R6, R0.reuse, c[0x0][0x4e0], RZ ;  /* 0x0001380000067a24 */ /* 0x040fe400078e02ff */
[----:B------:R-:W-:Y:S02]  /*a360*/  IMAD R0, R0, c[0x0][0x448], RZ ;  /* 0x0001120000007a24 */ /* 0x000fe400078e02ff */
[----:B------:R-:W-:Y:S02]  /*a370*/  IMAD.MOV R11, RZ, RZ, -R10 ;  /* 0x000000ffff0b7224 */ /* 0x000fe400078e0a0a */
[----:B------:R-:W-:-:S02]  /*a380*/  IMAD R13, R9, c[0x0][0x4e4], R6 ;  /* 0x00013900090d7a24 */ /* 0x000fc400078e0206 */
[----:B------:R-:W-:-:S04]  /*a390*/  IMAD.WIDE.U32 R6, R9, c[0x0][0x448], R2 ;  /* 0x0001120009067a25 */ /* 0x000fc800078e0002 */
[C---:B------:R-:W-:Y:S01]  /*a3a0*/  IMAD R12, R9.reuse, c[0x0][0x44c], R0 ;  /* 0x00011300090c7a24 */ /* 0x040fe200078e0200 */
[----:B------:R-:W-:Y:S01]  /*a3b0*/  MOV R0, R8 ;  /* 0x0000000800007202 */ /* 0x000fe20000000f00 */
[----:B------:R-:W-:-:S04]  /*a3c0*/  IMAD.WIDE.U32 R2, R9, c[0x0][0x4e0], R4 ;  /* 0x0001380009027a25 */ /* 0x000fc800078e0004 */
[----:B------:R-:W-:Y:S01]  /*a3d0*/  IMAD R9, R11, c[0x0][0x4e8], R8 ;  /* 0x00013a000b097a24 */ /* 0x000fe200078e0208 */
[----:B------:R-:W-:Y:S01]  /*a3e0*/  SHF.R.S32.HI R11, RZ, 0x1f, R10 ;  /* 0x0000001fff0b7819 */ /* 0x000fe2000001140a */
[----:B------:R-:W-:Y:S01]  /*a3f0*/  @P1 IMAD.HI.U32 R4, R8, c[0x0][0x4ec], RZ ;  /* 0x00013b0008041a27 */ /* 0x000fe200078e00ff */
[----:B------:R-:W-:Y:S01]  /*a400*/  BAR.SYNC.DEFER_BLOCKING 0x1, 0x100 ;  /* 0x0044000000007b1d */ /* 0x000fe20000010000 */
[----:B------:R-:W-:Y:S02]  /*a410*/  IADD3 R2, P0, R10, R2, RZ ;  /* 0x000000020a027210 */ /* 0x000fe40007f1e0ff */
[----:B------:R-:W-:Y:S01]  /*a420*/  IMAD.IADD R5, R7, 0x1, R12 ;  /* 0x0000000107057824 */ /* 0x000fe200078e020c */
[----:B------:R-:W-:Y:S02]  /*a430*/  SHF.R.S32.HI R7, RZ, 0x1f, R9 ;  /* 0x0000001fff077819 */ /* 0x000fe40000011409 */
[----:B------:R-:W-:Y:S02]  /*a440*/  @P1 SHF.R.U32.HI R0, RZ, c[0x0][0x4f0], R4 ;  /* 0x00013c00ff001a19 */ /* 0x000fe40000011604 */
[----:B------:R-:W-:Y:S01]  /*a450*/  IADD3.X R3, R11, R3, R13, P0, !PT ;  /* 0x000000030b037210 */ /* 0x000fe200007fe40d */
[----:B------:R-:W-:Y:S01]  /*a460*/  IMAD R11, R19, 0x80, R15 ;  /* 0x00000080130b7824 */ /* 0x000fe200078e020f */
[----:B------:R-:W-:Y:S01]  /*a470*/  MOV R4, R6 ;  /* 0x0000000600047202 */ /* 0x000fe20000000f00 */
[----:B------:R-:W-:Y:S01]  /*a480*/  IMAD R6, R7, c[0x0][0x4c8], RZ ;  /* 0x0001320007067a24 */ /* 0x000fe200078e02ff */
[----:B------:R-:W-:Y:S01]  /*a490*/  SHF.R.S32.HI R7, RZ, 0x1f, R0 ;  /* 0x0000001fff077819 */ /* 0x000fe20000011400 */
[----:B------:R-:W-:Y:S01]  /*a4a0*/  IMAD.WIDE.U32 R2, R9, c[0x0][0x4c8], R2 ;  /* 0x0001320009027a25 */ /* 0x000fe200078e0002 */
[----:B------:R-:W-:-:S03]  /*a4b0*/  LOP3.LUT P1, RZ, R14, 0x3, RZ, 0xc0, !PT ;  /* 0x000000030eff7812 */ /* 0x000fc6000782c0ff */
[----:B------:R-:W-:Y:S02]  /*a4c0*/  IMAD.MOV R10, RZ, RZ, -R0 ;  /* 0x000000ffff0a7224 */ /* 0x000fe400078e0a00 */
[----:B------:R-:W-:Y:S01]  /*a4d0*/  IMAD R9, R9, c[0x0][0x4cc], R6 ;  /* 0x0001330009097a24 */ /* 0x000fe200078e0206 */
[----:B------:R-:W-:Y:S01]  /*a4e0*/  LEA R6, P0, R2, c[0x0][0x4a8], 0x2 ;  /* 0x00012a0002067a11 */ /* 0x000fe200078010ff */
[----:B------:R-:W-:Y:S02]  /*a4f0*/  IMAD R10, R10, c[0x0][0x4e8], R8 ;  /* 0x00013a000a0a7a24 */ /* 0x000fe400078e0208 */
[----:B------:R-:W-:Y:S01]  /*a500*/  IMAD R7, R7, c[0x0][0x430], RZ ;  /* 0x00010c0007077a24 */ /* 0x000fe200078e02ff */
[----:B------:R-:W-:Y:S01]  /*a510*/  IADD3 R3, R3, R9, RZ ;  /* 0x0000000903037210 */ /* 0x000fe20007ffe0ff */
[----:B------:R-:W-:Y:S01]  /*a520*/  IMAD.WIDE.U32 R4, R0, c[0x0][0x430], R4 ;  /* 0x00010c0000047a25 */ /* 0x000fe200078e0004 */
[----:B------:R-:W-:Y:S02]  /*a530*/  SHFL.IDX PT, R8, R6, RZ, 0x1c1f ;  /* 0x001c1fff06087589 */ /* 0x000fe400000e0000 */
[----:B------:R-:W-:Y:S01]  /*a540*/  LEA.HI.X R2, R2, c[0x0][0x4ac], R3, 0x2, P0 ;  /* 0x00012b0002027a11 */ /* 0x000fe200000f1403 */
[----:B------:R-:W-:Y:S01]  /*a550*/  IMAD R0, R0, c[0x0][0x434], R7 ;  /* 0x00010d0000007a24 */ /* 0x000fe200078e0207 */
[----:B------:R-:W-:Y:S01]  /*a560*/  SHF.R.S32.HI R7, RZ, 0x1f, R10 ;  /* 0x0000001fff077819 */ /* 0x000fe2000001140a */
[----:B------:R-:W-:Y:S03]  /*a570*/  SHFL.IDX PT, R6, R6, 0x1, 0x1c1f ;  /* 0x003c1f0006067f89 */ /* 0x000fe600000e0000 */
[----:B------:R-:W-:Y:S01]  /*a580*/  IADD3 R3, R5, R0, RZ ;  /* 0x0000000005037210 */ /* 0x000fe20007ffe0ff */
[----:B------:R-:W-:Y:S01]  /*a590*/  IMAD R0, R7, c[0x0][0x428], RZ ;  /* 0x00010a0007007a24 */ /* 0x000fe200078e02ff */
[----:B------:R-:W1:Y:S01]  /*a5a0*/  SHFL.IDX PT, R9, R2, RZ, 0x1c1f ;  /* 0x001c1fff02097589 */ /* 0x000e6200000e0000 */
[----:B------:R-:W-:-:S02]  /*a5b0*/  IMAD R5, R20, c[0x0][0x388], RZ ;  /* 0x0000e20014057a24 */ /* 0x000fc400078e02ff */
[----:B------:R-:W-:Y:S01]  /*a5c0*/  IMAD R0, R10, c[0x0][0x42c], R0 ;  /* 0x00010b000a007a24 */ /* 0x000fe200078e0200 */
[----:B------:R2:W3:Y:S02]  /*a5d0*/  SHFL.IDX PT, R7, R2, 0x1, 0x1c1f ;  /* 0x003c1f0002077f89 */ /* 0x0004e400000e0000 */
[----:B------:R-:W-:-:S13]  /*a5e0*/  ISETP.GE.OR P2, PT, R11, R5, P1 ;  /* 0x000000050b00720c */ /* 0x000fda0000f46670 */
[----:B-1----:R1:W-:Y:S01]  /*a5f0*/  @!P2 ST.E [R8.64], R16 ;  /* 0x000000100800a985 */ /* 0x0023e2000c10190c */
[----:B--2---:R-:W-:Y:S01]  /*a600*/  IMAD.MOV.U32 R2, RZ, RZ, R4 ;  /* 0x000000ffff027224 */ /* 0x004fe200078e0004 */
[----:B------:R-:W-:-:S03]  /*a610*/  IADD3 R4, R11, 0x8, RZ ;  /* 0x000000080b047810 */ /* 0x000fc60007ffe0ff */
[----:B------:R-:W-:Y:S01]  /*a620*/  IMAD.WIDE.U32 R2, R10, c[0x0][0x428], R2 ;  /* 0x00010a000a027a25 */ /* 0x000fe200078e0002 */
[----:B------:R-:W-:-:S04]  /*a630*/  ISETP.GE.OR P1, PT, R4, R5, P1 ;  /* 0x000000050400720c */ /* 0x000fc80000f26670 */
[----:B------:R-:W-:Y:S02]  /*a640*/  IADD3 R0, R3, R0, RZ ;  /* 0x0000000003007210 */ /* 0x000fe40007ffe0ff */
[----:B------:R-:W-:-:S04]  /*a650*/  LEA R20, P0, R2, c[0x0][0x400], 0x2 ;  /* 0x0001000002147a11 */ /* 0x000fc800078010ff */
[----:B------:R-:W-:Y:S02]  /*a660*/  LEA.HI.X R19, R2, c[0x0][0x404], R0, 0x2, P0 ;  /* 0x0001010002137a11 */ /* 0x000fe400000f1400 */
[----:B------:R-:W-:Y:S01]  /*a670*/  LOP3.LUT R0, R18, 0x7ffffffc, RZ, 0xc0, !PT ;  /* 0x7ffffffc12007812 */ /* 0x000fe200078ec0ff */
[----:B---3--:R1:W-:Y:S01]  /*a680*/  @!P1 ST.E [R6.64], R17 ;  /* 0x0000001106009985 */ /* 0x0083e2000c10190c */
[-C--:B------:R-:W-:Y:S02]  /*a690*/  ISETP.GE.AND P1, PT, R11, R5.reuse, PT ;  /* 0x000000050b00720c */ /* 0x080fe40003f26270 */
[----:B------:R-:W-:Y:S01]  /*a6a0*/  ISETP.GE.AND P0, PT, R4, R5, PT ;  /* 0x000000050400720c */ /* 0x000fe20003f06270 */
[----:B------:R-:W-:Y:S01]  /*a6b0*/  IMAD.IADD R0, R14, 0x1, -R0 ;  /* 0x000000010e007824 */ /* 0x000fe200078e0a00 */
[----:B------:R1:W2:Y:S04]  /*a6c0*/  SHFL.IDX PT, R2, R20, RZ, 0x1c1f ;  /* 0x001c1fff14027589 */ /* 0x0002a800000e0000 */
[----:B------:R1:W3:Y:S01]  /*a6d0*/  SHFL.IDX PT, R3, R19, RZ, 0x1c1f ;  /* 0x001c1fff13037589 */ /* 0x0002e200000e0000 */
[----:B------:R-:W-:-:S04]  /*a6e0*/  SHF.L.U32 R0, R0, 0x1, RZ ;  /* 0x0000000100007819 */ /* 0x000fc800000006ff */
[----:B------:R-:W-:Y:S05]  /*a6f0*/  @P1 BRA `(.L_x_8) ;  /* 0x00000bd000001947 */ /* 0x000fea0003800000 */
[C---:B------:R-:W-:Y:S02]  /*a700*/  ISETP.GE.AND P2, PT, R0.reuse, c[0x0][0x3c8], PT ;  /* 0x0000f20000007a0c */ /* 0x040fe40003f46270 */
[C---:B------:R-:W-:Y:S02]  /*a710*/  IADD3 R5, R0.reuse, 0x8, RZ ;  /* 0x0000000800057810 */ /* 0x040fe40007ffe0ff */
[----:B------:R-:W-:Y:S02]  /*a720*/  IADD3 R4, R0, 0x10, RZ ;  /* 0x0000001000047810 */ /* 0x000fe40007ffe0ff */
[----:B------:R-:W-:Y:S02]  /*a730*/  ISETP.GE.AND P6, PT, R5, c[0x0][0x3c8], PT ;  /* 0x0000f20005007a0c */ /* 0x000fe40003fc6270 */
[----:B------:R-:W-:Y:S02]  /*a740*/  ISETP.GE.AND P1, PT, R4, c[0x0][0x3c8], PT ;  /* 0x0000f20004007a0c */ /* 0x000fe40003f26270 */
[----:B-1----:R-:W-:-:S02]  /*a750*/  IADD3 R8, R0, 0x18, RZ ;  /* 0x0000001800087810 */ /* 0x002fc40007ffe0ff */
[C---:B------:R-:W-:Y:S01]  /*a760*/  IADD3 R10, R0.reuse, 0x20, RZ ;  /* 0x00000020000a7810 */ /* 0x040fe20007ffe0ff */
[C---:B--23--:R-:W-:Y:S01]  /*a770*/  @!P2 IMAD.WIDE R6, R0.reuse, 0x4, R2 ;  /* 0x000000040006a825 */ /* 0x04cfe200078e0202 */
[C---:B------:R-:W-:Y:S02]  /*a780*/  IADD3 R11, R0.reuse, 0x28, RZ ;  /* 0x00000028000b7810 */ /* 0x040fe40007ffe0ff */
[----:B------:R-:W-:Y:S02]  /*a790*/  IADD3 R9, R0, 0x30, RZ ;  /* 0x0000003000097810 */ /* 0x000fe40007ffe0ff */
[----:B------:R1:W-:Y:S01]  /*a7a0*/  @!P2 ST.E.64 [R6.64], R164 ;  /* 0x000000a40600a985 */ /* 0x0003e2000c101b0c */
[----:B------:R-:W-:Y:S02]  /*a7b0*/  ISETP.GE.AND P5, PT, R8, c[0x0][0x3c8], PT ;  /* 0x0000f20008007a0c */ /* 0x000fe40003fa6270 */
[----:B------:R-:W-:Y:S02]  /*a7c0*/  @!P1 LEA.HI R4, R4, R4, RZ, 0x1 ;  /* 0x0000000404049211 */ /* 0x000fe400078f08ff */
[----:B------:R-:W-:-:S02]  /*a7d0*/  ISETP.GE.AND P4, PT, R10, c[0x0][0x3c8], PT ;  /* 0x0000f2000a007a0c */ /* 0x000fc40003f86270 */
[----:B------:R-:W-:Y:S02]  /*a7e0*/  @!P1 LOP3.LUT R4, R4, 0xfffffffe, RZ, 0xc0, !PT ;  /* 0xfffffffe04049812 */ /* 0x000fe400078ec0ff */
[----:B------:R-:W-:Y:S02]  /*a7f0*/  ISETP.GE.AND P3, PT, R11, c[0x0][0x3c8], PT ;  /* 0x0000f2000b007a0c */ /* 0x000fe40003f66270 */
[----:B------:R-:W-:Y:S02]  /*a800*/  ISETP.GE.AND P2, PT, R9, c[0x0][0x3c8], PT ;  /* 0x0000f20009007a0c */ /* 0x000fe40003f46270 */
[C---:B------:R-:W-:Y:S02]  /*a810*/  IADD3 R13, R0.reuse, 0x38, RZ ;  /* 0x00000038000d7810 */ /* 0x040fe40007ffe0ff */
[----:B------:R-:W-:Y:S02]  /*a820*/  IADD3 R12, R0, 0x40, RZ ;  /* 0x00000040000c7810 */ /* 0x000fe40007ffe0ff */
[----:B-1----:R-:W-:Y:S01]  /*a830*/  @!P6 LEA.HI R6, R5, R5, RZ, 0x1 ;  /* 0x000000050506e211 */ /* 0x002fe200078f08ff */
[----:B------:R-:W-:-:S03]  /*a840*/  @!P1 IMAD.WIDE R4, R4, 0x4, R2 ;  /* 0x0000000404049825 */ /* 0x000fc600078e0202 */
[----:B------:R-:W-:-:S05]  /*a850*/  @!P6 LOP3.LUT R6, R6, 0xfffffffe, RZ, 0xc0, !PT ;  /* 0xfffffffe0606e812 */ /* 0x000fca00078ec0ff */
[----:B------:R-:W-:-:S05]  /*a860*/  @!P6 IMAD.WIDE R6, R6, 0x4, R2 ;  /* 0x000000040606e825 */ /* 0x000fca00078e0202 */
[----:B------:R1:W-:Y:S01]  /*a870*/  @!P6 ST.E.64 [R6.64], R160 ;  /* 0x000000a00600e985 */ /* 0x0003e2000c101b0c */
[----:B------:R-:W-:-:S03]  /*a880*/  ISETP.GE.AND P6, PT, R13, c[0x0][0x3c8], PT ;  /* 0x0000f2000d007a0c */ /* 0x000fc60003fc6270 */
[----:B------:R2:W-:Y:S01]  /*a890*/  @!P1 ST.E.64 [R4.64], R156 ;  /* 0x0000009c04009985 */ /* 0x0005e2000c101b0c */
[----:B------:R-:W-:Y:S02]  /*a8a0*/  ISETP.GE.AND P1, PT, R12, c[0x0][0x3c8], PT ;  /* 0x0000f2000c007a0c */ /* 0x000fe40003f26270 */
[----:B-1----:R-:W-:Y:S02]  /*a8b0*/  @!P4 LEA.HI R7, R10, R10, RZ, 0x1 ;  /* 0x0000000a0a07c211 */ /* 0x002fe400078f08ff */
[----:B------:R-:W-:Y:S02]  /*a8c0*/  @!P3 LEA.HI R6, R11, R11, RZ, 0x1 ;  /* 0x0000000b0b06b211 */ /* 0x000fe400078f08ff */
[----:B--2---:R-:W-:Y:S02]  /*a8d0*/  @!P5 LEA.HI R4, R8, R8, RZ, 0x1 ;  /* 0x000000080804d211 */ /* 0x004fe400078f08ff */
[----:B------:R-:W-:Y:S02]  /*a8e0*/  @!P2 LEA.HI R5, R9, R9, RZ, 0x1 ;  /* 0x000000090905a211 */ /* 0x000fe400078f08ff */
[----:B------:R-:W-:-:S02]  /*a8f0*/  @!P5 LOP3.LUT R4, R4, 0xfffffffe, RZ, 0xc0, !PT ;  /* 0xfffffffe0404d812 */ /* 0x000fc400078ec0ff */
[----:B------:R-:W-:Y:S02]  /*a900*/  @!P4 LOP3.LUT R7, R7, 0xfffffffe, RZ, 0xc0, !PT ;  /* 0xfffffffe0707c812 */ /* 0x000fe400078ec0ff */
[----:B------:R-:W-:Y:S01]  /*a910*/  @!P3 LOP3.LUT R6, R6, 0xfffffffe, RZ, 0xc0, !PT ;  /* 0xfffffffe0606b812 */ /* 0x000fe200078ec0ff */
[----:B------:R-:W-:Y:S01]  /*a920*/  @!P5 IMAD.WIDE R10, R4, 0x4, R2 ;  /* 0x00000004040ad825 */ /* 0x000fe200078e0202 */
[----:B------:R-:W-:-:S03]  /*a930*/  @!P2 LOP3.LUT R5, R5, 0xfffffffe, RZ, 0xc0, !PT ;  /* 0xfffffffe0505a812 */ /* 0x000fc600078ec0ff */
[--C-:B------:R-:W-:Y:S01]  /*a940*/  @!P4 IMAD.WIDE R8, R7, 0x4, R2.reuse ;  /* 0x000000040708c825 */ /* 0x100fe200078e0202 */
[----:B------:R1:W-:Y:S03]  /*a950*/  @!P5 ST.E.64 [R10.64], R152 ;  /* 0x000000980a00d985 */ /* 0x0003e6000c101b0c */
[--C-:B------:R-:W-:Y:S01]  /*a960*/  @!P3 IMAD.WIDE R6, R6, 0x4, R2.reuse ;  /* 0x000000040606b825 */ /* 0x100fe200078e0202 */
[----:B------:R2:W-:Y:S03]  /*a970*/  @!P4 ST.E.64 [R8.64], R148 ;  /* 0x000000940800c985 */ /* 0x0005e6000c101b0c */
[----:B------:R-:W-:Y:S01]  /*a980*/  @!P2 IMAD.WIDE R4, R5, 0x4, R2 ;  /* 0x000000040504a825 */ /* 0x000fe200078e0202 */
[----:B------:R3:W-:Y:S04]  /*a990*/  @!P3 ST.E.64 [R6.64], R144 ;  /* 0x000000900600b985 */ /* 0x0007e8000c101b0c */
[----:B------:R4:W-:Y:S01]  /*a9a0*/  @!P2 ST.E.64 [R4.64], R140 ;  /* 0x0000008c0400a985 */ /* 0x0009e2000c101b0c */
[----:B-1----:R-:W-:-:S02]  /*a9b0*/  IADD3 R10, R0, 0x58, RZ ;  /* 0x00000058000a7810 */ /* 0x002fc40007ffe0ff */
[C---:B------:R-:W-:Y:S02]  /*a9c0*/  IADD3 R11, R0.reuse, 0x60, RZ ;  /* 0x00000060000b7810 */ /* 0x040fe40007ffe0ff */
[C---:B--2---:R-:W-:Y:S02]  /*a9d0*/  IADD3 R8, R0.reuse, 0x48, RZ ;  /* 0x0000004800087810 */ /* 0x044fe40007ffe0ff */
[----:B------:R-:W-:Y:S02]  /*a9e0*/  IADD3 R9, R0, 0x50, RZ ;  /* 0x0000005000097810 */ /* 0x000fe40007ffe0ff */
[----:B---3--:R-:W-:Y:S02]  /*a9f0*/  @!P6 LEA.HI R6, R13, R13, RZ, 0x1 ;  /* 0x0000000d0d06e211 */ /* 0x008fe400078f08ff */
[----:B------:R-:W-:Y:S02]  /*aa00*/  ISETP.GE.AND P5, PT, R8, c[0x0][0x3c8], PT ;  /* 0x0000f20008007a0c */ /* 0x000fe40003fa6270 */
[----:B----4-:R-:W-:-:S02]  /*aa10*/  @!P1 LEA.HI R4, R12, R12, RZ, 0x1 ;  /* 0x0000000c0c049211 */ /* 0x010fc400078f08ff */
[----:B------:R-:W-:Y:S02]  /*aa20*/  @!P6 LOP3.LUT R6, R6, 0xfffffffe, RZ, 0xc0, !PT ;  /* 0xfffffffe0606e812 */ /* 0x000fe400078ec0ff */
[----:B------:R-:W-:Y:S02]  /*aa30*/  ISETP.GE.AND P4, PT, R9, c[0x0][0x3c8], PT ;  /* 0x0000f20009007a0c */ /* 0x000fe40003f86270 */
[----:B------:R-:W-:Y:S01]  /*aa40*/  @!P1 LOP3.LUT R4, R4, 0xfffffffe, RZ, 0xc0, !PT ;  /* 0xfffffffe04049812 */ /* 0x000fe200078ec0ff */
[--C-:B------:R-:W-:Y:S01]  /*aa50*/  @!P6 IMAD.WIDE R6, R6, 0x4, R2.reuse ;  /* 0x000000040606e825 */ /* 0x100fe200078e0202 */
[----:B------:R-:W-:Y:S02]  /*aa60*/  ISETP.GE.AND P3, PT, R10, c[0x0][0x3c8], PT ;  /* 0x0000f2000a007a0c */ /* 0x000fe40003f66270 */
[----:B------:R-:W-:Y:S01]  /*aa70*/  ISETP.GE.AND P2, PT, R11, c[0x0][0x3c8], PT ;  /* 0x0000f2000b007a0c */ /* 0x000fe20003f46270 */
[----:B------:R-:W-:Y:S01]  /*aa80*/  @!P1 IMAD.WIDE R4, R4, 0x4, R2 ;  /* 0x0000000404049825 */ /* 0x000fe200078e0202 */
[----:B------:R1:W-:Y:S01]  /*aa90*/  @!P6 ST.E.64 [R6.64], R136 ;  /* 0x000000880600e985 */ /* 0x0003e2000c101b0c */
[----:B------:R-:W-:-:S02]  /*aaa0*/  IADD3 R13, R0, 0x68, RZ ;  /* 0x00000068000d7810 */ /* 0x000fc40007ffe0ff */
[----:B------:R-:W-:Y:S01]  /*aab0*/  IADD3 R12, R0, 0x70, RZ ;  /* 0x00000070000c7810 */ /* 0x000fe20007ffe0ff */
[----:B------:R2:W-:Y:S01]  /*aac0*/  @!P1 ST.E.64 [R4.64], R36 ;  /* 0x0000002404009985 */ /* 0x0005e2000c101b0c */
[----:B------:R-:W-:Y:S02]  /*aad0*/  ISETP.GE.AND P6, PT, R13, c[0x0][0x3c8], PT ;  /* 0x0000f2000d007a0c */ /* 0x000fe40003fc6270 */
[----:B------:R-:W-:Y:S02]  /*aae0*/  ISETP.GE.AND P1, PT, R12, c[0x0][0x3c8], PT ;  /* 0x0000f2000c007a0c */ /* 0x000fe40003f26270 */
[----:B-1----:R-:W-:Y:S02]  /*aaf0*/  @!P4 LEA.HI R7, R9, R9, RZ, 0x1 ;  /* 0x000000090907c211 */ /* 0x002fe400078f08ff */
[----:B------:R-:W-:Y:S02]  /*ab00*/  @!P3 LEA.HI R6, R10, R10, RZ, 0x1 ;  /* 0x0000000a0a06b211 */ /* 0x000fe400078f08ff */
[----:B--2---:R-:W-:-:S02]  /*ab10*/  @!P5 LEA.HI R4, R8, R8, RZ, 0x1 ;  /* 0x000000080804d211 */ /* 0x004fc400078f08ff */
[----:B------:R-:W-:Y:S02]  /*ab20*/  @!P2 LEA.HI R5, R11, R11, RZ, 0x1 ;  /* 0x0000000b0b05a211 */ /* 0x000fe400078f08ff */
[----:B------:R-:W-:Y:S02]  /*ab30*/  @!P5 LOP3.LUT R4, R4, 0xfffffffe, RZ, 0xc0, !PT ;  /* 0xfffffffe0404d812 */ /* 0x000fe400078ec0ff */
        /* <DEDUP_REMOVED lines=18> */
[----:B------:R-:W-:Y:S02]  /*ac60*/  ISETP.GE.AND P4, PT, R9, c[0x0][0x3c8], PT ;  /* 0x0000f20009007a0c */ /* 0x000fe40003f86270 */
[----:B------:R-:W-:Y:S02]  /*ac70*/  @!P6 LOP3.LUT R6, R6, 0xfffffffe, RZ, 0xc0, !PT ;  /* 0xfffffffe0606e812 */ /* 0x000fe400078ec0ff */
[----:B------:R-:W-:Y:S02]  /*ac80*/  @!P1 LOP3.LUT R4, R4, 0xfffffffe, RZ, 0xc0, !PT ;  /* 0xfffffffe04049812 */ /* 0x000fe400078ec0ff */
[----:B------:R-:W-:Y:S01]  /*ac90*/  ISETP.GE.AND P3, PT, R10, c[0x0][0x3c8], PT ;  /* 0x0000f2000a007a0c */ /* 0x000fe20003f66270 */
[--C-:B------:R-:W-:Y:S01]  /*aca0*/  @!P6 IMAD.WIDE R6, R6, 0x4, R2.reuse ;  /* 0x000000040606e825 */ /* 0x100fe200078e0202 */
[----:B------:R-:W-:Y:S02]  /*acb0*/  ISETP.GE.AND P2, PT, R11, c[0x0][0x3c8], PT ;  /* 0x0000f2000b007a0c */ /* 0x000fe40003f46270 */
[----:B------:R-:W-:Y:S01]  /*acc0*/  IADD3 R12, R0, 0x98, RZ ;  /* 0x00000098000c7810 */ /* 0x000fe20007ffe0ff */
[----:B------:R-:W-:Y:S01]  /*acd0*/  @!P1 IMAD.WIDE R4, R4, 0x4, R2 ;  /* 0x0000000404049825 */ /* 0x000fe200078e0202 */
[----:B------:R1:W-:Y:S01]  /*ace0*/  @!P6 ST.E.64 [R6.64], R56 ;  /* 0x000000380600e985 */ /* 0x0003e2000c101b0c */
[----:B------:R-:W-:-:S03]  /*acf0*/  IADD3 R13, R0, 0xa0, RZ ;  /* 0x000000a0000d7810 */ /* 0x000fc60007ffe0ff */
[----:B------:R2:W-:Y:S01]  /*ad00*/  @!P1 ST.E.64 [R4.64], R60 ;  /* 0x0000003c04009985 */ /* 0x0005e2000c101b0c */
[----:B------:R-:W-:Y:S02]  /*ad10*/  ISETP.GE.AND P1, PT, R12, c[0x0][0x3c8], PT ;  /* 0x0000f2000c007a0c */ /* 0x000fe40003f26270 */
[----:B------:R-:W-:Y:S02]  /*ad20*/  ISETP.GE.AND P6, PT, R13, c[0x0][0x3c8], PT ;  /* 0x0000f2000d007a0c */ /* 0x000fe40003fc6270 */
[----:B-1----:R-:W-:Y:S02]  /*ad30*/  @!P4 LEA.HI R7, R9, R9, RZ, 0x1 ;  /* 0x000000090907c211 */ /* 0x002fe400078f08ff */
[----:B------:R-:W-:Y:S02]  /*ad40*/  @!P3 LEA.HI R6, R10, R10, RZ, 0x1 ;  /* 0x0000000a0a06b211 */ /* 0x000fe400078f08ff */
[----:B--2---:R-:W-:Y:S02]  /*ad50*/  @!P5 LEA.HI R4, R8, R8, RZ, 0x1 ;  /* 0x000000080804d211 */ /* 0x004fe400078f08ff */
[----:B------:R-:W-:-:S02]  /*ad60*/  @!P4 LOP3.LUT R7, R7, 0xfffffffe, RZ, 0xc0, !PT ;  /* 0xfffffffe0707c812 */ /* 0x000fc400078ec0ff */
[----:B------:R-:W-:Y:S02]  /*ad70*/  @!P5 LOP3.LUT R4, R4, 0xfffffffe, RZ, 0xc0, !PT ;  /* 0xfffffffe0404d812 */ /* 0x000fe400078ec0ff */
[----:B------:R-:W-:Y:S02]  /*ad80*/  @!P2 LEA.HI R5, R11, R11, RZ, 0x1 ;  /* 0x0000000b0b05a211 */ /* 0x000fe400078f08ff */
        /* <DEDUP_REMOVED lines=12> */
[----:B--2---:R-:W-:Y:S02]  /*ae50*/  IADD3 R7, R0, 0xa8, RZ ;  /* 0x000000a800077810 */ /* 0x004fe40007ffe0ff */
[----:B------:R-:W-:Y:S02]  /*ae60*/  @!P6 LEA.HI R6, R13, R13, RZ, 0x1 ;  /* 0x0000000d0d06e211 */ /* 0x000fe400078f08ff */
[----:B---3--:R-:W-:Y:S02]  /*ae70*/  @!P1 LEA.HI R4, R12, R12, RZ, 0x1 ;  /* 0x0000000c0c049211 */ /* 0x008fe400078f08ff */
[----:B------:R-:W-:Y:S02]  /*ae80*/  ISETP.GE.AND P5, PT, R7, c[0x0][0x3c8], PT ;  /* 0x0000f20007007a0c */ /* 0x000fe40003fa6270 */
[----:B------:R-:W-:-:S02]  /*ae90*/  @!P1 LOP3.LUT R4, R4, 0xfffffffe, RZ, 0xc0, !PT ;  /* 0xfffffffe04049812 */ /* 0x000fc400078ec0ff */
[C---:B----4-:R-:W-:Y:S02]  /*aea0*/  IADD3 R10, R0.reuse, 0xc0, RZ ;  /* 0x000000c0000a7810 */ /* 0x050fe40007ffe0ff */
[----:B------:R-:W-:Y:S01]  /*aeb0*/  IADD3 R12, R0, 0xc8, RZ ;  /* 0x000000c8000c7810 */ /* 0x000fe20007ffe0ff */
[----:B------:R-:W-:Y:S01]  /*aec0*/  @!P1 IMAD.WIDE R4, R4, 0x4, R2 ;  /* 0x0000000404049825 */ /* 0x000fe200078e0202 */
[----:B------:R-:W-:Y:S02]  /*aed0*/  ISETP.GE.AND P4, PT, R8, c[0x0][0x3c8], PT ;  /* 0x0000f20008007a0c */ /* 0x000fe40003f86270 */
[----:B------:R-:W-:Y:S02]  /*aee0*/  ISETP.GE.AND P3, PT, R9, c[0x0][0x3c8], PT ;  /* 0x0000f20009007a0c */ /* 0x000fe40003f66270 */
[----:B------:R-:W-:Y:S01]  /*aef0*/  @!P6 LOP3.LUT R6, R6, 0xfffffffe, RZ, 0xc0, !PT ;  /* 0xfffffffe0606e812 */ /* 0x000fe200078ec0ff */
[----:B------:R1:W-:Y:S01]  /*af00*/  @!P1 ST.E.64 [R4.64], R80 ;  /* 0x0000005004009985 */ /* 0x0003e2000c101b0c */
[----:B------:R-:W-:-:S02]  /*af10*/  ISETP.GE.AND P2, PT, R10, c[0x0][0x3c8], PT ;  /* 0x0000f2000a007a0c */ /* 0x000fc40003f46270 */
[----:B------:R-:W-:-:S13]  /*af20*/  ISETP.GE.AND P1, PT, R12, c[0x0][0x3c8], PT ;  /* 0x0000f2000c007a0c */ /* 0x000fda0003f26270 */
[----:B------:R-:W-:-:S04]  /*af30*/  @!P1 LEA.HI R12, R12, R12, RZ, 0x1 ;  /* 0x0000000c0c0c9211 */ /* 0x000fc800078f08ff */
[----:B------:R-:W-:Y:S01]  /*af40*/  @!P1 LOP3.LUT R12, R12, 0xfffffffe, RZ, 0xc0, !PT ;  /* 0xfffffffe0c0c9812 */ /* 0x000fe200078ec0ff */
[----:B-1----:R-:W-:Y:S01]  /*af50*/  @!P6 IMAD.WIDE R4, R6, 0x4, R2 ;  /* 0x000000040604e825 */ /* 0x002fe200078e0202 */
[----:B------:R-:W-:Y:S02]  /*af60*/  @!P5 LEA.HI R6, R7, R7, RZ, 0x1 ;  /* 0x000000070706d211 */ /* 0x000fe400078f08ff */
[----:B------:R-:W-:Y:S02]  /*af70*/  @!P2 LEA.HI R7, R10, R10, RZ, 0x1 ;  /* 0x0000000a0a07a211 */ /* 0x000fe400078f08ff */
[----:B------:R1:W-:Y:S01]  /*af80*/  @!P6 ST.E.64 [R4.64], R84 ;  /* 0x000000540400e985 */ /* 0x0003e2000c101b0c */
[----:B------:R-:W-:Y:S02]  /*af90*/  @!P5 LOP3.LUT R6, R6, 0xfffffffe, RZ, 0xc0, !PT ;  /* 0xfffffffe0606d812 */ /* 0x000fe400078ec0ff */
[----:B------:R-:W-:Y:S02]  /*afa0*/  @!P2 LOP3.LUT R7, R7, 0xfffffffe, RZ, 0xc0, !PT ;  /* 0xfffffffe0707a812 */ /* 0x000fe400078ec0ff */
[----:B-1----:R-:W-:-:S02]  /*afb0*/  @!P4 LEA.HI R5, R8, R8, RZ, 0x1 ;  /* 0x000000080805c211 */ /* 0x002fc400078f08ff */
[----:B------:R-:W-:Y:S02]  /*afc0*/  @!P3 LEA.HI R4, R9, R9, RZ, 0x1 ;  /* 0x000000090904b211 */ /* 0x000fe400078f08ff */
[----:B------:R-:W-:Y:S02]  /*afd0*/  @!P4 LOP3.LUT R8, R5, 0xfffffffe, RZ, 0xc0, !PT ;  /* 0xfffffffe0508c812 */ /* 0x000fe400078ec0ff */
[----:B------:R-:W-:Y:S01]  /*afe0*/  @!P3 LOP3.LUT R10, R4, 0xfffffffe, RZ, 0xc0, !PT ;  /* 0xfffffffe040ab812 */ /* 0x000fe200078ec0ff */
[----:B------:R-:W-:-:S04]  /*aff0*/  @!P5 IMAD.WIDE R4, R6, 0x4, R2 ;  /* 0x000000040604d825 */ /* 0x000fc800078e0202 */
[--C-:B------:R-:W-:Y:S01]  /*b000*/  @!P4 IMAD.WIDE R8, R8, 0x4, R2.reuse ;  /* 0x000000040808c825 */ /* 0x100fe200078e0202 */
[----:B------:R1:W-:Y:S03]  /*b010*/  @!P5 ST.E.64 [R4.64], R88 ;  /* 0x000000580400d985 */ /* 0x0003e6000c101b0c */
[--C-:B------:R-:W-:Y:S01]  /*b020*/  @!P3 IMAD.WIDE R10, R10, 0x4, R2.reuse ;  /* 0x000000040a0ab825 */ /* 0x100fe200078e0202 */
[----:B------:R2:W-:Y:S03]  /*b030*/  @!P4 ST.E.64 [R8.64], R92 ;  /* 0x0000005c0800c985 */ /* 0x0005e6000c101b0c */
[--C-:B------:R-:W-:Y:S01]  /*b040*/  @!P2 IMAD.WIDE R6, R7, 0x4, R2.reuse ;  /* 0x000000040706a825 */ /* 0x100fe200078e0202 */
[----:B------:R-:W-:Y:S04]  /*b050*/  @!P3 ST.E.64 [R10.64], R96 ;  /* 0x000000600a00b985 */ /* 0x000fe8000c101b0c */
[----:B------:R3:W-:Y:S01]  /*b060*/  @!P2 ST.E.64 [R6.64], R100 ;  /* 0x000000640600a985 */ /* 0x0007e2000c101b0c */
[----:B-1----:R-:W-:Y:S01]  /*b070*/  @!P1 IMAD.WIDE R4, R12, 0x4, R2 ;  /* 0x000000040c049825 */ /* 0x002fe200078e0202 */
[----:B--2---:R-:W-:-:S04]  /*b080*/  IADD3 R9, R0, 0xd0, RZ ;  /* 0x000000d000097810 */ /* 0x004fc80007ffe0ff */
[----:B------:R1:W-:Y:S01]  /*b090*/  @!P1 ST.E.64 [R4.64], R104 ;  /* 0x0000006804009985 */ /* 0x0003e2000c101b0c */
[----:B------:R-:W-:Y:S02]  /*b0a0*/  IADD3 R8, R0, 0xd8, RZ ;  /* 0x000000d800087810 */ /* 0x000fe40007ffe0ff */
[----:B------:R-:W-:Y:S02]  /*b0b0*/  ISETP.GE.AND P6, PT, R9, c[0x0][0x3c8], PT ;  /* 0x0000f20009007a0c */ /* 0x000fe40003fc6270 */
[----:B------:R-:W-:Y:S02]  /*b0c0*/  ISETP.GE.AND P5, PT, R8, c[0x0][0x3c8], PT ;  /* 0x0000f20008007a0c */ /* 0x000fe40003fa6270 */
[C---:B---3--:R-:W-:Y:S02]  /*b0d0*/  IADD3 R7, R0.reuse, 0xe0, RZ ;  /* 0x000000e000077810 */ /* 0x048fe40007ffe0ff */
[----:B------:R-:W-:Y:S02]  /*b0e0*/  IADD3 R6, R0, 0xe8, RZ ;  /* 0x000000e800067810 */ /* 0x000fe40007ffe0ff */
[----:B------:R-:W-:-:S02]  /*b0f0*/  ISETP.GE.AND P4, PT, R7, c[0x0][0x3c8], PT ;  /* 0x0000f20007007a0c */ /* 0x000fc40003f86270 */
[----:B------:R-:W-:-:S03]  /*b100*/  ISETP.GE.AND P3, PT, R6, c[0x0][0x3c8], PT ;  /* 0x0000f20006007a0c */ /* 0x000fc60003f66270 */
[----:B------:R-:W-:Y:S02]  /*b110*/  @!P6 LEA.HI R9, R9, R9, RZ, 0x1 ;  /* 0x000000090909e211 */ /* 0x000fe400078f08ff */
[----:B------:R-:W-:-:S04]  /*b120*/  @!P5 LEA.HI R10, R8, R8, RZ, 0x1 ;  /* 0x00000008080ad211 */ /* 0x000fc800078f08ff */
[----:B------:R-:W-:Y:S02]  /*b130*/  @!P5 LOP3.LUT R10, R10, 0xfffffffe, RZ, 0xc0, !PT ;  /* 0xfffffffe0a0ad812 */ /* 0x000fe400078ec0ff */
[----:B------:R-:W-:Y:S02]  /*b140*/  @!P4 LEA.HI R8, R7, R7, RZ, 0x1 ;  /* 0x000000070708c211 */ /* 0x000fe400078f08ff */
[----:B------:R-:W-:Y:S01]  /*b150*/  @!P3 LEA.HI R7, R6, R6, RZ, 0x1 ;  /* 0x000000060607b211 */ /* 0x000fe200078f08ff */
[----:B------:R-:W-:Y:S01]  /*b160*/  @!P5 IMAD.WIDE R10, R10, 0x4, R2 ;  /* 0x000000040a0ad825 */ /* 0x000fe200078e0202 */
[----:B------:R-:W-:Y:S02]  /*b170*/  @!P4 LOP3.LUT R8, R8, 0xfffffffe, RZ, 0xc0, !PT ;  /* 0xfffffffe0808c812 */ /* 0x000fe400078ec0ff */
[C---:B-1----:R-:W-:Y:S02]  /*b180*/  IADD3 R5, R0.reuse, 0xf0, RZ ;  /* 0x000000f000057810 */ /* 0x042fe40007ffe0ff */
[----:B------:R-:W-:-:S02]  /*b190*/  IADD3 R4, R0, 0xf8, RZ ;  /* 0x000000f800047810 */ /* 0x000fc40007ffe0ff */
[----:B------:R-:W-:Y:S02]  /*b1a0*/  ISETP.GE.AND P2, PT, R5, c[0x0][0x3c8], PT ;  /* 0x0000f20005007a0c */ /* 0x000fe40003f46270 */
[----:B------:R-:W-:Y:S02]  /*b1b0*/  ISETP.GE.AND P1, PT, R4, c[0x0][0x3c8], PT ;  /* 0x0000f20004007a0c */ /* 0x000fe40003f26270 */
[----:B------:R-:W-:-:S09]  /*b1c0*/  @!P3 LOP3.LUT R7, R7, 0xfffffffe, RZ, 0xc0, !PT ;  /* 0xfffffffe0707b812 */ /* 0x000fd200078ec0ff */
[----:B------:R-:W-:Y:S02]  /*b1d0*/  @!P2 LEA.HI R6, R5, R5, RZ, 0x1 ;  /* 0x000000050506a211 */ /* 0x000fe400078f08ff */
[----:B------:R-:W-:Y:S01]  /*b1e0*/  @!P6 LOP3.LUT R5, R9, 0xfffffffe, RZ, 0xc0, !PT ;  /* 0xfffffffe0905e812 */ /* 0x000fe200078ec0ff */
[--C-:B------:R-:W-:Y:S01]  /*b1f0*/  @!P4 IMAD.WIDE R8, R8, 0x4, R2.reuse ;  /* 0x000000040808c825 */ /* 0x100fe200078e0202 */
        /* <DEDUP_REMOVED lines=10> */
[----:B------:R1:W-:Y:S04]  /*b2a0*/  @!P3 ST.E.64 [R6.64], R120 ;  /* 0x000000780600b985 */ /* 0x0003e8000c101b0c */
[----:B------:R1:W-:Y:S04]  /*b2b0*/  @!P2 ST.E.64 [R4.64], R124 ;  /* 0x0000007c0400a985 */ /* 0x0003e8000c101b0c */
[----:B------:R1:W-:Y:S02]  /*b2c0*/  @!P1 ST.E.64 [R2.64], R128 ;  /* 0x0000008002009985 */ /* 0x0003e4000c101b0c */
.L_x_8:
[----:B------:R-:W-:Y:S05]  /*b2d0*/  BSYNC B0 ;  /* 0x0000000000007941 */ /* 0x000fea0003800000 */
.L_x_7:
[----:B-1-3--:R1:W3:Y:S04]  /*b2e0*/  SHFL.IDX PT, R3, R19, 0x1, 0x1c1f ;  /* 0x003c1f0013037f89 */ /* 0x00a2e800000e0000 */
[----:B--2---:R1:W2:Y:S01]  /*b2f0*/  SHFL.IDX PT, R2, R20, 0x1, 0x1c1f ;  /* 0x003c1f0014027f89 */ /* 0x0042a200000e0000 */
[----:B------:R-:W-:Y:S05]  /*b300*/  @P0 EXIT ;  /* 0x000000000000094d */ /* 0x000fea0003800000 */
[C---:B------:R-:W-:Y:S02]  /*b310*/  IADD3 R5, R0.reuse, 0x8, RZ ;  /* 0x0000000800057810 */ /* 0x040fe40007ffe0ff */
[----:B------:R-:W-:-:S02]  /*b320*/  IADD3 R4, R0, 0x10, RZ ;  /* 0x0000001000047810 */ /* 0x000fc40007ffe0ff */
[----:B------:R-:W-:Y:S02]  /*b330*/  ISETP.GE.AND P1, PT, R5, c[0x0][0x3c8], PT ;  /* 0x0000f20005007a0c */ /* 0x000fe40003f26270 */
[----:B------:R-:W-:Y:S02]  /*b340*/  ISETP.GE.AND P0, PT, R4, c[0x0][0x3c8], PT ;  /* 0x0000f20004007a0c */ /* 0x000fe40003f06270 */
[C---:B------:R-:W-:Y:S02]  /*b350*/  ISETP.GE.AND P2, PT, R0.reuse, c[0x0][0x3c8], PT ;  /* 0x0000f20000007a0c */ /* 0x040fe40003f46270 */
[C---:B------:R-:W-:Y:S02]  /*b360*/  IADD3 R11, R0.reuse, 0x18, RZ ;  /* 0x00000018000b7810 */ /* 0x040fe40007ffe0ff */
[----:B------:R-:W-:Y:S02]  /*b370*/  IADD3 R13, R0, 0x20, RZ ;  /* 0x00000020000d7810 */ /* 0x000fe40007ffe0ff */
[----:B------:R-:W-:-:S02]  /*b380*/  ISETP.GE.AND P6, PT, R11, c[0x0][0x3c8], PT ;  /* 0x0000f2000b007a0c */ /* 0x000fc40003fc6270 */
[----:B------:R-:W-:Y:S02]  /*b390*/  ISETP.GE.AND P5, PT, R13, c[0x0][0x3c8], PT ;  /* 0x0000f2000d007a0c */ /* 0x000fe40003fa6270 */
[----:B------:R-:W-:Y:S02]  /*b3a0*/  @!P1 LEA.HI R5, R5, R5, RZ, 0x1 ;  /* 0x0000000505059211 */ /* 0x000fe400078f08ff */
[----:B------:R-:W-:Y:S01]  /*b3b0*/  @!P0 LEA.HI R4, R4, R4, RZ, 0x1 ;  /* 0x0000000404048211 */ /* 0x000fe200078f08ff */
[--C-:B--23--:R-:W-:Y:S01]  /*b3c0*/  @!P2 IMAD.WIDE R8, R0, 0x4, R2.reuse ;  /* 0x000000040008a825 */ /* 0x10cfe200078e0202 */
[----:B------:R-:W-:Y:S02]  /*b3d0*/  @!P1 LOP3.LUT R5, R5, 0xfffffffe, RZ, 0xc0, !PT ;  /* 0xfffffffe05059812 */ /* 0x000fe400078ec0ff */
[----:B------:R-:W-:Y:S02]  /*b3e0*/  @!P0 LOP3.LUT R4, R4, 0xfffffffe, RZ, 0xc0, !PT ;  /* 0xfffffffe04048812 */ /* 0x000fe400078ec0ff */
[----:B------:R2:W-:Y:S01]  /*b3f0*/  @!P2 ST.E.64 [R8.64], R166 ;  /* 0x000000a60800a985 */ /* 0x0005e2000c101b0c */
[----:B------:R-:W-:Y:S01]  /*b400*/  @!P1 IMAD.WIDE R6, R5, 0x4, R2 ;  /* 0x0000000405069825 */ /* 0x000fe200078e0202 */
[----:B------:R-:W-:-:S02]  /*b410*/  IADD3 R10, R0, 0x38, RZ ;  /* 0x00000038000a7810 */ /* 0x000fc40007ffe0ff */
[----:B------:R-:W-:Y:S01]  /*b420*/  IADD3 R12, R0, 0x40, RZ ;  /* 0x00000040000c7810 */ /* 0x000fe20007ffe0ff */
[----:B------:R-:W-:Y:S01]  /*b430*/  @!P0 IMAD.WIDE R4, R4, 0x4, R2 ;  /* 0x0000000404048825 */ /* 0x000fe200078e0202 */
[----:B------:R-:W-:Y:S01]  /*b440*/  @!P1 ST.E.64 [R6.64], R162 ;  /* 0x000000a206009985 */ /* 0x000fe2000c101b0c */
[----:B------:R-:W-:Y:S02]  /*b450*/  IADD3 R14, R0, 0x48, RZ ;  /* 0x00000048000e7810 */ /* 0x000fe40007ffe0ff */
[----:B------:R-:W-:Y:S01]  /*b460*/  ISETP.GE.AND P2, PT, R10, c[0x0][0x3c8], PT ;  /* 0x0000f2000a007a0c */ /* 0x000fe20003f46270 */
[----:B------:R3:W-:Y:S01]  /*b470*/  @!P0 ST.E.64 [R4.64], R158 ;  /* 0x0000009e04008985 */ /* 0x0007e2000c101b0c */
[----:B------:R-:W-:Y:S02]  /*b480*/  ISETP.GE.AND P1, PT, R12, c[0x0][0x3c8], PT ;  /* 0x0000f2000c007a0c */ /* 0x000fe40003f26270 */
[----:B------:R-:W-:Y:S02]  /*b490*/  ISETP.GE.AND P0, PT, R14, c[0x0][0x3c8], PT ;  /* 0x0000f2000e007a0c */ /* 0x000fe40003f06270 */
[----:B------:R-:W-:-:S02]  /*b4a0*/  IADD3 R15, R0, 0x50, RZ ;  /* 0x00000050000f7810 */ /* 0x000fc40007ffe0ff */
[C---:B------:R-:W-:Y:S02]  /*b4b0*/  IADD3 R16, R0.reuse, 0x58, RZ ;  /* 0x0000005800107810 */ /* 0x040fe40007ffe0ff */
[C---:B--2---:R-:W-:Y:S02]  /*b4c0*/  IADD3 R8, R0.reuse, 0x28, RZ ;  /* 0x0000002800087810 */ /* 0x044fe40007ffe0ff */
[----:B------:R-:W-:Y:S02]  /*b4d0*/  IADD3 R9, R0, 0x30, RZ ;  /* 0x0000003000097810 */ /* 0x000fe40007ffe0ff */
[----:B------:R-:W-:Y:S02]  /*b4e0*/  ISETP.GE.AND P4, PT, R8, c[0x0][0x3c8], PT ;  /* 0x0000f20008007a0c */ /* 0x000fe40003f86270 */
[----:B------:R-:W-:Y:S02]  /*b4f0*/  ISETP.GE.AND P3, PT, R9, c[0x0][0x3c8], PT ;  /* 0x0000f20009007a0c */ /* 0x000fe40003f66270 */
[----:B---3--:R-:W-:-:S02]  /*b500*/  @!P6 LEA.HI R4, R11, R11, RZ, 0x1 ;  /* 0x0000000b0b04e211 */ /* 0x008fc400078f08ff */
[----:B------:R-:W-:Y:S02]  /*b510*/  @!P5 LEA.HI R5, R13, R13, RZ, 0x1 ;  /* 0x0000000d0d05d211 */ /* 0x000fe400078f08ff */
[----:B------:R-:W-:Y:S02]  /*b520*/  @!P6 LOP3.LUT R4, R4, 0xfffffffe, RZ, 0xc0, !PT ;  /* 0xfffffffe0404e812 */ /* 0x000fe400078ec0ff */
[----:B------:R-:W-:-:S03]  /*b530*/  @!P5 LOP3.LUT R5, R5, 0xfffffffe, RZ, 0xc0, !PT ;  /* 0xfffffffe0505d812 */ /* 0x000fc600078ec0ff */
[----:B------:R-:W-:-:S04]  /*b540*/  @!P6 IMAD.WIDE R6, R4, 0x4, R2 ;  /* 0x000000040406e825 */ /* 0x000fc800078e0202 */
[----:B------:R-:W-:Y:S01]  /*b550*/  @!P5 IMAD.WIDE R4, R5, 0x4, R2 ;  /* 0x000000040504d825 */ /* 0x000fe200078e0202 */
[----:B------:R2:W-:Y:S01]  /*b560*/  @!P6 ST.E.64 [R6.64], R154 ;  /* 0x0000009a0600e985 */ /* 0x0005e2000c101b0c */
[----:B------:R-:W-:-:S03]  /*b570*/  ISETP.GE.AND P6, PT, R15, c[0x0][0x3c8], PT ;  /* 0x0000f2000f007a0c */ /* 0x000fc60003fc6270 */
[----:B------:R3:W-:Y:S01]  /*b580*/  @!P5 ST.E.64 [R4.64], R150 ;  /* 0x000000960400d985 */ /* 0x0007e2000c101b0c */
[----:B------:R-:W-:Y:S02]  /*b590*/  ISETP.GE.AND P5, PT, R16, c[0x0][0x3c8], PT ;  /* 0x0000f20010007a0c */ /* 0x000fe40003fa6270 */
[----:B--2---:R-:W-:Y:S02]  /*b5a0*/  @!P2 LEA.HI R7, R10, R10, RZ, 0x1 ;  /* 0x0000000a0a07a211 */ /* 0x004fe400078f08ff */
[----:B------:R-:W-:Y:S02]  /*b5b0*/  @!P1 LEA.HI R6, R12, R12, RZ, 0x1 ;  /* 0x0000000c0c069211 */ /* 0x000fe400078f08ff */
[----:B---3--:R-:W-:Y:S02]  /*b5c0*/  @!P4 LEA.HI R4, R8, R8, RZ, 0x1 ;  /* 0x000000080804c211 */ /* 0x008fe400078f08ff */
[----:B------:R-:W-:Y:S02]  /*b5d0*/  @!P3 LEA.HI R8, R9, R9, RZ, 0x1 ;  /* 0x000000090908b211 */ /* 0x000fe400078f08ff */
[----:B------:R-:W-:-:S02]  /*b5e0*/  @!P0 LEA.HI R5, R14, R14, RZ, 0x1 ;  /* 0x0000000e0e058211 */ /* 0x000fc400078f08ff */
[----:B------:R-:W-:Y:S02]  /*b5f0*/  @!P4 LOP3.LUT R4, R4, 0xfffffffe, RZ, 0xc0, !PT ;  /* 0xfffffffe0404c812 */ /* 0x000fe400078ec0ff */
[----:B------:R-:W-:Y:S02]  /*b600*/  @!P3 LOP3.LUT R8, R8, 0xfffffffe, RZ, 0xc0, !PT ;  /* 0xfffffffe0808b812 */ /* 0x000fe400078ec0ff */
[----:B------:R-:W-:Y:S01]  /*b610*/  @!P2 LOP3.LUT R7, R7, 0xfffffffe, RZ, 0xc0, !PT ;  /* 0xfffffffe0707a812 */ /* 0x000fe200078ec0ff */
[--C-:B------:R-:W-:Y:S01]  /*b620*/  @!P4 IMAD.WIDE R12, R4, 0x4, R2.reuse ;  /* 0x00000004040cc825 */ /* 0x100fe200078e0202 */
[----:B------:R-:W-:Y:S02]  /*b630*/  @!P1 LOP3.LUT R6, R6, 0xfffffffe, RZ, 0xc0, !PT ;  /* 0xfffffffe06069812 */ /* 0x000fe400078ec0ff */
[----:B------:R-:W-:Y:S01]  /*b640*/  @!P0 LOP3.LUT R5, R5, 0xfffffffe, RZ, 0xc0, !PT ;  /* 0xfffffffe05058812 */ /* 0x000fe200078ec0ff */
[----:B------:R-:W-:Y:S01]  /*b650*/  @!P3 IMAD.WIDE R10, R8, 0x4, R2 ;  /* 0x00000004080ab825 */ /* 0x000fe200078e0202 */
[----:B------:R2:W-:Y:S01]  /*b660*/  @!P4 ST.E.64 [R12.64], R146 ;  /* 0x000000920c00c985 */ /* 0x0005e2000c101b0c */
[----:B------:R-:W-:-:S02]  /*b670*/  IADD3 R14, R0, 0x88, RZ ;  /* 0x00000088000e7810 */ /* 0x000fc40007ffe0ff */
[--C-:B------:R-:W-:Y:S01]  /*b680*/  @!P2 IMAD.WIDE R8, R7, 0x4, R2.reuse ;  /* 0x000000040708a825 */ /* 0x100fe200078e0202 */
[----:B------:R3:W-:Y:S03]  /*b690*/  @!P3 ST.E.64 [R10.64], R142 ;  /* 0x0000008e0a00b985 */ /* 0x0007e6000c101b0c */
[--C-:B------:R-:W-:Y:S01]  /*b6a0*/  @!P1 IMAD.WIDE R6, R6, 0x4, R2.reuse ;  /* 0x0000000406069825 */ /* 0x100fe200078e0202 */
[----:B------:R4:W-:Y:S03]  /*b6b0*/  @!P2 ST.E.64 [R8.64], R138 ;  /* 0x0000008a0800a985 */ /* 0x0009e6000c101b0c */
[----:B------:R-:W-:Y:S01]  /*b6c0*/  @!P0 IMAD.WIDE R4, R5, 0x4, R2 ;  /* 0x0000000405048825 */ /* 0x000fe200078e0202 */
[----:B------:R-:W-:Y:S04]  /*b6d0*/  @!P1 ST.E.64 [R6.64], R38 ;  /* 0x0000002606009985 */ /* 0x000fe8000c101b0c */
[----:B------:R1:W-:Y:S01]  /*b6e0*/  @!P0 ST.E.64 [R4.64], R42 ;  /* 0x0000002a04008985 */ /* 0x0003e2000c101b0c */
[----:B--2---:R-:W-:-:S02]  /*b6f0*/  IADD3 R12, R0, 0x80, RZ ;  /* 0x00000080000c7810 */ /* 0x004fc40007ffe0ff */
[C---:B---3--:R-:W-:Y:S02]  /*b700*/  IADD3 R10, R0.reuse, 0x70, RZ ;  /* 0x00000070000a7810 */ /* 0x048fe40007ffe0ff */
[C---:B------:R-:W-:Y:S02]  /*b710*/  IADD3 R11, R0.reuse, 0x78, RZ ;  /* 0x00000078000b7810 */ /* 0x040fe40007ffe0ff */
[C---:B----4-:R-:W-:Y:S02]  /*b720*/  IADD3 R8, R0.reuse, 0x60, RZ ;  /* 0x0000006000087810 */ /* 0x050fe40007ffe0ff */
[----:B------:R-:W-:Y:S02]  /*b730*/  IADD3 R9, R0, 0x68, RZ ;  /* 0x0000006800097810 */ /* 0x000fe40007ffe0ff */
[----:B------:R-:W-:Y:S02]  /*b740*/  ISETP.GE.AND P4, PT, R8, c[0x0][0x3c8], PT ;  /* 0x0000f20008007a0c */ /* 0x000fe40003f86270 */
[----:B------:R-:W-:-:S02]  /*b750*/  ISETP.GE.AND P3, PT, R9, c[0x0][0x3c8], PT ;  /* 0x0000f20009007a0c */ /* 0x000fc40003f66270 */
[----:B-1----:R-:W-:Y:S02]  /*b760*/  @!P6 LEA.HI R4, R15, R15, RZ, 0x1 ;  /* 0x0000000f0f04e211 */ /* 0x002fe400078f08ff */
[----:B------:R-:W-:Y:S02]  /*b770*/  @!P5 LEA.HI R5, R16, R16, RZ, 0x1 ;  /* 0x000000101005d211 */ /* 0x000fe400078f08ff */
[----:B------:R-:W-:Y:S02]  /*b780*/  @!P6 LOP3.LUT R4, R4, 0xfffffffe, RZ, 0xc0, !PT ;  /* 0xfffffffe0404e812 */ /* 0x000fe400078ec0ff */
[----:B------:R-:W-:Y:S02]  /*b790*/  @!P5 LOP3.LUT R5, R5, 0xfffffffe, RZ, 0xc0, !PT ;  /* 0xfffffffe0505d812 */ /* 0x000fe400078ec0ff */
[----:B------:R-:W-:Y:S01]  /*b7a0*/  ISETP.GE.AND P2, PT, R10, c[0x0][0x3c8], PT ;  /* 0x0000f2000a007a0c */ /* 0x000fe20003f46270 */
[----:B------:R-:W-:Y:S01]  /*b7b0*/  @!P6 IMAD.WIDE R6, R4, 0x4, R2 ;  /* 0x000000040406e825 */ /* 0x000fe200078e0202 */
[----:B------:R-:W-:-:S02]  /*b7c0*/  ISETP.GE.AND P1, PT, R11, c[0x0][0x3c8], PT ;  /* 0x0000f2000b007a0c */ /* 0x000fc40003f26270 */
[----:B------:R-:W-:Y:S01]  /*b7d0*/  ISETP.GE.AND P0, PT, R12, c[0x0][0x3c8], PT ;  /* 0x0000f2000c007a0c */ /* 0x000fe20003f06270 */
[----:B------:R-:W-:Y:S01]  /*b7e0*/  @!P5 IMAD.WIDE R4, R5, 0x4, R2 ;  /* 0x000000040504d825 */ /* 0x000fe200078e0202 */
[----:B------:R1:W-:Y:S01]  /*b7f0*/  @!P6 ST.E.64 [R6.64], R46 ;  /* 0x0000002e0600e985 */ /* 0x0003e2000c101b0c */
[----:B------:R-:W-:Y:S02]  /*b800*/  IADD3 R15, R0, 0x90, RZ ;  /* 0x00000090000f7810 */ /* 0x000fe40007ffe0ff */
[----:B------:R-:W-:Y:S01]  /*b810*/  ISETP.GE.AND P6, PT, R14, c[0x0][0x3c8], PT ;  /* 0x0000f2000e007a0c */ /* 0x000fe20003fc6270 */
[----:B------:R2:W-:Y:S01]  /*b820*/  @!P5 ST.E.64 [R4.64], R50 ;  /* 0x000000320400d985 */ /* 0x0005e2000c101b0c */
[----:B------:R-:W-:Y:S02]  /*b830*/  ISETP.GE.AND P5, PT, R15, c[0x0][0x3c8], PT ;  /* 0x0000f2000f007a0c */ /* 0x000fe40003fa6270 */
[----:B-1----:R-:W-:Y:S02]  /*b840*/  @!P2 LEA.HI R7, R10, R10, RZ, 0x1 ;  /* 0x0000000a0a07a211 */ /* 0x002fe400078f08ff */
[----:B------:R-:W-:-:S02]  /*b850*/  @!P1 LEA.HI R6, R11, R11, RZ, 0x1 ;  /* 0x0000000b0b069211 */ /* 0x000fc400078f08ff */
[----:B--2---:R-:W-:Y:S02]  /*b860*/  @!P4 LEA.HI R4, R8, R8, RZ, 0x1 ;  /* 0x000000080804c211 */ /* 0x004fe400078f08ff */
[----:B------:R-:W-:Y:S02]  /*b870*/  @!P3 LEA.HI R8, R9, R9, RZ, 0x1 ;  /* 0x000000090908b211 */ /* 0x000fe400078f08ff */
[----:B------:R-:W-:Y:S02]  /*b880*/  @!P0 LEA.HI R5, R12, R12, RZ, 0x1 ;  /* 0x0000000c0c058211 */ /* 0x000fe400078f08ff */
[----:B------:R-:W-:Y:S02]  /*b890*/  @!P4 LOP3.LUT R4, R4, 0xfffffffe, RZ, 0xc0, !PT ;  /* 0xfffffffe0404c812 */ /* 0x000fe400078ec0ff */
[----:B------:R-:W-:Y:S02]  /*b8a0*/  @!P3 LOP3.LUT R8, R8, 0xfffffffe, RZ, 0xc0, !PT ;  /* 0xfffffffe0808b812 */ /* 0x000fe400078ec0ff */
[----:B------:R-:W-:Y:S01]  /*b8b0*/  @!P2 LOP3.LUT R7, R7, 0xfffffffe, RZ, 0xc0, !PT ;  /* 0xfffffffe0707a812 */ /* 0x000fe200078ec0ff */
[----:B------:R-:W-:Y:S01]  /*b8c0*/  @!P4 IMAD.WIDE R12, R4, 0x4, R2 ;  /* 0x00000004040cc825 */ /* 0x000fe200078e0202 */
[----:B------:R-:W-:-:S02]  /*b8d0*/  @!P1 LOP3.LUT R6, R6, 0xfffffffe, RZ, 0xc0, !PT ;  /* 0xfffffffe06069812 */ /* 0x000fc400078ec0ff */
[----:B------:R-:W-:Y:S01]  /*b8e0*/  @!P0 LOP3.LUT R5, R5, 0xfffffffe, RZ, 0xc0, !PT ;  /* 0xfffffffe05058812 */ /* 0x000fe200078ec0ff */
[--C-:B------:R-:W-:Y:S01]  /*b8f0*/  @!P3 IMAD.WIDE R10, R8, 0x4, R2.reuse ;  /* 0x00000004080ab825 */ /* 0x100fe200078e0202 */
[----:B------:R1:W-:Y:S03]  /*b900*/  @!P4 ST.E.64 [R12.64], R54 ;  /* 0x000000360c00c985 */ /* 0x0003e6000c101b0c */
[--C-:B------:R-:W-:Y:S01]  /*b910*/  @!P2 IMAD.WIDE R8, R7, 0x4, R2.reuse ;  /* 0x000000040708a825 */ /* 0x100fe200078e0202 */
[----:B------:R2:W-:Y:S03]  /*b920*/  @!P3 ST.E.64 [R10.64], R58 ;  /* 0x0000003a0a00b985 */ /* 0x0005e6000c101b0c */
[--C-:B------:R-:W-:Y:S01]  /*b930*/  @!P1 IMAD.WIDE R6, R6, 0x4, R2.reuse ;  /* 0x0000000406069825 */ /* 0x100fe200078e0202 */
[----:B------:R3:W-:Y:S03]  /*b940*/  @!P2 ST.E.64 [R8.64], R62 ;  /* 0x0000003e0800a985 */ /* 0x0007e6000c101b0c */
[----:B------:R-:W-:Y:S01]  /*b950*/  @!P0 IMAD.WIDE R4, R5, 0x4, R2 ;  /* 0x0000000405048825 */ /* 0x000fe200078e0202 */
[----:B------:R-:W-:Y:S04]  /*b960*/  @!P1 ST.E.64 [R6.64], R66 ;  /* 0x0000004206009985 */ /* 0x000fe8000c101b0c */
[----:B------:R4:W-:Y:S01]  /*b970*/  @!P0 ST.E.64 [R4.64], R70 ;  /* 0x0000004604008985 */ /* 0x0009e2000c101b0c */
[----:B-1----:R-:W-:-:S02]  /*b980*/  IADD3 R12, R0, 0xb8, RZ ;  /* 0x000000b8000c7810 */ /* 0x002fc40007ffe0ff */
[C---:B--2---:R-:W-:Y:S02]  /*b990*/  IADD3 R10, R0.reuse, 0xa8, RZ ;  /* 0x000000a8000a7810 */ /* 0x044fe40007ffe0ff */
[C---:B------:R-:W-:Y:S02]  /*b9a0*/  IADD3 R11, R0.reuse, 0xb0, RZ ;  /* 0x000000b0000b7810 */ /* 0x040fe40007ffe0ff */
[C---:B---3--:R-:W-:Y:S02]  /*b9b0*/  IADD3 R8, R0.reuse, 0x98, RZ ;  /* 0x0000009800087810 */ /* 0x048fe40007ffe0ff */
[----:B------:R-:W-:Y:S02]  /*b9c0*/  IADD3 R9, R0, 0xa0, RZ ;  /* 0x000000a000097810 */ /* 0x000fe40007ffe0ff */
[----:B------:R-:W-:Y:S02]  /*b9d0*/  ISETP.GE.AND P4, PT, R8, c[0x0][0x3c8], PT ;  /* 0x0000f20008007a0c */ /* 0x000fe40003f86270 */
[----:B------:R-:W-:-:S02]  /*b9e0*/  ISETP.GE.AND P3, PT, R9, c[0x0][0x3c8], PT ;  /* 0x0000f20009007a0c */ /* 0x000fc40003f66270 */
[----:B----4-:R-:W-:Y:S02]  /*b9f0*/  @!P6 LEA.HI R4, R14, R14, RZ, 0x1 ;  /* 0x0000000e0e04e211 */ /* 0x010fe400078f08ff */
        /* <DEDUP_REMOVED lines=9> */
[C---:B------:R-:W-:Y:S02]  /*ba90*/  IADD3 R14, R0.reuse, 0xc0, RZ ;  /* 0x000000c0000e7810 */ /* 0x040fe40007ffe0ff */
[----:B------:R-:W-:Y:S01]  /*baa0*/  IADD3 R15, R0, 0xc8, RZ ;  /* 0x000000c8000f7810 */ /* 0x000fe20007ffe0ff */
[----:B------:R2:W-:Y:S01]  /*bab0*/  @!P5 ST.E.64 [R4.64], R78 ;  /* 0x0000004e0400d985 */ /* 0x0005e2000c101b0c */
[----:B------:R-:W-:Y:S02]  /*bac0*/  ISETP.GE.AND P6, PT, R14, c[0x0][0x3c8], PT ;  /* 0x0000f2000e007a0c */ /* 0x000fe40003fc6270 */
[----:B------:R-:W-:Y:S02]  /*bad0*/  ISETP.GE.AND P5, PT, R15, c[0x0][0x3c8], PT ;  /* 0x0000f2000f007a0c */ /* 0x000fe40003fa6270 */
[----:B-1----:R-:W-:-:S02]  /*bae0*/  @!P2 LEA.HI R7, R10, R10, RZ, 0x1 ;  /* 0x0000000a0a07a211 */ /* 0x002fc400078f08ff */
[----:B------:R-:W-:Y:S02]  /*baf0*/  @!P1 LEA.HI R6, R11, R11, RZ, 0x1 ;  /* 0x0000000b0b069211 */ /* 0x000fe400078f08ff */
[----:B--2---:R-:W-:Y:S02]  /*bb00*/  @!P4 LEA.HI R4, R8, R8, RZ, 0x1 ;  /* 0x000000080804c211 */ /* 0x004fe400078f08ff */
[----:B------:R-:W-:Y:S02]  /*bb10*/  @!P3 LEA.HI R8, R9, R9, RZ, 0x1 ;  /* 0x000000090908b211 */ /* 0x000fe400078f08ff */
[----:B------:R-:W-:Y:S02]  /*bb20*/  @!P0 LEA.HI R5, R12, R12, RZ, 0x1 ;  /* 0x0000000c0c058211 */ /* 0x000fe400078f08ff */
[----:B------:R-:W-:Y:S02]  /*bb30*/  @!P4 LOP3.LUT R4, R4, 0xfffffffe, RZ, 0xc0, !PT ;  /* 0xfffffffe0404c812 */ /* 0x000fe400078ec0ff */
[----:B------:R-:W-:-:S02]  /*bb40*/  @!P3 LOP3.LUT R8, R8, 0xfffffffe, RZ, 0xc0, !PT ;  /* 0xfffffffe0808b812 */ /* 0x000fc400078ec0ff */
[----:B------:R-:W-:Y:S01]  /*bb50*/  @!P2 LOP3.LUT R7, R7, 0xfffffffe, RZ, 0xc0, !PT ;  /* 0xfffffffe0707a812 */ /* 0x000fe200078ec0ff */
[--C-:B------:R-:W-:Y:S01]  /*bb60*/  @!P4 IMAD.WIDE R12, R4, 0x4, R2.reuse ;  /* 0x00000004040cc825 */ /* 0x100fe200078e0202 */
[----:B------:R-:W-:Y:S02]  /*bb70*/  @!P1 LOP3.LUT R6, R6, 0xfffffffe, RZ, 0xc0, !PT ;  /* 0xfffffffe06069812 */ /* 0x000fe400078ec0ff */
        /* <DEDUP_REMOVED lines=20> */
[----:B------:R-:W-:Y:S02]  /*bcc0*/  ISETP.GE.AND P2, PT, R10, c[0x0][0x3c8], PT ;  /* 0x0000f2000a007a0c */ /* 0x000fe40003f46270 */
[----:B------:R-:W-:Y:S01]  /*bcd0*/  @!P5 LOP3.LUT R5, R5, 0xfffffffe, RZ, 0xc0, !PT ;  /* 0xfffffffe0505d812 */ /* 0x000fe200078ec0ff */
[----:B------:R-:W-:Y:S01]  /*bce0*/  @!P6 IMAD.WIDE R6, R4, 0x4, R2 ;  /* 0x000000040406e825 */ /* 0x000fe200078e0202 */
[----:B------:R-:W-:-:S02]  /*bcf0*/  ISETP.GE.AND P1, PT, R11, c[0x0][0x3c8], PT ;  /* 0x0000f2000b007a0c */ /* 0x000fc40003f26270 */
[----:B------:R-:W-:Y:S01]  /*bd00*/  ISETP.GE.AND P0, PT, R12, c[0x0][0x3c8], PT ;  /* 0x0000f2000c007a0c */ /* 0x000fe20003f06270 */
[----:B------:R-:W-:Y:S01]  /*bd10*/  @!P5 IMAD.WIDE R4, R5, 0x4, R2 ;  /* 0x000000040504d825 */ /* 0x000fe200078e0202 */
[----:B------:R1:W-:Y:S01]  /*bd20*/  @!P6 ST.E.64 [R6.64], R102 ;  /* 0x000000660600e985 */ /* 0x0003e2000c101b0c */
[----:B------:R-:W-:-:S03]  /*bd30*/  IADD3 R0, R0, 0xf8, RZ ;  /* 0x000000f800007810 */ /* 0x000fc60007ffe0ff */
[----:B------:R2:W-:Y:S01]  /*bd40*/  @!P5 ST.E.64 [R4.64], R106 ;  /* 0x0000006a0400d985 */ /* 0x0005e2000c101b0c */
[----:B-1----:R-:W-:-:S04]  /*bd50*/  @!P2 LEA.HI R7, R10, R10, RZ, 0x1 ;  /* 0x0000000a0a07a211 */ /* 0x002fc800078f08ff */
        /* <DEDUP_REMOVED lines=17> */
[----:B------:R1:W-:Y:S04]  /*be70*/  @!P1 ST.E.64 [R6.64], R122 ;  /* 0x0000007a06009985 */ /* 0x0003e8000c101b0c */
[----:B------:R1:W-:Y:S01]  /*be80*/  @!P0 ST.E.64 [R4.64], R126 ;  /* 0x0000007e04008985 */ /* 0x0003e2000c101b0c */
[----:B------:R-:W-:-:S13]  /*be90*/  ISETP.GE.AND P0, PT, R0, c[0x0][0x3c8], PT ;  /* 0x0000f20000007a0c */ /* 0x000fda0003f06270 */
[----:B------:R-:W-:Y:S05]  /*bea0*/  @P0 EXIT ;  /* 0x000000000000094d */ /* 0x000fea0003800000 */
[----:B------:R-:W-:-:S04]  /*beb0*/  LEA.HI R0, R0, R0, RZ, 0x1 ;  /* 0x0000000000007211 */ /* 0x000fc800078f08ff */
[----:B------:R-:W-:-:S05]  /*bec0*/  LOP3.LUT R0, R0, 0xfffffffe, RZ, 0xc0, !PT ;  /* 0xfffffffe00007812 */ /* 0x000fca00078ec0ff */
[----:B------:R-:W-:-:S05]  /*bed0*/  IMAD.WIDE R2, R0, 0x4, R2 ;  /* 0x0000000400027825 */ /* 0x000fca00078e0202 */
[----:B------:R-:W-:Y:S01]  /*bee0*/  ST.E.64 [R2.64], R130 ;  /* 0x0000008202007985 */ /* 0x000fe2000c101b0c */
[----:B------:R-:W-:Y:S05]  /*bef0*/  EXIT ;  /* 0x000000000000794d */ /* 0x000fea0003800000 */
.L_x_6:
[----:B------:R-:W1:Y:S02]  /*bf00*/  S2R R0, SR_TID.X ;  /* 0x0000000000007919 */ /* 0x000e640000002100 */
[----:B-1----:R-:W-:-:S13]  /*bf10*/  ISETP.GT.AND P0, PT, R0, 0x7f, PT ;  /* 0x0000007f0000780c */ /* 0x002fda0003f04270 */
[----:B------:R-:W-:Y:S05]  /*bf20*/  @P0 EXIT ;  /* 0x000000000000094d */ /* 0x000fea0003800000 */
[----:B------:R-:W1:Y:S01]  /*bf30*/  S2R R8, SR_CTAID.X ;  /* 0x0000000000087919 */ /* 0x000e620000002500 */
[----:B------:R-:W-:-:S05]  /*bf40*/  MOV R3, c[0x0][0x4e8] ;  /* 0x00013a0000037a02 */ /* 0x000fca0000000f00 */
[----:B------:R-:W-:Y:S01]  /*bf50*/  IMAD R2, R3, c[0x0][0x388], RZ ;  /* 0x0000e20003027a24 */ /* 0x000fe200078e02ff */
[----:B-1----:R-:W-:-:S04]  /*bf60*/  LEA R8, R8, R0, 0x7 ;  /* 0x0000000008087211 */ /* 0x002fc800078e38ff */
[----:B------:R-:W-:-:S13]  /*bf70*/  ISETP.GE.AND P0, PT, R8, R2, PT ;  /* 0x000000020800720c */ /* 0x000fda0003f06270 */
[----:B------:R-:W-:Y:S05]  /*bf80*/  @P0 EXIT ;  /* 0x000000000000094d */ /* 0x000fea0003800000 */
[----:B------:R-:W1:Y:S01]  /*bf90*/  S2R R7, SR_CTAID.Z ;  /* 0x0000000000077919 */ /* 0x000e620000002700 */
[----:B------:R-:W-:Y:S01]  /*bfa0*/  USHF.R.S32.HI UR6, URZ, 0x1f, UR11 ;  /* 0x0000001f3f067899 */ /* 0x000fe2000801140b */
[----:B------:R-:W-:Y:S01]  /*bfb0*/  ISETP.NE.AND P0, PT, R3, 0x1, PT ;  /* 0x000000010300780c */ /* 0x000fe20003f05270 */
[----:B------:R-:W-:Y:S01]  /*bfc0*/  ULDC.64 UR4, c[0x0][0x4d0] ;  /* 0x0001340000047ab9 */ /* 0x000fe20000000a00 */
[----:B------:R-:W2:Y:S01]  /*bfd0*/  S2R R9, SR_CTAID.Y ;  /* 0x0000000000097919 */ /* 0x000ea20000002600 */
[----:B------:R-:W-:Y:S01]  /*bfe0*/  UIMAD UR6, UR6, UR4, URZ ;  /* 0x00000004060672a4 */ /* 0x000fe2000f8e023f */
[----:B------:R-:W-:Y:S01]  /*bff0*/  IADD3 R4, RZ, -UR11, RZ ;  /* 0x8000000bff047c10 */ /* 0x000fe2000fffe0ff */
[----:B------:R-:W-:Y:S01]  /*c000*/  UIMAD.WIDE.U32 UR8, UR11, UR4, URZ ;  /* 0x000000040b0872a5 */ /* 0x000fe2000f8e003f */
[----:B------:R-:W-:Y:S01]  /*c010*/  MOV R0, R8 ;  /* 0x0000000800007202 */ /* 0x000fe20000000f00 */
[----:B------:R-:W-:-:S04]  /*c020*/  UIMAD UR4, UR11, UR5, UR6 ;  /* 0x000000050b0472a4 */ /* 0x000fc8000f8e0206 */
[----:B------:R-:W-:Y:S01]  /*c030*/  UIADD3 UR4, UR9, UR4, URZ ;  /* 0x0000000409047290 */ /* 0x000fe2000fffe03f */
[----:B------:R-:W-:Y:S01]  /*c040*/  MOV R3, UR9 ;  /* 0x0000000900037c02 */ /* 0x000fe20008000f00 */
[----:B------:R-:W-:-:S04]  /*c050*/  @P0 IMAD.HI.U32 R5, R8, c[0x0][0x4ec], RZ ;  /* 0x00013b0008050a27 */ /* 0x000fc800078e00ff */
[----:B------:R-:W-:Y:S01]  /*c060*/  IMAD.U32 R2, RZ, RZ, UR8 ;  /* 0x00000008ff027e24 */ /* 0x000fe2000f8e00ff */
[----:B------:R-:W-:Y:S01]  /*c070*/  @P0 SHF.R.U32.HI R0, RZ, c[0x0][0x4f0], R5 ;  /* 0x00013c00ff000a19 */ /* 0x000fe20000011605 */
[----:B------:R-:W-:Y:S01]  /*c080*/  IMAD.U32 R3, RZ, RZ, UR4 ;  /* 0x00000004ff037e24 */ /* 0x000fe2000f8e00ff */
[----:B-1----:R-:W-:-:S03]  /*c090*/  SHF.R.S32.HI R6, RZ, 0x1f, R7 ;  /* 0x0000001fff067819 */ /* 0x002fc60000011407 */
[----:B------:R-:W-:-:S04]  /*c0a0*/  IMAD.WIDE.U32 R2, R7, c[0x0][0x4d8], R2 ;  /* 0x0001360007027a25 */ /* 0x000fc800078e0002 */
[----:B------:R-:W-:Y:S02]  /*c0b0*/  IMAD R6, R6, c[0x0][0x4d8], RZ ;  /* 0x0001360006067a24 */ /* 0x000fe400078e02ff */
[----:B--2---:R-:W-:Y:S02]  /*c0c0*/  IMAD R4, R4, c[0x0][0x550], R9 ;  /* 0x0001540004047a24 */ /* 0x004fe400078e0209 */
[----:B------:R-:W-:Y:S01]  /*c0d0*/  IMAD R5, R7, c[0x0][0x4dc], R6 ;  /* 0x0001370007057a24 */ /* 0x000fe200078e0206 */
[----:B------:R-:W-:Y:S02]  /*c0e0*/  IADD3 R7, -R0, RZ, RZ ;  /* 0x000000ff00077210 */ /* 0x000fe40007ffe1ff */
[----:B------:R-:W-:Y:S01]  /*c0f0*/  SHF.R.S32.HI R6, RZ, 0x1f, R4 ;  /* 0x0000001fff067819 */ /* 0x000fe20000011404 */
[----:B------:R-:W-:Y:S02]  /*c100*/  IMAD.IADD R3, R5, 0x1, R3 ;  /* 0x0000000105037824 */ /* 0x000fe400078e0203 */
[----:B------:R-:W-:Y:S01]  /*c110*/  IMAD R5, R7, c[0x0][0x4e8], R8 ;  /* 0x00013a0007057a24 */ /* 0x000fe200078e0208 */
[----:B------:R-:W-:Y:S01]  /*c120*/  SHF.R.S32.HI R7, RZ, 0x1f, R0 ;  /* 0x0000001fff077819 */ /* 0x000fe20000011400 */
[----:B------:R-:W-:-:S02]  /*c130*/  IMAD R6, R6, c[0x0][0x4e0], RZ ;  /* 0x0001380006067a24 */ /* 0x000fc400078e02ff */
[----:B------:R-:W-:-:S04]  /*c140*/  IMAD.WIDE.U32 R2, R4, c[0x0][0x4e0], R2 ;  /* 0x0001380004027a25 */ /* 0x000fc800078e0002 */
[----:B------:R-:W-:Y:S01]  /*c150*/  IMAD R6, R4, c[0x0][0x4e4], R6 ;  /* 0x0001390004067a24 */ /* 0x000fe200078e0206 */
[----:B------:R-:W-:Y:S02]  /*c160*/  SHF.R.S32.HI R4, RZ, 0x1f, R5 ;  /* 0x0000001fff047819 */ /* 0x000fe40000011405 */
[----:B------:R-:W-:-:S03]  /*c170*/  IADD3 R2, P0, R0, R2, RZ ;  /* 0x0000000200027210 */ /* 0x000fc60007f1e0ff */
[----:B------:R-:W-:Y:S01]  /*c180*/  IMAD R0, R4, c[0x0][0x4c8], RZ ;  /* 0x0001320004007a24 */ /* 0x000fe200078e02ff */
[----:B------:R-:W-:-:S03]  /*c190*/  IADD3.X R3, R7, R3, R6, P0, !PT ;  /* 0x0000000307037210 */ /* 0x000fc600007fe406 */
[C---:B------:R-:W-:Y:S02]  /*c1a0*/  IMAD R0, R5.reuse, c[0x0][0x4cc], R0 ;  /* 0x0001330005007a24 */ /* 0x040fe400078e0200 */
[----:B------:R-:W-:-:S05]  /*c1b0*/  IMAD.WIDE.U32 R2, R5, c[0x0][0x4c8], R2 ;  /* 0x0001320005027a25 */ /* 0x000fca00078e0002 */
[----:B------:R-:W-:Y:S02]  /*c1c0*/  IADD3 R0, R3, R0, RZ ;  /* 0x0000000003007210 */ /* 0x000fe40007ffe0ff */
[----:B------:R-:W-:-:S04]  /*c1d0*/  LEA R4, P0, R2, c[0x0][0x4a8], 0x2 ;  /* 0x00012a0002047a11 */ /* 0x000fc800078010ff */
[----:B------:R-:W-:Y:S02]  /*c1e0*/  LEA.HI.X R5, R2, c[0x0][0x4ac], R0, 0x2, P0 ;  /* 0x00012b0002057a11 */ /* 0x000fe400000f1400 */
[----:B------:R-:W-:-:S05]  /*c1f0*/  MOV R0, 0xff800000 ;  /* 0xff80000000007802 */ /* 0x000fca0000000f00 */
[----:B------:R-:W-:Y:S01]  /*c200*/  STG.E [R4.64], R0 ;  /* 0x0000000004007986 */ /* 0x000fe2000c10190c */
[----:B------:R-:W-:Y:S05]  /*c210*/  EXIT ;  /* 0x000000000000794d */ /* 0x000fea0003800000 */
.L_x_9:
[----:B------:R-:W-:-:S00]  /*c220*/  BRA `(.L_x_9) ;  /* 0xfffffff000007947 */ /* 0x000fc0000383ffff */
[----:B------:R-:W-:-:S00]  /*c230*/  NOP ;  /* 0x0000000000007918 */ /* 0x000fc00000000000 */
        /* <DEDUP_REMOVED lines=12> */
.L_x_2584:


//--------------------- .text._ZN7cutlass13device_kernelIN5flash19enable_sm80_to_sm89INS1_16FlashAttnFwdSm80INS1_25CollectiveMainloopFwdSm80ILi8ELi1ELb1EN4cute5tupleIJNS5_1CILi128EEENS7_ILi48EEENS7_ILi256EEEEEELi256ENS_6half_tEfNS_4arch4Sm80ELb0ELb0ELb1ELb1ELb0ELb0ELb1ELb1EEENS1_21CollectiveEpilogueFwdINS6_IJS8_SA_S9_EEENS6_IJNS7_ILi1EEESI_SI_EEESC_SE_Li256ELb1ELb1ELb1ELb0EEENS1_36VarlenDynamicPersistentTileSchedulerILi128ELi48ELi256ELi256ELb1ELb1ELb0ELb0ELb1ELb1EEEEEEEEEvNT_6ParamsE --------------------------
	.section	.text._ZN7cutlass13device_kernelIN5flash19enable_sm80_to_sm89INS1_16FlashAttnFwdSm80INS1_25CollectiveMainloopFwdSm80ILi8ELi1ELb1EN4cute5tupleIJNS5_1CILi128EEENS7_ILi48EEENS7_ILi256EEEEEELi256ENS_6half_tEfNS_4arch4Sm80ELb0ELb0ELb1ELb1ELb0ELb0ELb1ELb1EEENS1_21CollectiveEpilogueFwdINS6_IJS8_SA_S9_EEENS6_IJNS7_ILi1EEESI_SI_EEESC_SE_Li256ELb1ELb1ELb1ELb0EEENS1_36VarlenDynamicPersistentTileSchedulerILi128ELi48ELi256ELi256ELb1ELb1ELb0ELb0ELb1ELb1EEEEEEEEEvNT_6ParamsE,"ax",@progbits
	.sectioninfo	@"SHI_REGISTERS=255"
	.align	128
.text._ZN7cutlass13device_kernelIN5flash19enable_sm80_to_sm89INS1_16FlashAttnFwdSm80INS1_25CollectiveMainloopFwdSm80ILi8ELi1ELb1EN4cute5tupleIJNS5_1CILi128EEENS7_ILi48EEENS7_ILi256EEEEEELi256ENS_6half_tEfNS_4arch4Sm80ELb0ELb0ELb1ELb1ELb0ELb0ELb1ELb1EEENS1_21CollectiveEpilogueFwdINS6_IJS8_SA_S9_EEENS6_IJNS7_ILi1EEESI_SI_EEESC_SE_Li256ELb1ELb1ELb1ELb0EEENS1_36VarlenDynamicPersistentTileSchedulerILi128ELi48ELi256ELi256ELb1ELb1ELb0ELb0ELb1ELb1EEEEEEEEEvNT_6ParamsE:
        .type           _ZN7cutlass13device_kernelIN5flash19enable_sm80_to_sm89INS1_16FlashAttnFwdSm80INS1_25CollectiveMainloopFwdSm80ILi8ELi1ELb1EN4cute5tupleIJNS5_1CILi128EEENS7_ILi48EEENS7_ILi256EEEEEELi256ENS_6half_tEfNS_4arch4Sm80ELb0ELb0ELb1ELb1ELb0ELb0ELb1ELb1EEENS1_21CollectiveEpilogueFwdINS6_IJS8_SA_S9_EEENS6_IJNS7_ILi1EEESI_SI_EEESC_SE_Li256ELb1ELb1ELb1ELb0EEENS1_36VarlenDynamicPersistentTileSchedulerILi128ELi48ELi256ELi256ELb1ELb1ELb0ELb0ELb1ELb1EEEEEEEEEvNT_6ParamsE,@function
        .size           _ZN7cutlass13device_kernelIN5flash19enable_sm80_to_sm89INS1_16FlashAttnFwdSm80INS1_25CollectiveMainloopFwdSm80ILi8ELi1ELb1EN4cute5tupleIJNS5_1CILi128EEENS7_ILi48EEENS7_ILi256EEEEEELi256ENS_6half_tEfNS_4arch4Sm80ELb0ELb0ELb1ELb1ELb0ELb0ELb1ELb1EEENS1_21CollectiveEpilogueFwdINS6_IJS8_SA_S9_EEENS6_IJNS7_ILi1EEESI_SI_EEESC_SE_Li256ELb1ELb1ELb1ELb0EEENS1_36VarlenDynamicPersistentTileSchedulerILi128ELi48ELi256ELi256ELb1ELb1ELb0ELb0ELb1ELb1EEEEEEEEEvNT_6ParamsE,(.L_x_2585 - _ZN7cutlass13device_kernelIN5flash19enable_sm80_to_sm89INS1_16FlashAttnFwdSm80INS1_25CollectiveMainloopFwdSm80ILi8ELi1ELb1EN4cute5tupleIJNS5_1CILi128EEENS7_ILi48EEENS7_ILi256EEEEEELi256ENS_6half_tEfNS_4arch4Sm80ELb0ELb0ELb1ELb1ELb0ELb0ELb1ELb1EEENS1_21CollectiveEpilogueFwdINS6_IJS8_SA_S9_EEENS6_IJNS7_ILi1EEESI_SI_EEESC_SE_Li256ELb1ELb1ELb1ELb0EEENS1_36VarlenDynamicPersistentTileSchedulerILi128ELi48ELi256ELi256ELb1ELb1ELb0ELb0ELb1ELb1EEEEEEEEEvNT_6ParamsE)
        .other          _ZN7cutlass13device_kernelIN5flash19enable_sm80_to_sm89INS1_16FlashAttnFwdSm80INS1_25CollectiveMainloopFwdSm80ILi8ELi1ELb1EN4cute5tupleIJNS5_1CILi128EEENS7_ILi48EEENS7_ILi256EEEEEELi256ENS_6half_tEfNS_4arch4Sm80ELb0ELb0ELb1ELb1ELb0ELb0ELb1ELb1EEENS1_21CollectiveEpilogueFwdINS6_IJS8_SA_S9_EEENS6_IJNS7_ILi1EEESI_SI_EEESC_SE_Li256ELb1ELb1ELb1ELb0EEENS1_36VarlenDynamicPersistentTileSchedulerILi128ELi48ELi256ELi256ELb1ELb1ELb0ELb0ELb1ELb1EEEEEEEEEvNT_6ParamsE,@"STO_CUDA_ENTRY STV_DEFAULT"
_ZN7cutlass13device_kernelIN5flash19enable_sm80_to_sm89INS1_16FlashAttnFwdSm80INS1_25CollectiveMainloopFwdSm80ILi8ELi1ELb1EN4cute5tupleIJNS5_1CILi128EEENS7_ILi48EEENS7_ILi256EEEEEELi256ENS_6half_tEfNS_4arch4Sm80ELb0ELb0ELb1ELb1ELb0ELb0ELb1ELb1EEENS1_21CollectiveEpilogueFwdINS6_IJS8_SA_S9_EEENS6_IJNS7_ILi1EEESI_SI_EEESC_SE_Li256ELb1ELb1ELb1ELb0EEENS1_36VarlenDynamicPersistentTileSchedulerILi128ELi48ELi256ELi256ELb1ELb1ELb0ELb0ELb1ELb1EEEEEEEEEvNT_6ParamsE:
[----:B------:R-:W-:-:S03]  /*0000*/  MOV R1, c[0x0][0x28] ;  /* 0x00000a0000017a02 */ /* 0x000fc60000000f00 */
[----:B------:R-:W1:Y:S01]  /*0010*/  S2R R2, SR_TID.X ;  /* 0x0000000000027919 */ /* 0x000e620000002100 */
[----:B------:R-:W-:Y:S01]  /*0020*/  IADD3 R1, R1, -0xc0, RZ ;  /* 0xffffff4001017810 */ /* 0x000fe20007ffe0ff */
[----:B------:R-:W-:Y:S01]  /*0030*/  ULDC.64 UR6, c[0x0][0x118] ;  /* 0x0000460000067ab9 */ /* 0x000fe20000000a00 */
[----:B-1----:R-:W-:-:S05]  /*0040*/  SHF.R.U32.HI R0, RZ, 0x5, R2 ;  /* 0x00000005ff007819 */ /* 0x002fca0000011602 */
[----:B------:R-:W1:Y:S02]  /*0050*/  SHFL.IDX PT, R3, R0, RZ, 0x1f ;  /* 0x00001fff00037589 */ /* 0x000e6400000e0000 */
[----:B-1----:R-:W-:Y:S02]  /*0060*/  ISETP.NE.AND P0, PT, R3, RZ, PT ;  /* 0x000000ff0300720c */ /* 0x002fe40003f05270 */
[----:B------:R-:W-:Y:S11]  /*0070*/  STL [R1+0x9c], R3 ;  /* 0x00009c0301007387 */ /* 0x000ff60000100800 */
[----:B------:R-:W-:Y:S06]  /*0080*/  @P0 BAR.SYNC.DEFER_BLOCKING 0x5, 0x100 ;  /* 0x0144000000000b1d */ /* 0x000fec0000010000 */
[----:B------:R-:W1:Y:S04]  /*0090*/  @P0 LDS.128 R4, [0x1a080] ;  /* 0x01a08000ff040984 */ /* 0x000e680000000c00 */
[----:B-1----:R1:W-:Y:S04]  /*00a0*/  @P0 STL.64 [R1+0x50], R4 ;  /* 0x0000500401000387 */ /* 0x0023e80000100a00 */
[----:B------:R1:W-:Y:S04]  /*00b0*/  @P0 STL.64 [R1+0x58], R6 ;  /* 0x0000580601000387 */ /* 0x0003e80000100a00 */
[----:B------:R-:W-:Y:S06]  /*00c0*/  @P0 BAR.ARV 0x4, 0x100 ;  /* 0x0104000000000b1d */ /* 0x000fec0000002000 */
[----:B------:R-:W-:Y:S05]  /*00d0*/  @P0 BRA `(.L_x_10) ;  /* 0x00000b1000000947 */ /* 0x000fea0003800000 */
[----:B------:R-:W-:Y:S01]  /*00e0*/  LOP3.LUT R14, R2, 0x1f, RZ, 0xc0, !PT ;  /* 0x0000001f020e7812 */ /* 0x000fe200078ec0ff */
[----:B------:R-:W-:Y:S01]  /*00f0*/  CS2R R8, SRZ ;  /* 0x0000000000087805 */ /* 0x000fe2000001ff00 */
[----:B-1----:R-:W-:-:S02]  /*0100*/  IMAD.MOV.U32 R7, RZ, RZ, RZ ;  /* 0x000000ffff077224 */ /* 0x002fc400078e00ff */
[----:B------:R-:W-:-:S04]  /*0110*/  ISETP.NE.AND P6, PT, R14, 0x1f, PT ;  /* 0x0000001f0e00780c */ /* 0x000fc80003fc5270 */
[----:B------:R-:W-:-:S13]  /*0120*/  ISETP.GE.OR P0, PT, R14, c[0x0][0x53c], !P6 ;  /* 0x00014f000e007a0c */ /* 0x000fda0007706670 */
[----:B------:R-:W-:Y:S02]  /*0130*/  @!P0 IMAD.MOV.U32 R4, RZ, RZ, 0x4 ;  /* 0x00000004ff048424 */ /* 0x000fe400078e00ff */
[----:B------:R-:W-:Y:S02]  /*0140*/  @!P0 IMAD.MOV.U32 R2, RZ, RZ, 0x4 ;  /* 0x00000004ff028424 */ /* 0x000fe400078e00ff */
[----:B------:R-:W-:-:S04]  /*0150*/  @!P0 IMAD.WIDE.U32 R4, R14, R4, c[0x0][0x580] ;  /* 0x000160000e048625 */ /* 0x000fc800078e0004 */
[C---:B------:R-:W-:Y:S01]  /*0160*/  @!P0 IMAD.WIDE.U32 R2, R14.reuse, R2, c[0x0][0x578] ;  /* 0x00015e000e028625 */ /* 0x040fe200078e0002 */
[----:B------:R-:W2:Y:S04]  /*0170*/  @!P0 LDG.E R8, [R4.64] ;  /* 0x0000000604088981 */ /* 0x000ea8000c1e1900 */
[----:B------:R-:W2:Y:S01]  /*0180*/  @!P0 LDG.E R7, [R2.64] ;  /* 0x0000000602078981 */ /* 0x000ea2000c1e1900 */
[C---:B------:R-:W-:Y:S01]  /*0190*/  ISETP.NE.AND P5, PT, R14.reuse, RZ, PT ;  /* 0x000000ff0e00720c */ /* 0x040fe20003fa5270 */
[----:B------:R-:W1:Y:S01]  /*01a0*/  S2UR UR4, SR_CTAID.X ;  /* 0x00000000000479c3 */ /* 0x000e620000002500 */
[C---:B------:R-:W-:Y:S02]  /*01b0*/  ISETP.GE.U32.AND P4, PT, R14.reuse, 0x2, PT ;  /* 0x000000020e00780c */ /* 0x040fe40003f86070 */
[----:B------:R-:W-:-:S02]  /*01c0*/  ISETP.GE.U32.AND P3, PT, R14, 0x4, PT ;  /* 0x000000040e00780c */ /* 0x000fc40003f66070 */
[C---:B------:R-:W-:Y:S02]  /*01d0*/  ISETP.GE.U32.AND P2, PT, R14.reuse, 0x8, PT ;  /* 0x000000080e00780c */ /* 0x040fe40003f46070 */
[----:B------:R-:W-:Y:S01]  /*01e0*/  ISETP.GE.U32.AND P1, PT, R14, 0x10, PT ;  /* 0x000000100e00780c */ /* 0x000fe20003f26070 */
[----:B--2---:R-:W-:-:S05]  /*01f0*/  IMAD R4, R8, R7, RZ ;  /* 0x0000000708047224 */ /* 0x004fca00078e02ff */
[----:B------:R-:W2:Y:S02]  /*0200*/  SHFL.UP PT, R0, R4, 0x1, RZ ;  /* 0x0420000004007989 */ /* 0x000ea400000e00ff */
[----:B--2---:R-:W-:-:S05]  /*0210*/  SEL R0, R0, RZ, P5 ;  /* 0x000000ff00007207 */ /* 0x004fca0002800000 */
[----:B------:R-:W-:-:S05]  /*0220*/  IMAD.IADD R4, R4, 0x1, R0 ;  /* 0x0000000104047824 */ /* 0x000fca00078e0200 */
        /* <DEDUP_REMOVED lines=12> */
[----:B------:R-:W2:Y:S02]  /*02f0*/  SHFL.IDX PT, R6, R4, 0x1f, 0x1f ;  /* 0x03e01f0004067f89 */ /* 0x000ea400000e0000 */
[----:B--2---:R-:W-:-:S04]  /*0300*/  IMAD R6, R6, c[0x0][0x538], RZ ;  /* 0x00014e0006067a24 */ /* 0x004fc800078e02ff */
[----:B------:R-:W-:Y:S01]  /*0310*/  IMAD.MOV.U32 R0, RZ, RZ, R6 ;  /* 0x000000ffff007224 */ /* 0x000fe200078e0006 */
[----:B-1----:R-:W-:-:S13]  /*0320*/  ISETP.GT.AND P0, PT, R6, UR4, PT ;  /* 0x0000000406007c0c */ /* 0x002fda000bf04270 */
[----:B------:R-:W-:Y:S05]  /*0330*/  @P0 BRA `(.L_x_11) ;  /* 0x0000027000000947 */ /* 0x000fea0003800000 */
[----:B------:R-:W-:Y:S02]  /*0340*/  MOV R6, R0 ;  /* 0x0000000000067202 */ /* 0x000fe40000000f00 */
[----:B------:R-:W-:-:S04]  /*0350*/  MOV R9, RZ ;  /* 0x000000ff00097202 */ /* 0x000fc80000000f00 */
.L_x_15:
[----:B------:R-:W-:-:S04]  /*0360*/  IADD3 R0, R9, 0x1f, RZ ;  /* 0x0000001f09007810 */ /* 0x000fc80007ffe0ff */
[----:B------:R-:W-:-:S13]  /*0370*/  ISETP.GE.AND P0, PT, R0, c[0x0][0x53c], PT ;  /* 0x00014f0000007a0c */ /* 0x000fda0003f06270 */
[----:B------:R-:W-:Y:S05]  /*0380*/  @P0 BRA `(.L_x_12) ;  /* 0x0000078000000947 */ /* 0x000fea0003800000 */
[----:B------:R-:W-:Y:S01]  /*0390*/  MOV R9, R0 ;  /* 0x0000000000097202 */ /* 0x000fe20000000f00 */
[----:B------:R-:W-:Y:S01]  /*03a0*/  IMAD.MOV.U32 R7, RZ, RZ, RZ ;  /* 0x000000ffff077224 */ /* 0x000fe200078e00ff */
[----:B------:R-:W-:Y:S02]  /*03b0*/  MOV R8, RZ ;  /* 0x000000ff00087202 */ /* 0x000fe40000000f00 */
[----:B------:R-:W-:-:S04]  /*03c0*/  IADD3 R0, R14, R9, RZ ;  /* 0x000000090e007210 */ /* 0x000fc80007ffe0ff */
[----:B------:R-:W-:-:S13]  /*03d0*/  ISETP.GE.OR P0, PT, R0, c[0x0][0x53c], !P6 ;  /* 0x00014f0000007a0c */ /* 0x000fda0007706670 */
[----:B------:R-:W-:Y:S01]  /*03e0*/  @!P0 MOV R2, 0x4 ;  /* 0x0000000400028802 */ /* 0x000fe20000000f00 */
[----:B------:R-:W-:-:S04]  /*03f0*/  @!P0 IMAD.MOV.U32 R3, RZ, RZ, 0x4 ;  /* 0x00000004ff038424 */ /* 0x000fc800078e00ff */
[----:B------:R-:W-:-:S04]  /*0400*/  @!P0 IMAD.WIDE R4, R0, R2, c[0x0][0x580] ;  /* 0x0001600000048625 */ /* 0x000fc800078e0202 */
[----:B------:R-:W-:Y:S01]  /*0410*/  @!P0 IMAD.WIDE R2, R0, R3, c[0x0][0x578] ;  /* 0x00015e0000028625 */ /* 0x000fe200078e0203 */
[----:B------:R-:W2:Y:S04]  /*0420*/  @!P0 LDG.E R8, [R4.64] ;  /* 0x0000000604088981 */ /* 0x000ea8000c1e1900 */
[----:B------:R-:W2:Y:S02]  /*0430*/  @!P0 LDG.E R7, [R2.64] ;  /* 0x0000000602078981 */ /* 0x000ea4000c1e1900 */
[----:B--2---:R-:W-:Y:S01]  /*0440*/  IMAD R5, R8, R7, RZ ;  /* 0x0000000708057224 */ /* 0x004fe200078e02ff */
[----:B------:R-:W-:Y:S05]  /*0450*/  BRA.DIV ~URZ, `(.L_x_13) ;  /* 0x0000dc127f007947 */ /* 0x000fea000b800000 */
[----:B------:R1:W2:Y:S02]  /*0460*/  SHFL.UP PT, R0, R5, 0x1, RZ ;  /* 0x0420000005007989 */ /* 0x0002a400000e00ff */
.L_x_93:
[----:B--2---:R-:W-:-:S04]  /*0470*/  SEL R0, R0, RZ, P5 ;  /* 0x000000ff00007207 */ /* 0x004fc80002800000 */
[----:B-1----:R-:W-:Y:S01]  /*0480*/  IADD3 R5, R5, R0, RZ ;  /* 0x0000000005057210 */ /* 0x002fe20007ffe0ff */
[----:B------:R-:W-:Y:S05]  /*0490*/  BRA.DIV ~URZ, `(.L_x_14) ;  /* 0x0000dc327f007947 */ /* 0x000fea000b800000 */
[----:B------:R-:W1:Y:S02]  /*04a0*/  SHFL.UP PT, R0, R5, 0x2, RZ ;  /* 0x0440000005007989 */ /* 0x000e6400000e00ff */
[----:B-1----:R-:W-:-:S05]  /*04b0*/  SEL R0, R0, RZ, P4 ;  /* 0x000000ff00007207 */ /* 0x002fca0002000000 */
[----:B------:R-:W-:-:S05]  /*04c0*/  IMAD.IADD R0, R5, 0x1, R0 ;  /* 0x0000000105007824 */ /* 0x000fca00078e0200 */
        /* <DEDUP_REMOVED lines=9> */
[----:B------:R1:W2:Y:S02]  /*0560*/  SHFL.IDX PT, R0, R4, 0x1f, 0x1f ;  /* 0x03e01f0004007f89 */ /* 0x0002a400000e0000 */
.L_x_94:
[----:B--2---:R-:W-:-:S05]  /*0570*/  IMAD R0, R0, c[0x0][0x538], RZ ;  /* 0x00014e0000007a24 */ /* 0x004fca00078e02ff */
[----:B------:R-:W-:-:S04]  /*0580*/  IADD3 R6, R0, R6, RZ ;  /* 0x0000000600067210 */ /* 0x000fc80007ffe0ff */
[----:B------:R-:W-:-:S13]  /*0590*/  ISETP.GT.AND P0, PT, R6, UR4, PT ;  /* 0x0000000406007c0c */ /* 0x000fda000bf04270 */
[----:B-1----:R-:W-:Y:S05]  /*05a0*/  @!P0 BRA `(.L_x_15) ;  /* 0xfffffdb000008947 */ /* 0x002fea000383ffff */
.L_x_11:
[----:B------:R-:W-:-:S05]  /*05b0*/  IADD3 R12, -R0, R6, RZ ;  /* 0x00000006000c7210 */ /* 0x000fca0007ffe1ff */
[----:B------:R-:W-:-:S05]  /*05c0*/  IMAD R0, R4, c[0x0][0x538], R12 ;  /* 0x00014e0004007a24 */ /* 0x000fca00078e020c */
[----:B------:R-:W-:Y:S01]  /*05d0*/  ISETP.GT.AND P0, PT, R0, UR4, PT ;  /* 0x0000000400007c0c */ /* 0x000fe2000bf04270 */
[----:B------:R-:W-:-:S12]  /*05e0*/  BRA.DIV ~URZ, `(.L_x_16) ;  /* 0x0000dc927f007947 */ /* 0x000fd8000b800000 */
[----:B------:R-:W-:-:S04]  /*05f0*/  VOTE.ANY R6, PT, !P0 ;  /* 0x0000000000067806 */ /* 0x000fc800040e0100 */
.L_x_95:
[----:B------:R1:W2:Y:S01]  /*0600*/  POPC R13, R6 ;  /* 0x00000006000d7309 */ /* 0x0002a20000000000 */
[----:B------:R-:W-:Y:S05]  /*0610*/  BRA.DIV ~URZ, `(.L_x_17) ;  /* 0x0000dcb27f007947 */ /* 0x000fea000b800000 */
[----:B--2---:R-:W2:Y:S04]  /*0620*/  SHFL.IDX PT, R11, R8, R13, 0x1f ;  /* 0x00001f0d080b7589 */ /* 0x004ea800000e0000 */
[----:B------:R3:W4:Y:S02]  /*0630*/  SHFL.IDX PT, R10, R7, R13, 0x1f ;  /* 0x00001f0d070a7589 */ /* 0x00072400000e0000 */
[----:B---3--:R-:W-:Y:S02]  /*0640*/  MOV R7, RZ ;  /* 0x000000ff00077202 */ /* 0x008fe40000000f00 */
.L_x_96:
[----:B--2-4-:R-:W-:Y:S01]  /*0650*/  ISETP.NE.AND P0, PT, R6, RZ, PT ;  /* 0x000000ff0600720c */ /* 0x014fe20003f05270 */
[----:B------:R-:W-:-:S12]  /*0660*/  BSSY B0, `(.L_x_18) ;  /* 0x0000005000007945 */ /* 0x000fd80003800000 */
[----:B------:R-:W-:Y:S05]  /*0670*/  @!P0 BRA `(.L_x_19) ;  /* 0x0000003000008947 */ /* 0x000fea0003800000 */
[----:B------:R-:W-:Y:S01]  /*0680*/  IADD3 R3, R13, -0x1, RZ ;  /* 0xffffffff0d037810 */ /* 0x000fe20007ffe0ff */
[----:B------:R-:W-:Y:S05]  /*0690*/  BRA.DIV ~URZ, `(.L_x_20) ;  /* 0x0000dd127f007947 */ /* 0x000fea000b800000 */
[----:B------:R2:W3:Y:S02]  /*06a0*/  SHFL.IDX PT, R7, R4, R3, 0x1f ;  /* 0x00001f0304077589 */ /* 0x0004e400000e0000 */
.L_x_19:
[----:B------:R-:W-:Y:S05]  /*06b0*/  BSYNC B0 ;  /* 0x0000000000007941 */ /* 0x000fea0003800000 */
.L_x_18:
[----:B------:R-:W-:Y:S01]  /*06c0*/  IABS R0, R11 ;  /* 0x0000000b00007213 */ /* 0x000fe20000000000 */
[----:B--23--:R-:W-:-:S04]  /*06d0*/  IMAD R4, R7, c[0x0][0x538], R12 ;  /* 0x00014e0007047a24 */ /* 0x00cfc800078e020c */
[----:B------:R-:W-:Y:S01]  /*06e0*/  IMAD.MOV.U32 R5, RZ, RZ, R0 ;  /* 0x000000ffff057224 */ /* 0x000fe200078e0000 */
[----:B------:R-:W-:Y:S01]  /*06f0*/  IABS R0, R10 ;  /* 0x0000000a00007213 */ /* 0x000fe20000000000 */
[----:B------:R2:W-:Y:S01]  /*0700*/  STL [R1+0x50], R4 ;  /* 0x0000500401007387 */ /* 0x0005e20000100800 */
[----:B------:R-:W-:Y:S01]  /*0710*/  IADD3 R12, -R4, UR4, RZ ;  /* 0x00000004040c7c10 */ /* 0x000fe2000fffe1ff */
[----:B------:R-:W3:Y:S02]  /*0720*/  I2F.RP R2, R5 ;  /* 0x0000000500027306 */ /* 0x000ee40000209400 */
[----:B------:R-:W-:Y:S01]  /*0730*/  IMAD.MOV.U32 R7, RZ, RZ, R0 ;  /* 0x000000ffff077224 */ /* 0x000fe200078e0000 */
[----:B-1----:R-:W-:Y:S02]  /*0740*/  IABS R6, R12 ;  /* 0x0000000c00067213 */ /* 0x002fe40000000000 */
[----:B------:R-:W-:-:S03]  /*0750*/  IABS R0, R11 ;  /* 0x0000000b00007213 */ /* 0x000fc60000000000 */
[----:B------:R-:W-:Y:S01]  /*0760*/  I2F.RP R8, R7 ;  /* 0x0000000700087306 */ /* 0x000fe20000209400 */
[----:B------:R-:W-:-:S07]  /*0770*/  IADD3 R0, RZ, -R0, RZ ;  /* 0x80000000ff007210 */ /* 0x000fce0007ffe0ff */
[----:B---3--:R-:W1:Y:S02]  /*0780*/  MUFU.RCP R2, R2 ;  /* 0x0000000200027308 */ /* 0x008e640000001000 */
[----:B-1----:R-:W-:-:S06]  /*0790*/  IADD3 R2, R2, 0xffffffe, RZ ;  /* 0x0ffffffe02027810 */ /* 0x002fcc0007ffe0ff */
[----:B------:R-:W1:Y:S02]  /*07a0*/  F2I.FTZ.U32.TRUNC.NTZ R3, R2 ;  /* 0x0000000200037305 */ /* 0x000e64000021f000 */
[----:B-1----:R-:W-:-:S04]  /*07b0*/  IMAD.MOV R2, RZ, RZ, -R3 ;  /* 0x000000ffff027224 */ /* 0x002fc800078e0a03 */
[----:B--2---:R-:W-:Y:S02]  /*07c0*/  IMAD R4, R2, R5, RZ ;  /* 0x0000000502047224 */ /* 0x004fe400078e02ff */
[----:B------:R-:W-:-:S04]  /*07d0*/  IMAD.MOV.U32 R2, RZ, RZ, RZ ;  /* 0x000000ffff027224 */ /* 0x000fc800078e00ff */
[----:B------:R-:W-:-:S04]  /*07e0*/  IMAD.HI.U32 R2, R3, R4, R2 ;  /* 0x0000000403027227 */ /* 0x000fc800078e0002 */
[----:B------:R-:W-:-:S04]  /*07f0*/  IMAD.MOV.U32 R3, RZ, RZ, R6 ;  /* 0x000000ffff037224 */ /* 0x000fc800078e0006 */
[----:B------:R-:W-:-:S04]  /*0800*/  IMAD.HI.U32 R2, R2, R3, RZ ;  /* 0x0000000302027227 */ /* 0x000fc800078e00ff */
[----:B------:R-:W-:Y:S02]  /*0810*/  IMAD R0, R2, R0, R3 ;  /* 0x0000000002007224 */ /* 0x000fe400078e0203 */
[----:B------:R-:W1:Y:S03]  /*0820*/  MUFU.RCP R3, R8 ;  /* 0x0000000800037308 */ /* 0x000e660000001000 */
[----:B------:R-:W-:-:S13]  /*0830*/  ISETP.GT.U32.AND P0, PT, R5, R0, PT ;  /* 0x000000000500720c */ /* 0x000fda0003f04070 */
[----:B------:R-:W-:Y:S01]  /*0840*/  @!P0 IMAD.IADD R0, R0, 0x1, -R5 ;  /* 0x0000000100008824 */ /* 0x000fe200078e0a05 */
[----:B-1----:R-:W-:Y:S02]  /*0850*/  IADD3 R3, R3, 0xffffffe, RZ ;  /* 0x0ffffffe03037810 */ /* 0x002fe40007ffe0ff */
[----:B------:R-:W-:Y:S02]  /*0860*/  @!P0 IADD3 R2, R2, 0x1, RZ ;  /* 0x0000000102028810 */ /* 0x000fe40007ffe0ff */
[----:B------:R-:W-:Y:S02]  /*0870*/  ISETP.GE.U32.AND P2, PT, R0, R5, PT ;  /* 0x000000050000720c */ /* 0x000fe40003f46070 */
[----:B------:R-:W1:Y:S01]  /*0880*/  F2I.FTZ.U32.TRUNC.NTZ R3, R3 ;  /* 0x0000000300037305 */ /* 0x000e62000021f000 */
[----:B------:R-:W-:Y:S02]  /*0890*/  LOP3.LUT R0, R12, R11, RZ, 0x3c, !PT ;  /* 0x0000000b0c007212 */ /* 0x000fe400078e3cff */
[----:B------:R-:W-:-:S02]  /*08a0*/  ISETP.NE.AND P0, PT, R11, RZ, PT ;  /* 0x000000ff0b00720c */ /* 0x000fc40003f05270 */
[----:B------:R-:W-:-:S06]  /*08b0*/  ISETP.GE.AND P1, PT, R0, RZ, PT ;  /* 0x000000ff0000720c */ /* 0x000fcc0003f26270 */
[----:B------:R-:W-:Y:S02]  /*08c0*/  @P2 IADD3 R2, R2, 0x1, RZ ;  /* 0x0000000102022810 */ /* 0x000fe40007ffe0ff */
[----:B-1----:R-:W-:-:S03]  /*08d0*/  IADD3 R0, RZ, -R3, RZ ;  /* 0x80000003ff007210 */ /* 0x002fc60007ffe0ff */
[----:B------:R-:W-:Y:S01]  /*08e0*/  IMAD.MOV.U32 R4, RZ, RZ, R2 ;  /* 0x000000ffff047224 */ /* 0x000fe200078e0002 */
[----:B------:R-:W-:-:S03]  /*08f0*/  MOV R2, RZ ;  /* 0x000000ff00027202 */ /* 0x000fc60000000f00 */
[----:B------:R-:W-:Y:S01]  /*0900*/  @!P1 IMAD.MOV R4, RZ, RZ, -R4 ;  /* 0x000000ffff049224 */ /* 0x000fe200078e0a04 */
[----:B------:R-:W-:Y:S01]  /*0910*/  @!P0 LOP3.LUT R4, RZ, R11, RZ, 0x33, !PT ;  /* 0x0000000bff048212 */ /* 0x000fe200078e33ff */
[----:B------:R-:W-:Y:S01]  /*0920*/  IMAD.MOV.U32 R5, RZ, RZ, R0 ;  /* 0x000000ffff057224 */ /* 0x000fe200078e0000 */
[----:B------:R-:W-:Y:S02]  /*0930*/  IABS R0, R10 ;  /* 0x0000000a00007213 */ /* 0x000fe40000000000 */
[----:B------:R-:W-:Y:S01]  /*0940*/  IABS R8, R4 ;  /* 0x0000000400087213 */ /* 0x000fe20000000000 */
[----:B------:R-:W-:Y:S02]  /*0950*/  IMAD R5, R5, R7, RZ ;  /* 0x0000000705057224 */ /* 0x000fe400078e02ff */
[----:B------:R-:W-:Y:S02]  /*0960*/  IMAD.MOV R6, RZ, RZ, -R0 ;  /* 0x000000ffff067224 */ /* 0x000fe400078e0a00 */
[----:B------:R-:W-:-:S04]  /*0970*/  IMAD.HI.U32 R0, R3, R5, R2 ;  /* 0x0000000503007227 */ /* 0x000fc800078e0002 */
[----:B------:R-:W-:Y:S02]  /*0980*/  IMAD.MOV.U32 R2, RZ, RZ, R8 ;  /* 0x000000ffff027224 */ /* 0x000fe400078e0008 */
[----:B------:R-:W-:Y:S02]  /*0990*/  IMAD.MOV.U32 R3, RZ, RZ, R6 ;  /* 0x000000ffff037224 */ /* 0x000fe400078e0006 */
[----:B------:R-:W-:-:S04]  /*09a0*/  IMAD.HI.U32 R0, R0, R2, RZ ;  /* 0x0000000200007227 */ /* 0x000fc800078e00ff */
[----:B------:R-:W-:Y:S02]  /*09b0*/  IMAD R2, R0, R3, R2 ;  /* 0x0000000300027224 */ /* 0x000fe400078e0202 */
[----:B------:R-:W-:-:S03]  /*09c0*/  IMAD R3, R4, R11, RZ ;  /* 0x0000000b04037224 */ /* 0x000fc600078e02ff */
[----:B------:R-:W-:Y:S02]  /*09d0*/  ISETP.GT.U32.AND P0, PT, R7, R2, PT ;  /* 0x000000020700720c */ /* 0x000fe40003f04070 */
[----:B------:R-:W-:-:S11]  /*09e0*/  IADD3 R3, R12, -R3, RZ ;  /* 0x800000030c037210 */ /* 0x000fd60007ffe0ff */
[----:B------:R-:W-:Y:S01]  /*09f0*/  @!P0 IMAD.IADD R2, R2, 0x1, -R7 ;  /* 0x0000000102028824 */ /* 0x000fe200078e0a07 */
[----:B------:R-:W-:Y:S02]  /*0a00*/  @!P0 IADD3 R0, R0, 0x1, RZ ;  /* 0x0000000100008810 */ /* 0x000fe40007ffe0ff */
[----:B------:R-:W-:Y:S02]  /*0a10*/  ISETP.NE.AND P0, PT, R10, RZ, PT ;  /* 0x000000ff0a00720c */ /* 0x000fe40003f05270 */
[----:B------:R-:W-:Y:S02]  /*0a20*/  ISETP.GE.U32.AND P2, PT, R2, R7, PT ;  /* 0x000000070200720c */ /* 0x000fe40003f46070 */
[----:B------:R-:W-:-:S04]  /*0a30*/  LOP3.LUT R2, R4, R10, RZ, 0x3c, !PT ;  /* 0x0000000a04027212 */ /* 0x000fc800078e3cff */
[----:B------:R-:W-:-:S07]  /*0a40*/  ISETP.GE.AND P1, PT, R2, RZ, PT ;  /* 0x000000ff0200720c */ /* 0x000fce0003f26270 */
[----:B------:R-:W-:-:S06]  /*0a50*/  @P2 IADD3 R0, R0, 0x1, RZ ;  /* 0x0000000100002810 */ /* 0x000fcc0007ffe0ff */
[----:B------:R-:W-:Y:S02]  /*0a60*/  @!P1 IADD3 R0, -R0, RZ, RZ ;  /* 0x000000ff00009210 */ /* 0x000fe40007ffe1ff */
[----:B------:R-:W-:-:S05]  /*0a70*/  @!P0 LOP3.LUT R0, RZ, R10, RZ, 0x33, !PT ;  /* 0x0000000aff008212 */ /* 0x000fca00078e33ff */
[--C-:B------:R-:W-:Y:S02]  /*0a80*/  IMAD.MOV R2, RZ, RZ, -R0.reuse ;  /* 0x000000ffff027224 */ /* 0x100fe400078e0a00 */
[C---:B------:R-:W-:Y:S02]  /*0a90*/  IMAD R0, R10.reuse, 0x1000000, R0 ;  /* 0x010000000a007824 */ /* 0x040fe400078e0200 */
[----:B------:R-:W-:Y:S02]  /*0aa0*/  IMAD R2, R10, R2, R4 ;  /* 0x000000020a027224 */ /* 0x000fe400078e0204 */
[----:B------:R-:W-:Y:S02]  /*0ab0*/  IMAD.IADD R4, R13, 0x1, R9 ;  /* 0x000000010d047824 */ /* 0x000fe400078e0209 */
[----:B------:R-:W-:-:S03]  /*0ac0*/  IMAD R0, R2, 0x10000, R0 ;  /* 0x0001000002007824 */ /* 0x000fc600078e0200 */
[----:B------:R1:W-:Y:S04]  /*0ad0*/  STL [R1+0x5c], R4 ;  /* 0x00005c0401007387 */ /* 0x0003e80000100800 */
[----:B------:R1:W-:Y:S04]  /*0ae0*/  STL [R1+0x58], R0 ;  /* 0x0000580001007387 */ /* 0x0003e80000100800 */
[----:B------:R1:W-:Y:S01]  /*0af0*/  STL [R1+0x54], R3 ;  /* 0x0000540301007387 */ /* 0x0003e20000100800 */
[----:B------:R-:W-:Y:S05]  /*0b00*/  BRA `(.L_x_21) ;  /* 0x0000006000007947 */ /* 0x000fea0003800000 */
.L_x_12:
[----:B------:R-:W-:Y:S01]  /*0b10*/  MOV R0, UR4 ;  /* 0x0000000400007c02 */ /* 0x000fe20008000f00 */
[----:B------:R-:W-:Y:S04]  /*0b20*/  STL [R1+0x54], RZ ;  /* 0x000054ff01007387 */ /* 0x000fe80000100800 */
[----:B------:R-:W-:Y:S04]  /*0b30*/  STL [R1+0x58], RZ ;  /* 0x000058ff01007387 */ /* 0x000fe80000100800 */
[----:B------:R1:W-:Y:S02]  /*0b40*/  STL [R1+0x50], R0 ;  /* 0x0000500001007387 */ /* 0x0003e40000100800 */
[----:B-1----:R-:W-:-:S05]  /*0b50*/  MOV R0, c[0x0][0x53c] ;  /* 0x00014f0000007a02 */ /* 0x002fca0000000f00 */
[----:B------:R1:W-:Y:S02]  /*0b60*/  STL [R1+0x5c], R0 ;  /* 0x00005c0001007387 */ /* 0x0003e40000100800 */
.L_x_21:
[----:B-1----:R-:W2:Y:S04]  /*0b70*/  LDL R4, [R1+0x50] ;  /* 0x0000500001047983 */ /* 0x002ea80000100800 */
[----:B------:R-:W2:Y:S04]  /*0b80*/  LDL R5, [R1+0x54] ;  /* 0x0000540001057983 */ /* 0x000ea80000100800 */
[----:B------:R-:W2:Y:S04]  /*0b90*/  LDL R6, [R1+0x58] ;  /* 0x0000580001067983 */ /* 0x000ea80000100800 */
[----:B------:R-:W2:Y:S01]  /*0ba0*/  LDL R7, [R1+0x5c] ;  /* 0x00005c0001077983 */ /* 0x000ea20000100800 */
[----:B------:R-:W-:Y:S01]  /*0bb0*/  ISETP.NE.AND P0, PT, R14, RZ, PT ;  /* 0x000000ff0e00720c */ /* 0x000fe20003f05270 */
[----:B------:R-:W-:-:S12]  /*0bc0*/  WARPSYNC 0xffffffff ;  /* 0xffffffff00007948 */ /* 0x000fd80003800000 */
[----:B--2---:R1:W-:Y:S04]  /*0bd0*/  @!P0 STS.128 [0x1a080], R4 ;  /* 0x01a08004ff008388 */ /* 0x0043e80000000c00 */
[----:B------:R-:W-:Y:S06]  /*0be0*/  BAR.ARV 0x5, 0x100 ;  /* 0x0144000000007b1d */ /* 0x000fec0000002000 */
.L_x_10:
[----:B------:R-:W2:Y:S02]  /*0bf0*/  LDL R0, [R1+0x5c] ;  /* 0x00005c0001007983 */ /* 0x000ea40000100800 */
[----:B--2---:R-:W-:-:S13]  /*0c00*/  ISETP.GE.AND P0, PT, R0, c[0x0][0x53c], PT ;  /* 0x00014f0000007a0c */ /* 0x004fda0003f06270 */
[----:B------:R-:W-:Y:S05]  /*0c10*/  @P0 EXIT ;  /* 0x000000000000094d */ /* 0x000fea0003800000 */
[----:B------:R-:W2:Y:S02]  /*0c20*/  S2R R17, SR_TID.X ;  /* 0x0000000000117919 */ /* 0x000ea40000002100 */
[----:B--2---:R-:W-:-:S04]  /*0c30*/  SHF.R.S32.HI R9, RZ, 0x1f, R17 ;  /* 0x0000001fff097819 */ /* 0x004fc80000011411 */
[CC--:B------:R-:W-:Y:S02]  /*0c40*/  LEA.HI R2, R9.reuse, R17.reuse, RZ, 0x4 ;  /* 0x0000001109027211 */ /* 0x0c0fe400078f20ff */
[CC--:B------:R-:W-:Y:S02]  /*0c50*/  LEA.HI R14, R9.reuse, R17.reuse, RZ, 0x2 ;  /* 0x00000011090e7211 */ /* 0x0c0fe400078f10ff */
[----:B------:R-:W-:Y:S02]  /*0c60*/  SHF.R.S32.HI R3, RZ, 0x4, R2 ;  /* 0x00000004ff037819 */ /* 0x000fe40000011402 */
[----:B------:R-:W-:Y:S02]  /*0c70*/  LEA.HI R10, R9, R17, RZ, 0x3 ;  /* 0x00000011090a7211 */ /* 0x000fe400078f18ff */
[----:B------:R-:W-:Y:S02]  /*0c80*/  LEA.HI R0, R2, R3, RZ, 0x1 ;  /* 0x0000000302007211 */ /* 0x000fe400078f08ff */
[----:B-1----:R-:W-:-:S02]  /*0c90*/  SHF.R.S32.HI R6, RZ, 0x2, R14 ;  /* 0x00000002ff067819 */ /* 0x002fc4000001140e */
[----:B------:R-:W-:Y:S02]  /*0ca0*/  LOP3.LUT R0, R0, 0xfffffffe, RZ, 0xc0, !PT ;  /* 0xfffffffe00007812 */ /* 0x000fe400078ec0ff */
[----:B------:R-:W-:Y:S02]  /*0cb0*/  SHF.R.S32.HI R4, RZ, 0x3, R10 ;  /* 0x00000003ff047819 */ /* 0x000fe4000001140a */
[----:B------:R-:W-:Y:S01]  /*0cc0*/  LEA.HI R8, R9, R17, RZ, 0x5 ;  /* 0x0000001109087211 */ /* 0x000fe200078f28ff */
[----:B------:R-:W-:Y:S01]  /*0cd0*/  IMAD.IADD R13, R3, 0x1, -R0 ;  /* 0x00000001030d7824 */ /* 0x000fe200078e0a00 */
[----:B------:R-:W-:Y:S01]  /*0ce0*/  LOP3.LUT R0, R2, 0xfffffff0, RZ, 0xc0, !PT ;  /* 0xfffffff002007812 */ /* 0x000fe200078ec0ff */
[----:B------:R-:W-:Y:S01]  /*0cf0*/  IMAD.SHL.U32 R4, R4, 0x40, RZ ;  /* 0x0000004004047824 */ /* 0x000fe200078e00ff */
[----:B------:R-:W-:Y:S02]  /*0d00*/  SHF.R.S32.HI R2, RZ, 0x1f, R14 ;  /* 0x0000001fff027819 */ /* 0x000fe4000001140e */
[----:B------:R-:W-:Y:S01]  /*0d10*/  LOP3.LUT R3, R10, 0xfffffff8, RZ, 0xc0, !PT ;  /* 0xfffffff80a037812 */ /* 0x000fe200078ec0ff */
[----:B------:R-:W-:Y:S01]  /*0d20*/  IMAD.IADD R0, R17, 0x1, -R0 ;  /* 0x0000000111007824 */ /* 0x000fe200078e0a00 */
[----:B------:R-:W-:-:S02]  /*0d30*/  LEA.HI R2, R2, R6, RZ, 0x3 ;  /* 0x0000000602027211 */ /* 0x000fc400078f18ff */
[----:B------:R-:W-:Y:S01]  /*0d40*/  SHF.R.S32.HI R242, RZ, 0x5, R8 ;  /* 0x00000005fff27819 */ /* 0x000fe20000011408 */
[----:B------:R-:W-:Y:S01]  /*0d50*/  IMAD.IADD R7, R17, 0x1, -R3 ;  /* 0x0000000111077824 */ /* 0x000fe200078e0a03 */
[----:B------:R-:W-:Y:S02]  /*0d60*/  SHF.R.S32.HI R5, RZ, 0x1f, R0 ;  /* 0x0000001fff057819 */ /* 0x000fe40000011400 */
[----:B------:R-:W-:Y:S01]  /*0d70*/  LOP3.LUT R3, R2, 0xfffffff8, RZ, 0xc0, !PT ;  /* 0xfffffff802037812 */ /* 0x000fe200078ec0ff */
[C---:B------:R-:W-:Y:S01]  /*0d80*/  IMAD.SHL.U32 R20, R7.reuse, 0x8, RZ ;  /* 0x0000000807147824 */ /* 0x040fe200078e00ff */
[----:B------:R-:W-:Y:S01]  /*0d90*/  LOP3.LUT R2, R4, 0x1c0, RZ, 0xc0, !PT ;  /* 0x000001c004027812 */ /* 0x000fe200078ec0ff */
[----:B------:R-:W-:Y:S01]  /*0da0*/  IMAD.SHL.U32 R4, R7, 0x40, RZ ;  /* 0x0000004007047824 */ /* 0x000fe200078e00ff */
[----:B------:R-:W-:Y:S01]  /*0db0*/  LEA.HI R11, R5, R0, RZ, 0x3 ;  /* 0x00000000050b7211 */ /* 0x000fe200078f18ff */
[----:B------:R-:W-:Y:S01]  /*0dc0*/  IMAD.IADD R6, R6, 0x1, -R3 ;  /* 0x0000000106067824 */ /* 0x000fe200078e0a03 */
[----:B------:R-:W-:-:S02]  /*0dd0*/  SHF.R.U32.HI R5, RZ, 0x3, R2 ;  /* 0x00000003ff057819 */ /* 0x000fc40000011602 */
[----:B------:R-:W-:Y:S02]  /*0de0*/  LOP3.LUT R3, R2, 0x38, R20, 0xf8, !PT ;  /* 0x0000003802037812 */ /* 0x000fe400078ef814 */
[----:B------:R-:W-:Y:S02]  /*0df0*/  LOP3.LUT R2, R11, 0xfffffff8, RZ, 0xc0, !PT ;  /* 0xfffffff80b027812 */ /* 0x000fe400078ec0ff */
[----:B------:R-:W-:Y:S02]  /*0e00*/  LOP3.LUT R7, R3, R5, RZ, 0x3c, !PT ;  /* 0x0000000503077212 */ /* 0x000fe400078e3cff */
[----:B------:R-:W-:Y:S01]  /*0e10*/  SHF.R.S32.HI R3, RZ, 0x1f, R8 ;  /* 0x0000001fff037819 */ /* 0x000fe20000011408 */
[----:B------:R-:W-:Y:S01]  /*0e20*/  IMAD.IADD R5, R0, 0x1, -R2 ;  /* 0x0000000100057824 */ /* 0x000fe200078e0a02 */
[----:B------:R-:W-:Y:S02]  /*0e30*/  LOP3.LUT R2, R8, 0xffffffe0, RZ, 0xc0, !PT ;  /* 0xffffffe008027812 */ /* 0x000fe400078ec0ff */
[----:B------:R-:W-:-:S02]  /*0e40*/  LOP3.LUT R0, R4, 0x1c0, RZ, 0xc0, !PT ;  /* 0x000001c004007812 */ /* 0x000fc400078ec0ff */
[----:B------:R-:W-:Y:S01]  /*0e50*/  LEA.HI R8, R9, R17, RZ, 0x6 ;  /* 0x0000001109087211 */ /* 0x000fe200078f30ff */
[----:B------:R-:W-:Y:S01]  /*0e60*/  IMAD.IADD R16, R17, 0x1, -R2 ;  /* 0x0000000111107824 */ /* 0x000fe200078e0a02 */
[----:B------:R-:W-:Y:S02]  /*0e70*/  LOP3.LUT R4, R0, 0x8, R10, 0xf8, !PT ;  /* 0x0000000800047812 */ /* 0x000fe400078ef80a */
[----:B------:R-:W-:Y:S02]  /*0e80*/  SHF.R.U32.HI R2, RZ, 0x3, R0 ;  /* 0x00000003ff027819 */ /* 0x000fe40000011600 */
[----:B------:R-:W-:Y:S02]  /*0e90*/  LEA.HI R0, R3, R242, RZ, 0x3 ;  /* 0x000000f203007211 */ /* 0x000fe400078f18ff */
[----:B------:R-:W-:Y:S02]  /*0ea0*/  SHF.R.S32.HI R9, RZ, 0x1f, R16 ;  /* 0x0000001fff097819 */ /* 0x000fe40000011410 */
[----:B------:R-:W-:Y:S01]  /*0eb0*/  LOP3.LUT R12, R4, R2, RZ, 0x3c, !PT ;  /* 0x00000002040c7212 */ /* 0x000fe200078e3cff */
[----:B------:R-:W-:Y:S01]  /*0ec0*/  IMAD.SHL.U32 R2, R8, 0x8, RZ ;  /* 0x0000000808027824 */ /* 0x000fe200078e00ff */
[----:B------:R-:W-:-:S02]  /*0ed0*/  LOP3.LUT R0, R0, 0xffffff8, RZ, 0xc0, !PT ;  /* 0x0ffffff800007812 */ /* 0x000fc400078ec0ff */
[----:B------:R-:W-:Y:S02]  /*0ee0*/  LEA.HI R9, R9, R16, RZ, 0x2 ;  /* 0x0000001009097211 */ /* 0x000fe400078f10ff */
[----:B------:R-:W-:Y:S02]  /*0ef0*/  LOP3.LUT R3, R6, 0x1, RZ, 0xc0, !PT ;  /* 0x0000000106037812 */ /* 0x000fe400078ec0ff */
[----:B------:R-:W-:Y:S01]  /*0f00*/  LOP3.LUT R248, R7, 0x7ffffe00, R2, 0xf8, !PT ;  /* 0x7ffffe0007f87812 */ /* 0x000fe200078ef802 */
[----:B------:R-:W-:Y:S01]  /*0f10*/  IMAD.IADD R2, R242, 0x1, -R0 ;  /* 0x00000001f2027824 */ /* 0x000fe200078e0a00 */
[----:B------:R-:W-:Y:S02]  /*0f20*/  SHF.R.S32.HI R0, RZ, 0x2, R9 ;  /* 0x00000002ff007819 */ /* 0x000fe40000011409 */
[----:B------:R-:W-:Y:S01]  /*0f30*/  ISETP.NE.U32.AND P4, PT, R3, 0x1, PT ;  /* 0x000000010300780c */ /* 0x000fe20003f85070 */
[C---:B------:R-:W-:Y:S01]  /*0f40*/  IMAD.SHL.U32 R3, R5.reuse, 0x40, RZ ;  /* 0x0000004005037824 */ /* 0x040fe200078e00ff */
[----:B------:R-:W-:Y:S01]  /*0f50*/  LOP3.LUT R4, R14, 0xfffffffc, RZ, 0xc0, !PT ;  /* 0xfffffffc0e047812 */ /* 0x000fe200078ec0ff */
[----:B------:R-:W-:Y:S01]  /*0f60*/  IMAD R15, R2, 0x10, R0 ;  /* 0x00000010020f7824 */ /* 0x000fe200078e0200 */
[----:B------:R-:W-:Y:S01]  /*0f70*/  LOP3.LUT P3, RZ, R5, 0x2, RZ, 0xc0, !PT ;  /* 0x0000000205ff7812 */ /* 0x000fe2000786c0ff */
[----:B------:R-:W-:Y:S01]  /*0f80*/  IMAD.SHL.U32 R2, R13, 0x8, RZ ;  /* 0x000000080d027824 */ /* 0x000fe200078e00ff */
[----:B------:R-:W-:Y:S01]  /*0f90*/  LOP3.LUT R0, R3, 0x1c0, RZ, 0xc0, !PT ;  /* 0x000001c003007812 */ /* 0x000fe200078ec0ff */
[----:B------:R-:W-:Y:S01]  /*0fa0*/  IMAD.IADD R3, R17, 0x1, -R4 ;  /* 0x0000000111037824 */ /* 0x000fe200078e0a04 */
[----:B------:R-:W-:Y:S01]  /*0fb0*/  LOP3.LUT P0, RZ, R5, 0x4, RZ, 0xc0, !PT ;  /* 0x0000000405ff7812 */ /* 0x000fe2000780c0ff */
[----:B------:R-:W-:Y:S01]  /*0fc0*/  IMAD.SHL.U32 R4, R6, 0x40, RZ ;  /* 0x0000004006047824 */ /* 0x000fe200078e00ff */
[----:B------:R-:W-:Y:S01]  /*0fd0*/  LOP3.LUT R5, R0, 0x8, R2, 0xf8, !PT ;  /* 0x0000000800057812 */ /* 0x000fe200078ef802 */
[----:B------:R-:W-:Y:S01]  /*0fe0*/  IMAD.MOV.U32 R14, RZ, RZ, 0x20 ;  /* 0x00000020ff0e7424 */ /* 0x000fe200078e00ff */
[----:B------:R-:W-:Y:S01]  /*0ff0*/  SHF.R.U32.HI R2, RZ, 0x3, R0 ;  /* 0x00000003ff027819 */ /* 0x000fe20000011600 */
[----:B------:R-:W-:Y:S01]  /*1000*/  STL [R1+0xa0], R15 ;  /* 0x0000a00f01007387 */ /* 0x000fe20000100800 */
[----:B------:R-:W-:Y:S01]  /*1010*/  LEA.HI R0, R3, R3, RZ, 0x1 ;  /* 0x0000000303007211 */ /* 0x000fe200078f08ff */
[----:B------:R-:W-:Y:S01]  /*1020*/  IMAD.SHL.U32 R248, R248, 0x2, RZ ;  /* 0x00000002f8f87824 */ /* 0x000fe200078e00ff */
[----:B------:R-:W-:Y:S01]  /*1030*/  LOP3.LUT R7, R5, R2, RZ, 0x3c, !PT ;  /* 0x0000000205077212 */ /* 0x000fe200078e3cff */
[----:B------:R-:W-:Y:S01]  /*1040*/  IMAD R5, R242, 0x200, R3 ;  /* 0x00000200f2057824 */ /* 0x000fe200078e0203 */
[----:B------:R-:W-:-:S02]  /*1050*/  LOP3.LUT R2, R4, 0x1c0, RZ, 0xc0, !PT ;  /* 0x000001c004027812 */ /* 0x000fc400078ec0ff */
[----:B------:R-:W-:Y:S01]  /*1060*/  R2P PR, R6, 0x6 ;  /* 0x0000000606007804 */ /* 0x000fe20000000000 */
[----:B------:R-:W-:Y:S01]  /*1070*/  IMAD.MOV.U32 R6, RZ, RZ, 0x10 ;  /* 0x00000010ff067424 */ /* 0x000fe200078e00ff */
[----:B------:R-:W-:Y:S02]  /*1080*/  LOP3.LUT R0, R0, 0x1ffffffe, RZ, 0xc0, !PT ;  /* 0x1ffffffe00007812 */ /* 0x000fe400078ec0ff */
[----:B------:R-:W-:Y:S02]  /*1090*/  LEA.HI R2, R2, R2, RZ, 0x1d ;  /* 0x0000000202027211 */ /* 0x000fe400078fe8ff */
[----:B------:R-:W-:Y:S01]  /*10a0*/  IADD3 R18, R20, 0x40, RZ ;  /* 0x0000004014127810 */ /* 0x000fe20007ffe0ff */
[----:B------:R-:W-:Y:S01]  /*10b0*/  IMAD.IADD R10, R3, 0x1, -R0 ;  /* 0x00000001030a7824 */ /* 0x000fe200078e0a00 */
[----:B------:R-:W-:Y:S01]  /*10c0*/  SHF.R.S32.HI R21, RZ, 0x1f, R20 ;  /* 0x0000001fff157819 */ /* 0x000fe20000011414 */
[----:B------:R-:W-:Y:S01]  /*10d0*/  IMAD.U32 R8, R5, 0x2, R2 ;  /* 0x0000000205087824 */ /* 0x000fe200078e0002 */
[----:B------:R-:W-:Y:S01]  /*10e0*/  SEL R4, R6, 0xfffffff0, !P3 ;  /* 0xfffffff006047807 */ /* 0x000fe20005800000 */
[----:B------:R-:W-:Y:S01]  /*10f0*/  IMAD.SHL.U32 R6, R11, 0x40, RZ ;  /* 0x000000400b067824 */ /* 0x000fe200078e00ff */
[----:B------:R-:W-:Y:S01]  /*1100*/  SEL R3, R14, 0xffffffe0, !P0 ;  /* 0xffffffe00e037807 */ /* 0x000fe20004000000 */
[----:B------:R-:W-:Y:S01]  /*1110*/  STL.64 [R1+0x30], R20 ;  /* 0x0000301401007387 */ /* 0x000fe20000100a00 */
[----:B------:R-:W-:Y:S01]  /*1120*/  IADD3 R17, R20, 0x80, RZ ;  /* 0x0000008014117810 */ /* 0x000fe20007ffe0ff */
[----:B------:R-:W-:Y:S01]  /*1130*/  IMAD R0, R13, 0x200, R12 ;  /* 0x000002000d007824 */ /* 0x000fe200078e020c */
[----:B------:R-:W-:Y:S01]  /*1140*/  LOP3.LUT R2, R9, 0x7ffffffc, RZ, 0xc0, !PT ;  /* 0x7ffffffc09027812 */ /* 0x000fe200078ec0ff */
[----:B------:R-:W-:Y:S01]  /*1150*/  STL [R1+0x38], R18 ;  /* 0x0000381201007387 */ /* 0x000fe20000100800 */
[----:B------:R-:W-:Y:S01]  /*1160*/  SHF.R.S32.HI R9, RZ, 0x1f, R18 ;  /* 0x0000001fff097819 */ /* 0x000fe20000011412 */
[----:B------:R-:W-:Y:S01]  /*1170*/  IMAD.IADD R4, R4, 0x1, R3 ;  /* 0x0000000104047824 */ /* 0x000fe200078e0203 */
[----:B------:R-:W-:Y:S01]  /*1180*/  IADD3 R5, R20, 0xc0, RZ ;  /* 0x000000c014057810 */ /* 0x000fe20007ffe0ff */
[----:B------:R-:W-:Y:S01]  /*1190*/  STL [R1+0x3c], R17 ;  /* 0x00003c1101007387 */ /* 0x000fe20000100800 */
[----:B------:R-:W-:Y:S01]  /*11a0*/  LOP3.LUT R3, R7, 0x7ffffe00, R6, 0xf8, !PT ;  /* 0x7ffffe0007037812 */ /* 0x000fe200078ef806 */
[----:B------:R-:W-:Y:S01]  /*11b0*/  IMAD.IADD R2, R16, 0x1, -R2 ;  /* 0x0000000110027824 */ /* 0x000fe200078e0a02 */
[----:B------:R-:W-:Y:S01]  /*11c0*/  SHF.R.S32.HI R6, RZ, 0x1f, R17 ;  /* 0x0000001fff067819 */ /* 0x000fe20000011411 */
[----:B------:R-:W-:Y:S01]  /*11d0*/  STL [R1+0x70], R9 ;  /* 0x0000700901007387 */ /* 0x000fe20000100800 */
[----:B------:R-:W-:Y:S01]  /*11e0*/  IMAD.MOV.U32 R7, RZ, RZ, 0x40 ;  /* 0x00000040ff077424 */ /* 0x000fe200078e00ff */
[----:B------:R-:W-:Y:S01]  /*11f0*/  LEA R11, R8, 0x80, 0x1 ;  /* 0x00000080080b7811 */ /* 0x000fe200078e08ff */
[----:B------:R-:W-:Y:S01]  /*1200*/  IMAD.SHL.U32 R8, R2, 0x2, RZ ;  /* 0x0000000202087824 */ /* 0x000fe200078e00ff */
[----:B------:R1:W-:Y:S01]  /*1210*/  STL [R1+0x40], R5 ;  /* 0x0000400501007387 */ /* 0x0003e20000100800 */
[----:B------:R-:W-:Y:S01]  /*1220*/  IMAD R2, R10, 0x8, R15 ;  /* 0x000000080a027824 */ /* 0x000fe200078e020f */
[----:B------:R-:W-:-:S02]  /*1230*/  LEA R134, R0, 0x14080, 0x1 ;  /* 0x0001408000867811 */ /* 0x000fc400078e08ff */
[----:B------:R2:W-:Y:S01]  /*1240*/  STL [R1+0x6c], R6 ;  /* 0x00006c0601007387 */ /* 0x0005e20000100800 */
[----:B------:R-:W-:Y:S02]  /*1250*/  SEL R0, R7, 0xffffffc0, !P0 ;  /* 0xffffffc007007807 */ /* 0x000fe40004000000 */
[----:B------:R-:W-:-:S05]  /*1260*/  LEA R236, R3, 0x4080, 0x1 ;  /* 0x0000408003ec7811 */ /* 0x000fca00078e08ff */
[--C-:B------:R-:W-:Y:S02]  /*1270*/  IMAD R242, R242, 0x800, R236.reuse ;  /* 0x00000800f2f27824 */ /* 0x100fe400078e02ec */
[----:B------:R-:W-:Y:S02]  /*1280*/  IMAD R241, R4, 0x2, R236 ;  /* 0x0000000204f17824 */ /* 0x000fe400078e02ec */
[----:B------:R-:W-:Y:S02]  /*1290*/  IMAD.IADD R237, R236, 0x1, R0 ;  /* 0x00000001eced7824 */ /* 0x000fe400078e0200 */
[----:B------:R-:W-:Y:S01]  /*12a0*/  IMAD.IADD R245, R0, 0x1, R242 ;  /* 0x0000000100f57824 */ /* 0x000fe200078e02f2 */
[----:B-1----:R-:W-:Y:S02]  /*12b0*/  SHF.R.S32.HI R5, RZ, 0x1f, R5 ;  /* 0x0000001fff057819 */ /* 0x002fe40000011405 */
[----:B--2---:R-:W-:-:S03]  /*12c0*/  SEL R6, R14, 0xffffffe0, !P1 ;  /* 0xffffffe00e067807 */ /* 0x004fc60004800000 */
[----:B------:R1:W-:Y:S04]  /*12d0*/  STL [R1+0x68], R5 ;  /* 0x0000680501007387 */ /* 0x0003e80000100800 */
[----:B------:R2:W-:Y:S01]  /*12e0*/  STL [R1+0x44], R8 ;  /* 0x0000440801007387 */ /* 0x0005e20000100800 */
[----:B------:R-:W-:-:S03]  /*12f0*/  IMAD.IADD R9, R11, 0x1, R6 ;  /* 0x000000010b097824 */ /* 0x000fc600078e0206 */
[----:B------:R-:W-:Y:S04]  /*1300*/  STL [R1+0x78], R11 ;  /* 0x0000780b01007387 */ /* 0x000fe80000100800 */
[----:B------:R3:W-:Y:S04]  /*1310*/  STL [R1+0xa4], R2 ;  /* 0x0000a40201007387 */ /* 0x0007e80000100800 */
[----:B------:R-:W-:Y:S01]  /*1320*/  STL [R1+0x84], R9 ;  /* 0x0000840901007387 */ /* 0x000fe20000100800 */
[----:B-1----:R-:W-:Y:S02]  /*1330*/  SEL R5, R7, 0xffffffc0, !P2 ;  /* 0xffffffc007057807 */ /* 0x002fe40005000000 */
[----:B--2---:R-:W-:-:S03]  /*1340*/  IADD3 R8, R11, -0x10, RZ ;  /* 0xfffffff00b087810 */ /* 0x004fc60007ffe0ff */
[C---:B------:R-:W-:Y:S01]  /*1350*/  IMAD.IADD R7, R11.reuse, 0x1, R5 ;  /* 0x000000010b077824 */ /* 0x040fe200078e0205 */
[----:B------:R-:W-:-:S04]  /*1360*/  @P4 IADD3 R8, R11, 0x10, RZ ;  /* 0x000000100b084810 */ /* 0x000fc80007ffe0ff */
[----:B------:R1:W-:Y:S01]  /*1370*/  STL [R1+0x94], R7 ;  /* 0x0000940701007387 */ /* 0x0003e20000100800 */
[--C-:B------:R-:W-:Y:S01]  /*1380*/  IMAD.IADD R3, R6, 0x1, R8.reuse ;  /* 0x0000000106037824 */ /* 0x100fe200078e0208 */
[----:B---3--:R-:W-:Y:S01]  /*1390*/  SEL R2, R14, 0xffffffe0, !P3 ;  /* 0xffffffe00e027807 */ /* 0x008fe20005800000 */
[----:B------:R-:W-:Y:S01]  /*13a0*/  IMAD.IADD R6, R5, 0x1, R8 ;  /* 0x0000000105067824 */ /* 0x000fe200078e0208 */
[----:B------:R2:W-:Y:S02]  /*13b0*/  STL [R1+0x7c], R8 ;  /* 0x00007c0801007387 */ /* 0x0005e40000100800 */
[--C-:B------:R-:W-:Y:S01]  /*13c0*/  IADD3 R239, R0, R236, R2.reuse ;  /* 0x000000ec00ef7210 */ /* 0x100fe20007ffe002 */
[----:B------:R-:W-:Y:S02]  /*13d0*/  IMAD.IADD R238, R236, 0x1, R2 ;  /* 0x00000001ecee7824 */ /* 0x000fe400078e0202 */
[----:B------:R-:W-:Y:S02]  /*13e0*/  IMAD.IADD R243, R2, 0x1, R242 ;  /* 0x0000000102f37824 */ /* 0x000fe400078e02f2 */
[----:B------:R-:W-:-:S02]  /*13f0*/  IMAD.IADD R2, R3, 0x1, R5 ;  /* 0x0000000103027824 */ /* 0x000fc400078e0205 */
[----:B------:R-:W-:Y:S02]  /*1400*/  IMAD.IADD R244, R0, 0x1, R243 ;  /* 0x0000000100f47824 */ /* 0x000fe400078e02f3 */
[----:B-1----:R-:W-:-:S05]  /*1410*/  IMAD.IADD R7, R9, 0x1, R5 ;  /* 0x0000000109077824 */ /* 0x002fca00078e0205 */
[----:B------:R2:W-:Y:S04]  /*1420*/  STL [R1+0x90], R7 ;  /* 0x0000900701007387 */ /* 0x0005e80000100800 */
[----:B------:R2:W-:Y:S04]  /*1430*/  STL [R1+0x8c], R6 ;  /* 0x00008c0601007387 */ /* 0x0005e80000100800 */
[----:B------:R2:W-:Y:S04]  /*1440*/  STL [R1+0x80], R3 ;  /* 0x0000800301007387 */ /* 0x0005e80000100800 */
[----:B------:R2:W-:Y:S02]  /*1450*/  STL [R1+0x88], R2 ;  /* 0x0000880201007387 */ /* 0x0005e40000100800 */
.L_x_92:
[----:B------:R-:W3:Y:S01]  /*1460*/  LDL R0, [R1+0x5c] ;  /* 0x00005c0001007983 */ /* 0x000ee20000100800 */
[----:B------:R-:W-:Y:S01]  /*1470*/  IMAD.MOV.U32 R12, RZ, RZ, 0x4 ;  /* 0x00000004ff0c7424 */ /* 0x000fe200078e00ff */
[----:B------:R-:W-:-:S02]  /*1480*/  ISETP.NE.U32.AND P0, PT, RZ, c[0x0][0x370], PT ;  /* 0x0000dc00ff007a0c */ /* 0x000fc40003f05070 */
[----:B------:R-:W4:Y:S02]  /*1490*/  LDL R10, [R1+0x58] ;  /* 0x00005800010a7983 */ /* 0x000f240000100800 */
[----:B------:R-:W-:Y:S01]  /*14a0*/  ISETP.NE.AND.EX P1, PT, RZ, c[0x0][0x374], PT, P0 ;  /* 0x0000dd00ff007a0c */ /* 0x000fe20003f25300 */
[----:B--23--:R-:W-:-:S05]  /*14b0*/  IMAD.WIDE R2, R0, R12, c[0x0][0x588] ;  /* 0x0001620000027625 */ /* 0x00cfca00078e020c */
[----:B------:R-:W2:Y:S01]  /*14c0*/  LDG.E R32, [R2.64] ;  /* 0x0000000602207981 */ /* 0x000ea2000c1e1900 */
[----:B------:R-:W-:Y:S01]  /*14d0*/  ISETP.NE.U32.AND P3, PT, RZ, c[0x0][0x360], PT ;  /* 0x0000d800ff007a0c */ /* 0x000fe20003f65070 */
[----:B------:R-:W-:Y:S01]  /*14e0*/  CS2R R8, SRZ ;  /* 0x0000000000087805 */ /* 0x000fe2000001ff00 */
[----:B------:R-:W-:Y:S02]  /*14f0*/  ISETP.NE.U32.AND P4, PT, RZ, c[0x0][0x348], PT ;  /* 0x0000d200ff007a0c */ /* 0x000fe40003f85070 */
[----:B------:R-:W-:Y:S02]  /*1500*/  ISETP.NE.AND.EX P3, PT, RZ, c[0x0][0x364], PT, P3 ;  /* 0x0000d900ff007a0c */ /* 0x000fe40003f65330 */
[----:B------:R-:W-:Y:S02]  /*1510*/  ISETP.NE.U32.AND P2, PT, RZ, c[0x0][0x350], PT ;  /* 0x0000d400ff007a0c */ /* 0x000fe40003f45070 */
[----:B------:R-:W-:Y:S02]  /*1520*/  ISETP.NE.AND.EX P4, PT, RZ, c[0x0][0x34c], PT, P4 ;  /* 0x0000d300ff007a0c */ /* 0x000fe40003f85340 */
[----:B------:R-:W-:Y:S01]  /*1530*/  ISETP.NE.AND.EX P5, PT, RZ, c[0x0][0x354], PT, P2 ;  /* 0x0000d500ff007a0c */ /* 0x000fe20003fa5320 */
[----:B------:R-:W-:Y:S01]  /*1540*/  IMAD.MOV.U32 R11, RZ, RZ, RZ ;  /* 0x000000ffff0b7224 */ /* 0x000fe200078e00ff */
[----:B--2---:R-:W-:Y:S01]  /*1550*/  SHF.R.S32.HI R31, RZ, 0x1f, R32 ;  /* 0x0000001fff1f7819 */ /* 0x004fe20000011420 */
[----:B------:R1:W-:Y:S01]  /*1560*/  STL [R1+0x48], R32 ;  /* 0x0000482001007387 */ /* 0x0003e20000100800 */
[----:B------:R-:W-:-:S02]  /*1570*/  @P1 LEA R2, P0, R32, c[0x0][0x370], 0x2 ;  /* 0x0000dc0020021a11 */ /* 0x000fc400078010ff */
[C---:B------:R-:W-:Y:S01]  /*1580*/  LEA R4, P2, R32.reuse, c[0x0][0x348], 0x2 ;  /* 0x0000d20020047a11 */ /* 0x040fe200078410ff */
[----:B------:R1:W-:Y:S01]  /*1590*/  STL [R1+0x64], R31 ;  /* 0x0000641f01007387 */ /* 0x0003e20000100800 */
[C---:B------:R-:W-:Y:S02]  /*15a0*/  @P1 LEA.HI.X R3, R32.reuse, c[0x0][0x374], R31, 0x2, P0 ;  /* 0x0000dd0020031a11 */ /* 0x040fe400000f141f */
[----:B------:R-:W-:-:S03]  /*15b0*/  @P3 LEA R6, P0, R32, c[0x0][0x360], 0x2 ;  /* 0x0000d80020063a11 */ /* 0x000fc600078010ff */
[----:B------:R2:W5:Y:S01]  /*15c0*/  @P1 LDG.E R8, [R2.64] ;  /* 0x0000000602081981 */ /* 0x000562000c1e1900 */
[C-C-:B------:R-:W-:Y:S02]  /*15d0*/  @P3 LEA.HI.X R7, R32.reuse, c[0x0][0x364], R31.reuse, 0x2, P0 ;  /* 0x0000d90020073a11 */ /* 0x140fe400000f141f */
[----:B------:R-:W-:Y:S02]  /*15e0*/  LEA.HI.X R5, R32, c[0x0][0x34c], R31, 0x2, P2 ;  /* 0x0000d30020057a11 */ /* 0x000fe400010f141f */
[----:B----4-:R-:W-:Y:S01]  /*15f0*/  LOP3.LUT R30, R10, 0xffff, RZ, 0xc0, !PT ;  /* 0x0000ffff0a1e7812 */ /* 0x010fe200078ec0ff */
[----:B------:R1:W5:Y:S01]  /*1600*/  @P3 LDG.E R14, [R6.64] ;  /* 0x00000006060e3981 */ /* 0x000362000c1e1900 */
[----:B------:R-:W-:Y:S01]  /*1610*/  YIELD ;  /* 0x0000000000007946 */ /* 0x000fe20003800000 */
[----:B------:R-:W-:Y:S02]  /*1620*/  P2R R21, PR, RZ, 0x20 ;  /* 0x00000020ff157803 */ /* 0x000fe40000000000 */
[----:B------:R1:W5:Y:S01]  /*1630*/  @P4 LDG.E R11, [R4.64] ;  /* 0x00000006040b4981 */ /* 0x000362000c1e1900 */
[----:B--2---:R-:W-:-:S04]  /*1640*/  LEA R2, P1, R32, c[0x0][0x350], 0x2 ;  /* 0x0000d40020027a11 */ /* 0x004fc800078210ff */
[----:B------:R-:W-:-:S05]  /*1650*/  LEA.HI.X R3, R32, c[0x0][0x354], R31, 0x2, P1 ;  /* 0x0000d50020037a11 */ /* 0x000fca00008f141f */
[----:B------:R1:W5:Y:S04]  /*1660*/  @P5 LDG.E R9, [R2.64] ;  /* 0x0000000602095981 */ /* 0x000368000c1e1900 */
[----:B------:R1:W-:Y:S01]  /*1670*/  STL [R1+0x60], R30 ;  /* 0x0000601e01007387 */ /* 0x0003e20000100800 */
[----:B------:R-:W-:Y:S05]  /*1680*/  @P3 BRA `(.L_x_22) ;  /* 0x0000005000003947 */ /* 0x000fea0003800000 */
[----:B-----5:R-:W-:Y:S01]  /*1690*/  MOV R14, c[0x0][0x168] ;  /* 0x00005a00000e7a02 */ /* 0x020fe20000000f00 */
[----:B------:R-:W-:Y:S05]  /*16a0*/  @!P4 BRA `(.L_x_22) ;  /* 0x000000300000c947 */ /* 0x000fea0003800000 */
[----:B-1----:R-:W2:Y:S04]  /*16b0*/  LDG.E R6, [R4.64] ;  /* 0x0000000604067981 */ /* 0x002ea8000c1e1900 */
[----:B------:R-:W2:Y:S02]  /*16c0*/  LDG.E R0, [R4.64+0x4] ;  /* 0x0000040604007981 */ /* 0x000ea4000c1e1900 */
[----:B--2---:R-:W-:-:S02]  /*16d0*/  IADD3 R14, -R6, R0, RZ ;  /* 0x00000000060e7210 */ /* 0x004fc40007ffe1ff */
.L_x_22:
[----:B------:R-:W-:-:S04]  /*16e0*/  ISETP.NE.U32.AND P0, PT, RZ, c[0x0][0x368], PT ;  /* 0x0000da00ff007a0c */ /* 0x000fc80003f05070 */
[----:B------:R-:W-:-:S13]  /*16f0*/  ISETP.NE.AND.EX P0, PT, RZ, c[0x0][0x36c], PT, P0 ;  /* 0x0000db00ff007a0c */ /* 0x000fda0003f05300 */
[----:B------:R-:W-:Y:S05]  /*1700*/  @!P0 BRA `(.L_x_23) ;  /* 0x0000004000008947 */ /* 0x000fea0003800000 */
[----:B-1----:R-:W-:-:S04]  /*1710*/  LEA R2, P0, R32, c[0x0][0x368], 0x2 ;  /* 0x0000da0020027a11 */ /* 0x002fc800078010ff */
[----:B------:R-:W-:-:S05]  /*1720*/  LEA.HI.X R3, R32, c[0x0][0x36c], R31, 0x2, P0 ;  /* 0x0000db0020037a11 */ /* 0x000fca00000f141f */
[----:B------:R1:W5:Y:S01]  /*1730*/  LDG.E R0, [R2.64] ;  /* 0x0000000602007981 */ /* 0x000362000c1e1900 */
[----:B------:R-:W-:Y:S05]  /*1740*/  BRA `(.L_x_24) ;  /* 0x0000005000007947 */ /* 0x000fea0003800000 */
.L_x_23:
[----:B------:R-:W-:Y:S01]  /*1750*/  MOV R0, c[0x0][0x1d0] ;  /* 0x0000740000007a02 */ /* 0x000fe20000000f00 */
[----:B------:R-:W-:Y:S05]  /*1760*/  @!P5 BRA `(.L_x_24) ;  /* 0x000000300000d947 */ /* 0x000fea0003800000 */
[----:B-1----:R-:W2:Y:S04]  /*1770*/  LDG.E R4, [R2.64] ;  /* 0x0000000602047981 */ /* 0x002ea8000c1e1900 */
[----:B------:R-:W2:Y:S02]  /*1780*/  LDG.E R0, [R2.64+0x4] ;  /* 0x0000040602007981 */ /* 0x000ea4000c1e1900 */
[----:B--2---:R-:W-:-:S04]  /*1790*/  IADD3 R0, -R4, R0, RZ ;  /* 0x0000000004007210 */ /* 0x004fc80007ffe1ff */
.L_x_24:
[----:B-1----:R-:W-:Y:S01]  /*17a0*/  LOP3.LUT R2, R10, 0xff000000, RZ, 0xc0, !PT ;  /* 0xff0000000a027812 */ /* 0x002fe200078ec0ff */
[----:B-----5:R-:W-:Y:S01]  /*17b0*/  IMAD.IADD R24, R0, 0x1, -R8 ;  /* 0x0000000100187824 */ /* 0x020fe200078e0a08 */
[----:B------:R-:W-:Y:S01]  /*17c0*/  LOP3.LUT R3, R10, 0xff0000, RZ, 0xc0, !PT ;  /* 0x00ff00000a037812 */ /* 0x000fe200078ec0ff */
[----:B------:R-:W-:Y:S01]  /*17d0*/  BSSY B0, `(.L_x_25) ;  /* 0x000002d000007945 */ /* 0x000fe20003800000 */
[----:B------:R-:W-:Y:S01]  /*17e0*/  SHF.R.U32.HI R4, RZ, 0x8, R2 ;  /* 0x00000008ff047819 */ /* 0x000fe20000011602 */
[----:B------:R-:W-:Y:S01]  /*17f0*/  IMAD.IADD R19, R9, 0x1, R8 ;  /* 0x0000000109137824 */ /* 0x000fe200078e0208 */
[----:B------:R-:W-:-:S02]  /*1800*/  IADD3 R0, R24, 0x2f, RZ ;  /* 0x0000002f18007810 */ /* 0x000fc40007ffe0ff */
[----:B------:R-:W-:Y:S02]  /*1810*/  LEA.HI R3, R3, R4, RZ, 0x10 ;  /* 0x0000000403037211 */ /* 0x000fe400078f80ff */
[----:B------:R-:W-:Y:S01]  /*1820*/  ISETP.GE.AND P0, PT, R24, 0x1, PT ;  /* 0x000000011800780c */ /* 0x000fe20003f06270 */
[----:B------:R-:W-:Y:S01]  /*1830*/  IMAD.HI R0, R0, 0x2aaaaaab, RZ ;  /* 0x2aaaaaab00007827 */ /* 0x000fe200078e02ff */
[----:B------:R-:W-:Y:S02]  /*1840*/  LOP3.LUT R13, R3, 0xff, RZ, 0xc0, !PT ;  /* 0x000000ff030d7812 */ /* 0x000fe400078ec0ff */
[----:B------:R-:W-:Y:S02]  /*1850*/  SHF.R.U32.HI R5, RZ, 0x10, R3 ;  /* 0x00000010ff057819 */ /* 0x000fe40000011603 */
[----:B------:R-:W-:Y:S01]  /*1860*/  SHF.R.U32.HI R2, RZ, 0x1f, R0 ;  /* 0x0000001fff027819 */ /* 0x000fe20000011600 */
[----:B------:R1:W-:Y:S03]  /*1870*/  STL [R1+0x98], R13 ;  /* 0x0000980d01007387 */ /* 0x0003e60000100800 */
[----:B------:R-:W-:Y:S01]  /*1880*/  LEA.HI.SX32 R10, R0, R2, 0x1d ;  /* 0x00000002000a7211 */ /* 0x000fe200078feaff */
[----:B------:R1:W-:Y:S01]  /*1890*/  STL [R1+0x74], R5 ;  /* 0x0000740501007387 */ /* 0x0003e20000100800 */
[----:B------:R-:W-:Y:S01]  /*18a0*/  IMAD.MOV.U32 R2, RZ, RZ, RZ ;  /* 0x000000ffff027224 */ /* 0x000fe200078e00ff */
[----:B------:R-:W-:Y:S05]  /*18b0*/  @!P0 BRA `(.L_x_26) ;  /* 0x000001e000008947 */ /* 0x000fea0003800000 */
[----:B------:R-:W-:Y:S01]  /*18c0*/  ISETP.NE.AND P0, PT, R5, RZ, PT ;  /* 0x000000ff0500720c */ /* 0x000fe20003f05270 */
[----:B------:R-:W-:-:S03]  /*18d0*/  IMAD.MOV.U32 R4, RZ, RZ, RZ ;  /* 0x000000ffff047224 */ /* 0x000fc600078e00ff */
[----:B------:R-:W-:-:S04]  /*18e0*/  SEL R0, R5, c[0x0][0x338], P0 ;  /* 0x0000ce0005007a07 */ /* 0x000fc80000000000 */
[----:B------:R-:W-:Y:S02]  /*18f0*/  IABS R3, R0 ;  /* 0x0000000000037213 */ /* 0x000fe40000000000 */
[----:B------:R-:W-:Y:S02]  /*1900*/  IADD3 R6, R10, -0x1, R0 ;  /* 0xffffffff0a067810 */ /* 0x000fe40007ffe000 */
[----:B------:R-:W2:Y:S02]  /*1910*/  I2F.RP R2, R3 ;  /* 0x0000000300027306 */ /* 0x000ea40000209400 */
[----:B------:R-:W-:-:S06]  /*1920*/  IABS R9, R6 ;  /* 0x0000000600097213 */ /* 0x000fcc0000000000 */
[----:B--2---:R-:W2:Y:S02]  /*1930*/  MUFU.RCP R2, R2 ;  /* 0x0000000200027308 */ /* 0x004ea40000001000 */
[----:B--2---:R-:W-:-:S06]  /*1940*/  IADD3 R2, R2, 0xffffffe, RZ ;  /* 0x0ffffffe02027810 */ /* 0x004fcc0007ffe0ff */
[----:B-1----:R-:W1:Y:S02]  /*1950*/  F2I.FTZ.U32.TRUNC.NTZ R5, R2 ;  /* 0x0000000200057305 */ /* 0x002e64000021f000 */
[----:B-1----:R-:W-:-:S04]  /*1960*/  IMAD.MOV R2, RZ, RZ, -R5 ;  /* 0x000000ffff027224 */ /* 0x002fc800078e0a05 */
[----:B------:R-:W-:Y:S01]  /*1970*/  IMAD.MOV.U32 R7, RZ, RZ, R2 ;  /* 0x000000ffff077224 */ /* 0x000fe200078e0002 */
[----:B------:R-:W-:-:S03]  /*1980*/  IABS R2, R0 ;  /* 0x0000000000027213 */ /* 0x000fc60000000000 */
[----:B------:R-:W-:Y:S02]  /*1990*/  IMAD R7, R7, R3, RZ ;  /* 0x0000000307077224 */ /* 0x000fe400078e02ff */
[----:B------:R-:W-:Y:S02]  /*19a0*/  IMAD.MOV R8, RZ, RZ, -R2 ;  /* 0x000000ffff087224 */ /* 0x000fe400078e0a02 */
[----:B------:R-:W-:-:S04]  /*19b0*/  IMAD.HI.U32 R2, R5, R7, R4 ;  /* 0x0000000705027227 */ /* 0x000fc800078e0004 */
[----:B------:R-:W-:Y:S02]  /*19c0*/  IMAD.MOV.U32 R4, RZ, RZ, R9 ;  /* 0x000000ffff047224 */ /* 0x000fe400078e0009 */
[----:B------:R-:W-:Y:S02]  /*19d0*/  IMAD.MOV.U32 R5, RZ, RZ, R8 ;  /* 0x000000ffff057224 */ /* 0x000fe400078e0008 */
[----:B------:R-:W-:-:S04]  /*19e0*/  IMAD.HI.U32 R2, R2, R4, RZ ;  /* 0x0000000402027227 */ /* 0x000fc800078e00ff */
[----:B------:R-:W-:-:S05]  /*19f0*/  IMAD R4, R2, R5, R4 ;  /* 0x0000000502047224 */ /* 0x000fca00078e0204 */
[----:B------:R-:W-:-:S13]  /*1a00*/  ISETP.GT.U32.AND P0, PT, R3, R4, PT ;  /* 0x000000040300720c */ /* 0x000fda0003f04070 */
[----:B------:R-:W-:Y:S01]  /*1a10*/  @!P0 IMAD.IADD R4, R4, 0x1, -R3 ;  /* 0x0000000104048824 */ /* 0x000fe200078e0a03 */
[----:B------:R-:W-:Y:S02]  /*1a20*/  @!P0 IADD3 R2, R2, 0x1, RZ ;  /* 0x0000000102028810 */ /* 0x000fe40007ffe0ff */
[----:B------:R-:W-:Y:S02]  /*1a30*/  ISETP.NE.AND P0, PT, R0, RZ, PT ;  /* 0x000000ff0000720c */ /* 0x000fe40003f05270 */
[----:B------:R-:W-:Y:S02]  /*1a40*/  ISETP.GE.U32.AND P2, PT, R4, R3, PT ;  /* 0x000000030400720c */ /* 0x000fe40003f46070 */
[----:B------:R-:W-:-:S04]  /*1a50*/  LOP3.LUT R3, R6, R0, RZ, 0x3c, !PT ;  /* 0x0000000006037212 */ /* 0x000fc800078e3cff */
[----:B------:R-:W-:-:S07]  /*1a60*/  ISETP.GE.AND P1, PT, R3, RZ, PT ;  /* 0x000000ff0300720c */ /* 0x000fce0003f26270 */
[----:B------:R-:W-:-:S06]  /*1a70*/  @P2 IADD3 R2, R2, 0x1, RZ ;  /* 0x0000000102022810 */ /* 0x000fcc0007ffe0ff */
[----:B------:R-:W-:Y:S01]  /*1a80*/  @!P1 IMAD.MOV R2, RZ, RZ, -R2 ;  /* 0x000000ffff029224 */ /* 0x000fe200078e0a02 */
[----:B------:R-:W-:Y:S02]  /*1a90*/  @!P0 LOP3.LUT R2, RZ, R0, RZ, 0x33, !PT ;  /* 0x00000000ff028212 */ /* 0x000fe400078e33ff */
.L_x_26:
[----:B------:R-:W-:Y:S05]  /*1aa0*/  BSYNC B0 ;  /* 0x0000000000007941 */ /* 0x000fea0003800000 */
.L_x_25:
[----:B------:R-:W-:Y:S01]  /*1ab0*/  IMAD R249, R13, R2, RZ ;  /* 0x000000020df97224 */ /* 0x000fe200078e02ff */
[----:B------:R-:W-:Y:S01]  /*1ac0*/  PRMT R0, RZ, 0x7610, R0 ;  /* 0x00007610ff007816 */ /* 0x000fe20000000000 */
[----:B------:R-:W-:Y:S01]  /*1ad0*/  IMAD.MOV.U32 R20, RZ, RZ, RZ ;  /* 0x000000ffff147224 */ /* 0x000fe200078e00ff */
[----:B------:R-:W-:Y:S01]  /*1ae0*/  MOV R15, RZ ;  /* 0x000000ff000f7202 */ /* 0x000fe20000000f00 */
[----:B------:R-:W-:Y:S01]  /*1af0*/  IMAD.IADD R2, R249, 0x1, R2 ;  /* 0x00000001f9027824 */ /* 0x000fe200078e0202 */
[----:B------:R2:W-:Y:S01]  /*1b00*/  STL [R1+0x58], R249 ;  /* 0x000058f901007387 */ /* 0x0005e20000100800 */
[----:B------:R-:W-:Y:S01]  /*1b10*/  CS2R R78, SRZ ;  /* 0x00000000004e7805 */ /* 0x000fe2000001ff00 */
[----:B------:R-:W-:Y:S01]  /*1b20*/  CS2R R76, SRZ ;  /* 0x00000000004c7805 */ /* 0x000fe2000001ff00 */
[----:B------:R-:W-:Y:S01]  /*1b30*/  CS2R R126, SRZ ;  /* 0x00000000007e7805 */ /* 0x000fe2000001ff00 */
[----:B------:R-:W-:Y:S01]  /*1b40*/  IMNMX R246, R10, R2, PT ;  /* 0x000000020af67217 */ /* 0x000fe20003800200 */
[----:B------:R-:W-:Y:S01]  /*1b50*/  CS2R R112, SRZ ;  /* 0x0000000000707805 */ /* 0x000fe2000001ff00 */
[----:B------:R-:W-:Y:S01]  /*1b60*/  CS2R R122, SRZ ;  /* 0x00000000007a7805 */ /* 0x000fe2000001ff00 */
[----:B------:R-:W-:Y:S01]  /*1b70*/  CS2R R188, SRZ ;  /* 0x0000000000bc7805 */ /* 0x000fe2000001ff00 */
[----:B------:R-:W-:Y:S01]  /*1b80*/  ISETP.GT.AND P0, PT, R246, R249, PT ;  /* 0x000000f9f600720c */ /* 0x000fe20003f04270 */
        /* <DEDUP_REMOVED lines=59> */
[----:B--2---:R-:W2:Y:S04]  /*1f40*/  LDL R8, [R1+0x54] ;  /* 0x0000540001087983 */ /* 0x004ea80000100800 */
[----:B------:R-:W3:Y:S04]  /*1f50*/  LDL.64 R250, [R1+0x30] ;  /* 0x0000300001fa7983 */ /* 0x000ee80000100a00 */
[----:B------:R-:W4:Y:S04]  /*1f60*/  LDL R26, [R1+0x40] ;  /* 0x00004000011a7983 */ /* 0x000f280000100800 */
[----:B------:R-:W5:Y:S04]  /*1f70*/  LDL R130, [R1+0x3c] ;  /* 0x00003c0001827983 */ /* 0x000f680000100800 */
[----:B------:R-:W3:Y:S04]  /*1f80*/  LDL R27, [R1+0x68] ;  /* 0x00006800011b7983 */ /* 0x000ee80000100800 */
[----:B------:R-:W3:Y:S04]  /*1f90*/  LDL R28, [R1+0x6c] ;  /* 0x00006c00011c7983 */ /* 0x000ee80000100800 */
[----:B------:R-:W3:Y:S04]  /*1fa0*/  LDL R252, [R1+0x38] ;  /* 0x0000380001fc7983 */ /* 0x000ee80000100800 */
[----:B------:R-:W3:Y:S01]  /*1fb0*/  LDL R29, [R1+0x70] ;  /* 0x00007000011d7983 */ /* 0x000ee20000100800 */
[----:B------:R-:W-:-:S04]  /*1fc0*/  ISETP.NE.U32.AND P0, PT, RZ, c[0x0][0x340], PT ;  /* 0x0000d000ff007a0c */ /* 0x000fc80003f05070 */
[----:B------:R-:W-:-:S13]  /*1fd0*/  ISETP.NE.AND.EX P1, PT, RZ, c[0x0][0x344], PT, P0 ;  /* 0x0000d100ff007a0c */ /* 0x000fda0003f25300 */
[----:B------:R-:W-:-:S05]  /*1fe0*/  @P1 IMAD.WIDE R2, R32, R12, c[0x0][0x340] ;  /* 0x0000d00020021625 */ /* 0x000fca00078e020c */
[----:B------:R1:W3:Y:S04]  /*1ff0*/  @P1 LDG.E R23, [R2.64] ;  /* 0x0000000602171981 */ /* 0x0002e8000c1e1900 */
[----:B-1----:R-:W1:Y:S01]  /*2000*/  S2R R5, SR_TID.X ;  /* 0x0000000000057919 */ /* 0x002e620000002100 */
[----:B------:R-:W-:Y:S01]  /*2010*/  IMAD.MOV.U32 R4, RZ, RZ, c[0x0][0x2c4] ;  /* 0x0000b100ff047624 */ /* 0x000fe200078e00ff */
[----:B------:R-:W-:-:S04]  /*2020*/  SHF.R.S32.HI R0, RZ, 0x1f, R11 ;  /* 0x0000001fff007819 */ /* 0x000fc8000001140b */
[----:B------:R-:W-:Y:S01]  /*2030*/  ISETP.NE.AND P0, PT, R4, 0x1, PT ;  /* 0x000000010400780c */ /* 0x000fe20003f05270 */
[----:B------:R-:W-:Y:S01]  /*2040*/  IMAD R0, R0, c[0x0][0x178], RZ ;  /* 0x00005e0000007a24 */ /* 0x000fe200078e02ff */
[--C-:B-1----:R-:W-:Y:S02]  /*2050*/  SHF.R.S32.HI R247, RZ, 0x1f, R5.reuse ;  /* 0x0000001ffff77819 */ /* 0x102fe40000011405 */
[----:B------:R-:W-:Y:S02]  /*2060*/  SHF.R.S32.HI R131, RZ, 0x1f, R5 ;  /* 0x0000001fff837819 */ /* 0x000fe40000011405 */
[-C--:B------:R-:W-:Y:S02]  /*2070*/  LEA.HI R247, R247, R5.reuse, RZ, 0x3 ;  /* 0x00000005f7f77211 */ /* 0x080fe400078f18ff */
[----:B------:R-:W-:Y:S02]  /*2080*/  LEA.HI R131, R131, R5, RZ, 0x3 ;  /* 0x0000000583837211 */ /* 0x000fe400078f18ff */
[----:B------:R-:W-:-:S02]  /*2090*/  LOP3.LUT R247, R247, 0xfffffff8, RZ, 0xc0, !PT ;  /* 0xfffffff8f7f77812 */ /* 0x000fc400078ec0ff */
[----:B------:R-:W-:-:S03]  /*20a0*/  SHF.R.S32.HI R131, RZ, 0x3, R131 ;  /* 0x00000003ff837819 */ /* 0x000fc60000011483 */
[----:B------:R-:W-:Y:S02]  /*20b0*/  IMAD.IADD R247, R5, 0x1, -R247 ;  /* 0x0000000105f77824 */ /* 0x000fe400078e0af7 */
[----:B------:R-:W-:Y:S02]  /*20c0*/  IMAD R0, R11, c[0x0][0x17c], R0 ;  /* 0x00005f000b007a24 */ /* 0x000fe400078e0200 */
[----:B------:R-:W-:Y:S02]  /*20d0*/  IMAD R5, R247, 0x20, R131 ;  /* 0x00000020f7057824 */ /* 0x000fe400078e0283 */
[----:B------:R-:W-:Y:S01]  /*20e0*/  IMAD.WIDE.U32 R2, R11, c[0x0][0x178], RZ ;  /* 0x00005e000b027a25 */ /* 0x000fe200078e00ff */
[----:B------:R-:W-:-:S03]  /*20f0*/  SEL R6, R31, RZ, !P4 ;  /* 0x000000ff1f067207 */ /* 0x000fc60006000000 */
[----:B------:R-:W-:Y:S01]  /*2100*/  IMAD.IADD R3, R3, 0x1, R0 ;  /* 0x0000000103037824 */ /* 0x000fe200078e0200 */
[----:B------:R-:W-:-:S03]  /*2110*/  SEL R4, R32, RZ, !P4 ;  /* 0x000000ff20047207 */ /* 0x000fc60006000000 */
[----:B------:R-:W-:-:S04]  /*2120*/  IMAD.WIDE.U32 R2, R30, c[0x0][0x1b8], R2 ;  /* 0x00006e001e027a25 */ /* 0x000fc800078e0002 */
[----:B------:R-:W-:Y:S02]  /*2130*/  IMAD R3, R30, c[0x0][0x1bc], R3 ;  /* 0x00006f001e037a24 */ /* 0x000fe400078e0203 */
[----:B------:R-:W-:Y:S02]  /*2140*/  IMAD R6, R6, c[0x0][0x1c0], RZ ;  /* 0x0000700006067a24 */ /* 0x000fe400078e02ff */
[----:B------:R-:W-:-:S04]  /*2150*/  IMAD.WIDE.U32 R2, R4, c[0x0][0x1c0], R2 ;  /* 0x0000700004027a25 */ /* 0x000fc800078e0002 */
[----:B------:R-:W-:-:S04]  /*2160*/  IMAD R6, R4, c[0x0][0x1c4], R6 ;  /* 0x0000710004067a24 */ /* 0x000fc800078e0206 */
[----:B------:R-:W-:Y:S01]  /*2170*/  IMAD.IADD R3, R3, 0x1, R6 ;  /* 0x0000000103037824 */ /* 0x000fe200078e0206 */
[----:B------:R-:W-:Y:S01]  /*2180*/  WARPSYNC 0xffffffff ;  /* 0xffffffff00007948 */ /* 0x000fe20003800000 */
[----:B------:R-:W-:Y:S01]  /*2190*/  IMAD R14, R14, c[0x0][0x2c4], RZ ;  /* 0x0000b1000e0e7a24 */ /* 0x000fe200078e02ff */
[----:B------:R-:W-:Y:S01]  /*21a0*/  P2R R25, PR, RZ, 0x2 ;  /* 0x00000002ff197803 */ /* 0x000fe20000000000 */
[----:B------:R-:W-:Y:S01]  /*21b0*/  BAR.SYNC.DEFER_BLOCKING 0x0 ;  /* 0x0000000000007b1d */ /* 0x000fe20000010000 */
[----:B--2---:R-:W-:-:S04]  /*21c0*/  IMAD R5, R8, 0x80, R5 ;  /* 0x0000008008057824 */ /* 0x004fc800078e0205 */
[----:B------:R-:W-:-:S04]  /*21d0*/  @P0 IMAD.HI.U32 R7, R5, c[0x0][0x2c8], RZ ;  /* 0x0000b20005070a27 */ /* 0x000fc800078e00ff */
[----:B------:R-:W-:Y:S01]  /*21e0*/  IMAD.MOV.U32 R0, RZ, RZ, R5 ;  /* 0x000000ffff007224 */ /* 0x000fe200078e0005 */
[----:B------:R-:W-:-:S04]  /*21f0*/  @P0 SHF.R.U32.HI R0, RZ, c[0x0][0x2cc], R7 ;  /* 0x0000b300ff000a19 */ /* 0x000fc80000011607 */
[--C-:B------:R-:W-:Y:S01]  /*2200*/  SHF.R.S32.HI R7, RZ, 0x1f, R0.reuse ;  /* 0x0000001fff077819 */ /* 0x100fe20000011400 */
[----:B------:R-:W-:-:S04]  /*2210*/  IMAD.MOV R4, RZ, RZ, -R0 ;  /* 0x000000ffff047224 */ /* 0x000fc800078e0a00 */
[----:B------:R-:W-:Y:S02]  /*2220*/  IMAD R4, R4, c[0x0][0x2c4], R5 ;  /* 0x0000b10004047a24 */ /* 0x000fe400078e0205 */
[----:B------:R-:W-:Y:S02]  /*2230*/  IMAD R5, R7, c[0x0][0x1b0], RZ ;  /* 0x00006c0007057a24 */ /* 0x000fe400078e02ff */
[----:B------:R-:W-:-:S04]  /*2240*/  IMAD.WIDE.U32 R2, R0, c[0x0][0x1b0], R2 ;  /* 0x00006c0000027a25 */ /* 0x000fc800078e0002 */
[----:B------:R-:W-:Y:S01]  /*2250*/  IMAD R6, R0, c[0x0][0x1b4], R5 ;  /* 0x00006d0000067a24 */ /* 0x000fe200078e0205 */
[----:B------:R-:W-:-:S03]  /*2260*/  SHF.R.S32.HI R5, RZ, 0x1f, R4 ;  /* 0x0000001fff057819 */ /* 0x000fc60000011404 */
[----:B------:R-:W-:Y:S02]  /*2270*/  IMAD.IADD R3, R3, 0x1, R6 ;  /* 0x0000000103037824 */ /* 0x000fe400078e0206 */
[----:B------:R-:W-:Y:S02]  /*2280*/  IMAD R0, R5, c[0x0][0x1a8], RZ ;  /* 0x00006a0005007a24 */ /* 0x000fe400078e02ff */
[----:B------:R-:W-:-:S04]  /*2290*/  IMAD.WIDE.U32 R2, R4, c[0x0][0x1a8], R2 ;  /* 0x00006a0004027a25 */ /* 0x000fc800078e0002 */
[----:B------:R-:W-:Y:S01]  /*22a0*/  IMAD R0, R4, c[0x0][0x1ac], R0 ;  /* 0x00006b0004007a24 */ /* 0x000fe200078e0200 */
[----:B------:R-:W-:-:S03]  /*22b0*/  LEA R18, P0, R2, c[0x0][0x160], 0x1 ;  /* 0x0000580002127a11 */ /* 0x000fc600078008ff */
[----:B------:R-:W-:Y:S02]  /*22c0*/  IMAD.IADD R0, R3, 0x1, R0 ;  /* 0x0000000103007824 */ /* 0x000fe400078e0200 */
[----:B------:R-:W3:Y:S03]  /*22d0*/  SHFL.IDX PT, R3, R18, RZ, 0x181f ;  /* 0x00181fff12037589 */ /* 0x000ee600000e0000 */
[----:B------:R-:W-:Y:S01]  /*22e0*/  LEA.HI.X R15, R2, c[0x0][0x164], R0, 0x1, P0 ;  /* 0x00005900020f7a11 */ /* 0x000fe200000f0c00 */
[----:B------:R-:W-:-:S04]  /*22f0*/  IMAD R20, R8, 0x80, R131 ;  /* 0x0000008008147824 */ /* 0x000fc800078e0283 */
[----:B------:R-:W1:Y:S01]  /*2300*/  SHFL.IDX PT, R4, R15, RZ, 0x181f ;  /* 0x00181fff0f047589 */ /* 0x000e6200000e0000 */
[CC--:B------:R-:W-:Y:S02]  /*2310*/  ISETP.GE.AND P0, PT, R20.reuse, R14.reuse, PT ;  /* 0x0000000e1400720c */ /* 0x0c0fe40003f06270 */
[----:B------:R-:W-:Y:S01]  /*2320*/  IADD3 R5, R20, 0x20, RZ ;  /* 0x0000002014057810 */ /* 0x000fe20007ffe0ff */
[----:B------:R-:W2:Y:S03]  /*2330*/  SHFL.IDX PT, R0, R18, 0x1, 0x181f ;  /* 0x00381f0012007f89 */ /* 0x000ea600000e0000 */
[----:B------:R-:W-:Y:S02]  /*2340*/  ISETP.GE.AND P1, PT, R5, R14, PT ;  /* 0x0000000e0500720c */ /* 0x000fe40003f26270 */
[----:B------:R-:W-:-:S05]  /*2350*/  SHF.R.S32.HI R5, RZ, 0x1f, R19 ;  /* 0x0000001fff057819 */ /* 0x000fca0000011413 */
[-C--:B---3--:R-:W-:Y:S02]  /*2360*/  @!P0 LEA R12, P3, R250, R3.reuse, 0x1 ;  /* 0x00000003fa0c8211 */ /* 0x088fe400078608ff */
[----:B----4-:R-:W-:Y:S02]  /*2370*/  @!P0 LEA R6, P4, R26, R3, 0x1 ;  /* 0x000000031a068211 */ /* 0x010fe400078808ff */
[----:B-1----:R-:W-:Y:S02]  /*2380*/  @!P0 LEA.HI.X R13, R250, R4, R251, 0x1, P3 ;  /* 0x00000004fa0d8211 */ /* 0x002fe400018f0cfb */
[C---:B------:R-:W-:Y:S01]  /*2390*/  IADD3 R19, P3, R131.reuse, R19, RZ ;  /* 0x0000001383137210 */ /* 0x040fe20007f7e0ff */
[----:B------:R-:W1:Y:S01]  /*23a0*/  SHFL.IDX PT, R2, R15, 0x1, 0x181f ;  /* 0x00381f000f027f89 */ /* 0x000e6200000e0000 */
[----:B-----5:R-:W-:Y:S02]  /*23b0*/  @!P0 LEA R8, P5, R130, R3, 0x1 ;  /* 0x0000000382088211 */ /* 0x020fe400078a08ff */
[----:B------:R-:W-:-:S02]  /*23c0*/  LEA.HI.X.SX32 R22, R131, R5, 0x1, P3 ;  /* 0x0000000583167211 */ /* 0x000fc400018f0eff */
[----:B------:R-:W-:Y:S02]  /*23d0*/  ISETP.NE.AND P3, PT, R21, RZ, PT ;  /* 0x000000ff1500720c */ /* 0x000fe40003f65270 */
[-C--:B------:R-:W-:Y:S02]  /*23e0*/  @!P0 LEA.HI.X R7, R26, R4.reuse, R27, 0x1, P4 ;  /* 0x000000041a078211 */ /* 0x080fe400020f0c1b */
[----:B------:R-:W-:Y:S02]  /*23f0*/  @!P0 LEA.HI.X R9, R130, R4, R28, 0x1, P5 ;  /* 0x0000000482098211 */ /* 0x000fe400028f0c1c */
[----:B------:R-:W-:Y:S02]  /*2400*/  ISETP.GE.AND P4, PT, R250, c[0x0][0x198], PT ;  /* 0x00006600fa007a0c */ /* 0x000fe40003f86270 */
[----:B------:R-:W-:Y:S02]  /*2410*/  ISETP.GE.AND P5, PT, R252, c[0x0][0x198], PT ;  /* 0x00006600fc007a0c */ /* 0x000fe40003fa6270 */
[----:B------:R-:W-:-:S02]  /*2420*/  P2R R21, PR, RZ, 0x8 ;  /* 0x00000008ff157803 */ /* 0x000fc40000000000 */
[----:B------:R-:W-:Y:S02]  /*2430*/  ISETP.GE.AND P3, PT, R130, c[0x0][0x198], PT ;  /* 0x0000660082007a0c */ /* 0x000fe40003f66270 */
[----:B------:R-:W-:Y:S02]  /*2440*/  ISETP.GE.AND P6, PT, R26, c[0x0][0x198], PT ;  /* 0x000066001a007a0c */ /* 0x000fe40003fc6270 */
[----:B------:R-:W-:-:S03]  /*2450*/  @!P0 LEA R10, P2, R252, R3, 0x1 ;  /* 0x00000003fc0a8211 */ /* 0x000fc600078408ff */
[----:B------:R3:W-:Y:S01]  /*2460*/  @!P0 LDGSTS.E.BYPASS.LTC128B.128 [R248+0x4080], [R12.64], !P4 ;  /* 0x040800000cf88fae */ /* 0x0007e2000e101d46 */
[----:B------:R-:W-:-:S05]  /*2470*/  @!P0 LEA.HI.X R11, R252, R4, R29, 0x1, P2 ;  /* 0x00000004fc0b8211 */ /* 0x000fca00010f0c1d */
[----:B------:R4:W-:Y:S04]  /*2480*/  @!P0 LDGSTS.E.BYPASS.LTC128B.128 [R248+0x8080], [R10.64], !P5 ;  /* 0x080800000af88fae */ /* 0x0009e8000e901d46 */
[----:B------:R5:W-:Y:S04]  /*2490*/  @!P0 LDGSTS.E.BYPASS.LTC128B.128 [R248+0xc080], [R8.64], !P3 ;  /* 0x0c08000008f88fae */ /* 0x000be8000d901d46 */
[----:B------:R3:W-:Y:S01]  /*24a0*/  @!P0 LDGSTS.E.BYPASS.LTC128B.128 [R248+0x10080], [R6.64], !P6 ;  /* 0x1008000006f88fae */ /* 0x0007e2000f101d46 */
[----:B--2---:R-:W-:-:S04]  /*24b0*/  @!P1 LEA R16, P2, R250, R0, 0x1 ;  /* 0x00000000fa109211 */ /* 0x004fc800078408ff */
[----:B-1----:R-:W-:Y:S02]  /*24c0*/  @!P1 LEA.HI.X R17, R250, R2, R251, 0x1, P2 ;  /* 0x00000002fa119211 */ /* 0x002fe400010f0cfb */
[----:B------:R-:W-:-:S03]  /*24d0*/  IADD3 R3, R20, 0x40, RZ ;  /* 0x0000004014037810 */ /* 0x000fc60007ffe0ff */
[----:B------:R1:W-:Y:S01]  /*24e0*/  @!P1 LDGSTS.E.BYPASS.LTC128B.128 [R248+0x5080], [R16.64], !P4 ;  /* 0x0508000010f89fae */ /* 0x0003e2000e101d46 */
[----:B-----5:R-:W-:-:S04]  /*24f0*/  @!P1 LEA R8, P0, R252, R0, 0x1 ;  /* 0x00000000fc089211 */ /* 0x020fc800078008ff */
[----:B------:R-:W-:Y:S02]  /*2500*/  @!P1 LEA.HI.X R9, R252, R2, R29, 0x1, P0 ;  /* 0x00000002fc099211 */ /* 0x000fe400000f0c1d */
[----:B---3--:R-:W-:-:S03]  /*2510*/  @!P1 LEA R6, P0, R130, R0, 0x1 ;  /* 0x0000000082069211 */ /* 0x008fc600078008ff */
[----:B------:R2:W-:Y:S01]  /*2520*/  @!P1 LDGSTS.E.BYPASS.LTC128B.128 [R248+0x9080], [R8.64], !P5 ;  /* 0x0908000008f89fae */ /* 0x0005e2000e901d46 */
[----:B------:R-:W-:Y:S02]  /*2530*/  @!P1 LEA.HI.X R7, R130, R2, R28, 0x1, P0 ;  /* 0x0000000282079211 */ /* 0x000fe400000f0c1c */
[C---:B------:R-:W-:Y:S02]  /*2540*/  @!P1 LEA R4, P0, R26.reuse, R0, 0x1 ;  /* 0x000000001a049211 */ /* 0x040fe400078008ff */
[----:B------:R-:W2:Y:S02]  /*2550*/  SHFL.IDX PT, R0, R18, 0x2, 0x181f ;  /* 0x00581f0012007f89 */ /* 0x000ea400000e0000 */
[----:B------:R-:W-:Y:S02]  /*2560*/  @!P1 LEA.HI.X R5, R26, R2, R27, 0x1, P0 ;  /* 0x000000021a059211 */ /* 0x000fe400000f0c1b */
[----:B------:R-:W3:Y:S01]  /*2570*/  SHFL.IDX PT, R2, R15, 0x2, 0x181f ;  /* 0x00581f000f027f89 */ /* 0x000ee200000e0000 */
[----:B------:R-:W-:-:S03]  /*2580*/  ISETP.GE.AND P0, PT, R3, R14, PT ;  /* 0x0000000e0300720c */ /* 0x000fc60003f06270 */
[----:B------:R5:W-:Y:S04]  /*2590*/  @!P1 LDGSTS.E.BYPASS.LTC128B.128 [R248+0xd080], [R6.64], !P3 ;  /* 0x0d08000006f89fae */ /* 0x000be8000d901d46 */
[----:B------:R4:W-:Y:S04]  /*25a0*/  @!P1 LDGSTS.E.BYPASS.LTC128B.128 [R248+0x11080], [R4.64], !P6 ;  /* 0x1108000004f89fae */ /* 0x0009e8000f101d46 */
[----:B-1----:R-:W1:Y:S02]  /*25b0*/  SHFL.IDX PT, R16, R18, 0x3, 0x181f ;  /* 0x00781f0012107f89 */ /* 0x002e6400000e0000 */
[----:B--2---:R-:W-:-:S04]  /*25c0*/  @!P0 LEA R8, P1, R252, R0, 0x1 ;  /* 0x00000000fc088211 */ /* 0x004fc800078208ff */
[----:B---3--:R-:W-:Y:S01]  /*25d0*/  @!P0 LEA.HI.X R9, R252, R2, R29, 0x1, P1 ;  /* 0x00000002fc098211 */ /* 0x008fe200008f0c1d */
[----:B------:R-:W2:Y:S01]  /*25e0*/  SHFL.IDX PT, R15, R15, 0x3, 0x181f ;  /* 0x00781f000f0f7f89 */ /* 0x000ea200000e0000 */
[-C--:B------:R-:W-:Y:S02]  /*25f0*/  @!P0 LEA R12, P2, R250, R0.reuse, 0x1 ;  /* 0x00000000fa0c8211 */ /* 0x080fe400078408ff */
[----:B-----5:R-:W-:-:S04]  /*2600*/  @!P0 LEA R6, P1, R130, R0, 0x1 ;  /* 0x0000000082068211 */ /* 0x020fc800078208ff */
[----:B------:R-:W-:Y:S02]  /*2610*/  @!P0 LEA.HI.X R7, R130, R2, R28, 0x1, P1 ;  /* 0x0000000282078211 */ /* 0x000fe400008f0c1c */
[----:B----4-:R-:W-:Y:S02]  /*2620*/  @!P0 LEA R4, P1, R26, R0, 0x1 ;  /* 0x000000001a048211 */ /* 0x010fe400078208ff */
[----:B------:R-:W-:Y:S02]  /*2630*/  IADD3 R0, R20, 0x60, RZ ;  /* 0x0000006014007810 */ /* 0x000fe40007ffe0ff */
[----:B------:R-:W-:Y:S02]  /*2640*/  @!P0 LEA.HI.X R5, R26, R2, R27, 0x1, P1 ;  /* 0x000000021a058211 */ /* 0x000fe400008f0c1b */
[----:B------:R-:W-:Y:S02]  /*2650*/  ISETP.GE.AND P1, PT, R0, R14, PT ;  /* 0x0000000e0000720c */ /* 0x000fe40003f26270 */
[----:B------:R-:W-:Y:S01]  /*2660*/  @!P0 LEA.HI.X R13, R250, R2, R251, 0x1, P2 ;  /* 0x00000002fa0d8211 */ /* 0x000fe200010f0cfb */
[----:B------:R-:W-:-:S04]  /*2670*/  IMAD.MOV.U32 R14, RZ, RZ, 0x30 ;  /* 0x00000030ff0e7424 */ /* 0x000fc800078e00ff */
[----:B------:R3:W-:Y:S01]  /*2680*/  @!P0 LDGSTS.E.BYPASS.LTC128B.128 [R248+0x6080], [R12.64], !P4 ;  /* 0x060800000cf88fae */ /* 0x0007e2000e101d46 */
[----:B------:R-:W-:-:S03]  /*2690*/  IMAD R0, R22, c[0x0][0x1e0], RZ ;  /* 0x0000780016007a24 */ /* 0x000fc600078e02ff */
[----:B------:R4:W-:Y:S02]  /*26a0*/  @!P0 LDGSTS.E.BYPASS.LTC128B.128 [R248+0xa080], [R8.64], !P5 ;  /* 0x0a08000008f88fae */ /* 0x0009e4000e901d46 */
[C---:B-1----:R-:W-:Y:S02]  /*26b0*/  @!P1 LEA R10, P2, R250.reuse, R16, 0x1 ;  /* 0x00000010fa0a9211 */ /* 0x042fe400078408ff */
[----:B------:R1:W-:Y:S02]  /*26c0*/  @!P0 LDGSTS.E.BYPASS.LTC128B.128 [R248+0xe080], [R6.64], !P3 ;  /* 0x0e08000006f88fae */ /* 0x0003e4000d901d46 */
[----:B--2---:R-:W-:Y:S02]  /*26d0*/  @!P1 LEA.HI.X R11, R250, R15, R251, 0x1, P2 ;  /* 0x0000000ffa0b9211 */ /* 0x004fe400010f0cfb */
[----:B------:R-:W-:Y:S01]  /*26e0*/  ISETP.NE.AND P2, PT, R25, RZ, PT ;  /* 0x000000ff1900720c */ /* 0x000fe20003f45270 */
[----:B------:R2:W-:Y:S01]  /*26f0*/  @!P0 LDGSTS.E.BYPASS.LTC128B.128 [R248+0x12080], [R4.64], !P6 ;  /* 0x1208000004f88fae */ /* 0x0005e2000f101d46 */
[----:B------:R-:W-:-:S02]  /*2700*/  IMAD R14, R246, -0x30, R14 ;  /* 0xffffffd0f60e7824 */ /* 0x000fc400078e020e */
[----:B------:R-:W-:-:S04]  /*2710*/  IMAD.WIDE.U32 R2, R19, c[0x0][0x1e0], R250 ;  /* 0x0000780013027a25 */ /* 0x000fc800078e00fa */
[----:B------:R-:W-:Y:S01]  /*2720*/  IMAD R0, R19, c[0x0][0x1e4], R0 ;  /* 0x0000790013007a24 */ /* 0x000fe200078e0200 */
[----:B------:R-:W-:Y:S01]  /*2730*/  ISETP.NE.AND P3, PT, R21, RZ, PT ;  /* 0x000000ff1500720c */ /* 0x000fe20003f65270 */
[----:B------:R-:W-:Y:S01]  /*2740*/  IMAD.IADD R76, R24, 0x1, R14 ;  /* 0x00000001184c7824 */ /* 0x000fe200078e020e */
[----:B------:R-:W-:Y:S01]  /*2750*/  IADD3 R77, R246, -0x1, RZ ;  /* 0xfffffffff64d7810 */ /* 0x000fe20007ffe0ff */
[----:B------:R5:W-:Y:S01]  /*2760*/  @!P1 LDGSTS.E.BYPASS.LTC128B.128 [R248+0x7080], [R10.64], !P4 ;  /* 0x070800000af89fae */ /* 0x000be2000e101d46 */
[----:B-1----:R-:W-:-:S04]  /*2770*/  IMAD.WIDE.U32 R6, R19, c[0x0][0x208], R250 ;  /* 0x0000820013067a25 */ /* 0x002fc800078e00fa */
[----:B--2---:R-:W-:-:S04]  /*2780*/  IMAD R4, R22, c[0x0][0x208], RZ ;  /* 0x0000820016047a24 */ /* 0x004fc800078e02ff */
[----:B------:R-:W-:Y:S02]  /*2790*/  IMAD R4, R19, c[0x0][0x20c], R4 ;  /* 0x0000830013047a24 */ /* 0x000fe400078e0204 */
[----:B------:R-:W-:Y:S02]  /*27a0*/  IMAD.IADD R5, R3, 0x1, R0 ;  /* 0x0000000103057824 */ /* 0x000fe400078e0200 */
[----:B------:R-:W-:Y:S02]  /*27b0*/  IMAD.IADD R3, R7, 0x1, R4 ;  /* 0x0000000107037824 */ /* 0x000fe400078e0204 */
[----:B------:R-:W-:Y:S01]  /*27c0*/  IMAD.MOV.U32 R4, RZ, RZ, R2 ;  /* 0x000000ffff047224 */ /* 0x000fe200078e0002 */
[----:B------:R-:W-:Y:S01]  /*27d0*/  IMNMX R0, R76, 0x30, PT ;  /* 0x000000304c007817 */ /* 0x000fe20003800200 */
[----:B------:R-:W-:Y:S01]  /*27e0*/  IMAD.MOV.U32 R2, RZ, RZ, R6 ;  /* 0x000000ffff027224 */ /* 0x000fe200078e0006 */
[----:B------:R-:W-:Y:S01]  /*27f0*/  @P2 SHF.R.S32.HI R6, RZ, 0x1f, R23 ;  /* 0x0000001fff062819 */ /* 0x000fe20000011417 */
[----:B------:R-:W-:-:S02]  /*2800*/  @!P2 IMAD.MOV.U32 R23, RZ, RZ, R32 ;  /* 0x000000ffff17a224 */ /* 0x000fc400078e0020 */
[----:B------:R-:W-:Y:S02]  /*2810*/  @!P2 IMAD.MOV.U32 R6, RZ, RZ, R31 ;  /* 0x000000ffff06a224 */ /* 0x000fe400078e001f */
[----:B------:R-:W-:Y:S01]  /*2820*/  IMAD.IADD R7, R0, 0x1, -R131 ;  /* 0x0000000100077824 */ /* 0x000fe200078e0a83 */
[----:B------:R-:W-:Y:S02]  /*2830*/  SEL R0, R23, RZ, !P3 ;  /* 0x000000ff17007207 */ /* 0x000fe40005800000 */
[----:B----4-:R-:W-:Y:S02]  /*2840*/  SEL R8, R6, RZ, !P3 ;  /* 0x000000ff06087207 */ /* 0x010fe40005800000 */
[----:B------:R-:W-:Y:S02]  /*2850*/  @!P1 LEA R6, P3, R252, R16, 0x1 ;  /* 0x00000010fc069211 */ /* 0x000fe400078608ff */
[C---:B------:R-:W-:Y:S02]  /*2860*/  ISETP.GE.AND P2, PT, R7.reuse, 0x1, PT ;  /* 0x000000010700780c */ /* 0x040fe40003f46270 */
[----:B------:R-:W-:-:S02]  /*2870*/  ISETP.GE.AND P0, PT, R7, 0x21, PT ;  /* 0x000000210700780c */ /* 0x000fc40003f06270 */
[----:B------:R-:W-:Y:S01]  /*2880*/  @!P1 LEA.HI.X R7, R252, R15, R29, 0x1, P3 ;  /* 0x0000000ffc079211 */ /* 0x000fe200018f0c1d */
[----:B------:R-:W-:Y:S01]  /*2890*/  IMAD.WIDE.U32 R4, R30, c[0x0][0x1e8], R4 ;  /* 0x00007a001e047a25 */ /* 0x000fe200078e0004 */
[----:B---3--:R-:W-:-:S03]  /*28a0*/  SHF.R.S32.HI R13, RZ, 0x1f, R77 ;  /* 0x0000001fff0d7819 */ /* 0x008fc6000001144d */
[----:B------:R-:W-:Y:S01]  /*28b0*/  IMAD.WIDE.U32 R2, R30, c[0x0][0x210], R2 ;  /* 0x000084001e027a25 */ /* 0x000fe200078e0002 */
[----:B------:R1:W-:Y:S01]  /*28c0*/  @!P1 LDGSTS.E.BYPASS.LTC128B.128 [R248+0xb080], [R6.64], !P5 ;  /* 0x0b08000006f89fae */ /* 0x0003e2000e901d46 */
[----:B------:R-:W-:Y:S02]  /*28d0*/  ISETP.GE.AND P5, PT, R130, c[0x0][0x198], PT ;  /* 0x0000660082007a0c */ /* 0x000fe40003fa6270 */
[C---:B------:R-:W-:Y:S02]  /*28e0*/  IMAD R5, R30.reuse, c[0x0][0x1ec], R5 ;  /* 0x00007b001e057a24 */ /* 0x040fe400078e0205 */
[----:B------:R-:W-:Y:S02]  /*28f0*/  IMAD R3, R30, c[0x0][0x214], R3 ;  /* 0x000085001e037a24 */ /* 0x000fe400078e0203 */
[----:B------:R-:W-:Y:S02]  /*2900*/  IMAD R9, R8, c[0x0][0x1f0], RZ ;  /* 0x00007c0008097a24 */ /* 0x000fe400078e02ff */
[----:B-----5:R-:W-:-:S02]  /*2910*/  IMAD R11, R13, c[0x0][0x1e0], RZ ;  /* 0x000078000d0b7a24 */ /* 0x020fc400078e02ff */
[C---:B------:R-:W-:Y:S02]  /*2920*/  IMAD R10, R0.reuse, c[0x0][0x1f4], R9 ;  /* 0x00007d00000a7a24 */ /* 0x040fe400078e0209 */
[----:B------:R-:W-:-:S04]  /*2930*/  IMAD.WIDE.U32 R80, R0, c[0x0][0x1f0], R4 ;  /* 0x00007c0000507a25 */ /* 0x000fc800078e0004 */
[----:B------:R-:W-:-:S04]  /*2940*/  IMAD.WIDE.U32 R18, R0, c[0x0][0x218], R2 ;  /* 0x0000860000127a25 */ /* 0x000fc800078e0002 */
[----:B------:R-:W-:-:S04]  /*2950*/  IMAD.WIDE.U32 R2, R77, c[0x0][0x1e0], RZ ;  /* 0x000078004d027a25 */ /* 0x000fc800078e00ff */
[----:B-1----:R-:W-:Y:S01]  /*2960*/  IMAD R6, R8, c[0x0][0x218], RZ ;  /* 0x0000860008067a24 */ /* 0x002fe200078e02ff */
[----:B------:R-:W-:-:S03]  /*2970*/  @!P1 LEA R8, P4, R130, R16, 0x1 ;  /* 0x0000001082089211 */ /* 0x000fc600078808ff */
[----:B------:R-:W-:Y:S02]  /*2980*/  IMAD R12, R0, c[0x0][0x21c], R6 ;  /* 0x00008700000c7a24 */ /* 0x000fe400078e0206 */
[----:B------:R-:W-:Y:S01]  /*2990*/  IMAD R0, R77, c[0x0][0x1e4], R11 ;  /* 0x000079004d007a24 */ /* 0x000fe200078e020b */
[----:B------:R-:W-:Y:S01]  /*29a0*/  @!P1 LEA R6, P3, R26, R16, 0x1 ;  /* 0x000000101a069211 */ /* 0x000fe200078608ff */
[----:B------:R-:W-:Y:S01]  /*29b0*/  IMAD.IADD R79, R81, 0x1, R10 ;  /* 0x00000001514f7824 */ /* 0x000fe200078e020a */
[-C--:B------:R-:W-:Y:S01]  /*29c0*/  @!P1 LEA.HI.X R9, R130, R15.reuse, R28, 0x1, P4 ;  /* 0x0000000f82099211 */ /* 0x080fe200020f0c1c */
[----:B------:R-:W-:Y:S02]  /*29d0*/  IMAD.IADD R0, R3, 0x1, R0 ;  /* 0x0000000103007824 */ /* 0x000fe400078e0200 */
[----:B------:R-:W-:Y:S01]  /*29e0*/  IMAD.MOV.U32 R78, RZ, RZ, R80 ;  /* 0x000000ffff4e7224 */ /* 0x000fe200078e0050 */
[----:B------:R-:W-:Y:S01]  /*29f0*/  @!P1 LEA.HI.X R7, R26, R15, R27, 0x1, P3 ;  /* 0x0000000f1a079211 */ /* 0x000fe200018f0c1b */
[----:B------:R1:W-:Y:S01]  /*2a00*/  @!P1 LDGSTS.E.BYPASS.LTC128B.128 [R248+0xf080], [R8.64], !P5 ;  /* 0x0f08000008f89fae */ /* 0x0003e2000e901d46 */
[----:B------:R-:W-:Y:S01]  /*2a10*/  IMAD R0, R0, 0x30, RZ ;  /* 0x0000003000007824 */ /* 0x000fe200078e02ff */
[----:B------:R-:W-:Y:S01]  /*2a20*/  ISETP.GE.AND P5, PT, R250, c[0x0][0x1d4], PT ;  /* 0x00007500fa007a0c */ /* 0x000fe20003fa6270 */
[----:B------:R-:W-:Y:S01]  /*2a30*/  IMAD.WIDE.U32 R4, R2, 0x30, R78 ;  /* 0x0000003002047825 */ /* 0x000fe200078e004e */
[----:B------:R-:W-:Y:S01]  /*2a40*/  ISETP.GE.AND P4, PT, R252, c[0x0][0x1d4], PT ;  /* 0x00007500fc007a0c */ /* 0x000fe20003f86270 */
[----:B------:R2:W-:Y:S01]  /*2a50*/  @!P1 LDGSTS.E.BYPASS.LTC128B.128 [R248+0x13080], [R6.64], !P6 ;  /* 0x1308000006f89fae */ /* 0x0005e2000f101d46 */
[----:B------:R-:W-:Y:S01]  /*2a60*/  ISETP.GE.AND P3, PT, R130, c[0x0][0x1d4], PT ;  /* 0x0000750082007a0c */ /* 0x000fe20003f66270 */
[----:B------:R-:W-:Y:S01]  /*2a70*/  IMAD R3, R13, c[0x0][0x208], RZ ;  /* 0x000082000d037a24 */ /* 0x000fe200078e02ff */
[----:B------:R-:W-:Y:S01]  /*2a80*/  ISETP.GE.AND P6, PT, R26, c[0x0][0x1d4], PT ;  /* 0x000075001a007a0c */ /* 0x000fe20003fc6270 */
[----:B------:R-:W-:Y:S01]  /*2a90*/  IMAD.IADD R0, R5, 0x1, R0 ;  /* 0x0000000105007824 */ /* 0x000fe200078e0200 */
[----:B------:R-:W-:Y:S01]  /*2aa0*/  @P2 LEA R2, P1, R4, c[0x0][0x1c8], 0x1 ;  /* 0x0000720004022a11 */ /* 0x000fe200078208ff */
[----:B------:R-:W0:Y:S01]  /*2ab0*/  LDGDEPBAR ;  /* 0x00000000000079af */ /* 0x000e220000000000 */
[----:B------:R-:W-:-:S02]  /*2ac0*/  IMAD.IADD R17, R19, 0x1, R12 ;  /* 0x0000000113117824 */ /* 0x000fc400078e020c */
[----:B------:R-:W-:Y:S02]  /*2ad0*/  IMAD.MOV.U32 R16, RZ, RZ, R18 ;  /* 0x000000ffff107224 */ /* 0x000fe400078e0012 */
[----:B--2---:R-:W-:Y:S02]  /*2ae0*/  IMAD.MOV.U32 R6, RZ, RZ, 0x20 ;  /* 0x00000020ff067424 */ /* 0x004fe400078e00ff */
[----:B------:R-:W-:Y:S01]  /*2af0*/  IMAD R7, R77, c[0x0][0x20c], R3 ;  /* 0x000083004d077a24 */ /* 0x000fe200078e0203 */
[----:B------:R-:W-:Y:S01]  /*2b00*/  @P2 LEA.HI.X R3, R4, c[0x0][0x1cc], R0, 0x1, P1 ;  /* 0x0000730004032a11 */ /* 0x000fe200008f0c00 */
[----:B------:R-:W-:-:S04]  /*2b10*/  IMAD.WIDE.U32 R10, R6, c[0x0][0x1e0], RZ ;  /* 0x00007800060a7a25 */ /* 0x000fc800078e00ff */
[----:B-1----:R-:W-:Y:S01]  /*2b20*/  IMAD.WIDE.U32 R8, R77, c[0x0][0x208], RZ ;  /* 0x000082004d087a25 */ /* 0x002fe200078e00ff */
[----:B------:R1:W-:Y:S03]  /*2b30*/  @P2 LDGSTS.E.BYPASS.LTC128B.128 [R248+0x14080], [R2.64], !P5 ;  /* 0x1408000002f82fae */ /* 0x0003e6000e901d46 */
[----:B------:R-:W-:Y:S01]  /*2b40*/  IMAD R12, R6, c[0x0][0x1e4], RZ ;  /* 0x00007900060c7a24 */ /* 0x000fe200078e02ff */
[----:B------:R1:W-:Y:S01]  /*2b50*/  @P2 LDGSTS.E.BYPASS.LTC128B.128 [R248+0x15880], [R2.64+0x80], !P4 ;  /* 0x1588008002f82fae */ /* 0x0003e2000e101d46 */
[----:B------:R-:W-:-:S03]  /*2b60*/  @P0 IADD3 R6, P1, R4, R10, RZ ;  /* 0x0000000a04060210 */ /* 0x000fc60007f3e0ff */
[----:B------:R1:W-:Y:S01]  /*2b70*/  @P2 LDGSTS.E.BYPASS.LTC128B.128 [R248+0x17080], [R2.64+0x100], !P3 ;  /* 0x1708010002f82fae */ /* 0x0003e2000d901d46 */
[----:B------:R-:W-:-:S03]  /*2b80*/  IMAD.WIDE.U32 R4, R8, 0x30, R16 ;  /* 0x0000003008047825 */ /* 0x000fc600078e0010 */
[----:B------:R1:W-:Y:S01]  /*2b90*/  @P2 LDGSTS.E.BYPASS.LTC128B.128 [R248+0x18880], [R2.64+0x180], !P6 ;  /* 0x1888018002f82fae */ /* 0x0003e2000f101d46 */
[----:B------:R-:W-:Y:S02]  /*2ba0*/  ISETP.GE.AND P2, PT, R252, c[0x0][0x1d4], PT ;  /* 0x00007500fc007a0c */ /* 0x000fe40003f46270 */
[----:B------:R-:W-:Y:S02]  /*2bb0*/  @P0 IADD3.X R8, R0, R11, R12, P1, !PT ;  /* 0x0000000b00080210 */ /* 0x000fe40000ffe40c */
[----:B-1----:R-:W-:-:S04]  /*2bc0*/  @P0 LEA R2, P1, R6, c[0x0][0x1c8], 0x1 ;  /* 0x0000720006020a11 */ /* 0x002fc800078208ff */
[----:B------:R-:W-:-:S05]  /*2bd0*/  @P0 LEA.HI.X R3, R6, c[0x0][0x1cc], R8, 0x1, P1 ;  /* 0x0000730006030a11 */ /* 0x000fca00008f0c08 */
[----:B------:R1:W-:Y:S04]  /*2be0*/  @P0 LDGSTS.E.BYPASS.LTC128B.128 [R248+0x15080], [R2.64], !P5 ;  /* 0x1508000002f80fae */ /* 0x0003e8000e901d46 */
[----:B------:R1:W-:Y:S04]  /*2bf0*/  @P0 LDGSTS.E.BYPASS.LTC128B.128 [R248+0x16880], [R2.64+0x80], !P2 ;  /* 0x1688008002f80fae */ /* 0x0003e8000d101d46 */
[----:B------:R1:W-:Y:S04]  /*2c00*/  @P0 LDGSTS.E.BYPASS.LTC128B.128 [R248+0x18080], [R2.64+0x100], !P3 ;  /* 0x1808010002f80fae */ /* 0x0003e8000d901d46 */
[----:B------:R1:W-:Y:S04]  /*2c10*/  @P0 LDGSTS.E.BYPASS.LTC128B.128 [R248+0x19880], [R2.64+0x180], !P6 ;  /* 0x1988018002f80fae */ /* 0x0003e8000f101d46 */
[----:B------:R-:W0:Y:S04]  /*2c20*/  LDGDEPBAR ;  /* 0x00000000000079af */ /* 0x000e280000000000 */
[----:B------:R-:W-:Y:S04]  /*2c30*/  STL.64 [R1+0x20], R80 ;  /* 0x0000205001007387 */ /* 0x000fe80000100a00 */
[----:B------:R-:W-:Y:S04]  /*2c40*/  STL.64 [R1+0x28], R18 ;  /* 0x0000281201007387 */ /* 0x000fe80000100a00 */
[----:B------:R-:W-:Y:S04]  /*2c50*/  STL.64 [R1+0x10], R78 ;  /* 0x0000104e01007387 */ /* 0x000fe80000100a00 */
[----:B------:R2:W-:Y:S01]  /*2c60*/  STL.64 [R1+0x18], R16 ;  /* 0x0000181001007387 */ /* 0x0005e20000100a00 */
[----:B------:R-:W-:-:S04]  /*2c70*/  DEPBAR.LE SB0, 0x1 ;  /* 0x000080400000791a */ /* 0x000fc80000000000 */
[----:B------:R-:W-:Y:S06]  /*2c80*/  BAR.SYNC.DEFER_BLOCKING 0x0 ;  /* 0x0000000000007b1d */ /* 0x000fec0000010000 */
[----:B--2---:R-:W2:Y:S01]  /*2c90*/  S2R R16, SR_TID.X ;  /* 0x0000000000107919 */ /* 0x004ea20000002100 */
[----:B------:R-:W-:-:S03]  /*2ca0*/  IMAD.IADD R7, R9, 0x1, R7 ;  /* 0x0000000109077824 */ /* 0x000fc600078e0207 */
[----:B------:R-:W-:Y:S04]  /*2cb0*/  LDSM.16.M88.4 R160, [R242] ;  /* 0x00000000f2a0783b */ /* 0x000fe80000000200 */
[----:B------:R-:W-:Y:S04]  /*2cc0*/  LDSM.16.M88.4 R164, [R243] ;  /* 0x00000000f3a4783b */ /* 0x000fe80000000200 */
[----:B------:R-:W-:Y:S04]  /*2cd0*/  LDSM.16.M88.4 R180, [R245] ;  /* 0x00000000f5b4783b */ /* 0x000fe80000000200 */
[----:B------:R-:W-:Y:S04]  /*2ce0*/  LDSM.16.M88.4 R184, [R244] ;  /* 0x00000000f4b8783b */ /* 0x000fe80000000200 */
[----:B------:R-:W-:Y:S01]  /*2cf0*/  LDSM.16.M88.4 R188, [R242+0x4000] ;  /* 0x00400000f2bc783b */ /* 0x000fe20000000200 */
[----:B--2---:R-:W-:-:S03]  /*2d00*/  ISETP.GT.AND P4, PT, R16, 0x7f, PT ;  /* 0x0000007f1000780c */ /* 0x004fc60003f84270 */
[----:B------:R-:W-:Y:S04]  /*2d10*/  LDSM.16.M88.4 R192, [R243+0x4000] ;  /* 0x00400000f3c0783b */ /* 0x000fe80000000200 */
        /* <DEDUP_REMOVED lines=10> */
[----:B------:R-:W-:Y:S01]  /*2dc0*/  BAR.SYNC.DEFER_BLOCKING 0x0 ;  /* 0x0000000000007b1d */ /* 0x000fe20000010000 */
[----:B------:R-:W-:Y:S01]  /*2dd0*/  IMAD R0, R7, 0x30, RZ ;  /* 0x0000003007007824 */ /* 0x000fe200078e02ff */
[----:B------:R-:W-:-:S03]  /*2de0*/  LEA R6, P1, R4, c[0x0][0x1f8], 0x1 ;  /* 0x00007e0004067a11 */ /* 0x000fc600078208ff */
[----:B------:R-:W-:Y:S01]  /*2df0*/  IMAD.IADD R0, R5, 0x1, R0 ;  /* 0x0000000105007824 */ /* 0x000fe200078e0200 */
[----:B-1----:R-:W-:-:S04]  /*2e00*/  SEL R3, RZ, 0xffffffff, P2 ;  /* 0xffffffffff037807 */ /* 0x002fc80001000000 */
[----:B------:R-:W-:Y:S01]  /*2e10*/  LEA.HI.X R7, R4, c[0x0][0x1fc], R0, 0x1, P1 ;  /* 0x00007f0004077a11 */ /* 0x000fe200008f0c00 */
[----:B------:R-:W-:Y:S02]  /*2e20*/  @!P4 IMAD.MOV.U32 R0, RZ, RZ, c[0x0][0x208] ;  /* 0x00008200ff00c624 */ /* 0x000fe400078e00ff */
[----:B------:R-:W-:Y:S01]  /*2e30*/  @!P4 IMAD.MOV.U32 R2, RZ, RZ, c[0x0][0x20c] ;  /* 0x00008300ff02c624 */ /* 0x000fe200078e00ff */
[----:B------:R-:W-:Y:S01]  /*2e40*/  SEL R4, RZ, 0x1, P5 ;  /* 0x00000001ff047807 */ /* 0x000fe20002800000 */
[----:B------:R-:W-:Y:S01]  /*2e50*/  IMAD.SHL.U32 R3, R3, 0x2, RZ ;  /* 0x0000000203037824 */ /* 0x000fe200078e00ff */
[----:B------:R-:W-:-:S04]  /*2e60*/  @!P4 LEA R8, P0, R0, R6, 0x6 ;  /* 0x000000060008c211 */ /* 0x000fc800078030ff */
[----:B------:R-:W-:Y:S02]  /*2e70*/  @!P4 LEA.HI.X R9, R0, R7, R2, 0x6, P0 ;  /* 0x000000070009c211 */ /* 0x000fe400000f3402 */
[----:B------:R-:W-:Y:S01]  /*2e80*/  LOP3.LUT R4, R3, 0x2, R4, 0xe2, !PT ;  /* 0x0000000203047812 */ /* 0x000fe200078ee204 */
[----:B------:R-:W-:-:S04]  /*2e90*/  DEPBAR.LE SB0, 0x0 ;  /* 0x000080000000791a */ /* 0x000fc80000000000 */
[----:B------:R-:W-:Y:S01]  /*2ea0*/  SEL R0, RZ, 0x4, P3 ;  /* 0x00000004ff007807 */ /* 0x000fe20001800000 */
[----:B------:R-:W-:Y:S01]  /*2eb0*/  BAR.SYNC.DEFER_BLOCKING 0x0 ;  /* 0x0000000000007b1d */ /* 0x000fe20000010000 */
[----:B------:R-:W-:Y:S01]  /*2ec0*/  SEL R2, RZ, 0x8, P6 ;  /* 0x00000008ff027807 */ /* 0x000fe20003000000 */
[----:B------:R-:W-:Y:S01]  /*2ed0*/  IMAD.MOV.U32 R5, RZ, RZ, 0x40 ;  /* 0x00000040ff057424 */ /* 0x000fe200078e00ff */
[C---:B------:R-:W-:Y:S02]  /*2ee0*/  LOP3.LUT P5, RZ, R247.reuse, 0x2, RZ, 0xc0, !PT ;  /* 0x00000002f7ff7812 */ /* 0x040fe400078ac0ff */
[----:B------:R-:W-:Y:S02]  /*2ef0*/  LOP3.LUT R4, R2, R4, R0, 0xfe, !PT ;  /* 0x0000000402047212 */ /* 0x000fe400078efe00 */
[----:B------:R-:W-:Y:S02]  /*2f00*/  LOP3.LUT P0, RZ, R247, 0x4, RZ, 0xc0, !PT ;  /* 0x00000004f7ff7812 */ /* 0x000fe4000780c0ff */
[----:B------:R-:W-:-:S02]  /*2f10*/  IADD3 R2, R14, R24, -R131 ;  /* 0x000000180e027210 */ /* 0x000fc40007ffe883 */
[----:B------:R-:W-:Y:S02]  /*2f20*/  LOP3.LUT P4, RZ, R4, 0x1, RZ, 0xc0, !PT ;  /* 0x0000000104ff7812 */ /* 0x000fe4000788c0ff */
[----:B------:R-:W-:Y:S02]  /*2f30*/  SEL R0, R5, 0xffffffc0, !P0 ;  /* 0xffffffc005007807 */ /* 0x000fe40004000000 */
[----:B------:R-:W-:Y:S02]  /*2f40*/  ISETP.LT.OR P0, PT, R2, 0x1, !P4 ;  /* 0x000000010200780c */ /* 0x000fe40006701670 */
[----:B------:R-:W-:-:S05]  /*2f50*/  IADD3 R240, R134, 0x20, RZ ;  /* 0x0000002086f07810 */ /* 0x000fca0007ffe0ff */
[----:B------:R-:W-:Y:S01]  /*2f60*/  IMAD.MOV.U32 R3, RZ, RZ, R240 ;  /* 0x000000ffff037224 */ /* 0x000fe200078e00f0 */
[----:B------:R-:W-:Y:S01]  /*2f70*/  @P5 IADD3 R3, R134, -0x20, RZ ;  /* 0xffffffe086035810 */ /* 0x000fe20007ffe0ff */
[----:B------:R-:W1:Y:S01]  /*2f80*/  LDSM.16.M88.4 R12, [R134] ;  /* 0x00000000860c783b */ /* 0x000e620000000200 */
[----:B------:R-:W-:-:S03]  /*2f90*/  LOP3.LUT P3, RZ, R4, 0x2, RZ, 0xc0, !PT ;  /* 0x0000000204ff7812 */ /* 0x000fc6000786c0ff */
[----:B------:R-:W-:Y:S04]  /*2fa0*/  LDSM.16.M88.4 R24, [R3] ;  /* 0x000000000318783b */ /* 0x000fe80000000200 */
[----:B------:R-:W-:Y:S04]  /*2fb0*/  LDSM.16.M88.4 R36, [R3+0x800] ;  /* 0x000800000324783b */ /* 0x000fe80000000200 */
[----:B------:R-:W-:Y:S04]  /*2fc0*/  LDSM.16.M88.4 R56, [R3+0x1000] ;  /* 0x001000000338783b */ /* 0x000fe80000000200 */
[----:B------:R-:W2:Y:S04]  /*2fd0*/  LDSM.16.M88.4 R20, [R134+0x800] ;  /* 0x000800008614783b */ /* 0x000ea80000000200 */
[----:B------:R-:W3:Y:S04]  /*2fe0*/  LDSM.16.M88.4 R44, [R134+0x1000] ;  /* 0x00100000862c783b */ /* 0x000ee80000000200 */
[----:B------:R-:W-:Y:S01]  /*2ff0*/  @!PT LDS RZ, [RZ] ;  /* 0x00000000fffff984 */ /* 0x000fe20000000800 */
[----:B------:R-:W-:Y:S01]  /*3000*/  @!PT LDS RZ, [RZ] ;  /* 0x00000000fffff984 */ /* 0x000fe20000000800 */
[----:B------:R-:W-:Y:S01]  /*3010*/  @!PT LDS RZ, [RZ] ;  /* 0x00000000fffff984 */ /* 0x000fe20000000800 */
[----:B------:R2:W-:Y:S01]  /*3020*/  LDGSTS.E.BYPASS.LTC128B.128 [R248+0x4080], [R6.64], !P0 ;  /* 0x0408000006f87fae */ /* 0x0005e2000c101d46 */
[----:B------:R-:W-:-:S02]  /*3030*/  ISETP.LT.OR P0, PT, R2, 0x1, !P3 ;  /* 0x000000010200780c */ /* 0x000fc40005f01670 */
[----:B------:R-:W-:-:S11]  /*3040*/  LOP3.LUT P2, RZ, R4, 0x4, RZ, 0xc0, !PT ;  /* 0x0000000404ff7812 */ /* 0x000fd6000784c0ff */
[----:B------:R2:W-:Y:S01]  /*3050*/  LDGSTS.E.BYPASS.LTC128B.128 [R248+0x5880], [R6.64+0x80], !P0 ;  /* 0x0588008006f87fae */ /* 0x0005e2000c101d46 */
[----:B------:R-:W-:Y:S02]  /*3060*/  ISETP.LT.OR P0, PT, R2, 0x1, !P2 ;  /* 0x000000010200780c */ /* 0x000fe40005701670 */
[----:B------:R-:W-:-:S11]  /*3070*/  LOP3.LUT P1, RZ, R4, 0x8, RZ, 0xc0, !PT ;  /* 0x0000000804ff7812 */ /* 0x000fd6000782c0ff */
[----:B------:R2:W-:Y:S01]  /*3080*/  LDGSTS.E.BYPASS.LTC128B.128 [R248+0x7080], [R6.64+0x100], !P0 ;  /* 0x0708010006f87fae */ /* 0x0005e2000c101d46 */
[----:B------:R-:W-:-:S13]  /*3090*/  ISETP.LT.OR P0, PT, R2, 0x1, !P1 ;  /* 0x000000010200780c */ /* 0x000fda0004f01670 */
[----:B------:R2:W-:Y:S01]  /*30a0*/  LDGSTS.E.BYPASS.LTC128B.128 [R248+0x8880], [R6.64+0x180], !P0 ;  /* 0x0888018006f87fae */ /* 0x0005e2000c101d46 */
[----:B------:R-:W-:-:S13]  /*30b0*/  ISETP.GT.AND P0, PT, R16, 0x7f, PT ;  /* 0x0000007f1000780c */ /* 0x000fda0003f04270 */
[----:B------:R-:W-:Y:S02]  /*30c0*/  @!P0 ISETP.LT.OR P0, PT, R2, 0x21, !P4 ;  /* 0x000000210200880c */ /* 0x000fe40006701670 */
[----:B------:R-:W-:-:S13]  /*30d0*/  ISETP.GT.AND P4, PT, R16, 0x7f, PT ;  /* 0x0000007f1000780c */ /* 0x000fda0003f84270 */
[----:B------:R4:W-:Y:S01]  /*30e0*/  @!P4 LDGSTS.E.BYPASS.LTC128B.128 [R248+0x5080], [R8.64], !P0 ;  /* 0x0508000008f8cfae */ /* 0x0009e2000c101d46 */
[----:B------:R-:W-:-:S13]  /*30f0*/  @!P4 ISETP.LT.OR P0, PT, R2, 0x21, !P3 ;  /* 0x000000210200c80c */ /* 0x000fda0005f01670 */
[----:B------:R4:W-:Y:S01]  /*3100*/  @!P4 LDGSTS.E.BYPASS.LTC128B.128 [R248+0x6880], [R8.64+0x80], !P0 ;  /* 0x0688008008f8cfae */ /* 0x0009e2000c101d46 */
[C---:B------:R-:W-:Y:S01]  /*3110*/  @!P4 ISETP.LT.OR P0, PT, R2.reuse, 0x21, !P2 ;  /* 0x000000210200c80c */ /* 0x040fe20005701670 */
[C---:B-1----:R-:W-:Y:S11]  /*3120*/  HMMA.16816.F32 R16, R160.reuse, R12, RZ ;  /* 0x0000000ca010723c */ /* 0x042ff600000018ff */
[----:B------:R-:W-:Y:S01]  /*3130*/  @!UPT UIADD3 URZ, URZ, URZ, URZ ;  /* 0x0000003f3f3ff290 */ /* 0x000fe2000fffe03f */
[----:B------:R4:W-:Y:S01]  /*3140*/  @!P4 LDGSTS.E.BYPASS.LTC128B.128 [R248+0x8080], [R8.64+0x100], !P0 ;  /* 0x0808010008f8cfae */ /* 0x0009e2000c101d46 */
[----:B------:R-:W-:Y:S01]  /*3150*/  @!P4 ISETP.LT.OR P0, PT, R2, 0x21, !P1 ;  /* 0x000000210200c80c */ /* 0x000fe20004f01670 */
[C---:B------:R-:W-:Y:S01]  /*3160*/  IMAD.IADD R2, R134.reuse, 0x1, R0 ;  /* 0x0000000186027824 */ /* 0x040fe200078e0200 */
[C---:B--2---:R-:W-:Y:S11]  /*3170*/  HMMA.16816.F32 R4, R160.reuse, R20, RZ ;  /* 0x00000014a004723c */ /* 0x044ff600000018ff */
[----:B------:R4:W-:Y:S04]  /*3180*/  @!P4 LDGSTS.E.BYPASS.LTC128B.128 [R248+0x9880], [R8.64+0x180], !P0 ;  /* 0x0988018008f8cfae */ /* 0x0009e8000c101d46 */
[----:B------:R-:W1:Y:S01]  /*3190*/  LDSM.16.M88.4 R48, [R2] ;  /* 0x000000000230783b */ /* 0x000e620000000200 */
[----:B------:R-:W-:Y:S01]  /*31a0*/  HMMA.16816.F32 R12, R160, R14, RZ ;  /* 0x0000000ea00c723c */ /* 0x000fe200000018ff */
[----:B------:R-:W-:-:S02]  /*31b0*/  @P5 IADD3 R240, R134, -0x20, RZ ;  /* 0xffffffe086f05810 */ /* 0x000fc40007ffe0ff */
[----:B------:R-:W2:Y:S05]  /*31c0*/  LDSM.16.M88.4 R40, [R2+0x800] ;  /* 0x000800000228783b */ /* 0x000eaa0000000200 */
[C---:B------:R-:W-:Y:S01]  /*31d0*/  HMMA.16816.F32 R16, R164.reuse, R24, R16 ;  /* 0x00000018a410723c */ /* 0x040fe20000001810 */
[----:B------:R-:W-:Y:S01]  /*31e0*/  IMAD.IADD R135, R0, 0x1, R240 ;  /* 0x0000000100877824 */ /* 0x000fe200078e02f0 */
[----:B------:R-:W-:Y:S04]  /*31f0*/  LDSM.16.M88.4 R64, [R240+0x1800] ;  /* 0x00180000f040783b */ /* 0x000fe80000000200 */
[----:B------:R-:W5:Y:S02]  /*3200*/  LDSM.16.M88.4 R52, [R135] ;  /* 0x000000008734783b */ /* 0x000f640000000200 */
[----:B------:R-:W-:Y:S02]  /*3210*/  HMMA.16816.F32 R28, R164, R36, R4 ;  /* 0x00000024a41c723c */ /* 0x000fe40000001804 */
[----:B------:R-:W-:Y:S04]  /*3220*/  LDSM.16.M88.4 R60, [R135+0x800] ;  /* 0x00080000873c783b */ /* 0x000fe80000000200 */
[----:B------:R-:W-:Y:S02]  /*3230*/  LDSM.16.M88.4 R68, [R135+0x1800] ;  /* 0x001800008744783b */ /* 0x000fe40000000200 */
[----:B----4-:R-:W-:Y:S02]  /*3240*/  HMMA.16816.F32 R8, R160, R22, RZ ;  /* 0x00000016a008723c */ /* 0x010fe400000018ff */
[----:B------:R-:W-:Y:S04]  /*3250*/  LDSM.16.M88.4 R20, [R135+0x1000] ;  /* 0x001000008714783b */ /* 0x000fe80000000200 */
[----:B------:R-:W-:Y:S02]  /*3260*/  LDSM.16.M88.4 R72, [R135+0x4800] ;  /* 0x004800008748783b */ /* 0x000fe40000000200 */
[----:B------:R-:W-:Y:S02]  /*3270*/  HMMA.16816.F32 R32, R164, R26, R12 ;  /* 0x0000001aa420723c */ /* 0x000fe4000000180c */
[----:B------:R-:W0:Y:S06]  /*3280*/  LDGDEPBAR ;  /* 0x00000000000079af */ /* 0x000e2c0000000000 */
[C---:B---3--:R-:W-:Y:S08]  /*3290*/  HMMA.16816.F32 R4, R160.reuse, R44, RZ ;  /* 0x0000002ca004723c */ /* 0x048ff000000018ff */
[----:B------:R-:W-:Y:S01]  /*32a0*/  HMMA.16816.F32 R24, R160, R46, RZ ;  /* 0x0000002ea018723c */ /* 0x000fe200000018ff */
[----:B------:R-:W3:Y:S07]  /*32b0*/  LDSM.16.M88.4 R44, [R2+0x1000] ;  /* 0x00100000022c783b */ /* 0x000eee0000000200 */
[----:B-1----:R-:W-:Y:S08]  /*32c0*/  HMMA.16816.F32 R12, R180, R48, R16 ;  /* 0x00000030b40c723c */ /* 0x002ff00000001810 */
[C---:B------:R-:W-:Y:S01]  /*32d0*/  HMMA.16816.F32 R16, R164.reuse, R38, R8 ;  /* 0x00000026a410723c */ /* 0x040fe20000001808 */
[----:B------:R-:W1:Y:S07]  /*32e0*/  LDSM.16.M88.4 R36, [R134+0x1800] ;  /* 0x001800008624783b */ /* 0x000e6e0000000200 */
[C---:B------:R-:W-:Y:S08]  /*32f0*/  HMMA.16816.F32 R8, R164.reuse, R56, R4 ;  /* 0x00000038a408723c */ /* 0x040ff00000001804 */
[----:B------:R-:W-:Y:S01]  /*3300*/  HMMA.16816.F32 R24, R164, R58, R24 ;  /* 0x0000003aa418723c */ /* 0x000fe20000001818 */
[----:B------:R-:W-:Y:S07]  /*3310*/  LDSM.16.M88.4 R56, [R2+0x1800] ;  /* 0x001800000238783b */ /* 0x000fee0000000200 */
[C---:B------:R-:W-:Y:S01]  /*3320*/  HMMA.16816.F32 R32, R180.reuse, R50, R32 ;  /* 0x00000032b420723c */ /* 0x040fe20000001820 */
[----:B------:R-:W4:Y:S07]  /*3330*/  LDSM.16.M88.4 R48, [R134+0x2000] ;  /* 0x002000008630783b */ /* 0x000f2e0000000200 */
[----:B--2---:R-:W-:Y:S08]  /*3340*/  HMMA.16816.F32 R28, R180, R40, R28 ;  /* 0x00000028b41c723c */ /* 0x004ff0000000181c */
[----:B-----5:R-:W-:Y:S08]  /*3350*/  HMMA.16816.F32 R4, R184, R52, R12 ;  /* 0x00000034b804723c */ /* 0x020ff0000000180c */
[C---:B------:R-:W-:Y:S01]  /*3360*/  HMMA.16816.F32 R12, R180.reuse, R42, R16 ;  /* 0x0000002ab40c723c */ /* 0x040fe20000001810 */
[----:B------:R-:W2:Y:S07]  /*3370*/  LDSM.16.M88.4 R40, [R134+0x2800] ;  /* 0x002800008628783b */ /* 0x000eae0000000200 */
[C---:B---3--:R-:W-:Y:S08]  /*3380*/  HMMA.16816.F32 R8, R180.reuse, R44, R8 ;  /* 0x0000002cb408723c */ /* 0x048ff00000001808 */
[----:B------:R-:W-:Y:S01]  /*3390*/  HMMA.16816.F32 R24, R180, R46, R24 ;  /* 0x0000002eb418723c */ /* 0x000fe20000001818 */
[----:B------:R-:W3:Y:S07]  /*33a0*/  LDSM.16.M88.4 R44, [R240+0x2000] ;  /* 0x00200000f02c783b */ /* 0x000eee0000000200 */
[C---:B------:R-:W-:Y:S01]  /*33b0*/  HMMA.16816.F32 R32, R184.reuse, R54, R32 ;  /* 0x00000036b820723c */ /* 0x040fe20000001820 */
[----:B------:R-:W-:Y:S07]  /*33c0*/  LDSM.16.M88.4 R52, [R2+0x2000] ;  /* 0x002000000234783b */ /* 0x000fee0000000200 */
[----:B------:R-:W-:Y:S08]  /*33d0*/  HMMA.16816.F32 R28, R184, R60, R28 ;  /* 0x0000003cb81c723c */ /* 0x000ff0000000181c */
[----:B-1----:R-:W-:Y:S08]  /*33e0*/  HMMA.16816.F32 R4, R188, R36, R4 ;  /* 0x00000024bc04723c */ /* 0x002ff00000001804 */
[C---:B------:R-:W-:Y:S01]  /*33f0*/  HMMA.16816.F32 R12, R184.reuse, R62, R12 ;  /* 0x0000003eb80c723c */ /* 0x040fe2000000180c */
[----:B------:R-:W-:Y:S07]  /*3400*/  LDSM.16.M88.4 R60, [R134+0x3000] ;  /* 0x00300000863c783b */ /* 0x000fee0000000200 */
[C---:B------:R-:W-:Y:S08]  /*3410*/  HMMA.16816.F32 R16, R184.reuse, R20, R8 ;  /* 0x00000014b810723c */ /* 0x040ff00000001808 */
[----:B------:R-:W-:Y:S08]  /*3420*/  HMMA.16816.F32 R24, R184, R22, R24 ;  /* 0x00000016b818723c */ /* 0x000ff00000001818 */
[C---:B------:R-:W-:Y:S01]  /*3430*/  HMMA.16816.F32 R32, R188.reuse, R38, R32 ;  /* 0x00000026bc20723c */ /* 0x040fe20000001820 */
[----:B------:R-:W1:Y:S07]  /*3440*/  LDSM.16.M88.4 R36, [R240+0x2800] ;  /* 0x00280000f024783b */ /* 0x000e6e0000000200 */
[----:B----4-:R-:W-:Y:S08]  /*3450*/  HMMA.16816.F32 R28, R188, R48, R28 ;  /* 0x00000030bc1c723c */ /* 0x010ff0000000181c */
[----:B------:R-:W-:Y:S08]  /*3460*/  HMMA.16816.F32 R4, R192, R64, R4 ;  /* 0x00000040c004723c */ /* 0x000ff00000001804 */
[C---:B------:R-:W-:Y:S01]  /*3470*/  HMMA.16816.F32 R8, R188.reuse, R50, R12 ;  /* 0x00000032bc08723c */ /* 0x040fe2000000180c */
[----:B------:R-:W-:Y:S07]  /*3480*/  LDSM.16.M88.4 R48, [R135+0x2000] ;  /* 0x002000008730783b */ /* 0x000fee0000000200 */
[C---:B--2---:R-:W-:Y:S08]  /*3490*/  HMMA.16816.F32 R16, R188.reuse, R40, R16 ;  /* 0x00000028bc10723c */ /* 0x044ff00000001810 */
[----:B------:R-:W-:Y:S01]  /*34a0*/  HMMA.16816.F32 R24, R188, R42, R24 ;  /* 0x0000002abc18723c */ /* 0x000fe20000001818 */
[----:B------:R-:W2:Y:S07]  /*34b0*/  LDSM.16.M88.4 R40, [R2+0x2800] ;  /* 0x002800000228783b */ /* 0x000eae0000000200 */
[C---:B------:R-:W-:Y:S01]  /*34c0*/  HMMA.16816.F32 R32, R192.reuse, R66, R32 ;  /* 0x00000042c020723c */ /* 0x040fe20000001820 */
[----:B------:R-:W-:Y:S07]  /*34d0*/  LDSM.16.M88.4 R64, [R2+0x4000] ;  /* 0x004000000240783b */ /* 0x000fee0000000200 */
[----:B---3--:R-:W-:Y:S08]  /*34e0*/  HMMA.16816.F32 R28, R192, R44, R28 ;  /* 0x0000002cc01c723c */ /* 0x008ff0000000181c */
[----:B------:R-:W-:Y:S08]  /*34f0*/  HMMA.16816.F32 R20, R196, R56, R4 ;  /* 0x00000038c414723c */ /* 0x000ff00000001804 */
[C---:B------:R-:W-:Y:S01]  /*3500*/  HMMA.16816.F32 R12, R192.reuse, R46, R8 ;  /* 0x0000002ec00c723c */ /* 0x040fe20000001808 */
[----:B------:R-:W-:Y:S07]  /*3510*/  LDSM.16.M88.4 R44, [R134+0x3800] ;  /* 0x00380000862c783b */ /* 0x000fee0000000200 */
[C---:B-1----:R-:W-:Y:S08]  /*3520*/  HMMA.16816.F32 R8, R192.reuse, R36, R16 ;  /* 0x00000024c008723c */ /* 0x042ff00000001810 */
[----:B------:R-:W-:Y:S01]  /*3530*/  HMMA.16816.F32 R4, R192, R38, R24 ;  /* 0x00000026c004723c */ /* 0x000fe20000001818 */
[----:B------:R-:W1:Y:S07]  /*3540*/  LDSM.16.M88.4 R36, [R135+0x2800] ;  /* 0x002800008724783b */ /* 0x000e6e0000000200 */
[C---:B------:R-:W-:Y:S01]  /*3550*/  HMMA.16816.F32 R32, R196.reuse, R58, R32 ;  /* 0x0000003ac420723c */ /* 0x040fe20000001820 */
[----:B------:R-:W-:Y:S07]  /*3560*/  LDSM.16.M88.4 R56, [R2+0x3000] ;  /* 0x003000000238783b */ /* 0x000fee0000000200 */
[----:B------:R-:W-:Y:S08]  /*3570*/  HMMA.16816.F32 R28, R196, R52, R28 ;  /* 0x00000034c41c723c */ /* 0x000ff0000000181c */
[----:B------:R-:W-:Y:S08]  /*3580*/  HMMA.16816.F32 R20, R200, R68, R20 ;  /* 0x00000044c814723c */ /* 0x000ff00000001814 */
[C---:B------:R-:W-:Y:S01]  /*3590*/  HMMA.16816.F32 R24, R196.reuse, R54, R12 ;  /* 0x00000036c418723c */ /* 0x040fe2000000180c */
[----:B------:R-:W3:Y:S07]  /*35a0*/  LDSM.16.M88.4 R52, [R240+0x3000] ;  /* 0x00300000f034783b */ /* 0x000eee0000000200 */
[C---:B--2---:R-:W-:Y:S08]  /*35b0*/  HMMA.16816.F32 R16, R196.reuse, R40, R8 ;  /* 0x00000028c410723c */ /* 0x044ff00000001808 */
[----:B------:R-:W-:Y:S01]  /*35c0*/  HMMA.16816.F32 R8, R196, R42, R4 ;  /* 0x0000002ac408723c */ /* 0x000fe20000001804 */
[----:B------:R-:W-:Y:S07]  /*35d0*/  LDSM.16.M88.4 R40, [R134+0x4000] ;  /* 0x004000008628783b */ /* 0x000fee0000000200 */
[C---:B------:R-:W-:Y:S01]  /*35e0*/  HMMA.16816.F32 R4, R200.reuse, R70, R32 ;  /* 0x00000046c804723c */ /* 0x040fe20000001820 */
[----:B------:R-:W-:Y:S07]  /*35f0*/  LDSM.16.M88.4 R68, [R2+0x4800] ;  /* 0x004800000244783b */ /* 0x000fee0000000200 */
[----:B------:R-:W-:Y:S08]  /*3600*/  HMMA.16816.F32 R12, R200, R48, R28 ;  /* 0x00000030c80c723c */ /* 0x000ff0000000181c */
[C---:B------:R-:W-:Y:S08]  /*3610*/  HMMA.16816.F32 R20, R204.reuse, R60, R20 ;  /* 0x0000003ccc14723c */ /* 0x040ff00000001814 */
[----:B------:R-:W-:Y:S01]  /*3620*/  HMMA.16816.F32 R4, R204, R62, R4 ;  /* 0x0000003ecc04723c */ /* 0x000fe20000001804 */
[----:B------:R-:W-:Y:S07]  /*3630*/  LDSM.16.M88.4 R60, [R240+0x5000] ;  /* 0x00500000f03c783b */ /* 0x000fee0000000200 */
[C---:B------:R-:W-:Y:S01]  /*3640*/  HMMA.16816.F32 R32, R200.reuse, R50, R24 ;  /* 0x00000032c820723c */ /* 0x040fe20000001818 */
[----:B------:R-:W2:Y:S04]  /*3650*/  LDSM.16.M88.4 R24, [R240+0x3800] ;  /* 0x00380000f018783b */ /* 0x000ea80000000200 */
[----:B------:R-:W-:Y:S03]  /*3660*/  LDSM.16.M88.4 R48, [R240+0x4000] ;  /* 0x00400000f030783b */ /* 0x000fe60000000200 */
[----:B-1----:R-:W-:Y:S08]  /*3670*/  HMMA.16816.F32 R28, R200, R36, R16 ;  /* 0x00000024c81c723c */ /* 0x002ff00000001810 */
[----:B------:R-:W-:Y:S08]  /*3680*/  HMMA.16816.F32 R16, R204, R44, R12 ;  /* 0x0000002ccc10723c */ /* 0x000ff0000000180c */
[C---:B---3--:R-:W-:Y:S01]  /*3690*/  HMMA.16816.F32 R12, R208.reuse, R52, R20 ;  /* 0x00000034d00c723c */ /* 0x048fe20000001814 */
[----:B------:R-:W1:Y:S07]  /*36a0*/  LDSM.16.M88.4 R20, [R135+0x3000] ;  /* 0x003000008714783b */ /* 0x000e6e0000000200 */
[----:B------:R-:W-:Y:S01]  /*36b0*/  HMMA.16816.F32 R4, R208, R54, R4 ;  /* 0x00000036d004723c */ /* 0x000fe20000001804 */
[----:B------:R-:W3:Y:S07]  /*36c0*/  LDSM.16.M88.4 R52, [R2+0x3800] ;  /* 0x003800000234783b */ /* 0x000eee0000000200 */
[----:B------:R-:W-:Y:S08]  /*36d0*/  HMMA.16816.F32 R36, R200, R38, R8 ;  /* 0x00000026c824723c */ /* 0x000ff00000001808 */
[----:B------:R-:W-:Y:S01]  /*36e0*/  HMMA.16816.F32 R8, R204, R46, R32 ;  /* 0x0000002ecc08723c */ /* 0x000fe20000001820 */
[----:B------:R-:W4:Y:S04]  /*36f0*/  LDSM.16.M88.4 R44, [R134+0x4800] ;  /* 0x00480000862c783b */ /* 0x000f280000000200 */
[----:B------:R-:W-:Y:S03]  /*3700*/  LDSM.16.M88.4 R32, [R240+0x4800] ;  /* 0x00480000f020783b */ /* 0x000fe60000000200 */
[----:B------:R-:W-:Y:S08]  /*3710*/  HMMA.16816.F32 R12, R212, R56, R12 ;  /* 0x00000038d40c723c */ /* 0x000ff0000000180c */
[----:B--2---:R-:W-:Y:S08]  /*3720*/  HMMA.16816.F32 R16, R208, R24, R16 ;  /* 0x00000018d010723c */ /* 0x004ff00000001810 */
[----:B------:R-:W-:Y:S01]  /*3730*/  HMMA.16816.F32 R4, R212, R58, R4 ;  /* 0x0000003ad404723c */ /* 0x000fe20000001804 */
[----:B------:R-:W-:Y:S07]  /*3740*/  LDSM.16.M88.4 R56, [R134+0x5800] ;  /* 0x005800008638783b */ /* 0x000fee0000000200 */
[----:B------:R-:W-:Y:S01]  /*3750*/  HMMA.16816.F32 R8, R208, R26, R8 ;  /* 0x0000001ad008723c */ /* 0x000fe20000001808 */
[----:B------:R-:W2:Y:S07]  /*3760*/  LDSM.16.M88.4 R24, [R135+0x3800] ;  /* 0x003800008718783b */ /* 0x000eae0000000200 */
[----:B-1----:R-:W-:Y:S08]  /*3770*/  HMMA.16816.F32 R12, R216, R20, R12 ;  /* 0x00000014d80c723c */ /* 0x002ff0000000180c */
[C---:B------:R-:W-:Y:S08]  /*3780*/  HMMA.16816.F32 R28, R204.reuse, R40, R28 ;  /* 0x00000028cc1c723c */ /* 0x040ff0000000181c */
[----:B------:R-:W-:Y:S01]  /*3790*/  HMMA.16816.F32 R40, R204, R42, R36 ;  /* 0x0000002acc28723c */ /* 0x000fe20000001824 */
[----:B------:R-:W1:Y:S07]  /*37a0*/  LDSM.16.M88.4 R36, [R134+0x5000] ;  /* 0x005000008624783b */ /* 0x000e6e0000000200 */
[----:B---3--:R-:W-:Y:S08]  /*37b0*/  HMMA.16816.F32 R16, R212, R52, R16 ;  /* 0x00000034d410723c */ /* 0x008ff00000001810 */
[----:B------:R-:W-:Y:S08]  /*37c0*/  HMMA.16816.F32 R4, R216, R22, R4 ;  /* 0x00000016d804723c */ /* 0x000ff00000001804 */
[----:B----4-:R-:W-:Y:S08]  /*37d0*/  HMMA.16816.F32 R12, R220, R44, R12 ;  /* 0x0000002cdc0c723c */ /* 0x010ff0000000180c */
[----:B------:R-:W-:Y:S08]  /*37e0*/  HMMA.16816.F32 R28, R208, R48, R28 ;  /* 0x00000030d01c723c */ /* 0x000ff0000000181c */
[----:B------:R-:W-:Y:S01]  /*37f0*/  HMMA.16816.F32 R20, R212, R54, R8 ;  /* 0x00000036d414723c */ /* 0x000fe20000001808 */
[----:B------:R-:W-:Y:S07]  /*3800*/  LDSM.16.M88.4 R52, [R2+0x5000] ;  /* 0x005000000234783b */ /* 0x000fee0000000200 */
[----:B------:R-:W-:Y:S01]  /*3810*/  HMMA.16816.F32 R40, R208, R50, R40 ;  /* 0x00000032d028723c */ /* 0x000fe20000001828 */
[----:B------:R-:W3:Y:S07]  /*3820*/  LDSM.16.M88.4 R48, [R135+0x4000] ;  /* 0x004000008730783b */ /* 0x000eee0000000200 */
[----:B--2---:R-:W-:Y:S08]  /*3830*/  HMMA.16816.F32 R16, R216, R24, R16 ;  /* 0x00000018d810723c */ /* 0x004ff00000001810 */
[----:B------:R-:W-:Y:S01]  /*3840*/  HMMA.16816.F32 R8, R220, R46, R4 ;  /* 0x0000002edc08723c */ /* 0x000fe20000001804 */
[----:B------:R-:W2:Y:S07]  /*3850*/  LDSM.16.M88.4 R44, [R240+0x5800] ;  /* 0x00580000f02c783b */ /* 0x000eae0000000200 */
[----:B------:R-:W-:Y:S08]  /*3860*/  HMMA.16816.F32 R4, R224, R32, R12 ;  /* 0x00000020e004723c */ /* 0x000ff0000000180c */
[----:B------:R-:W-:Y:S08]  /*3870*/  HMMA.16816.F32 R28, R212, R64, R28 ;  /* 0x00000040d41c723c */ /* 0x000ff0000000181c */
[----:B------:R-:W-:Y:S08]  /*3880*/  HMMA.16816.F32 R20, R216, R26, R20 ;  /* 0x0000001ad814723c */ /* 0x000ff00000001814 */
[----:B-1----:R-:W-:Y:S08]  /*3890*/  HMMA.16816.F32 R16, R220, R36, R16 ;  /* 0x00000024dc10723c */ /* 0x002ff00000001810 */
[----:B------:R-:W-:Y:S08]  /*38a0*/  HMMA.16816.F32 R12, R224, R34, R8 ;  /* 0x00000022e00c723c */ /* 0x000ff00000001808 */
[----:B------:R-:W-:Y:S01]  /*38b0*/  HMMA.16816.F32 R8, R212, R66, R40 ;  /* 0x00000042d408723c */ /* 0x000fe20000001828 */
[----:B------:R-:W1:Y:S07]  /*38c0*/  LDSM.16.M88.4 R40, [R135+0x5000] ;  /* 0x005000008728783b */ /* 0x000e6e0000000200 */
[----:B------:R-:W-:Y:S08]  /*38d0*/  HMMA.16816.F32 R4, R228, R68, R4 ;  /* 0x00000044e404723c */ /* 0x000ff00000001804 */
[----:B---3--:R-:W-:Y:S08]  /*38e0*/  HMMA.16816.F32 R28, R216, R48, R28 ;  /* 0x00000030d81c723c */ /* 0x008ff0000000181c */
[----:B------:R-:W-:Y:S01]  /*38f0*/  HMMA.16816.F32 R24, R220, R38, R20 ;  /* 0x00000026dc18723c */ /* 0x000fe20000001814 */
[----:B------:R-:W3:Y:S07]  /*3900*/  LDSM.16.M88.4 R36, [R2+0x5800] ;  /* 0x005800000224783b */ /* 0x000eee0000000200 */
[----:B------:R-:W-:Y:S08]  /*3910*/  HMMA.16816.F32 R20, R224, R60, R16 ;  /* 0x0000003ce014723c */ /* 0x000ff00000001810 */
[----:B------:R-:W-:Y:S08]  /*3920*/  HMMA.16816.F32 R12, R228, R70, R12 ;  /* 0x00000046e40c723c */ /* 0x000ff0000000180c */
[----:B------:R-:W-:Y:S08]  /*3930*/  HMMA.16816.F32 R8, R216, R50, R8 ;  /* 0x00000032d808723c */ /* 0x000ff00000001808 */
[----:B------:R-:W-:Y:S08]  /*3940*/  HMMA.16816.F32 R32, R232, R72, R4 ;  /* 0x00000048e820723c */ /* 0x000ff00000001804 */
[----:B------:R-:W-:Y:S08]  /*3950*/  HMMA.16816.F32 R4, R220, R56, R28 ;  /* 0x00000038dc04723c */ /* 0x000ff0000000181c */
[----:B------:R-:W-:Y:S01]  /*3960*/  HMMA.16816.F32 R16, R224, R62, R24 ;  /* 0x0000003ee010723c */ /* 0x000fe20000001818 */
[----:B------:R-:W4:Y:S01]  /*3970*/  LDSM.16.M88.4 R24, [R135+0x5800] ;  /* 0x005800008718783b */ /* 0x000f220000000200 */
[----:B------:R-:W-:Y:S01]  /*3980*/  ISETP.GT.AND P0, PT, R77, R249, PT ;  /* 0x000000f94d00720c */ /* 0x000fe20003f04270 */
[----:B------:R-:W-:-:S05]  /*3990*/  DEPBAR.LE SB0, 0x0 ;  /* 0x000080000000791a */ /* 0x000fca0000000000 */
[----:B------:R-:W-:Y:S08]  /*39a0*/  HMMA.16816.F32 R20, R228, R52, R20 ;  /* 0x00000034e414723c */ /* 0x000ff00000001814 */
[----:B------:R-:W-:Y:S01]  /*39b0*/  HMMA.16816.F32 R28, R232, R74, R12 ;  /* 0x0000004ae81c723c */ /* 0x000fe2000000180c */
[----:B------:R-:W-:-:S07]  /*39c0*/  FMUL.FTZ R0, R33, c[0x0][0x320] ;  /* 0x0000c80021007a20 */ /* 0x000fce0000410000 */
[----:B------:R-:W-:Y:S01]  /*39d0*/  HMMA.16816.F32 R12, R220, R58, R8 ;  /* 0x0000003adc0c723c */ /* 0x000fe20000001808 */
[----:B------:R5:W1:Y:S07]  /*39e0*/  MUFU.TANH R48, R0 ;  /* 0x0000000000307308 */ /* 0x000a6e0000002400 */
[----:B--2---:R-:W-:Y:S01]  /*39f0*/  HMMA.16816.F32 R8, R224, R44, R4 ;  /* 0x0000002ce008723c */ /* 0x004fe20000001804 */
[----:B-----5:R-:W-:-:S07]  /*3a00*/  FMUL.FTZ R0, R34, c[0x0][0x320] ;  /* 0x0000c80022007a20 */ /* 0x020fce0000410000 */
[----:B------:R-:W-:Y:S01]  /*3a10*/  HMMA.16816.F32 R4, R228, R54, R16 ;  /* 0x00000036e404723c */ /* 0x000fe20000001810 */
[----:B------:R2:W2:Y:S07]  /*3a20*/  MUFU.TANH R45, R0 ;  /* 0x00000000002d7308 */ /* 0x0004ae0000002400 */
[----:B-1----:R-:W-:Y:S01]  /*3a30*/  HMMA.16816.F32 R20, R232, R40, R20 ;  /* 0x00000028e814723c */ /* 0x002fe20000001814 */
[----:B--2---:R-:W-:-:S04]  /*3a40*/  FMUL.FTZ R0, R35, c[0x0][0x320] ;  /* 0x0000c80023007a20 */ /* 0x004fc80000410000 */
[----:B------:R1:W2:Y:S03]  /*3a50*/  MUFU.TANH R44, R0 ;  /* 0x00000000002c7308 */ /* 0x0002a60000002400 */
[----:B------:R-:W-:Y:S01]  /*3a60*/  HMMA.16816.F32 R16, R224, R46, R12 ;  /* 0x0000002ee010723c */ /* 0x000fe2000000180c */
[----:B-1----:R-:W-:-:S04]  /*3a70*/  FMUL.FTZ R0, R28, c[0x0][0x320] ;  /* 0x0000c8001c007a20 */ /* 0x002fc80000410000 */
[----:B------:R1:W1:Y:S03]  /*3a80*/  MUFU.TANH R34, R0 ;  /* 0x0000000000227308 */ /* 0x0002660000002400 */
[----:B---3--:R-:W-:Y:S01]  /*3a90*/  HMMA.16816.F32 R12, R228, R36, R8 ;  /* 0x00000024e40c723c */ /* 0x008fe20000001808 */
[----:B-1----:R-:W-:-:S04]  /*3aa0*/  FMUL.FTZ R0, R29, c[0x0][0x320] ;  /* 0x0000c8001d007a20 */ /* 0x002fc80000410000 */
[----:B------:R1:W3:Y:S03]  /*3ab0*/  MUFU.TANH R40, R0 ;  /* 0x0000000000287308 */ /* 0x0002e60000002400 */
[----:B------:R-:W-:Y:S01]  /*3ac0*/  HMMA.16816.F32 R4, R232, R42, R4 ;  /* 0x0000002ae804723c */ /* 0x000fe20000001804 */
[----:B-1----:R-:W-:-:S04]  /*3ad0*/  FMUL.FTZ R0, R30, c[0x0][0x320] ;  /* 0x0000c8001e007a20 */ /* 0x002fc80000410000 */
[----:B------:R1:W1:Y:S01]  /*3ae0*/  MUFU.TANH R41, R0 ;  /* 0x0000000000297308 */ /* 0x0002620000002400 */
[----:B------:R-:W-:Y:S02]  /*3af0*/  FMUL.FTZ R32, R32, c[0x0][0x320] ;  /* 0x0000c80020207a20 */ /* 0x000fe40000410000 */
[----:B-1----:R-:W-:-:S05]  /*3b00*/  FMUL.FTZ R0, R31, c[0x0][0x320] ;  /* 0x0000c8001f007a20 */ /* 0x002fca0000410000 */
[----:B------:R1:W1:Y:S01]  /*3b10*/  MUFU.TANH R35, R0 ;  /* 0x0000000000237308 */ /* 0x0002620000002400 */
[----:B------:R-:W-:Y:S01]  /*3b20*/  HMMA.16816.F32 R8, R228, R38, R16 ;  /* 0x00000026e408723c */ /* 0x000fe20000001810 */
[----:B-1----:R-:W-:-:S06]  /*3b30*/  FMUL.FTZ R0, R20, c[0x0][0x320] ;  /* 0x0000c80014007a20 */ /* 0x002fcc0000410000 */
[----:B------:R1:W1:Y:S01]  /*3b40*/  MUFU.TANH R28, R0 ;  /* 0x00000000001c7308 */ /* 0x0002620000002400 */
[----:B----4-:R-:W-:Y:S07]  /*3b50*/  HMMA.16816.F32 R12, R232, R24, R12 ;  /* 0x00000018e80c723c */ /* 0x010fee000000180c */
[----:B------:R-:W4:Y:S01]  /*3b60*/  MUFU.TANH R49, R32 ;  /* 0x0000002000317308 */ /* 0x000f220000002400 */
[----:B-1----:R-:W-:-:S07]  /*3b70*/  FMUL.FTZ R0, R21, c[0x0][0x320] ;  /* 0x0000c80015007a20 */ /* 0x002fce0000410000 */
[----:B------:R1:W1:Y:S02]  /*3b80*/  MUFU.TANH R29, R0 ;  /* 0x00000000001d7308 */ /* 0x0002640000002400 */
[----:B-1----:R-:W-:-:S06]  /*3b90*/  FMUL.FTZ R0, R22, c[0x0][0x320] ;  /* 0x0000c80016007a20 */ /* 0x002fcc0000410000 */
        /* <DEDUP_REMOVED lines=9> */
[----:B-1----:R-:W-:Y:S02]  /*3c30*/  FMUL.FTZ R0, R7, c[0x0][0x320] ;  /* 0x0000c80007007a20 */ /* 0x002fe40000410000 */
[----:B------:R-:W-:Y:S04]  /*3c40*/  HMMA.16816.F32 R4, R232, R26, R8 ;  /* 0x0000001ae804723c */ /* 0x000fe80000001808 */
        /* <DEDUP_REMOVED lines=14> */
[----:B------:R1:W1:Y:S01]  /*3d30*/  MUFU.TANH R22, R0 ;  /* 0x0000000000167308 */ /* 0x0002620000002400 */
[----:B------:R-:W-:Y:S01]  /*3d40*/  BSSY B0, `(.L_x_28) ;  /* 0x000002b000007945 */ /* 0x000fe20003800000 */
[----:B-1----:R-:W-:-:S06]  /*3d50*/  FMUL.FTZ R0, R7, c[0x0][0x320] ;  /* 0x0000c80007007a20 */ /* 0x002fcc0000410000 */
[----:B------:R1:W1:Y:S01]  /*3d60*/  MUFU.TANH R23, R0 ;  /* 0x0000000000177308 */ /* 0x0002620000002400 */
[----:B------:R-:W-:Y:S06]  /*3d70*/  BAR.SYNC.DEFER_BLOCKING 0x0 ;  /* 0x0000000000007b1d */ /* 0x000fec0000010000 */
[----:B------:R-:W-:Y:S05]  /*3d80*/  @!P0 BRA `(.L_x_29) ;  /* 0x0000026000008947 */ /* 0x000fea0003800000 */
[----:B--234-:R-:W-:Y:S02]  /*3d90*/  IADD3 R3, -R131, 0x30, RZ ;  /* 0x0000003083037810 */ /* 0x01cfe40007ffe1ff */
[----:B-1----:R-:W-:Y:S02]  /*3da0*/  IADD3 R0, R246, -0x2, RZ ;  /* 0xfffffffef6007810 */ /* 0x002fe40007ffe0ff */
[----:B------:R-:W-:-:S02]  /*3db0*/  ISETP.GE.AND P0, PT, R3, 0x21, PT ;  /* 0x000000210300780c */ /* 0x000fc40003f06270 */
[----:B------:R-:W-:Y:S02]  /*3dc0*/  SHF.R.S32.HI R2, RZ, 0x1f, R0 ;  /* 0x0000001fff027819 */ /* 0x000fe40000011400 */
[----:B------:R-:W-:Y:S02]  /*3dd0*/  ISETP.GE.AND P1, PT, R3, 0x1, PT ;  /* 0x000000010300780c */ /* 0x000fe40003f26270 */
[----:B------:R-:W-:Y:S01]  /*3de0*/  ISETP.GE.AND P5, PT, R250, c[0x0][0x1d4], PT ;  /* 0x00007500fa007a0c */ /* 0x000fe20003fa6270 */
[----:B------:R-:W-:Y:S01]  /*3df0*/  IMAD R2, R2, c[0x0][0x1e0], RZ ;  /* 0x0000780002027a24 */ /* 0x000fe200078e02ff */
[----:B------:R-:W-:Y:S02]  /*3e00*/  ISETP.GE.AND P3, PT, R252, c[0x0][0x1d4], PT ;  /* 0x00007500fc007a0c */ /* 0x000fe40003f66270 */
[----:B------:R-:W-:Y:S01]  /*3e10*/  ISETP.GE.AND P4, PT, R130, c[0x0][0x1d4], PT ;  /* 0x0000750082007a0c */ /* 0x000fe20003f86270 */
[----:B------:R-:W-:Y:S02]  /*3e20*/  IMAD R4, R0, c[0x0][0x1e4], R2 ;  /* 0x0000790000047a24 */ /* 0x000fe400078e0202 */
[----:B------:R-:W-:-:S02]  /*3e30*/  @P0 IMAD.MOV.U32 R5, RZ, RZ, c[0x0][0x1e0] ;  /* 0x00007800ff050624 */ /* 0x000fc400078e00ff */
[----:B------:R-:W-:Y:S02]  /*3e40*/  @P0 IMAD.MOV.U32 R6, RZ, RZ, 0x5 ;  /* 0x00000005ff060424 */ /* 0x000fe400078e00ff */
[----:B------:R-:W-:-:S03]  /*3e50*/  @P0 IMAD.SHL.U32 R2, R5, 0x20, RZ ;  /* 0x0000002005020824 */ /* 0x000fc600078e00ff */
[----:B------:R-:W-:Y:S01]  /*3e60*/  @P0 SHF.L.U64.HI R3, R5, R6, c[0x0][0x1e4] ;  /* 0x0000790005030619 */ /* 0x000fe20000010206 */
[----:B------:R-:W-:-:S04]  /*3e70*/  IMAD.WIDE.U32 R6, R0, c[0x0][0x1e0], RZ ;  /* 0x0000780000067a25 */ /* 0x000fc800078e00ff */
[----:B------:R-:W-:Y:S02]  /*3e80*/  IMAD.IADD R0, R7, 0x1, R4 ;  /* 0x0000000107007824 */ /* 0x000fe400078e0204 */
[----:B------:R-:W-:-:S04]  /*3e90*/  @P0 IMAD.WIDE.U32 R4, R6, 0x30, R2 ;  /* 0x0000003006040825 */ /* 0x000fc800078e0002 */
[----:B------:R-:W-:Y:S01]  /*3ea0*/  @P1 IMAD.WIDE.U32 R2, R6, 0x30, R78 ;  /* 0x0000003006021825 */ /* 0x000fe200078e004e */
[----:B------:R-:W-:-:S03]  /*3eb0*/  @P0 IADD3 R6, P2, R80, R4, RZ ;  /* 0x0000000450060210 */ /* 0x000fc60007f5e0ff */
[C---:B------:R-:W-:Y:S02]  /*3ec0*/  @P0 IMAD R7, R0.reuse, 0x30, RZ ;  /* 0x0000003000070824 */ /* 0x040fe400078e02ff */
[----:B------:R-:W-:-:S03]  /*3ed0*/  @P1 IMAD R0, R0, 0x30, RZ ;  /* 0x0000003000001824 */ /* 0x000fc600078e02ff */
[----:B------:R-:W-:Y:S01]  /*3ee0*/  @P0 IADD3.X R7, R79, R7, R5, P2, !PT ;  /* 0x000000074f070210 */ /* 0x000fe200017fe405 */
[----:B------:R-:W-:Y:S01]  /*3ef0*/  @P1 IMAD.IADD R0, R3, 0x1, R0 ;  /* 0x0000000103001824 */ /* 0x000fe200078e0200 */
[----:B------:R-:W-:-:S04]  /*3f00*/  @P1 LEA R4, P2, R2, c[0x0][0x1c8], 0x1 ;  /* 0x0000720002041a11 */ /* 0x000fc800078408ff */
[----:B------:R-:W-:Y:S02]  /*3f10*/  @P1 LEA.HI.X R5, R2, c[0x0][0x1cc], R0, 0x1, P2 ;  /* 0x0000730002051a11 */ /* 0x000fe400010f0c00 */
[----:B------:R-:W-:-:S03]  /*3f20*/  @P0 LEA R2, P2, R6, c[0x0][0x1c8], 0x1 ;  /* 0x0000720006020a11 */ /* 0x000fc600078408ff */
[----:B------:R-:W-:Y:S01]  /*3f30*/  @!PT LDS RZ, [RZ] ;  /* 0x00000000fffff984 */ /* 0x000fe20000000800 */
[----:B------:R-:W-:Y:S01]  /*3f40*/  @!PT LDS RZ, [RZ] ;  /* 0x00000000fffff984 */ /* 0x000fe20000000800 */
[----:B------:R-:W-:Y:S01]  /*3f50*/  @!PT LDS RZ, [RZ] ;  /* 0x00000000fffff984 */ /* 0x000fe20000000800 */
[----:B------:R1:W-:Y:S01]  /*3f60*/  @P1 LDGSTS.E.BYPASS.LTC128B.128 [R248+0x14080], [R4.64], !P5 ;  /* 0x1408000004f81fae */ /* 0x0003e2000e901d46 */
[----:B------:R-:W-:-:S03]  /*3f70*/  @P0 LEA.HI.X R3, R6, c[0x0][0x1cc], R7, 0x1, P2 ;  /* 0x0000730006030a11 */ /* 0x000fc600010f0c07 */
[----:B------:R1:W-:Y:S04]  /*3f80*/  @P1 LDGSTS.E.BYPASS.LTC128B.128 [R248+0x15880], [R4.64+0x80], !P3 ;  /* 0x1588008004f81fae */ /* 0x0003e8000d901d46 */
[----:B------:R1:W-:Y:S04]  /*3f90*/  @P1 LDGSTS.E.BYPASS.LTC128B.128 [R248+0x17080], [R4.64+0x100], !P4 ;  /* 0x1708010004f81fae */ /* 0x0003e8000e101d46 */
[----:B------:R1:W-:Y:S04]  /*3fa0*/  @P1 LDGSTS.E.BYPASS.LTC128B.128 [R248+0x18880], [R4.64+0x180], !P6 ;  /* 0x1888018004f81fae */ /* 0x0003e8000f101d46 */
[----:B------:R1:W-:Y:S04]  /*3fb0*/  @P0 LDGSTS.E.BYPASS.LTC128B.128 [R248+0x15080], [R2.64], !P5 ;  /* 0x1508000002f80fae */ /* 0x0003e8000e901d46 */
[----:B------:R1:W-:Y:S04]  /*3fc0*/  @P0 LDGSTS.E.BYPASS.LTC128B.128 [R248+0x16880], [R2.64+0x80], !P3 ;  /* 0x1688008002f80fae */ /* 0x0003e8000d901d46 */
[----:B------:R1:W-:Y:S04]  /*3fd0*/  @P0 LDGSTS.E.BYPASS.LTC128B.128 [R248+0x18080], [R2.64+0x100], !P4 ;  /* 0x1808010002f80fae */ /* 0x0003e8000e101d46 */
[----:B------:R1:W-:Y:S02]  /*3fe0*/  @P0 LDGSTS.E.BYPASS.LTC128B.128 [R248+0x19880], [R2.64+0x180], !P6 ;  /* 0x1988018002f80fae */ /* 0x0003e4000f101d46 */
.L_x_29:
[----:B--234-:R-:W-:Y:S05]  /*3ff0*/  BSYNC B0 ;  /* 0x0000000000007941 */ /* 0x01cfea0003800000 */
.L_x_28:
[----:B-1----:R-:W2:Y:S04]  /*4000*/  LDL R0, [R1+0x44] ;  /* 0x0000440001007983 */ /* 0x002ea80000100800 */
[----:B------:R-:W-:Y:S04]  /*4010*/  LDSM.16.MT88.4 R64, [R237+0x800] ;  /* 0x00080000ed40783b */ /* 0x000fe80000004200 */
[----:B------:R-:W-:Y:S04]  /*4020*/  LDSM.16.MT88.4 R56, [R236+0x2000] ;  /* 0x00200000ec38783b */ /* 0x000fe80000004200 */
[----:B------:R-:W-:Y:S04]  /*4030*/  LDSM.16.MT88.4 R84, [R238+0x2000] ;  /* 0x00200000ee54783b */ /* 0x000fe80000004200 */
[----:B------:R-:W-:Y:S04]  /*4040*/  LDSM.16.MT88.4 R72, [R238+0x800] ;  /* 0x00080000ee48783b */ /* 0x000fe80000004200 */
[----:B------:R-:W-:Y:S04]  /*4050*/  LDSM.16.MT88.4 R60, [R239+0x800] ;  /* 0x00080000ef3c783b */ /* 0x000fe80000004200 */
[----:B------:R-:W-:Y:S04]  /*4060*/  LDSM.16.MT88.4 R68, [R239+0x1800] ;  /* 0x00180000ef44783b */ /* 0x000fe80000004200 */
[----:B------:R-:W-:Y:S04]  /*4070*/  STL [R1+0xb8], R162 ;  /* 0x0000b8a201007387 */ /* 0x000fe80000100800 */
[----:B------:R-:W-:Y:S04]  /*4080*/  STL [R1+0xb4], R161 ;  /* 0x0000b4a101007387 */ /* 0x000fe80000100800 */
[----:B------:R-:W-:Y:S04]  /*4090*/  STL [R1+0xb0], R160 ;  /* 0x0000b0a001007387 */ /* 0x000fe80000100800 */
[----:B------:R-:W-:Y:S04]  /*40a0*/  STL [R1+0xac], R135 ;  /* 0x0000ac8701007387 */ /* 0x000fe80000100800 */
[----:B------:R-:W-:Y:S04]  /*40b0*/  STL [R1+0xa8], R134 ;  /* 0x0000a88601007387 */ /* 0x000fe80000100800 */
[----:B------:R-:W0:Y:S01]  /*40c0*/  LDGDEPBAR ;  /* 0x00000000000079af */ /* 0x000e220000000000 */
[----:B--2---:R-:W-:-:S03]  /*40d0*/  IMAD.IADD R0, R76, 0x1, -R0 ;  /* 0x000000014c007824 */ /* 0x004fc600078e0a00 */
[----:B------:R-:W-:Y:S02]  /*40e0*/  LDSM.16.MT88.4 R76, [R238+0x1800] ;  /* 0x00180000ee4c783b */ /* 0x000fe40000004200 */
[C---:B------:R-:W-:Y:S02]  /*40f0*/  ISETP.GT.AND P2, PT, R0.reuse, RZ, PT ;  /* 0x000000ff0000720c */ /* 0x040fe40003f44270 */
[C---:B------:R-:W-:Y:S02]  /*4100*/  ISETP.GT.AND P1, PT, R0.reuse, 0x1, PT ;  /* 0x000000010000780c */ /* 0x040fe40003f24270 */
[----:B------:R-:W-:Y:S02]  /*4110*/  ISETP.GT.AND P0, PT, R0, 0x8, PT ;  /* 0x000000080000780c */ /* 0x000fe40003f04270 */
[----:B------:R-:W-:Y:S02]  /*4120*/  FSEL R8, R49, -INF , P2 ;  /* 0xff80000031087808 */ /* 0x000fe40001000000 */
[----:B------:R-:W-:-:S02]  /*4130*/  FSEL R7, R48, -INF , P1 ;  /* 0xff80000030077808 */ /* 0x000fc40000800000 */
[----:B------:R-:W-:Y:S01]  /*4140*/  ISETP.GT.AND P4, PT, R0, 0x9, PT ;  /* 0x000000090000780c */ /* 0x000fe20003f84270 */
[----:B------:R-:W-:Y:S01]  /*4150*/  LDSM.16.MT88.4 R48, [R236+0x1800] ;  /* 0x00180000ec30783b */ /* 0x000fe20000004200 */
[----:B------:R-:W-:Y:S02]  /*4160*/  FSEL R6, R34, -INF , P0 ;  /* 0xff80000022067808 */ /* 0x000fe40000000000 */
[----:B------:R-:W-:Y:S02]  /*4170*/  FMNMX.FTZ R2, R8, R7, !PT ;  /* 0x0000000708027209 */ /* 0x000fe40007810000 */
[----:B------:R-:W-:Y:S02]  /*4180*/  ISETP.GT.AND P6, PT, R0, 0x10, PT ;  /* 0x000000100000780c */ /* 0x000fe40003fc4270 */
[----:B------:R-:W-:Y:S02]  /*4190*/  FSEL R5, R40, -INF , P4 ;  /* 0xff80000028057808 */ /* 0x000fe40002000000 */
[----:B------:R-:W-:-:S02]  /*41a0*/  FMNMX.FTZ R2, R6, R2, !PT ;  /* 0x0000000206027209 */ /* 0x000fc40007810000 */
[----:B------:R-:W-:Y:S02]  /*41b0*/  ISETP.GT.AND P5, PT, R0, 0x11, PT ;  /* 0x000000110000780c */ /* 0x000fe40003fa4270 */
        /* <DEDUP_REMOVED lines=11> */
[----:B------:R-:W-:Y:S02]  /*4270*/  FSEL R18, R45, -INF , P2 ;  /* 0xff8000002d127808 */ /* 0x000fe40001000000 */
[----:B------:R-:W-:Y:S02]  /*4280*/  ISETP.GT.AND P2, PT, R0, 0x21, PT ;  /* 0x000000210000780c */ /* 0x000fe40003f44270 */
[----:B------:R-:W-:Y:S02]  /*4290*/  FSEL R107, R19, -INF , P3 ;  /* 0xff800000136b7808 */ /* 0x000fe40001800000 */
[----:B------:R-:W-:Y:S02]  /*42a0*/  FMNMX.FTZ R2, R13, R2, !PT ;  /* 0x000000020d027209 */ /* 0x000fe40007810000 */
[----:B------:R-:W-:Y:S02]  /*42b0*/  FSEL R17, R44, -INF , P1 ;  /* 0xff8000002c117808 */ /* 0x000fe40000800000 */
[----:B------:R-:W-:Y:S01]  /*42c0*/  ISETP.GT.AND P1, PT, R0, 0x28, PT ;  /* 0x000000280000780c */ /* 0x000fe20003f24270 */
[----:B------:R-:W-:Y:S01]  /*42d0*/  LDSM.16.MT88.4 R44, [R241] ;  /* 0x00000000f12c783b */ /* 0x000fe20000004200 */
[----:B------:R-:W-:-:S02]  /*42e0*/  FSEL R106, R20, -INF , P2 ;  /* 0xff800000146a7808 */ /* 0x000fc40001000000 */
[----:B------:R-:W-:Y:S02]  /*42f0*/  FMNMX.FTZ R2, R107, R2, !PT ;  /* 0x000000026b027209 */ /* 0x000fe40007810000 */
[----:B------:R-:W-:Y:S02]  /*4300*/  FSEL R16, R41, -INF , P0 ;  /* 0xff80000029107808 */ /* 0x000fe40000000000 */
[----:B------:R-:W-:Y:S02]  /*4310*/  ISETP.GT.AND P0, PT, R0, 0x29, PT ;  /* 0x000000290000780c */ /* 0x000fe40003f04270 */
[----:B------:R-:W-:Y:S02]  /*4320*/  FSEL R105, R12, -INF , P1 ;  /* 0xff8000000c697808 */ /* 0x000fe40000800000 */
[----:B------:R-:W-:Y:S02]  /*4330*/  FMNMX.FTZ R2, R106, R2, !PT ;  /* 0x000000026a027209 */ /* 0x000fe40007810000 */
[----:B------:R-:W-:-:S02]  /*4340*/  FSEL R104, R10, -INF , P0 ;  /* 0xff8000000a687808 */ /* 0x000fc40000000000 */
[----:B------:R-:W-:Y:S02]  /*4350*/  FMNMX.FTZ R2, R105, R2, !PT ;  /* 0x0000000269027209 */ /* 0x000fe40007810000 */
[----:B------:R-:W-:Y:S02]  /*4360*/  FMNMX.FTZ R3, R18, R17, !PT ;  /* 0x0000001112037209 */ /* 0x000fe40007810000 */
[----:B------:R-:W-:Y:S02]  /*4370*/  FMNMX.FTZ R2, R104, R2, !PT ;  /* 0x0000000268027209 */ /* 0x000fe40007810000 */
[----:B------:R-:W-:Y:S02]  /*4380*/  FSEL R15, R35, -INF , P4 ;  /* 0xff800000230f7808 */ /* 0x000fe40002000000 */
[----:B------:R-:W-:Y:S01]  /*4390*/  FMNMX.FTZ R3, R16, R3, !PT ;  /* 0x0000000310037209 */ /* 0x000fe20007810000 */
[----:B------:R-:W1:Y:S01]  /*43a0*/  SHFL.BFLY PT, R20, R2, 0x2, 0x1f ;  /* 0x0c401f0002147f89 */ /* 0x000e6200000e0000 */
[----:B------:R-:W-:-:S02]  /*43b0*/  FSEL R14, R32, -INF , P6 ;  /* 0xff800000200e7808 */ /* 0x000fc40003000000 */
[C---:B------:R-:W-:Y:S02]  /*43c0*/  ISETP.GT.AND P6, PT, R0.reuse, 0x11, PT ;  /* 0x000000110000780c */ /* 0x040fe40003fc4270 */
[----:B------:R-:W-:Y:S02]  /*43d0*/  ISETP.GT.AND P4, PT, R0, 0x18, PT ;  /* 0x000000180000780c */ /* 0x000fe40003f84270 */
[----:B------:R-:W-:Y:S02]  /*43e0*/  FMNMX.FTZ R0, R15, R3, !PT ;  /* 0x000000030f007209 */ /* 0x000fe40007810000 */
[----:B------:R-:W-:Y:S02]  /*43f0*/  FSEL R12, R33, -INF , P6 ;  /* 0xff800000210c7808 */ /* 0x000fe40003000000 */
[----:B------:R-:W-:Y:S01]  /*4400*/  FMNMX.FTZ R0, R14, R0, !PT ;  /* 0x000000000e007209 */ /* 0x000fe20007810000 */
[----:B------:R-:W-:Y:S01]  /*4410*/  LDSM.16.MT88.4 R32, [R236] ;  /* 0x00000000ec20783b */ /* 0x000fe20000004200 */
[----:B------:R-:W-:-:S02]  /*4420*/  FSEL R10, R30, -INF , P4 ;  /* 0xff8000001e0a7808 */ /* 0x000fc40002000000 */
[----:B------:R-:W-:Y:S02]  /*4430*/  FMNMX.FTZ R0, R12, R0, !PT ;  /* 0x000000000c007209 */ /* 0x000fe40007810000 */
[----:B------:R-:W-:Y:S02]  /*4440*/  FSEL R19, R31, -INF , P5 ;  /* 0xff8000001f137808 */ /* 0x000fe40002800000 */
[----:B------:R-:W-:Y:S01]  /*4450*/  FMNMX.FTZ R0, R10, R0, !PT ;  /* 0x000000000a007209 */ /* 0x000fe20007810000 */
[----:B------:R-:W-:Y:S01]  /*4460*/  LDSM.16.MT88.4 R28, [R236+0x800] ;  /* 0x00080000ec1c783b */ /* 0x000fe20000004200 */
[----:B------:R-:W-:Y:S02]  /*4470*/  FSEL R103, R25, -INF , P3 ;  /* 0xff80000019677808 */ /* 0x000fe40001800000 */
[----:B------:R-:W-:Y:S02]  /*4480*/  FMNMX.FTZ R0, R19, R0, !PT ;  /* 0x0000000013007209 */ /* 0x000fe40007810000 */
[----:B------:R-:W-:-:S02]  /*4490*/  FSEL R102, R24, -INF , P2 ;  /* 0xff80000018667808 */ /* 0x000fc40001000000 */
[----:B------:R-:W-:Y:S01]  /*44a0*/  FMNMX.FTZ R3, R103, R0, !PT ;  /* 0x0000000067037209 */ /* 0x000fe20007810000 */
[----:B------:R-:W-:Y:S01]  /*44b0*/  LDSM.16.MT88.4 R24, [R238] ;  /* 0x00000000ee18783b */ /* 0x000fe20000004200 */
[----:B-1----:R-:W-:Y:S02]  /*44c0*/  FMNMX.FTZ R0, R2, R20, !PT ;  /* 0x0000001402007209 */ /* 0x002fe40007810000 */
[----:B------:R-:W-:Y:S02]  /*44d0*/  FSEL R101, R22, -INF , P1 ;  /* 0xff80000016657808 */ /* 0x000fe40000800000 */
[----:B------:R-:W-:Y:S01]  /*44e0*/  FMNMX.FTZ R3, R102, R3, !PT ;  /* 0x0000000366037209 */ /* 0x000fe20007810000 */
[----:B------:R-:W1:Y:S01]  /*44f0*/  SHFL.BFLY PT, R2, R0, 0x1, 0x1f ;  /* 0x0c201f0000027f89 */ /* 0x000e6200000e0000 */
[----:B------:R-:W-:Y:S02]  /*4500*/  FSEL R100, R23, -INF , P0 ;  /* 0xff80000017647808 */ /* 0x000fe40000000000 */
[----:B------:R-:W-:-:S04]  /*4510*/  FMNMX.FTZ R3, R101, R3, !PT ;  /* 0x0000000365037209 */ /* 0x000fc80007810000 */
[----:B------:R-:W-:-:S05]  /*4520*/  FMNMX.FTZ R3, R100, R3, !PT ;  /* 0x0000000364037209 */ /* 0x000fca0007810000 */
[----:B------:R-:W2:Y:S01]  /*4530*/  SHFL.BFLY PT, R20, R3, 0x2, 0x1f ;  /* 0x0c401f0003147f89 */ /* 0x000ea200000e0000 */
[----:B-1----:R-:W-:-:S04]  /*4540*/  FMNMX.FTZ R133, R0, R2, !PT ;  /* 0x0000000200857209 */ /* 0x002fc80007810000 */
[C---:B------:R-:W-:Y:S01]  /*4550*/  FSETP.NEU.FTZ.AND P0, PT, R133.reuse, -INF , PT ;  /* 0xff8000008500780b */ /* 0x040fe20003f1d000 */
[----:B------:R-:W-:-:S05]  /*4560*/  FMUL.FTZ R2, R133, c[0x0][0x2d0] ;  /* 0x0000b40085027a20 */ /* 0x000fca0000410000 */
[----:B------:R-:W-:Y:S02]  /*4570*/  FSEL R2, R2, RZ, P0 ;  /* 0x000000ff02027208 */ /* 0x000fe40000000000 */
[----:B--2---:R-:W-:Y:S02]  /*4580*/  FMNMX.FTZ R0, R3, R20, !PT ;  /* 0x0000001403007209 */ /* 0x004fe40007810000 */
[----:B------:R-:W-:Y:S01]  /*4590*/  LDSM.16.MT88.4 R20, [R237] ;  /* 0x00000000ed14783b */ /* 0x000fe20000004200 */
[----:B------:R-:W-:-:S03]  /*45a0*/  FFMA.FTZ R3, R8, c[0x0][0x2d0], -R2 ;  /* 0x0000b40008037a23 */ /* 0x000fc60000010802 */
[----:B------:R-:W1:Y:S01]  /*45b0*/  SHFL.BFLY PT, R8, R0, 0x1, 0x1f ;  /* 0x0c201f0000087f89 */ /* 0x000e6200000e0000 */
[----:B------:R2:W-:Y:S02]  /*45c0*/  MUFU.EX2 R89, R3 ;  /* 0x0000000300597308 */ /* 0x0005e40000000800 */
[----:B--2---:R-:W-:-:S06]  /*45d0*/  FFMA.FTZ R3, R7, c[0x0][0x2d0], -R2 ;  /* 0x0000b40007037a23 */ /* 0x004fcc0000010802 */
[----:B------:R2:W3:Y:S01]  /*45e0*/  MUFU.EX2 R88, R3 ;  /* 0x0000000300587308 */ /* 0x0004e20000000800 */
[----:B-1----:R-:W-:Y:S01]  /*45f0*/  FMNMX.FTZ R132, R0, R8, !PT ;  /* 0x0000000800847209 */ /* 0x002fe20007810000 */
[----:B------:R-:W-:-:S03]  /*4600*/  FFMA.FTZ R0, R11, c[0x0][0x2d0], -R2 ;  /* 0x0000b4000b007a23 */ /* 0x000fc60000010802 */
[----:B------:R-:W-:-:S03]  /*4610*/  FSETP.NEU.FTZ.AND P0, PT, R132, -INF , PT ;  /* 0xff8000008400780b */ /* 0x000fc60003f1d000 */
[----:B------:R1:W-:Y:S01]  /*4620*/  MUFU.EX2 R96, R0 ;  /* 0x0000000000607308 */ /* 0x0003e20000000800 */
[----:B--2---:R-:W-:Y:S01]  /*4630*/  FFMA.FTZ R3, R6, c[0x0][0x2d0], -R2 ;  /* 0x0000b40006037a23 */ /* 0x004fe20000010802 */
[----:B---3--:R-:W-:-:S06]  /*4640*/  F2FP.PACK_AB R8, R88, R89 ;  /* 0x000000595808723e */ /* 0x008fcc00000000ff */
[----:B------:R2:W-:Y:S01]  /*4650*/  MUFU.EX2 R91, R3 ;  /* 0x00000003005b7308 */ /* 0x0005e20000000800 */
[----:B-1----:R-:W-:-:S07]  /*4660*/  FFMA.FTZ R0, R9, c[0x0][0x2d0], -R2 ;  /* 0x0000b40009007a23 */ /* 0x002fce0000010802 */
[----:B------:R-:W-:Y:S01]  /*4670*/  MUFU.EX2 R97, R0 ;  /* 0x0000000000617308 */ /* 0x000fe20000000800 */
[----:B--2---:R-:W-:-:S07]  /*4680*/  FFMA.FTZ R3, R5, c[0x0][0x2d0], -R2 ;  /* 0x0000b40005037a23 */ /* 0x004fce0000010802 */
[----:B------:R1:W-:Y:S02]  /*4690*/  MUFU.EX2 R90, R3 ;  /* 0x00000003005a7308 */ /* 0x0003e40000000800 */
[----:B-1----:R-:W-:-:S06]  /*46a0*/  FFMA.FTZ R3, R4, c[0x0][0x2d0], -R2 ;  /* 0x0000b40004037a23 */ /* 0x002fcc0000010802 */
[----:B------:R1:W2:Y:S02]  /*46b0*/  MUFU.EX2 R94, R3 ;  /* 0x00000003005e7308 */ /* 0x0002a40000000800 */
[----:B-1----:R-:W-:Y:S01]  /*46c0*/  FMUL.FTZ R3, R132, c[0x0][0x2d0] ;  /* 0x0000b40084037a20 */ /* 0x002fe20000410000 */
[----:B--2---:R-:W-:-:S04]  /*46d0*/  F2FP.PACK_AB R4, R96, R94 ;  /* 0x0000005e6004723e */ /* 0x004fc800000000ff */
[----:B------:R-:W-:Y:S01]  /*46e0*/  FSEL R0, R3, RZ, P0 ;  /* 0x000000ff03007208 */ /* 0x000fe20000000000 */
[----:B------:R-:W-:-:S04]  /*46f0*/  FFMA.FTZ R3, R13, c[0x0][0x2d0], -R2 ;  /* 0x0000b4000d037a23 */ /* 0x000fc80000010802 */
[----:B------:R1:W2:Y:S02]  /*4700*/  MUFU.EX2 R98, R3 ;  /* 0x0000000300627308 */ /* 0x0002a40000000800 */
[----:B-1----:R-:W-:Y:S01]  /*4710*/  FFMA.FTZ R3, R18, c[0x0][0x2d0], -R0 ;  /* 0x0000b40012037a23 */ /* 0x002fe20000010800 */
[----:B--2---:R-:W-:-:S05]  /*4720*/  F2FP.PACK_AB R6, R98, R97 ;  /* 0x000000616206723e */ /* 0x004fca00000000ff */
[----:B------:R1:W-:Y:S02]  /*4730*/  MUFU.EX2 R82, R3 ;  /* 0x0000000300527308 */ /* 0x0003e40000000800 */
[----:B-1----:R-:W-:-:S06]  /*4740*/  FFMA.FTZ R3, R17, c[0x0][0x2d0], -R0 ;  /* 0x0000b40011037a23 */ /* 0x002fcc0000010800 */
        /* <DEDUP_REMOVED lines=12> */
[----:B------:R-:W-:Y:S02]  /*4810*/  F2FP.PACK_AB R10, R90, R91 ;  /* 0x0000005b5a0a723e */ /* 0x000fe400000000ff */
[----:B--2---:R-:W-:-:S03]  /*4820*/  F2FP.PACK_AB R5, R93, R92 ;  /* 0x0000005c5d05723e */ /* 0x004fc600000000ff */
[----:B------:R1:W-:Y:S02]  /*4830*/  MUFU.EX2 R95, R3 ;  /* 0x00000003005f7308 */ /* 0x0003e40000000800 */
[C---:B------:R-:W-:Y:S08]  /*4840*/  HMMA.16816.F32 R12, R8.reuse, R34, RZ ;  /* 0x00000022080c723c */ /* 0x040ff000000018ff */
[----:B------:R-:W-:Y:S01]  /*4850*/  HMMA.16816.F32 R36, R8, R20, RZ ;  /* 0x000000140824723c */ /* 0x000fe200000018ff */
[----:B-1----:R-:W-:-:S04]  /*4860*/  FFMA.FTZ R3, R19, c[0x0][0x2d0], -R0 ;  /* 0x0000b40013037a23 */ /* 0x002fc80000010800 */
[----:B------:R-:W1:Y:S03]  /*4870*/  MUFU.EX2 R99, R3 ;  /* 0x0000000300637308 */ /* 0x000e660000000800 */
[C---:B------:R-:W-:Y:S08]  /*4880*/  HMMA.16816.F32 R16, R8.reuse, R32, RZ ;  /* 0x000000200810723c */ /* 0x040ff000000018ff */
[----:B------:R-:W-:Y:S01]  /*4890*/  HMMA.16816.F32 R32, R8, R22, RZ ;  /* 0x000000160820723c */ /* 0x000fe200000018ff */
[----:B-1----:R-:W-:-:S07]  /*48a0*/  F2FP.PACK_AB R7, R99, R95 ;  /* 0x0000005f6307723e */ /* 0x002fce00000000ff */
[----:B------:R-:W-:Y:S08]  /*48b0*/  HMMA.16816.F32 R20, R8, R48, RZ ;  /* 0x000000300814723c */ /* 0x000ff000000018ff */
[----:B------:R-:W-:Y:S08]  /*48c0*/  HMMA.16816.F32 R144, R4, R30, R12 ;  /* 0x0000001e0490723c */ /* 0x000ff0000000180c */
[----:B------:R-:W-:Y:S08]  /*48d0*/  HMMA.16816.F32 R12, R8, R76, RZ ;  /* 0x0000004c080c723c */ /* 0x000ff000000018ff */
[----:B------:R-:W-:Y:S08]  /*48e0*/  HMMA.16816.F32 R156, R4, R28, R16 ;  /* 0x0000001c049c723c */ /* 0x000ff00000001810 */
[C---:B------:R-:W-:Y:S08]  /*48f0*/  HMMA.16816.F32 R52, R8.reuse, R24, RZ ;  /* 0x000000180834723c */ /* 0x040ff000000018ff */
[----:B------:R-:W-:Y:S08]  /*4900*/  HMMA.16816.F32 R40, R8, R26, RZ ;  /* 0x0000001a0828723c */ /* 0x000ff000000018ff */
[----:B------:R-:W-:Y:S08]  /*4910*/  HMMA.16816.F32 R108, R4, R66, R32 ;  /* 0x00000042046c723c */ /* 0x000ff00000001820 */
[C---:B------:R-:W-:Y:S08]  /*4920*/  HMMA.16816.F32 R28, R8.reuse, R44, RZ ;  /* 0x0000002c081c723c */ /* 0x040ff000000018ff */
[----:B------:R-:W-:Y:S01]  /*4930*/  HMMA.16816.F32 R24, R8, R46, RZ ;  /* 0x0000002e0818723c */ /* 0x000fe200000018ff */
[----:B------:R-:W1:Y:S07]  /*4940*/  LDSM.16.MT88.4 R44, [R237+0x1800] ;  /* 0x00180000ed2c783b */ /* 0x000e6e0000004200 */
[----:B------:R-:W-:Y:S01]  /*4950*/  HMMA.16816.F32 R20, R4, R56, R20 ;  /* 0x000000380414723c */ /* 0x000fe20000001814 */
[----:B------:R-:W-:Y:S01]  /*4960*/  IMAD.MOV.U32 R130, RZ, RZ, R110 ;  /* 0x000000ffff827224 */ /* 0x000fe200078e006e */
[----:B------:R-:W-:Y:S01]  /*4970*/  MOV R3, R108 ;  /* 0x0000006c00037202 */ /* 0x000fe20000000f00 */
[----:B------:R-:W-:-:S02]  /*4980*/  IMAD.MOV.U32 R129, RZ, RZ, R111 ;  /* 0x000000ffff817224 */ /* 0x000fc400078e006f */
[----:B------:R-:W-:-:S03]  /*4990*/  IMAD.MOV.U32 R169, RZ, RZ, R109 ;  /* 0x000000ffffa97224 */ /* 0x000fc600078e006d */
[----:B------:R-:W-:Y:S01]  /*49a0*/  HMMA.16816.F32 R16, R8, R50, RZ ;  /* 0x000000320810723c */ /* 0x000fe200000018ff */
[----:B------:R-:W-:Y:S07]  /*49b0*/  LDSM.16.MT88.4 R48, [R238+0x3000] ;  /* 0x00300000ee30783b */ /* 0x000fee0000004200 */
[C---:B------:R-:W-:Y:S08]  /*49c0*/  HMMA.16816.F32 R12, R4.reuse, R84, R12 ;  /* 0x00000054040c723c */ /* 0x040ff0000000180c */
[----:B------:R-:W-:Y:S01]  /*49d0*/  IMAD.MOV.U32 R113, RZ, RZ, R22 ;  /* 0x000000ffff717224 */ /* 0x000fe200078e0016 */
[----:B------:R-:W-:Y:S01]  /*49e0*/  MOV R112, R23 ;  /* 0x0000001700707202 */ /* 0x000fe20000000f00 */
[----:B------:R-:W-:Y:S01]  /*49f0*/  IMAD.MOV.U32 R111, RZ, RZ, R20 ;  /* 0x000000ffff6f7224 */ /* 0x000fe200078e0014 */
[C---:B------:R-:W-:Y:S01]  /*4a00*/  HMMA.16816.F32 R136, R4.reuse, R74, R40 ;  /* 0x0000004a0488723c */ /* 0x040fe20000001828 */
[----:B------:R-:W-:Y:S01]  /*4a10*/  IMAD.MOV.U32 R110, RZ, RZ, R21 ;  /* 0x000000ffff6e7224 */ /* 0x000fe200078e0015 */
[----:B------:R-:W-:Y:S04]  /*4a20*/  LDSM.16.MT88.4 R40, [R236+0x3000] ;  /* 0x00300000ec28783b */ /* 0x000fe80000004200 */
[----:B------:R-:W2:Y:S02]  /*4a30*/  LDSM.16.MT88.4 R20, [R237+0x2000] ;  /* 0x00200000ed14783b */ /* 0x000ea40000004200 */
[C---:B------:R-:W-:Y:S02]  /*4a40*/  HMMA.16816.F32 R16, R4.reuse, R58, R16 ;  /* 0x0000003a0410723c */ /* 0x040fe40000001810 */
[----:B------:R-:W-:Y:S03]  /*4a50*/  LDSM.16.MT88.4 R56, [R237+0x3000] ;  /* 0x00300000ed38783b */ /* 0x000fe60000004200 */
[----:B------:R-:W-:Y:S01]  /*4a60*/  IMAD.MOV.U32 R109, RZ, RZ, R12 ;  /* 0x000000ffff6d7224 */ /* 0x000fe200078e000c */
[----:B------:R-:W-:Y:S01]  /*4a70*/  MOV R162, R14 ;  /* 0x0000000e00a27202 */ /* 0x000fe20000000f00 */
[----:B------:R-:W-:Y:S01]  /*4a80*/  IMAD.MOV.U32 R108, RZ, RZ, R13 ;  /* 0x000000ffff6c7224 */ /* 0x000fe200078e000d */
[----:B------:R-:W-:Y:S01]  /*4a90*/  HMMA.16816.F32 R148, R4, R72, R52 ;  /* 0x000000480494723c */ /* 0x000fe20000001834 */
[----:B------:R-:W-:Y:S01]  /*4aa0*/  IMAD.MOV.U32 R161, RZ, RZ, R15 ;  /* 0x000000ffffa17224 */ /* 0x000fe200078e000f */
[----:B------:R-:W3:Y:S06]  /*4ab0*/  LDSM.16.MT88.4 R52, [R236+0x3800] ;  /* 0x00380000ec34783b */ /* 0x000eec0000004200 */
[----:B-1----:R-:W-:Y:S08]  /*4ac0*/  HMMA.16816.F32 R12, R8, R44, RZ ;  /* 0x0000002c080c723c */ /* 0x002ff000000018ff */
[----:B------:R-:W-:Y:S01]  /*4ad0*/  HMMA.16816.F32 R24, R4, R62, R24 ;  /* 0x0000003e0418723c */ /* 0x000fe20000001818 */
[----:B------:R-:W-:Y:S01]  /*4ae0*/  MOV R121, R17 ;  /* 0x0000001100797202 */ /* 0x000fe20000000f00 */
[----:B------:R-:W-:Y:S01]  /*4af0*/  IMAD.MOV.U32 R120, RZ, RZ, R18 ;  /* 0x000000ffff787224 */ /* 0x000fe200078e0012 */
[----:B------:R-:W-:Y:S01]  /*4b00*/  MOV R118, R16 ;  /* 0x0000001000767202 */ /* 0x000fe20000000f00 */
[----:B------:R-:W-:-:S04]  /*4b10*/  IMAD.MOV.U32 R119, RZ, RZ, R19 ;  /* 0x000000ffff777224 */ /* 0x000fc800078e0013 */
[C---:B------:R-:W-:Y:S01]  /*4b20*/  HMMA.16816.F32 R140, R4.reuse, R64, R36 ;  /* 0x00000040048c723c */ /* 0x040fe20000001824 */
[----:B------:R-:W1:Y:S07]  /*4b30*/  LDSM.16.MT88.4 R36, [R239+0x2000] ;  /* 0x00200000ef24783b */ /* 0x000e6e0000004200 */
[----:B------:R-:W-:Y:S08]  /*4b40*/  HMMA.16816.F32 R28, R4, R60, R28 ;  /* 0x0000003c041c723c */ /* 0x000ff0000000181c */
[----:B------:R-:W-:Y:S01]  /*4b50*/  HMMA.16816.F32 R16, R8, R78, RZ ;  /* 0x0000004e0810723c */ /* 0x000fe200000018ff */
[----:B------:R-:W-:Y:S01]  /*4b60*/  IMAD.MOV.U32 R125, RZ, RZ, R25 ;  /* 0x000000ffff7d7224 */ /* 0x000fe200078e0019 */
[----:B------:R-:W-:Y:S01]  /*4b70*/  MOV R123, R27 ;  /* 0x0000001b007b7202 */ /* 0x000fe20000000f00 */
[----:B------:R-:W-:-:S02]  /*4b80*/  IMAD.MOV.U32 R124, RZ, RZ, R26 ;  /* 0x000000ffff7c7224 */ /* 0x000fc400078e001a */
[----:B------:R-:W-:-:S03]  /*4b90*/  IMAD.MOV.U32 R122, RZ, RZ, R24 ;  /* 0x000000ffff7a7224 */ /* 0x000fc600078e0018 */
[----:B--2---:R-:W-:Y:S08]  /*4ba0*/  HMMA.16816.F32 R60, R4, R20, R12 ;  /* 0x00000014043c723c */ /* 0x004ff0000000180c */
[----:B------:R-:W-:Y:S01]  /*4bb0*/  HMMA.16816.F32 R12, R8, R40, RZ ;  /* 0x00000028080c723c */ /* 0x000fe200000018ff */
[----:B------:R-:W-:Y:S01]  /*4bc0*/  MOV R168, R30 ;  /* 0x0000001e00a87202 */ /* 0x000fe20000000f00 */
[----:B------:R-:W-:Y:S01]  /*4bd0*/  IMAD.MOV.U32 R128, RZ, RZ, R31 ;  /* 0x000000ffff807224 */ /* 0x000fe200078e001f */
[----:B------:R-:W-:Y:S01]  /*4be0*/  MOV R126, R28 ;  /* 0x0000001c007e7202 */ /* 0x000fe20000000f00 */
[----:B------:R-:W-:-:S03]  /*4bf0*/  IMAD.MOV.U32 R127, RZ, RZ, R29 ;  /* 0x000000ffff7f7224 */ /* 0x000fc600078e001d */
[----:B------:R-:W-:Y:S01]  /*4c00*/  MOV R41, R125 ;  /* 0x0000007d00297202 */ /* 0x000fe20000000f00 */
[----:B------:R-:W-:Y:S01]  /*4c10*/  HMMA.16816.F32 R32, R8, R46, RZ ;  /* 0x0000002e0820723c */ /* 0x000fe200000018ff */
[----:B------:R-:W2:Y:S01]  /*4c20*/  LDSM.16.MT88.4 R44, [R238+0x3800] ;  /* 0x00380000ee2c783b */ /* 0x000ea20000004200 */
[----:B------:R-:W-:-:S06]  /*4c30*/  MOV R40, R122 ;  /* 0x0000007a00287202 */ /* 0x000fcc0000000f00 */
[----:B------:R-:W-:Y:S01]  /*4c40*/  HMMA.16816.F32 R24, R8, R70, RZ ;  /* 0x000000460818723c */ /* 0x000fe200000018ff */
[----:B------:R-:W-:Y:S01]  /*4c50*/  IMAD.MOV.U32 R117, RZ, RZ, R61 ;  /* 0x000000ffff757224 */ /* 0x000fe200078e003d */
[----:B------:R-:W-:Y:S01]  /*4c60*/  MOV R116, R62 ;  /* 0x0000003e00747202 */ /* 0x000fe20000000f00 */
[----:B------:R-:W-:Y:S02]  /*4c70*/  IMAD.MOV.U32 R115, RZ, RZ, R63 ;  /* 0x000000ffff737224 */ /* 0x000fe400078e003f */
[----:B------:R-:W-:-:S03]  /*4c80*/  IMAD.MOV.U32 R114, RZ, RZ, R60 ;  /* 0x000000ffff727224 */ /* 0x000fc600078e003c */
[C---:B------:R-:W-:Y:S08]  /*4c90*/  HMMA.16816.F32 R64, R4.reuse, R86, R16 ;  /* 0x000000560440723c */ /* 0x040ff00000001810 */
[C---:B---3--:R-:W-:Y:S07]  /*4ca0*/  HMMA.16816.F32 R16, R4.reuse, R52, R12 ;  /* 0x000000340410723c */ /* 0x048fee000000180c */
[----:B------:R-:W-:Y:S01]  /*4cb0*/  IMAD.MOV.U32 R52, RZ, RZ, R114 ;  /* 0x000000ffff347224 */ /* 0x000fe200078e0072 */
[----:B------:R-:W-:Y:S01]  /*4cc0*/  HMMA.16816.F32 R60, R4, R22, R32 ;  /* 0x00000016043c723c */ /* 0x000fe20000001820 */
[----:B------:R-:W3:Y:S01]  /*4cd0*/  LDSM.16.MT88.4 R32, [R237+0x3800] ;  /* 0x00380000ed20783b */ /* 0x000ee20000004200 */
[----:B------:R-:W-:-:S06]  /*4ce0*/  IMAD.MOV.U32 R53, RZ, RZ, R117 ;  /* 0x000000ffff357224 */ /* 0x000fcc00078e0075 */
[----:B------:R-:W-:Y:S08]  /*4cf0*/  HMMA.16816.F32 R28, R8, R68, RZ ;  /* 0x00000044081c723c */ /* 0x000ff000000018ff */
[----:B-1----:R-:W-:Y:S01]  /*4d00*/  HMMA.16816.F32 R68, R4, R38, R24 ;  /* 0x000000260444723c */ /* 0x002fe20000001818 */
[----:B------:R-:W-:Y:S01]  /*4d10*/  MOV R154, R16 ;  /* 0x00000010009a7202 */ /* 0x000fe20000000f00 */
[----:B------:R-:W-:Y:S01]  /*4d20*/  IMAD.MOV.U32 R153, RZ, RZ, R17 ;  /* 0x000000ffff997224 */ /* 0x000fe200078e0011 */
[----:B------:R-:W-:Y:S01]  /*4d30*/  MOV R131, R19 ;  /* 0x0000001300837202 */ /* 0x000fe20000000f00 */
[----:B------:R-:W-:-:S04]  /*4d40*/  IMAD.MOV.U32 R152, RZ, RZ, R18 ;  /* 0x000000ffff987224 */ /* 0x000fc800078e0012 */
[C---:B------:R-:W-:Y:S07]  /*4d50*/  HMMA.16816.F32 R24, R8.reuse, R48, RZ ;  /* 0x000000300818723c */ /* 0x040fee00000018ff */
[----:B------:R-:W-:Y:S01]  /*4d60*/  IMAD.MOV.U32 R49, RZ, RZ, R121 ;  /* 0x000000ffff317224 */ /* 0x000fe200078e0079 */
[----:B------:R-:W-:Y:S01]  /*4d70*/  HMMA.16816.F32 R16, R8, R56, RZ ;  /* 0x000000380810723c */ /* 0x000fe200000018ff */
[----:B------:R-:W-:-:S06]  /*4d80*/  IMAD.MOV.U32 R48, RZ, RZ, R118 ;  /* 0x000000ffff307224 */ /* 0x000fcc00078e0076 */
[----:B------:R-:W-:Y:S01]  /*4d90*/  IMAD.MOV.U32 R56, RZ, RZ, R109 ;  /* 0x000000ffff387224 */ /* 0x000fe200078e006d */
[----:B------:R-:W-:Y:S01]  /*4da0*/  HMMA.16816.F32 R72, R4, R36, R28 ;  /* 0x000000240448723c */ /* 0x000fe2000000181c */
[----:B------:R-:W1:Y:S01]  /*4db0*/  LDSM.16.MT88.4 R36, [R239+0x3000] ;  /* 0x00300000ef24783b */ /* 0x000e620000004200 */
[----:B------:R-:W-:-:S06]  /*4dc0*/  MOV R57, R108 ;  /* 0x0000006c00397202 */ /* 0x000fcc0000000f00 */
[----:B--2---:R-:W-:Y:S07]  /*4dd0*/  HMMA.16816.F32 R84, R4, R44, R24 ;  /* 0x0000002c0454723c */ /* 0x004fee0000001818 */
[----:B------:R-:W-:Y:S01]  /*4de0*/  MOV R44, R111 ;  /* 0x0000006f002c7202 */ /* 0x000fe20000000f00 */
[----:B------:R-:W-:Y:S01]  /*4df0*/  HMMA.16816.F32 R20, R8, R50, RZ ;  /* 0x000000320814723c */ /* 0x000fe200000018ff */
[----:B------:R-:W-:-:S06]  /*4e00*/  IMAD.MOV.U32 R45, RZ, RZ, R110 ;  /* 0x000000ffff2d7224 */ /* 0x000fcc00078e006e */
[----:B------:R-:W-:Y:S01]  /*4e10*/  IMAD.MOV.U32 R50, RZ, RZ, R120 ;  /* 0x000000ffff327224 */ /* 0x000fe200078e0078 */
[----:B---3--:R-:W-:Y:S01]  /*4e20*/  HMMA.16816.F32 R16, R4, R32, R16 ;  /* 0x000000200410723c */ /* 0x008fe20000001810 */
[----:B------:R-:W-:-:S06]  /*4e30*/  MOV R51, R119 ;  /* 0x0000007700337202 */ /* 0x000fcc0000000f00 */
[----:B------:R-:W-:Y:S01]  /*4e40*/  FFMA.FTZ R33, R101, c[0x0][0x2d0], -R0 ;  /* 0x0000b40065217a23 */ /* 0x000fe20000010800 */
[C---:B------:R-:W-:Y:S01]  /*4e50*/  HMMA.16816.F32 R28, R8.reuse, R42, RZ ;  /* 0x0000002a081c723c */ /* 0x040fe200000018ff */
[----:B------:R-:W-:Y:S01]  /*4e60*/  IMAD.MOV.U32 R160, RZ, RZ, R84 ;  /* 0x000000ffffa07224 */ /* 0x000fe200078e0054 */
[----:B------:R-:W-:Y:S01]  /*4e70*/  MOV R134, R86 ;  /* 0x0000005600867202 */ /* 0x000fe20000000f00 */
[----:B------:R-:W-:Y:S02]  /*4e80*/  IMAD.MOV.U32 R135, RZ, RZ, R85 ;  /* 0x000000ffff877224 */ /* 0x000fe400078e0055 */
[----:B------:R-:W-:Y:S02]  /*4e90*/  IMAD.MOV.U32 R155, RZ, RZ, R87 ;  /* 0x000000ffff9b7224 */ /* 0x000fe400078e0057 */
[----:B------:R-:W-:Y:S01]  /*4ea0*/  IMAD.MOV.U32 R42, RZ, RZ, R124 ;  /* 0x000000ffff2a7224 */ /* 0x000fe200078e007c */
[----:B------:R-:W-:Y:S01]  /*4eb0*/  HMMA.16816.F32 R12, R8, R58, RZ ;  /* 0x0000003a080c723c */ /* 0x000fe200000018ff */
[----:B------:R-:W-:-:S02]  /*4ec0*/  IMAD.MOV.U32 R43, RZ, RZ, R123 ;  /* 0x000000ffff2b7224 */ /* 0x000fc400078e007b */
[----:B------:R-:W-:-:S04]  /*4ed0*/  FFMA.FTZ R32, R100, c[0x0][0x2d0], -R0 ;  /* 0x0000b40064207a23 */ /* 0x000fc80000010800 */
[----:B------:R-:W-:Y:S01]  /*4ee0*/  IMAD.MOV.U32 R58, RZ, RZ, R113 ;  /* 0x000000ffff3a7224 */ /* 0x000fe200078e0071 */
[----:B------:R-:W-:Y:S01]  /*4ef0*/  HMMA.16816.F32 R84, R4, R46, R20 ;  /* 0x0000002e0454723c */ /* 0x000fe20000001814 */
[----:B------:R-:W2:Y:S01]  /*4f00*/  LDSM.16.MT88.4 R20, [R239+0x3800] ;  /* 0x00380000ef14783b */ /* 0x000ea20000004200 */
[----:B------:R-:W-:Y:S02]  /*4f10*/  IMAD.MOV.U32 R24, RZ, RZ, R18 ;  /* 0x000000ffff187224 */ /* 0x000fe400078e0012 */
[----:B------:R-:W-:-:S03]  /*4f20*/  IMAD.MOV.U32 R59, RZ, RZ, R112 ;  /* 0x000000ffff3b7224 */ /* 0x000fc600078e0070 */
[----:B------:R-:W-:Y:S01]  /*4f30*/  MOV R46, R3 ;  /* 0x00000003002e7202 */ /* 0x000fe20000000f00 */
[----:B------:R-:W-:Y:S01]  /*4f40*/  HMMA.16816.F32 R76, R4, R54, R28 ;  /* 0x00000036044c723c */ /* 0x000fe2000000181c */
[----:B------:R-:W-:Y:S02]  /*4f50*/  IMAD.MOV.U32 R3, RZ, RZ, R19 ;  /* 0x000000ffff037224 */ /* 0x000fe400078e0013 */
[----:B------:R-:W-:-:S04]  /*4f60*/  IMAD.MOV.U32 R47, RZ, RZ, R169 ;  /* 0x000000ffff2f7224 */ /* 0x000fc800078e00a9 */
[----:B------:R-:W-:Y:S01]  /*4f70*/  MOV R29, R17 ;  /* 0x00000011001d7202 */ /* 0x000fe20000000f00 */
[----:B------:R-:W-:Y:S01]  /*4f80*/  HMMA.16816.F32 R176, R4, R34, R12 ;  /* 0x0000002204b0723c */ /* 0x000fe2000000180c */
[----:B------:R-:W-:Y:S01]  /*4f90*/  IMAD.MOV.U32 R28, RZ, RZ, R16 ;  /* 0x000000ffff1c7224 */ /* 0x000fe200078e0010 */
[----:B------:R-:W-:Y:S01]  /*4fa0*/  MOV R54, R116 ;  /* 0x0000007400367202 */ /* 0x000fe20000000f00 */
[----:B------:R-:W-:Y:S02]  /*4fb0*/  IMAD.MOV.U32 R55, RZ, RZ, R115 ;  /* 0x000000ffff377224 */ /* 0x000fe400078e0073 */
[----:B------:R-:W-:Y:S02]  /*4fc0*/  FFMA.FTZ R31, R105, c[0x0][0x2d0], -R2 ;  /* 0x0000b400691f7a23 */ /* 0x000fe40000010802 */
[----:B------:R-:W-:Y:S01]  /*4fd0*/  IMAD.MOV.U32 R34, RZ, RZ, R168 ;  /* 0x000000ffff227224 */ /* 0x000fe200078e00a8 */
[----:B-1----:R-:W-:Y:S01]  /*4fe0*/  HMMA.16816.F32 R12, R8, R38, RZ ;  /* 0x00000026080c723c */ /* 0x002fe200000018ff */
[----:B------:R-:W-:Y:S01]  /*4ff0*/  FFMA.FTZ R30, R104, c[0x0][0x2d0], -R2 ;  /* 0x0000b400681e7a23 */ /* 0x000fe20000010802 */
[----:B------:R-:W-:-:S05]  /*5000*/  MOV R35, R128 ;  /* 0x0000008000237202 */ /* 0x000fca0000000f00 */
[----:B------:R-:W-:Y:S01]  /*5010*/  MOV R38, R24 ;  /* 0x0000001800267202 */ /* 0x000fe20000000f00 */
[----:B------:R-:W-:Y:S01]  /*5020*/  HMMA.16816.F32 R16, R8, R36, RZ ;  /* 0x000000240810723c */ /* 0x000fe200000018ff */
[----:B------:R-:W1:Y:S01]  /*5030*/  LDSM.16.MT88.4 R24, [R236+0x4800] ;  /* 0x00480000ec18783b */ /* 0x000e620000004200 */
[----:B------:R-:W-:Y:S02]  /*5040*/  IMAD.MOV.U32 R39, RZ, RZ, R3 ;  /* 0x000000ffff277224 */ /* 0x000fe400078e0003 */
[----:B------:R-:W-:Y:S01]  /*5050*/  FADD.FTZ R3, R89, R88 ;  /* 0x0000005859037221 */ /* 0x000fe20000010000 */
[----:B------:R-:W-:Y:S01]  /*5060*/  MOV R89, R28 ;  /* 0x0000001c00597202 */ /* 0x000fe20000000f00 */
[----:B------:R-:W-:Y:S02]  /*5070*/  IMAD.MOV.U32 R88, RZ, RZ, R29 ;  /* 0x000000ffff587224 */ /* 0x000fe400078e001d */
[----:B------:R-:W-:Y:S02]  /*5080*/  IMAD.MOV.U32 R37, RZ, RZ, R127 ;  /* 0x000000ffff257224 */ /* 0x000fe400078e007f */
[----:B------:R-:W-:-:S02]  /*5090*/  IMAD.MOV.U32 R36, RZ, RZ, R126 ;  /* 0x000000ffff247224 */ /* 0x000fc400078e007e */
[----:B------:R-:W-:Y:S02]  /*50a0*/  FADD.FTZ R3, R91, R3 ;  /* 0x000000035b037221 */ /* 0x000fe40000010000 */
[----:B------:R-:W-:Y:S02]  /*50b0*/  FFMA.FTZ R29, R106, c[0x0][0x2d0], -R2 ;  /* 0x0000b4006a1d7a23 */ /* 0x000fe40000010802 */
[----:B--2---:R-:W-:Y:S01]  /*50c0*/  HMMA.16816.F32 R168, R4, R22, R12 ;  /* 0x0000001604a8723c */ /* 0x004fe2000000180c */
[----:B------:R-:W-:Y:S02]  /*50d0*/  FADD.FTZ R3, R90, R3 ;  /* 0x000000035a037221 */ /* 0x000fe40000010000 */
[----:B------:R-:W-:-:S05]  /*50e0*/  FFMA.FTZ R28, R102, c[0x0][0x2d0], -R0 ;  /* 0x0000b400661c7a23 */ /* 0x000fca0000010800 */
[----:B------:R-:W-:Y:S01]  /*50f0*/  HMMA.16816.F32 R172, R4, R20, R16 ;  /* 0x0000001404ac723c */ /* 0x000fe20000001810 */
[----:B------:R-:W2:Y:S06]  /*5100*/  LDSM.16.MT88.4 R16, [R236+0x5000] ;  /* 0x00500000ec10783b */ /* 0x000eac0000004200 */
[----:B------:R-:W-:Y:S01]  /*5110*/  FADD.FTZ R20, R94, R3 ;  /* 0x000000035e147221 */ /* 0x000fe20000010000 */
[----:B-1----:R-:W-:Y:S11]  /*5120*/  HMMA.16816.F32 R12, R8, R24, RZ ;  /* 0x00000018080c723c */ /* 0x002ff600000018ff */
[----:B------:R-:W-:Y:S11]  /*5130*/  @!UPT UIADD3 URZ, URZ, URZ, URZ ;  /* 0x0000003f3f3ff290 */ /* 0x000ff6000fffe03f */
[----:B------:R-:W-:Y:S02]  /*5140*/  @!UPT UIADD3 URZ, URZ, URZ, URZ ;  /* 0x0000003f3f3ff290 */ /* 0x000fe4000fffe03f */
[----:B--2---:R-:W-:Y:S07]  /*5150*/  HMMA.16816.F32 R124, R4, R16, R12 ;  /* 0x00000010047c723c */ /* 0x004fee000000180c */
[----:B------:R-:W-:Y:S02]  /*5160*/  FADD.FTZ R12, R82, R81 ;  /* 0x00000051520c7221 */ /* 0x000fe40000010000 */
[----:B------:R-:W-:Y:S01]  /*5170*/  IMAD.MOV.U32 R82, RZ, RZ, R89 ;  /* 0x000000ffff527224 */ /* 0x000fe200078e0059 */
[----:B------:R-:W-:Y:S01]  /*5180*/  MOV R89, R38 ;  /* 0x0000002600597202 */ /* 0x000fe20000000f00 */
[----:B------:R-:W-:-:S02]  /*5190*/  FADD.FTZ R16, R80, R12 ;  /* 0x0000000c50107221 */ /* 0x000fc40000010000 */
[----:B------:R-:W-:Y:S01]  /*51a0*/  HMMA.16816.F32 R12, R8, R26, RZ ;  /* 0x0000001a080c723c */ /* 0x000fe200000018ff */
[----:B------:R-:W1:Y:S01]  /*51b0*/  LDSM.16.MT88.4 R24, [R238+0x4800] ;  /* 0x00480000ee18783b */ /* 0x000e620000004200 */
[----:B------:R-:W-:Y:S02]  /*51c0*/  FADD.FTZ R21, R83, R16 ;  /* 0x0000001053157221 */ /* 0x000fe40000010000 */
[----:B------:R-:W-:Y:S02]  /*51d0*/  IMAD.MOV.U32 R81, RZ, RZ, R88 ;  /* 0x000000ffff517224 */ /* 0x000fe400078e0058 */
[----:B------:R-:W-:Y:S02]  /*51e0*/  FADD.FTZ R3, R92, R21 ;  /* 0x000000155c037221 */ /* 0x000fe40000010000 */
[----:B------:R-:W-:Y:S01]  /*51f0*/  IMAD.MOV.U32 R88, RZ, RZ, R39 ;  /* 0x000000ffff587224 */ /* 0x000fe200078e0027 */
[----:B------:R-:W-:Y:S01]  /*5200*/  MOV R39, R35 ;  /* 0x0000002300277202 */ /* 0x000fe20000000f00 */
[----:B------:R-:W-:Y:S01]  /*5210*/  FADD.FTZ R3, R93, R3 ;  /* 0x000000035d037221 */ /* 0x000fe20000010000 */
[----:B------:R-:W-:Y:S01]  /*5220*/  MOV R105, R81 ;  /* 0x0000005100697202 */ /* 0x000fe20000000f00 */
[----:B------:R-:W-:-:S02]  /*5230*/  IMAD.MOV.U32 R38, RZ, RZ, R34 ;  /* 0x000000ffff267224 */ /* 0x000fc400078e0022 */
[----:B------:R-:W-:Y:S01]  /*5240*/  IMAD.MOV.U32 R34, RZ, RZ, R46 ;  /* 0x000000ffff227224 */ /* 0x000fe200078e002e */
[----:B------:R-:W-:Y:S01]  /*5250*/  MOV R46, R130 ;  /* 0x00000082002e7202 */ /* 0x000fe20000000f00 */
[----:B------:R-:W-:Y:S02]  /*5260*/  IMAD.MOV.U32 R35, RZ, RZ, R47 ;  /* 0x000000ffff237224 */ /* 0x000fe400078e002f */
[----:B------:R-:W-:Y:S01]  /*5270*/  IMAD.MOV.U32 R47, RZ, RZ, R129 ;  /* 0x000000ffff2f7224 */ /* 0x000fe200078e0081 */
[----:B------:R-:W-:Y:S01]  /*5280*/  MOV R100, R34 ;  /* 0x0000002200647202 */ /* 0x000fe20000000f00 */
[----:B------:R-:W-:Y:S02]  /*5290*/  IMAD.MOV.U32 R101, RZ, RZ, R35 ;  /* 0x000000ffff657224 */ /* 0x000fe400078e0023 */
[----:B------:R-:W-:Y:S02]  /*52a0*/  IMAD.MOV.U32 R106, RZ, RZ, R89 ;  /* 0x000000ffff6a7224 */ /* 0x000fe400078e0059 */
[----:B------:R-:W-:Y:S01]  /*52b0*/  HMMA.16816.F32 R112, R4, R18, R12 ;  /* 0x000000120470723c */ /* 0x000fe2000000180c */
[----:B------:R-:W2:Y:S01]  /*52c0*/  LDSM.16.MT88.4 R16, [R238+0x5000] ;  /* 0x00500000ee10783b */ /* 0x000ea20000004200 */
[----:B------:R-:W-:-:S02]  /*52d0*/  IMAD.MOV.U32 R83, RZ, RZ, R131 ;  /* 0x000000ffff537224 */ /* 0x000fc400078e0083 */
[----:B------:R-:W-:Y:S02]  /*52e0*/  IMAD.MOV.U32 R102, RZ, RZ, R46 ;  /* 0x000000ffff667224 */ /* 0x000fe400078e002e */
[----:B------:R-:W-:Y:S01]  /*52f0*/  IMAD.MOV.U32 R46, RZ, RZ, R58 ;  /* 0x000000ffff2e7224 */ /* 0x000fe200078e003a */
[----:B------:R-:W-:Y:S01]  /*5300*/  MOV R58, R162 ;  /* 0x000000a2003a7202 */ /* 0x000fe20000000f00 */
[----:B------:R-:W-:Y:S02]  /*5310*/  IMAD.MOV.U32 R90, RZ, RZ, R134 ;  /* 0x000000ffff5a7224 */ /* 0x000fe400078e0086 */
[----:B------:R-:W-:Y:S01]  /*5320*/  IMAD.MOV.U32 R104, RZ, RZ, R82 ;  /* 0x000000ffff687224 */ /* 0x000fe200078e0052 */
[----:B-1----:R-:W-:Y:S07]  /*5330*/  HMMA.16816.F32 R12, R8, R24, RZ ;  /* 0x00000018080c723c */ /* 0x002fee00000018ff */
[----:B------:R-:W-:Y:S01]  /*5340*/  FFMA.FTZ R25, R103, c[0x0][0x2d0], -R0 ;  /* 0x0000b40067197a23 */ /* 0x000fe20000010800 */
[----:B------:R-:W-:Y:S01]  /*5350*/  MOV R103, R47 ;  /* 0x0000002f00677202 */ /* 0x000fe20000000f00 */
[----:B------:R-:W-:Y:S01]  /*5360*/  MUFU.EX2 R0, R29 ;  /* 0x0000001d00007308 */ /* 0x000fe20000000800 */
[----:B------:R-:W-:Y:S11]  /*5370*/  IMAD.MOV.U32 R47, RZ, RZ, R59 ;  /* 0x000000ffff2f7224 */ /* 0x000ff600078e003b */
[----:B------:R-:W-:Y:S03]  /*5380*/  @!UPT UIADD3 URZ, URZ, URZ, URZ ;  /* 0x0000003f3f3ff290 */ /* 0x000fe6000fffe03f */
[----:B--2---:R-:W-:Y:S08]  /*5390*/  HMMA.16816.F32 R108, R4, R16, R12 ;  /* 0x00000010046c723c */ /* 0x004ff0000000180c */
[----:B------:R-:W-:Y:S07]  /*53a0*/  HMMA.16816.F32 R12, R8, R26, RZ ;  /* 0x0000001a080c723c */ /* 0x000fee00000018ff */
[----:B------:R-:W-:-:S02]  /*53b0*/  FFMA.FTZ R26, R107, c[0x0][0x2d0], -R2 ;  /* 0x0000b4006b1a7a23 */ /* 0x000fc40000010802 */
[----:B------:R-:W-:Y:S02]  /*53c0*/  FADD.FTZ R2, R96, R20 ;  /* 0x0000001460027221 */ /* 0x000fe40000010000 */
[----:B------:R-:W-:Y:S01]  /*53d0*/  LDSM.16.MT88.4 R20, [R237+0x5000] ;  /* 0x00500000ed14783b */ /* 0x000fe20000004200 */
[----:B------:R-:W-:Y:S02]  /*53e0*/  FADD.FTZ R27, R95, R3 ;  /* 0x000000035f1b7221 */ /* 0x000fe40000010000 */
[----:B------:R-:W-:Y:S01]  /*53f0*/  FADD.FTZ R2, R97, R2 ;  /* 0x0000000261027221 */ /* 0x000fe20000010000 */
[----:B------:R-:W-:Y:S01]  /*5400*/  MUFU.EX2 R3, R30 ;  /* 0x0000001e00037308 */ /* 0x000fe20000000800 */
[----:B------:R-:W-:Y:S02]  /*5410*/  IMAD.MOV.U32 R59, RZ, RZ, R161 ;  /* 0x000000ffff3b7224 */ /* 0x000fe400078e00a1 */
[----:B------:R-:W-:Y:S02]  /*5420*/  FADD.FTZ R24, R98, R2 ;  /* 0x0000000262187221 */ /* 0x000fe40000010000 */
[----:B------:R-:W-:-:S03]  /*5430*/  IMAD.MOV.U32 R107, RZ, RZ, R88 ;  /* 0x000000ffff6b7224 */ /* 0x000fc600078e0058 */
[----:B------:R-:W1:Y:S01]  /*5440*/  MUFU.EX2 R2, R26 ;  /* 0x0000001a00027308 */ /* 0x000e620000000800 */
[----:B------:R-:W-:Y:S01]  /*5450*/  HMMA.16816.F32 R120, R4, R18, R12 ;  /* 0x000000120478723c */ /* 0x000fe2000000180c */
[----:B------:R-:W2:Y:S01]  /*5460*/  LDSM.16.MT88.4 R16, [R237+0x4800] ;  /* 0x00480000ed10783b */ /* 0x000ea20000004200 */
[----:B-1----:R-:W-:-:S06]  /*5470*/  F2FP.PACK_AB R128, R0, R2 ;  /* 0x000000020080723e */ /* 0x002fcc00000000ff */
[C---:B--2---:R-:W-:Y:S08]  /*5480*/  HMMA.16816.F32 R12, R8.reuse, R16, RZ ;  /* 0x00000010080c723c */ /* 0x044ff000000018ff */
[----:B------:R-:W-:Y:S11]  /*5490*/  HMMA.16816.F32 R16, R8, R18, RZ ;  /* 0x000000120810723c */ /* 0x000ff600000018ff */
[----:B------:R-:W-:Y:S05]  /*54a0*/  @!UPT UIADD3 URZ, URZ, URZ, URZ ;  /* 0x0000003f3f3ff290 */ /* 0x000fea000fffe03f */
[C---:B------:R-:W-:Y:S01]  /*54b0*/  HMMA.16816.F32 R116, R4.reuse, R20, R12 ;  /* 0x000000140474723c */ /* 0x040fe2000000180c */
[----:B------:R-:W1:Y:S06]  /*54c0*/  MUFU.EX2 R12, R31 ;  /* 0x0000001f000c7308 */ /* 0x000e6c0000000800 */
[----:B------:R-:W-:Y:S01]  /*54d0*/  FADD.FTZ R15, R2, R24 ;  /* 0x00000018020f7221 */ /* 0x000fe20000010000 */
[----:B------:R-:W-:Y:S01]  /*54e0*/  HMMA.16816.F32 R20, R4, R22, R16 ;  /* 0x000000160414723c */ /* 0x000fe20000001810 */
[----:B------:R-:W2:Y:S02]  /*54f0*/  MUFU.EX2 R14, R25 ;  /* 0x00000019000e7308 */ /* 0x000ea40000000800 */
[----:B------:R-:W-:-:S04]  /*5500*/  FADD.FTZ R15, R0, R15 ;  /* 0x0000000f000f7221 */ /* 0x000fc80000010000 */
[----:B------:R-:W-:Y:S02]  /*5510*/  FADD.FTZ R16, R99, R27 ;  /* 0x0000001b63107221 */ /* 0x000fe40000010000 */
[----:B------:R-:W3:Y:S01]  /*5520*/  MUFU.EX2 R13, R28 ;  /* 0x0000001c000d7308 */ /* 0x000ee20000000800 */
[----:B-1----:R-:W-:Y:S01]  /*5530*/  FADD.FTZ R0, R12, R15 ;  /* 0x0000000f0c007221 */ /* 0x002fe20000010000 */
[C---:B------:R-:W-:Y:S01]  /*5540*/  F2FP.PACK_AB R130, R3.reuse, R12 ;  /* 0x0000000c0382723e */ /* 0x040fe200000000ff */
[----:B------:R-:W-:Y:S01]  /*5550*/  IMAD.MOV.U32 R88, RZ, RZ, R160 ;  /* 0x000000ffff587224 */ /* 0x000fe200078e00a0 */
[----:B------:R-:W-:Y:S01]  /*5560*/  MOV R89, R135 ;  /* 0x0000008700597202 */ /* 0x000fe20000000f00 */
[----:B------:R-:W-:Y:S01]  /*5570*/  FADD.FTZ R0, R3, R0 ;  /* 0x0000000003007221 */ /* 0x000fe20000010000 */
[----:B------:R-:W-:Y:S01]  /*5580*/  MOV R80, R154 ;  /* 0x0000009a00507202 */ /* 0x000fe20000000f00 */
[----:B------:R-:W-:Y:S01]  /*5590*/  IMAD.MOV.U32 R81, RZ, RZ, R153 ;  /* 0x000000ffff517224 */ /* 0x000fe200078e0099 */
[----:B------:R-:W-:Y:S01]  /*55a0*/  MOV R82, R152 ;  /* 0x0000009800527202 */ /* 0x000fe20000000f00 */
[----:B--2---:R-:W-:Y:S01]  /*55b0*/  FADD.FTZ R2, R14, R16 ;  /* 0x000000100e027221 */ /* 0x004fe20000010000 */
[----:B------:R1:W-:Y:S01]  /*55c0*/  STL [R1], R0 ;  /* 0x0000000001007387 */ /* 0x0003e20000100800 */
[----:B------:R-:W-:-:S03]  /*55d0*/  IMAD.MOV.U32 R91, RZ, RZ, R155 ;  /* 0x000000ffff5b7224 */ /* 0x000fc600078e009b */
[----:B------:R-:W2:Y:S01]  /*55e0*/  LDSM.16.MT88.4 R152, [R236+0x1000] ;  /* 0x00100000ec98783b */ /* 0x000ea20000004200 */
[C---:B---3--:R-:W-:Y:S01]  /*55f0*/  FADD.FTZ R3, R13.reuse, R2 ;  /* 0x000000020d037221 */ /* 0x048fe20000010000 */
[----:B------:R-:W-:Y:S01]  /*5600*/  F2FP.PACK_AB R129, R13, R14 ;  /* 0x0000000e0d81723e */ /* 0x000fe200000000ff */
[----:B------:R-:W3:Y:S01]  /*5610*/  MUFU.EX2 R2, R33 ;  /* 0x0000002100027308 */ /* 0x000ee20000000800 */
[----:B------:R-:W-:Y:S04]  /*5620*/  LDSM.16.MT88.4 R12, [R239+0x4800] ;  /* 0x00480000ef0c783b */ /* 0x000fe80000004200 */
[----:B------:R-:W-:Y:S01]  /*5630*/  LDSM.16.MT88.4 R96, [R239+0x4000] ;  /* 0x00400000ef60783b */ /* 0x000fe20000004200 */
[----:B---3--:R-:W-:Y:S02]  /*5640*/  FADD.FTZ R3, R2, R3 ;  /* 0x0000000302037221 */ /* 0x008fe40000010000 */
[----:B-1----:R1:W3:Y:S02]  /*5650*/  MUFU.EX2 R0, R32 ;  /* 0x0000002000007308 */ /* 0x0022e40000000800 */
[----:B-1----:R-:W1:Y:S01]  /*5660*/  LDSM.16.MT88.4 R32, [R239+0x1000] ;  /* 0x00100000ef20783b */ /* 0x002e620000004200 */
[C---:B---3--:R-:W-:Y:S01]  /*5670*/  F2FP.PACK_AB R131, R0.reuse, R2 ;  /* 0x000000020083723e */ /* 0x048fe200000000ff */
[----:B------:R-:W-:-:S05]  /*5680*/  FADD.FTZ R3, R0, R3 ;  /* 0x0000000300037221 */ /* 0x000fca0000010000 */
[----:B------:R-:W-:Y:S04]  /*5690*/  STL [R1+0x4], R3 ;  /* 0x0000040301007387 */ /* 0x000fe80000100800 */
[----:B------:R3:W5:Y:S04]  /*56a0*/  LDL.LU R162, [R1+0xb8] ;  /* 0x0000b80001a27983 */ /* 0x0007680000300800 */
[----:B------:R3:W5:Y:S04]  /*56b0*/  LDL.LU R161, [R1+0xb4] ;  /* 0x0000b40001a17983 */ /* 0x0007680000300800 */
[----:B------:R3:W5:Y:S04]  /*56c0*/  LDL.LU R160, [R1+0xb0] ;  /* 0x0000b00001a07983 */ /* 0x0007680000300800 */
[----:B------:R3:W5:Y:S04]  /*56d0*/  LDL.LU R135, [R1+0xac] ;  /* 0x0000ac0001877983 */ /* 0x0007680000300800 */
[----:B------:R3:W5:Y:S01]  /*56e0*/  LDL.LU R134, [R1+0xa8] ;  /* 0x0000a80001867983 */ /* 0x0007620000300800 */
[----:B--2---:R-:W-:Y:S01]  /*56f0*/  HMMA.16816.F32 R156, R128, R152, R156 ;  /* 0x00000098809c723c */ /* 0x004fe2000000189c */
[----:B------:R-:W-:-:S02]  /*5700*/  MOV R26, R249 ;  /* 0x000000f9001a7202 */ /* 0x000fc40000000f00 */
[----:B------:R-:W-:-:S04]  /*5710*/  IADD3 R249, R246, -0x2, RZ ;  /* 0xfffffffef6f97810 */ /* 0x000fc80007ffe0ff */
[----:B------:R-:W-:Y:S01]  /*5720*/  ISETP.GE.AND P0, PT, R249, R26, PT ;  /* 0x0000001af900720c */ /* 0x000fe20003f06270 */
[C---:B------:R-:W-:Y:S01]  /*5730*/  HMMA.16816.F32 R152, R128.reuse, R154, R144 ;  /* 0x0000009a8098723c */ /* 0x040fe20000001890 */
[----:B------:R-:W2:Y:S07]  /*5740*/  LDSM.16.MT88.4 R144, [R238+0x1000] ;  /* 0x00100000ee90783b */ /* 0x000eae0000004200 */
[C---:B-1----:R-:W-:Y:S08]  /*5750*/  HMMA.16816.F32 R28, R128.reuse, R32, R36 ;  /* 0x00000020801c723c */ /* 0x042ff00000001824 */
[----:B------:R-:W-:Y:S01]  /*5760*/  HMMA.16816.F32 R32, R128, R34, R40 ;  /* 0x000000228020723c */ /* 0x000fe20000001828 */
[----:B------:R-:W1:Y:S07]  /*5770*/  LDSM.16.MT88.4 R40, [R236+0x2800] ;  /* 0x00280000ec28783b */ /* 0x000e6e0000004200 */
[C---:B------:R-:W-:Y:S08]  /*5780*/  HMMA.16816.F32 R16, R8.reuse, R12, RZ ;  /* 0x0000000c0810723c */ /* 0x040ff000000018ff */
[----:B------:R-:W-:Y:S01]  /*5790*/  HMMA.16816.F32 R8, R8, R14, RZ ;  /* 0x0000000e0808723c */ /* 0x000fe200000018ff */
[----:B------:R-:W4:Y:S07]  /*57a0*/  LDSM.16.MT88.4 R12, [R239+0x5000] ;  /* 0x00500000ef0c783b */ /* 0x000f2e0000004200 */
[C---:B------:R-:W-:Y:S08]  /*57b0*/  HMMA.16816.F32 R92, R128.reuse, R96, R172 ;  /* 0x00000060805c723c */ /* 0x040ff000000018ac */
[C---:B--2---:R-:W-:Y:S08]  /*57c0*/  HMMA.16816.F32 R148, R128.reuse, R144, R148 ;  /* 0x000000908094723c */ /* 0x044ff00000001894 */
[C---:B------:R-:W-:Y:S01]  /*57d0*/  HMMA.16816.F32 R144, R128.reuse, R146, R136 ;  /* 0x000000928090723c */ /* 0x040fe20000001888 */
[----:B------:R-:W2:Y:S07]  /*57e0*/  LDSM.16.MT88.4 R136, [R237+0x1000] ;  /* 0x00100000ed88783b */ /* 0x000eae0000004200 */
[C---:B-1----:R-:W-:Y:S08]  /*57f0*/  HMMA.16816.F32 R36, R128.reuse, R40, R44 ;  /* 0x000000288024723c */ /* 0x042ff0000000182c */
[----:B------:R-:W-:Y:S01]  /*5800*/  HMMA.16816.F32 R40, R128, R42, R48 ;  /* 0x0000002a8028723c */ /* 0x000fe20000001830 */
[----:B------:R-:W1:Y:S07]  /*5810*/  LDSM.16.MT88.4 R48, [R238+0x2800] ;  /* 0x00280000ee30783b */ /* 0x000e6e0000004200 */
[C---:B----4-:R-:W-:Y:S08]  /*5820*/  HMMA.16816.F32 R16, R4.reuse, R12, R16 ;  /* 0x0000000c0410723c */ /* 0x050ff00000001810 */
[----:B------:R-:W-:Y:S01]  /*5830*/  HMMA.16816.F32 R8, R4, R14, R8 ;  /* 0x0000000e0408723c */ /* 0x000fe20000001808 */
[----:B------:R-:W-:Y:S07]  /*5840*/  LDSM.16.MT88.4 R4, [R239+0x5800] ;  /* 0x00580000ef04783b */ /* 0x000fee0000004200 */
[C---:B------:R-:W-:Y:S08]  /*5850*/  HMMA.16816.F32 R96, R128.reuse, R98, R168 ;  /* 0x000000628060723c */ /* 0x040ff000000018a8 */
[C---:B--2---:R-:W-:Y:S08]  /*5860*/  HMMA.16816.F32 R140, R128.reuse, R136, R140 ;  /* 0x00000088808c723c */ /* 0x044ff0000000188c */
[C---:B------:R-:W-:Y:S08]  /*5870*/  HMMA.16816.F32 R136, R128.reuse, R138, R100 ;  /* 0x0000008a8088723c */ /* 0x040ff00000001864 */
[C---:B-1----:R-:W-:Y:S01]  /*5880*/  HMMA.16816.F32 R44, R128.reuse, R48, R56 ;  /* 0x00000030802c723c */ /* 0x042fe20000001838 */
[----:B------:R-:W1:Y:S07]  /*5890*/  LDSM.16.MT88.4 R56, [R237+0x2800] ;  /* 0x00280000ed38783b */ /* 0x000e6e0000004200 */
[C---:B------:R-:W-:Y:S01]  /*58a0*/  HMMA.16816.F32 R48, R128.reuse, R50, R64 ;  /* 0x000000328030723c */ /* 0x040fe20000001840 */
[----:B------:R-:W2:Y:S07]  /*58b0*/  LDSM.16.MT88.4 R64, [R239+0x2800] ;  /* 0x00280000ef40783b */ /* 0x000eae0000004200 */
[C---:B-1----:R-:W-:Y:S08]  /*58c0*/  HMMA.16816.F32 R52, R128.reuse, R56, R52 ;  /* 0x000000388034723c */ /* 0x042ff00000001834 */
[C---:B------:R-:W-:Y:S08]  /*58d0*/  HMMA.16816.F32 R56, R128.reuse, R58, R60 ;  /* 0x0000003a8038723c */ /* 0x040ff0000000183c */
[C---:B--2---:R-:W-:Y:S01]  /*58e0*/  HMMA.16816.F32 R60, R128.reuse, R64, R72 ;  /* 0x00000040803c723c */ /* 0x044fe20000001848 */
[----:B------:R-:W1:Y:S07]  /*58f0*/  LDSM.16.MT88.4 R72, [R236+0x4000] ;  /* 0x00400000ec48783b */ /* 0x000e6e0000004200 */
[C---:B------:R-:W-:Y:S08]  /*5900*/  HMMA.16816.F32 R64, R128.reuse, R66, R68 ;  /* 0x000000428040723c */ /* 0x040ff00000001844 */
[C---:B-1----:R-:W-:Y:S01]  /*5910*/  HMMA.16816.F32 R68, R128.reuse, R72, R80 ;  /* 0x000000488044723c */ /* 0x042fe20000001850 */
        /* <DEDUP_REMOVED lines=8> */
[C---:B-1----:R-:W-:Y:S08]  /*59a0*/  HMMA.16816.F32 R100, R128.reuse, R104, R124 ;  /* 0x000000688064723c */ /* 0x042ff0000000187c */
[C---:B------:R-:W-:Y:S01]  /*59b0*/  HMMA.16816.F32 R104, R128.reuse, R106, R112 ;  /* 0x0000006a8068723c */ /* 0x040fe20000001870 */
[----:B------:R-:W1:Y:S07]  /*59c0*/  LDSM.16.MT88.4 R112, [R238+0x5800] ;  /* 0x00580000ee70783b */ /* 0x000e6e0000004200 */
[C---:B------:R-:W-:Y:S08]  /*59d0*/  HMMA.16816.F32 R124, R128.reuse, R4, R16 ;  /* 0x00000004807c723c */ /* 0x040ff00000001810 */
[C---:B-1----:R-:W-:Y:S08]  /*59e0*/  HMMA.16816.F32 R108, R128.reuse, R112, R108 ;  /* 0x00000070806c723c */ /* 0x042ff0000000186c */
[C---:B------:R-:W-:Y:S01]  /*59f0*/  HMMA.16816.F32 R112, R128.reuse, R114, R120 ;  /* 0x000000728070723c */ /* 0x040fe20000001878 */
[----:B------:R-:W1:Y:S07]  /*5a00*/  LDSM.16.MT88.4 R120, [R237+0x5800] ;  /* 0x00580000ed78783b */ /* 0x000e6e0000004200 */
[C---:B-1----:R-:W-:Y:S08]  /*5a10*/  HMMA.16816.F32 R116, R128.reuse, R120, R116 ;  /* 0x000000788074723c */ /* 0x042ff00000001874 */
[C---:B------:R-:W-:Y:S08]  /*5a20*/  HMMA.16816.F32 R120, R128.reuse, R122, R20 ;  /* 0x0000007a8078723c */ /* 0x040ff00000001814 */
[----:B------:R-:W-:Y:S01]  /*5a30*/  HMMA.16816.F32 R128, R128, R6, R8 ;  /* 0x000000068080723c */ /* 0x000fe20000001808 */
[----:B------:R-:W-:Y:S07]  /*5a40*/  @!UPT UIADD3 URZ, URZ, URZ, URZ ;  /* 0x0000003f3f3ff290 */ /* 0x000fee000fffe03f */
[----:B------:R-:W-:Y:S11]  /*5a50*/  @!P0 BRA `(.L_x_30) ;  /* 0x00002d7000008947 */ /* 0x000ff60003800000 */
[----:B---3--:R-:W2:Y:S04]  /*5a60*/  LDL R26, [R1+0x3c] ;  /* 0x00003c00011a7983 */ /* 0x008ea80000100800 */
[----:B------:R-:W3:Y:S04]  /*5a70*/  LDL R25, [R1+0x40] ;  /* 0x0000400001197983 */ /* 0x000ee80000100800 */
[----:B------:R-:W4:Y:S04]  /*5a80*/  LDL.LU R0, [R1+0x8] ;  /* 0x0000080001007983 */ /* 0x000f280000300800 */
[----:B------:R-:W1:Y:S01]  /*5a90*/  S2R R24, SR_TID.X ;  /* 0x0000000000187919 */ /* 0x000e620000002100 */
[----:B------:R-:W-:-:S02]  /*5aa0*/  LOP3.LUT P0, RZ, R247, 0x2, RZ, 0xc0, !PT ;  /* 0x00000002f7ff7812 */ /* 0x000fc4000780c0ff */
[----:B-1----:R-:W-:Y:S02]  /*5ab0*/  ISETP.GT.AND P2, PT, R24, 0x7f, PT ;  /* 0x0000007f1800780c */ /* 0x002fe40003f44270 */
[----:B------:R-:W-:Y:S02]  /*5ac0*/  ISETP.GE.AND P6, PT, R252, c[0x0][0x1d4], PT ;  /* 0x00007500fc007a0c */ /* 0x000fe40003fc6270 */
[----:B------:R-:W-:Y:S02]  /*5ad0*/  ISETP.GE.AND P5, PT, R250, c[0x0][0x1d4], PT ;  /* 0x00007500fa007a0c */ /* 0x000fe40003fa6270 */
[----:B----4-:R-:W-:-:S05]  /*5ae0*/  LOP3.LUT R0, R0, 0xffffffef, RZ, 0xc0, !PT ;  /* 0xffffffef00007812 */ /* 0x010fca00078ec0ff */
[----:B------:R-:W-:Y:S02]  /*5af0*/  @P0 LOP3.LUT R0, R0, 0x10, RZ, 0xfc, !PT ;  /* 0x0000001000000812 */ /* 0x000fe400078efcff */
[----:B---3--:R-:W-:Y:S02]  /*5b00*/  ISETP.GE.AND P1, PT, R25, c[0x0][0x1d4], PT ;  /* 0x0000750019007a0c */ /* 0x008fe40003f26270 */
[----:B------:R-:W-:-:S04]  /*5b10*/  LOP3.LUT R0, R0, 0xfffffffb, RZ, 0xc0, !PT ;  /* 0xfffffffb00007812 */ /* 0x000fc800078ec0ff */
[----:B------:R-:W-:Y:S02]  /*5b20*/  @P2 LOP3.LUT R0, R0, 0x4, RZ, 0xfc, !PT ;  /* 0x0000000400002812 */ /* 0x000fe400078efcff */
[----:B--2---:R-:W-:Y:S02]  /*5b30*/  ISETP.GE.AND P0, PT, R26, c[0x0][0x1d4], PT ;  /* 0x000075001a007a0c */ /* 0x004fe40003f06270 */
[----:B------:R-:W-:-:S04]  /*5b40*/  LOP3.LUT R0, R0, 0xfffffffd, RZ, 0xc0, !PT ;  /* 0xfffffffd00007812 */ /* 0x000fc800078ec0ff */
[----:B------:R-:W-:-:S04]  /*5b50*/  @P1 LOP3.LUT R0, R0, 0x2, RZ, 0xfc, !PT ;  /* 0x0000000200001812 */ /* 0x000fc800078efcff */
[----:B------:R-:W-:-:S04]  /*5b60*/  LOP3.LUT R0, R0, 0xfffffffe, RZ, 0xc0, !PT ;  /* 0xfffffffe00007812 */ /* 0x000fc800078ec0ff */
[----:B------:R-:W-:Y:S02]  /*5b70*/  @P0 LOP3.LUT R0, R0, 0x1, RZ, 0xfc, !PT ;  /* 0x0000000100000812 */ /* 0x000fe400078efcff */
[----:B------:R-:W-:Y:S02]  /*5b80*/  LOP3.LUT P0, RZ, R247, 0x4, RZ, 0xc0, !PT ;  /* 0x00000004f7ff7812 */ /* 0x000fe4000780c0ff */
[----:B------:R-:W-:-:S11]  /*5b90*/  LOP3.LUT R0, R0, 0xfffffff7, RZ, 0xc0, !PT ;  /* 0xfffffff700007812 */ /* 0x000fd600078ec0ff */
[----:B------:R-:W-:-:S05]  /*5ba0*/  @P0 LOP3.LUT R0, R0, 0x8, RZ, 0xfc, !PT ;  /* 0x0000000800000812 */ /* 0x000fca00078efcff */
[----:B------:R1:W-:Y:S02]  /*5bb0*/  STL [R1+0x8], R0 ;  /* 0x0000080001007387 */ /* 0x0003e40000100800 */
.L_x_33:
[----:B------:R-:W2:Y:S01]  /*5bc0*/  LDL.64 R10, [R1+0x28] ;  /* 0x00002800010a7983 */ /* 0x000ea20000100a00 */
[----:B-1----:R-:W-:Y:S01]  /*5bd0*/  SHF.R.S32.HI R0, RZ, 0x1f, R249 ;  /* 0x0000001fff007819 */ /* 0x002fe200000114f9 */
[C---:B------:R-:W-:Y:S01]  /*5be0*/  IMAD.WIDE.U32 R2, R249.reuse, c[0x0][0x208], RZ ;  /* 0x00008200f9027a25 */ /* 0x040fe200078e00ff */
[----:B------:R-:W-:Y:S04]  /*5bf0*/  DEPBAR.LE SB0, 0x0 ;  /* 0x000080000000791a */ /* 0x000fe80000000000 */
[----:B------:R-:W3:Y:S01]  /*5c00*/  LDL.64 R8, [R1+0x18] ;  /* 0x0000180001087983 */ /* 0x000ee20000100a00 */
[----:B------:R-:W-:Y:S01]  /*5c10*/  IMAD R0, R0, c[0x0][0x208], RZ ;  /* 0x0000820000007a24 */ /* 0x000fe200078e02ff */
[----:B------:R-:W-:Y:S01]  /*5c20*/  WARPSYNC 0xffffffff ;  /* 0xffffffff00007948 */ /* 0x000fe20003800000 */
[----:B------:R-:W-:Y:S01]  /*5c30*/  MOV R4, c[0x0][0x208] ;  /* 0x0000820000047a02 */ /* 0x000fe20000000f00 */
[----:B------:R-:W-:Y:S01]  /*5c40*/  BSSY B0, `(.L_x_31) ;  /* 0x000011f000007945 */ /* 0x000fe20003800000 */
[----:B------:R-:W-:Y:S01]  /*5c50*/  IMAD R0, R249, c[0x0][0x20c], R0 ;  /* 0x00008300f9007a24 */ /* 0x000fe200078e0200 */
[----:B------:R-:W4:Y:S01]  /*5c60*/  LDL R250, [R1+0x8] ;  /* 0x0000080001fa7983 */ /* 0x000f220000100800 */
[----:B------:R-:W-:Y:S03]  /*5c70*/  MOV R12, c[0x0][0x20c] ;  /* 0x00008300000c7a02 */ /* 0x000fe60000000f00 */
[----:B------:R-:W-:Y:S01]  /*5c80*/  IADD3 R0, R3, R0, RZ ;  /* 0x0000000003007210 */ /* 0x000fe20007ffe0ff */
[----:B------:R-:W-:Y:S01]  /*5c90*/  IMAD.WIDE.U32 R2, R2, 0x30, RZ ;  /* 0x0000003002027825 */ /* 0x000fe200078e00ff */
[----:B------:R-:W1:Y:S03]  /*5ca0*/  S2R R7, SR_TID.X ;  /* 0x0000000000077919 */ /* 0x000e660000002100 */
[----:B------:R-:W-:Y:S03]  /*5cb0*/  IMAD R0, R0, 0x30, RZ ;  /* 0x0000003000007824 */ /* 0x000fe600078e02ff */
[----:B------:R-:W-:Y:S02]  /*5cc0*/  BAR.SYNC.DEFER_BLOCKING 0x0 ;  /* 0x0000000000007b1d */ /* 0x000fe40000010000 */
[----:B------:R-:W-:Y:S04]  /*5cd0*/  IADD3 R0, R3, R0, RZ ;  /* 0x0000000003007210 */ /* 0x000fe80007ffe0ff */
[----:B-----5:R-:W-:Y:S06]  /*5ce0*/  LDSM.16.M88.4 R16, [R134+0x800] ;  /* 0x000800008610783b */ /* 0x020fec0000000200 */
[----:B------:R-:W-:Y:S01]  /*5cf0*/  LDSM.16.M88.4 R24, [R134+0x1000] ;  /* 0x001000008618783b */ /* 0x000fe20000000200 */
[----:B----4-:R-:W-:Y:S02]  /*5d00*/  LOP3.LUT P3, RZ, R250, 0x1, RZ, 0xc0, !PT ;  /* 0x00000001faff7812 */ /* 0x010fe4000786c0ff */
[----:B-1----:R-:W-:Y:S02]  /*5d10*/  ISETP.GT.AND P2, PT, R7, 0x7f, PT ;  /* 0x0000007f0700780c */ /* 0x002fe40003f44270 */
[-C--:B--2---:R-:W-:Y:S02]  /*5d20*/  IADD3 R3, P0, R10, R2.reuse, RZ ;  /* 0x000000020a037210 */ /* 0x084fe40007f1e0ff */
[----:B------:R-:W-:Y:S02]  /*5d30*/  SHF.R.S32.HI R251, RZ, 0x1f, R7 ;  /* 0x0000001ffffb7819 */ /* 0x000fe40000011407 */
[----:B---3--:R-:W-:Y:S02]  /*5d40*/  IADD3.X R6, R0, R9, RZ, P0, !PT ;  /* 0x0000000900067210 */ /* 0x008fe400007fe4ff */
[-C--:B------:R-:W-:Y:S02]  /*5d50*/  LEA.HI R251, R251, R7.reuse, RZ, 0x3 ;  /* 0x00000007fbfb7211 */ /* 0x080fe400078f18ff */
[----:B------:R-:W-:Y:S02]  /*5d60*/  LOP3.LUT P1, RZ, R250, 0x2, RZ, 0xc0, !PT ;  /* 0x00000002faff7812 */ /* 0x000fe4000782c0ff */
[----:B------:R-:W-:Y:S02]  /*5d70*/  LOP3.LUT R251, R251, 0xfffffff8, RZ, 0xc0, !PT ;  /* 0xfffffff8fbfb7812 */ /* 0x000fe400078ec0ff */
[C---:B------:R-:W-:Y:S02]  /*5d80*/  @!P2 LEA R5, P0, R4.reuse, R2, 0x5 ;  /* 0x000000020405a211 */ /* 0x040fe400078028ff */
[----:B------:R-:W-:Y:S02]  /*5d90*/  IADD3 R251, -R251, R7, RZ ;  /* 0x00000007fbfb7210 */ /* 0x000fe40007ffe1ff */
[----:B------:R-:W-:Y:S02]  /*5da0*/  @!P2 LEA.HI.X R4, R4, R0, R12, 0x5, P0 ;  /* 0x000000000404a211 */ /* 0x000fe400000f2c0c */
[----:B------:R-:W-:Y:S02]  /*5db0*/  LEA R2, P0, R3, c[0x0][0x1f8], 0x1 ;  /* 0x00007e0003027a11 */ /* 0x000fe400078008ff */
[----:B------:R-:W-:Y:S02]  /*5dc0*/  LOP3.LUT P4, RZ, R251, 0x2, RZ, 0xc0, !PT ;  /* 0x00000002fbff7812 */ /* 0x000fe4000788c0ff */
[----:B------:R-:W-:Y:S02]  /*5dd0*/  LEA.HI.X R3, R3, c[0x0][0x1fc], R6, 0x1, P0 ;  /* 0x00007f0003037a11 */ /* 0x000fe400000f0c06 */
[----:B------:R-:W-:Y:S04]  /*5de0*/  @!P2 IADD3 R0, P0, R5, R10, RZ ;  /* 0x0000000a0500a210 */ /* 0x000fe80007f1e0ff */
[----:B------:R-:W-:Y:S02]  /*5df0*/  @!P2 IADD3.X R4, R4, R9, RZ, P0, !PT ;  /* 0x000000090404a210 */ /* 0x000fe400007fe4ff */
[----:B------:R-:W1:Y:S01]  /*5e00*/  LDSM.16.M88.4 R8, [R134] ;  /* 0x000000008608783b */ /* 0x000e620000000200 */
[C---:B------:R-:W-:Y:S04]  /*5e10*/  @!P2 LEA R246, P0, R0.reuse, c[0x0][0x1f8], 0x1 ;  /* 0x00007e0000f6aa11 */ /* 0x040fe800078008ff */
[----:B------:R-:W-:Y:S02]  /*5e20*/  @!P2 LEA.HI.X R247, R0, c[0x0][0x1fc], R4, 0x1, P0 ;  /* 0x00007f0000f7aa11 */ /* 0x000fe400000f0c04 */
[C---:B------:R-:W-:Y:S02]  /*5e30*/  IADD3 R0, R134.reuse, 0x20, RZ ;  /* 0x0000002086007810 */ /* 0x040fe40007ffe0ff */
[C---:B------:R-:W-:Y:S05]  /*5e40*/  @P4 IADD3 R0, R134.reuse, -0x20, RZ ;  /* 0xffffffe086004810 */ /* 0x040fea0007ffe0ff */
[----:B------:R-:W2:Y:S06]  /*5e50*/  LDSM.16.M88.4 R168, [R0] ;  /* 0x0000000000a8783b */ /* 0x000eac0000000200 */
[----:B------:R-:W3:Y:S06]  /*5e60*/  LDSM.16.M88.4 R172, [R0+0x800] ;  /* 0x0008000000ac783b */ /* 0x000eec0000000200 */
[----:B------:R4:W2:Y:S06]  /*5e70*/  LDSM.16.M88.4 R176, [R0+0x1000] ;  /* 0x0010000000b0783b */ /* 0x0008ac0000000200 */
[----:B------:R-:W-:Y:S01]  /*5e80*/  @!PT LDS RZ, [RZ] ;  /* 0x00000000fffff984 */ /* 0x000fe20000000800 */
[----:B------:R-:W-:Y:S01]  /*5e90*/  @!PT LDS RZ, [RZ] ;  /* 0x00000000fffff984 */ /* 0x000fe20000000800 */
[----:B------:R-:W-:Y:S01]  /*5ea0*/  @!PT LDS RZ, [RZ] ;  /* 0x00000000fffff984 */ /* 0x000fe20000000800 */
[----:B------:R2:W-:Y:S06]  /*5eb0*/  LDGSTS.E.BYPASS.LTC128B.128 [R248+0x4080], [R2.64], !P5 ;  /* 0x0408000002f87fae */ /* 0x0005ec000e901d46 */
[----:B------:R2:W-:Y:S01]  /*5ec0*/  LDGSTS.E.BYPASS.LTC128B.128 [R248+0x5880], [R2.64+0x80], !P6 ;  /* 0x0588008002f87fae */ /* 0x0005e2000f101d46 */
[C---:B-1----:R-:W-:Y:S05]  /*5ed0*/  HMMA.16816.F32 R4, R160.reuse, R8, RZ ;  /* 0x00000008a004723c */ /* 0x042fea00000018ff */
[----:B------:R1:W-:Y:S03]  /*5ee0*/  LDGSTS.E.BYPASS.LTC128B.128 [R248+0x7080], [R2.64+0x100], !P3 ;  /* 0x0708010002f87fae */ /* 0x0003e6000d901d46 */
[C---:B------:R-:W-:Y:S01]  /*5ef0*/  HMMA.16816.F32 R8, R160.reuse, R10, RZ ;  /* 0x0000000aa008723c */ /* 0x040fe200000018ff */
[C---:B----4-:R-:W-:Y:S02]  /*5f00*/  IADD3 R0, R134.reuse, 0x40, RZ ;  /* 0x0000004086007810 */ /* 0x050fe40007ffe0ff */
[----:B------:R1:W-:Y:S05]  /*5f10*/  LDGSTS.E.BYPASS.LTC128B.128 [R248+0x8880], [R2.64+0x180], !P1 ;  /* 0x0888018002f87fae */ /* 0x0003ea000c901d46 */
[C---:B------:R-:W-:Y:S01]  /*5f20*/  HMMA.16816.F32 R12, R160.reuse, R16, RZ ;  /* 0x00000010a00c723c */ /* 0x040fe200000018ff */
[----:B------:R4:W-:Y:S06]  /*5f30*/  @!P2 LDGSTS.E.BYPASS.LTC128B.128 [R248+0x5080], [R246.64], !P5 ;  /* 0x05080000f6f8afae */ /* 0x0009ec000e901d46 */
[----:B------:R4:W-:Y:S01]  /*5f40*/  @!P2 LDGSTS.E.BYPASS.LTC128B.128 [R248+0x6880], [R246.64+0x80], !P6 ;  /* 0x06880080f6f8afae */ /* 0x0009e2000f101d46 */
[C---:B------:R-:W-:Y:S05]  /*5f50*/  HMMA.16816.F32 R16, R160.reuse, R18, RZ ;  /* 0x00000012a010723c */ /* 0x040fea00000018ff */
[----:B------:R4:W-:Y:S03]  /*5f60*/  @!P2 LDGSTS.E.BYPASS.LTC128B.128 [R248+0x8080], [R246.64+0x100], !P3 ;  /* 0x08080100f6f8afae */ /* 0x0009e6000d901d46 */
[C---:B------:R-:W-:Y:S03]  /*5f70*/  HMMA.16816.F32 R20, R160.reuse, R24, RZ ;  /* 0x00000018a014723c */ /* 0x040fe600000018ff */
[----:B------:R4:W-:Y:S01]  /*5f80*/  @!P2 LDGSTS.E.BYPASS.LTC128B.128 [R248+0x9880], [R246.64+0x180], !P1 ;  /* 0x09880180f6f8afae */ /* 0x0009e2000c901d46 */
[----:B------:R-:W-:Y:S04]  /*5f90*/  LOP3.LUT P1, RZ, R251, 0x4, RZ, 0xc0, !PT ;  /* 0x00000004fbff7812 */ /* 0x000fe8000782c0ff */
[----:B------:R-:W-:Y:S01]  /*5fa0*/  HMMA.16816.F32 R24, R160, R26, RZ ;  /* 0x0000001aa018723c */ /* 0x000fe200000018ff */
[----:B------:R-:W4:Y:S06]  /*5fb0*/  LDL R251, [R1+0x58] ;  /* 0x0000580001fb7983 */ /* 0x000f2c0000100800 */
[----:B------:R-:W0:Y:S01]  /*5fc0*/  LDGDEPBAR ;  /* 0x00000000000079af */ /* 0x000e220000000000 */
[C---:B--2---:R-:W-:Y:S05]  /*5fd0*/  HMMA.16816.F32 R4, R164.reuse, R168, R4 ;  /* 0x000000a8a404723c */ /* 0x044fea0000001804 */
[----:B------:R-:W-:Y:S03]  /*5fe0*/  @P1 IADD3 R0, R134, -0x40, RZ ;  /* 0xffffffc086001810 */ /* 0x000fe60007ffe0ff */
[C---:B------:R-:W-:Y:S02]  /*5ff0*/  HMMA.16816.F32 R8, R164.reuse, R170, R8 ;  /* 0x000000aaa408723c */ /* 0x040fe40000001808 */
[----:B------:R-:W2:Y:S06]  /*6000*/  LDSM.16.M88.4 R168, [R0] ;  /* 0x0000000000a8783b */ /* 0x000eac0000000200 */
[C---:B---3--:R-:W-:Y:S08]  /*6010*/  HMMA.16816.F32 R12, R164.reuse, R172, R12 ;  /* 0x000000aca40c723c */ /* 0x048ff0000000180c */
[C---:B------:R-:W-:Y:S01]  /*6020*/  HMMA.16816.F32 R16, R164.reuse, R174, R16 ;  /* 0x000000aea410723c */ /* 0x040fe20000001810 */
[----:B------:R-:W3:Y:S07]  /*6030*/  LDSM.16.M88.4 R172, [R0+0x800] ;  /* 0x0008000000ac783b */ /* 0x000eee0000000200 */
[C---:B------:R-:W-:Y:S08]  /*6040*/  HMMA.16816.F32 R20, R164.reuse, R176, R20 ;  /* 0x000000b0a414723c */ /* 0x040ff00000001814 */
[----:B------:R-:W-:Y:S08]  /*6050*/  HMMA.16816.F32 R24, R164, R178, R24 ;  /* 0x000000b2a418723c */ /* 0x000ff00000001818 */
[C---:B--2---:R-:W-:Y:S08]  /*6060*/  HMMA.16816.F32 R4, R180.reuse, R168, R4 ;  /* 0x000000a8b404723c */ /* 0x044ff00000001804 */
[C---:B------:R-:W-:Y:S01]  /*6070*/  HMMA.16816.F32 R8, R180.reuse, R170, R8 ;  /* 0x000000aab408723c */ /* 0x040fe20000001808 */
[----:B------:R-:W2:Y:S07]  /*6080*/  LDSM.16.M88.4 R168, [R0+0x1000] ;  /* 0x0010000000a8783b */ /* 0x000eae0000000200 */
[C---:B---3--:R-:W-:Y:S08]  /*6090*/  HMMA.16816.F32 R12, R180.reuse, R172, R12 ;  /* 0x000000acb40c723c */ /* 0x048ff0000000180c */
[C---:B------:R-:W-:Y:S01]  /*60a0*/  HMMA.16816.F32 R16, R180.reuse, R174, R16 ;  /* 0x000000aeb410723c */ /* 0x040fe20000001810 */
[----:B------:R-:W3:Y:S07]  /*60b0*/  LDSM.16.M88.4 R172, [R135] ;  /* 0x0000000087ac783b */ /* 0x000eee0000000200 */
[C---:B--2---:R-:W-:Y:S08]  /*60c0*/  HMMA.16816.F32 R20, R180.reuse, R168, R20 ;  /* 0x000000a8b414723c */ /* 0x044ff00000001814 */
[----:B------:R-:W-:Y:S01]  /*60d0*/  HMMA.16816.F32 R24, R180, R170, R24 ;  /* 0x000000aab418723c */ /* 0x000fe20000001818 */
[----:B------:R-:W2:Y:S07]  /*60e0*/  LDSM.16.M88.4 R168, [R135+0x800] ;  /* 0x0008000087a8783b */ /* 0x000eae0000000200 */
[C---:B---3--:R-:W-:Y:S08]  /*60f0*/  HMMA.16816.F32 R4, R184.reuse, R172, R4 ;  /* 0x000000acb804723c */ /* 0x048ff00000001804 */
[C---:B------:R-:W-:Y:S01]  /*6100*/  HMMA.16816.F32 R8, R184.reuse, R174, R8 ;  /* 0x000000aeb808723c */ /* 0x040fe20000001808 */
[----:B------:R-:W3:Y:S07]  /*6110*/  LDSM.16.M88.4 R172, [R135+0x1000] ;  /* 0x0010000087ac783b */ /* 0x000eee0000000200 */
[C---:B--2---:R-:W-:Y:S08]  /*6120*/  HMMA.16816.F32 R12, R184.reuse, R168, R12 ;  /* 0x000000a8b80c723c */ /* 0x044ff0000000180c */
[C---:B------:R-:W-:Y:S01]  /*6130*/  HMMA.16816.F32 R16, R184.reuse, R170, R16 ;  /* 0x000000aab810723c */ /* 0x040fe20000001810 */
[----:B------:R-:W2:Y:S07]  /*6140*/  LDSM.16.M88.4 R168, [R134+0x1800] ;  /* 0x0018000086a8783b */ /* 0x000eae0000000200 */
[C---:B---3--:R-:W-:Y:S08]  /*6150*/  HMMA.16816.F32 R20, R184.reuse, R172, R20 ;  /* 0x000000acb814723c */ /* 0x048ff00000001814 */
[----:B------:R-:W-:Y:S01]  /*6160*/  HMMA.16816.F32 R24, R184, R174, R24 ;  /* 0x000000aeb818723c */ /* 0x000fe20000001818 */
[----:B------:R-:W3:Y:S07]  /*6170*/  LDSM.16.M88.4 R172, [R134+0x2000] ;  /* 0x0020000086ac783b */ /* 0x000eee0000000200 */
[C---:B--2---:R-:W-:Y:S08]  /*6180*/  HMMA.16816.F32 R4, R188.reuse, R168, R4 ;  /* 0x000000a8bc04723c */ /* 0x044ff00000001804 */
[C---:B------:R-:W-:Y:S01]  /*6190*/  HMMA.16816.F32 R8, R188.reuse, R170, R8 ;  /* 0x000000aabc08723c */ /* 0x040fe20000001808 */
[----:B------:R-:W2:Y:S07]  /*61a0*/  LDSM.16.M88.4 R168, [R134+0x2800] ;  /* 0x0028000086a8783b */ /* 0x000eae0000000200 */
[C---:B---3--:R-:W-:Y:S08]  /*61b0*/  HMMA.16816.F32 R12, R188.reuse, R172, R12 ;  /* 0x000000acbc0c723c */ /* 0x048ff0000000180c */
[C---:B------:R-:W-:Y:S01]  /*61c0*/  HMMA.16816.F32 R16, R188.reuse, R174, R16 ;  /* 0x000000aebc10723c */ /* 0x040fe20000001810 */
[----:B------:R-:W3:Y:S07]  /*61d0*/  LDSM.16.M88.4 R172, [R240+0x1800] ;  /* 0x00180000f0ac783b */ /* 0x000eee0000000200 */
[C---:B--2---:R-:W-:Y:S08]  /*61e0*/  HMMA.16816.F32 R20, R188.reuse, R168, R20 ;  /* 0x000000a8bc14723c */ /* 0x044ff00000001814 */
[----:B------:R-:W-:Y:S01]  /*61f0*/  HMMA.16816.F32 R24, R188, R170, R24 ;  /* 0x000000aabc18723c */ /* 0x000fe20000001818 */
[----:B------:R-:W2:Y:S07]  /*6200*/  LDSM.16.M88.4 R168, [R240+0x2000] ;  /* 0x00200000f0a8783b */ /* 0x000eae0000000200 */
[C---:B---3--:R-:W-:Y:S08]  /*6210*/  HMMA.16816.F32 R4, R192.reuse, R172, R4 ;  /* 0x000000acc004723c */ /* 0x048ff00000001804 */
[C---:B------:R-:W-:Y:S01]  /*6220*/  HMMA.16816.F32 R8, R192.reuse, R174, R8 ;  /* 0x000000aec008723c */ /* 0x040fe20000001808 */
[----:B------:R-:W3:Y:S02]  /*6230*/  LDSM.16.M88.4 R172, [R240+0x2800] ;  /* 0x00280000f0ac783b */ /* 0x000ee40000000200 */
[----:B----4-:R-:W-:Y:S05]  /*6240*/  ISETP.GT.AND P4, PT, R249, R251, PT ;  /* 0x000000fbf900720c */ /* 0x010fea0003f84270 */
        /* <DEDUP_REMOVED lines=88> */
[C---:B------:R-:W-:Y:S11]  /*67d0*/  HMMA.16816.F32 R8, R232.reuse, R174, R8 ;  /* 0x000000aee808723c */ /* 0x040ff60000001808 */
[----:B------:R-:W-:Y:S05]  /*67e0*/  @!UPT UIADD3 URZ, URZ, URZ, URZ ;  /* 0x0000003f3f3ff290 */ /* 0x000fea000fffe03f */
[----:B------:R-:W-:Y:S02]  /*67f0*/  FMUL.FTZ R0, R5, c[0x0][0x320] ;  /* 0x0000c80005007a20 */ /* 0x000fe40000410000 */
[----:B-1----:R-:W-:Y:S02]  /*6800*/  FMUL.FTZ R2, R4, c[0x0][0x320] ;  /* 0x0000c80004027a20 */ /* 0x002fe40000410000 */
[----:B------:R1:W3:Y:S04]  /*6810*/  MUFU.TANH R176, R0 ;  /* 0x0000000000b07308 */ /* 0x0002e80000002400 */
[----:B------:R-:W-:Y:S01]  /*6820*/  FMUL.FTZ R3, R11, c[0x0][0x320] ;  /* 0x0000c8000b037a20 */ /* 0x000fe20000410000 */
[C---:B--2---:R-:W-:Y:S03]  /*6830*/  HMMA.16816.F32 R12, R232.reuse, R168, R12 ;  /* 0x000000a8e80c723c */ /* 0x044fe6000000180c */
[----:B------:R-:W-:Y:S02]  /*6840*/  FMUL.FTZ R10, R10, c[0x0][0x320] ;  /* 0x0000c8000a0a7a20 */ /* 0x000fe40000410000 */
[----:B------:R2:W4:Y:S03]  /*6850*/  MUFU.TANH R177, R2 ;  /* 0x0000000200b17308 */ /* 0x0005260000002400 */
[C---:B------:R-:W-:Y:S07]  /*6860*/  HMMA.16816.F32 R16, R232.reuse, R170, R16 ;  /* 0x000000aae810723c */ /* 0x040fee0000001810 */
[----:B------:R-:W3:Y:S01]  /*6870*/  MUFU.TANH R179, R10 ;  /* 0x0000000a00b37308 */ /* 0x000ee20000002400 */
[----:B-1----:R-:W-:Y:S09]  /*6880*/  FMUL.FTZ R0, R6, c[0x0][0x320] ;  /* 0x0000c80006007a20 */ /* 0x002ff20000410000 */
[----:B------:R1:W1:Y:S01]  /*6890*/  MUFU.TANH R246, R0 ;  /* 0x0000000000f67308 */ /* 0x0002620000002400 */
[----:B--2---:R-:W-:Y:S09]  /*68a0*/  FMUL.FTZ R2, R13, c[0x0][0x320] ;  /* 0x0000c8000d027a20 */ /* 0x004ff20000410000 */
[----:B------:R-:W2:Y:S10]  /*68b0*/  MUFU.TANH R178, R3 ;  /* 0x0000000300b27308 */ /* 0x000eb40000002400 */
[----:B------:R-:W2:Y:S01]  /*68c0*/  MUFU.TANH R168, R2 ;  /* 0x0000000200a87308 */ /* 0x000ea20000002400 */
[----:B-1----:R-:W-:Y:S02]  /*68d0*/  FMUL.FTZ R0, R7, c[0x0][0x320] ;  /* 0x0000c80007007a20 */ /* 0x002fe40000410000 */
[----:B------:R-:W1:Y:S01]  /*68e0*/  LDSM.16.M88.4 R4, [R135+0x5800] ;  /* 0x005800008704783b */ /* 0x000e620000000200 */
[----:B------:R-:W-:Y:S06]  /*68f0*/  DEPBAR.LE SB0, 0x0 ;  /* 0x000080000000791a */ /* 0x000fec0000000000 */
[----:B------:R2:W1:Y:S01]  /*6900*/  MUFU.TANH R247, R0 ;  /* 0x0000000000f77308 */ /* 0x0004620000002400 */
[----:B------:R-:W-:Y:S01]  /*6910*/  BAR.SYNC.DEFER_BLOCKING 0x0 ;  /* 0x0000000000007b1d */ /* 0x000fe20000010000 */
[----:B--2---:R-:W-:Y:S08]  /*6920*/  FMUL.FTZ R0, R8, c[0x0][0x320] ;  /* 0x0000c80008007a20 */ /* 0x004ff00000410000 */
[----:B------:R2:W2:Y:S01]  /*6930*/  MUFU.TANH R175, R0 ;  /* 0x0000000000af7308 */ /* 0x0004a20000002400 */
[C---:B-1----:R-:W-:Y:S08]  /*6940*/  HMMA.16816.F32 R20, R232.reuse, R4, R20 ;  /* 0x00000004e814723c */ /* 0x042ff00000001814 */
[----:B------:R-:W-:Y:S04]  /*6950*/  HMMA.16816.F32 R24, R232, R6, R24 ;  /* 0x00000006e818723c */ /* 0x000fe80000001818 */
[----:B--2---:R-:W-:Y:S04]  /*6960*/  FMUL.FTZ R0, R9, c[0x0][0x320] ;  /* 0x0000c80009007a20 */ /* 0x004fe80000410000 */
[----:B------:R1:W2:Y:S04]  /*6970*/  MUFU.TANH R173, R0 ;  /* 0x0000000000ad7308 */ /* 0x0002a80000002400 */
[----:B-1----:R-:W-:Y:S06]  /*6980*/  FMUL.FTZ R0, R12, c[0x0][0x320] ;  /* 0x0000c8000c007a20 */ /* 0x002fec0000410000 */
[----:B------:R1:W1:Y:S02]  /*6990*/  MUFU.TANH R172, R0 ;  /* 0x0000000000ac7308 */ /* 0x0002640000002400 */
[----:B-1----:R-:W-:Y:S08]  /*69a0*/  FMUL.FTZ R0, R14, c[0x0][0x320] ;  /* 0x0000c8000e007a20 */ /* 0x002ff00000410000 */
        /* <DEDUP_REMOVED lines=27> */
[----:B-1----:R-:W-:Y:S01]  /*6b60*/  MOV R0, R133 ;  /* 0x0000008500007202 */ /* 0x002fe20000000f00 */
[----:B------:R-:W-:-:S06]  /*6b70*/  @!P4 BRA `(.L_x_32) ;  /* 0x000002b00000c947 */ /* 0x000fcc0003800000 */
[----:B--234-:R-:W2:Y:S01]  /*6b80*/  LDL.64 R22, [R1+0x20] ;  /* 0x0000200001167983 */ /* 0x01cea20000100a00 */
[----:B------:R-:W-:Y:S03]  /*6b90*/  IADD3 R2, R249, -0x1, RZ ;  /* 0xfffffffff9027810 */ /* 0x000fe60007ffe0ff */
[----:B------:R-:W3:Y:S01]  /*6ba0*/  LDL.64 R20, [R1+0x10] ;  /* 0x0000100001147983 */ /* 0x000ee20000100a00 */
[----:B------:R-:W-:Y:S03]  /*6bb0*/  SHF.R.S32.HI R5, RZ, 0x1f, R2 ;  /* 0x0000001fff057819 */ /* 0x000fe60000011402 */
[----:B------:R-:W1:Y:S02]  /*6bc0*/  S2R R252, SR_TID.X ;  /* 0x0000000000fc7919 */ /* 0x000e640000002100 */
[----:B------:R-:W-:Y:S04]  /*6bd0*/  IMAD R5, R5, c[0x0][0x1e0], RZ ;  /* 0x0000780005057a24 */ /* 0x000fe800078e02ff */
[----:B------:R-:W-:Y:S01]  /*6be0*/  IMAD R5, R2, c[0x0][0x1e4], R5 ;  /* 0x0000790002057a24 */ /* 0x000fe200078e0205 */
[----:B-1----:R-:W-:Y:S04]  /*6bf0*/  SHF.R.S32.HI R251, RZ, 0x1f, R252 ;  /* 0x0000001ffffb7819 */ /* 0x002fe800000114fc */
[----:B------:R-:W-:Y:S04]  /*6c00*/  LEA.HI R251, R251, R252, RZ, 0x3 ;  /* 0x000000fcfbfb7211 */ /* 0x000fe800078f18ff */
[----:B------:R-:W-:Y:S04]  /*6c10*/  SHF.R.S32.HI R251, RZ, 0x3, R251 ;  /* 0x00000003fffb7819 */ /* 0x000fe800000114fb */
[----:B------:R-:W-:Y:S04]  /*6c20*/  IADD3 R6, -R251, 0x30, RZ ;  /* 0x00000030fb067810 */ /* 0x000fe80007ffe1ff */
[C---:B------:R-:W-:Y:S02]  /*6c30*/  ISETP.GE.AND P0, PT, R6.reuse, 0x21, PT ;  /* 0x000000210600780c */ /* 0x040fe40003f06270 */
[----:B------:R-:W-:Y:S01]  /*6c40*/  ISETP.GE.AND P1, PT, R6, 0x1, PT ;  /* 0x000000010600780c */ /* 0x000fe20003f26270 */
[----:B------:R-:W-:Y:S04]  /*6c50*/  IMAD.WIDE.U32 R6, R2, c[0x0][0x1e0], RZ ;  /* 0x0000780002067a25 */ /* 0x000fe800078e00ff */
[----:B------:R-:W-:Y:S02]  /*6c60*/  IMAD.IADD R2, R7, 0x1, R5 ;  /* 0x0000000107027824 */ /* 0x000fe400078e0205 */
[----:B------:R-:W-:Y:S04]  /*6c70*/  IMAD.WIDE.U32 R6, R6, 0x30, RZ ;  /* 0x0000003006067825 */ /* 0x000fe800078e00ff */
[----:B------:R-:W-:Y:S02]  /*6c80*/  @P0 IMAD.MOV.U32 R8, RZ, RZ, c[0x0][0x1e0] ;  /* 0x00007800ff080624 */ /* 0x000fe400078e00ff */
[----:B------:R-:W-:Y:S04]  /*6c90*/  IMAD R2, R2, 0x30, RZ ;  /* 0x0000003002027824 */ /* 0x000fe800078e02ff */
[----:B------:R-:W-:Y:S02]  /*6ca0*/  IMAD.IADD R2, R7, 0x1, R2 ;  /* 0x0000000107027824 */ /* 0x000fe400078e0202 */
[----:B------:R-:W-:Y:S01]  /*6cb0*/  @P0 IMAD.MOV.U32 R7, RZ, RZ, c[0x0][0x1e4] ;  /* 0x00007900ff070624 */ /* 0x000fe200078e00ff */
[-C--:B--2---:R-:W-:Y:S02]  /*6cc0*/  @P1 IADD3 R5, P3, R22, R6.reuse, RZ ;  /* 0x0000000616051210 */ /* 0x084fe40007f7e0ff */
[----:B------:R-:W-:Y:S03]  /*6cd0*/  @P0 LEA R6, P2, R8, R6, 0x5 ;  /* 0x0000000608060211 */ /* 0x000fe600078428ff */
[----:B---3--:R-:W-:Y:S01]  /*6ce0*/  @P1 IMAD.X R9, R2, 0x1, R21, P3 ;  /* 0x0000000102091824 */ /* 0x008fe200018e0615 */
[----:B------:R-:W-:Y:S02]  /*6cf0*/  @P0 LEA.HI.X R7, R8, R2, R7, 0x5, P2 ;  /* 0x0000000208070211 */ /* 0x000fe400010f2c07 */
[----:B------:R-:W-:Y:S02]  /*6d00*/  @P0 IADD3 R2, P2, R6, R22, RZ ;  /* 0x0000001606020210 */ /* 0x000fe40007f5e0ff */
[----:B------:R-:W-:Y:S03]  /*6d10*/  LOP3.LUT P3, RZ, R250, 0x2, RZ, 0xc0, !PT ;  /* 0x00000002faff7812 */ /* 0x000fe6000786c0ff */
[----:B------:R-:W-:Y:S01]  /*6d20*/  @P0 IMAD.X R7, R7, 0x1, R21, P2 ;  /* 0x0000000107070824 */ /* 0x000fe200010e0615 */
[C---:B------:R-:W-:Y:S04]  /*6d30*/  @P0 LEA R6, P2, R2.reuse, c[0x0][0x1c8], 0x1 ;  /* 0x0000720002060a11 */ /* 0x040fe800078408ff */
[----:B------:R-:W-:Y:S02]  /*6d40*/  @P0 LEA.HI.X R7, R2, c[0x0][0x1cc], R7, 0x1, P2 ;  /* 0x0000730002070a11 */ /* 0x000fe400010f0c07 */
[C---:B------:R-:W-:Y:S04]  /*6d50*/  @P1 LEA R8, P2, R5.reuse, c[0x0][0x1c8], 0x1 ;  /* 0x0000720005081a11 */ /* 0x040fe800078408ff */
[----:B------:R-:W-:Y:S02]  /*6d60*/  @P1 LEA.HI.X R9, R5, c[0x0][0x1cc], R9, 0x1, P2 ;  /* 0x0000730005091a11 */ /* 0x000fe400010f0c09 */
[----:B------:R-:W-:Y:S03]  /*6d70*/  LOP3.LUT P2, RZ, R250, 0x1, RZ, 0xc0, !PT ;  /* 0x00000001faff7812 */ /* 0x000fe6000784c0ff */
[----:B------:R-:W-:Y:S01]  /*6d80*/  @!PT LDS RZ, [RZ] ;  /* 0x00000000fffff984 */ /* 0x000fe20000000800 */
[----:B------:R-:W-:Y:S01]  /*6d90*/  @!PT LDS RZ, [RZ] ;  /* 0x00000000fffff984 */ /* 0x000fe20000000800 */
[----:B------:R-:W-:Y:S01]  /*6da0*/  @!PT LDS RZ, [RZ] ;  /* 0x00000000fffff984 */ /* 0x000fe20000000800 */
[----:B------:R1:W-:Y:S04]  /*6db0*/  @P1 LDGSTS.E.BYPASS.LTC128B.128 [R248+0x14080], [R8.64], !P5 ;  /* 0x1408000008f81fae */ /* 0x0003e8000e901d46 */
[----:B------:R1:W-:Y:S06]  /*6dc0*/  @P1 LDGSTS.E.BYPASS.LTC128B.128 [R248+0x15880], [R8.64+0x80], !P6 ;  /* 0x1588008008f81fae */ /* 0x0003ec000f101d46 */
[----:B------:R1:W-:Y:S04]  /*6dd0*/  @P1 LDGSTS.E.BYPASS.LTC128B.128 [R248+0x17080], [R8.64+0x100], !P2 ;  /* 0x1708010008f81fae */ /* 0x0003e8000d101d46 */
[----:B------:R1:W-:Y:S04]  /*6de0*/  @P1 LDGSTS.E.BYPASS.LTC128B.128 [R248+0x18880], [R8.64+0x180], !P3 ;  /* 0x1888018008f81fae */ /* 0x0003e8000d901d46 */
[----:B------:R1:W-:Y:S04]  /*6df0*/  @P0 LDGSTS.E.BYPASS.LTC128B.128 [R248+0x15080], [R6.64], !P5 ;  /* 0x1508000006f80fae */ /* 0x0003e8000e901d46 */
[----:B------:R1:W-:Y:S04]  /*6e00*/  @P0 LDGSTS.E.BYPASS.LTC128B.128 [R248+0x16880], [R6.64+0x80], !P6 ;  /* 0x1688008006f80fae */ /* 0x0003e8000f101d46 */
[----:B------:R1:W-:Y:S04]  /*6e10*/  @P0 LDGSTS.E.BYPASS.LTC128B.128 [R248+0x18080], [R6.64+0x100], !P2 ;  /* 0x1808010006f80fae */ /* 0x0003e8000d101d46 */
[----:B------:R1:W-:Y:S02]  /*6e20*/  @P0 LDGSTS.E.BYPASS.LTC128B.128 [R248+0x19880], [R6.64+0x180], !P3 ;  /* 0x1988018006f80fae */ /* 0x0003e4000d901d46 */
.L_x_32:
[----:B--234-:R-:W-:Y:S05]  /*6e30*/  BSYNC B0 ;  /* 0x0000000000007941 */ /* 0x01cfea0003800000 */
.L_x_31:
[----:B-1----:R-:W2:Y:S01]  /*6e40*/  LDL.LU R9, [R1] ;  /* 0x0000000001097983 */ /* 0x002ea20000300800 */
[----:B------:R-:W-:Y:S02]  /*6e50*/  FMNMX.FTZ R2, R177, R133, !PT ;  /* 0x00000085b1027209 */ /* 0x000fe40007810000 */
[----:B------:R-:W-:Y:S01]  /*6e60*/  IADD3 R249, R249, -0x1, RZ ;  /* 0xfffffffff9f97810 */ /* 0x000fe20007ffe0ff */
[----:B------:R-:W0:Y:S01]  /*6e70*/  LDGDEPBAR ;  /* 0x00000000000079af */ /* 0x000e220000000000 */
[----:B------:R-:W-:Y:S04]  /*6e80*/  FMNMX.FTZ R2, R176, R2, !PT ;  /* 0x00000002b0027209 */ /* 0x000fe80007810000 */
        /* <DEDUP_REMOVED lines=9> */
[----:B------:R-:W-:Y:S05]  /*6f20*/  FMNMX.FTZ R2, R10, R2, !PT ;  /* 0x000000020a027209 */ /* 0x000fea0007810000 */
[----:B------:R-:W1:Y:S02]  /*6f30*/  SHFL.BFLY PT, R5, R2, 0x2, 0x1f ;  /* 0x0c401f0002057f89 */ /* 0x000e6400000e0000 */
[----:B-1----:R-:W-:Y:S06]  /*6f40*/  FMNMX.FTZ R2, R2, R5, !PT ;  /* 0x0000000502027209 */ /* 0x002fec0007810000 */
[----:B------:R-:W1:Y:S02]  /*6f50*/  SHFL.BFLY PT, R5, R2, 0x1, 0x1f ;  /* 0x0c201f0002057f89 */ /* 0x000e6400000e0000 */
[----:B-1----:R-:W-:Y:S05]  /*6f60*/  FMNMX.FTZ R133, R2, R5, !PT ;  /* 0x0000000502857209 */ /* 0x002fea0007810000 */
[C---:B------:R-:W-:Y:S02]  /*6f70*/  FADD.FTZ R0, -R133.reuse, R0 ;  /* 0x0000000085007221 */ /* 0x040fe40000010100 */
[----:B------:R-:W-:Y:S02]  /*6f80*/  FMUL.FTZ R2, R133, c[0x0][0x2d0] ;  /* 0x0000b40085027a20 */ /* 0x000fe40000410000 */
[----:B------:R-:W-:Y:S02]  /*6f90*/  FMUL.FTZ R0, R0, c[0x0][0x2d0] ;  /* 0x0000b40000007a20 */ /* 0x000fe40000410000 */
[--C-:B------:R-:W-:Y:S02]  /*6fa0*/  FFMA.FTZ R8, R177, c[0x0][0x2d0], -R2.reuse ;  /* 0x0000b400b1087a23 */ /* 0x100fe40000010802 */
[----:B------:R1:W3:Y:S01]  /*6fb0*/  MUFU.EX2 R6, R0 ;  /* 0x0000000000067308 */ /* 0x0002e20000000800 */
[--C-:B------:R-:W-:Y:S02]  /*6fc0*/  FFMA.FTZ R250, R16, c[0x0][0x2d0], -R2.reuse ;  /* 0x0000b40010fa7a23 */ /* 0x100fe40000010802 */
[--C-:B------:R-:W-:Y:S02]  /*6fd0*/  FFMA.FTZ R177, R14, c[0x0][0x2d0], -R2.reuse ;  /* 0x0000b4000eb17a23 */ /* 0x100fe40000010802 */
[--C-:B------:R-:W-:Y:S02]  /*6fe0*/  FFMA.FTZ R22, R13, c[0x0][0x2d0], -R2.reuse ;  /* 0x0000b4000d167a23 */ /* 0x100fe40000010802 */
[--C-:B------:R-:W-:Y:S02]  /*6ff0*/  FFMA.FTZ R21, R12, c[0x0][0x2d0], -R2.reuse ;  /* 0x0000b4000c157a23 */ /* 0x100fe40000010802 */
[--C-:B------:R-:W-:Y:S01]  /*7000*/  FFMA.FTZ R20, R11, c[0x0][0x2d0], -R2.reuse ;  /* 0x0000b4000b147a23 */ /* 0x100fe20000010802 */
[----:B------:R-:W-:Y:S01]  /*7010*/  MUFU.EX2 R8, R8 ;  /* 0x0000000800087308 */ /* 0x000fe20000000800 */
[--C-:B------:R-:W-:Y:S02]  /*7020*/  FFMA.FTZ R19, R10, c[0x0][0x2d0], -R2.reuse ;  /* 0x0000b4000a137a23 */ /* 0x100fe40000010802 */
[--C-:B------:R-:W-:Y:S02]  /*7030*/  FFMA.FTZ R7, R176, c[0x0][0x2d0], -R2.reuse ;  /* 0x0000b400b0077a23 */ /* 0x100fe40000010802 */
[--C-:B------:R-:W-:Y:S02]  /*7040*/  FFMA.FTZ R5, R175, c[0x0][0x2d0], -R2.reuse ;  /* 0x0000b400af057a23 */ /* 0x100fe40000010802 */
[--C-:B------:R-:W-:Y:S02]  /*7050*/  FFMA.FTZ R252, R172, c[0x0][0x2d0], -R2.reuse ;  /* 0x0000b400acfc7a23 */ /* 0x100fe40000010802 */
[--C-:B------:R-:W-:Y:S01]  /*7060*/  FFMA.FTZ R251, R168, c[0x0][0x2d0], -R2.reuse ;  /* 0x0000b400a8fb7a23 */ /* 0x100fe20000010802 */
[----:B------:R-:W4:Y:S01]  /*7070*/  MUFU.EX2 R7, R7 ;  /* 0x0000000700077308 */ /* 0x000f220000000800 */
[----:B-1----:R-:W-:Y:S02]  /*7080*/  FFMA.FTZ R0, R173, c[0x0][0x2d0], -R2 ;  /* 0x0000b400ad007a23 */ /* 0x002fe40000010802 */
[C---:B---3--:R-:W-:Y:S02]  /*7090*/  FMUL.FTZ R24, R6.reuse, R136 ;  /* 0x0000008806187220 */ /* 0x048fe40000410000 */
[C---:B------:R-:W-:Y:S05]  /*70a0*/  FMUL.FTZ R25, R6.reuse, R137 ;  /* 0x0000008906197220 */ /* 0x040fea0000410000 */
        /* <DEDUP_REMOVED lines=8> */
[C---:B------:R-:W-:Y:S01]  /*7130*/  FMUL.FTZ R33, R6.reuse, R33 ;  /* 0x0000002106217220 */ /* 0x040fe20000410000 */
[C---:B----4-:R-:W-:Y:S01]  /*7140*/  F2FP.PACK_AB R168, R7.reuse, R8 ;  /* 0x0000000807a8723e */ /* 0x050fe200000000ff */
        /* <DEDUP_REMOVED lines=10> */
[----:B------:R-:W-:Y:S01]  /*71f0*/  FMUL.FTZ R53, R6, R53 ;  /* 0x0000003506357220 */ /* 0x000fe20000410000 */
[----:B-1----:R-:W-:Y:S01]  /*7200*/  F2FP.PACK_AB R170, R2, R5 ;  /* 0x0000000502aa723e */ /* 0x002fe200000000ff */
        /* <DEDUP_REMOVED lines=38> */
[----:B--2---:R-:W-:Y:S02]  /*7470*/  FFMA.FTZ R0, R6, R9, R8 ;  /* 0x0000000906007223 */ /* 0x004fe40000010008 */
[----:B------:R-:W2:Y:S02]  /*7480*/  LDL.LU R9, [R1+0x4] ;  /* 0x0000040001097983 */ /* 0x000ea40000300800 */
[----:B------:R-:W-:Y:S04]  /*7490*/  FADD.FTZ R0, R7, R0 ;  /* 0x0000000007007221 */ /* 0x000fe80000010000 */
[----:B------:R-:W-:Y:S04]  /*74a0*/  FADD.FTZ R0, R5, R0 ;  /* 0x0000000005007221 */ /* 0x000fe80000010000 */
[----:B------:R-:W-:Y:S01]  /*74b0*/  FADD.FTZ R10, R2, R0 ;  /* 0x00000000020a7221 */ /* 0x000fe20000010000 */
[----:B------:R-:W-:Y:S04]  /*74c0*/  FMNMX.FTZ R0, R246, R132, !PT ;  /* 0x00000084f6007209 */ /* 0x000fe80007810000 */
[----:B------:R-:W-:Y:S02]  /*74d0*/  FMNMX.FTZ R0, R247, R0, !PT ;  /* 0x00000000f7007209 */ /* 0x000fe40007810000 */
[----:B------:R-:W-:Y:S02]  /*74e0*/  MOV R148, R10 ;  /* 0x0000000a00947202 */ /* 0x000fe40000000f00 */
        /* <DEDUP_REMOVED lines=25> */
[----:B------:R3:W-:Y:S01]  /*7680*/  MUFU.EX2 R4, R8 ;  /* 0x0000000800047308 */ /* 0x0007e20000000800 */
[--C-:B------:R-:W-:Y:S02]  /*7690*/  FFMA.FTZ R174, R174, c[0x0][0x2d0], -R5.reuse ;  /* 0x0000b400aeae7a23 */ /* 0x100fe40000010805 */
[--C-:B------:R-:W-:Y:S02]  /*76a0*/  FFMA.FTZ R173, R171, c[0x0][0x2d0], -R5.reuse ;  /* 0x0000b400abad7a23 */ /* 0x100fe40000010805 */
[--C-:B------:R-:W-:Y:S02]  /*76b0*/  FFMA.FTZ R175, R169, c[0x0][0x2d0], -R5.reuse ;  /* 0x0000b400a9af7a23 */ /* 0x100fe40000010805 */
[--C-:B------:R-:W-:Y:S02]  /*76c0*/  FFMA.FTZ R179, R17, c[0x0][0x2d0], -R5.reuse ;  /* 0x0000b40011b37a23 */ /* 0x100fe40000010805 */
[C---:B------:R-:W-:Y:S01]  /*76d0*/  FMUL.FTZ R17, R6.reuse, R145 ;  /* 0x0000009106117220 */ /* 0x040fe20000410000 */
[----:B------:R-:W4:Y:S01]  /*76e0*/  MUFU.EX2 R7, R7 ;  /* 0x0000000700077308 */ /* 0x000f220000000800 */
[----:B------:R-:W-:Y:S02]  /*76f0*/  FFMA.FTZ R178, R15, c[0x0][0x2d0], -R5 ;  /* 0x0000b4000fb27a23 */ /* 0x000fe40000010805 */
[----:B------:R-:W-:Y:S01]  /*7700*/  FMUL.FTZ R5, R6, R157 ;  /* 0x0000009d06057220 */ /* 0x000fe20000410000 */
[----:B------:R-:W-:Y:S01]  /*7710*/  MOV R157, R20 ;  /* 0x00000014009d7202 */ /* 0x000fe20000000f00 */
[C---:B-1----:R-:W-:Y:S02]  /*7720*/  FMUL.FTZ R26, R0.reuse, R138 ;  /* 0x0000008a001a7220 */ /* 0x042fe40000410000 */
[----:B------:R-:W-:Y:S02]  /*7730*/  FMUL.FTZ R27, R0, R139 ;  /* 0x0000008b001b7220 */ /* 0x000fe40000410000 */
[----:B------:R-:W1:Y:S01]  /*7740*/  LDSM.16.MT88.4 R136, [R236] ;  /* 0x00000000ec88783b */ /* 0x000e620000004200 */
[----:B------:R-:W-:Y:S01]  /*7750*/  FMUL.FTZ R20, R6, R140 ;  /* 0x0000008c06147220 */ /* 0x000fe20000410000 */
[----:B------:R-:W-:Y:S01]  /*7760*/  MUFU.EX2 R145, R250 ;  /* 0x000000fa00917308 */ /* 0x000fe20000000800 */
[C---:B------:R-:W-:Y:S02]  /*7770*/  FMUL.FTZ R10, R0.reuse, R154 ;  /* 0x0000009a000a7220 */ /* 0x040fe40000410000 */
[C---:B------:R-:W-:Y:S02]  /*7780*/  FMUL.FTZ R11, R0.reuse, R155 ;  /* 0x0000009b000b7220 */ /* 0x040fe40000410000 */
[C---:B------:R-:W-:Y:S02]  /*7790*/  FMUL.FTZ R18, R0.reuse, R146 ;  /* 0x0000009200127220 */ /* 0x040fe40000410000 */
[----:B------:R-:W-:Y:S02]  /*77a0*/  FMUL.FTZ R23, R0, R143 ;  /* 0x0000008f00177220 */ /* 0x000fe40000410000 */
[C---:B---3--:R-:W-:Y:S01]  /*77b0*/  FMUL.FTZ R8, R6.reuse, R152 ;  /* 0x0000009806087220 */ /* 0x048fe20000410000 */
[----:B------:R-:W-:Y:S01]  /*77c0*/  MOV R152, R21 ;  /* 0x0000001500987202 */ /* 0x000fe20000000f00 */
[----:B------:R-:W-:Y:S01]  /*77d0*/  FMUL.FTZ R21, R6, R141 ;  /* 0x0000008d06157220 */ /* 0x000fe20000410000 */
[----:B------:R-:W-:Y:S01]  /*77e0*/  MUFU.EX2 R250, R173 ;  /* 0x000000ad00fa7308 */ /* 0x000fe20000000800 */
[C---:B----4-:R-:W-:Y:S01]  /*77f0*/  F2FP.PACK_AB R169, R7.reuse, R4 ;  /* 0x0000000407a9723e */ /* 0x050fe200000000ff */
        /* <DEDUP_REMOVED lines=63> */
[----:B------:R-:W-:Y:S01]  /*7bf0*/  FMUL.FTZ R4, R6, R156 ;  /* 0x0000009c06047220 */ /* 0x000fe20000410000 */
[----:B------:R-:W-:Y:S01]  /*7c00*/  MOV R156, R19 ;  /* 0x00000013009c7202 */ /* 0x000fe20000000f00 */
[----:B------:R-:W-:Y:S02]  /*7c10*/  FMUL.FTZ R19, R0, R147 ;  /* 0x0000009300137220 */ /* 0x000fe40000410000 */
[----:B------:R-:W-:Y:S01]  /*7c20*/  FMUL.FTZ R9, R6, R153 ;  /* 0x0000009906097220 */ /* 0x000fe20000410000 */
[----:B------:R-:W-:Y:S01]  /*7c30*/  MOV R153, R22 ;  /* 0x0000001600997202 */ /* 0x000fe20000000f00 */
[C---:B------:R-:W-:Y:S02]  /*7c40*/  FMUL.FTZ R22, R0.reuse, R142 ;  /* 0x0000008e00167220 */ /* 0x040fe40000410000 */
[C---:B------:R-:W-:Y:S01]  /*7c50*/  FMUL.FTZ R6, R0.reuse, R158 ;  /* 0x0000009e00067220 */ /* 0x040fe20000410000 */
[----:B------:R-:W-:Y:S01]  /*7c60*/  LDSM.16.MT88.4 R140, [R236+0x800] ;  /* 0x00080000ec8c783b */ /* 0x000fe20000004200 */
[----:B------:R-:W-:Y:S02]  /*7c70*/  FADD.FTZ R3, R7, R3 ;  /* 0x0000000307037221 */ /* 0x000fe40000010000 */
[----:B------:R-:W-:Y:S02]  /*7c80*/  FMUL.FTZ R7, R0, R159 ;  /* 0x0000009f00077220 */ /* 0x000fe40000410000 */
[----:B------:R-:W2:Y:S10]  /*7c90*/  MUFU.EX2 R0, R132 ;  /* 0x0000008400007308 */ /* 0x000eb40000000800 */
[----:B------:R-:W3:Y:S01]  /*7ca0*/  MUFU.EX2 R132, R252 ;  /* 0x000000fc00847308 */ /* 0x000ee20000000800 */
[----:B--2---:R-:W-:Y:S01]  /*7cb0*/  F2FP.PACK_AB R171, R151, R0 ;  /* 0x0000000097ab723e */ /* 0x004fe200000000ff */
[----:B------:R-:W-:Y:S08]  /*7cc0*/  FADD.FTZ R149, R0, R3 ;  /* 0x0000000300957221 */ /* 0x000ff00000010000 */
[----:B------:R-:W2:Y:S01]  /*7cd0*/  MUFU.EX2 R3, R251 ;  /* 0x000000fb00037308 */ /* 0x000ea20000000800 */
[C---:B-1----:R-:W-:Y:S05]  /*7ce0*/  HMMA.16816.F32 R4, R168.reuse, R136, R4 ;  /* 0x00000088a804723c */ /* 0x042fea0000001804 */
[----:B---3--:R-:W-:Y:S04]  /*7cf0*/  FADD.FTZ R0, R132, R148 ;  /* 0x0000009484007221 */ /* 0x008fe80000010000 */
[----:B------:R-:W-:Y:S01]  /*7d00*/  MUFU.EX2 R148, R157 ;  /* 0x0000009d00947308 */ /* 0x000fe20000000800 */
[C---:B------:R-:W-:Y:S01]  /*7d10*/  HMMA.16816.F32 R8, R168.reuse, R138, R8 ;  /* 0x0000008aa808723c */ /* 0x040fe20000001808 */
[----:B------:R-:W1:Y:S02]  /*7d20*/  LDSM.16.MT88.4 R136, [R238] ;  /* 0x00000000ee88783b */ /* 0x000e640000004200 */
[----:B--2---:R-:W-:Y:S04]  /*7d30*/  FADD.FTZ R0, R3, R0 ;  /* 0x0000000003007221 */ /* 0x004fe80000010000 */
[----:B------:R-:W-:Y:S05]  /*7d40*/  FADD.FTZ R0, R145, R0 ;  /* 0x0000000091007221 */ /* 0x000fea0000010000 */
[----:B------:R-:W-:Y:S01]  /*7d50*/  FADD.FTZ R0, R144, R0 ;  /* 0x0000000090007221 */ /* 0x000fe20000010000 */
[C---:B-1----:R-:W-:Y:S08]  /*7d60*/  HMMA.16816.F32 R12, R168.reuse, R136, R12 ;  /* 0x00000088a80c723c */ /* 0x042ff0000000180c */
[C---:B------:R-:W-:Y:S01]  /*7d70*/  HMMA.16816.F32 R16, R168.reuse, R138, R16 ;  /* 0x0000008aa810723c */ /* 0x040fe20000001810 */
[----:B------:R-:W1:Y:S07]  /*7d80*/  LDSM.16.MT88.4 R136, [R237] ;  /* 0x00000000ed88783b */ /* 0x000e6e0000004200 */
[C---:B-1----:R-:W-:Y:S08]  /*7d90*/  HMMA.16816.F32 R20, R168.reuse, R136, R20 ;  /* 0x00000088a814723c */ /* 0x042ff00000001814 */
[C---:B------:R-:W-:Y:S01]  /*7da0*/  HMMA.16816.F32 R24, R168.reuse, R138, R24 ;  /* 0x0000008aa818723c */ /* 0x040fe20000001818 */
[----:B------:R-:W1:Y:S07]  /*7db0*/  LDSM.16.MT88.4 R136, [R241] ;  /* 0x00000000f188783b */ /* 0x000e6e0000004200 */
        /* <DEDUP_REMOVED lines=36> */
[C---:B-1----:R-:W-:Y:S07]  /*8000*/  HMMA.16816.F32 R124, R168.reuse, R136, R124 ;  /* 0x00000088a87c723c */ /* 0x042fee000000187c */
[----:B------:R-:W-:Y:S01]  /*8010*/  F2FP.PACK_AB R136, R3, R132 ;  /* 0x000000840388723e */ /* 0x000fe200000000ff */
[----:B------:R-:W-:Y:S01]  /*8020*/  HMMA.16816.F32 R128, R168, R138, R128 ;  /* 0x0000008aa880723c */ /* 0x000fe20000001880 */
[----:B------:R-:W-:Y:S03]  /*8030*/  MUFU.EX2 R132, R152 ;  /* 0x0000009800847308 */ /* 0x000fe60000000800 */
[----:B------:R-:W-:Y:S01]  /*8040*/  F2FP.PACK_AB R137, R250, R150 ;  /* 0x00000096fa89723e */ /* 0x000fe200000000ff */
[----:B------:R-:W-:Y:S02]  /*8050*/  FADD.FTZ R3, R151, R149 ;  /* 0x0000009597037221 */ /* 0x000fe40000010000 */
[----:B------:R-:W-:Y:S02]  /*8060*/  F2FP.PACK_AB R138, R144, R145 ;  /* 0x00000091908a723e */ /* 0x000fe400000000ff */
[----:B------:R-:W1:Y:S03]  /*8070*/  LDSM.16.MT88.4 R144, [R238+0x800] ;  /* 0x00080000ee90783b */ /* 0x000e660000004200 */
[----:B------:R-:W-:Y:S02]  /*8080*/  F2FP.PACK_AB R139, R176, R177 ;  /* 0x000000b1b08b723e */ /* 0x000fe400000000ff */
[----:B------:R-:W-:Y:S02]  /*8090*/  F2FP.PACK_AB R169, R175, R174 ;  /* 0x000000aeafa9723e */ /* 0x000fe400000000ff */
[----:B------:R-:W-:Y:S03]  /*80a0*/  F2FP.PACK_AB R171, R173, R172 ;  /* 0x000000acadab723e */ /* 0x000fe600000000ff */
[C---:B------:R-:W-:Y:S08]  /*80b0*/  HMMA.16816.F32 R4, R136.reuse, R140, R4 ;  /* 0x0000008c8804723c */ /* 0x040ff00000001804 */
[C---:B------:R-:W-:Y:S01]  /*80c0*/  HMMA.16816.F32 R8, R136.reuse, R142, R8 ;  /* 0x0000008e8808723c */ /* 0x040fe20000001808 */
[----:B------:R-:W2:Y:S07]  /*80d0*/  LDSM.16.MT88.4 R140, [R237+0x800] ;  /* 0x00080000ed8c783b */ /* 0x000eae0000004200 */
[C---:B-1----:R-:W-:Y:S08]  /*80e0*/  HMMA.16816.F32 R12, R136.reuse, R144, R12 ;  /* 0x00000090880c723c */ /* 0x042ff0000000180c */
[C---:B------:R-:W-:Y:S01]  /*80f0*/  HMMA.16816.F32 R16, R136.reuse, R146, R16 ;  /* 0x000000928810723c */ /* 0x040fe20000001810 */
[----:B------:R-:W1:Y:S07]  /*8100*/  LDSM.16.MT88.4 R144, [R239+0x800] ;  /* 0x00080000ef90783b */ /* 0x000e6e0000004200 */
[C---:B--2---:R-:W-:Y:S08]  /*8110*/  HMMA.16816.F32 R20, R136.reuse, R140, R20 ;  /* 0x0000008c8814723c */ /* 0x044ff00000001814 */
        /* <DEDUP_REMOVED lines=35> */
[C---:B--2---:R-:W-:Y:S01]  /*8350*/  HMMA.16816.F32 R116, R136.reuse, R140, R116 ;  /* 0x0000008c8874723c */ /* 0x044fe20000001874 */
[----:B------:R2:W3:Y:S07]  /*8360*/  MUFU.EX2 R140, R153 ;  /* 0x00000099008c7308 */ /* 0x0004ee0000000800 */
[C---:B------:R-:W-:Y:S03]  /*8370*/  HMMA.16816.F32 R120, R136.reuse, R142, R120 ;  /* 0x0000008e8878723c */ /* 0x040fe60000001878 */
[----:B------:R-:W4:Y:S01]  /*8380*/  MUFU.EX2 R141, R156 ;  /* 0x0000009c008d7308 */ /* 0x000f220000000800 */
[----:B--2---:R-:W2:Y:S01]  /*8390*/  LDSM.16.MT88.4 R152, [R236+0x1000] ;  /* 0x00100000ec98783b */ /* 0x004ea20000004200 */
[----:B---3--:R-:W-:Y:S01]  /*83a0*/  F2FP.PACK_AB R168, R132, R140 ;  /* 0x0000008c84a8723e */ /* 0x008fe200000000ff */
[----:B------:R-:W-:Y:S02]  /*83b0*/  FADD.FTZ R0, R140, R0 ;  /* 0x000000008c007221 */ /* 0x000fe40000010000 */
[C---:B-1----:R-:W-:Y:S04]  /*83c0*/  HMMA.16816.F32 R124, R136.reuse, R144, R124 ;  /* 0x00000090887c723c */ /* 0x042fe8000000187c */
[----:B------:R-:W-:Y:S01]  /*83d0*/  FADD.FTZ R0, R132, R0 ;  /* 0x0000000084007221 */ /* 0x000fe20000010000 */
[C---:B----4-:R-:W-:Y:S03]  /*83e0*/  F2FP.PACK_AB R170, R141.reuse, R148 ;  /* 0x000000948daa723e */ /* 0x050fe600000000ff */
[----:B------:R-:W-:Y:S01]  /*83f0*/  FADD.FTZ R0, R148, R0 ;  /* 0x0000000094007221 */ /* 0x000fe20000010000 */
[----:B------:R-:W-:Y:S01]  /*8400*/  HMMA.16816.F32 R128, R136, R146, R128 ;  /* 0x000000928880723c */ /* 0x000fe20000001880 */
[----:B------:R-:W1:Y:S02]  /*8410*/  LDSM.16.MT88.4 R144, [R238+0x1000] ;  /* 0x00100000ee90783b */ /* 0x000e640000004200 */
[----:B------:R-:W-:Y:S02]  /*8420*/  FADD.FTZ R132, R141, R0 ;  /* 0x000000008d847221 */ /* 0x000fe40000010000 */
[----:B------:R-:W-:Y:S04]  /*8430*/  FADD.FTZ R0, R150, R3 ;  /* 0x0000000396007221 */ /* 0x000fe80000010000 */
[----:B------:R-:W3:Y:S03]  /*8440*/  LDSM.16.MT88.4 R136, [R237+0x1000] ;  /* 0x00100000ed88783b */ /* 0x000ee60000004200 */
[----:B------:R-:W-:Y:S04]  /*8450*/  FADD.FTZ R0, R250, R0 ;  /* 0x00000000fa007221 */ /* 0x000fe80000010000 */
[----:B------:R-:W-:Y:S01]  /*8460*/  FADD.FTZ R0, R177, R0 ;  /* 0x00000000b1007221 */ /* 0x000fe20000010000 */
[----:B------:R4:W-:Y:S03]  /*8470*/  STL [R1], R132 ;  /* 0x0000008401007387 */ /* 0x0009e60000100800 */
[----:B------:R-:W-:Y:S04]  /*8480*/  FADD.FTZ R0, R176, R0 ;  /* 0x00000000b0007221 */ /* 0x000fe80000010000 */
[----:B------:R-:W-:Y:S01]  /*8490*/  FADD.FTZ R0, R174, R0 ;  /* 0x00000000ae007221 */ /* 0x000fe20000010000 */
[C---:B--2---:R-:W-:Y:S01]  /*84a0*/  HMMA.16816.F32 R156, R168.reuse, R152, R4 ;  /* 0x00000098a89c723c */ /* 0x044fe20000001804 */
[----:B------:R-:W2:Y:S04]  /*84b0*/  LDSM.16.MT88.4 R4, [R239+0x1000] ;  /* 0x00100000ef04783b */ /* 0x000ea80000004200 */
[----:B------:R-:W-:Y:S03]  /*84c0*/  FADD.FTZ R0, R175, R0 ;  /* 0x00000000af007221 */ /* 0x000fe60000010000 */
[C---:B------:R-:W-:Y:S01]  /*84d0*/  HMMA.16816.F32 R152, R168.reuse, R154, R8 ;  /* 0x0000009aa898723c */ /* 0x040fe20000001808 */
[----:B------:R-:W5:Y:S03]  /*84e0*/  LDSM.16.MT88.4 R8, [R236+0x2800] ;  /* 0x00280000ec08783b */ /* 0x000f660000004200 */
[----:B------:R-:W-:Y:S01]  /*84f0*/  FADD.FTZ R0, R172, R0 ;  /* 0x00000000ac007221 */ /* 0x000fe20000010000 */
[----:B----4-:R-:W-:Y:S03]  /*8500*/  MOV R132, R2 ;  /* 0x0000000200847202 */ /* 0x010fe60000000f00 */
[C---:B-1----:R-:W-:Y:S01]  /*8510*/  HMMA.16816.F32 R148, R168.reuse, R144, R12 ;  /* 0x00000090a894723c */ /* 0x042fe2000000180c */
[----:B------:R-:W1:Y:S03]  /*8520*/  LDSM.16.MT88.4 R12, [R238+0x2800] ;  /* 0x00280000ee0c783b */ /* 0x000e660000004200 */
[----:B------:R-:W-:Y:S04]  /*8530*/  FADD.FTZ R0, R173, R0 ;  /* 0x00000000ad007221 */ /* 0x000fe80000010000 */
[C---:B------:R-:W-:Y:S01]  /*8540*/  HMMA.16816.F32 R144, R168.reuse, R146, R16 ;  /* 0x00000092a890723c */ /* 0x040fe20000001810 */
[----:B------:R-:W-:Y:S07]  /*8550*/  STL [R1+0x4], R0 ;  /* 0x0000040001007387 */ /* 0x000fee0000100800 */
[C---:B---3--:R-:W-:Y:S08]  /*8560*/  HMMA.16816.F32 R140, R168.reuse, R136, R20 ;  /* 0x00000088a88c723c */ /* 0x048ff00000001814 */
[C---:B------:R-:W-:Y:S08]  /*8570*/  HMMA.16816.F32 R136, R168.reuse, R138, R24 ;  /* 0x0000008aa888723c */ /* 0x040ff00000001818 */
[C---:B--2---:R-:W-:Y:S08]  /*8580*/  HMMA.16816.F32 R28, R168.reuse, R4, R28 ;  /* 0x00000004a81c723c */ /* 0x044ff0000000181c */
[C---:B------:R-:W-:Y:S01]  /*8590*/  HMMA.16816.F32 R32, R168.reuse, R6, R32 ;  /* 0x00000006a820723c */ /* 0x040fe20000001820 */
[----:B------:R-:W2:Y:S07]  /*85a0*/  LDSM.16.MT88.4 R4, [R237+0x2800] ;  /* 0x00280000ed04783b */ /* 0x000eae0000004200 */
[C---:B-----5:R-:W-:Y:S08]  /*85b0*/  HMMA.16816.F32 R36, R168.reuse, R8, R36 ;  /* 0x00000008a824723c */ /* 0x060ff00000001824 */
[C---:B------:R-:W-:Y:S01]  /*85c0*/  HMMA.16816.F32 R40, R168.reuse, R10, R40 ;  /* 0x0000000aa828723c */ /* 0x040fe20000001828 */
[----:B------:R-:W3:Y:S07]  /*85d0*/  LDSM.16.MT88.4 R8, [R239+0x2800] ;  /* 0x00280000ef08783b */ /* 0x000eee0000004200 */
[C---:B-1----:R-:W-:Y:S08]  /*85e0*/  HMMA.16816.F32 R44, R168.reuse, R12, R44 ;  /* 0x0000000ca82c723c */ /* 0x042ff0000000182c */
[C---:B------:R-:W-:Y:S01]  /*85f0*/  HMMA.16816.F32 R48, R168.reuse, R14, R48 ;  /* 0x0000000ea830723c */ /* 0x040fe20000001830 */
[----:B------:R-:W1:Y:S07]  /*8600*/  LDSM.16.MT88.4 R12, [R236+0x4000] ;  /* 0x00400000ec0c783b */ /* 0x000e6e0000004200 */
[C---:B--2---:R-:W-:Y:S08]  /*8610*/  HMMA.16816.F32 R52, R168.reuse, R4, R52 ;  /* 0x00000004a834723c */ /* 0x044ff00000001834 */
[C---:B------:R-:W-:Y:S01]  /*8620*/  HMMA.16816.F32 R56, R168.reuse, R6, R56 ;  /* 0x00000006a838723c */ /* 0x040fe20000001838 */
[----:B------:R-:W2:Y:S07]  /*8630*/  LDSM.16.MT88.4 R4, [R238+0x4000] ;  /* 0x00400000ee04783b */ /* 0x000eae0000004200 */
[C---:B---3--:R-:W-:Y:S08]  /*8640*/  HMMA.16816.F32 R60, R168.reuse, R8, R60 ;  /* 0x00000008a83c723c */ /* 0x048ff0000000183c */
        /* <DEDUP_REMOVED lines=18> */
[C---:B------:R-:W-:Y:S08]  /*8770*/  HMMA.16816.F32 R112, R168.reuse, R10, R112 ;  /* 0x0000000aa870723c */ /* 0x040ff00000001870 */
[C---:B-1----:R-:W-:Y:S08]  /*8780*/  HMMA.16816.F32 R116, R168.reuse, R12, R116 ;  /* 0x0000000ca874723c */ /* 0x042ff00000001874 */
[C---:B------:R-:W-:Y:S08]  /*8790*/  HMMA.16816.F32 R120, R168.reuse, R14, R120 ;  /* 0x0000000ea878723c */ /* 0x040ff00000001878 */
[C---:B--2---:R-:W-:Y:S08]  /*87a0*/  HMMA.16816.F32 R124, R168.reuse, R4, R124 ;  /* 0x00000004a87c723c */ /* 0x044ff0000000187c */
[----:B------:R-:W-:Y:S01]  /*87b0*/  HMMA.16816.F32 R128, R168, R6, R128 ;  /* 0x00000006a880723c */ /* 0x000fe20000001880 */
[----:B------:R-:W-:-:S07]  /*87c0*/  @P4 BRA `(.L_x_33) ;  /* 0xffffd3f000004947 */ /* 0x000fce000383ffff */
.L_x_30:
[----:B------:R-:W-:Y:S11]  /*87d0*/  @!UPT UIADD3 URZ, URZ, URZ, URZ ;  /* 0x0000003f3f3ff290 */ /* 0x000ff6000fffe03f */
[----:B---3--:R-:W-:Y:S05]  /*87e0*/  BRA.DIV ~URZ, `(.L_x_34) ;  /* 0x00005c227f007947 */ /* 0x008fea000b800000 */
[----:B------:R-:W2:Y:S04]  /*87f0*/  LDL.LU R5, [R1] ;  /* 0x0000000001057983 */ /* 0x000ea80000300800 */
[----:B------:R-:W3:Y:S04]  /*8800*/  LDL.LU R6, [R1+0x4] ;  /* 0x0000040001067983 */ /* 0x000ee80000300800 */
[----:B--2---:R-:W1:Y:S04]  /*8810*/  SHFL.BFLY PT, R0, R5, 0x2, 0x1f ;  /* 0x0c401f0005007f89 */ /* 0x004e6800000e0000 */
[----:B---3--:R-:W2:Y:S01]  /*8820*/  SHFL.BFLY PT, R2, R6, 0x2, 0x1f ;  /* 0x0c401f0006027f89 */ /* 0x008ea200000e0000 */
[----:B-1----:R-:W-:-:S02]  /*8830*/  FADD.FTZ R0, R0, R5 ;  /* 0x0000000500007221 */ /* 0x002fc40000010000 */
[----:B--2---:R-:W-:-:S03]  /*8840*/  FADD.FTZ R4, R2, R6 ;  /* 0x0000000602047221 */ /* 0x004fc60000010000 */
[----:B------:R-:W1:Y:S04]  /*8850*/  SHFL.BFLY PT, R5, R0, 0x1, 0x1f ;  /* 0x0c201f0000057f89 */ /* 0x000e6800000e0000 */
[----:B------:R2:W3:Y:S01]  /*8860*/  SHFL.BFLY PT, R3, R4, 0x1, 0x1f ;  /* 0x0c201f0004037f89 */ /* 0x0004e200000e0000 */
[----:B-1----:R-:W-:-:S05]  /*8870*/  FADD.FTZ R0, R0, R5 ;  /* 0x0000000500007221 */ /* 0x002fca0000010000 */
.L_x_97:
[----:B------:R-:W-:Y:S01]  /*8880*/  FSETP.NE.FTZ.AND P1, PT, R0, RZ, PT ;  /* 0x000000ff0000720b */ /* 0x000fe20003f35000 */
[----:B---3--:R-:W-:Y:S01]  /*8890*/  FADD.FTZ R3, R3, R4 ;  /* 0x0000000403037221 */ /* 0x008fe20000010000 */
[----:B------:R-:W-:Y:S02]  /*88a0*/  MOV R2, RZ ;  /* 0x000000ff00027202 */ /* 0x000fe40000000f00 */
[----:B------:R-:W-:Y:S02]  /*88b0*/  MOV R20, 0xff800000 ;  /* 0xff80000000147802 */ /* 0x000fe40000000f00 */
[----:B------:R-:W-:-:S02]  /*88c0*/  FSETP.NE.FTZ.AND P0, PT, R3, RZ, PT ;  /* 0x000000ff0300720b */ /* 0x000fc40003f15000 */
[----:B------:R-:W-:-:S05]  /*88d0*/  MOV R15, 0xff800000 ;  /* 0xff800000000f7802 */ /* 0x000fca0000000f00 */
[----:B------:R-:W1:Y:S01]  /*88e0*/  @P1 MUFU.RCP R2, R0 ;  /* 0x0000000000021308 */ /* 0x000e620000001000 */
[----:B--2---:R-:W-:-:S05]  /*88f0*/  @P1 MOV R4, 0x3f317218 ;  /* 0x3f31721800041802 */ /* 0x004fca0000000f00 */
[----:B------:R-:W-:Y:S02]  /*8900*/  @P1 FMUL.FTZ R4, R4, c[0x0][0x2d0] ;  /* 0x0000b40004041a20 */ /* 0x000fe40000410000 */
[----:B------:R2:W3:Y:S01]  /*8910*/  @P1 MUFU.LG2 R5, R0 ;  /* 0x0000000000051308 */ /* 0x0004e20000000c00 */
[C---:B-1----:R-:W-:Y:S02]  /*8920*/  FMUL.FTZ R186, R2.reuse, R100 ;  /* 0x0000006402ba7220 */ /* 0x042fe40000410000 */
[C---:B------:R-:W-:Y:S02]  /*8930*/  FMUL.FTZ R187, R2.reuse, R101 ;  /* 0x0000006502bb7220 */ /* 0x040fe40000410000 */
[C---:B------:R-:W-:Y:S02]  /*8940*/  FMUL.FTZ R100, R2.reuse, R104 ;  /* 0x0000006802647220 */ /* 0x040fe40000410000 */
[C---:B------:R-:W-:Y:S01]  /*8950*/  FMUL.FTZ R101, R2.reuse, R105 ;  /* 0x0000006902657220 */ /* 0x040fe20000410000 */
[----:B--2---:R-:W-:Y:S01]  /*8960*/  MOV R0, RZ ;  /* 0x000000ff00007202 */ /* 0x004fe20000000f00 */
[----:B------:R-:W-:-:S02]  /*8970*/  FMUL.FTZ R104, R2, R108 ;  /* 0x0000006c02687220 */ /* 0x000fc40000410000 */
[C---:B------:R-:W-:Y:S02]  /*8980*/  FMUL.FTZ R105, R2.reuse, R109 ;  /* 0x0000006d02697220 */ /* 0x040fe40000410000 */
[C---:B------:R-:W-:Y:S01]  /*8990*/  FMUL.FTZ R184, R2.reuse, R76 ;  /* 0x0000004c02b87220 */ /* 0x040fe20000410000 */
[----:B------:R-:W1:Y:S01]  /*89a0*/  @P0 MUFU.RCP R0, R3 ;  /* 0x0000000300000308 */ /* 0x000e620000001000 */
        /* <DEDUP_REMOVED lines=15> */
[----:B-----5:R-:W-:-:S02]  /*8aa0*/  FMUL.FTZ R160, R2, R28 ;  /* 0x0000001c02a07220 */ /* 0x020fc40000410000 */
        /* <DEDUP_REMOVED lines=40> */
[----:B------:R-:W-:Y:S02]  /*8d30*/  FMUL.FTZ R77, R2, R129 ;  /* 0x00000081024d7220 */ /* 0x000fe40000410000 */
[----:B------:R2:W4:Y:S01]  /*8d40*/  @P0 MUFU.LG2 R2, R3 ;  /* 0x0000000300020308 */ /* 0x0005220000000c00 */
[----:B---3--:R-:W-:-:S02]  /*8d50*/  @P1 FMUL.FTZ R5, R5, 0.69314718246459960938 ;  /* 0x3f31721805051820 */ /* 0x008fc40000410000 */
[----:B-1----:R-:W-:Y:S02]  /*8d60*/  FMUL.FTZ R192, R0, R146 ;  /* 0x0000009200c07220 */ /* 0x002fe40000410000 */
[----:B------:R-:W-:Y:S01]  /*8d70*/  @P1 FFMA.FTZ R20, R4, R133, R5 ;  /* 0x0000008504141223 */ /* 0x000fe20000010005 */
[----:B------:R-:W-:Y:S01]  /*8d80*/  MOV R4, 0x1 ;  /* 0x0000000100047802 */ /* 0x000fe20000000f00 */
[C---:B------:R-:W-:Y:S02]  /*8d90*/  FMUL.FTZ R193, R0.reuse, R147 ;  /* 0x0000009300c17220 */ /* 0x040fe40000410000 */
[C---:B------:R-:W-:Y:S02]  /*8da0*/  FMUL.FTZ R204, R0.reuse, R154 ;  /* 0x0000009a00cc7220 */ /* 0x040fe40000410000 */
[C---:B------:R-:W-:Y:S02]  /*8db0*/  FMUL.FTZ R205, R0.reuse, R155 ;  /* 0x0000009b00cd7220 */ /* 0x040fe40000410000 */
[----:B------:R-:W-:-:S02]  /*8dc0*/  FMUL.FTZ R198, R0, R150 ;  /* 0x0000009600c67220 */ /* 0x000fc40000410000 */
[----:B------:R-:W-:Y:S01]  /*8dd0*/  FMUL.FTZ R199, R0, R151 ;  /* 0x0000009700c77220 */ /* 0x000fe20000410000 */
[----:B--2---:R-:W-:Y:S01]  /*8de0*/  @P0 MOV R3, 0x3f317218 ;  /* 0x3f31721800030802 */ /* 0x004fe20000000f00 */
[----:B----4-:R-:W-:Y:S02]  /*8df0*/  @P0 FMUL.FTZ R2, R2, 0.69314718246459960938 ;  /* 0x3f31721802020820 */ /* 0x010fe40000410000 */
[C---:B------:R-:W-:Y:S02]  /*8e00*/  FMUL.FTZ R146, R0.reuse, R142 ;  /* 0x0000008e00927220 */ /* 0x040fe40000410000 */
[----:B------:R-:W-:Y:S02]  /*8e10*/  @P0 FMUL.FTZ R3, R3, c[0x0][0x2d0] ;  /* 0x0000b40003030a20 */ /* 0x000fe40000410000 */
        /* <DEDUP_REMOVED lines=56> */
[----:B------:R-:W-:Y:S01]  /*91a0*/  FMUL.FTZ R79, R0, R131 ;  /* 0x00000083004f7220 */ /* 0x000fe20000410000 */
[----:B------:R-:W-:Y:S01]  /*91b0*/  PRMT R0, R4, 0x7610, R0 ;  /* 0x0000761004007816 */ /* 0x000fe20000000000 */
[----:B------:R-:W-:Y:S02]  /*91c0*/  @P0 FFMA.FTZ R15, R3, R132, R2 ;  /* 0x00000084030f0223 */ /* 0x000fe40000010002 */
.L_x_27:
[----:B--2---:R2:W5:Y:S04]  /*91d0*/  LDL R6, [R1+0x50] ;  /* 0x0000500001067983 */ /* 0x0045680000100800 */
[----:B------:R-:W3:Y:S01]  /*91e0*/  S2R R2, SR_TID.X ;  /* 0x0000000000027919 */ /* 0x000ee20000002100 */
[----:B------:R-:W-:Y:S01]  /*91f0*/  BSSY B0, `(.L_x_35) ;  /* 0x0000011000007945 */ /* 0x000fe20003800000 */
[----:B---3--:R-:W-:-:S13]  /*9200*/  LOP3.LUT P0, RZ, R2, 0xff, RZ, 0xc0, !PT ;  /* 0x000000ff02ff7812 */ /* 0x008fda000780c0ff */
[----:B------:R-:W-:Y:S05]  /*9210*/  @P0 BRA `(.L_x_36) ;  /* 0x000000e000000947 */ /* 0x000fea0003800000 */
[----:B--2---:R-:W2:Y:S01]  /*9220*/  S2R R4, SR_LANEID ;  /* 0x0000000000047919 */ /* 0x004ea20000000000 */
[----:B------:R-:W-:Y:S01]  /*9230*/  VOTEU.ANY UR4, UPT, PT ;  /* 0x0000000000047886 */ /* 0x000fe200038e0100 */
[----:B-1----:R-:W-:Y:S01]  /*9240*/  IMAD.MOV.U32 R5, RZ, RZ, c[0x0][0x564] ;  /* 0x00015900ff057624 */ /* 0x002fe200078e00ff */
[----:B------:R-:W2:Y:S08]  /*9250*/  FLO.U32 R3, UR4 ;  /* 0x0000000400037d00 */ /* 0x000eb000080e0000 */
[----:B------:R-:W1:Y:S01]  /*9260*/  POPC R2, UR4 ;  /* 0x0000000400027d09 */ /* 0x000e620008000000 */
[----:B--2---:R-:W-:Y:S01]  /*9270*/  ISETP.EQ.U32.AND P0, PT, R3, R4, PT ;  /* 0x000000040300720c */ /* 0x004fe20003f02070 */
[----:B------:R-:W-:-:S12]  /*9280*/  IMAD.MOV.U32 R4, RZ, RZ, c[0x0][0x560] ;  /* 0x00015800ff047624 */ /* 0x000fd800078e00ff */
[----:B-1----:R1:W2:Y:S04]  /*9290*/  @P0 ATOMG.E.ADD.STRONG.GPU PT, R2, [R4.64], R2 ;  /* 0x00000002040209a8 */ /* 0x0022a800081ee1c6 */
[----:B-1----:R-:W1:Y:S04]  /*92a0*/  S2R R4, SR_LTMASK ;  /* 0x0000000000047919 */ /* 0x002e680000003900 */
[----:B--2---:R1:W2:Y:S02]  /*92b0*/  SHFL.IDX PT, R3, R2, R3, 0x1f ;  /* 0x00001f0302037589 */ /* 0x0042a400000e0000 */
[----:B-1----:R-:W-:-:S06]  /*92c0*/  LOP3.LUT R2, R4, UR4, RZ, 0xc0, !PT ;  /* 0x0000000404027c12 */ /* 0x002fcc000f8ec0ff */
[----:B------:R-:W2:Y:S02]  /*92d0*/  POPC R2, R2 ;  /* 0x0000000200027309 */ /* 0x000ea40000000000 */
[----:B--2--5:R-:W-:-:S05]  /*92e0*/  IADD3 R6, R3, c[0x0][0xc], R2 ;  /* 0x0000030003067a10 */ /* 0x024fca0007ffe002 */
[----:B------:R1:W-:Y:S02]  /*92f0*/  STL [R1+0x50], R6 ;  /* 0x0000500601007387 */ /* 0x0003e40000100800 */
.L_x_36:
[----:B--2---:R-:W-:Y:S05]  /*9300*/  BSYNC B0 ;  /* 0x0000000000007941 */ /* 0x004fea0003800000 */
.L_x_35:
[----:B------:R-:W-:Y:S01]  /*9310*/  PRMT R0, R0, 0x9910, RZ ;  /* 0x0000991000007816 */ /* 0x000fe200000000ff */
[----:B------:R-:W-:Y:S01]  /*9320*/  BSSY B1, `(.L_x_37) ;  /* 0x000040d000017945 */ /* 0x000fe20003800000 */
[----:B-----5:R-:W-:Y:S02]  /*9330*/  IMAD.MOV.U32 R131, RZ, RZ, R6 ;  /* 0x000000ffff837224 */ /* 0x020fe400078e0006 */
[----:B------:R-:W-:-:S13]  /*9340*/  ISETP.NE.AND P0, PT, R0, RZ, PT ;  /* 0x000000ff0000720c */ /* 0x000fda0003f05270 */
[----:B------:R-:W-:Y:S05]  /*9350*/  @!P0 BRA `(.L_x_38) ;  /* 0x0000310000008947 */ /* 0x000fea0003800000 */
[----:B------:R-:W2:Y:S04]  /*9360*/  LDL R7, [R1+0x78] ;  /* 0x0000780001077983 */ /* 0x000ea80000100800 */
[----:B-1----:R-:W3:Y:S04]  /*9370*/  LDL R13, [R1+0x7c] ;  /* 0x00007c00010d7983 */ /* 0x002ee80000100800 */
[----:B------:R-:W4:Y:S04]  /*9380*/  LDL R9, [R1+0x84] ;  /* 0x0000840001097983 */ /* 0x000f280000100800 */
[----:B------:R-:W4:Y:S04]  /*9390*/  LDL R12, [R1+0x80] ;  /* 0x00008000010c7983 */ /* 0x000f280000100800 */
[----:B------:R-:W4:Y:S04]  /*93a0*/  LDL R11, [R1+0x94] ;  /* 0x00009400010b7983 */ /* 0x000f280000100800 */
[----:B------:R-:W4:Y:S04]  /*93b0*/  LDL R6, [R1+0x8c] ;  /* 0x00008c0001067983 */ /* 0x000f280000100800 */
[----:B------:R-:W4:Y:S04]  /*93c0*/  LDL R5, [R1+0x90] ;  /* 0x0000900001057983 */ /* 0x000f280000100800 */
[----:B------:R-:W4:Y:S04]  /*93d0*/  LDL R10, [R1+0x88] ;  /* 0x00008800010a7983 */ /* 0x000f280000100800 */
[----:B------:R-:W4:Y:S01]  /*93e0*/  LDL R8, [R1+0x48] ;  /* 0x0000480001087983 */ /* 0x000f220000100800 */
[----:B------:R-:W-:Y:S01]  /*93f0*/  WARPSYNC 0xffffffff ;  /* 0xffffffff00007948 */ /* 0x000fe20003800000 */
[----:B------:R-:W-:-:S02]  /*9400*/  F2FP.PACK_AB R0, R157, R156 ;  /* 0x0000009c9d00723e */ /* 0x000fc400000000ff */
[----:B------:R-:W-:Y:S01]  /*9410*/  BAR.SYNC.DEFER_BLOCKING 0x1, 0x100 ;  /* 0x0044000000007b1d */ /* 0x000fe20000010000 */
[----:B------:R-:W-:Y:S02]  /*9420*/  F2FP.PACK_AB R2, R159, R158 ;  /* 0x0000009e9f02723e */ /* 0x000fe400000000ff */
[----:B------:R-:W-:Y:S02]  /*9430*/  F2FP.PACK_AB R3, R153, R152 ;  /* 0x000000989903723e */ /* 0x000fe400000000ff */
[----:B------:R-:W-:Y:S02]  /*9440*/  F2FP.PACK_AB R4, R101, R100 ;  /* 0x000000646504723e */ /* 0x000fe400000000ff */
[----:B------:R-:W-:-:S04]  /*9450*/  ISETP.NE.U32.AND P2, PT, RZ, c[0x0][0x500], PT ;  /* 0x00014000ff007a0c */ /* 0x000fc80003f45070 */
[----:B------:R-:W-:Y:S01]  /*9460*/  ISETP.NE.AND.EX P2, PT, RZ, c[0x0][0x504], PT, P2 ;  /* 0x00014100ff007a0c */ /* 0x000fe20003f45320 */
[----:B--2---:R1:W-:Y:S04]  /*9470*/  STS [R7], R0 ;  /* 0x0000000007007388 */ /* 0x0043e80000000800 */
[----:B------:R2:W-:Y:S04]  /*9480*/  STS [R7+0x400], R2 ;  /* 0x0004000207007388 */ /* 0x0005e80000000800 */
[----:B---3--:R3:W-:Y:S01]  /*9490*/  STS [R13], R3 ;  /* 0x000000030d007388 */ /* 0x0087e20000000800 */
[----:B-1----:R-:W-:-:S02]  /*94a0*/  F2FP.PACK_AB R0, R205, R204 ;  /* 0x000000cccd00723e */ /* 0x002fc400000000ff */
[----:B--2---:R-:W-:-:S03]  /*94b0*/  F2FP.PACK_AB R2, R149, R148 ;  /* 0x000000949502723e */ /* 0x004fc600000000ff */
[----:B------:R1:W-:Y:S01]  /*94c0*/  STS [R13+0x400], R0 ;  /* 0x000400000d007388 */ /* 0x0003e20000000800 */
[----:B---3--:R-:W-:-:S03]  /*94d0*/  F2FP.PACK_AB R3, R199, R198 ;  /* 0x000000c6c703723e */ /* 0x008fc600000000ff */
[----:B----4-:R2:W-:Y:S04]  /*94e0*/  STS [R9], R2 ;  /* 0x0000000209007388 */ /* 0x0105e80000000800 */
[----:B------:R3:W-:Y:S01]  /*94f0*/  STS [R9+0x400], R3 ;  /* 0x0004000309007388 */ /* 0x0007e20000000800 */
[----:B-1----:R-:W-:Y:S02]  /*9500*/  F2FP.PACK_AB R0, R145, R144 ;  /* 0x000000909100723e */ /* 0x002fe400000000ff */
[----:B--2---:R-:W-:-:S03]  /*9510*/  F2FP.PACK_AB R2, R193, R192 ;  /* 0x000000c0c102723e */ /* 0x004fc600000000ff */
[----:B------:R1:W-:Y:S01]  /*9520*/  STS [R12], R0 ;  /* 0x000000000c007388 */ /* 0x0003e20000000800 */
[----:B---3--:R-:W-:-:S03]  /*9530*/  F2FP.PACK_AB R3, R141, R140 ;  /* 0x0000008c8d03723e */ /* 0x008fc600000000ff */
[----:B------:R2:W-:Y:S04]  /*9540*/  STS [R12+0x400], R2 ;  /* 0x000400020c007388 */ /* 0x0005e80000000800 */
[----:B------:R3:W-:Y:S01]  /*9550*/  STS [R11], R3 ;  /* 0x000000030b007388 */ /* 0x0007e20000000800 */
[----:B-1----:R-:W-:Y:S02]  /*9560*/  F2FP.PACK_AB R0, R147, R146 ;  /* 0x000000929300723e */ /* 0x002fe400000000ff */
[----:B--2---:R-:W-:-:S03]  /*9570*/  F2FP.PACK_AB R2, R137, R136 ;  /* 0x000000888902723e */ /* 0x004fc600000000ff */
[----:B------:R1:W-:Y:S01]  /*9580*/  STS [R11+0x400], R0 ;  /* 0x000400000b007388 */ /* 0x0003e20000000800 */
[----:B---3--:R-:W-:-:S03]  /*9590*/  F2FP.PACK_AB R3, R139, R138 ;  /* 0x0000008a8b03723e */ /* 0x008fc600000000ff */
[----:B------:R2:W-:Y:S04]  /*95a0*/  STS [R6], R2 ;  /* 0x0000000206007388 */ /* 0x0005e80000000800 */
        /* <DEDUP_REMOVED lines=11> */
[----:B------:R2:W-:Y:S04]  /*9660*/  STS [R7+0x4000], R2 ;  /* 0x0040000207007388 */ /* 0x0005e80000000800 */
[----:B------:R3:W-:Y:S01]  /*9670*/  STS [R7+0x4400], R3 ;  /* 0x0044000307007388 */ /* 0x0007e20000000800 */
        /* <DEDUP_REMOVED lines=71> */
[----:B------:R-:W-:Y:S04]  /*9af0*/  STS [R9+0xc400], R4 ;  /* 0x00c4000409007388 */ /* 0x000fe80000000800 */
[----:B------:R3:W-:Y:S04]  /*9b00*/  STS [R12+0xc000], R2 ;  /* 0x00c000020c007388 */ /* 0x0007e80000000800 */
[----:B------:R-:W4:Y:S01]  /*9b10*/  LDL R7, [R1+0x64] ;  /* 0x0000640001077983 */ /* 0x000f220000100800 */
[----:B-1----:R-:W-:-:S02]  /*9b20*/  F2FP.PACK_AB R0, R115, R114 ;  /* 0x000000727300723e */ /* 0x002fc400000000ff */
[----:B--2---:R-:W-:-:S03]  /*9b30*/  F2FP.PACK_AB R3, R191, R190 ;  /* 0x000000bebf03723e */ /* 0x004fc600000000ff */
[----:B------:R1:W-:Y:S04]  /*9b40*/  STS [R12+0xc400], R0 ;  /* 0x00c400000c007388 */ /* 0x0003e80000000800 */
[----:B------:R2:W-:Y:S01]  /*9b50*/  STS [R11+0xc000], R3 ;  /* 0x00c000030b007388 */ /* 0x0005e20000000800 */
[----:B---3--:R-:W-:Y:S01]  /*9b60*/  F2FP.PACK_AB R2, R119, R118 ;  /* 0x000000767702723e */ /* 0x008fe200000000ff */
[----:B------:R-:W-:Y:S02]  /*9b70*/  IMAD.MOV.U32 R4, RZ, RZ, 0x4 ;  /* 0x00000004ff047424 */ /* 0x000fe400078e00ff */
[----:B------:R-:W3:Y:S01]  /*9b80*/  LDL.LU R9, [R1+0x74] ;  /* 0x0000740001097983 */ /* 0x000ee20000300800 */
[----:B------:R-:W-:Y:S01]  /*9b90*/  ISETP.NE.U32.AND P0, PT, RZ, c[0x0][0x508], PT ;  /* 0x00014200ff007a0c */ /* 0x000fe20003f05070 */
[----:B------:R-:W-:-:S02]  /*9ba0*/  IMAD.MOV.U32 R14, RZ, RZ, c[0x0][0x388] ;  /* 0x0000e200ff0e7624 */ /* 0x000fc400078e00ff */
[----:B------:R2:W-:Y:S01]  /*9bb0*/  STS [R11+0xc400], R2 ;  /* 0x00c400020b007388 */ /* 0x0005e20000000800 */
[----:B------:R-:W-:Y:S02]  /*9bc0*/  ISETP.NE.AND.EX P1, PT, RZ, c[0x0][0x50c], PT, P0 ;  /* 0x00014300ff007a0c */ /* 0x000fe40003f25300 */
[----:B-1----:R-:W-:Y:S02]  /*9bd0*/  F2FP.PACK_AB R0, R189, R188 ;  /* 0x000000bcbd00723e */ /* 0x002fe400000000ff */
[----:B--2---:R-:W-:-:S03]  /*9be0*/  F2FP.PACK_AB R3, R123, R122 ;  /* 0x0000007a7b03723e */ /* 0x004fc600000000ff */
[----:B------:R1:W-:Y:S04]  /*9bf0*/  STS [R6+0xc000], R0 ;  /* 0x00c0000006007388 */ /* 0x0003e80000000800 */
[----:B------:R2:W-:Y:S01]  /*9c00*/  STS [R6+0xc400], R3 ;  /* 0x00c4000306007388 */ /* 0x0005e20000000800 */
[----:B------:R-:W-:-:S05]  /*9c10*/  F2FP.PACK_AB R2, R113, R112 ;  /* 0x000000707102723e */ /* 0x000fca00000000ff */
[----:B------:R2:W-:Y:S01]  /*9c20*/  STS [R5+0xc000], R2 ;  /* 0x00c0000205007388 */ /* 0x0005e20000000800 */
[----:B-1----:R-:W-:Y:S02]  /*9c30*/  F2FP.PACK_AB R0, R127, R126 ;  /* 0x0000007e7f00723e */ /* 0x002fe400000000ff */
[----:B--2---:R-:W-:-:S03]  /*9c40*/  F2FP.PACK_AB R3, R77, R76 ;  /* 0x0000004c4d03723e */ /* 0x004fc600000000ff */
[----:B------:R1:W-:Y:S01]  /*9c50*/  STS [R5+0xc400], R0 ;  /* 0x00c4000005007388 */ /* 0x0003e20000000800 */
[----:B------:R-:W-:-:S03]  /*9c60*/  F2FP.PACK_AB R6, R79, R78 ;  /* 0x0000004e4f06723e */ /* 0x000fc600000000ff */
[----:B------:R4:W-:Y:S04]  /*9c70*/  STS [R10+0xc000], R3 ;  /* 0x00c000030a007388 */ /* 0x0009e80000000800 */
[----:B------:R2:W-:Y:S04]  /*9c80*/  STS [R10+0xc400], R6 ;  /* 0x00c400060a007388 */ /* 0x0005e80000000800 */
[----:B------:R-:W-:Y:S01]  /*9c90*/  BAR.SYNC.DEFER_BLOCKING 0x1, 0x100 ;  /* 0x0044000000007b1d */ /* 0x000fe20000010000 */
[----:B------:R-:W-:Y:S01]  /*9ca0*/  @P1 LEA R2, P0, R8, c[0x0][0x508], 0x2 ;  /* 0x0001420008021a11 */ /* 0x000fe200078010ff */
[----:B-1----:R-:W-:-:S02]  /*9cb0*/  IMAD.MOV.U32 R0, RZ, RZ, RZ ;  /* 0x000000ffff007224 */ /* 0x002fc400078e00ff */
[----:B------:R-:W-:-:S05]  /*9cc0*/  IMAD.WIDE R4, R8, R4, c[0x0][0x500] ;  /* 0x0001400008047625 */ /* 0x000fca00078e0204 */
[----:B------:R2:W5:Y:S01]  /*9cd0*/  @P2 LDG.E R0, [R4.64] ;  /* 0x0000000604002981 */ /* 0x000562000c1e1900 */
[----:B----4-:R-:W-:-:S05]  /*9ce0*/  @P1 LEA.HI.X R3, R8, c[0x0][0x50c], R7, 0x2, P0 ;  /* 0x0001430008031a11 */ /* 0x010fca00000f1407 */
[----:B------:R1:W5:Y:S01]  /*9cf0*/  @P1 LDG.E R14, [R2.64] ;  /* 0x00000006020e1981 */ /* 0x000362000c1e1900 */
[----:B---3--:R-:W-:-:S04]  /*9d00*/  ISETP.NE.AND P0, PT, R9, RZ, PT ;  /* 0x000000ff0900720c */ /* 0x008fc80003f05270 */
[----:B-1----:R-:W-:Y:S01]  /*9d10*/  SEL R3, R9, c[0x0][0x3d4], P0 ;  /* 0x0000f50009037a07 */ /* 0x002fe20000000000 */
[----:B------:R-:W-:Y:S05]  /*9d20*/  @P1 BRA `(.L_x_39) ;  /* 0x0000004000001947 */ /* 0x000fea0003800000 */
[----:B--2---:R-:W-:Y:S05]  /*9d30*/  @!P2 BRA `(.L_x_39) ;  /* 0x000000300000a947 */ /* 0x004fea0003800000 */
[----:B------:R1:W2:Y:S04]  /*9d40*/  LDG.E R2, [R4.64] ;  /* 0x0000000604027981 */ /* 0x0002a8000c1e1900 */
[----:B-1----:R-:W2:Y:S02]  /*9d50*/  LDG.E R4, [R4.64+0x4] ;  /* 0x0000040604047981 */ /* 0x002ea4000c1e1900 */
[----:B--2--5:R-:W-:Y:S02]  /*9d60*/  IADD3 R14, -R2, R4, RZ ;  /* 0x00000004020e7210 */ /* 0x024fe40007ffe1ff */
.L_x_39:
[----:B--2---:R-:W2:Y:S04]  /*9d70*/  LDL R6, [R1+0xa4] ;  /* 0x0000a40001067983 */ /* 0x004ea80000100800 */
[----:B------:R-:W2:Y:S04]  /*9d80*/  LDL R132, [R1+0x54] ;  /* 0x0000540001847983 */ /* 0x000ea80000100800 */
[----:B------:R-:W3:Y:S04]  /*9d90*/  LDL R21, [R1+0x60] ;  /* 0x0000600001157983 */ /* 0x000ee80000100800 */
[----:B------:R-:W4:Y:S04]  /*9da0*/  LDL R22, [R1+0x98] ;  /* 0x0000980001167983 */ /* 0x000f280000100800 */
[----:B------:R-:W4:Y:S01]  /*9db0*/  LDL R23, [R1+0xa0] ;  /* 0x0000a00001177983 */ /* 0x000f220000100800 */
[----:B------:R-:W-:Y:S01]  /*9dc0*/  IMAD.MOV.U32 R2, RZ, RZ, 0x368 ;  /* 0x00000368ff027424 */ /* 0x000fe200078e00ff */
[----:B------:R-:W-:-:S04]  /*9dd0*/  ISETP.GT.AND P2, PT, R3, 0x1, PT ;  /* 0x000000010300780c */ /* 0x000fc80003f44270 */
[----:B------:R-:W-:-:S04]  /*9de0*/  SEL R2, R2, 0x328, P2 ;  /* 0x0000032802027807 */ /* 0x000fc80001000000 */
[----:B------:R1:W1:Y:S08]  /*9df0*/  LDC.64 R4, c[0x0][R2+0x170] ;  /* 0x00005c0002047b82 */ /* 0x0002700000000a00 */
[----:B------:R1:W3:Y:S08]  /*9e00*/  LDC.64 R12, c[0x0][R2+0x168] ;  /* 0x00005a00020c7b82 */ /* 0x0002f00000000a00 */
[----:B------:R1:W2:Y:S08]  /*9e10*/  LDC.64 R16, c[0x0][R2+0x178] ;  /* 0x00005e0002107b82 */ /* 0x0002b00000000a00 */
[----:B------:R1:W2:Y:S01]  /*9e20*/  LDC.64 R18, c[0x0][R2+0x160] ;  /* 0x0000580002127b82 */ /* 0x0002a20000000a00 */
[----:B------:R-:W-:-:S04]  /*9e30*/  ISETP.NE.U32.AND P0, PT, RZ, c[0x0][0x500], PT ;  /* 0x00014000ff007a0c */ /* 0x000fc80003f05070 */
[----:B------:R-:W-:-:S04]  /*9e40*/  ISETP.NE.AND.EX P0, PT, RZ, c[0x0][0x504], PT, P0 ;  /* 0x00014100ff007a0c */ /* 0x000fc80003f05300 */
[----:B------:R-:W-:Y:S02]  /*9e50*/  SEL R8, R8, RZ, !P0 ;  /* 0x000000ff08087207 */ /* 0x000fe40004000000 */
[----:B------:R-:W-:Y:S01]  /*9e60*/  SEL R3, R7, RZ, !P0 ;  /* 0x000000ff07037207 */ /* 0x000fe20004000000 */
[----:B-1----:R-:W-:-:S05]  /*9e70*/  IMAD.MOV.U32 R2, RZ, RZ, c[0x0][0x4e8] ;  /* 0x00013a00ff027624 */ /* 0x002fca00078e00ff */
[----:B------:R-:W-:Y:S01]  /*9e80*/  ISETP.NE.AND P3, PT, R2, 0x1, PT ;  /* 0x000000010200780c */ /* 0x000fe20003f65270 */
[----:B------:R-:W-:-:S04]  /*9e90*/  IMAD R2, R5, R8, RZ ;  /* 0x0000000805027224 */ /* 0x000fc800078e02ff */
[C---:B------:R-:W-:Y:S02]  /*9ea0*/  IMAD R11, R4.reuse, R3, R2 ;  /* 0x00000003040b7224 */ /* 0x040fe400078e0202 */
[----:B------:R-:W-:Y:S01]  /*9eb0*/  IMAD.WIDE.U32 R4, R4, R8, RZ ;  /* 0x0000000804047225 */ /* 0x000fe200078e00ff */
[----:B------:R-:W1:Y:S03]  /*9ec0*/  S2R R24, SR_TID.X ;  /* 0x0000000000187919 */ /* 0x000e660000002100 */
[----:B--2---:R-:W-:-:S04]  /*9ed0*/  IMAD R9, R132, 0x80, R6 ;  /* 0x0000008084097824 */ /* 0x004fc800078e0206 */
[----:B------:R-:W-:-:S04]  /*9ee0*/  @P3 IMAD.HI.U32 R3, R9, c[0x0][0x4ec], RZ ;  /* 0x00013b0009033a27 */ /* 0x000fc800078e00ff */
[----:B---3--:R-:W-:-:S04]  /*9ef0*/  IMAD.WIDE.U32 R6, R12, R21, RZ ;  /* 0x000000150c067225 */ /* 0x008fc800078e00ff */
[----:B------:R-:W-:Y:S01]  /*9f00*/  IMAD.MOV.U32 R2, RZ, RZ, R9 ;  /* 0x000000ffff027224 */ /* 0x000fe200078e0009 */
[----:B------:R-:W-:Y:S01]  /*9f10*/  @P3 SHF.R.U32.HI R2, RZ, c[0x0][0x4f0], R3 ;  /* 0x00013c00ff023a19 */ /* 0x000fe20000011603 */
[----:B------:R-:W-:Y:S01]  /*9f20*/  IMAD R10, R13, R21, RZ ;  /* 0x000000150d0a7224 */ /* 0x000fe200078e02ff */
[----:B----4-:R-:W-:Y:S02]  /*9f30*/  SEL R3, R22, RZ, P2 ;  /* 0x000000ff16037207 */ /* 0x010fe40001000000 */
[----:B-----5:R-:W-:Y:S01]  /*9f40*/  IADD3 R13, P1, P0, R4, R6, R0 ;  /* 0x00000006040d7210 */ /* 0x020fe2000783e000 */
[----:B------:R-:W-:Y:S01]  /*9f50*/  IMAD.IADD R6, R7, 0x1, R10 ;  /* 0x0000000107067824 */ /* 0x000fe200078e020a */
[----:B------:R-:W-:Y:S01]  /*9f60*/  SHF.R.S32.HI R10, RZ, 0x1f, R0 ;  /* 0x0000001fff0a7819 */ /* 0x000fe20000011400 */
[----:B------:R-:W-:Y:S02]  /*9f70*/  IMAD.IADD R12, R5, 0x1, R11 ;  /* 0x00000001050c7824 */ /* 0x000fe400078e020b */
[----:B------:R-:W-:-:S02]  /*9f80*/  IMAD.MOV R7, RZ, RZ, -R2 ;  /* 0x000000ffff077224 */ /* 0x000fc400078e0a02 */
[-C--:B------:R-:W-:Y:S02]  /*9f90*/  IMAD R11, R17, R3.reuse, RZ ;  /* 0x00000003110b7224 */ /* 0x080fe400078e02ff */
[----:B------:R-:W-:Y:S01]  /*9fa0*/  IMAD.WIDE.U32 R4, R16, R3, RZ ;  /* 0x0000000310047225 */ /* 0x000fe200078e00ff */
[----:B------:R-:W-:-:S03]  /*9fb0*/  IADD3.X R12, R12, R6, R10, P1, P0 ;  /* 0x000000060c0c7210 */ /* 0x000fc60000fe040a */
[----:B------:R-:W-:Y:S01]  /*9fc0*/  IMAD R3, R7, c[0x0][0x4e8], R9 ;  /* 0x00013a0007037a24 */ /* 0x000fe200078e0209 */
[----:B------:R-:W-:Y:S01]  /*9fd0*/  IADD3 R4, P1, P0, R2, R13, R4 ;  /* 0x0000000d02047210 */ /* 0x000fe2000783e004 */
[----:B------:R-:W-:Y:S01]  /*9fe0*/  IMAD.IADD R11, R5, 0x1, R11 ;  /* 0x00000001050b7824 */ /* 0x000fe200078e020b */
[----:B------:R-:W-:Y:S01]  /*9ff0*/  SHF.R.S32.HI R5, RZ, 0x1f, R2 ;  /* 0x0000001fff057819 */ /* 0x000fe20000011402 */
[----:B------:R-:W-:Y:S01]  /*a000*/  IMAD R2, R19, R3, RZ ;  /* 0x0000000313027224 */ /* 0x000fe200078e02ff */
[----:B------:R-:W-:Y:S02]  /*a010*/  SHF.R.S32.HI R6, RZ, 0x1f, R3 ;  /* 0x0000001fff067819 */ /* 0x000fe40000011403 */
[----:B------:R-:W-:Y:S01]  /*a020*/  IADD3.X R5, R5, R12, R11, P1, P0 ;  /* 0x0000000c05057210 */ /* 0x000fe20000fe040b */
[----:B------:R-:W-:Y:S02]  /*a030*/  IMAD.MOV.U32 R7, RZ, RZ, c[0x0][0x4a8] ;  /* 0x00012a00ff077624 */ /* 0x000fe400078e00ff */
[----:B------:R-:W-:-:S02]  /*a040*/  IMAD R6, R18, R6, R2 ;  /* 0x0000000612067224 */ /* 0x000fc400078e0202 */
[----:B------:R-:W-:Y:S01]  /*a050*/  IMAD.WIDE.U32 R2, R18, R3, R4 ;  /* 0x0000000312027225 */ /* 0x000fe200078e0004 */
[----:B------:R-:W-:-:S03]  /*a060*/  SEL R4, R7, c[0x0][0x450], P2 ;  /* 0x0001140007047a07 */ /* 0x000fc60001000000 */
[----:B------:R-:W-:Y:S01]  /*a070*/  IMAD.MOV.U32 R5, RZ, RZ, c[0x0][0x4ac] ;  /* 0x00012b00ff057624 */ /* 0x000fe200078e00ff */
[----:B-1----:R-:W-:Y:S01]  /*a080*/  SHF.R.S32.HI R22, RZ, 0x1f, R24 ;  /* 0x0000001fff167819 */ /* 0x002fe20000011418 */
[----:B------:R-:W-:Y:S01]  /*a090*/  IMAD.IADD R3, R3, 0x1, R6 ;  /* 0x0000000103037824 */ /* 0x000fe200078e0206 */
[----:B------:R-:W-:Y:S02]  /*a0a0*/  LEA R4, P0, R2, R4, 0x2 ;  /* 0x0000000402047211 */ /* 0x000fe400078010ff */
[----:B------:R-:W-:Y:S02]  /*a0b0*/  SEL R5, R5, c[0x0][0x454], P2 ;  /* 0x0001150005057a07 */ /* 0x000fe40001000000 */
[----:B------:R-:W-:Y:S02]  /*a0c0*/  LEA.HI R22, R22, R24, RZ, 0x5 ;  /* 0x0000001816167211 */ /* 0x000fe400078f28ff */
[----:B------:R-:W-:Y:S02]  /*a0d0*/  LEA.HI.X R2, R2, R5, R3, 0x2, P0 ;  /* 0x0000000502027211 */ /* 0x000fe400000f1403 */
[----:B------:R-:W-:Y:S01]  /*a0e0*/  LOP3.LUT R22, R22, 0xffffffe0, RZ, 0xc0, !PT ;  /* 0xffffffe016167812 */ /* 0x000fe200078ec0ff */
[----:B------:R-:W-:Y:S04]  /*a0f0*/  SHFL.IDX PT, R6, R4, RZ, 0x1c1f ;  /* 0x001c1fff04067589 */ /* 0x000fe800000e0000 */
[----:B------:R-:W1:Y:S01]  /*a100*/  SHFL.IDX PT, R7, R2, RZ, 0x1c1f ;  /* 0x001c1fff02077589 */ /* 0x000e6200000e0000 */
[----:B------:R-:W-:-:S03]  /*a110*/  IMAD.IADD R22, R24, 0x1, -R22 ;  /* 0x0000000118167824 */ /* 0x000fc600078e0a16 */
[----:B------:R-:W-:Y:S01]  /*a120*/  SHFL.IDX PT, R4, R4, 0x1, 0x1c1f ;  /* 0x003c1f0004047f89 */ /* 0x000fe200000e0000 */
[----:B------:R-:W-:-:S03]  /*a130*/  IMAD R13, R14, c[0x0][0x4e8], RZ ;  /* 0x00013a000e0d7a24 */ /* 0x000fc600078e02ff */
[----:B------:R2:W3:Y:S01]  /*a140*/  SHFL.IDX PT, R5, R2, 0x1, 0x1c1f ;  /* 0x003c1f0002057f89 */ /* 0x0004e200000e0000 */
[----:B------:R-:W-:Y:S01]  /*a150*/  LOP3.LUT P0, RZ, R22, 0x3, RZ, 0xc0, !PT ;  /* 0x0000000316ff7812 */ /* 0x000fe2000780c0ff */
[----:B--2---:R-:W-:-:S05]  /*a160*/  IMAD R2, R132, 0x80, R23 ;  /* 0x0000008084027824 */ /* 0x004fca00078e0217 */
[C---:B------:R-:W-:Y:S02]  /*a170*/  IADD3 R3, R2.reuse, 0x8, RZ ;  /* 0x0000000802037810 */ /* 0x040fe40007ffe0ff */
[-C--:B------:R-:W-:Y:S02]  /*a180*/  ISETP.GE.OR P1, PT, R2, R13.reuse, P0 ;  /* 0x0000000d0200720c */ /* 0x080fe40000726670 */
[----:B------:R-:W-:-:S11]  /*a190*/  ISETP.GE.OR P0, PT, R3, R13, P0 ;  /* 0x0000000d0300720c */ /* 0x000fd60000706670 */
[----:B-1----:R1:W-:Y:S01]  /*a1a0*/  @!P1 ST.E [R6.64], R20 ;  /* 0x0000001406009985 */ /* 0x0023e2000c101906 */
[----:B------:R-:W-:-:S03]  /*a1b0*/  ISETP.GE.AND P1, PT, R3, R13, PT ;  /* 0x0000000d0300720c */ /* 0x000fc60003f26270 */
[----:B---3--:R1:W-:Y:S01]  /*a1c0*/  @!P0 ST.E [R4.64], R15 ;  /* 0x0000000f04008985 */ /* 0x0083e2000c101906 */
[----:B------:R-:W-:Y:S02]  /*a1d0*/  ISETP.GE.AND P0, PT, R2, R13, PT ;  /* 0x0000000d0200720c */ /* 0x000fe40003f06270 */
[----:B------:R-:W-:Y:S01]  /*a1e0*/  P2R R130, PR, RZ, 0x2 ;  /* 0x00000002ff827803 */ /* 0x000fe20000000000 */
[----:B------:R-:W-:Y:S05]  /*a1f0*/  @P2 BRA `(.L_x_40) ;  /* 0x00000b4000002947 */ /* 0x000fea0003800000 */
[----:B------:R-:W2:Y:S01]  /*a200*/  S2R R23, SR_TID.X ;  /* 0x0000000000177919 */ /* 0x000ea20000002100 */
[----:B------:R-:W-:Y:S01]  /*a210*/  IMAD R10, R10, c[0x0][0x3a0], RZ ;  /* 0x0000e8000a0a7a24 */ /* 0x000fe200078e02ff */
[----:B-1----:R-:W-:Y:S01]  /*a220*/  SHF.R.S32.HI R5, RZ, 0x1f, R8 ;  /* 0x0000001fff057819 */ /* 0x002fe20000011408 */
[C---:B------:R-:W-:Y:S01]  /*a230*/  IMAD.WIDE.U32 R2, R0.reuse, c[0x0][0x3a0], RZ ;  /* 0x0000e80000027a25 */ /* 0x040fe200078e00ff */
[----:B------:R1:W3:Y:S03]  /*a240*/  LDS.128 R28, [R248+0x80] ;  /* 0x00008000f81c7984 */ /* 0x0002e60000000c00 */
[----:B------:R-:W-:Y:S01]  /*a250*/  IMAD R0, R0, c[0x0][0x3a4], R10 ;  /* 0x0000e90000007a24 */ /* 0x000fe200078e020a */
[----:B------:R1:W4:Y:S01]  /*a260*/  LDS.128 R44, [R248+0x1080] ;  /* 0x00108000f82c7984 */ /* 0x0003220000000c00 */
[----:B------:R-:W-:-:S02]  /*a270*/  IMAD R5, R5, c[0x0][0x3f0], RZ ;  /* 0x0000fc0005057a24 */ /* 0x000fc400078e02ff */
[----:B------:R-:W-:Y:S01]  /*a280*/  IMAD.IADD R3, R3, 0x1, R0 ;  /* 0x0000000103037824 */ /* 0x000fe200078e0200 */
[----:B------:R1:W1:Y:S01]  /*a290*/  LDS.128 R60, [R248+0x2080] ;  /* 0x00208000f83c7984 */ /* 0x0002620000000c00 */
[C---:B------:R-:W-:Y:S02]  /*a2a0*/  IMAD R7, R8.reuse, c[0x0][0x3f4], R5 ;  /* 0x0000fd0008077a24 */ /* 0x040fe400078e0205 */
[C---:B------:R-:W-:Y:S01]  /*a2b0*/  IMAD.WIDE.U32 R2, R21.reuse, c[0x0][0x3e8], R2 ;  /* 0x0000fa0015027a25 */ /* 0x040fe200078e0002 */
[----:B------:R1:W1:Y:S03]  /*a2c0*/  LDS.128 R72, [R248+0x3080] ;  /* 0x00308000f8487984 */ /* 0x0002660000000c00 */
[----:B------:R-:W-:Y:S01]  /*a2d0*/  IMAD R3, R21, c[0x0][0x3ec], R3 ;  /* 0x0000fb0015037a24 */ /* 0x000fe200078e0203 */
[----:B------:R1:W1:Y:S03]  /*a2e0*/  LDS.128 R24, [R248+0x4080] ;  /* 0x00408000f8187984 */ /* 0x0002660000000c00 */
[----:B------:R-:W-:Y:S01]  /*a2f0*/  IMAD.WIDE.U32 R2, R8, c[0x0][0x3f0], R2 ;  /* 0x0000fc0008027a25 */ /* 0x000fe200078e0002 */
[--C-:B--2---:R-:W-:Y:S01]  /*a300*/  SHF.R.S32.HI R22, RZ, 0x1f, R23.reuse ;  /* 0x0000001fff167819 */ /* 0x104fe20000011417 */
[----:B------:R2:W1:Y:S01]  /*a310*/  LDS.128 R40, [R248+0x5080] ;  /* 0x00508000f8287984 */ /* 0x0004620000000c00 */
[----:B------:R-:W-:-:S02]  /*a320*/  SHF.R.S32.HI R133, RZ, 0x1f, R23 ;  /* 0x0000001fff857819 */ /* 0x000fc40000011417 */
[-C--:B------:R-:W-:Y:S01]  /*a330*/  LEA.HI R22, R22, R23.reuse, RZ, 0x3 ;  /* 0x0000001716167211 */ /* 0x080fe200078f18ff */
[----:B------:R2:W1:Y:S01]  /*a340*/  LDS.128 R56, [R248+0x6080] ;  /* 0x00608000f8387984 */ /* 0x0004620000000c00 */
[-C--:B------:R-:W-:Y:S02]  /*a350*/  LEA.HI R133, R133, R23.reuse, RZ, 0x3 ;  /* 0x0000001785857211 */ /* 0x080fe400078f18ff */
[----:B------:R-:W-:Y:S01]  /*a360*/  LOP3.LUT R22, R22, 0xfffffff8, RZ, 0xc0, !PT ;  /* 0xfffffff816167812 */ /* 0x000fe200078ec0ff */
[----:B------:R2:W1:Y:S01]  /*a370*/  LDS.128 R68, [R248+0x7080] ;  /* 0x00708000f8447984 */ /* 0x0004620000000c00 */
[----:B------:R-:W-:Y:S02]  /*a380*/  SHF.R.S32.HI R133, RZ, 0x3, R133 ;  /* 0x00000003ff857819 */ /* 0x000fe40000011485 */
[----:B------:R-:W-:Y:S01]  /*a390*/  IADD3 R22, -R22, R23, RZ ;  /* 0x0000001716167210 */ /* 0x000fe20007ffe1ff */
[----:B------:R2:W1:Y:S01]  /*a3a0*/  LDS.128 R36, [R248+0x9080] ;  /* 0x00908000f8247984 */ /* 0x0004620000000c00 */
[----:B------:R-:W-:-:S02]  /*a3b0*/  IADD3 R3, R3, R7, RZ ;  /* 0x0000000703037210 */ /* 0x000fc40007ffe0ff */
[-C--:B------:R-:W-:Y:S01]  /*a3c0*/  LEA R4, R22, R133.reuse, 0x5 ;  /* 0x0000008516047211 */ /* 0x080fe200078e28ff */
[----:B------:R2:W1:Y:S01]  /*a3d0*/  LDS.128 R52, [R248+0xa080] ;  /* 0x00a08000f8347984 */ /* 0x0004620000000c00 */
[C---:B------:R-:W-:Y:S02]  /*a3e0*/  LEA R11, R132.reuse, R133, 0x7 ;  /* 0x00000085840b7211 */ /* 0x040fe400078e38ff */
[----:B------:R-:W-:Y:S01]  /*a3f0*/  LEA R4, R132, R4, 0x7 ;  /* 0x0000000484047211 */ /* 0x000fe200078e38ff */
[----:B------:R2:W1:Y:S04]  /*a400*/  LDS.128 R20, [R248+0x8080] ;  /* 0x00808000f8147984 */ /* 0x0004680000000c00 */
[----:B------:R-:W-:Y:S01]  /*a410*/  @P3 IMAD.HI.U32 R6, R4, c[0x0][0x4ec], RZ ;  /* 0x00013b0004063a27 */ /* 0x000fe200078e00ff */
[----:B------:R2:W1:Y:S03]  /*a420*/  LDS.128 R64, [R248+0xb080] ;  /* 0x00b08000f8407984 */ /* 0x0004660000000c00 */
[----:B------:R-:W-:Y:S01]  /*a430*/  IMAD.MOV.U32 R0, RZ, RZ, R4 ;  /* 0x000000ffff007224 */ /* 0x000fe200078e0004 */
[----:B------:R2:W1:Y:S01]  /*a440*/  LDS.128 R16, [R248+0xc080] ;  /* 0x00c08000f8107984 */ /* 0x0004620000000c00 */
[----:B------:R-:W-:-:S03]  /*a450*/  @P3 SHF.R.U32.HI R0, RZ, c[0x0][0x4f0], R6 ;  /* 0x00013c00ff003a19 */ /* 0x000fc60000011606 */
[----:B------:R2:W1:Y:S01]  /*a460*/  LDS.128 R32, [R248+0xd080] ;  /* 0x00d08000f8207984 */ /* 0x0004620000000c00 */
[----:B------:R-:W-:Y:S01]  /*a470*/  SHF.R.S32.HI R6, RZ, 0x1f, R0 ;  /* 0x0000001fff067819 */ /* 0x000fe20000011400 */
[C---:B------:R-:W-:Y:S01]  /*a480*/  IMAD.WIDE.U32 R2, R0.reuse, c[0x0][0x3e0], R2 ;  /* 0x0000f80000027a25 */ /* 0x040fe200078e0002 */
[----:B------:R-:W-:Y:S01]  /*a490*/  IADD3 R5, -R0, RZ, RZ ;  /* 0x000000ff00057210 */ /* 0x000fe20007ffe1ff */
[----:B------:R2:W1:Y:S02]  /*a4a0*/  LDS.128 R48, [R248+0xe080] ;  /* 0x00e08000f8307984 */ /* 0x0004640000000c00 */
[----:B------:R-:W-:Y:S02]  /*a4b0*/  IMAD R6, R6, c[0x0][0x3e0], RZ ;  /* 0x0000f80006067a24 */ /* 0x000fe400078e02ff */
[----:B------:R2:W1:Y:S01]  /*a4c0*/  LDS.128 R76, [R248+0xf080] ;  /* 0x00f08000f84c7984 */ /* 0x0004620000000c00 */
[----:B------:R-:W-:Y:S02]  /*a4d0*/  IMAD R4, R5, c[0x0][0x4e8], R4 ;  /* 0x00013a0005047a24 */ /* 0x000fe400078e0204 */
[----:B------:R-:W-:-:S03]  /*a4e0*/  IMAD R5, R0, c[0x0][0x3e4], R6 ;  /* 0x0000f90000057a24 */ /* 0x000fc600078e0206 */
[----:B------:R-:W-:Y:S01]  /*a4f0*/  SHF.R.S32.HI R0, RZ, 0x1f, R4 ;  /* 0x0000001fff007819 */ /* 0x000fe20000011404 */
[----:B------:R-:W-:-:S04]  /*a500*/  IMAD.IADD R3, R3, 0x1, R5 ;  /* 0x0000000103037824 */ /* 0x000fc800078e0205 */
[----:B------:R-:W-:Y:S02]  /*a510*/  IMAD R0, R0, c[0x0][0x3d8], RZ ;  /* 0x0000f60000007a24 */ /* 0x000fe400078e02ff */
[----:B------:R-:W-:-:S04]  /*a520*/  IMAD.WIDE.U32 R2, R4, c[0x0][0x3d8], R2 ;  /* 0x0000f60004027a25 */ /* 0x000fc800078e0002 */
[----:B------:R-:W-:Y:S01]  /*a530*/  IMAD R0, R4, c[0x0][0x3dc], R0 ;  /* 0x0000f70004007a24 */ /* 0x000fe200078e0200 */
[----:B------:R-:W-:-:S04]  /*a540*/  LEA R14, P0, R2, c[0x0][0x380], 0x1 ;  /* 0x0000e000020e7a11 */ /* 0x000fc800078008ff */
[----:B------:R-:W-:-:S04]  /*a550*/  IADD3 R0, R3, R0, RZ ;  /* 0x0000000003007210 */ /* 0x000fc80007ffe0ff */
[----:B------:R-:W-:Y:S01]  /*a560*/  LEA.HI.X R12, R2, c[0x0][0x384], R0, 0x1, P0 ;  /* 0x0000e100020c7a11 */ /* 0x000fe200000f0c00 */
[----:B------:R-:W-:Y:S05]  /*a570*/  BRA.DIV ~URZ, `(.L_x_41) ;  /* 0x000040227f007947 */ /* 0x000fea000b800000 */
[----:B--234-:R2:W3:Y:S02]  /*a580*/  SHFL.IDX PT, R10, R12, RZ, 0x181f ;  /* 0x00181fff0c0a7589 */ /* 0x01c4e400000e0000 */
.L_x_98:
[----:B------:R-:W-:Y:S05]  /*a590*/  BRA.DIV ~URZ, `(.L_x_42) ;  /* 0x000040727f007947 */ /* 0x000fea000b800000 */
[----:B------:R4:W2:Y:S02]  /*a5a0*/  SHFL.IDX PT, R0, R14, RZ, 0x181f ;  /* 0x00181fff0e007589 */ /* 0x0008a400000e0000 */
.L_x_99:
[----:B------:R-:W-:Y:S01]  /*a5b0*/  ISETP.GE.AND P0, PT, R11, R13, PT ;  /* 0x0000000d0b00720c */ /* 0x000fe20003f06270 */
[----:B------:R-:W-:-:S12]  /*a5c0*/  BSSY B0, `(.L_x_43) ;  /* 0x0000019000007945 */ /* 0x000fd80003800000 */
[----:B------:R-:W-:Y:S05]  /*a5d0*/  @P0 BRA `(.L_x_44) ;  /* 0x0000017000000947 */ /* 0x000fea0003800000 */
[----:B------:R-:W5:Y:S04]  /*a5e0*/  LDL.64 R2, [R1+0x30] ;  /* 0x0000300001027983 */ /* 0x000f680000100a00 */
[----:B----4-:R-:W4:Y:S04]  /*a5f0*/  LDL R83, [R1+0x38] ;  /* 0x0000380001537983 */ /* 0x010f280000100800 */
[----:B---3--:R-:W3:Y:S04]  /*a600*/  LDL R81, [R1+0x3c] ;  /* 0x00003c0001517983 */ /* 0x008ee80000100800 */
[----:B--2---:R-:W2:Y:S04]  /*a610*/  LDL R15, [R1+0x40] ;  /* 0x00004000010f7983 */ /* 0x004ea80000100800 */
[----:B------:R-:W2:Y:S04]  /*a620*/  LDL R84, [R1+0x70] ;  /* 0x0000700001547983 */ /* 0x000ea80000100800 */
[----:B------:R-:W2:Y:S04]  /*a630*/  LDL R82, [R1+0x6c] ;  /* 0x00006c0001527983 */ /* 0x000ea80000100800 */
[----:B------:R-:W2:Y:S01]  /*a640*/  LDL R80, [R1+0x68] ;  /* 0x0000680001507983 */ /* 0x000ea20000100800 */
[----:B-----5:R-:W-:-:S02]  /*a650*/  ISETP.GE.AND P3, PT, R2, c[0x0][0x3c8], PT ;  /* 0x0000f20002007a0c */ /* 0x020fc40003f66270 */
[----:B----4-:R-:W-:Y:S02]  /*a660*/  ISETP.GE.AND P2, PT, R83, c[0x0][0x3c8], PT ;  /* 0x0000f20053007a0c */ /* 0x010fe40003f46270 */
[----:B---3--:R-:W-:Y:S02]  /*a670*/  ISETP.GE.AND P1, PT, R81, c[0x0][0x3c8], PT ;  /* 0x0000f20051007a0c */ /* 0x008fe40003f26270 */
[----:B--2---:R-:W-:-:S07]  /*a680*/  ISETP.GE.AND P0, PT, R15, c[0x0][0x3c8], PT ;  /* 0x0000f2000f007a0c */ /* 0x004fce0003f06270 */
[CC--:B------:R-:W-:Y:S02]  /*a690*/  @!P3 LEA R8, P4, R2.reuse, R0.reuse, 0x1 ;  /* 0x000000000208b211 */ /* 0x0c0fe400078808ff */
[----:B------:R-:W-:Y:S02]  /*a6a0*/  @!P2 LEA R6, P6, R83, R0, 0x1 ;  /* 0x000000005306a211 */ /* 0x000fe400078c08ff */
[----:B------:R-:W-:Y:S02]  /*a6b0*/  @!P3 LEA.HI.X R9, R2, R10, R3, 0x1, P4 ;  /* 0x0000000a0209b211 */ /* 0x000fe400020f0c03 */
[----:B------:R-:W-:Y:S02]  /*a6c0*/  @!P1 LEA R4, P5, R81, R0, 0x1 ;  /* 0x0000000051049211 */ /* 0x000fe400078a08ff */
[----:B------:R-:W-:Y:S02]  /*a6d0*/  @!P2 LEA.HI.X R7, R83, R10, R84, 0x1, P6 ;  /* 0x0000000a5307a211 */ /* 0x000fe400030f0c54 */
[----:B------:R-:W-:-:S02]  /*a6e0*/  @!P0 LEA R2, P4, R15, R0, 0x1 ;  /* 0x000000000f028211 */ /* 0x000fc400078808ff */
[-C--:B------:R-:W-:Y:S02]  /*a6f0*/  @!P1 LEA.HI.X R5, R81, R10.reuse, R82, 0x1, P5 ;  /* 0x0000000a51059211 */ /* 0x080fe400028f0c52 */
[----:B------:R-:W-:Y:S01]  /*a700*/  @!P0 LEA.HI.X R3, R15, R10, R80, 0x1, P4 ;  /* 0x0000000a0f038211 */ /* 0x000fe200020f0c50 */
[----:B------:R2:W-:Y:S04]  /*a710*/  @!P3 ST.E.128 [R8.64], R28 ;  /* 0x0000001c0800b985 */ /* 0x0005e8000c101d06 */
[----:B-1----:R2:W-:Y:S04]  /*a720*/  @!P2 ST.E.128 [R6.64], R24 ;  /* 0x000000180600a985 */ /* 0x0025e8000c101d06 */
[----:B------:R2:W-:Y:S04]  /*a730*/  @!P1 ST.E.128 [R4.64], R20 ;  /* 0x0000001404009985 */ /* 0x0005e8000c101d06 */
[----:B------:R2:W-:Y:S02]  /*a740*/  @!P0 ST.E.128 [R2.64], R16 ;  /* 0x0000001002008985 */ /* 0x0005e4000c101d06 */
.L_x_44:
[----:B------:R-:W-:Y:S05]  /*a750*/  BSYNC B0 ;  /* 0x0000000000007941 */ /* 0x000fea0003800000 */
.L_x_43:
[----:B------:R-:W-:Y:S05]  /*a760*/  BRA.DIV ~URZ, `(.L_x_45) ;  /* 0x00003f027f007947 */ /* 0x000fea000b800000 */
[----:B---3--:R3:W4:Y:S04]  /*a770*/  SHFL.IDX PT, R10, R12, 0x1, 0x181f ;  /* 0x00381f000c0a7f89 */ /* 0x00872800000e0000 */
[----:B--2---:R3:W2:Y:S02]  /*a780*/  SHFL.IDX PT, R0, R14, 0x1, 0x181f ;  /* 0x00381f000e007f89 */ /* 0x0046a400000e0000 */
.L_x_100:
[----:B------:R-:W-:Y:S01]  /*a790*/  IADD3 R2, R11, 0x20, RZ ;  /* 0x000000200b027810 */ /* 0x000fe20007ffe0ff */
[----:B------:R-:W-:Y:S03]  /*a7a0*/  BSSY B0, `(.L_x_46) ;  /* 0x000001a000007945 */ /* 0x000fe60003800000 */
[----:B------:R-:W-:-:S13]  /*a7b0*/  ISETP.GE.AND P0, PT, R2, R13, PT ;  /* 0x0000000d0200720c */ /* 0x000fda0003f06270 */
[----:B------:R-:W-:Y:S05]  /*a7c0*/  @P0 BRA `(.L_x_47) ;  /* 0x0000017000000947 */ /* 0x000fea0003800000 */
[----:B-1----:R-:W5:Y:S04]  /*a7d0*/  LDL.64 R22, [R1+0x30] ;  /* 0x0000300001167983 */ /* 0x002f680000100a00 */
[----:B---3--:R-:W3:Y:S04]  /*a7e0*/  LDL R19, [R1+0x38] ;  /* 0x0000380001137983 */ /* 0x008ee80000100800 */
[----:B----4-:R-:W4:Y:S04]  /*a7f0*/  LDL R17, [R1+0x3c] ;  /* 0x00003c0001117983 */ /* 0x010f280000100800 */
[----:B--2---:R-:W2:Y:S04]  /*a800*/  LDL R15, [R1+0x40] ;  /* 0x00004000010f7983 */ /* 0x004ea80000100800 */
[----:B------:R-:W2:Y:S04]  /*a810*/  LDL R20, [R1+0x70] ;  /* 0x0000700001147983 */ /* 0x000ea80000100800 */
[----:B------:R-:W2:Y:S04]  /*a820*/  LDL R18, [R1+0x6c] ;  /* 0x00006c0001127983 */ /* 0x000ea80000100800 */
[----:B------:R-:W2:Y:S01]  /*a830*/  LDL R16, [R1+0x68] ;  /* 0x0000680001107983 */ /* 0x000ea20000100800 */
[----:B-----5:R-:W-:-:S02]  /*a840*/  ISETP.GE.AND P3, PT, R22, c[0x0][0x3c8], PT ;  /* 0x0000f20016007a0c */ /* 0x020fc40003f66270 */
[----:B---3--:R-:W-:Y:S02]  /*a850*/  ISETP.GE.AND P2, PT, R19, c[0x0][0x3c8], PT ;  /* 0x0000f20013007a0c */ /* 0x008fe40003f46270 */
[----:B----4-:R-:W-:Y:S02]  /*a860*/  ISETP.GE.AND P1, PT, R17, c[0x0][0x3c8], PT ;  /* 0x0000f20011007a0c */ /* 0x010fe40003f26270 */
        /* <DEDUP_REMOVED lines=10> */
[----:B------:R1:W-:Y:S04]  /*a910*/  @!P2 ST.E.128 [R6.64], R40 ;  /* 0x000000280600a985 */ /* 0x0003e8000c101d06 */
[----:B------:R1:W-:Y:S04]  /*a920*/  @!P1 ST.E.128 [R4.64], R36 ;  /* 0x0000002404009985 */ /* 0x0003e8000c101d06 */
[----:B------:R1:W-:Y:S02]  /*a930*/  @!P0 ST.E.128 [R2.64], R32 ;  /* 0x0000002002008985 */ /* 0x0003e4000c101d06 */
.L_x_47:
[----:B------:R-:W-:Y:S05]  /*a940*/  BSYNC B0 ;  /* 0x0000000000007941 */ /* 0x000fea0003800000 */
.L_x_46:
[----:B------:R-:W-:Y:S05]  /*a950*/  BRA.DIV ~URZ, `(.L_x_48) ;  /* 0x00003dd27f007947 */ /* 0x000fea000b800000 */
[----:B----4-:R4:W3:Y:S02]  /*a960*/  SHFL.IDX PT, R10, R12, 0x2, 0x181f ;  /* 0x00581f000c0a7f89 */ /* 0x0108e400000e0000 */
.L_x_101:
[----:B------:R-:W-:Y:S05]  /*a970*/  BRA.DIV ~URZ, `(.L_x_49) ;  /* 0x00003e227f007947 */ /* 0x000fea000b800000 */
[----:B--2---:R2:W4:Y:S02]  /*a980*/  SHFL.IDX PT, R0, R14, 0x2, 0x181f ;  /* 0x00581f000e007f89 */ /* 0x00452400000e0000 */
.L_x_102:
[----:B-1----:R-:W-:Y:S01]  /*a990*/  IADD3 R2, R11, 0x40, RZ ;  /* 0x000000400b027810 */ /* 0x002fe20007ffe0ff */
[----:B------:R-:W-:Y:S03]  /*a9a0*/  BSSY B0, `(.L_x_50) ;  /* 0x000001a000007945 */ /* 0x000fe60003800000 */
[----:B------:R-:W-:-:S13]  /*a9b0*/  ISETP.GE.AND P0, PT, R2, R13, PT ;  /* 0x0000000d0200720c */ /* 0x000fda0003f06270 */
[----:B------:R-:W-:Y:S05]  /*a9c0*/  @P0 BRA `(.L_x_51) ;  /* 0x0000017000000947 */ /* 0x000fea0003800000 */
[----:B------:R-:W5:Y:S04]  /*a9d0*/  LDL.64 R22, [R1+0x30] ;  /* 0x0000300001167983 */ /* 0x000f680000100a00 */
[----:B--2---:R-:W2:Y:S04]  /*a9e0*/  LDL R19, [R1+0x38] ;  /* 0x0000380001137983 */ /* 0x004ea80000100800 */
[----:B----4-:R-:W4:Y:S04]  /*a9f0*/  LDL R17, [R1+0x3c] ;  /* 0x00003c0001117983 */ /* 0x010f280000100800 */
[----:B---3--:R-:W3:Y:S04]  /*aa00*/  LDL R15, [R1+0x40] ;  /* 0x00004000010f7983 */ /* 0x008ee80000100800 */
[----:B------:R-:W3:Y:S04]  /*aa10*/  LDL R20, [R1+0x70] ;  /* 0x0000700001147983 */ /* 0x000ee80000100800 */
[----:B------:R-:W3:Y:S04]  /*aa20*/  LDL R18, [R1+0x6c] ;  /* 0x00006c0001127983 */ /* 0x000ee80000100800 */
[----:B------:R-:W3:Y:S01]  /*aa30*/  LDL R16, [R1+0x68] ;  /* 0x0000680001107983 */ /* 0x000ee20000100800 */
[----:B-----5:R-:W-:-:S02]  /*aa40*/  ISETP.GE.AND P3, PT, R22, c[0x0][0x3c8], PT ;  /* 0x0000f20016007a0c */ /* 0x020fc40003f66270 */
[----:B--2---:R-:W-:Y:S02]  /*aa50*/  ISETP.GE.AND P2, PT, R19, c[0x0][0x3c8], PT ;  /* 0x0000f20013007a0c */ /* 0x004fe40003f46270 */
[----:B----4-:R-:W-:Y:S02]  /*aa60*/  ISETP.GE.AND P1, PT, R17, c[0x0][0x3c8], PT ;  /* 0x0000f20011007a0c */ /* 0x010fe40003f26270 */
[----:B---3--:R-:W-:-:S07]  /*aa70*/  ISETP.GE.AND P0, PT, R15, c[0x0][0x3c8], PT ;  /* 0x0000f2000f007a0c */ /* 0x008fce0003f06270 */
        /* <DEDUP_REMOVED lines=12> */
.L_x_51:
[----:B------:R-:W-:Y:S05]  /*ab40*/  BSYNC B0 ;  /* 0x0000000000007941 */ /* 0x000fea0003800000 */
.L_x_50:
[----:B------:R-:W-:Y:S05]  /*ab50*/  BRA.DIV ~URZ, `(.L_x_52) ;  /* 0x00003ca27f007947 */ /* 0x000fea000b800000 */
[----:B-1----:R1:W2:Y:S04]  /*ab60*/  SHFL.IDX PT, R8, R12, 0x3, 0x181f ;  /* 0x00781f000c087f89 */ /* 0x0022a800000e0000 */
[----:B----4-:R1:W4:Y:S02]  /*ab70*/  SHFL.IDX PT, R0, R14, 0x3, 0x181f ;  /* 0x00781f000e007f89 */ /* 0x01032400000e0000 */
.L_x_103:
[----:B------:R-:W-:-:S04]  /*ab80*/  IADD3 R2, R11, 0x60, RZ ;  /* 0x000000600b027810 */ /* 0x000fc80007ffe0ff */
[----:B------:R-:W-:-:S13]  /*ab90*/  ISETP.GE.AND P0, PT, R2, R13, PT ;  /* 0x0000000d0200720c */ /* 0x000fda0003f06270 */
[----:B------:R-:W-:Y:S05]  /*aba0*/  @P0 BRA `(.L_x_53) ;  /* 0x0000284000000947 */ /* 0x000fea0003800000 */
[----:B------:R-:W5:Y:S04]  /*abb0*/  LDL.64 R16, [R1+0x30] ;  /* 0x0000300001107983 */ /* 0x000f680000100a00 */
[----:B-123--:R-:W2:Y:S04]  /*abc0*/  LDL R14, [R1+0x38] ;  /* 0x00003800010e7983 */ /* 0x00eea80000100800 */
[----:B------:R-:W3:Y:S04]  /*abd0*/  LDL R10, [R1+0x3c] ;  /* 0x00003c00010a7983 */ /* 0x000ee80000100800 */
[----:B----4-:R-:W4:Y:S04]  /*abe0*/  LDL R15, [R1+0x70] ;  /* 0x00007000010f7983 */ /* 0x010f280000100800 */
[----:B------:R-:W4:Y:S04]  /*abf0*/  LDL R12, [R1+0x6c] ;  /* 0x00006c00010c7983 */ /* 0x000f280000100800 */
[----:B------:R-:W4:Y:S01]  /*ac00*/  LDL R9, [R1+0x40] ;  /* 0x0000400001097983 */ /* 0x000f220000100800 */
[----:B-----5:R-:W-:-:S02]  /*ac10*/  ISETP.GE.AND P2, PT, R16, c[0x0][0x3c8], PT ;  /* 0x0000f20010007a0c */ /* 0x020fc40003f46270 */
[----:B--2---:R-:W-:Y:S02]  /*ac20*/  ISETP.GE.AND P1, PT, R14, c[0x0][0x3c8], PT ;  /* 0x0000f2000e007a0c */ /* 0x004fe40003f26270 */
[----:B---3--:R-:W-:-:S09]  /*ac30*/  ISETP.GE.AND P0, PT, R10, c[0x0][0x3c8], PT ;  /* 0x0000f2000a007a0c */ /* 0x008fd20003f06270 */
[-C--:B------:R-:W-:Y:S02]  /*ac40*/  @!P2 LEA R6, P5, R16, R0.reuse, 0x1 ;  /* 0x000000001006a211 */ /* 0x080fe400078a08ff */
[----:B------:R-:W-:Y:S02]  /*ac50*/  @!P1 LEA R4, P4, R14, R0, 0x1 ;  /* 0x000000000e049211 */ /* 0x000fe400078808ff */
[----:B------:R-:W-:Y:S02]  /*ac60*/  @!P2 LEA.HI.X R7, R16, R8, R17, 0x1, P5 ;  /* 0x000000081007a211 */ /* 0x000fe400028f0c11 */
[----:B------:R-:W-:Y:S02]  /*ac70*/  @!P0 LEA R2, P3, R10, R0, 0x1 ;  /* 0x000000000a028211 */ /* 0x000fe400078608ff */
[-C--:B----4-:R-:W-:Y:S02]  /*ac80*/  @!P1 LEA.HI.X R5, R14, R8.reuse, R15, 0x1, P4 ;  /* 0x000000080e059211 */ /* 0x090fe400020f0c0f */
[----:B------:R-:W-:Y:S01]  /*ac90*/  @!P0 LEA.HI.X R3, R10, R8, R12, 0x1, P3 ;  /* 0x000000080a038211 */ /* 0x000fe200018f0c0c */
[----:B------:R1:W-:Y:S04]  /*aca0*/  @!P2 ST.E.128 [R6.64], R72 ;  /* 0x000000480600a985 */ /* 0x0003e8000c101d06 */
[----:B------:R1:W-:Y:S04]  /*acb0*/  @!P1 ST.E.128 [R4.64], R68 ;  /* 0x0000004404009985 */ /* 0x0003e8000c101d06 */
[----:B------:R1:W-:Y:S01]  /*acc0*/  @!P0 ST.E.128 [R2.64], R64 ;  /* 0x0000004002008985 */ /* 0x0003e2000c101d06 */
[----:B------:R-:W-:-:S13]  /*acd0*/  ISETP.GE.AND P0, PT, R9, c[0x0][0x3c8], PT ;  /* 0x0000f20009007a0c */ /* 0x000fda0003f06270 */
[----:B------:R-:W-:Y:S05]  /*ace0*/  @P0 BRA `(.L_x_53) ;  /* 0x0000270000000947 */ /* 0x000fea0003800000 */
[----:B------:R-:W2:Y:S01]  /*acf0*/  LDL R10, [R1+0x68] ;  /* 0x00006800010a7983 */ /* 0x000ea20000100800 */
[----:B-1----:R-:W-:-:S04]  /*ad00*/  LEA R2, P0, R9, R0, 0x1 ;  /* 0x0000000009027211 */ /* 0x002fc800078008ff */
[----:B--2---:R-:W-:-:S05]  /*ad10*/  LEA.HI.X R3, R9, R8, R10, 0x1, P0 ;  /* 0x0000000809037211 */ /* 0x004fca00000f0c0a */
[----:B------:R1:W-:Y:S01]  /*ad20*/  ST.E.128 [R2.64], R76 ;  /* 0x0000004c02007985 */ /* 0x0003e2000c101d06 */
[----:B------:R-:W-:Y:S05]  /*ad30*/  BRA `(.L_x_53) ;  /* 0x000026b000007947 */ /* 0x000fea0003800000 */
.L_x_40:
[----:B-1----:R-:W2:Y:S04]  /*ad40*/  LDL.LU R4, [R1+0x60] ;  /* 0x0000600001047983 */ /* 0x002ea80000300800 */
[----:B------:R-:W3:Y:S01]  /*ad50*/  LDL.LU R6, [R1+0x98] ;  /* 0x0000980001067983 */ /* 0x000ee20000300800 */
[----:B------:R-:W-:Y:S02]  /*ad60*/  IMAD R10, R10, c[0x0][0x408], RZ ;  /* 0x000102000a0a7a24 */ /* 0x000fe400078e02ff */
[----:B------:R-:W-:-:S04]  /*ad70*/  IMAD.WIDE.U32 R2, R0, c[0x0][0x408], RZ ;  /* 0x0001020000027a25 */ /* 0x000fc800078e00ff */
[----:B------:R-:W-:Y:S02]  /*ad80*/  IMAD R0, R0, c[0x0][0x40c], R10 ;  /* 0x0001030000007a24 */ /* 0x000fe400078e020a */
[----:B------:R-:W-:-:S03]  /*ad90*/  @P3 IMAD.HI.U32 R5, R9, c[0x0][0x4ec], RZ ;  /* 0x00013b0009053a27 */ /* 0x000fc600078e00ff */
[----:B------:R-:W-:Y:S02]  /*ada0*/  IADD3 R3, R3, R0, RZ ;  /* 0x0000000003037210 */ /* 0x000fe40007ffe0ff */
[----:B------:R-:W-:-:S05]  /*adb0*/  SHF.R.S32.HI R0, RZ, 0x1f, R8 ;  /* 0x0000001fff007819 */ /* 0x000fca0000011408 */
[----:B------:R-:W-:Y:S02]  /*adc0*/  IMAD R0, R0, c[0x0][0x440], RZ ;  /* 0x0001100000007a24 */ /* 0x000fe400078e02ff */
[----:B--2---:R-:W-:-:S04]  /*add0*/  IMAD.WIDE.U32 R2, R4, c[0x0][0x438], R2 ;  /* 0x00010e0004027a25 */ /* 0x004fc800078e0002 */
[----:B------:R-:W-:Y:S02]  /*ade0*/  IMAD R3, R4, c[0x0][0x43c], R3 ;  /* 0x00010f0004037a24 */ /* 0x000fe400078e0203 */
[C---:B------:R-:W-:Y:S01]  /*adf0*/  IMAD R4, R8.reuse, c[0x0][0x444], R0 ;  /* 0x0001110008047a24 */ /* 0x040fe200078e0200 */
[----:B------:R-:W-:Y:S01]  /*ae00*/  MOV R0, R9 ;  /* 0x0000000900007202 */ /* 0x000fe20000000f00 */
[----:B------:R-:W-:Y:S01]  /*ae10*/  IMAD.WIDE.U32 R2, R8, c[0x0][0x440], R2 ;  /* 0x0001100008027a25 */ /* 0x000fe200078e0002 */
[----:B------:R-:W-:-:S04]  /*ae20*/  @P3 SHF.R.U32.HI R0, RZ, c[0x0][0x4f0], R5 ;  /* 0x00013c00ff003a19 */ /* 0x000fc80000011605 */
[----:B------:R-:W-:Y:S02]  /*ae30*/  IADD3 R3, R3, R4, RZ ;  /* 0x0000000403037210 */ /* 0x000fe40007ffe0ff */
[----:B------:R-:W-:Y:S02]  /*ae40*/  SHF.R.S32.HI R5, RZ, 0x1f, R0 ;  /* 0x0000001fff057819 */ /* 0x000fe40000011400 */
[----:B------:R-:W-:Y:S01]  /*ae50*/  IADD3 R4, -R0, RZ, RZ ;  /* 0x000000ff00047210 */ /* 0x000fe20007ffe1ff */
[----:B---3--:R-:W-:-:S04]  /*ae60*/  IMAD.WIDE.U32 R2, R6, c[0x0][0x448], R2 ;  /* 0x0001120006027a25 */ /* 0x008fc800078e0002 */
[----:B------:R-:W-:Y:S02]  /*ae70*/  IMAD R5, R5, c[0x0][0x430], RZ ;  /* 0x00010c0005057a24 */ /* 0x000fe400078e02ff */
[----:B------:R-:W-:Y:S02]  /*ae80*/  IMAD R3, R6, c[0x0][0x44c], R3 ;  /* 0x0001130006037a24 */ /* 0x000fe400078e0203 */
[----:B------:R-:W-:Y:S02]  /*ae90*/  IMAD R4, R4, c[0x0][0x4e8], R9 ;  /* 0x00013a0004047a24 */ /* 0x000fe400078e0209 */
[C---:B------:R-:W-:Y:S02]  /*aea0*/  IMAD R5, R0.reuse, c[0x0][0x434], R5 ;  /* 0x00010d0000057a24 */ /* 0x040fe400078e0205 */
[----:B------:R-:W-:Y:S01]  /*aeb0*/  IMAD.WIDE.U32 R2, R0, c[0x0][0x430], R2 ;  /* 0x00010c0000027a25 */ /* 0x000fe200078e0002 */
[----:B------:R-:W-:-:S04]  /*aec0*/  SHF.R.S32.HI R0, RZ, 0x1f, R4 ;  /* 0x0000001fff007819 */ /* 0x000fc80000011404 */
[----:B------:R-:W-:Y:S01]  /*aed0*/  IADD3 R3, R3, R5, RZ ;  /* 0x0000000503037210 */ /* 0x000fe20007ffe0ff */
[----:B------:R-:W-:-:S04]  /*aee0*/  IMAD R0, R0, c[0x0][0x428], RZ ;  /* 0x00010a0000007a24 */ /* 0x000fc800078e02ff */
[----:B------:R-:W-:-:S04]  /*aef0*/  IMAD.WIDE.U32 R2, R4, c[0x0][0x428], R2 ;  /* 0x00010a0004027a25 */ /* 0x000fc800078e0002 */
[----:B------:R-:W-:Y:S01]  /*af00*/  IMAD R4, R4, c[0x0][0x42c], R0 ;  /* 0x00010b0004047a24 */ /* 0x000fe200078e0200 */
[----:B------:R-:W-:-:S04]  /*af10*/  LEA R14, P1, R2, c[0x0][0x400], 0x2 ;  /* 0x00010000020e7a11 */ /* 0x000fc800078210ff */
[----:B------:R-:W-:-:S04]  /*af20*/  IADD3 R4, R3, R4, RZ ;  /* 0x0000000403047210 */ /* 0x000fc80007ffe0ff */
[----:B------:R-:W-:Y:S01]  /*af30*/  LEA.HI.X R12, R2, c[0x0][0x404], R4, 0x2, P1 ;  /* 0x00010100020c7a11 */ /* 0x000fe200008f1404 */
[----:B------:R-:W-:Y:S05]  /*af40*/  BRA.DIV ~URZ, `(.L_x_54) ;  /* 0x000039727f007947 */ /* 0x000fea000b800000 */
[----:B------:R1:W2:Y:S02]  /*af50*/  SHFL.IDX PT, R4, R12, RZ, 0x1c1f ;  /* 0x001c1fff0c047589 */ /* 0x0002a400000e0000 */
.L_x_104:
[----:B------:R-:W-:Y:S05]  /*af60*/  BRA.DIV ~URZ, `(.L_x_55) ;  /* 0x000039c27f007947 */ /* 0x000fea000b800000 */
[----:B------:R3:W4:Y:S02]  /*af70*/  SHFL.IDX PT, R0, R14, RZ, 0x1c1f ;  /* 0x001c1fff0e007589 */ /* 0x00072400000e0000 */
.L_x_105:
[----:B------:R-:W5:Y:S01]  /*af80*/  LDL R5, [R1+0x44] ;  /* 0x0000440001057983 */ /* 0x000f620000100800 */
[----:B------:R-:W-:Y:S01]  /*af90*/  BSSY B0, `(.L_x_56) ;  /* 0x00000c1000007945 */ /* 0x000fe20003800000 */
[C---:B-----5:R-:W-:Y:S02]  /*afa0*/  IADD3 R13, R5.reuse, 0x8, RZ ;  /* 0x00000008050d7810 */ /* 0x060fe40007ffe0ff */
[C---:B------:R-:W-:Y:S02]  /*afb0*/  IADD3 R17, R5.reuse, 0x10, RZ ;  /* 0x0000001005117810 */ /* 0x040fe40007ffe0ff */
[C---:B------:R-:W-:Y:S02]  /*afc0*/  IADD3 R16, R5.reuse, 0x18, RZ ;  /* 0x0000001805107810 */ /* 0x040fe40007ffe0ff */
[C---:B------:R-:W-:Y:S02]  /*afd0*/  IADD3 R18, R5.reuse, 0x20, RZ ;  /* 0x0000002005127810 */ /* 0x040fe40007ffe0ff */
[----:B------:R-:W-:-:S02]  /*afe0*/  IADD3 R19, R5, 0x28, RZ ;  /* 0x0000002805137810 */ /* 0x000fc40007ffe0ff */
[C---:B------:R-:W-:Y:S02]  /*aff0*/  IADD3 R20, R5.reuse, 0x30, RZ ;  /* 0x0000003005147810 */ /* 0x040fe40007ffe0ff */
[C---:B------:R-:W-:Y:S02]  /*b000*/  IADD3 R21, R5.reuse, 0x38, RZ ;  /* 0x0000003805157810 */ /* 0x040fe40007ffe0ff */
        /* <DEDUP_REMOVED lines=23> */
[----:B------:R-:W-:Y:S02]  /*b180*/  IADD3 R45, R5, 0xf8, RZ ;  /* 0x000000f8052d7810 */ /* 0x000fe40007ffe0ff */
[----:B------:R-:W-:Y:S02]  /*b190*/  SHF.R.S32.HI R15, RZ, 0x1f, R13 ;  /* 0x0000001fff0f7819 */ /* 0x000fe4000001140d */
[----:B------:R-:W-:Y:S02]  /*b1a0*/  SHF.R.S32.HI R47, RZ, 0x1f, R17 ;  /* 0x0000001fff2f7819 */ /* 0x000fe40000011411 */
[----:B------:R-:W-:Y:S02]  /*b1b0*/  SHF.R.S32.HI R46, RZ, 0x1f, R16 ;  /* 0x0000001fff2e7819 */ /* 0x000fe40000011410 */
[----:B------:R-:W-:-:S02]  /*b1c0*/  SHF.R.S32.HI R48, RZ, 0x1f, R18 ;  /* 0x0000001fff307819 */ /* 0x000fc40000011412 */
[----:B------:R-:W-:Y:S02]  /*b1d0*/  SHF.R.S32.HI R49, RZ, 0x1f, R19 ;  /* 0x0000001fff317819 */ /* 0x000fe40000011413 */
[----:B------:R-:W-:Y:S02]  /*b1e0*/  SHF.R.S32.HI R50, RZ, 0x1f, R20 ;  /* 0x0000001fff327819 */ /* 0x000fe40000011414 */
        /* <DEDUP_REMOVED lines=24> */
[----:B------:R-:W-:Y:S01]  /*b370*/  SHF.R.S32.HI R75, RZ, 0x1f, R45 ;  /* 0x0000001fff4b7819 */ /* 0x000fe2000001142d */
[----:B------:R-:W-:Y:S05]  /*b380*/  @P0 BRA `(.L_x_57) ;  /* 0x0000081000000947 */ /* 0x000fea0003800000 */
[----:B------:R-:W-:Y:S02]  /*b390*/  ISETP.GE.AND P0, PT, R5, c[0x0][0x3c8], PT ;  /* 0x0000f20005007a0c */ /* 0x000fe40003f06270 */
[----:B------:R-:W-:Y:S02]  /*b3a0*/  ISETP.GE.AND P1, PT, R13, c[0x0][0x3c8], PT ;  /* 0x0000f2000d007a0c */ /* 0x000fe40003f26270 */
[----:B------:R-:W-:Y:S02]  /*b3b0*/  ISETP.GE.AND P3, PT, R17, c[0x0][0x3c8], PT ;  /* 0x0000f20011007a0c */ /* 0x000fe40003f66270 */
[----:B------:R-:W-:-:S02]  /*b3c0*/  ISETP.GE.AND P4, PT, R16, c[0x0][0x3c8], PT ;  /* 0x0000f20010007a0c */ /* 0x000fc40003f86270 */
[----:B------:R-:W-:Y:S02]  /*b3d0*/  ISETP.GE.AND P2, PT, R18, c[0x0][0x3c8], PT ;  /* 0x0000f20012007a0c */ /* 0x000fe40003f46270 */
[----:B------:R-:W-:-:S03]  /*b3e0*/  ISETP.GE.AND P6, PT, R41, c[0x0][0x3c8], PT ;  /* 0x0000f20029007a0c */ /* 0x000fc60003fc6270 */
[----:B----4-:R-:W-:Y:S02]  /*b3f0*/  @!P0 IMAD.MOV.U32 R2, RZ, RZ, R0 ;  /* 0x000000ffff028224 */ /* 0x010fe400078e0000 */
[----:B--2---:R-:W-:-:S04]  /*b400*/  @!P0 IMAD.MOV.U32 R3, RZ, RZ, R4 ;  /* 0x000000ffff038224 */ /* 0x004fc800078e0004 */
[----:B------:R-:W-:-:S05]  /*b410*/  @!P0 IMAD.WIDE R2, R5, 0x4, R2 ;  /* 0x0000000405028825 */ /* 0x000fca00078e0202 */
[----:B------:R2:W-:Y:S02]  /*b420*/  @!P0 ST.E.64 [R2.64], R156 ;  /* 0x0000009c02008985 */ /* 0x0005e4000c101b06 */
[----:B--2---:R-:W-:-:S04]  /*b430*/  @!P1 LEA R2, P0, R13, R0, 0x2 ;  /* 0x000000000d029211 */ /* 0x004fc800078010ff */
[----:B------:R-:W-:-:S05]  /*b440*/  @!P1 LEA.HI.X R3, R13, R4, R15, 0x2, P0 ;  /* 0x000000040d039211 */ /* 0x000fca00000f140f */
[----:B------:R2:W-:Y:S01]  /*b450*/  @!P1 ST.E.64 [R2.64], R152 ;  /* 0x0000009802009985 */ /* 0x0005e2000c101b06 */
[----:B------:R-:W-:Y:S02]  /*b460*/  ISETP.GE.AND P1, PT, R19, c[0x0][0x3c8], PT ;  /* 0x0000f20013007a0c */ /* 0x000fe40003f26270 */
[----:B--2---:R-:W-:-:S04]  /*b470*/  @!P3 LEA R2, P0, R17, R0, 0x2 ;  /* 0x000000001102b211 */ /* 0x004fc800078010ff */
[----:B------:R-:W-:Y:S02]  /*b480*/  @!P3 LEA.HI.X R3, R17, R4, R47, 0x2, P0 ;  /* 0x000000041103b211 */ /* 0x000fe400000f142f */
[----:B------:R-:W-:-:S03]  /*b490*/  @!P4 LEA R6, P0, R16, R0, 0x2 ;  /* 0x000000001006c211 */ /* 0x000fc600078010ff */
[----:B------:R2:W-:Y:S01]  /*b4a0*/  @!P3 ST.E.64 [R2.64], R148 ;  /* 0x000000940200b985 */ /* 0x0005e2000c101b06 */
[----:B------:R-:W-:Y:S02]  /*b4b0*/  @!P4 LEA.HI.X R7, R16, R4, R46, 0x2, P0 ;  /* 0x000000041007c211 */ /* 0x000fe400000f142e */
[----:B------:R-:W-:-:S03]  /*b4c0*/  ISETP.GE.AND P3, PT, R20, c[0x0][0x3c8], PT ;  /* 0x0000f20014007a0c */ /* 0x000fc60003f66270 */
[----:B------:R4:W-:Y:S01]  /*b4d0*/  @!P4 ST.E.64 [R6.64], R144 ;  /* 0x000000900600c985 */ /* 0x0009e2000c101b06 */
[----:B------:R-:W-:Y:S02]  /*b4e0*/  ISETP.GE.AND P4, PT, R21, c[0x0][0x3c8], PT ;  /* 0x0000f20015007a0c */ /* 0x000fe40003f86270 */
[----:B--2---:R-:W-:-:S04]  /*b4f0*/  @!P2 LEA R2, P5, R18, R0, 0x2 ;  /* 0x000000001202a211 */ /* 0x004fc800078a10ff */
[----:B------:R-:W-:Y:S02]  /*b500*/  @!P2 LEA.HI.X R3, R18, R4, R48, 0x2, P5 ;  /* 0x000000041203a211 */ /* 0x000fe400028f1430 */
[----:B----4-:R-:W-:-:S03]  /*b510*/  @!P1 LEA R6, P0, R19, R0, 0x2 ;  /* 0x0000000013069211 */ /* 0x010fc600078010ff */
        /* <DEDUP_REMOVED lines=58> */
[----:B------:R-:W-:Y:S02]  /*b8c0*/  ISETP.GE.AND P3, PT, R36, c[0x0][0x3c8], PT ;  /* 0x0000f20024007a0c */ /* 0x000fe40003f66270 */
[C---:B------:R-:W-:Y:S01]  /*b8d0*/  @!P1 LEA R8, P0, R34.reuse, R0, 0x2 ;  /* 0x0000000022089211 */ /* 0x040fe200078010ff */
[----:B------:R4:W-:Y:S01]  /*b8e0*/  @!P4 ST.E.64 [R6.64], R80 ;  /* 0x000000500600c985 */ /* 0x0009e2000c101b06 */
[----:B------:R-:W-:Y:S02]  /*b8f0*/  ISETP.GE.AND P4, PT, R37, c[0x0][0x3c8], PT ;  /* 0x0000f20025007a0c */ /* 0x000fe40003f86270 */
[----:B------:R-:W-:Y:S02]  /*b900*/  @!P1 LEA.HI.X R9, R34, R4, R64, 0x2, P0 ;  /* 0x0000000422099211 */ /* 0x000fe400000f1440 */
[----:B--2---:R-:W-:-:S04]  /*b910*/  @!P2 LEA R2, P5, R35, R0, 0x2 ;  /* 0x000000002302a211 */ /* 0x004fc800078a10ff */
[----:B------:R-:W-:Y:S02]  /*b920*/  @!P2 LEA.HI.X R3, R35, R4, R65, 0x2, P5 ;  /* 0x000000042303a211 */ /* 0x000fe400028f1441 */
[----:B----4-:R-:W-:-:S03]  /*b930*/  @!P3 LEA R6, P5, R36, R0, 0x2 ;  /* 0x000000002406b211 */ /* 0x010fc600078a10ff */
[----:B------:R2:W-:Y:S01]  /*b940*/  @!P2 ST.E.64 [R2.64], R84 ;  /* 0x000000540200a985 */ /* 0x0005e2000c101b06 */
[----:B------:R-:W-:Y:S02]  /*b950*/  ISETP.GE.AND P2, PT, R38, c[0x0][0x3c8], PT ;  /* 0x0000f20026007a0c */ /* 0x000fe40003f46270 */
[----:B------:R-:W-:Y:S01]  /*b960*/  @!P3 LEA.HI.X R7, R36, R4, R66, 0x2, P5 ;  /* 0x000000042407b211 */ /* 0x000fe200028f1442 */
[----:B------:R4:W-:Y:S01]  /*b970*/  @!P1 ST.E.64 [R8.64], R88 ;  /* 0x0000005808009985 */ /* 0x0009e2000c101b06 */
[----:B------:R-:W-:Y:S02]  /*b980*/  ISETP.GE.AND P1, PT, R39, c[0x0][0x3c8], PT ;  /* 0x0000f20027007a0c */ /* 0x000fe40003f26270 */
[----:B------:R-:W-:Y:S01]  /*b990*/  ISETP.GE.AND P5, PT, R40, c[0x0][0x3c8], PT ;  /* 0x0000f20028007a0c */ /* 0x000fe20003fa6270 */
[----:B------:R5:W-:Y:S01]  /*b9a0*/  @!P3 ST.E.64 [R6.64], R92 ;  /* 0x0000005c0600b985 */ /* 0x000be2000c101b06 */
[----:B--2---:R-:W-:-:S04]  /*b9b0*/  @!P4 LEA R2, P0, R37, R0, 0x2 ;  /* 0x000000002502c211 */ /* 0x004fc800078010ff */
[----:B------:R-:W-:Y:S02]  /*b9c0*/  @!P4 LEA.HI.X R3, R37, R4, R67, 0x2, P0 ;  /* 0x000000042503c211 */ /* 0x000fe400000f1443 */
[----:B----4-:R-:W-:-:S03]  /*b9d0*/  @!P2 LEA R8, P0, R38, R0, 0x2 ;  /* 0x000000002608a211 */ /* 0x010fc600078010ff */
[----:B------:R2:W-:Y:S01]  /*b9e0*/  @!P4 ST.E.64 [R2.64], R96 ;  /* 0x000000600200c985 */ /* 0x0005e2000c101b06 */
[----:B------:R-:W-:Y:S02]  /*b9f0*/  @!P2 LEA.HI.X R9, R38, R4, R68, 0x2, P0 ;  /* 0x000000042609a211 */ /* 0x000fe400000f1444 */
[----:B-----5:R-:W-:Y:S02]  /*ba00*/  @!P6 LEA R6, P0, R41, R0, 0x2 ;  /* 0x000000002906e211 */ /* 0x020fe400078010ff */
[----:B------:R-:W-:Y:S01]  /*ba10*/  ISETP.GE.AND P4, PT, R42, c[0x0][0x3c8], PT ;  /* 0x0000f2002a007a0c */ /* 0x000fe20003f86270 */
[----:B------:R-:W-:Y:S01]  /*ba20*/  @!P2 ST.E.64 [R8.64], R186 ;  /* 0x000000ba0800a985 */ /* 0x000fe2000c101b06 */
[----:B------:R-:W-:Y:S02]  /*ba30*/  ISETP.GE.AND P2, PT, R43, c[0x0][0x3c8], PT ;  /* 0x0000f2002b007a0c */ /* 0x000fe40003f46270 */
[----:B------:R-:W-:Y:S02]  /*ba40*/  @!P6 LEA.HI.X R7, R41, R4, R71, 0x2, P0 ;  /* 0x000000042907e211 */ /* 0x000fe400000f1447 */
[----:B------:R-:W-:-:S02]  /*ba50*/  ISETP.GE.AND P0, PT, R45, c[0x0][0x3c8], PT ;  /* 0x0000f2002d007a0c */ /* 0x000fc40003f06270 */
[----:B--2---:R-:W-:-:S04]  /*ba60*/  @!P1 LEA R2, P3, R39, R0, 0x2 ;  /* 0x0000000027029211 */ /* 0x004fc800078610ff */
[----:B------:R-:W-:-:S05]  /*ba70*/  @!P1 LEA.HI.X R3, R39, R4, R69, 0x2, P3 ;  /* 0x0000000427039211 */ /* 0x000fca00018f1445 */
[----:B------:R2:W-:Y:S01]  /*ba80*/  @!P1 ST.E.64 [R2.64], R100 ;  /* 0x0000006402009985 */ /* 0x0005e2000c101b06 */
[----:B------:R-:W-:-:S03]  /*ba90*/  ISETP.GE.AND P1, PT, R44, c[0x0][0x3c8], PT ;  /* 0x0000f2002c007a0c */ /* 0x000fc60003f26270 */
[----:B------:R4:W-:Y:S01]  /*baa0*/  @!P6 ST.E.64 [R6.64], R104 ;  /* 0x000000680600e985 */ /* 0x0009e2000c101b06 */
[----:B------:R-:W-:-:S04]  /*bab0*/  @!P4 LEA R10, P6, R42, R0, 0x2 ;  /* 0x000000002a0ac211 */ /* 0x000fc800078c10ff */
[----:B------:R-:W-:Y:S02]  /*bac0*/  @!P4 LEA.HI.X R11, R42, R4, R72, 0x2, P6 ;  /* 0x000000042a0bc211 */ /* 0x000fe400030f1448 */
[----:B--2---:R-:W-:-:S04]  /*bad0*/  @!P5 LEA R2, P3, R40, R0, 0x2 ;  /* 0x000000002802d211 */ /* 0x004fc800078610ff */
[----:B------:R-:W-:Y:S02]  /*bae0*/  @!P5 LEA.HI.X R3, R40, R4, R70, 0x2, P3 ;  /* 0x000000042803d211 */ /* 0x000fe400018f1446 */
[----:B------:R-:W-:-:S03]  /*baf0*/  @!P2 LEA R8, P3, R43, R0, 0x2 ;  /* 0x000000002b08a211 */ /* 0x000fc600078610ff */
[----:B------:R2:W-:Y:S01]  /*bb00*/  @!P5 ST.E.64 [R2.64], R108 ;  /* 0x0000006c0200d985 */ /* 0x0005e2000c101b06 */
[C---:B----4-:R-:W-:Y:S02]  /*bb10*/  @!P1 LEA R6, P5, R44.reuse, R0, 0x2 ;  /* 0x000000002c069211 */ /* 0x050fe400078a10ff */
[-C--:B------:R-:W-:Y:S01]  /*bb20*/  @!P2 LEA.HI.X R9, R43, R4.reuse, R73, 0x2, P3 ;  /* 0x000000042b09a211 */ /* 0x080fe200018f1449 */
[----:B------:R4:W-:Y:S01]  /*bb30*/  @!P4 ST.E.64 [R10.64], R190 ;  /* 0x000000be0a00c985 */ /* 0x0009e2000c101b06 */
[----:B------:R-:W-:-:S03]  /*bb40*/  @!P1 LEA.HI.X R7, R44, R4, R74, 0x2, P5 ;  /* 0x000000042c079211 */ /* 0x000fc600028f144a */
[----:B------:R4:W-:Y:S04]  /*bb50*/  @!P2 ST.E.64 [R8.64], R188 ;  /* 0x000000bc0800a985 */ /* 0x0009e8000c101b06 */
[----:B------:R4:W-:Y:S01]  /*bb60*/  @!P1 ST.E.64 [R6.64], R112 ;  /* 0x0000007006009985 */ /* 0x0009e2000c101b06 */
[----:B--2---:R-:W-:-:S04]  /*bb70*/  @!P0 LEA R2, P3, R45, R0, 0x2 ;  /* 0x000000002d028211 */ /* 0x004fc800078610ff */
[----:B------:R-:W-:-:S05]  /*bb80*/  @!P0 LEA.HI.X R3, R45, R4, R75, 0x2, P3 ;  /* 0x000000042d038211 */ /* 0x000fca00018f144b */
[----:B------:R4:W-:Y:S04]  /*bb90*/  @!P0 ST.E.64 [R2.64], R76 ;  /* 0x0000004c02008985 */ /* 0x0009e8000c101b06 */
.L_x_57:
[----:B------:R-:W-:Y:S05]  /*bba0*/  BSYNC B0 ;  /* 0x0000000000007941 */ /* 0x000fea0003800000 */
.L_x_56:
[----:B------:R-:W-:Y:S05]  /*bbb0*/  BRA.DIV ~URZ, `(.L_x_58) ;  /* 0x00002dd27f007947 */ /* 0x000fea000b800000 */
[----:B--2---:R2:W1:Y:S04]  /*bbc0*/  SHFL.IDX PT, R4, R12, 0x1, 0x1c1f ;  /* 0x003c1f000c047f89 */ /* 0x00446800000e0000 */
[----:B----4-:R2:W4:Y:S02]  /*bbd0*/  SHFL.IDX PT, R0, R14, 0x1, 0x1c1f ;  /* 0x003c1f000e007f89 */ /* 0x01052400000e0000 */
.L_x_106:
[----:B------:R-:W-:-:S13]  /*bbe0*/  ISETP.NE.AND P0, PT, R130, RZ, PT ;  /* 0x000000ff8200720c */ /* 0x000fda0003f05270 */
[----:B------:R-:W-:Y:S05]  /*bbf0*/  @P0 BRA `(.L_x_53) ;  /* 0x000017f000000947 */ /* 0x000fea0003800000 */
[----:B------:R-:W5:Y:S01]  /*bc00*/  LDL R5, [R1+0x44] ;  /* 0x0000440001057983 */ /* 0x000f620000100800 */
[----:B------:R-:W-:Y:S02]  /*bc10*/  ISETP.GE.AND P4, PT, R17, c[0x0][0x3c8], PT ;  /* 0x0000f20011007a0c */ /* 0x000fe40003f86270 */
[----:B------:R-:W-:Y:S02]  /*bc20*/  ISETP.GE.AND P5, PT, R13, c[0x0][0x3c8], PT ;  /* 0x0000f2000d007a0c */ /* 0x000fe40003fa6270 */
[----:B------:R-:W-:Y:S02]  /*bc30*/  ISETP.GE.AND P3, PT, R16, c[0x0][0x3c8], PT ;  /* 0x0000f20010007a0c */ /* 0x000fe40003f66270 */
[----:B------:R-:W-:Y:S02]  /*bc40*/  ISETP.GE.AND P2, PT, R18, c[0x0][0x3c8], PT ;  /* 0x0000f20012007a0c */ /* 0x000fe40003f46270 */
[----:B------:R-:W-:-:S05]  /*bc50*/  ISETP.GE.AND P1, PT, R19, c[0x0][0x3c8], PT ;  /* 0x0000f20013007a0c */ /* 0x000fca0003f26270 */
[----:B-12-4-:R-:W-:Y:S02]  /*bc60*/  @!P4 LEA R12, P6, R17, R0, 0x2 ;  /* 0x00000000110cc211 */ /* 0x016fe400078c10ff */
[----:B-----5:R-:W-:-:S13]  /*bc70*/  ISETP.GE.AND P0, PT, R5, c[0x0][0x3c8], PT ;  /* 0x0000f20005007a0c */ /* 0x020fda0003f06270 */
[----:B------:R-:W-:Y:S02]  /*bc80*/  @!P0 IMAD.MOV.U32 R2, RZ, RZ, R0 ;  /* 0x000000ffff028224 */ /* 0x000fe400078e0000 */
[----:B------:R-:W-:-:S04]  /*bc90*/  @!P0 IMAD.MOV.U32 R3, RZ, RZ, R4 ;  /* 0x000000ffff038224 */ /* 0x000fc800078e0004 */
[----:B------:R-:W-:-:S05]  /*bca0*/  @!P0 IMAD.WIDE R2, R5, 0x4, R2 ;  /* 0x0000000405028825 */ /* 0x000fca00078e0202 */
[----:B------:R1:W-:Y:S01]  /*bcb0*/  @!P0 ST.E.64 [R2.64], R158 ;  /* 0x0000009e02008985 */ /* 0x0003e2000c101b06 */
[----:B---3--:R-:W-:-:S04]  /*bcc0*/  @!P5 LEA R14, P0, R13, R0, 0x2 ;  /* 0x000000000d0ed211 */ /* 0x008fc800078010ff */
[----:B------:R-:W-:-:S05]  /*bcd0*/  @!P5 LEA.HI.X R15, R13, R4, R15, 0x2, P0 ;  /* 0x000000040d0fd211 */ /* 0x000fca00000f140f */
[----:B------:R-:W-:Y:S01]  /*bce0*/  @!P5 ST.E.64 [R14.64], R204 ;  /* 0x000000cc0e00d985 */ /* 0x000fe2000c101b06 */
[----:B------:R-:W-:Y:S02]  /*bcf0*/  ISETP.GE.AND P5, PT, R23, c[0x0][0x3c8], PT ;  /* 0x0000f20017007a0c */ /* 0x000fe40003fa6270 */
[----:B-1----:R-:W-:Y:S02]  /*bd00*/  P2R R2, PR, RZ, 0x40 ;  /* 0x00000040ff027803 */ /* 0x002fe40000000000 */
[----:B------:R-:W-:Y:S02]  /*bd10*/  @!P3 LEA R10, P6, R16, R0, 0x2 ;  /* 0x00000000100ab211 */ /* 0x000fe400078c10ff */
[----:B------:R-:W-:Y:S02]  /*bd20*/  ISETP.NE.AND P0, PT, R2, RZ, PT ;  /* 0x000000ff0200720c */ /* 0x000fe40003f05270 */
[-C--:B------:R-:W-:Y:S02]  /*bd30*/  @!P3 LEA.HI.X R11, R16, R4.reuse, R46, 0x2, P6 ;  /* 0x00000004100bb211 */ /* 0x080fe400030f142e */
[----:B------:R-:W-:-:S02]  /*bd40*/  @!P4 LEA.HI.X R13, R17, R4, R47, 0x2, P0 ;  /* 0x00000004110dc211 */ /* 0x000fc400000f142f */
[----:B------:R-:W-:Y:S02]  /*bd50*/  ISETP.GE.AND P0, PT, R20, c[0x0][0x3c8], PT ;  /* 0x0000f20014007a0c */ /* 0x000fe40003f06270 */
[----:B------:R-:W-:Y:S01]  /*bd60*/  @!P2 LEA R8, P6, R18, R0, 0x2 ;  /* 0x000000001208a211 */ /* 0x000fe200078c10ff */
[----:B------:R1:W-:Y:S01]  /*bd70*/  @!P4 ST.E.64 [R12.64], R198 ;  /* 0x000000c60c00c985 */ /* 0x0003e2000c101b06 */
[----:B------:R-:W-:Y:S02]  /*bd80*/  ISETP.GE.AND P4, PT, R22, c[0x0][0x3c8], PT ;  /* 0x0000f20016007a0c */ /* 0x000fe40003f86270 */
[----:B------:R-:W-:Y:S01]  /*bd90*/  @!P2 LEA.HI.X R9, R18, R4, R48, 0x2, P6 ;  /* 0x000000041209a211 */ /* 0x000fe200030f1430 */
[----:B------:R2:W-:Y:S01]  /*bda0*/  @!P3 ST.E.64 [R10.64], R192 ;  /* 0x000000c00a00b985 */ /* 0x0005e2000c101b06 */
[C---:B------:R-:W-:Y:S02]  /*bdb0*/  @!P1 LEA R6, P6, R19.reuse, R0, 0x2 ;  /* 0x0000000013069211 */ /* 0x040fe400078c10ff */
[----:B------:R-:W-:Y:S01]  /*bdc0*/  ISETP.GE.AND P3, PT, R24, c[0x0][0x3c8], PT ;  /* 0x0000f20018007a0c */ /* 0x000fe20003f66270 */
[----:B------:R3:W-:Y:S01]  /*bdd0*/  @!P2 ST.E.64 [R8.64], R146 ;  /* 0x000000920800a985 */ /* 0x0007e2000c101b06 */
[----:B------:R-:W-:-:S02]  /*bde0*/  @!P1 LEA.HI.X R7, R19, R4, R49, 0x2, P6 ;  /* 0x0000000413079211 */ /* 0x000fc400030f1431 */
[C---:B------:R-:W-:Y:S02]  /*bdf0*/  @!P0 LEA R2, P6, R20.reuse, R0, 0x2 ;  /* 0x0000000014028211 */ /* 0x040fe400078c10ff */
[----:B------:R-:W-:Y:S01]  /*be00*/  ISETP.GE.AND P2, PT, R25, c[0x0][0x3c8], PT ;  /* 0x0000f20019007a0c */ /* 0x000fe20003f46270 */
[----:B------:R4:W-:Y:S01]  /*be10*/  @!P1 ST.E.64 [R6.64], R138 ;  /* 0x0000008a06009985 */ /* 0x0009e2000c101b06 */
[----:B------:R-:W-:Y:S02]  /*be20*/  @!P0 LEA.HI.X R3, R20, R4, R50, 0x2, P6 ;  /* 0x0000000414038211 */ /* 0x000fe400030f1432 */
[----:B------:R-:W-:-:S03]  /*be30*/  ISETP.GE.AND P6, PT, R21, c[0x0][0x3c8], PT ;  /* 0x0000f20015007a0c */ /* 0x000fc60003fc6270 */
[----:B------:R5:W-:Y:S01]  /*be40*/  @!P0 ST.E.64 [R2.64], R116 ;  /* 0x0000007402008985 */ /* 0x000be2000c101b06 */
[----:B-1----:R-:W-:-:S09]  /*be50*/  @!P5 LEA R12, P1, R23, R0, 0x2 ;  /* 0x00000000170cd211 */ /* 0x002fd200078210ff */
[----:B------:R-:W-:Y:S02]  /*be60*/  @!P6 LEA R14, P0, R21, R0, 0x2 ;  /* 0x00000000150ee211 */ /* 0x000fe400078010ff */
[-C--:B------:R-:W-:Y:S02]  /*be70*/  @!P5 LEA.HI.X R13, R23, R4.reuse, R53, 0x2, P1 ;  /* 0x00000004170dd211 */ /* 0x080fe400008f1435 */
[----:B------:R-:W-:Y:S02]  /*be80*/  @!P6 LEA.HI.X R15, R21, R4, R51, 0x2, P0 ;  /* 0x00000004150fe211 */ /* 0x000fe400000f1433 */
[----:B--2---:R-:W-:Y:S02]  /*be90*/  @!P4 LEA R10, P0, R22, R0, 0x2 ;  /* 0x00000000160ac211 */ /* 0x004fe400078010ff */
[----:B------:R-:W-:Y:S01]  /*bea0*/  ISETP.GE.AND P1, PT, R26, c[0x0][0x3c8], PT ;  /* 0x0000f2001a007a0c */ /* 0x000fe20003f26270 */
[----:B------:R1:W-:Y:S01]  /*beb0*/  @!P6 ST.E.64 [R14.64], R206 ;  /* 0x000000ce0e00e985 */ /* 0x0003e2000c101b06 */
[----:B------:R-:W-:-:S02]  /*bec0*/  @!P4 LEA.HI.X R11, R22, R4, R52, 0x2, P0 ;  /* 0x00000004160bc211 */ /* 0x000fc400000f1434 */
[C---:B---3--:R-:W-:Y:S01]  /*bed0*/  @!P3 LEA R8, P0, R24.reuse, R0, 0x2 ;  /* 0x000000001808b211 */ /* 0x048fe200078010ff */
[----:B------:R2:W-:Y:S01]  /*bee0*/  @!P5 ST.E.64 [R12.64], R200 ;  /* 0x000000c80c00d985 */ /* 0x0005e2000c101b06 */
[----:B------:R-:W-:Y:S02]  /*bef0*/  ISETP.GE.AND P6, PT, R27, c[0x0][0x3c8], PT ;  /* 0x0000f2001b007a0c */ /* 0x000fe40003fc6270 */
[----:B------:R-:W-:Y:S01]  /*bf00*/  @!P3 LEA.HI.X R9, R24, R4, R54, 0x2, P0 ;  /* 0x000000041809b211 */ /* 0x000fe200000f1436 */
[----:B------:R3:W-:Y:S01]  /*bf10*/  @!P4 ST.E.64 [R10.64], R194 ;  /* 0x000000c20a00c985 */ /* 0x0007e2000c101b06 */
[----:B----4-:R-:W-:Y:S02]  /*bf20*/  @!P2 LEA R6, P0, R25, R0, 0x2 ;  /* 0x000000001906a211 */ /* 0x010fe400078010ff */
[----:B------:R-:W-:Y:S01]  /*bf30*/  ISETP.GE.AND P5, PT, R29, c[0x0][0x3c8], PT ;  /* 0x0000f2001d007a0c */ /* 0x000fe20003fa6270 */
[----:B------:R4:W-:Y:S01]  /*bf40*/  @!P3 ST.E.64 [R8.64], R150 ;  /* 0x000000960800b985 */ /* 0x0009e2000c101b06 */
[----:B------:R-:W-:-:S02]  /*bf50*/  @!P2 LEA.HI.X R7, R25, R4, R55, 0x2, P0 ;  /* 0x000000041907a211 */ /* 0x000fc400000f1437 */
[----:B-----5:R-:W-:Y:S02]  /*bf60*/  @!P1 LEA R2, P0, R26, R0, 0x2 ;  /* 0x000000001a029211 */ /* 0x020fe400078010ff */
[----:B------:R-:W-:Y:S01]  /*bf70*/  ISETP.GE.AND P4, PT, R28, c[0x0][0x3c8], PT ;  /* 0x0000f2001c007a0c */ /* 0x000fe20003f86270 */
[----:B------:R5:W-:Y:S01]  /*bf80*/  @!P2 ST.E.64 [R6.64], R128 ;  /* 0x000000800600a985 */ /* 0x000be2000c101b06 */
[----:B------:R-:W-:Y:S02]  /*bf90*/  @!P1 LEA.HI.X R3, R26, R4, R56, 0x2, P0 ;  /* 0x000000041a039211 */ /* 0x000fe400000f1438 */
[----:B------:R-:W-:Y:S02]  /*bfa0*/  ISETP.GE.AND P3, PT, R30, c[0x0][0x3c8], PT ;  /* 0x0000f2001e007a0c */ /* 0x000fe40003f66270 */
[----:B------:R-:W-:Y:S01]  /*bfb0*/  ISETP.GE.AND P2, PT, R31, c[0x0][0x3c8], PT ;  /* 0x0000f2001f007a0c */ /* 0x000fe20003f46270 */
[----:B------:R5:W-:Y:S01]  /*bfc0*/  @!P1 ST.E.64 [R2.64], R120 ;  /* 0x0000007802009985 */ /* 0x000be2000c101b06 */
[----:B-1----:R-:W-:-:S02]  /*bfd0*/  @!P6 LEA R14, P0, R27, R0, 0x2 ;  /* 0x000000001b0ee211 */ /* 0x002fc400078010ff */
[----:B--2---:R-:W-:Y:S02]  /*bfe0*/  @!P5 LEA R12, P1, R29, R0, 0x2 ;  /* 0x000000001d0cd211 */ /* 0x004fe400078210ff */
[----:B------:R-:W-:Y:S02]  /*bff0*/  @!P6 LEA.HI.X R15, R27, R4, R57, 0x2, P0 ;  /* 0x000000041b0fe211 */ /* 0x000fe400000f1439 */
[----:B---3--:R-:W-:Y:S02]  /*c000*/  @!P4 LEA R10, P0, R28, R0, 0x2 ;  /* 0x000000001c0ac211 */ /* 0x008fe400078010ff */
[-C--:B------:R-:W-:Y:S01]  /*c010*/  @!P5 LEA.HI.X R13, R29, R4.reuse, R59, 0x2, P1 ;  /* 0x000000041d0dd211 */ /* 0x080fe200008f143b */
[----:B------:R1:W-:Y:S01]  /*c020*/  @!P6 ST.E.64 [R14.64], R208 ;  /* 0x000000d00e00e985 */ /* 0x0003e2000c101b06 */
[----:B------:R-:W-:Y:S02]  /*c030*/  ISETP.GE.AND P1, PT, R32, c[0x0][0x3c8], PT ;  /* 0x0000f20020007a0c */ /* 0x000fe40003f26270 */
[----:B------:R-:W-:Y:S01]  /*c040*/  @!P4 LEA.HI.X R11, R28, R4, R58, 0x2, P0 ;  /* 0x000000041c0bc211 */ /* 0x000fe200000f143a */
[----:B------:R2:W-:Y:S01]  /*c050*/  @!P5 ST.E.64 [R12.64], R202 ;  /* 0x000000ca0c00d985 */ /* 0x0005e2000c101b06 */
[----:B----4-:R-:W-:-:S02]  /*c060*/  @!P3 LEA R8, P0, R30, R0, 0x2 ;  /* 0x000000001e08b211 */ /* 0x010fc400078010ff */
[----:B------:R-:W-:Y:S01]  /*c070*/  ISETP.GE.AND P6, PT, R33, c[0x0][0x3c8], PT ;  /* 0x0000f20021007a0c */ /* 0x000fe20003fc6270 */
[----:B------:R3:W-:Y:S01]  /*c080*/  @!P4 ST.E.64 [R10.64], R196 ;  /* 0x000000c40a00c985 */ /* 0x0007e2000c101b06 */
[----:B------:R-:W-:Y:S02]  /*c090*/  @!P3 LEA.HI.X R9, R30, R4, R60, 0x2, P0 ;  /* 0x000000041e09b211 */ /* 0x000fe400000f143c */
[----:B-----5:R-:W-:Y:S02]  /*c0a0*/  @!P2 LEA R6, P0, R31, R0, 0x2 ;  /* 0x000000001f06a211 */ /* 0x020fe400078010ff */
[----:B------:R-:W-:Y:S01]  /*c0b0*/  ISETP.GE.AND P5, PT, R35, c[0x0][0x3c8], PT ;  /* 0x0000f20023007a0c */ /* 0x000fe20003fa6270 */
[----:B------:R4:W-:Y:S01]  /*c0c0*/  @!P3 ST.E.64 [R8.64], R154 ;  /* 0x0000009a0800b985 */ /* 0x0009e2000c101b06 */
[----:B------:R-:W-:Y:S02]  /*c0d0*/  @!P2 LEA.HI.X R7, R31, R4, R61, 0x2, P0 ;  /* 0x000000041f07a211 */ /* 0x000fe400000f143d */
[----:B------:R-:W-:-:S02]  /*c0e0*/  @!P1 LEA R2, P0, R32, R0, 0x2 ;  /* 0x0000000020029211 */ /* 0x000fc400078010ff */
[----:B------:R-:W-:Y:S01]  /*c0f0*/  ISETP.GE.AND P4, PT, R34, c[0x0][0x3c8], PT ;  /* 0x0000f20022007a0c */ /* 0x000fe20003f86270 */
[----:B------:R5:W-:Y:S01]  /*c100*/  @!P2 ST.E.64 [R6.64], R142 ;  /* 0x0000008e0600a985 */ /* 0x000be2000c101b06 */
[----:B------:R-:W-:Y:S02]  /*c110*/  @!P1 LEA.HI.X R3, R32, R4, R62, 0x2, P0 ;  /* 0x0000000420039211 */ /* 0x000fe400000f143e */
[----:B------:R-:W-:Y:S02]  /*c120*/  ISETP.GE.AND P3, PT, R36, c[0x0][0x3c8], PT ;  /* 0x0000f20024007a0c */ /* 0x000fe40003f66270 */
[----:B------:R-:W-:Y:S01]  /*c130*/  ISETP.GE.AND P2, PT, R37, c[0x0][0x3c8], PT ;  /* 0x0000f20025007a0c */ /* 0x000fe20003f46270 */
[----:B------:R5:W-:Y:S01]  /*c140*/  @!P1 ST.E.64 [R2.64], R124 ;  /* 0x0000007c02009985 */ /* 0x000be2000c101b06 */
[-C--:B-1----:R-:W-:Y:S02]  /*c150*/  @!P6 LEA R14, P0, R33, R0.reuse, 0x2 ;  /* 0x00000000210ee211 */ /* 0x082fe400078010ff */
[----:B--2---:R-:W-:-:S02]  /*c160*/  @!P5 LEA R12, P1, R35, R0, 0x2 ;  /* 0x00000000230cd211 */ /* 0x004fc400078210ff */
        /* <DEDUP_REMOVED lines=31> */
[----:B----4-:R-:W-:-:S03]  /*c360*/  @!P3 LEA R8, P0, R42, R0, 0x2 ;  /* 0x000000002a08b211 */ /* 0x010fc600078010ff */
[----:B------:R1:W-:Y:S01]  /*c370*/  @!P4 ST.E.64 [R10.64], R114 ;  /* 0x000000720a00c985 */ /* 0x0003e2000c101b06 */
[----:B------:R-:W-:Y:S02]  /*c380*/  @!P3 LEA.HI.X R9, R42, R4, R72, 0x2, P0 ;  /* 0x000000042a09b211 */ /* 0x000fe400000f1448 */
[----:B-----5:R-:W-:-:S03]  /*c390*/  @!P2 LEA R6, P0, R43, R0, 0x2 ;  /* 0x000000002b06a211 */ /* 0x020fc600078010ff */
[----:B------:R1:W-:Y:S01]  /*c3a0*/  @!P3 ST.E.64 [R8.64], R118 ;  /* 0x000000760800b985 */ /* 0x0003e2000c101b06 */
[----:B------:R-:W-:Y:S02]  /*c3b0*/  @!P2 LEA.HI.X R7, R43, R4, R73, 0x2, P0 ;  /* 0x000000042b07a211 */ /* 0x000fe400000f1449 */
[----:B------:R-:W-:-:S03]  /*c3c0*/  @!P1 LEA R2, P0, R44, R0, 0x2 ;  /* 0x000000002c029211 */ /* 0x000fc600078010ff */
[----:B------:R1:W-:Y:S01]  /*c3d0*/  @!P2 ST.E.64 [R6.64], R122 ;  /* 0x0000007a0600a985 */ /* 0x0003e2000c101b06 */
[----:B------:R-:W-:Y:S02]  /*c3e0*/  @!P1 LEA.HI.X R3, R44, R4, R74, 0x2, P0 ;  /* 0x000000042c039211 */ /* 0x000fe400000f144a */
[----:B------:R-:W-:-:S03]  /*c3f0*/  ISETP.GE.AND P0, PT, R45, c[0x0][0x3c8], PT ;  /* 0x0000f2002d007a0c */ /* 0x000fc60003f06270 */
[----:B------:R1:W-:Y:S10]  /*c400*/  @!P1 ST.E.64 [R2.64], R126 ;  /* 0x0000007e02009985 */ /* 0x0003f4000c101b06 */
[----:B------:R-:W-:Y:S05]  /*c410*/  @P0 BRA `(.L_x_53) ;  /* 0x00000fd000000947 */ /* 0x000fea0003800000 */
[----:B-1----:R-:W-:-:S04]  /*c420*/  LEA R2, P0, R45, R0, 0x2 ;  /* 0x000000002d027211 */ /* 0x002fc800078010ff */
[----:B------:R-:W-:-:S05]  /*c430*/  LEA.HI.X R3, R45, R4, R75, 0x2, P0 ;  /* 0x000000042d037211 */ /* 0x000fca00000f144b */
[----:B------:R1:W-:Y:S01]  /*c440*/  ST.E.64 [R2.64], R78 ;  /* 0x0000004e02007985 */ /* 0x0003e2000c101b06 */
[----:B------:R-:W-:Y:S05]  /*c450*/  BRA `(.L_x_53) ;  /* 0x00000f9000007947 */ /* 0x000fea0003800000 */
.L_x_38:
[----:B------:R-:W2:Y:S04]  /*c460*/  LDL.LU R0, [R1+0x74] ;  /* 0x0000740001007983 */ /* 0x000ea80000300800 */
[----:B------:R-:W3:Y:S04]  /*c470*/  LDL R7, [R1+0x48] ;  /* 0x0000480001077983 */ /* 0x000ee80000100800 */
[----:B-1----:R-:W4:Y:S01]  /*c480*/  LDL R6, [R1+0x64] ;  /* 0x0000640001067983 */ /* 0x002f220000100800 */
[----:B------:R-:W-:Y:S01]  /*c490*/  ISETP.NE.U32.AND P0, PT, RZ, c[0x0][0x508], PT ;  /* 0x00014200ff007a0c */ /* 0x000fe20003f05070 */
[----:B------:R-:W-:Y:S01]  /*c4a0*/  IMAD.MOV.U32 R4, RZ, RZ, 0x4 ;  /* 0x00000004ff047424 */ /* 0x000fe200078e00ff */
[----:B------:R-:W-:Y:S01]  /*c4b0*/  ISETP.NE.U32.AND P2, PT, RZ, c[0x0][0x500], PT ;  /* 0x00014000ff007a0c */ /* 0x000fe20003f45070 */
[----:B------:R-:W-:Y:S01]  /*c4c0*/  IMAD.MOV.U32 R8, RZ, RZ, RZ ;  /* 0x000000ffff087224 */ /* 0x000fe200078e00ff */
[----:B------:R-:W-:Y:S01]  /*c4d0*/  ISETP.NE.AND.EX P1, PT, RZ, c[0x0][0x50c], PT, P0 ;  /* 0x00014300ff007a0c */ /* 0x000fe20003f25300 */
[----:B------:R-:W-:Y:S01]  /*c4e0*/  IMAD.MOV.U32 R19, RZ, RZ, c[0x0][0x388] ;  /* 0x0000e200ff137624 */ /* 0x000fe200078e00ff */
[----:B------:R-:W-:-:S11]  /*c4f0*/  ISETP.NE.AND.EX P2, PT, RZ, c[0x0][0x504], PT, P2 ;  /* 0x00014100ff007a0c */ /* 0x000fd60003f45320 */
[C---:B---3--:R-:W-:Y:S01]  /*c500*/  @P1 LEA R2, P0, R7.reuse, c[0x0][0x508], 0x2 ;  /* 0x0001420007021a11 */ /* 0x048fe200078010ff */
[----:B------:R-:W-:-:S03]  /*c510*/  IMAD.WIDE R4, R7, R4, c[0x0][0x500] ;  /* 0x0001400007047625 */ /* 0x000fc600078e0204 */
[----:B----4-:R-:W-:Y:S02]  /*c520*/  @P1 LEA.HI.X R3, R7, c[0x0][0x50c], R6, 0x2, P0 ;  /* 0x0001430007031a11 */ /* 0x010fe400000f1406 */
[----:B------:R1:W5:Y:S04]  /*c530*/  @P2 LDG.E R8, [R4.64] ;  /* 0x0000000604082981 */ /* 0x000368000c1e1900 */
[----:B------:R1:W5:Y:S01]  /*c540*/  @P1 LDG.E R19, [R2.64] ;  /* 0x0000000602131981 */ /* 0x000362000c1e1900 */
[----:B--2---:R-:W-:-:S04]  /*c550*/  ISETP.NE.AND P0, PT, R0, RZ, PT ;  /* 0x000000ff0000720c */ /* 0x004fc80003f05270 */
[----:B------:R-:W-:Y:S01]  /*c560*/  SEL R18, R0, c[0x0][0x3d4], P0 ;  /* 0x0000f50000127a07 */ /* 0x000fe20000000000 */
[----:B------:R-:W-:Y:S05]  /*c570*/  @P1 BRA `(.L_x_59) ;  /* 0x0000004000001947 */ /* 0x000fea0003800000 */
[----:B------:R-:W-:Y:S05]  /*c580*/  @!P2 BRA `(.L_x_59) ;  /* 0x000000300000a947 */ /* 0x000fea0003800000 */
[----:B------:R2:W3:Y:S04]  /*c590*/  LDG.E R0, [R4.64] ;  /* 0x0000000604007981 */ /* 0x0004e8000c1e1900 */
[----:B-12---:R-:W3:Y:S02]  /*c5a0*/  LDG.E R4, [R4.64+0x4] ;  /* 0x0000040604047981 */ /* 0x006ee4000c1e1900 */
[----:B---3-5:R-:W-:Y:S02]  /*c5b0*/  IADD3 R19, -R0, R4, RZ ;  /* 0x0000000400137210 */ /* 0x028fe40007ffe1ff */
.L_x_59:
[----:B-1----:R-:W1:Y:S01]  /*c5c0*/  S2R R3, SR_TID.X ;  /* 0x0000000000037919 */ /* 0x002e620000002100 */
[----:B------:R-:W-:Y:S01]  /*c5d0*/  BSSY B0, `(.L_x_60) ;  /* 0x0000038000007945 */ /* 0x000fe20003800000 */
[----:B------:R-:W-:Y:S02]  /*c5e0*/  SEL R14, R7, RZ, !P2 ;  /* 0x000000ff070e7207 */ /* 0x000fe40005000000 */
[----:B------:R-:W-:-:S02]  /*c5f0*/  SEL R20, R6, RZ, !P2 ;  /* 0x000000ff06147207 */ /* 0x000fc40005000000 */
[----:B-----5:R-:W-:Y:S02]  /*c600*/  SHF.R.S32.HI R17, RZ, 0x1f, R8 ;  /* 0x0000001fff117819 */ /* 0x020fe40000011408 */
[----:B-1----:R-:W-:-:S13]  /*c610*/  ISETP.GT.AND P0, PT, R3, 0x7f, PT ;  /* 0x0000007f0300780c */ /* 0x002fda0003f04270 */
[----:B------:R-:W-:Y:S05]  /*c620*/  @P0 BRA `(.L_x_61) ;  /* 0x0000032000000947 */ /* 0x000fea0003800000 */
[----:B------:R-:W2:Y:S01]  /*c630*/  LDL R2, [R1+0x54] ;  /* 0x0000540001027983 */ /* 0x000ea20000100800 */
[----:B------:R-:W-:Y:S01]  /*c640*/  IMAD R0, R19, c[0x0][0x4e8], RZ ;  /* 0x00013a0013007a24 */ /* 0x000fe200078e02ff */
[----:B--2---:R-:W-:-:S04]  /*c650*/  LEA R9, R2, R3, 0x7 ;  /* 0x0000000302097211 */ /* 0x004fc800078e38ff */
[----:B------:R-:W-:-:S13]  /*c660*/  ISETP.GE.AND P0, PT, R9, R0, PT ;  /* 0x000000000900720c */ /* 0x000fda0003f06270 */
[----:B------:R-:W-:Y:S05]  /*c670*/  @P0 BRA `(.L_x_61) ;  /* 0x000002d000000947 */ /* 0x000fea0003800000 */
[----:B------:R-:W2:Y:S04]  /*c680*/  LDL R2, [R1+0x60] ;  /* 0x0000600001027983 */ /* 0x000ea80000100800 */
[----:B------:R-:W3:Y:S01]  /*c690*/  LDL.LU R21, [R1+0x98] ;  /* 0x0000980001157983 */ /* 0x000ee20000300800 */
[----:B------:R-:W-:Y:S01]  /*c6a0*/  IMAD.MOV.U32 R0, RZ, RZ, 0x368 ;  /* 0x00000368ff007424 */ /* 0x000fe200078e00ff */
[----:B------:R-:W-:-:S04]  /*c6b0*/  ISETP.GT.AND P2, PT, R18, 0x1, PT ;  /* 0x000000011200780c */ /* 0x000fc80003f44270 */
[----:B------:R-:W-:-:S04]  /*c6c0*/  SEL R0, R0, 0x328, P2 ;  /* 0x0000032800007807 */ /* 0x000fc80001000000 */
[----:B------:R1:W4:Y:S08]  /*c6d0*/  LDC.64 R6, c[0x0][R0+0x170] ;  /* 0x00005c0000067b82 */ /* 0x0003300000000a00 */
[----:B------:R1:W2:Y:S08]  /*c6e0*/  LDC.64 R4, c[0x0][R0+0x168] ;  /* 0x00005a0000047b82 */ /* 0x0002b00000000a00 */
[----:B------:R1:W5:Y:S08]  /*c6f0*/  LDC.64 R12, c[0x0][R0+0x178] ;  /* 0x00005e00000c7b82 */ /* 0x0003700000000a00 */
[----:B------:R1:W2:Y:S02]  /*c700*/  LDC.64 R10, c[0x0][R0+0x160] ;  /* 0x00005800000a7b82 */ /* 0x0002a40000000a00 */
[----:B-1----:R-:W-:-:S02]  /*c710*/  IMAD.MOV.U32 R0, RZ, RZ, c[0x0][0x4e8] ;  /* 0x00013a00ff007624 */ /* 0x002fc400078e00ff */
[----:B----4-:R-:W-:-:S03]  /*c720*/  IMAD R7, R7, R14, RZ ;  /* 0x0000000e07077224 */ /* 0x010fc600078e02ff */
[----:B------:R-:W-:Y:S01]  /*c730*/  ISETP.NE.AND P0, PT, R0, 0x1, PT ;  /* 0x000000010000780c */ /* 0x000fe20003f05270 */
[----:B------:R-:W-:Y:S01]  /*c740*/  IMAD R7, R6, R20, R7 ;  /* 0x0000001406077224 */ /* 0x000fe200078e0207 */
[----:B------:R-:W-:-:S11]  /*c750*/  MOV R0, R9 ;  /* 0x0000000900007202 */ /* 0x000fd60000000f00 */
[----:B------:R-:W-:-:S05]  /*c760*/  @P0 IMAD.HI.U32 R16, R9, c[0x0][0x4ec], RZ ;  /* 0x00013b0009100a27 */ /* 0x000fca00078e00ff */
[----:B------:R-:W-:Y:S01]  /*c770*/  @P0 SHF.R.U32.HI R0, RZ, c[0x0][0x4f0], R16 ;  /* 0x00013c00ff000a19 */ /* 0x000fe20000011610 */
[-C--:B--2---:R-:W-:Y:S02]  /*c780*/  IMAD R15, R5, R2.reuse, RZ ;  /* 0x00000002050f7224 */ /* 0x084fe400078e02ff */
[----:B------:R-:W-:-:S04]  /*c790*/  IMAD.WIDE.U32 R4, R4, R2, RZ ;  /* 0x0000000204047225 */ /* 0x000fc800078e00ff */
[----:B------:R-:W-:Y:S01]  /*c7a0*/  IMAD.WIDE.U32 R2, R6, R14, RZ ;  /* 0x0000000e06027225 */ /* 0x000fe200078e00ff */
[----:B---3--:R-:W-:-:S03]  /*c7b0*/  SEL R6, R21, RZ, P2 ;  /* 0x000000ff15067207 */ /* 0x008fc60001000000 */
[----:B------:R-:W-:Y:S01]  /*c7c0*/  IMAD.IADD R15, R5, 0x1, R15 ;  /* 0x00000001050f7824 */ /* 0x000fe200078e020f */
[----:B------:R-:W-:Y:S01]  /*c7d0*/  IADD3 R16, P1, P0, R2, R4, R8 ;  /* 0x0000000402107210 */ /* 0x000fe2000783e008 */
[----:B------:R-:W-:Y:S01]  /*c7e0*/  IMAD.MOV R2, RZ, RZ, -R0 ;  /* 0x000000ffff027224 */ /* 0x000fe200078e0a00 */
[----:B------:R-:W-:Y:S01]  /*c7f0*/  IADD3 R3, R3, R7, RZ ;  /* 0x0000000703037210 */ /* 0x000fe20007ffe0ff */
[-C--:B-----5:R-:W-:Y:S02]  /*c800*/  IMAD R7, R13, R6.reuse, RZ ;  /* 0x000000060d077224 */ /* 0x0a0fe400078e02ff */
[----:B------:R-:W-:-:S04]  /*c810*/  IMAD.WIDE.U32 R4, R12, R6, RZ ;  /* 0x000000060c047225 */ /* 0x000fc800078e00ff */
[----:B------:R-:W-:Y:S01]  /*c820*/  IMAD R2, R2, c[0x0][0x4e8], R9 ;  /* 0x00013a0002027a24 */ /* 0x000fe200078e0209 */
[----:B------:R-:W-:Y:S02]  /*c830*/  IADD3.X R9, R3, R15, R17, P1, P0 ;  /* 0x0000000f03097210 */ /* 0x000fe40000fe0411 */
[----:B------:R-:W-:Y:S01]  /*c840*/  IADD3 R5, R5, R7, RZ ;  /* 0x0000000705057210 */ /* 0x000fe20007ffe0ff */
[----:B------:R-:W-:Y:S01]  /*c850*/  IMAD.MOV.U32 R7, RZ, RZ, c[0x0][0x4a8] ;  /* 0x00012a00ff077624 */ /* 0x000fe200078e00ff */
[----:B------:R-:W-:Y:S02]  /*c860*/  IADD3 R4, P1, P0, R0, R16, R4 ;  /* 0x0000001000047210 */ /* 0x000fe4000783e004 */
[----:B------:R-:W-:Y:S01]  /*c870*/  SHF.R.S32.HI R3, RZ, 0x1f, R0 ;  /* 0x0000001fff037819 */ /* 0x000fe20000011400 */
[----:B------:R-:W-:Y:S01]  /*c880*/  IMAD R0, R11, R2, RZ ;  /* 0x000000020b007224 */ /* 0x000fe200078e02ff */
[----:B------:R-:W-:Y:S02]  /*c890*/  SHF.R.S32.HI R6, RZ, 0x1f, R2 ;  /* 0x0000001fff067819 */ /* 0x000fe40000011402 */
[----:B------:R-:W-:-:S03]  /*c8a0*/  IADD3.X R5, R3, R9, R5, P1, P0 ;  /* 0x0000000903057210 */ /* 0x000fc60000fe0405 */
[C---:B------:R-:W-:Y:S02]  /*c8b0*/  IMAD R0, R10.reuse, R6, R0 ;  /* 0x000000060a007224 */ /* 0x040fe400078e0200 */
[----:B------:R-:W-:Y:S01]  /*c8c0*/  IMAD.WIDE.U32 R2, R10, R2, R4 ;  /* 0x000000020a027225 */ /* 0x000fe200078e0004 */
[----:B------:R-:W-:Y:S02]  /*c8d0*/  MOV R5, c[0x0][0x4ac] ;  /* 0x00012b0000057a02 */ /* 0x000fe40000000f00 */
[----:B------:R-:W-:Y:S01]  /*c8e0*/  SEL R4, R7, c[0x0][0x450], P2 ;  /* 0x0001140007047a07 */ /* 0x000fe20001000000 */
[----:B------:R-:W-:Y:S01]  /*c8f0*/  IMAD.IADD R0, R3, 0x1, R0 ;  /* 0x0000000103007824 */ /* 0x000fe200078e0200 */
[----:B------:R-:W-:Y:S02]  /*c900*/  SEL R5, R5, c[0x0][0x454], P2 ;  /* 0x0001150005057a07 */ /* 0x000fe40001000000 */
[----:B------:R-:W-:-:S04]  /*c910*/  LEA R4, P0, R2, R4, 0x2 ;  /* 0x0000000402047211 */ /* 0x000fc800078010ff */
[----:B------:R-:W-:Y:S02]  /*c920*/  LEA.HI.X R5, R2, R5, R0, 0x2, P0 ;  /* 0x0000000502057211 */ /* 0x000fe400000f1400 */
[----:B------:R-:W-:-:S05]  /*c930*/  MOV R0, 0xff800000 ;  /* 0xff80000000007802 */ /* 0x000fca0000000f00 */
[----:B------:R1:W-:Y:S02]  /*c940*/  STG.E [R4.64], R0 ;  /* 0x0000000004007986 */ /* 0x0003e4000c101906 */
.L_x_61:
[----:B------:R-:W-:Y:S05]  /*c950*/  BSYNC B0 ;  /* 0x0000000000007941 */ /* 0x000fea0003800000 */
.L_x_60:
[----:B------:R-:W-:-:S13]  /*c960*/  ISETP.GT.AND P0, PT, R18, 0x1, PT ;  /* 0x000000011200780c */ /* 0x000fda0003f04270 */
[----:B------:R-:W-:Y:S05]  /*c970*/  @P0 BRA `(.L_x_53) ;  /* 0x00000a7000000947 */ /* 0x000fea0003800000 */
[----:B-1----:R-:W2:Y:S04]  /*c980*/  LDL.LU R0, [R1+0x54] ;  /* 0x0000540001007983 */ /* 0x002ea80000300800 */
[----:B------:R-:W3:Y:S01]  /*c990*/  LDL.LU R7, [R1+0x60] ;  /* 0x0000600001077983 */ /* 0x000ee20000300800 */
[----:B------:R-:W-:Y:S01]  /*c9a0*/  MOV R2, c[0x0][0x4e8] ;  /* 0x00013a0000027a02 */ /* 0x000fe20000000f00 */
[----:B------:R-:W-:Y:S02]  /*c9b0*/  IMAD R5, R20, c[0x0][0x3f0], RZ ;  /* 0x0000fc0014057a24 */ /* 0x000fe400078e02ff */
[----:B------:R-:W1:Y:S01]  /*c9c0*/  S2R R3, SR_TID.X ;  /* 0x0000000000037919 */ /* 0x000e620000002100 */
[----:B------:R-:W-:Y:S02]  /*c9d0*/  ISETP.NE.AND P0, PT, R2, 0x1, PT ;  /* 0x000000010200780c */ /* 0x000fe40003f05270 */
[----:B-1----:R-:W-:-:S02]  /*c9e0*/  SHF.R.S32.HI R4, RZ, 0x1f, R3 ;  /* 0x0000001fff047819 */ /* 0x002fc40000011403 */
[----:B------:R-:W-:Y:S02]  /*c9f0*/  SHF.R.S32.HI R10, RZ, 0x1f, R3 ;  /* 0x0000001fff0a7819 */ /* 0x000fe40000011403 */
[-C--:B------:R-:W-:Y:S02]  /*ca00*/  LEA.HI R4, R4, R3.reuse, RZ, 0x3 ;  /* 0x0000000304047211 */ /* 0x080fe400078f18ff */
[----:B------:R-:W-:Y:S02]  /*ca10*/  LEA.HI R10, R10, R3, RZ, 0x3 ;  /* 0x000000030a0a7211 */ /* 0x000fe400078f18ff */
[----:B------:R-:W-:Y:S02]  /*ca20*/  LOP3.LUT R4, R4, 0xfffffff8, RZ, 0xc0, !PT ;  /* 0xfffffff804047812 */ /* 0x000fe400078ec0ff */
[----:B------:R-:W-:-:S03]  /*ca30*/  SHF.R.S32.HI R10, RZ, 0x3, R10 ;  /* 0x00000003ff0a7819 */ /* 0x000fc6000001140a */
[----:B------:R-:W-:Y:S02]  /*ca40*/  IMAD.IADD R4, R3, 0x1, -R4 ;  /* 0x0000000103047824 */ /* 0x000fe400078e0a04 */
[----:B------:R-:W-:-:S03]  /*ca50*/  IMAD.WIDE.U32 R2, R8, c[0x0][0x3a0], RZ ;  /* 0x0000e80008027a25 */ /* 0x000fc600078e00ff */
[----:B------:R-:W-:Y:S02]  /*ca60*/  LEA R4, R4, R10, 0x5 ;  /* 0x0000000a04047211 */ /* 0x000fe400078e28ff */
[----:B--2---:R-:W-:Y:S01]  /*ca70*/  MOV R9, R0 ;  /* 0x0000000000097202 */ /* 0x004fe20000000f00 */
[----:B------:R-:W-:-:S03]  /*ca80*/  IMAD R0, R17, c[0x0][0x3a0], RZ ;  /* 0x0000e80011007a24 */ /* 0x000fc600078e02ff */
[C---:B------:R-:W-:Y:S01]  /*ca90*/  LEA R13, R9.reuse, R10, 0x7 ;  /* 0x0000000a090d7211 */ /* 0x040fe200078e38ff */
[----:B------:R-:W-:Y:S02]  /*caa0*/  IMAD R8, R8, c[0x0][0x3a4], R0 ;  /* 0x0000e90008087a24 */ /* 0x000fe400078e0200 */
[----:B------:R-:W-:-:S03]  /*cab0*/  IMAD R4, R9, 0x80, R4 ;  /* 0x0000008009047824 */ /* 0x000fc600078e0204 */
[----:B------:R-:W-:Y:S01]  /*cac0*/  IADD3 R3, R3, R8, RZ ;  /* 0x0000000803037210 */ /* 0x000fe20007ffe0ff */
[----:B------:R-:W-:-:S04]  /*cad0*/  @P0 IMAD.HI.U32 R6, R4, c[0x0][0x4ec], RZ ;  /* 0x00013b0004060a27 */ /* 0x000fc800078e00ff */
[----:B---3--:R-:W-:-:S04]  /*cae0*/  IMAD.WIDE.U32 R2, R7, c[0x0][0x3e8], R2 ;  /* 0x0000fa0007027a25 */ /* 0x008fc800078e0002 */
[----:B------:R-:W-:Y:S01]  /*caf0*/  IMAD.MOV.U32 R0, RZ, RZ, R4 ;  /* 0x000000ffff007224 */ /* 0x000fe200078e0004 */
[----:B------:R-:W-:Y:S01]  /*cb00*/  @P0 SHF.R.U32.HI R0, RZ, c[0x0][0x4f0], R6 ;  /* 0x00013c00ff000a19 */ /* 0x000fe20000011606 */
[----:B------:R-:W-:Y:S02]  /*cb10*/  IMAD R3, R7, c[0x0][0x3ec], R3 ;  /* 0x0000fb0007037a24 */ /* 0x000fe400078e0203 */
[C---:B------:R-:W-:Y:S01]  /*cb20*/  IMAD R7, R14.reuse, c[0x0][0x3f4], R5 ;  /* 0x0000fd000e077a24 */ /* 0x040fe200078e0205 */
[----:B------:R-:W-:Y:S01]  /*cb30*/  SHF.R.S32.HI R6, RZ, 0x1f, R0 ;  /* 0x0000001fff067819 */ /* 0x000fe20000011400 */
[----:B------:R-:W-:Y:S01]  /*cb40*/  IMAD.WIDE.U32 R2, R14, c[0x0][0x3f0], R2 ;  /* 0x0000fc000e027a25 */ /* 0x000fe200078e0002 */
[----:B------:R-:W-:-:S03]  /*cb50*/  IADD3 R5, -R0, RZ, RZ ;  /* 0x000000ff00057210 */ /* 0x000fc60007ffe1ff */
[----:B------:R-:W-:Y:S01]  /*cb60*/  IMAD R6, R6, c[0x0][0x3e0], RZ ;  /* 0x0000f80006067a24 */ /* 0x000fe200078e02ff */
[----:B------:R-:W-:Y:S01]  /*cb70*/  IADD3 R3, R3, R7, RZ ;  /* 0x0000000703037210 */ /* 0x000fe20007ffe0ff */
[----:B------:R-:W-:Y:S02]  /*cb80*/  IMAD R4, R5, c[0x0][0x4e8], R4 ;  /* 0x00013a0005047a24 */ /* 0x000fe400078e0204 */
[C---:B------:R-:W-:Y:S02]  /*cb90*/  IMAD R6, R0.reuse, c[0x0][0x3e4], R6 ;  /* 0x0000f90000067a24 */ /* 0x040fe400078e0206 */
[----:B------:R-:W-:Y:S01]  /*cba0*/  IMAD.WIDE.U32 R2, R0, c[0x0][0x3e0], R2 ;  /* 0x0000f80000027a25 */ /* 0x000fe200078e0002 */
[----:B------:R-:W-:-:S03]  /*cbb0*/  SHF.R.S32.HI R0, RZ, 0x1f, R4 ;  /* 0x0000001fff007819 */ /* 0x000fc60000011404 */
[----:B------:R-:W-:Y:S02]  /*cbc0*/  IMAD.IADD R3, R3, 0x1, R6 ;  /* 0x0000000103037824 */ /* 0x000fe400078e0206 */
[----:B------:R-:W-:Y:S02]  /*cbd0*/  IMAD R0, R0, c[0x0][0x3d8], RZ ;  /* 0x0000f60000007a24 */ /* 0x000fe400078e02ff */
[----:B------:R-:W-:-:S04]  /*cbe0*/  IMAD.WIDE.U32 R2, R4, c[0x0][0x3d8], R2 ;  /* 0x0000f60004027a25 */ /* 0x000fc800078e0002 */
[----:B------:R-:W-:Y:S01]  /*cbf0*/  IMAD R4, R4, c[0x0][0x3dc], R0 ;  /* 0x0000f70004047a24 */ /* 0x000fe200078e0200 */
[----:B------:R-:W-:-:S04]  /*cc00*/  LEA R14, P0, R2, c[0x0][0x380], 0x1 ;  /* 0x0000e000020e7a11 */ /* 0x000fc800078008ff */
[----:B------:R-:W-:-:S04]  /*cc10*/  IADD3 R4, R3, R4, RZ ;  /* 0x0000000403047210 */ /* 0x000fc80007ffe0ff */
[----:B------:R-:W-:Y:S01]  /*cc20*/  LEA.HI.X R11, R2, c[0x0][0x384], R4, 0x1, P0 ;  /* 0x0000e100020b7a11 */ /* 0x000fe200000f0c04 */
[----:B------:R-:W-:Y:S05]  /*cc30*/  BRA.DIV ~URZ, `(.L_x_62) ;  /* 0x00001e127f007947 */ /* 0x000fea000b800000 */
[----:B------:R1:W2:Y:S02]  /*cc40*/  SHFL.IDX PT, R10, R11, RZ, 0x181f ;  /* 0x00181fff0b0a7589 */ /* 0x0002a400000e0000 */
.L_x_107:
[----:B------:R-:W-:Y:S05]  /*cc50*/  BRA.DIV ~URZ, `(.L_x_63) ;  /* 0x00001e627f007947 */ /* 0x000fea000b800000 */
[----:B------:R3:W4:Y:S02]  /*cc60*/  SHFL.IDX PT, R0, R14, RZ, 0x181f ;  /* 0x00181fff0e007589 */ /* 0x00072400000e0000 */
.L_x_108:
[----:B------:R-:W-:Y:S01]  /*cc70*/  IMAD R12, R19, c[0x0][0x4e8], RZ ;  /* 0x00013a00130c7a24 */ /* 0x000fe200078e02ff */
[----:B------:R-:W-:Y:S04]  /*cc80*/  BSSY B0, `(.L_x_64) ;  /* 0x000001a000007945 */ /* 0x000fe80003800000 */
[----:B------:R-:W-:-:S13]  /*cc90*/  ISETP.GE.AND P0, PT, R13, R12, PT ;  /* 0x0000000c0d00720c */ /* 0x000fda0003f06270 */
[----:B------:R-:W-:Y:S05]  /*cca0*/  @P0 BRA `(.L_x_65) ;  /* 0x0000017000000947 */ /* 0x000fea0003800000 */
[----:B------:R-:W5:Y:S04]  /*ccb0*/  LDL.64 R2, [R1+0x30] ;  /* 0x0000300001027983 */ /* 0x000f680000100a00 */
        /* <DEDUP_REMOVED lines=10> */
[-C--:B------:R-:W-:Y:S02]  /*cd60*/  @!P3 LEA R8, P4, R2, R0.reuse, 0x1 ;  /* 0x000000000208b211 */ /* 0x080fe400078808ff */
[----:B------:R-:W-:Y:S02]  /*cd70*/  @!P2 LEA R6, P6, R20, R0, 0x1 ;  /* 0x000000001406a211 */ /* 0x000fe400078c08ff */
[----:B------:R-:W-:Y:S02]  /*cd80*/  @!P3 LEA.HI.X R9, R2, R10, R3, 0x1, P4 ;  /* 0x0000000a0209b211 */ /* 0x000fe400020f0c03 */
[----:B------:R-:W-:Y:S02]  /*cd90*/  @!P1 LEA R4, P5, R17, R0, 0x1 ;  /* 0x0000000011049211 */ /* 0x000fe400078a08ff */
[----:B------:R-:W-:Y:S02]  /*cda0*/  @!P2 LEA.HI.X R7, R20, R10, R21, 0x1, P6 ;  /* 0x0000000a1407a211 */ /* 0x000fe400030f0c15 */
[----:B------:R-:W-:-:S02]  /*cdb0*/  @!P0 LEA R2, P4, R15, R0, 0x1 ;  /* 0x000000000f028211 */ /* 0x000fc400078808ff */
[-C--:B------:R-:W-:Y:S02]  /*cdc0*/  @!P1 LEA.HI.X R5, R17, R10.reuse, R18, 0x1, P5 ;  /* 0x0000000a11059211 */ /* 0x080fe400028f0c12 */
[----:B------:R-:W-:Y:S01]  /*cdd0*/  @!P0 LEA.HI.X R3, R15, R10, R16, 0x1, P4 ;  /* 0x0000000a0f038211 */ /* 0x000fe200020f0c10 */
[----:B------:R2:W-:Y:S04]  /*cde0*/  @!P3 ST.E.128 [R8.64], RZ ;  /* 0x000000ff0800b985 */ /* 0x0005e8000c101d06 */
[----:B------:R2:W-:Y:S04]  /*cdf0*/  @!P2 ST.E.128 [R6.64], RZ ;  /* 0x000000ff0600a985 */ /* 0x0005e8000c101d06 */
[----:B------:R2:W-:Y:S04]  /*ce00*/  @!P1 ST.E.128 [R4.64], RZ ;  /* 0x000000ff04009985 */ /* 0x0005e8000c101d06 */
[----:B------:R2:W-:Y:S02]  /*ce10*/  @!P0 ST.E.128 [R2.64], RZ ;  /* 0x000000ff02008985 */ /* 0x0005e4000c101d06 */
.L_x_65:
[----:B------:R-:W-:Y:S05]  /*ce20*/  BSYNC B0 ;  /* 0x0000000000007941 */ /* 0x000fea0003800000 */
.L_x_64:
[----:B------:R-:W-:Y:S05]  /*ce30*/  BRA.DIV ~URZ, `(.L_x_66) ;  /* 0x00001ce27f007947 */ /* 0x000fea000b800000 */
[----:B--2---:R2:W1:Y:S04]  /*ce40*/  SHFL.IDX PT, R10, R11, 0x1, 0x181f ;  /* 0x00381f000b0a7f89 */ /* 0x00446800000e0000 */
[----:B----4-:R2:W4:Y:S02]  /*ce50*/  SHFL.IDX PT, R0, R14, 0x1, 0x181f ;  /* 0x00381f000e007f89 */ /* 0x01052400000e0000 */
.L_x_109:
[----:B------:R-:W-:Y:S01]  /*ce60*/  IADD3 R2, R13, 0x20, RZ ;  /* 0x000000200d027810 */ /* 0x000fe20007ffe0ff */
[----:B------:R-:W-:Y:S03]  /*ce70*/  BSSY B0, `(.L_x_67) ;  /* 0x000001a000007945 */ /* 0x000fe60003800000 */
[----:B------:R-:W-:-:S13]  /*ce80*/  ISETP.GE.AND P0, PT, R2, R12, PT ;  /* 0x0000000c0200720c */ /* 0x000fda0003f06270 */
[----:B------:R-:W-:Y:S05]  /*ce90*/  @P0 BRA `(.L_x_68) ;  /* 0x0000017000000947 */ /* 0x000fea0003800000 */
[----:B------:R-:W5:Y:S04]  /*cea0*/  LDL.64 R22, [R1+0x30] ;  /* 0x0000300001167983 */ /* 0x000f680000100a00 */
[----:B--2---:R-:W2:Y:S04]  /*ceb0*/  LDL R19, [R1+0x38] ;  /* 0x0000380001137983 */ /* 0x004ea80000100800 */
[----:B---3--:R-:W3:Y:S04]  /*cec0*/  LDL R17, [R1+0x3c] ;  /* 0x00003c0001117983 */ /* 0x008ee80000100800 */
[----:B----4-:R-:W4:Y:S04]  /*ced0*/  LDL R15, [R1+0x40] ;  /* 0x00004000010f7983 */ /* 0x010f280000100800 */
[----:B------:R-:W4:Y:S04]  /*cee0*/  LDL R20, [R1+0x70] ;  /* 0x0000700001147983 */ /* 0x000f280000100800 */
[----:B------:R-:W4:Y:S04]  /*cef0*/  LDL R18, [R1+0x6c] ;  /* 0x00006c0001127983 */ /* 0x000f280000100800 */
[----:B------:R-:W4:Y:S01]  /*cf00*/  LDL R16, [R1+0x68] ;  /* 0x0000680001107983 */ /* 0x000f220000100800 */
[----:B-----5:R-:W-:-:S02]  /*cf10*/  ISETP.GE.AND P3, PT, R22, c[0x0][0x3c8], PT ;  /* 0x0000f20016007a0c */ /* 0x020fc40003f66270 */
[----:B--2---:R-:W-:Y:S02]  /*cf20*/  ISETP.GE.AND P2, PT, R19, c[0x0][0x3c8], PT ;  /* 0x0000f20013007a0c */ /* 0x004fe40003f46270 */
[----:B---3--:R-:W-:Y:S02]  /*cf30*/  ISETP.GE.AND P1, PT, R17, c[0x0][0x3c8], PT ;  /* 0x0000f20011007a0c */ /* 0x008fe40003f26270 */
[----:B----4-:R-:W-:-:S07]  /*cf40*/  ISETP.GE.AND P0, PT, R15, c[0x0][0x3c8], PT ;  /* 0x0000f2000f007a0c */ /* 0x010fce0003f06270 */
[CC--:B------:R-:W-:Y:S02]  /*cf50*/  @!P3 LEA R8, P4, R22.reuse, R0.reuse, 0x1 ;  /* 0x000000001608b211 */ /* 0x0c0fe400078808ff */
[----:B------:R-:W-:Y:S02]  /*cf60*/  @!P2 LEA R6, P6, R19, R0, 0x1 ;  /* 0x000000001306a211 */ /* 0x000fe400078c08ff */
[----:B-1----:R-:W-:Y:S02]  /*cf70*/  @!P3 LEA.HI.X R9, R22, R10, R23, 0x1, P4 ;  /* 0x0000000a1609b211 */ /* 0x002fe400020f0c17 */
        /* <DEDUP_REMOVED lines=9> */
.L_x_68:
[----:B------:R-:W-:Y:S05]  /*d010*/  BSYNC B0 ;  /* 0x0000000000007941 */ /* 0x000fea0003800000 */
.L_x_67:
[----:B------:R-:W-:Y:S05]  /*d020*/  BRA.DIV ~URZ, `(.L_x_69) ;  /* 0x00001bb27f007947 */ /* 0x000fea000b800000 */
[----:B-1----:R1:W2:Y:S02]  /*d030*/  SHFL.IDX PT, R10, R11, 0x2, 0x181f ;  /* 0x00581f000b0a7f89 */ /* 0x0022a400000e0000 */
.L_x_110:
[----:B------:R-:W-:Y:S05]  /*d040*/  BRA.DIV ~URZ, `(.L_x_70) ;  /* 0x00001c027f007947 */ /* 0x000fea000b800000 */
[----:B----4-:R4:W1:Y:S02]  /*d050*/  SHFL.IDX PT, R0, R14, 0x2, 0x181f ;  /* 0x00581f000e007f89 */ /* 0x01086400000e0000 */
.L_x_111:
[----:B------:R-:W-:Y:S01]  /*d060*/  IADD3 R2, R13, 0x40, RZ ;  /* 0x000000400d027810 */ /* 0x000fe20007ffe0ff */
[----:B------:R-:W-:Y:S03]  /*d070*/  BSSY B0, `(.L_x_71) ;  /* 0x000001a000007945 */ /* 0x000fe60003800000 */
        /* <DEDUP_REMOVED lines=13> */
[CC--:B-1----:R-:W-:Y:S02]  /*d150*/  @!P3 LEA R8, P4, R22.reuse, R0.reuse, 0x1 ;  /* 0x000000001608b211 */ /* 0x0c2fe400078808ff */
        /* <DEDUP_REMOVED lines=11> */
.L_x_72:
[----:B------:R-:W-:Y:S05]  /*d210*/  BSYNC B0 ;  /* 0x0000000000007941 */ /* 0x000fea0003800000 */
.L_x_71:
[----:B------:R-:W-:Y:S05]  /*d220*/  BRA.DIV ~URZ, `(.L_x_73) ;  /* 0x00001a827f007947 */ /* 0x000fea000b800000 */
[----:B--2---:R2:W3:Y:S04]  /*d230*/  SHFL.IDX PT, R10, R11, 0x3, 0x181f ;  /* 0x00781f000b0a7f89 */ /* 0x0044e800000e0000 */
[----:B-1----:R2:W1:Y:S02]  /*d240*/  SHFL.IDX PT, R0, R14, 0x3, 0x181f ;  /* 0x00781f000e007f89 */ /* 0x00246400000e0000 */
.L_x_112:
[----:B------:R-:W-:-:S04]  /*d250*/  IADD3 R2, R13, 0x60, RZ ;  /* 0x000000600d027810 */ /* 0x000fc80007ffe0ff */
        /* <DEDUP_REMOVED lines=25> */
.L_x_53:
[----:B------:R-:W-:Y:S05]  /*d3f0*/  BSYNC B1 ;  /* 0x0000000000017941 */ /* 0x000fea0003800000 */
.L_x_37:
[----:B-1--4-:R-:W4:Y:S02]  /*d400*/  LDL R0, [R1+0x9c] ;  /* 0x00009c0001007983 */ /* 0x012f240000100800 */
[----:B----4-:R-:W-:-:S13]  /*d410*/  ISETP.NE.AND P0, PT, R0, RZ, PT ;  /* 0x000000ff0000720c */ /* 0x010fda0003f05270 */
[----:B------:R-:W-:Y:S01]  /*d420*/  @P0 WARPSYNC 0xffffffff ;  /* 0xffffffff00000948 */ /* 0x000fe20003800000 */
[----:B------:R-:W-:Y:S06]  /*d430*/  @P0 BAR.SYNC.DEFER_BLOCKING 0x5, 0x100 ;  /* 0x0144000000000b1d */ /* 0x000fec0000010000 */
[----:B------:R-:W1:Y:S04]  /*d440*/  @P0 LDS.128 R4, [0x1a080] ;  /* 0x01a08000ff040984 */ /* 0x000e680000000c00 */
[----:B-1----:R1:W-:Y:S04]  /*d450*/  @P0 STL.64 [R1+0x50], R4 ;  /* 0x0000500401000387 */ /* 0x0023e80000100a00 */
[----:B------:R1:W-:Y:S04]  /*d460*/  @P0 STL.64 [R1+0x58], R6 ;  /* 0x0000580601000387 */ /* 0x0003e80000100a00 */
[----:B------:R-:W-:Y:S06]  /*d470*/  @P0 BAR.ARV 0x4, 0x100 ;  /* 0x0104000000000b1d */ /* 0x000fec0000002000 */
[----:B------:R-:W-:Y:S05]  /*d480*/  @P0 BRA `(.L_x_74) ;  /* 0x00000b9000000947 */ /* 0x000fea0003800000 */
[----:B------:R-:W4:Y:S01]  /*d490*/  S2R R0, SR_TID.X ;  /* 0x0000000000007919 */ /* 0x000f220000002100 */
[----:B-1----:R-:W-:Y:S01]  /*d4a0*/  IMAD.MOV.U32 R7, RZ, RZ, RZ ;  /* 0x000000ffff077224 */ /* 0x002fe200078e00ff */
[----:B----4-:R-:W-:-:S04]  /*d4b0*/  LOP3.LUT R13, R0, 0x1f, RZ, 0xc0, !PT ;  /* 0x0000001f000d7812 */ /* 0x010fc800078ec0ff */
[----:B------:R-:W-:Y:S01]  /*d4c0*/  ISETP.NE.AND P6, PT, R13, 0x1f, PT ;  /* 0x0000001f0d00780c */ /* 0x000fe20003fc5270 */
[----:B------:R-:W-:Y:S10]  /*d4d0*/  BRA.DIV ~URZ, `(.L_x_75) ;  /* 0x000018927f007947 */ /* 0x000ff4000b800000 */
[----:B------:R1:W4:Y:S02]  /*d4e0*/  SHFL.IDX PT, R9, R131, RZ, 0x1f ;  /* 0x00001fff83097589 */ /* 0x00032400000e0000 */
.L_x_113:
[----:B------:R-:W-:Y:S05]  /*d4f0*/  BRA.DIV ~URZ, `(.L_x_76) ;  /* 0x000018e27f007947 */ /* 0x000fea000b800000 */
[----:B--2---:R2:W1:Y:S02]  /*d500*/  SHFL.IDX PT, R8, R131, 0x1, 0x1f ;  /* 0x00201f0083087f89 */ /* 0x00446400000e0000 */
.L_x_114:
[----:B------:R-:W5:Y:S01]  /*d510*/  LDL R0, [R1+0x5c] ;  /* 0x00005c0001007983 */ /* 0x000f620000100800 */
[----:B------:R-:W-:Y:S02]  /*d520*/  IMAD.MOV.U32 R6, RZ, RZ, RZ ;  /* 0x000000ffff067224 */ /* 0x000fe400078e00ff */
[----:B-----5:R-:W-:-:S05]  /*d530*/  IMAD.IADD R0, R0, 0x1, R13 ;  /* 0x0000000100007824 */ /* 0x020fca00078e020d */
[----:B------:R-:W-:-:S13]  /*d540*/  ISETP.GE.OR P0, PT, R0, c[0x0][0x53c], !P6 ;  /* 0x00014f0000007a0c */ /* 0x000fda0007706670 */
[----:B------:R-:W-:Y:S01]  /*d550*/  @!P0 IMAD.MOV.U32 R2, RZ, RZ, 0x4 ;  /* 0x00000004ff028424 */ /* 0x000fe200078e00ff */
[----:B------:R-:W-:-:S03]  /*d560*/  @!P0 MOV R3, 0x4 ;  /* 0x0000000400038802 */ /* 0x000fc60000000f00 */
[----:B------:R-:W-:-:S04]  /*d570*/  @!P0 IMAD.WIDE R4, R0, R2, c[0x0][0x580] ;  /* 0x0001600000048625 */ /* 0x000fc800078e0202 */
[----:B------:R-:W-:Y:S01]  /*d580*/  @!P0 IMAD.WIDE R2, R0, R3, c[0x0][0x578] ;  /* 0x00015e0000028625 */ /* 0x000fe200078e0203 */
[----:B------:R-:W5:Y:S04]  /*d590*/  @!P0 LDG.E R6, [R4.64] ;  /* 0x0000000604068981 */ /* 0x000f68000c1e1900 */
[----:B------:R-:W5:Y:S01]  /*d5a0*/  @!P0 LDG.E R7, [R2.64] ;  /* 0x0000000602078981 */ /* 0x000f62000c1e1900 */
[C---:B------:R-:W-:Y:S02]  /*d5b0*/  ISETP.GE.U32.AND P4, PT, R13.reuse, 0x10, PT ;  /* 0x000000100d00780c */ /* 0x040fe40003f86070 */
[C---:B------:R-:W-:Y:S02]  /*d5c0*/  ISETP.GE.U32.AND P3, PT, R13.reuse, 0x8, PT ;  /* 0x000000080d00780c */ /* 0x040fe40003f66070 */
[----:B------:R-:W-:-:S02]  /*d5d0*/  ISETP.GE.U32.AND P2, PT, R13, 0x4, PT ;  /* 0x000000040d00780c */ /* 0x000fc40003f46070 */
[C---:B------:R-:W-:Y:S02]  /*d5e0*/  ISETP.GE.U32.AND P1, PT, R13.reuse, 0x2, PT ;  /* 0x000000020d00780c */ /* 0x040fe40003f26070 */
[----:B------:R-:W-:Y:S02]  /*d5f0*/  ISETP.NE.AND P5, PT, R13, RZ, PT ;  /* 0x000000ff0d00720c */ /* 0x000fe40003fa5270 */
[----:B------:R-:W-:Y:S01]  /*d600*/  MOV R11, RZ ;  /* 0x000000ff000b7202 */ /* 0x000fe20000000f00 */
[----:B-----5:R-:W-:Y:S01]  /*d610*/  IMAD R0, R7, R6, RZ ;  /* 0x0000000607007224 */ /* 0x020fe200078e02ff */
[----:B------:R-:W-:Y:S07]  /*d620*/  BRA.DIV ~URZ, `(.L_x_77) ;  /* 0x000018227f007947 */ /* 0x000fee000b800000 */
[----:B------:R2:W4:Y:S02]  /*d630*/  SHFL.UP PT, R4, R0, 0x1, RZ ;  /* 0x0420000000047989 */ /* 0x00052400000e00ff */
.L_x_115:
[----:B----4-:R-:W-:-:S04]  /*d640*/  SEL R4, R4, RZ, P5 ;  /* 0x000000ff04047207 */ /* 0x010fc80002800000 */
[----:B--2---:R-:W-:Y:S01]  /*d650*/  IADD3 R0, R0, R4, RZ ;  /* 0x0000000400007210 */ /* 0x004fe20007ffe0ff */
[----:B------:R-:W-:Y:S05]  /*d660*/  BRA.DIV ~URZ, `(.L_x_78) ;  /* 0x000018227f007947 */ /* 0x000fea000b800000 */
        /* <DEDUP_REMOVED lines=12> */
[----:B------:R2:W4:Y:S02]  /*d730*/  SHFL.IDX PT, R0, R4, 0x1f, 0x1f ;  /* 0x03e01f0004007f89 */ /* 0x00052400000e0000 */
.L_x_116:
[----:B----4-:R-:W-:Y:S01]  /*d740*/  IMAD R0, R0, c[0x0][0x538], RZ ;  /* 0x00014e0000007a24 */ /* 0x010fe200078e02ff */
[----:B------:R-:W-:Y:S04]  /*d750*/  BSSY B1, `(.L_x_79) ;  /* 0x0000083000017945 */ /* 0x000fe80003800000 */
[----:B-1----:R-:W-:-:S04]  /*d760*/  IADD3 R8, R0, R8, RZ ;  /* 0x0000000800087210 */ /* 0x002fc80007ffe0ff */
[----:B------:R-:W-:-:S13]  /*d770*/  ISETP.GT.AND P0, PT, R8, R9, PT ;  /* 0x000000090800720c */ /* 0x000fda0003f04270 */
[----:B------:R-:W-:Y:S05]  /*d780*/  @P0 BRA `(.L_x_80) ;  /* 0x0000025000000947 */ /* 0x000fea0003800000 */
.L_x_84:
[----:B------:R-:W4:Y:S02]  /*d790*/  LDL.LU R0, [R1+0x5c] ;  /* 0x00005c0001007983 */ /* 0x000f240000300800 */
[----:B----4-:R-:W-:-:S04]  /*d7a0*/  IADD3 R0, R0, 0x1f, RZ ;  /* 0x0000001f00007810 */ /* 0x010fc80007ffe0ff */
[----:B------:R-:W-:-:S13]  /*d7b0*/  ISETP.GE.AND P0, PT, R0, c[0x0][0x53c], PT ;  /* 0x00014f0000007a0c */ /* 0x000fda0003f06270 */
[----:B------:R-:W-:Y:S05]  /*d7c0*/  @P0 BRA `(.L_x_81) ;  /* 0x0000076000000947 */ /* 0x000fea0003800000 */
[----:B------:R1:W-:Y:S01]  /*d7d0*/  STL [R1+0x5c], R0 ;  /* 0x00005c0001007387 */ /* 0x0003e20000100800 */
[----:B------:R-:W-:Y:S01]  /*d7e0*/  CS2R R6, SRZ ;  /* 0x0000000000067805 */ /* 0x000fe2000001ff00 */
[----:B-1----:R-:W-:-:S04]  /*d7f0*/  IADD3 R0, R0, R13, RZ ;  /* 0x0000000d00007210 */ /* 0x002fc80007ffe0ff */
[----:B------:R-:W-:-:S13]  /*d800*/  ISETP.GE.OR P0, PT, R0, c[0x0][0x53c], !P6 ;  /* 0x00014f0000007a0c */ /* 0x000fda0007706670 */
[----:B------:R-:W-:Y:S02]  /*d810*/  @!P0 MOV R2, 0x4 ;  /* 0x0000000400028802 */ /* 0x000fe40000000f00 */
[----:B------:R-:W-:-:S03]  /*d820*/  @!P0 MOV R3, 0x4 ;  /* 0x0000000400038802 */ /* 0x000fc60000000f00 */
[----:B--2---:R-:W-:-:S04]  /*d830*/  @!P0 IMAD.WIDE R4, R0, R2, c[0x0][0x580] ;  /* 0x0001600000048625 */ /* 0x004fc800078e0202 */
[----:B------:R-:W-:Y:S01]  /*d840*/  @!P0 IMAD.WIDE R2, R0, R3, c[0x0][0x578] ;  /* 0x00015e0000028625 */ /* 0x000fe200078e0203 */
[----:B------:R-:W2:Y:S04]  /*d850*/  @!P0 LDG.E R6, [R4.64] ;  /* 0x0000000604068981 */ /* 0x000ea8000c1e1900 */
[----:B------:R-:W2:Y:S02]  /*d860*/  @!P0 LDG.E R7, [R2.64] ;  /* 0x0000000602078981 */ /* 0x000ea4000c1e1900 */
[----:B--2---:R-:W-:Y:S01]  /*d870*/  IMAD R0, R7, R6, RZ ;  /* 0x0000000607007224 */ /* 0x004fe200078e02ff */
[----:B------:R-:W-:Y:S05]  /*d880*/  BRA.DIV ~URZ, `(.L_x_82) ;  /* 0x000017a27f007947 */ /* 0x000fea000b800000 */
[----:B------:R1:W2:Y:S02]  /*d890*/  SHFL.UP PT, R2, R0, 0x1, RZ ;  /* 0x0420000000027989 */ /* 0x0002a400000e00ff */
.L_x_117:
        /* <DEDUP_REMOVED lines=16> */
.L_x_118:
[----:B--2---:R-:W-:-:S05]  /*d9a0*/  IMAD R0, R0, c[0x0][0x538], RZ ;  /* 0x00014e0000007a24 */ /* 0x004fca00078e02ff */
[----:B------:R-:W-:-:S04]  /*d9b0*/  IADD3 R8, R0, R8, RZ ;  /* 0x0000000800087210 */ /* 0x000fc80007ffe0ff */
[----:B------:R-:W-:-:S13]  /*d9c0*/  ISETP.GT.AND P0, PT, R8, R9, PT ;  /* 0x000000090800720c */ /* 0x000fda0003f04270 */
[----:B-1-3--:R-:W-:Y:S05]  /*d9d0*/  @!P0 BRA `(.L_x_84) ;  /* 0xfffffdb000008947 */ /* 0x00afea000383ffff */
.L_x_80:
[----:B---3--:R-:W-:-:S05]  /*d9e0*/  IADD3 R10, -R0, R8, RZ ;  /* 0x00000008000a7210 */ /* 0x008fca0007ffe1ff */
[----:B------:R-:W-:-:S05]  /*d9f0*/  IMAD R0, R4, c[0x0][0x538], R10 ;  /* 0x00014e0004007a24 */ /* 0x000fca00078e020a */
[----:B------:R-:W-:Y:S01]  /*da00*/  ISETP.GT.AND P0, PT, R0, R9, PT ;  /* 0x000000090000720c */ /* 0x000fe20003f04270 */
[----:B------:R-:W-:-:S12]  /*da10*/  BRA.DIV ~URZ, `(.L_x_85) ;  /* 0x000018027f007947 */ /* 0x000fd8000b800000 */
[----:B------:R-:W-:-:S04]  /*da20*/  VOTE.ANY R8, PT, !P0 ;  /* 0x0000000000087806 */ /* 0x000fc800040e0100 */
.L_x_119:
[----:B------:R1:W3:Y:S01]  /*da30*/  POPC R12, R8 ;  /* 0x00000008000c7309 */ /* 0x0002e20000000000 */
[----:B------:R-:W-:Y:S05]  /*da40*/  BRA.DIV ~URZ, `(.L_x_86) ;  /* 0x000018227f007947 */ /* 0x000fea000b800000 */
[----:B---3--:R3:W4:Y:S04]  /*da50*/  SHFL.IDX PT, R6, R6, R12, 0x1f ;  /* 0x00001f0c06067589 */ /* 0x00872800000e0000 */
[----:B------:R3:W1:Y:S02]  /*da60*/  SHFL.IDX PT, R7, R7, R12, 0x1f ;  /* 0x00001f0c07077589 */ /* 0x00066400000e0000 */
.L_x_120:
[----:B------:R-:W-:Y:S01]  /*da70*/  ISETP.NE.AND P0, PT, R8, RZ, PT ;  /* 0x000000ff0800720c */ /* 0x000fe20003f05270 */
[----:B------:R-:W-:-:S12]  /*da80*/  BSSY B0, `(.L_x_87) ;  /* 0x0000005000007945 */ /* 0x000fd80003800000 */
[----:B------:R-:W-:Y:S05]  /*da90*/  @!P0 BRA `(.L_x_88) ;  /* 0x0000003000008947 */ /* 0x000fea0003800000 */
[----:B------:R-:W-:Y:S01]  /*daa0*/  IADD3 R3, R12, -0x1, RZ ;  /* 0xffffffff0c037810 */ /* 0x000fe20007ffe0ff */
[----:B------:R-:W-:Y:S05]  /*dab0*/  BRA.DIV ~URZ, `(.L_x_89) ;  /* 0x000018827f007947 */ /* 0x000fea000b800000 */
[----:B------:R2:W3:Y:S02]  /*dac0*/  SHFL.IDX PT, R11, R4, R3, 0x1f ;  /* 0x00001f03040b7589 */ /* 0x0004e400000e0000 */
.L_x_88:
[----:B------:R-:W-:Y:S05]  /*dad0*/  BSYNC B0 ;  /* 0x0000000000007941 */ /* 0x000fea0003800000 */
.L_x_87:
[----:B---3--:R-:W-:Y:S01]  /*dae0*/  IMAD R5, R11, c[0x0][0x538], R10 ;  /* 0x00014e000b057a24 */ /* 0x008fe200078e020a */
[----:B--2-4-:R-:W-:Y:S02]  /*daf0*/  IABS R4, R6 ;  /* 0x0000000600047213 */ /* 0x014fe40000000000 */
[----:B-1----:R-:W-:Y:S01]  /*db00*/  IABS R0, R7 ;  /* 0x0000000700007213 */ /* 0x002fe20000000000 */
[----:B------:R-:W-:Y:S01]  /*db10*/  IMAD.IADD R10, R9, 0x1, -R5 ;  /* 0x00000001090a7824 */ /* 0x000fe200078e0a05 */
[----:B------:R1:W-:Y:S01]  /*db20*/  STL [R1+0x50], R5 ;  /* 0x0000500501007387 */ /* 0x0003e20000100800 */
[----:B------:R-:W2:Y:S03]  /*db30*/  I2F.RP R2, R4 ;  /* 0x0000000400027306 */ /* 0x000ea60000209400 */
[----:B------:R-:W3:Y:S05]  /*db40*/  LDL.LU R14, [R1+0x5c] ;  /* 0x00005c00010e7983 */ /* 0x000eea0000300800 */
[----:B--2---:R-:W2:Y:S02]  /*db50*/  MUFU.RCP R2, R2 ;  /* 0x0000000200027308 */ /* 0x004ea40000001000 */
[----:B--2---:R-:W-:-:S06]  /*db60*/  IADD3 R2, R2, 0xffffffe, RZ ;  /* 0x0ffffffe02027810 */ /* 0x004fcc0007ffe0ff */
[----:B------:R-:W2:Y:S01]  /*db70*/  F2I.FTZ.U32.TRUNC.NTZ R3, R2 ;  /* 0x0000000200037305 */ /* 0x000ea2000021f000 */
[----:B-1----:R-:W-:Y:S01]  /*db80*/  IMAD.MOV.U32 R5, RZ, RZ, R0 ;  /* 0x000000ffff057224 */ /* 0x002fe200078e0000 */
[----:B------:R-:W-:Y:S02]  /*db90*/  IABS R0, R6 ;  /* 0x0000000600007213 */ /* 0x000fe40000000000 */
[----:B------:R-:W-:-:S04]  /*dba0*/  IABS R9, R10 ;  /* 0x0000000a00097213 */ /* 0x000fc80000000000 */
[----:B------:R-:W1:Y:S01]  /*dbb0*/  I2F.RP R11, R5 ;  /* 0x00000005000b7306 */ /* 0x000e620000209400 */
[----:B--2---:R-:W-:-:S04]  /*dbc0*/  IMAD.MOV R2, RZ, RZ, -R3 ;  /* 0x000000ffff027224 */ /* 0x004fc800078e0a03 */
[----:B------:R-:W-:Y:S01]  /*dbd0*/  IMAD R8, R2, R4, RZ ;  /* 0x0000000402087224 */ /* 0x000fe200078e02ff */
[----:B------:R-:W-:Y:S01]  /*dbe0*/  MOV R2, RZ ;  /* 0x000000ff00027202 */ /* 0x000fe20000000f00 */
[----:B------:R-:W-:-:S04]  /*dbf0*/  IMAD.MOV R0, RZ, RZ, -R0 ;  /* 0x000000ffff007224 */ /* 0x000fc800078e0a00 */
[----:B------:R-:W-:-:S04]  /*dc00*/  IMAD.HI.U32 R8, R3, R8, R2 ;  /* 0x0000000803087227 */ /* 0x000fc800078e0002 */
[----:B------:R-:W-:Y:S02]  /*dc10*/  IMAD.MOV.U32 R2, RZ, RZ, R9 ;  /* 0x000000ffff027224 */ /* 0x000fe400078e0009 */
[----:B------:R-:W-:Y:S02]  /*dc20*/  IMAD.MOV.U32 R3, RZ, RZ, R0 ;  /* 0x000000ffff037224 */ /* 0x000fe400078e0000 */
[----:B------:R-:W-:-:S04]  /*dc30*/  IMAD.HI.U32 R0, R8, R2, RZ ;  /* 0x0000000208007227 */ /* 0x000fc800078e00ff */
[----:B------:R-:W-:Y:S02]  /*dc40*/  IMAD R2, R0, R3, R2 ;  /* 0x0000000300027224 */ /* 0x000fe400078e0202 */
[----:B-1----:R-:W1:Y:S03]  /*dc50*/  MUFU.RCP R3, R11 ;  /* 0x0000000b00037308 */ /* 0x002e660000001000 */
[----:B------:R-:W-:Y:S02]  /*dc60*/  ISETP.GT.U32.AND P0, PT, R4, R2, PT ;  /* 0x000000020400720c */ /* 0x000fe40003f04070 */
[----:B-1----:R-:W-:-:S11]  /*dc70*/  IADD3 R3, R3, 0xffffffe, RZ ;  /* 0x0ffffffe03037810 */ /* 0x002fd60007ffe0ff */
[-C--:B------:R-:W-:Y:S01]  /*dc80*/  @!P0 IADD3 R2, R2, -R4.reuse, RZ ;  /* 0x8000000402028210 */ /* 0x080fe20007ffe0ff */
[----:B------:R-:W1:Y:S03]  /*dc90*/  F2I.FTZ.U32.TRUNC.NTZ R3, R3 ;  /* 0x0000000300037305 */ /* 0x000e66000021f000 */
[----:B------:R-:W-:Y:S02]  /*dca0*/  ISETP.GE.U32.AND P2, PT, R2, R4, PT ;  /* 0x000000040200720c */ /* 0x000fe40003f46070 */
[----:B------:R-:W-:Y:S02]  /*dcb0*/  LOP3.LUT R2, R10, R6, RZ, 0x3c, !PT ;  /* 0x000000060a027212 */ /* 0x000fe400078e3cff */
[----:B------:R-:W-:Y:S02]  /*dcc0*/  @!P0 IADD3 R0, R0, 0x1, RZ ;  /* 0x0000000100008810 */ /* 0x000fe40007ffe0ff */
[----:B------:R-:W-:-:S02]  /*dcd0*/  ISETP.GE.AND P1, PT, R2, RZ, PT ;  /* 0x000000ff0200720c */ /* 0x000fc40003f26270 */
[----:B------:R-:W-:-:S05]  /*dce0*/  ISETP.NE.AND P0, PT, R6, RZ, PT ;  /* 0x000000ff0600720c */ /* 0x000fca0003f05270 */
[----:B------:R-:W-:Y:S01]  /*dcf0*/  @P2 IADD3 R0, R0, 0x1, RZ ;  /* 0x0000000100002810 */ /* 0x000fe20007ffe0ff */
[----:B-1----:R-:W-:-:S04]  /*dd00*/  IMAD.MOV R2, RZ, RZ, -R3 ;  /* 0x000000ffff027224 */ /* 0x002fc800078e0a03 */
[----:B------:R-:W-:Y:S01]  /*dd10*/  IMAD.MOV.U32 R4, RZ, RZ, R2 ;  /* 0x000000ffff047224 */ /* 0x000fe200078e0002 */
[----:B------:R-:W-:Y:S01]  /*dd20*/  IABS R2, R7 ;  /* 0x0000000700027213 */ /* 0x000fe20000000000 */
[----:B------:R-:W-:Y:S01]  /*dd30*/  @!P1 IMAD.MOV R0, RZ, RZ, -R0 ;  /* 0x000000ffff009224 */ /* 0x000fe200078e0a00 */
[----:B------:R-:W-:Y:S01]  /*dd40*/  @!P0 LOP3.LUT R0, RZ, R6, RZ, 0x33, !PT ;  /* 0x00000006ff008212 */ /* 0x000fe200078e33ff */
[----:B------:R-:W-:Y:S01]  /*dd50*/  IMAD R4, R4, R5, RZ ;  /* 0x0000000504047224 */ /* 0x000fe200078e02ff */
[----:B------:R-:W-:Y:S01]  /*dd60*/  IADD3 R8, RZ, -R2, RZ ;  /* 0x80000002ff087210 */ /* 0x000fe20007ffe0ff */
[----:B------:R-:W-:Y:S01]  /*dd70*/  IMAD.MOV.U32 R2, RZ, RZ, RZ ;  /* 0x000000ffff027224 */ /* 0x000fe200078e00ff */
[----:B------:R-:W-:-:S03]  /*dd80*/  IABS R9, R0 ;  /* 0x0000000000097213 */ /* 0x000fc60000000000 */
[----:B------:R-:W-:Y:S01]  /*dd90*/  IMAD.HI.U32 R2, R3, R4, R2 ;  /* 0x0000000403027227 */ /* 0x000fe200078e0002 */
[----:B------:R-:W-:-:S03]  /*dda0*/  MOV R4, R8 ;  /* 0x0000000800047202 */ /* 0x000fc60000000f00 */
[----:B------:R-:W-:-:S04]  /*ddb0*/  IMAD.MOV.U32 R3, RZ, RZ, R9 ;  /* 0x000000ffff037224 */ /* 0x000fc800078e0009 */
[----:B------:R-:W-:-:S04]  /*ddc0*/  IMAD.HI.U32 R2, R2, R3, RZ ;  /* 0x0000000302027227 */ /* 0x000fc800078e00ff */
[----:B------:R-:W-:-:S05]  /*ddd0*/  IMAD R3, R2, R4, R3 ;  /* 0x0000000402037224 */ /* 0x000fca00078e0203 */
[----:B------:R-:W-:-:S13]  /*dde0*/  ISETP.GT.U32.AND P0, PT, R5, R3, PT ;  /* 0x000000030500720c */ /* 0x000fda0003f04070 */
[----:B------:R-:W-:-:S05]  /*ddf0*/  @!P0 IMAD.IADD R3, R3, 0x1, -R5 ;  /* 0x0000000103038824 */ /* 0x000fca00078e0a05 */
[----:B------:R-:W-:Y:S02]  /*de00*/  ISETP.GE.U32.AND P2, PT, R3, R5, PT ;  /* 0x000000050300720c */ /* 0x000fe40003f46070 */
[----:B------:R-:W-:Y:S02]  /*de10*/  LOP3.LUT R3, R0, R7, RZ, 0x3c, !PT ;  /* 0x0000000700037212 */ /* 0x000fe400078e3cff */
[----:B------:R-:W-:Y:S02]  /*de20*/  @!P0 IADD3 R2, R2, 0x1, RZ ;  /* 0x0000000102028810 */ /* 0x000fe40007ffe0ff */
[----:B------:R-:W-:Y:S02]  /*de30*/  ISETP.GE.AND P1, PT, R3, RZ, PT ;  /* 0x000000ff0300720c */ /* 0x000fe40003f26270 */
[----:B------:R-:W-:-:S05]  /*de40*/  ISETP.NE.AND P0, PT, R7, RZ, PT ;  /* 0x000000ff0700720c */ /* 0x000fca0003f05270 */
[----:B------:R-:W-:-:S06]  /*de50*/  @P2 IADD3 R2, R2, 0x1, RZ ;  /* 0x0000000102022810 */ /* 0x000fcc0007ffe0ff */
[----:B------:R-:W-:Y:S02]  /*de60*/  @!P1 IMAD.MOV R2, RZ, RZ, -R2 ;  /* 0x000000ffff029224 */ /* 0x000fe400078e0a02 */
[----:B------:R-:W-:-:S04]  /*de70*/  @!P0 LOP3.LUT R2, RZ, R7, RZ, 0x33, !PT ;  /* 0x00000007ff028212 */ /* 0x000fc800078e33ff */
[----:B------:R-:W-:Y:S01]  /*de80*/  IADD3 R3, -R2, RZ, RZ ;  /* 0x000000ff02037210 */ /* 0x000fe20007ffe1ff */
[----:B------:R-:W-:Y:S02]  /*de90*/  IMAD R6, R0, R6, RZ ;  /* 0x0000000600067224 */ /* 0x000fe400078e02ff */
[C---:B------:R-:W-:Y:S02]  /*dea0*/  IMAD R2, R7.reuse, 0x1000000, R2 ;  /* 0x0100000007027824 */ /* 0x040fe400078e0202 */
[----:B------:R-:W-:Y:S01]  /*deb0*/  IMAD R0, R7, R3, R0 ;  /* 0x0000000307007224 */ /* 0x000fe200078e0200 */
[----:B------:R-:W-:-:S03]  /*dec0*/  IADD3 R3, R10, -R6, RZ ;  /* 0x800000060a037210 */ /* 0x000fc60007ffe0ff */
[----:B------:R-:W-:-:S05]  /*ded0*/  IMAD R0, R0, 0x10000, R2 ;  /* 0x0001000000007824 */ /* 0x000fca00078e0202 */
[----:B------:R1:W-:Y:S01]  /*dee0*/  STL [R1+0x58], R0 ;  /* 0x0000580001007387 */ /* 0x0003e20000100800 */
[----:B---3--:R-:W-:-:S05]  /*def0*/  IMAD.IADD R14, R12, 0x1, R14 ;  /* 0x000000010c0e7824 */ /* 0x008fca00078e020e */
[----:B------:R1:W-:Y:S04]  /*df00*/  STL [R1+0x5c], R14 ;  /* 0x00005c0e01007387 */ /* 0x0003e80000100800 */
[----:B------:R1:W-:Y:S01]  /*df10*/  STL [R1+0x54], R3 ;  /* 0x0000540301007387 */ /* 0x0003e20000100800 */
[----:B------:R-:W-:Y:S05]  /*df20*/  BRA `(.L_x_90) ;  /* 0x0000005000007947 */ /* 0x000fea0003800000 */
.L_x_81:
[----:B------:R-:W-:Y:S01]  /*df30*/  MOV R0, c[0x0][0x53c] ;  /* 0x00014f0000007a02 */ /* 0x000fe20000000f00 */
[----:B------:R1:W-:Y:S04]  /*df40*/  STL [R1+0x50], R9 ;  /* 0x0000500901007387 */ /* 0x0003e80000100800 */
[----:B------:R1:W-:Y:S04]  /*df50*/  STL [R1+0x54], RZ ;  /* 0x000054ff01007387 */ /* 0x0003e80000100800 */
[----:B------:R1:W-:Y:S04]  /*df60*/  STL [R1+0x58], RZ ;  /* 0x000058ff01007387 */ /* 0x0003e80000100800 */
[----:B------:R1:W-:Y:S02]  /*df70*/  STL [R1+0x5c], R0 ;  /* 0x00005c0001007387 */ /* 0x0003e40000100800 */
.L_x_90:
[----:B------:R-:W-:Y:S05]  /*df80*/  BSYNC B1 ;  /* 0x0000000000017941 */ /* 0x000fea0003800000 */
.L_x_79:
[----:B--2---:R-:W2:Y:S04]  /*df90*/  LDL R4, [R1+0x50] ;  /* 0x0000500001047983 */ /* 0x004ea80000100800 */
[----:B------:R-:W2:Y:S04]  /*dfa0*/  LDL R5, [R1+0x54] ;  /* 0x0000540001057983 */ /* 0x000ea80000100800 */
[----:B------:R-:W2:Y:S04]  /*dfb0*/  LDL R6, [R1+0x58] ;  /* 0x0000580001067983 */ /* 0x000ea80000100800 */
[----:B------:R-:W2:Y:S01]  /*dfc0*/  LDL R7, [R1+0x5c] ;  /* 0x00005c0001077983 */ /* 0x000ea20000100800 */
[----:B------:R-:W-:Y:S03]  /*dfd0*/  WARPSYNC 0xffffffff ;  /* 0xffffffff00007948 */ /* 0x000fe60003800000 */
[----:B------:R-:W-:Y:S01]  /*dfe0*/  BAR.SYNC.DEFER_BLOCKING 0x4, 0x100 ;  /* 0x0104000000007b1d */ /* 0x000fe20000010000 */
[----:B------:R-:W-:-:S13]  /*dff0*/  ISETP.NE.AND P0, PT, R13, RZ, PT ;  /* 0x000000ff0d00720c */ /* 0x000fda0003f05270 */
[----:B--2---:R2:W-:Y:S04]  /*e000*/  @!P0 STS.128 [0x1a080], R4 ;  /* 0x01a08004ff008388 */ /* 0x0045e80000000c00 */
[----:B------:R-:W-:Y:S06]  /*e010*/  BAR.ARV 0x5, 0x100 ;  /* 0x0144000000007b1d */ /* 0x000fec0000002000 */
.L_x_74:
[----:B-1----:R-:W4:Y:S02]  /*e020*/  LDL R0, [R1+0x5c] ;  /* 0x00005c0001007983 */ /* 0x002f240000100800 */
[----:B----4-:R-:W-:-:S13]  /*e030*/  ISETP.GE.AND P0, PT, R0, c[0x0][0x53c], PT ;  /* 0x00014f0000007a0c */ /* 0x010fda0003f06270 */
[----:B--23--:R-:W-:Y:S01]  /*e040*/  @P0 CALL.REL.NOINC `(.L_x_91) ;  /* 0x0000001000000944 */ /* 0x00cfe20003c00000 */
[----:B------:R-:W-:Y:S05]  /*e050*/  BRA `(.L_x_92) ;  /* 0xffff340000007947 */ /* 0x000fea000383ffff */
.L_x_91:
[----:B------:R-:W-:Y:S05]  /*e060*/  EXIT ;  /* 0x000000000000794d */ /* 0x000fea0003800000 */
.L_x_13:
[----:B------:R-:W-:Y:S01]  /*e070*/  IMAD.MOV.U32 R0, RZ, RZ, R5 ;  /* 0x000000ffff007224 */ /* 0x000fe200078e0005 */
[----:B------:R-:W-:Y:S02]  /*e080*/  MOV R2, 0x1 ;  /* 0x0000000100027802 */ /* 0x000fe40000000f00 */
[----:B------:R-:W-:Y:S02]  /*e090*/  MOV R3, 0xe0b0 ;  /* 0x0000e0b000037802 */ /* 0x000fe40000000f00 */
[----:B------:R-:W-:Y:S05]  /*e0a0*/  CALL.REL.NOINC `($__internal_2_$__cuda_sm70_shflsync_up_p) ;  /* 0x0000139000007944 */ /* 0x000fea0003c00000 */
[----:B------:R-:W-:Y:S01]  /*e0b0*/  MOV R0, R4 ;  /* 0x0000000400007202 */ /* 0x000fe20000000f00 */
[----:B------:R-:W-:Y:S05]  /*e0c0*/  BRA `(.L_x_93) ;  /* 0xffff23a000007947 */ /* 0x000fea000383ffff */
.L_x_14:
[----:B------:R-:W-:Y:S01]  /*e0d0*/  IMAD.MOV.U32 R0, RZ, RZ, R5 ;  /* 0x000000ffff007224 */ /* 0x000fe200078e0005 */
[----:B------:R-:W-:Y:S02]  /*e0e0*/  MOV R2, 0x2 ;  /* 0x0000000200027802 */ /* 0x000fe40000000f00 */
[----:B------:R-:W-:Y:S02]  /*e0f0*/  MOV R3, 0xe110 ;  /* 0x0000e11000037802 */ /* 0x000fe40000000f00 */
[----:B------:R-:W-:Y:S05]  /*e100*/  CALL.REL.NOINC `($__internal_2_$__cuda_sm70_shflsync_up_p) ;  /* 0x0000133000007944 */ /* 0x000fea0003c00000 */
[----:B------:R-:W-:Y:S01]  /*e110*/  SEL R0, R4, RZ, P4 ;  /* 0x000000ff04007207 */ /* 0x000fe20002000000 */
[----:B------:R-:W-:Y:S01]  /*e120*/  IMAD.MOV.U32 R2, RZ, RZ, 0x4 ;  /* 0x00000004ff027424 */ /* 0x000fe200078e00ff */
[----:B------:R-:W-:-:S03]  /*e130*/  MOV R3, 0xe160 ;  /* 0x0000e16000037802 */ /* 0x000fc60000000f00 */
[----:B------:R-:W-:Y:S02]  /*e140*/  IMAD.IADD R0, R5, 0x1, R0 ;  /* 0x0000000105007824 */ /* 0x000fe400078e0200 */
        /* <DEDUP_REMOVED lines=14> */
[----:B------:R-:W-:Y:S01]  /*e230*/  IMAD.IADD R4, R0, 0x1, R4 ;  /* 0x0000000100047824 */ /* 0x000fe200078e0204 */
[----:B------:R-:W-:-:S03]  /*e240*/  MOV R0, 0x1f ;  /* 0x0000001f00007802 */ /* 0x000fc60000000f00 */
[----:B------:R-:W-:Y:S02]  /*e250*/  IMAD.MOV.U32 R5, RZ, RZ, R4 ;  /* 0x000000ffff057224 */ /* 0x000fe400078e0004 */
[----:B------:R-:W-:Y:S05]  /*e260*/  CALL.REL.NOINC `($__internal_1_$__cuda_sm70_shflsync_idx_p) ;  /* 0x0000118000007944 */ /* 0x000fea0003c00000 */
[----:B------:R-:W-:Y:S05]  /*e270*/  BRA `(.L_x_94) ;  /* 0xffff22f000007947 */ /* 0x000fea000383ffff */
.L_x_16:
[----:B------:R-:W-:Y:S02]  /*e280*/  SEL R0, RZ, 0x1, P0 ;  /* 0x00000001ff007807 */ /* 0x000fe40000000000 */
[----:B------:R-:W-:Y:S02]  /*e290*/  MOV R2, 0xe2b0 ;  /* 0x0000e2b000027802 */ /* 0x000fe40000000f00 */
[----:B------:R-:W-:Y:S05]  /*e2a0*/  CALL.REL.NOINC `($__internal_3_$__cuda_sm70_votesync_ballot) ;  /* 0x0000120000007944 */ /* 0x000fea0003c00000 */
[----:B------:R-:W-:Y:S01]  /*e2b0*/  MOV R6, R0 ;  /* 0x0000000000067202 */ /* 0x000fe20000000f00 */
[----:B------:R-:W-:Y:S05]  /*e2c0*/  BRA `(.L_x_95) ;  /* 0xffff233000007947 */ /* 0x000fea000383ffff */
.L_x_17:
[----:B------:R-:W-:Y:S01]  /*e2d0*/  IMAD.MOV.U32 R5, RZ, RZ, R8 ;  /* 0x000000ffff057224 */ /* 0x000fe200078e0008 */
[----:B--2---:R-:W-:Y:S01]  /*e2e0*/  MOV R3, R13 ;  /* 0x0000000d00037202 */ /* 0x004fe20000000f00 */
[----:B------:R-:W-:Y:S01]  /*e2f0*/  IMAD.MOV.U32 R0, RZ, RZ, 0x1f ;  /* 0x0000001fff007424 */ /* 0x000fe200078e00ff */
[----:B------:R-:W-:Y:S02]  /*e300*/  MOV R2, 0xe320 ;  /* 0x0000e32000027802 */ /* 0x000fe40000000f00 */
[----:B-1----:R-:W-:Y:S05]  /*e310*/  CALL.REL.NOINC `($__internal_1_$__cuda_sm70_shflsync_idx_p) ;  /* 0x000010d000007944 */ /* 0x002fea0003c00000 */
[----:B------:R-:W-:Y:S01]  /*e320*/  IMAD.MOV.U32 R11, RZ, RZ, R0 ;  /* 0x000000ffff0b7224 */ /* 0x000fe200078e0000 */
[----:B------:R-:W-:Y:S01]  /*e330*/  MOV R5, R7 ;  /* 0x0000000700057202 */ /* 0x000fe20000000f00 */
[----:B------:R-:W-:Y:S01]  /*e340*/  IMAD.MOV.U32 R7, RZ, RZ, RZ ;  /* 0x000000ffff077224 */ /* 0x000fe200078e00ff */
[----:B------:R-:W-:Y:S01]  /*e350*/  MOV R3, R13 ;  /* 0x0000000d00037202 */ /* 0x000fe20000000f00 */
[----:B------:R-:W-:Y:S01]  /*e360*/  IMAD.MOV.U32 R0, RZ, RZ, 0x1f ;  /* 0x0000001fff007424 */ /* 0x000fe200078e00ff */
[----:B------:R-:W-:-:S02]  /*e370*/  MOV R2, 0xe390 ;  /* 0x0000e39000027802 */ /* 0x000fc40000000f00 */
[----:B------:R-:W-:Y:S05]  /*e380*/  CALL.REL.NOINC `($__internal_1_$__cuda_sm70_shflsync_idx_p) ;  /* 0x0000106000007944 */ /* 0x000fea0003c00000 */
[----:B------:R-:W-:Y:S01]  /*e390*/  MOV R10, R0 ;  /* 0x00000000000a7202 */ /* 0x000fe20000000f00 */
[----:B------:R-:W-:Y:S05]  /*e3a0*/  BRA `(.L_x_96) ;  /* 0xffff22a000007947 */ /* 0x000fea000383ffff */
.L_x_20:
[----:B------:R-:W-:Y:S01]  /*e3b0*/  IMAD.MOV.U32 R5, RZ, RZ, R4 ;  /* 0x000000ffff057224 */ /* 0x000fe200078e0004 */
[----:B------:R-:W-:-:S02]  /*e3c0*/  MOV R0, 0x1f ;  /* 0x0000001f00007802 */ /* 0x000fc40000000f00 */
[----:B------:R-:W-:Y:S02]  /*e3d0*/  MOV R2, 0xe3f0 ;  /* 0x0000e3f000027802 */ /* 0x000fe40000000f00 */
[----:B-1----:R-:W-:Y:S05]  /*e3e0*/  CALL.REL.NOINC `($__internal_1_$__cuda_sm70_shflsync_idx_p) ;  /* 0x0000100000007944 */ /* 0x002fea0003c00000 */
[----:B------:R-:W-:Y:S01]  /*e3f0*/  MOV R7, R0 ;  /* 0x0000000000077202 */ /* 0x000fe20000000f00 */
[----:B------:R-:W-:Y:S05]  /*e400*/  BRA `(.L_x_19) ;  /* 0xffff22a000007947 */ /* 0x000fea000383ffff */
.L_x_34:
[----:B------:R1:W5:Y:S01]  /*e410*/  LDL R2, [R1] ;  /* 0x0000000001027983 */ /* 0x0003620000100800 */
[----:B------:R-:W-:Y:S01]  /*e420*/  IMAD.MOV.U32 R5, RZ, RZ, 0x2 ;  /* 0x00000002ff057424 */ /* 0x000fe200078e00ff */
[----:B------:R-:W-:Y:S01]  /*e430*/  MOV R7, 0x1f ;  /* 0x0000001f00077802 */ /* 0x000fe20000000f00 */
[----:B------:R-:W-:Y:S01]  /*e440*/  IMAD.MOV.U32 R6, RZ, RZ, -0x1 ;  /* 0xffffffffff067424 */ /* 0x000fe200078e00ff */
[----:B------:R-:W-:Y:S02]  /*e450*/  MOV R3, 0xe470 ;  /* 0x0000e47000037802 */ /* 0x000fe40000000f00 */
[----:B-1---5:R-:W-:Y:S05]  /*e460*/  CALL.REL.NOINC `($__internal_0_$__cuda_sm70_shflsync_bfly_p) ;  /* 0x00000f3000007944 */ /* 0x022fea0003c00000 */
[----:B------:R-:W2:Y:S01]  /*e470*/  LDL.LU R0, [R1] ;  /* 0x0000000001007983 */ /* 0x000ea20000300800 */
[----:B------:R-:W-:Y:S01]  /*e480*/  MOV R3, 0xe4d0 ;  /* 0x0000e4d000037802 */ /* 0x000fe20000000f00 */
[----:B--2---:R-:W-:Y:S01]  /*e490*/  FADD.FTZ R0, R0, R5 ;  /* 0x0000000500007221 */ /* 0x004fe20000010000 */
[----:B------:R-:W-:-:S04]  /*e4a0*/  MOV R5, 0x1 ;  /* 0x0000000100057802 */ /* 0x000fc80000000f00 */
[----:B------:R-:W-:Y:S02]  /*e4b0*/  MOV R2, R0 ;  /* 0x0000000000027202 */ /* 0x000fe40000000f00 */
[----:B------:R-:W-:Y:S05]  /*e4c0*/  CALL.REL.NOINC `($__internal_0_$__cuda_sm70_shflsync_bfly_p) ;  /* 0x00000ed000007944 */ /* 0x000fea0003c00000 */
[----:B------:R1:W5:Y:S01]  /*e4d0*/  LDL R2, [R1+0x4] ;  /* 0x0000040001027983 */ /* 0x0003620000100800 */
[----:B------:R-:W-:Y:S01]  /*e4e0*/  FADD.FTZ R0, R0, R5 ;  /* 0x0000000500007221 */ /* 0x000fe20000010000 */
[----:B------:R-:W-:Y:S02]  /*e4f0*/  MOV R5, 0x2 ;  /* 0x0000000200057802 */ /* 0x000fe40000000f00 */
[----:B------:R-:W-:Y:S02]  /*e500*/  MOV R3, 0xe520 ;  /* 0x0000e52000037802 */ /* 0x000fe40000000f00 */
[----:B-1---5:R-:W-:Y:S05]  /*e510*/  CALL.REL.NOINC `($__internal_0_$__cuda_sm70_shflsync_bfly_p) ;  /* 0x00000e8000007944 */ /* 0x022fea0003c00000 */
[----:B------:R-:W2:Y:S01]  /*e520*/  LDL.LU R2, [R1+0x4] ;  /* 0x0000040001027983 */ /* 0x000ea20000300800 */
[----:B------:R-:W-:Y:S01]  /*e530*/  MOV R3, 0xe580 ;  /* 0x0000e58000037802 */ /* 0x000fe20000000f00 */
[----:B--2---:R-:W-:Y:S01]  /*e540*/  FADD.FTZ R4, R2, R5 ;  /* 0x0000000502047221 */ /* 0x004fe20000010000 */
[----:B------:R-:W-:-:S04]  /*e550*/  MOV R5, 0x1 ;  /* 0x0000000100057802 */ /* 0x000fc80000000f00 */
[----:B------:R-:W-:Y:S02]  /*e560*/  MOV R2, R4 ;  /* 0x0000000400027202 */ /* 0x000fe40000000f00 */
[----:B------:R-:W-:Y:S05]  /*e570*/  CALL.REL.NOINC `($__internal_0_$__cuda_sm70_shflsync_bfly_p) ;  /* 0x00000e2000007944 */ /* 0x000fea0003c00000 */
[----:B------:R-:W-:Y:S01]  /*e580*/  MOV R3, R5 ;  /* 0x0000000500037202 */ /* 0x000fe20000000f00 */
[----:B------:R-:W-:Y:S05]  /*e590*/  BRA `(.L_x_97) ;  /* 0xffffa2e000007947 */ /* 0x000fea000383ffff */
.L_x_41:
[----:B--234-:R-:W-:Y:S01]  /*e5a0*/  IMAD.MOV.U32 R5, RZ, RZ, R12 ;  /* 0x000000ffff057224 */ /* 0x01cfe200078e000c */
[----:B------:R-:W-:Y:S01]  /*e5b0*/  MOV R3, RZ ;  /* 0x000000ff00037202 */ /* 0x000fe20000000f00 */
[----:B------:R-:W-:Y:S01]  /*e5c0*/  IMAD.MOV.U32 R0, RZ, RZ, 0x181f ;  /* 0x0000181fff007424 */ /* 0x000fe200078e00ff */
[----:B------:R-:W-:Y:S02]  /*e5d0*/  MOV R2, 0xe5f0 ;  /* 0x0000e5f000027802 */ /* 0x000fe40000000f00 */
[----:B-1----:R-:W-:Y:S05]  /*e5e0*/  CALL.REL.NOINC `($__internal_1_$__cuda_sm70_shflsync_idx_p) ;  /* 0x00000e0000007944 */ /* 0x002fea0003c00000 */
[----:B------:R-:W-:Y:S01]  /*e5f0*/  MOV R10, R0 ;  /* 0x00000000000a7202 */ /* 0x000fe20000000f00 */
[----:B------:R-:W-:Y:S05]  /*e600*/  BRA `(.L_x_98) ;  /* 0xffffbf8000007947 */ /* 0x000fea000383ffff */
.L_x_42:
[----:B------:R-:W-:Y:S01]  /*e610*/  IMAD.MOV.U32 R5, RZ, RZ, R14 ;  /* 0x000000ffff057224 */ /* 0x000fe200078e000e */
[----:B------:R-:W-:Y:S01]  /*e620*/  MOV R3, RZ ;  /* 0x000000ff00037202 */ /* 0x000fe20000000f00 */
[----:B------:R-:W-:Y:S01]  /*e630*/  IMAD.MOV.U32 R0, RZ, RZ, 0x181f ;  /* 0x0000181fff007424 */ /* 0x000fe200078e00ff */
[----:B------:R-:W-:Y:S02]  /*e640*/  MOV R2, 0xe660 ;  /* 0x0000e66000027802 */ /* 0x000fe40000000f00 */
[----:B-123--:R-:W-:Y:S05]  /*e650*/  CALL.REL.NOINC `($__internal_1_$__cuda_sm70_shflsync_idx_p) ;  /* 0x00000d9000007944 */ /* 0x00efea0003c00000 */
[----:B------:R-:W-:Y:S05]  /*e660*/  BRA `(.L_x_99) ;  /* 0xffffbf4000007947 */ /* 0x000fea000383ffff */
.L_x_45:
[----:B--2---:R-:W-:Y:S01]  /*e670*/  IMAD.MOV.U32 R5, RZ, RZ, R12 ;  /* 0x000000ffff057224 */ /* 0x004fe200078e000c */
[----:B------:R-:W-:Y:S01]  /*e680*/  MOV R3, 0x1 ;  /* 0x0000000100037802 */ /* 0x000fe20000000f00 */
[----:B------:R-:W-:Y:S01]  /*e690*/  IMAD.MOV.U32 R0, RZ, RZ, 0x181f ;  /* 0x0000181fff007424 */ /* 0x000fe200078e00ff */
[----:B------:R-:W-:-:S02]  /*e6a0*/  MOV R2, 0xe6c0 ;  /* 0x0000e6c000027802 */ /* 0x000fc40000000f00 */
[----:B-1-34-:R-:W-:Y:S05]  /*e6b0*/  CALL.REL.NOINC `($__internal_1_$__cuda_sm70_shflsync_idx_p) ;  /* 0x00000d3000007944 */ /* 0x01afea0003c00000 */
[----:B------:R-:W-:Y:S01]  /*e6c0*/  IMAD.MOV.U32 R10, RZ, RZ, R0 ;  /* 0x000000ffff0a7224 */ /* 0x000fe200078e0000 */
[----:B------:R-:W-:Y:S01]  /*e6d0*/  MOV R3, 0x1 ;  /* 0x0000000100037802 */ /* 0x000fe20000000f00 */
[----:B------:R-:W-:Y:S01]  /*e6e0*/  IMAD.MOV.U32 R5, RZ, RZ, R14 ;  /* 0x000000ffff057224 */ /* 0x000fe200078e000e */
[----:B------:R-:W-:-:S02]  /*e6f0*/  MOV R0, 0x181f ;  /* 0x0000181f00007802 */ /* 0x000fc40000000f00 */
[----:B------:R-:W-:Y:S02]  /*e700*/  MOV R2, 0xe720 ;  /* 0x0000e72000027802 */ /* 0x000fe40000000f00 */
[----:B------:R-:W-:Y:S05]  /*e710*/  CALL.REL.NOINC `($__internal_1_$__cuda_sm70_shflsync_idx_p) ;  /* 0x00000cd000007944 */ /* 0x000fea0003c00000 */
[----:B------:R-:W-:Y:S05]  /*e720*/  BRA `(.L_x_100) ;  /* 0xffffc06000007947 */ /* 0x000fea000383ffff */
.L_x_48:
[----:B-1----:R-:W-:Y:S01]  /*e730*/  IMAD.MOV.U32 R5, RZ, RZ, R12 ;  /* 0x000000ffff057224 */ /* 0x002fe200078e000c */
[----:B------:R-:W-:Y:S01]  /*e740*/  MOV R3, 0x2 ;  /* 0x0000000200037802 */ /* 0x000fe20000000f00 */
[----:B--2---:R-:W-:Y:S01]  /*e750*/  IMAD.MOV.U32 R0, RZ, RZ, 0x181f ;  /* 0x0000181fff007424 */ /* 0x004fe200078e00ff */
[----:B------:R-:W-:Y:S02]  /*e760*/  MOV R2, 0xe780 ;  /* 0x0000e78000027802 */ /* 0x000fe40000000f00 */
[----:B---34-:R-:W-:Y:S05]  /*e770*/  CALL.REL.NOINC `($__internal_1_$__cuda_sm70_shflsync_idx_p) ;  /* 0x00000c7000007944 */ /* 0x018fea0003c00000 */
[----:B------:R-:W-:Y:S01]  /*e780*/  MOV R10, R0 ;  /* 0x00000000000a7202 */ /* 0x000fe20000000f00 */
[----:B------:R-:W-:Y:S05]  /*e790*/  BRA `(.L_x_101) ;  /* 0xffffc1d000007947 */ /* 0x000fea000383ffff */
.L_x_49:
[----:B-1----:R-:W-:Y:S01]  /*e7a0*/  IMAD.MOV.U32 R5, RZ, RZ, R14 ;  /* 0x000000ffff057224 */ /* 0x002fe200078e000e */
[----:B------:R-:W-:Y:S01]  /*e7b0*/  MOV R3, 0x2 ;  /* 0x0000000200037802 */ /* 0x000fe20000000f00 */
[----:B--2---:R-:W-:Y:S01]  /*e7c0*/  IMAD.MOV.U32 R0, RZ, RZ, 0x181f ;  /* 0x0000181fff007424 */ /* 0x004fe200078e00ff */
[----:B------:R-:W-:Y:S02]  /*e7d0*/  MOV R2, 0xe7f0 ;  /* 0x0000e7f000027802 */ /* 0x000fe40000000f00 */
[----:B---34-:R-:W-:Y:S05]  /*e7e0*/  CALL.REL.NOINC `($__internal_1_$__cuda_sm70_shflsync_idx_p) ;  /* 0x00000c0000007944 */ /* 0x018fea0003c00000 */
[----:B------:R-:W-:Y:S05]  /*e7f0*/  BRA `(.L_x_102) ;  /* 0xffffc19000007947 */ /* 0x000fea000383ffff */
.L_x_52:
[----:B-1----:R-:W-:Y:S01]  /*e800*/  IMAD.MOV.U32 R5, RZ, RZ, R12 ;  /* 0x000000ffff057224 */ /* 0x002fe200078e000c */
[----:B------:R-:W-:Y:S01]  /*e810*/  MOV R3, 0x3 ;  /* 0x0000000300037802 */ /* 0x000fe20000000f00 */
[----:B----4-:R-:W-:Y:S01]  /*e820*/  IMAD.MOV.U32 R0, RZ, RZ, 0x181f ;  /* 0x0000181fff007424 */ /* 0x010fe200078e00ff */
[----:B------:R-:W-:-:S02]  /*e830*/  MOV R2, 0xe850 ;  /* 0x0000e85000027802 */ /* 0x000fc40000000f00 */
[----:B--23--:R-:W-:Y:S05]  /*e840*/  CALL.REL.NOINC `($__internal_1_$__cuda_sm70_shflsync_idx_p) ;  /* 0x00000ba000007944 */ /* 0x00cfea0003c00000 */
[----:B------:R-:W-:Y:S01]  /*e850*/  IMAD.MOV.U32 R8, RZ, RZ, R0 ;  /* 0x000000ffff087224 */ /* 0x000fe200078e0000 */
[----:B------:R-:W-:Y:S01]  /*e860*/  MOV R3, 0x3 ;  /* 0x0000000300037802 */ /* 0x000fe20000000f00 */
[----:B------:R-:W-:Y:S01]  /*e870*/  IMAD.MOV.U32 R5, RZ, RZ, R14 ;  /* 0x000000ffff057224 */ /* 0x000fe200078e000e */
[----:B------:R-:W-:-:S02]  /*e880*/  MOV R0, 0x181f ;  /* 0x0000181f00007802 */ /* 0x000fc40000000f00 */
[----:B------:R-:W-:Y:S02]  /*e890*/  MOV R2, 0xe8b0 ;  /* 0x0000e8b000027802 */ /* 0x000fe40000000f00 */
[----:B------:R-:W-:Y:S05]  /*e8a0*/  CALL.REL.NOINC `($__internal_1_$__cuda_sm70_shflsync_idx_p) ;  /* 0x00000b4000007944 */ /* 0x000fea0003c00000 */
[----:B------:R-:W-:Y:S05]  /*e8b0*/  BRA `(.L_x_103) ;  /* 0xffffc2c000007947 */ /* 0x000fea000383ffff */
.L_x_54:
[----:B------:R-:W-:Y:S01]  /*e8c0*/  IMAD.MOV.U32 R5, RZ, RZ, R12 ;  /* 0x000000ffff057224 */ /* 0x000fe200078e000c */
[----:B------:R-:W-:Y:S01]  /*e8d0*/  MOV R3, RZ ;  /* 0x000000ff00037202 */ /* 0x000fe20000000f00 */
[----:B------:R-:W-:Y:S01]  /*e8e0*/  IMAD.MOV.U32 R0, RZ, RZ, 0x1c1f ;  /* 0x00001c1fff007424 */ /* 0x000fe200078e00ff */
[----:B------:R-:W-:Y:S02]  /*e8f0*/  MOV R2, 0xe910 ;  /* 0x0000e91000027802 */ /* 0x000fe40000000f00 */
[----:B------:R-:W-:Y:S05]  /*e900*/  CALL.REL.NOINC `($__internal_1_$__cuda_sm70_shflsync_idx_p) ;  /* 0x00000ae000007944 */ /* 0x000fea0003c00000 */
[----:B------:R-:W-:Y:S01]  /*e910*/  MOV R4, R0 ;  /* 0x0000000000047202 */ /* 0x000fe20000000f00 */
[----:B------:R-:W-:Y:S05]  /*e920*/  BRA `(.L_x_104) ;  /* 0xffffc63000007947 */ /* 0x000fea000383ffff */
.L_x_55:
[----:B------:R-:W-:Y:S01]  /*e930*/  IMAD.MOV.U32 R5, RZ, RZ, R14 ;  /* 0x000000ffff057224 */ /* 0x000fe200078e000e */
[----:B------:R-:W-:Y:S01]  /*e940*/  MOV R3, RZ ;  /* 0x000000ff00037202 */ /* 0x000fe20000000f00 */
[----:B------:R-:W-:Y:S01]  /*e950*/  IMAD.MOV.U32 R0, RZ, RZ, 0x1c1f ;  /* 0x00001c1fff007424 */ /* 0x000fe200078e00ff */
[----:B------:R-:W-:Y:S02]  /*e960*/  MOV R2, 0xe980 ;  /* 0x0000e98000027802 */ /* 0x000fe40000000f00 */
[----:B-12---:R-:W-:Y:S05]  /*e970*/  CALL.REL.NOINC `($__internal_1_$__cuda_sm70_shflsync_idx_p) ;  /* 0x00000a7000007944 */ /* 0x006fea0003c00000 */
[----:B------:R-:W-:Y:S05]  /*e980*/  BRA `(.L_x_105) ;  /* 0xffffc5f000007947 */ /* 0x000fea000383ffff */
.L_x_58:
[----:B------:R-:W-:Y:S01]  /*e990*/  IMAD.MOV.U32 R5, RZ, RZ, R12 ;  /* 0x000000ffff057224 */ /* 0x000fe200078e000c */
[----:B----4-:R-:W-:Y:S01]  /*e9a0*/  MOV R3, 0x1 ;  /* 0x0000000100037802 */ /* 0x010fe20000000f00 */
[----:B------:R-:W-:Y:S01]  /*e9b0*/  IMAD.MOV.U32 R0, RZ, RZ, 0x1c1f ;  /* 0x00001c1fff007424 */ /* 0x000fe200078e00ff */
[----:B------:R-:W-:-:S02]  /*e9c0*/  MOV R2, 0xe9e0 ;  /* 0x0000e9e000027802 */ /* 0x000fc40000000f00 */
[----:B-123--:R-:W-:Y:S05]  /*e9d0*/  CALL.REL.NOINC `($__internal_1_$__cuda_sm70_shflsync_idx_p) ;  /* 0x00000a1000007944 */ /* 0x00efea0003c00000 */
[----:B------:R-:W-:Y:S01]  /*e9e0*/  IMAD.MOV.U32 R4, RZ, RZ, R0 ;  /* 0x000000ffff047224 */ /* 0x000fe200078e0000 */
[----:B------:R-:W-:Y:S01]  /*e9f0*/  MOV R3, 0x1 ;  /* 0x0000000100037802 */ /* 0x000fe20000000f00 */
[----:B------:R-:W-:Y:S01]  /*ea00*/  IMAD.MOV.U32 R5, RZ, RZ, R14 ;  /* 0x000000ffff057224 */ /* 0x000fe200078e000e */
[----:B------:R-:W-:-:S02]  /*ea10*/  MOV R0, 0x1c1f ;  /* 0x00001c1f00007802 */ /* 0x000fc40000000f00 */
[----:B------:R-:W-:Y:S02]  /*ea20*/  MOV R2, 0xea40 ;  /* 0x0000ea4000027802 */ /* 0x000fe40000000f00 */
[----:B------:R-:W-:Y:S05]  /*ea30*/  CALL.REL.NOINC `($__internal_1_$__cuda_sm70_shflsync_idx_p) ;  /* 0x000009b000007944 */ /* 0x000fea0003c00000 */
[----:B------:R-:W-:Y:S05]  /*ea40*/  BRA `(.L_x_106) ;  /* 0xffffd19000007947 */ /* 0x000fea000383ffff */
.L_x_62:
[----:B------:R-:W-:Y:S01]  /*ea50*/  IMAD.MOV.U32 R5, RZ, RZ, R11 ;  /* 0x000000ffff057224 */ /* 0x000fe200078e000b */
[----:B------:R-:W-:Y:S01]  /*ea60*/  MOV R3, RZ ;  /* 0x000000ff00037202 */ /* 0x000fe20000000f00 */
[----:B------:R-:W-:Y:S01]  /*ea70*/  IMAD.MOV.U32 R0, RZ, RZ, 0x181f ;  /* 0x0000181fff007424 */ /* 0x000fe200078e00ff */
[----:B------:R-:W-:Y:S02]  /*ea80*/  MOV R2, 0xeaa0 ;  /* 0x0000eaa000027802 */ /* 0x000fe40000000f00 */
[----:B------:R-:W-:Y:S05]  /*ea90*/  CALL.REL.NOINC `($__internal_1_$__cuda_sm70_shflsync_idx_p) ;  /* 0x0000095000007944 */ /* 0x000fea0003c00000 */
[----:B------:R-:W-:Y:S01]  /*eaa0*/  MOV R10, R0 ;  /* 0x00000000000a7202 */ /* 0x000fe20000000f00 */
[----:B------:R-:W-:Y:S05]  /*eab0*/  BRA `(.L_x_107) ;  /* 0xffffe19000007947 */ /* 0x000fea000383ffff */
.L_x_63:
[----:B------:R-:W-:Y:S01]  /*eac0*/  IMAD.MOV.U32 R5, RZ, RZ, R14 ;  /* 0x000000ffff057224 */ /* 0x000fe200078e000e */
[----:B------:R-:W-:Y:S01]  /*ead0*/  MOV R3, RZ ;  /* 0x000000ff00037202 */ /* 0x000fe20000000f00 */
[----:B------:R-:W-:Y:S01]  /*eae0*/  IMAD.MOV.U32 R0, RZ, RZ, 0x181f ;  /* 0x0000181fff007424 */ /* 0x000fe200078e00ff */
[----:B------:R-:W-:Y:S02]  /*eaf0*/  MOV R2, 0xeb10 ;  /* 0x0000eb1000027802 */ /* 0x000fe40000000f00 */
[----:B-12---:R-:W-:Y:S05]  /*eb00*/  CALL.REL.NOINC `($__internal_1_$__cuda_sm70_shflsync_idx_p) ;  /* 0x000008e000007944 */ /* 0x006fea0003c00000 */
[----:B------:R-:W-:Y:S05]  /*eb10*/  BRA `(.L_x_108) ;  /* 0xffffe15000007947 */ /* 0x000fea000383ffff */
.L_x_66:
[----:B--2---:R-:W-:Y:S01]  /*eb20*/  IMAD.MOV.U32 R5, RZ, RZ, R11 ;  /* 0x000000ffff057224 */ /* 0x004fe200078e000b */
[----:B------:R-:W-:Y:S01]  /*eb30*/  MOV R3, 0x1 ;  /* 0x0000000100037802 */ /* 0x000fe20000000f00 */
[----:B----4-:R-:W-:Y:S01]  /*eb40*/  IMAD.MOV.U32 R0, RZ, RZ, 0x181f ;  /* 0x0000181fff007424 */ /* 0x010fe200078e00ff */
[----:B------:R-:W-:-:S02]  /*eb50*/  MOV R2, 0xeb70 ;  /* 0x0000eb7000027802 */ /* 0x000fc40000000f00 */
[----:B-1-3--:R-:W-:Y:S05]  /*eb60*/  CALL.REL.NOINC `($__internal_1_$__cuda_sm70_shflsync_idx_p) ;  /* 0x0000088000007944 */ /* 0x00afea0003c00000 */
[----:B------:R-:W-:Y:S01]  /*eb70*/  IMAD.MOV.U32 R10, RZ, RZ, R0 ;  /* 0x000000ffff0a7224 */ /* 0x000fe200078e0000 */
[----:B------:R-:W-:Y:S01]  /*eb80*/  MOV R3, 0x1 ;  /* 0x0000000100037802 */ /* 0x000fe20000000f00 */
[----:B------:R-:W-:Y:S01]  /*eb90*/  IMAD.MOV.U32 R5, RZ, RZ, R14 ;  /* 0x000000ffff057224 */ /* 0x000fe200078e000e */
[----:B------:R-:W-:-:S02]  /*eba0*/  MOV R0, 0x181f ;  /* 0x0000181f00007802 */ /* 0x000fc40000000f00 */
[----:B------:R-:W-:Y:S02]  /*ebb0*/  MOV R2, 0xebd0 ;  /* 0x0000ebd000027802 */ /* 0x000fe40000000f00 */
[----:B------:R-:W-:Y:S05]  /*ebc0*/  CALL.REL.NOINC `($__internal_1_$__cuda_sm70_shflsync_idx_p) ;  /* 0x0000082000007944 */ /* 0x000fea0003c00000 */
[----:B------:R-:W-:Y:S05]  /*ebd0*/  BRA `(.L_x_109) ;  /* 0xffffe28000007947 */ /* 0x000fea000383ffff */
.L_x_69:
[----:B-1----:R-:W-:Y:S01]  /*ebe0*/  IMAD.MOV.U32 R5, RZ, RZ, R11 ;  /* 0x000000ffff057224 */ /* 0x002fe200078e000b */
[----:B------:R-:W-:Y:S01]  /*ebf0*/  MOV R3, 0x2 ;  /* 0x0000000200037802 */ /* 0x000fe20000000f00 */
[----:B----4-:R-:W-:Y:S01]  /*ec00*/  IMAD.MOV.U32 R0, RZ, RZ, 0x181f ;  /* 0x0000181fff007424 */ /* 0x010fe200078e00ff */
[----:B------:R-:W-:Y:S02]  /*ec10*/  MOV R2, 0xec30 ;  /* 0x0000ec3000027802 */ /* 0x000fe40000000f00 */
[----:B--23--:R-:W-:Y:S05]  /*ec20*/  CALL.REL.NOINC `($__internal_1_$__cuda_sm70_shflsync_idx_p) ;  /* 0x000007c000007944 */ /* 0x00cfea0003c00000 */
[----:B------:R-:W-:Y:S01]  /*ec30*/  MOV R10, R0 ;  /* 0x00000000000a7202 */ /* 0x000fe20000000f00 */
[----:B------:R-:W-:Y:S05]  /*ec40*/  BRA `(.L_x_110) ;  /* 0xffffe3f000007947 */ /* 0x000fea000383ffff */
.L_x_70:
[----:B------:R-:W-:Y:S01]  /*ec50*/  IMAD.MOV.U32 R5, RZ, RZ, R14 ;  /* 0x000000ffff057224 */ /* 0x000fe200078e000e */
[----:B------:R-:W-:Y:S01]  /*ec60*/  MOV R3, 0x2 ;  /* 0x0000000200037802 */ /* 0x000fe20000000f00 */
[----:B----4-:R-:W-:Y:S01]  /*ec70*/  IMAD.MOV.U32 R0, RZ, RZ, 0x181f ;  /* 0x0000181fff007424 */ /* 0x010fe200078e00ff */
[----:B------:R-:W-:Y:S02]  /*ec80*/  MOV R2, 0xeca0 ;  /* 0x0000eca000027802 */ /* 0x000fe40000000f00 */
[----:B-123--:R-:W-:Y:S05]  /*ec90*/  CALL.REL.NOINC `($__internal_1_$__cuda_sm70_shflsync_idx_p) ;  /* 0x0000075000007944 */ /* 0x00efea0003c00000 */
[----:B------:R-:W-:Y:S05]  /*eca0*/  BRA `(.L_x_111) ;  /* 0xffffe3b000007947 */ /* 0x000fea000383ffff */
.L_x_73:
[----:B-1----:R-:W-:Y:S01]  /*ecb0*/  IMAD.MOV.U32 R5, RZ, RZ, R11 ;  /* 0x000000ffff057224 */ /* 0x002fe200078e000b */
[----:B------:R-:W-:Y:S01]  /*ecc0*/  MOV R3, 0x3 ;  /* 0x0000000300037802 */ /* 0x000fe20000000f00 */
[----:B------:R-:W-:Y:S01]  /*ecd0*/  IMAD.MOV.U32 R0, RZ, RZ, 0x181f ;  /* 0x0000181fff007424 */ /* 0x000fe200078e00ff */
[----:B------:R-:W-:-:S02]  /*ece0*/  MOV R2, 0xed00 ;  /* 0x0000ed0000027802 */ /* 0x000fc40000000f00 */
[----:B--234-:R-:W-:Y:S05]  /*ecf0*/  CALL.REL.NOINC `($__internal_1_$__cuda_sm70_shflsync_idx_p) ;  /* 0x000006f000007944 */ /* 0x01cfea0003c00000 */
[----:B------:R-:W-:Y:S01]  /*ed00*/  IMAD.MOV.U32 R10, RZ, RZ, R0 ;  /* 0x000000ffff0a7224 */ /* 0x000fe200078e0000 */
[----:B------:R-:W-:Y:S01]  /*ed10*/  MOV R3, 0x3 ;  /* 0x0000000300037802 */ /* 0x000fe20000000f00 */
[----:B------:R-:W-:Y:S01]  /*ed20*/  IMAD.MOV.U32 R5, RZ, RZ, R14 ;  /* 0x000000ffff057224 */ /* 0x000fe200078e000e */
[----:B------:R-:W-:-:S02]  /*ed30*/  MOV R0, 0x181f ;  /* 0x0000181f00007802 */ /* 0x000fc40000000f00 */
[----:B------:R-:W-:Y:S02]  /*ed40*/  MOV R2, 0xed60 ;  /* 0x0000ed6000027802 */ /* 0x000fe40000000f00 */
[----:B------:R-:W-:Y:S05]  /*ed50*/  CALL.REL.NOINC `($__internal_1_$__cuda_sm70_shflsync_idx_p) ;  /* 0x0000069000007944 */ /* 0x000fea0003c00000 */
[----:B------:R-:W-:Y:S05]  /*ed60*/  BRA `(.L_x_112) ;  /* 0xffffe4e000007947 */ /* 0x000fea000383ffff */
.L_x_75:
[----:B------:R-:W-:Y:S01]  /*ed70*/  IMAD.MOV.U32 R5, RZ, RZ, R131 ;  /* 0x000000ffff057224 */ /* 0x000fe200078e0083 */
[----:B------:R-:W-:Y:S01]  /*ed80*/  MOV R3, RZ ;  /* 0x000000ff00037202 */ /* 0x000fe20000000f00 */
[----:B------:R-:W-:Y:S01]  /*ed90*/  IMAD.MOV.U32 R0, RZ, RZ, 0x1f ;  /* 0x0000001fff007424 */ /* 0x000fe200078e00ff */
[----:B------:R-:W-:Y:S02]  /*eda0*/  MOV R2, 0xedc0 ;  /* 0x0000edc000027802 */ /* 0x000fe40000000f00 */
[----:B--23--:R-:W-:Y:S05]  /*edb0*/  CALL.REL.NOINC `($__internal_1_$__cuda_sm70_shflsync_idx_p) ;  /* 0x0000063000007944 */ /* 0x00cfea0003c00000 */
[----:B------:R-:W-:Y:S01]  /*edc0*/  MOV R9, R0 ;  /* 0x0000000000097202 */ /* 0x000fe20000000f00 */
[----:B------:R-:W-:Y:S05]  /*edd0*/  BRA `(.L_x_113) ;  /* 0xffffe71000007947 */ /* 0x000fea000383ffff */
.L_x_76:
[----:B------:R-:W-:Y:S01]  /*ede0*/  IMAD.MOV.U32 R5, RZ, RZ, R131 ;  /* 0x000000ffff057224 */ /* 0x000fe200078e0083 */
[----:B------:R-:W-:Y:S01]  /*edf0*/  MOV R3, 0x1 ;  /* 0x0000000100037802 */ /* 0x000fe20000000f00 */
[----:B------:R-:W-:Y:S01]  /*ee00*/  IMAD.MOV.U32 R0, RZ, RZ, 0x1f ;  /* 0x0000001fff007424 */ /* 0x000fe200078e00ff */
[----:B------:R-:W-:Y:S02]  /*ee10*/  MOV R2, 0xee30 ;  /* 0x0000ee3000027802 */ /* 0x000fe40000000f00 */
[----:B-1234-:R-:W-:Y:S05]  /*ee20*/  CALL.REL.NOINC `($__internal_1_$__cuda_sm70_shflsync_idx_p) ;  /* 0x000005c000007944 */ /* 0x01efea0003c00000 */
[----:B------:R-:W-:Y:S01]  /*ee30*/  MOV R8, R0 ;  /* 0x0000000000087202 */ /* 0x000fe20000000f00 */
[----:B------:R-:W-:Y:S05]  /*ee40*/  BRA `(.L_x_114) ;  /* 0xffffe6c000007947 */ /* 0x000fea000383ffff */
.L_x_77:
[----:B------:R-:W-:Y:S02]  /*ee50*/  MOV R2, 0x1 ;  /* 0x0000000100027802 */ /* 0x000fe40000000f00 */
[----:B------:R-:W-:-:S02]  /*ee60*/  MOV R3, 0xee80 ;  /* 0x0000ee8000037802 */ /* 0x000fc40000000f00 */
[----:B-1234-:R-:W-:Y:S05]  /*ee70*/  CALL.REL.NOINC `($__internal_2_$__cuda_sm70_shflsync_up_p) ;  /* 0x000005c000007944 */ /* 0x01efea0003c00000 */
[----:B------:R-:W-:Y:S05]  /*ee80*/  BRA `(.L_x_115) ;  /* 0xffffe7b000007947 */ /* 0x000fea000383ffff */
.L_x_78:
[----:B------:R-:W-:Y:S02]  /*ee90*/  MOV R2, 0x2 ;  /* 0x0000000200027802 */ /* 0x000fe40000000f00 */
[----:B------:R-:W-:-:S02]  /*eea0*/  MOV R3, 0xeec0 ;  /* 0x0000eec000037802 */ /* 0x000fc40000000f00 */
[----:B-1-3--:R-:W-:Y:S05]  /*eeb0*/  CALL.REL.NOINC `($__internal_2_$__cuda_sm70_shflsync_up_p) ;  /* 0x0000058000007944 */ /* 0x00afea0003c00000 */
        /* <DEDUP_REMOVED lines=23> */
.L_x_82:
[----:B------:R-:W-:Y:S02]  /*f030*/  MOV R2, 0x1 ;  /* 0x0000000100027802 */ /* 0x000fe40000000f00 */
[----:B------:R-:W-:Y:S02]  /*f040*/  MOV R3, 0xf060 ;  /* 0x0000f06000037802 */ /* 0x000fe40000000f00 */
[----:B---3--:R-:W-:Y:S05]  /*f050*/  CALL.REL.NOINC `($__internal_2_$__cuda_sm70_shflsync_up_p) ;  /* 0x000003e000007944 */ /* 0x008fea0003c00000 */
[----:B------:R-:W-:Y:S01]  /*f060*/  MOV R2, R4 ;  /* 0x0000000400027202 */ /* 0x000fe20000000f00 */
[----:B------:R-:W-:Y:S05]  /*f070*/  BRA `(.L_x_117) ;  /* 0xffffe82000007947 */ /* 0x000fea000383ffff */
.L_x_83:
[----:B------:R-:W-:Y:S02]  /*f080*/  MOV R2, 0x2 ;  /* 0x0000000200027802 */ /* 0x000fe40000000f00 */
[----:B------:R-:W-:Y:S02]  /*f090*/  MOV R3, 0xf0b0 ;  /* 0x0000f0b000037802 */ /* 0x000fe40000000f00 */
[----:B---3--:R-:W-:Y:S05]  /*f0a0*/  CALL.REL.NOINC `($__internal_2_$__cuda_sm70_shflsync_up_p) ;  /* 0x0000039000007944 */ /* 0x008fea0003c00000 */
        /* <DEDUP_REMOVED lines=23> */
.L_x_85:
[----:B------:R-:W-:Y:S02]  /*f220*/  SEL R0, RZ, 0x1, P0 ;  /* 0x00000001ff007807 */ /* 0x000fe40000000000 */
[----:B------:R-:W-:Y:S02]  /*f230*/  MOV R2, 0xf250 ;  /* 0x0000f25000027802 */ /* 0x000fe40000000f00 */
[----:B--2---:R-:W-:Y:S05]  /*f240*/  CALL.REL.NOINC `($__internal_3_$__cuda_sm70_votesync_ballot) ;  /* 0x0000026000007944 */ /* 0x004fea0003c00000 */
[----:B------:R-:W-:Y:S01]  /*f250*/  MOV R8, R0 ;  /* 0x0000000000087202 */ /* 0x000fe20000000f00 */
[----:B------:R-:W-:Y:S05]  /*f260*/  BRA `(.L_x_119) ;  /* 0xffffe7c000007947 */ /* 0x000fea000383ffff */
.L_x_86:
[----:B------:R-:W-:Y:S01]  /*f270*/  IMAD.MOV.U32 R5, RZ, RZ, R6 ;  /* 0x000000ffff057224 */ /* 0x000fe200078e0006 */
[----:B---3--:R-:W-:Y:S01]  /*f280*/  MOV R3, R12 ;  /* 0x0000000c00037202 */ /* 0x008fe20000000f00 */
[----:B------:R-:W-:Y:S01]  /*f290*/  IMAD.MOV.U32 R0, RZ, RZ, 0x1f ;  /* 0x0000001fff007424 */ /* 0x000fe200078e00ff */
[----:B------:R-:W-:Y:S02]  /*f2a0*/  MOV R2, 0xf2c0 ;  /* 0x0000f2c000027802 */ /* 0x000fe40000000f00 */
[----:B-12---:R-:W-:Y:S05]  /*f2b0*/  CALL.REL.NOINC `($__internal_1_$__cuda_sm70_shflsync_idx_p) ;  /* 0x0000013000007944 */ /* 0x006fea0003c00000 */
[----:B------:R-:W-:Y:S01]  /*f2c0*/  IMAD.MOV.U32 R6, RZ, RZ, R0 ;  /* 0x000000ffff067224 */ /* 0x000fe200078e0000 */
[----:B------:R-:W-:Y:S01]  /*f2d0*/  MOV R3, R12 ;  /* 0x0000000c00037202 */ /* 0x000fe20000000f00 */
[----:B------:R-:W-:Y:S01]  /*f2e0*/  IMAD.MOV.U32 R5, RZ, RZ, R7 ;  /* 0x000000ffff057224 */ /* 0x000fe200078e0007 */
[----:B------:R-:W-:Y:S02]  /*f2f0*/  MOV R0, 0x1f ;  /* 0x0000001f00007802 */ /* 0x000fe40000000f00 */
[----:B------:R-:W-:-:S02]  /*f300*/  MOV R2, 0xf320 ;  /* 0x0000f32000027802 */ /* 0x000fc40000000f00 */
[----:B------:R-:W-:Y:S05]  /*f310*/  CALL.REL.NOINC `($__internal_1_$__cuda_sm70_shflsync_idx_p) ;  /* 0x000000d000007944 */ /* 0x000fea0003c00000 */
[----:B------:R-:W-:Y:S01]  /*f320*/  MOV R7, R0 ;  /* 0x0000000000077202 */ /* 0x000fe20000000f00 */
[----:B------:R-:W-:Y:S05]  /*f330*/  BRA `(.L_x_120) ;  /* 0xffffe73000007947 */ /* 0x000fea000383ffff */
.L_x_89:
[----:B------:R-:W-:Y:S01]  /*f340*/  IMAD.MOV.U32 R5, RZ, RZ, R4 ;  /* 0x000000ffff057224 */ /* 0x000fe200078e0004 */
[----:B------:R-:W-:-:S02]  /*f350*/  MOV R0, 0x1f ;  /* 0x0000001f00007802 */ /* 0x000fc40000000f00 */
[----:B------:R-:W-:Y:S02]  /*f360*/  MOV R2, 0xf380 ;  /* 0x0000f38000027802 */ /* 0x000fe40000000f00 */
[----:B-1234-:R-:W-:Y:S05]  /*f370*/  CALL.REL.NOINC `($__internal_1_$__cuda_sm70_shflsync_idx_p) ;  /* 0x0000007000007944 */ /* 0x01efea0003c00000 */
[----:B------:R-:W-:Y:S01]  /*f380*/  MOV R11, R0 ;  /* 0x00000000000b7202 */ /* 0x000fe20000000f00 */
[----:B------:R-:W-:Y:S05]  /*f390*/  BRA `(.L_x_88) ;  /* 0xffffe73000007947 */ /* 0x000fea000383ffff */
        .weak           $__internal_0_$__cuda_sm70_shflsync_bfly_p
        .type           $__internal_0_$__cuda_sm70_shflsync_bfly_p,@function
        .size           $__internal_0_$__cuda_sm70_shflsync_bfly_p,($__internal_1_$__cuda_sm70_shflsync_idx_p - $__internal_0_$__cuda_sm70_shflsync_bfly_p)
$__internal_0_$__cuda_sm70_shflsync_bfly_p:
[----:B------:R-:W-:Y:S04]  /*f3a0*/  WARPSYNC R6 ;  /* 0x0000000600007348 */ /* 0x000fe80003800000 */
[----:B------:R1:W2:Y:S02]  /*f3b0*/  SHFL.BFLY PT, R5, R2, R5, R7 ;  /* 0x0c00000502057389 */ /* 0x0002a400000e0007 */
[----:B-1----:R-:W-:Y:S02]  /*f3c0*/  MOV R2, R3 ;  /* 0x0000000300027202 */ /* 0x002fe40000000f00 */
[----:B------:R-:W-:-:S04]  /*f3d0*/  MOV R3, 0x0 ;  /* 0x0000000000037802 */ /* 0x000fc80000000f00 */
[----:B--2---:R-:W-:Y:S05]  /*f3e0*/  RET.REL.NODEC R2 `(_ZN7cutlass13device_kernelIN5flash19enable_sm80_to_sm89INS1_16FlashAttnFwdSm80INS1_25CollectiveMainloopFwdSm80ILi8ELi1ELb1EN4cute5tupleIJNS5_1CILi128EEENS7_ILi48EEENS7_ILi256EEEEEELi256ENS_6half_tEfNS_4arch4Sm80ELb0ELb0ELb1ELb1ELb0ELb0ELb1ELb1EEENS1_21CollectiveEpilogueFwdINS6_IJS8_SA_S9_EEENS6_IJNS7_ILi1EEESI_SI_EEESC_SE_Li256ELb1ELb1ELb1ELb0EEENS1_36VarlenDynamicPersistentTileSchedulerILi128ELi48ELi256ELi256ELb1ELb1ELb0ELb0ELb1ELb1EEEEEEEEEvNT_6ParamsE) ;  /* 0xffff0c1002007950 */ /* 0x004fea0003c3ffff */
        .weak           $__internal_1_$__cuda_sm70_shflsync_idx_p
        .type           $__internal_1_$__cuda_sm70_shflsync_idx_p,@function
        .size           $__internal_1_$__cuda_sm70_shflsync_idx_p,($__internal_2_$__cuda_sm70_shflsync_up_p - $__internal_1_$__cuda_sm70_shflsync_idx_p)
$__internal_1_$__cuda_sm70_shflsync_idx_p:
[----:B------:R-:W-:-:S04]  /*f3f0*/  MOV R132, 0xffffffff ;  /* 0xffffffff00847802 */ /* 0x000fc80000000f00 */
[----:B------:R-:W-:Y:S04]  /*f400*/  WARPSYNC R132 ;  /* 0x0000008400007348 */ /* 0x000fe80003800000 */
[----:B------:R1:W2:Y:S02]  /*f410*/  SHFL.IDX PT, R0, R5, R3, R0 ;  /* 0x0000000305007389 */ /* 0x0002a400000e0000 */
[----:B-1----:R-:W-:-:S04]  /*f420*/  MOV R3, 0x0 ;  /* 0x0000000000037802 */ /* 0x002fc80000000f00 */
[----:B--2---:R-:W-:Y:S05]  /*f430*/  RET.REL.NODEC R2 `(_ZN7cutlass13device_kernelIN5flash19enable_sm80_to_sm89INS1_16FlashAttnFwdSm80INS1_25CollectiveMainloopFwdSm80ILi8ELi1ELb1EN4cute5tupleIJNS5_1CILi128EEENS7_ILi48EEENS7_ILi256EEEEEELi256ENS_6half_tEfNS_4arch4Sm80ELb0ELb0ELb1ELb1ELb0ELb0ELb1ELb1EEENS1_21CollectiveEpilogueFwdINS6_IJS8_SA_S9_EEENS6_IJNS7_ILi1EEESI_SI_EEESC_SE_Li256ELb1ELb1ELb1ELb0EEENS1_36VarlenDynamicPersistentTileSchedulerILi128ELi48ELi256ELi256ELb1ELb1ELb0ELb0ELb1ELb1EEEEEEEEEvNT_6ParamsE) ;  /* 0xffff0bc002007950 */ /* 0x004fea0003c3ffff */
        .weak           $__internal_2_$__cuda_sm70_shflsync_up_p
        .type           $__internal_2_$__cuda_sm70_shflsync_up_p,@function
        .size           $__internal_2_$__cuda_sm70_shflsync_up_p,($__internal_3_$__cuda_sm70_votesync_ballot - $__internal_2_$__cuda_sm70_shflsync_up_p)
$__internal_2_$__cuda_sm70_shflsync_up_p:
[----:B------:R-:W-:Y:S02]  /*f440*/  IMAD.MOV.U32 R4, RZ, RZ, RZ ;  /* 0x000000ffff047224 */ /* 0x000fe400078e00ff */
[----:B------:R-:W-:-:S04]  /*f450*/  IMAD.MOV.U32 R10, RZ, RZ, -0x1 ;  /* 0xffffffffff0a7424 */ /* 0x000fc800078e00ff */
[----:B------:R-:W-:Y:S04]  /*f460*/  WARPSYNC R10 ;  /* 0x0000000a00007348 */ /* 0x000fe80003800000 */
[----:B------:R1:W2:Y:S02]  /*f470*/  SHFL.UP PT, R4, R0, R2, R4 ;  /* 0x0400000200047389 */ /* 0x0002a400000e0004 */
[----:B-1----:R-:W-:Y:S02]  /*f480*/  MOV R2, R3 ;  /* 0x0000000300027202 */ /* 0x002fe40000000f00 */
[----:B------:R-:W-:-:S04]  /*f490*/  MOV R3, 0x0 ;  /* 0x0000000000037802 */ /* 0x000fc80000000f00 */
[----:B--2---:R-:W-:Y:S05]  /*f4a0*/  RET.REL.NODEC R2 `(_ZN7cutlass13device_kernelIN5flash19enable_sm80_to_sm89INS1_16FlashAttnFwdSm80INS1_25CollectiveMainloopFwdSm80ILi8ELi1ELb1EN4cute5tupleIJNS5_1CILi128EEENS7_ILi48EEENS7_ILi256EEEEEELi256ENS_6half_tEfNS_4arch4Sm80ELb0ELb0ELb1ELb1ELb0ELb0ELb1ELb1EEENS1_21CollectiveEpilogueFwdINS6_IJS8_SA_S9_EEENS6_IJNS7_ILi1EEESI_SI_EEESC_SE_Li256ELb1ELb1ELb1ELb0EEENS1_36VarlenDynamicPersistentTileSchedulerILi128ELi48ELi256ELi256ELb1ELb1ELb0ELb0ELb1ELb1EEEEEEEEEvNT_6ParamsE) ;  /* 0xffff0b5002007950 */ /* 0x004fea0003c3ffff */
        .weak           $__internal_3_$__cuda_sm70_votesync_ballot
        .type           $__internal_3_$__cuda_sm70_votesync_ballot,@function
        .size           $__internal_3_$__cuda_sm70_votesync_ballot,(.L_x_2585 - $__internal_3_$__cuda_sm70_votesync_ballot)
$__internal_3_$__cuda_sm70_votesync_ballot:
[----:B------:R-:W-:Y:S01]  /*f4b0*/  ISETP.NE.U32.AND P0, PT, R0, 0x1, PT ;  /* 0x000000010000780c */ /* 0x000fe20003f05070 */
[----:B------:R-:W-:-:S04]  /*f4c0*/  IMAD.MOV.U32 R3, RZ, RZ, -0x1 ;  /* 0xffffffffff037424 */ /* 0x000fc800078e00ff */
[----:B------:R-:W-:Y:S08]  /*f4d0*/  WARPSYNC R3 ;  /* 0x0000000300007348 */ /* 0x000ff00003800000 */
[----:B------:R-:W-:-:S04]  /*f4e0*/  VOTE.ANY R0, PT, !P0 ;  /* 0x0000000000007806 */ /* 0x000fc800040e0100 */
[----:B------:R-:W-:Y:S01]  /*f4f0*/  LOP3.LUT R0, R0, R3, RZ, 0xc0, !PT ;  /* 0x0000000300007212 */ /* 0x000fe200078ec0ff */
[----:B------:R-:W-:-:S04]  /*f500*/  IMAD.MOV.U32 R3, RZ, RZ, 0x0 ;  /* 0x00000000ff037424 */ /* 0x000fc800078e00ff */
[----:B------:R-:W-:Y:S05]  /*f510*/  RET.REL.NODEC R2 `(_ZN7cutlass13device_kernelIN5flash19enable_sm80_to_sm89INS1_16FlashAttnFwdSm80INS1_25CollectiveMainloopFwdSm80ILi8ELi1ELb1EN4cute5tupleIJNS5_1CILi128EEENS7_ILi48EEENS7_ILi256EEEEEELi256ENS_6half_tEfNS_4arch4Sm80ELb0ELb0ELb1ELb1ELb0ELb0ELb1ELb1EEENS1_21CollectiveEpilogueFwdINS6_IJS8_SA_S9_EEENS6_IJNS7_ILi1EEESI_SI_EEESC_SE_Li256ELb1ELb1ELb1ELb0EEENS1_36VarlenDynamicPersistentTileSchedulerILi128ELi48ELi256ELi256ELb1ELb1ELb0ELb0ELb1ELb1EEEEEEEEEvNT_6ParamsE) ;  /* 0xffff0ae002007950 */ /* 0x000fea0003c3ffff */
.L_x_121:
        /* <DEDUP_REMOVED lines=14> */
.L_x_2585:


//--------------------- .text._ZN7cutlass13device_kernelIN5flash19enable_sm80_to_sm89INS1_16FlashAttnFwdSm80INS1_25CollectiveMainloopFwdSm80ILi8ELi1ELb0EN4cute5tupleIJNS5_1CILi128EEENS7_ILi32EEENS7_ILi256EEEEEELi256ENS_6half_tEfNS_4arch4Sm80ELb0ELb0ELb1ELb1ELb0ELb1ELb1ELb1EEENS1_21CollectiveEpilogueFwdINS6_IJS8_SA_S9_EEENS6_IJNS7_ILi1EEESI_SI_EEESC_SE_Li256ELb1ELb1ELb1ELb0EEENS1_36VarlenDynamicPersistentTileSchedulerILi128ELi32ELi256ELi256ELb1ELb1ELb0ELb0ELb1ELb1EEEEEEEEEvNT_6ParamsE --------------------------
	.section	.text._ZN7cutlass13device_kernelIN5flash19enable_sm80_to_sm89INS1_16FlashAttnFwdSm80INS1_25CollectiveMainloopFwdSm80ILi8ELi1ELb0EN4cute5tupleIJNS5_1CILi128EEENS7_ILi32EEENS7_ILi256EEEEEELi256ENS_6half_tEfNS_4arch4Sm80ELb0ELb0ELb1ELb1ELb0ELb1ELb1ELb1EEENS1_21CollectiveEpilogueFwdINS6_IJS8_SA_S9_EEENS6_IJNS7_ILi1EEESI_SI_EEESC_SE_Li256ELb1ELb1ELb1ELb0EEENS1_36VarlenDynamicPersistentTileSchedulerILi128ELi32ELi256ELi256ELb1ELb1ELb0ELb0ELb1ELb1EEEEEEEEEvNT_6ParamsE,"ax",@progbits
	.sectioninfo	@"SHI_REGISTERS=255"
	.align	128
.text._ZN7cutlass13device_kernelIN5flash19enable_sm80_to_sm89INS1_16FlashAttnFwdSm80INS1_25CollectiveMainloopFwdSm80ILi8ELi1ELb0EN4cute5tupleIJNS5_1CILi128EEENS7_ILi32EEENS7_ILi256EEEEEELi256ENS_6half_tEfNS_4arch4Sm80ELb0ELb0ELb1ELb1ELb0ELb1ELb1ELb1EEENS1_21CollectiveEpilogueFwdINS6_IJS8_SA_S9_EEENS6_IJNS7_ILi1EEESI_SI_EEESC_SE_Li256ELb1ELb1ELb1ELb0EEENS1_36VarlenDynamicPersistentTileSchedulerILi128ELi32ELi256ELi256ELb1ELb1ELb0ELb0ELb1ELb1EEEEEEEEEvNT_6ParamsE:
        .type           _ZN7cutlass13device_kernelIN5flash19enable_sm80_to_sm89INS1_16FlashAttnFwdSm80INS1_25CollectiveMainloopFwdSm80ILi8ELi1ELb0EN4cute5tupleIJNS5_1CILi128EEENS7_ILi32EEENS7_ILi256EEEEEELi256ENS_6half_tEfNS_4arch4Sm80ELb0ELb0ELb1ELb1ELb0ELb1ELb1ELb1EEENS1_21CollectiveEpilogueFwdINS6_IJS8_SA_S9_EEENS6_IJNS7_ILi1EEESI_SI_EEESC_SE_Li256ELb1ELb1ELb1ELb0EEENS1_36VarlenDynamicPersistentTileSchedulerILi128ELi32ELi256ELi256ELb1ELb1ELb0ELb0ELb1ELb1EEEEEEEEEvNT_6ParamsE,@function
        .size           _ZN7cutlass13device_kernelIN5flash19enable_sm80_to_sm89INS1_16FlashAttnFwdSm80INS1_25CollectiveMainloopFwdSm80ILi8ELi1ELb0EN4cute5tupleIJNS5_1CILi128EEENS7_ILi32EEENS7_ILi256EEEEEELi256ENS_6half_tEfNS_4arch4Sm80ELb0ELb0ELb1ELb1ELb0ELb1ELb1ELb1EEENS1_21CollectiveEpilogueFwdINS6_IJS8_SA_S9_EEENS6_IJNS7_ILi1EEESI_SI_EEESC_SE_Li256ELb1ELb1ELb1ELb0EEENS1_36VarlenDynamicPersistentTileSchedulerILi128ELi32ELi256ELi256ELb1ELb1ELb0ELb0ELb1ELb1EEEEEEEEEvNT_6ParamsE,(.L_x_2590 - _ZN7cutlass13device_kernelIN5flash19enable_sm80_to_sm89INS1_16FlashAttnFwdSm80INS1_25CollectiveMainloopFwdSm80ILi8ELi1ELb0EN4cute5tupleIJNS5_1CILi128EEENS7_ILi32EEENS7_ILi256EEEEEELi256ENS_6half_tEfNS_4arch4Sm80ELb0ELb0ELb1ELb1ELb0ELb1ELb1ELb1EEENS1_21CollectiveEpilogueFwdINS6_IJS8_SA_S9_EEENS6_IJNS7_ILi1EEESI_SI_EEESC_SE_Li256ELb1ELb1ELb1ELb0EEENS1_36VarlenDynamicPersistentTileSchedulerILi128ELi32ELi256ELi256ELb1ELb1ELb0ELb0ELb1ELb1EEEEEEEEEvNT_6ParamsE)
        .other          _ZN7cutlass13device_kernelIN5flash19enable_sm80_to_sm89INS1_16FlashAttnFwdSm80INS1_25CollectiveMainloopFwdSm80ILi8ELi1ELb0EN4cute5tupleIJNS5_1CILi128EEENS7_ILi32EEENS7_ILi256EEEEEELi256ENS_6half_tEfNS_4arch4Sm80ELb0ELb0ELb1ELb1ELb0ELb1ELb1ELb1EEENS1_21CollectiveEpilogueFwdINS6_IJS8_SA_S9_EEENS6_IJNS7_ILi1EEESI_SI_EEESC_SE_Li256ELb1ELb1ELb1ELb0EEENS1_36VarlenDynamicPersistentTileSchedulerILi128ELi32ELi256ELi256ELb1ELb1ELb0ELb0ELb1ELb1EEEEEEEEEvNT_6ParamsE,@"STO_CUDA_ENTRY STV_DEFAULT"
_ZN7cutlass13device_kernelIN5flash19enable_sm80_to_sm89INS1_16FlashAttnFwdSm80INS1_25CollectiveMainloopFwdSm80ILi8ELi1ELb0EN4cute5tupleIJNS5_1CILi128EEENS7_ILi32EEENS7_ILi256EEEEEELi256ENS_6half_tEfNS_4arch4Sm80ELb0ELb0ELb1ELb1ELb0ELb1ELb1ELb1EEENS1_21CollectiveEpilogueFwdINS6_IJS8_SA_S9_EEENS6_IJNS7_ILi1EEESI_SI_EEESC_SE_Li256ELb1ELb1ELb1ELb0EEENS1_36VarlenDynamicPersistentTileSchedulerILi128ELi32ELi256ELi256ELb1ELb1ELb0ELb0ELb1ELb1EEEEEEEEEvNT_6ParamsE:
[----:B------:R-:W-:-:S03]  /*0000*/  MOV R1, c[0x0][0x28] ;  /* 0x00000a0000017a02 */ /* 0x000fc60000000f00 */
[----:B------:R-:W1:Y:S01]  /*0010*/  S2R R2, SR_TID.X ;  /* 0x0000000000027919 */ /* 0x000e620000002100 */
[----:B------:R-:W-:Y:S01]  /*0020*/  IADD3 R1, R1, -0x10, RZ ;  /* 0xfffffff001017810 */ /* 0x000fe20007ffe0ff */
[----:B------:R-:W-:Y:S01]  /*0030*/  ULDC.64 UR6, c[0x0][0x118] ;  /* 0x0000460000067ab9 */ /* 0x000fe20000000a00 */
[----:B-1----:R-:W-:-:S05]  /*0040*/  SHF.R.U32.HI R0, RZ, 0x5, R2 ;  /* 0x00000005ff007819 */ /* 0x002fca0000011602 */
[----:B------:R-:W1:Y:S02]  /*0050*/  SHFL.IDX PT, R3, R0, RZ, 0x1f ;  /* 0x00001fff00037589 */ /* 0x000e6400000e0000 */
[----:B-1----:R-:W-:Y:S02]  /*0060*/  ISETP.NE.AND P0, PT, R3, RZ, PT ;  /* 0x000000ff0300720c */ /* 0x002fe40003f05270 */
[----:B------:R1:W-:Y:S11]  /*0070*/  STL [R1], R3 ;  /* 0x0000000301007387 */ /* 0x0003f60000100800 */
[----:B------:R-:W-:Y:S06]  /*0080*/  @P0 BAR.SYNC.DEFER_BLOCKING 0x5, 0x100 ;  /* 0x0144000000000b1d */ /* 0x000fec0000010000 */
[----:B------:R-:W2:Y:S04]  /*0090*/  @P0 LDS.128 R208, [0x20080] ;  /* 0x02008000ffd00984 */ /* 0x000ea80000000c00 */
[----:B------:R-:W-:Y:S06]  /*00a0*/  @P0 BAR.ARV 0x4, 0x100 ;  /* 0x0104000000000b1d */ /* 0x000fec0000002000 */
[----:B------:R-:W-:Y:S05]  /*00b0*/  @P0 BRA `(.L_x_122) ;  /* 0x00000a7000000947 */ /* 0x000fea0003800000 */
[----:B-1----:R-:W-:Y:S01]  /*00c0*/  LOP3.LUT R13, R2, 0x1f, RZ, 0xc0, !PT ;  /* 0x0000001f020d7812 */ /* 0x002fe200078ec0ff */
[----:B------:R-:W-:Y:S01]  /*00d0*/  CS2R R8, SRZ ;  /* 0x0000000000087805 */ /* 0x000fe2000001ff00 */
[----:B------:R-:W-:-:S02]  /*00e0*/  IMAD.MOV.U32 R7, RZ, RZ, RZ ;  /* 0x000000ffff077224 */ /* 0x000fc400078e00ff */
[----:B------:R-:W-:-:S04]  /*00f0*/  ISETP.NE.AND P6, PT, R13, 0x1f, PT ;  /* 0x0000001f0d00780c */ /* 0x000fc80003fc5270 */
[----:B------:R-:W-:-:S13]  /*0100*/  ISETP.GE.OR P0, PT, R13, c[0x0][0x53c], !P6 ;  /* 0x00014f000d007a0c */ /* 0x000fda0007706670 */
[----:B------:R-:W-:Y:S02]  /*0110*/  @!P0 IMAD.MOV.U32 R4, RZ, RZ, 0x4 ;  /* 0x00000004ff048424 */ /* 0x000fe400078e00ff */
[----:B------:R-:W-:Y:S02]  /*0120*/  @!P0 IMAD.MOV.U32 R2, RZ, RZ, 0x4 ;  /* 0x00000004ff028424 */ /* 0x000fe400078e00ff */
[----:B------:R-:W-:-:S04]  /*0130*/  @!P0 IMAD.WIDE.U32 R4, R13, R4, c[0x0][0x580] ;  /* 0x000160000d048625 */ /* 0x000fc800078e0004 */
[C---:B------:R-:W-:Y:S01]  /*0140*/  @!P0 IMAD.WIDE.U32 R2, R13.reuse, R2, c[0x0][0x578] ;  /* 0x00015e000d028625 */ /* 0x040fe200078e0002 */
[----:B------:R-:W3:Y:S04]  /*0150*/  @!P0 LDG.E R8, [R4.64] ;  /* 0x0000000604088981 */ /* 0x000ee8000c1e1900 */
[----:B------:R-:W3:Y:S01]  /*0160*/  @!P0 LDG.E R7, [R2.64] ;  /* 0x0000000602078981 */ /* 0x000ee2000c1e1900 */
[C---:B------:R-:W-:Y:S01]  /*0170*/  ISETP.NE.AND P5, PT, R13.reuse, RZ, PT ;  /* 0x000000ff0d00720c */ /* 0x040fe20003fa5270 */
[----:B------:R-:W1:Y:S01]  /*0180*/  S2UR UR4, SR_CTAID.X ;  /* 0x00000000000479c3 */ /* 0x000e620000002500 */
[C---:B------:R-:W-:Y:S02]  /*0190*/  ISETP.GE.U32.AND P4, PT, R13.reuse, 0x2, PT ;  /* 0x000000020d00780c */ /* 0x040fe40003f86070 */
[----:B------:R-:W-:-:S02]  /*01a0*/  ISETP.GE.U32.AND P3, PT, R13, 0x4, PT ;  /* 0x000000040d00780c */ /* 0x000fc40003f66070 */
[C---:B------:R-:W-:Y:S02]  /*01b0*/  ISETP.GE.U32.AND P2, PT, R13.reuse, 0x8, PT ;  /* 0x000000080d00780c */ /* 0x040fe40003f46070 */
[----:B------:R-:W-:Y:S01]  /*01c0*/  ISETP.GE.U32.AND P1, PT, R13, 0x10, PT ;  /* 0x000000100d00780c */ /* 0x000fe20003f26070 */
[----:B---3--:R-:W-:-:S05]  /*01d0*/  IMAD R4, R8, R7, RZ ;  /* 0x0000000708047224 */ /* 0x008fca00078e02ff */
[----:B------:R-:W3:Y:S02]  /*01e0*/  SHFL.UP PT, R0, R4, 0x1, RZ ;  /* 0x0420000004007989 */ /* 0x000ee400000e00ff */
[----:B---3--:R-:W-:-:S05]  /*01f0*/  SEL R0, R0, RZ, P5 ;  /* 0x000000ff00007207 */ /* 0x008fca0002800000 */
[----:B------:R-:W-:-:S05]  /*0200*/  IMAD.IADD R4, R4, 0x1, R0 ;  /* 0x0000000104047824 */ /* 0x000fca00078e0200 */
        /* <DEDUP_REMOVED lines=12> */
[----:B------:R-:W3:Y:S02]  /*02d0*/  SHFL.IDX PT, R6, R4, 0x1f, 0x1f ;  /* 0x03e01f0004067f89 */ /* 0x000ee400000e0000 */
[----:B---3--:R-:W-:-:S04]  /*02e0*/  IMAD R6, R6, c[0x0][0x538], RZ ;  /* 0x00014e0006067a24 */ /* 0x008fc800078e02ff */
[----:B------:R-:W-:Y:S01]  /*02f0*/  IMAD.MOV.U32 R0, RZ, RZ, R6 ;  /* 0x000000ffff007224 */ /* 0x000fe200078e0006 */
[----:B-1----:R-:W-:-:S13]  /*0300*/  ISETP.GT.AND P0, PT, R6, UR4, PT ;  /* 0x0000000406007c0c */ /* 0x002fda000bf04270 */
[----:B------:R-:W-:Y:S05]  /*0310*/  @P0 BRA `(.L_x_123) ;  /* 0x0000027000000947 */ /* 0x000fea0003800000 */
[----:B------:R-:W-:Y:S02]  /*0320*/  MOV R6, R0 ;  /* 0x0000000000067202 */ /* 0x000fe40000000f00 */
[----:B------:R-:W-:-:S04]  /*0330*/  MOV R9, RZ ;  /* 0x000000ff00097202 */ /* 0x000fc80000000f00 */
.L_x_127:
        /* <DEDUP_REMOVED lines=12> */
[----:B------:R-:W3:Y:S04]  /*0400*/  @!P0 LDG.E R8, [R4.64] ;  /* 0x0000000604088981 */ /* 0x000ee8000c1e1900 */
[----:B------:R-:W3:Y:S02]  /*0410*/  @!P0 LDG.E R7, [R2.64] ;  /* 0x0000000602078981 */ /* 0x000ee4000c1e1900 */
[----:B---3--:R-:W-:Y:S01]  /*0420*/  IMAD R5, R8, R7, RZ ;  /* 0x0000000708057224 */ /* 0x008fe200078e02ff */
[----:B------:R-:W-:Y:S05]  /*0430*/  BRA.DIV ~URZ, `(.L_x_125) ;  /* 0x00015db27f007947 */ /* 0x000fea000b800000 */
[----:B------:R1:W3:Y:S02]  /*0440*/  SHFL.UP PT, R0, R5, 0x1, RZ ;  /* 0x0420000005007989 */ /* 0x0002e400000e00ff */
.L_x_289:
[----:B---3--:R-:W-:-:S04]  /*0450*/  SEL R0, R0, RZ, P5 ;  /* 0x000000ff00007207 */ /* 0x008fc80002800000 */
        /* <DEDUP_REMOVED lines=14> */
[----:B------:R1:W3:Y:S02]  /*0540*/  SHFL.IDX PT, R0, R4, 0x1f, 0x1f ;  /* 0x03e01f0004007f89 */ /* 0x0002e400000e0000 */
.L_x_290:
[----:B---3--:R-:W-:-:S05]  /*0550*/  IMAD R0, R0, c[0x0][0x538], RZ ;  /* 0x00014e0000007a24 */ /* 0x008fca00078e02ff */
[----:B------:R-:W-:-:S04]  /*0560*/  IADD3 R6, R0, R6, RZ ;  /* 0x0000000600067210 */ /* 0x000fc80007ffe0ff */
[----:B------:R-:W-:-:S13]  /*0570*/  ISETP.GT.AND P0, PT, R6, UR4, PT ;  /* 0x0000000406007c0c */ /* 0x000fda000bf04270 */
[----:B-12---:R-:W-:Y:S05]  /*0580*/  @!P0 BRA `(.L_x_127) ;  /* 0xfffffdb000008947 */ /* 0x006fea000383ffff */
.L_x_123:
[----:B------:R-:W-:-:S05]  /*0590*/  IADD3 R12, -R0, R6, RZ ;  /* 0x00000006000c7210 */ /* 0x000fca0007ffe1ff */
[----:B------:R-:W-:-:S05]  /*05a0*/  IMAD R0, R4, c[0x0][0x538], R12 ;  /* 0x00014e0004007a24 */ /* 0x000fca00078e020c */
[----:B------:R-:W-:Y:S01]  /*05b0*/  ISETP.GT.AND P0, PT, R0, UR4, PT ;  /* 0x0000000400007c0c */ /* 0x000fe2000bf04270 */
[----:B------:R-:W-:-:S12]  /*05c0*/  BRA.DIV ~URZ, `(.L_x_128) ;  /* 0x00015e327f007947 */ /* 0x000fd8000b800000 */
[----:B------:R-:W-:-:S04]  /*05d0*/  VOTE.ANY R6, PT, !P0 ;  /* 0x0000000000067806 */ /* 0x000fc800040e0100 */
.L_x_291:
[----:B--2---:R1:W2:Y:S01]  /*05e0*/  POPC R211, R6 ;  /* 0x0000000600d37309 */ /* 0x0042a20000000000 */
[----:B------:R-:W-:Y:S05]  /*05f0*/  BRA.DIV ~URZ, `(.L_x_129) ;  /* 0x00015e527f007947 */ /* 0x000fea000b800000 */
[----:B--2---:R-:W2:Y:S04]  /*0600*/  SHFL.IDX PT, R11, R8, R211, 0x1f ;  /* 0x00001fd3080b7589 */ /* 0x004ea800000e0000 */
[----:B------:R3:W4:Y:S02]  /*0610*/  SHFL.IDX PT, R10, R7, R211, 0x1f ;  /* 0x00001fd3070a7589 */ /* 0x00072400000e0000 */
[----:B---3--:R-:W-:Y:S02]  /*0620*/  MOV R7, RZ ;  /* 0x000000ff00077202 */ /* 0x008fe40000000f00 */
.L_x_292:
[----:B--2-4-:R-:W-:Y:S01]  /*0630*/  ISETP.NE.AND P0, PT, R6, RZ, PT ;  /* 0x000000ff0600720c */ /* 0x014fe20003f05270 */
[----:B------:R-:W-:-:S12]  /*0640*/  BSSY B0, `(.L_x_130) ;  /* 0x0000005000007945 */ /* 0x000fd80003800000 */
[----:B------:R-:W-:Y:S05]  /*0650*/  @!P0 BRA `(.L_x_131) ;  /* 0x0000003000008947 */ /* 0x000fea0003800000 */
[----:B------:R-:W-:Y:S01]  /*0660*/  IADD3 R3, R211, -0x1, RZ ;  /* 0xffffffffd3037810 */ /* 0x000fe20007ffe0ff */
[----:B------:R-:W-:Y:S05]  /*0670*/  BRA.DIV ~URZ, `(.L_x_132) ;  /* 0x00015eb27f007947 */ /* 0x000fea000b800000 */
[----:B------:R2:W3:Y:S02]  /*0680*/  SHFL.IDX PT, R7, R4, R3, 0x1f ;  /* 0x00001f0304077589 */ /* 0x0004e400000e0000 */
.L_x_131:
[----:B------:R-:W-:Y:S05]  /*0690*/  BSYNC B0 ;  /* 0x0000000000007941 */ /* 0x000fea0003800000 */
.L_x_130:
[----:B------:R-:W-:Y:S01]  /*06a0*/  IABS R0, R11 ;  /* 0x0000000b00007213 */ /* 0x000fe20000000000 */
[----:B---3--:R-:W-:Y:S02]  /*06b0*/  IMAD R208, R7, c[0x0][0x538], R12 ;  /* 0x00014e0007d07a24 */ /* 0x008fe400078e020c */
[----:B------:R-:W-:Y:S02]  /*06c0*/  IMAD.IADD R211, R211, 0x1, R9 ;  /* 0x00000001d3d37824 */ /* 0x000fe400078e0209 */
[----:B------:R-:W-:Y:S01]  /*06d0*/  IMAD.MOV.U32 R5, RZ, RZ, R0 ;  /* 0x000000ffff057224 */ /* 0x000fe200078e0000 */
[----:B------:R-:W-:Y:S02]  /*06e0*/  IABS R0, R10 ;  /* 0x0000000a00007213 */ /* 0x000fe40000000000 */
[----:B------:R-:W-:Y:S01]  /*06f0*/  IADD3 R209, -R208, UR4, RZ ;  /* 0x00000004d0d17c10 */ /* 0x000fe2000fffe1ff */
[----:B------:R-:W3:Y:S02]  /*0700*/  I2F.RP R2, R5 ;  /* 0x0000000500027306 */ /* 0x000ee40000209400 */
[----:B------:R-:W-:Y:S01]  /*0710*/  IMAD.MOV.U32 R7, RZ, RZ, R0 ;  /* 0x000000ffff077224 */ /* 0x000fe200078e0000 */
[----:B-1----:R-:W-:-:S02]  /*0720*/  IABS R6, R209 ;  /* 0x000000d100067213 */ /* 0x002fc40000000000 */
[----:B------:R-:W-:-:S03]  /*0730*/  IABS R0, R11 ;  /* 0x0000000b00007213 */ /* 0x000fc60000000000 */
[----:B------:R-:W-:Y:S01]  /*0740*/  I2F.RP R8, R7 ;  /* 0x0000000700087306 */ /* 0x000fe20000209400 */
[----:B------:R-:W-:-:S07]  /*0750*/  IADD3 R0, RZ, -R0, RZ ;  /* 0x80000000ff007210 */ /* 0x000fce0007ffe0ff */
[----:B---3--:R-:W1:Y:S02]  /*0760*/  MUFU.RCP R2, R2 ;  /* 0x0000000200027308 */ /* 0x008e640000001000 */
[----:B-1----:R-:W-:-:S06]  /*0770*/  IADD3 R2, R2, 0xffffffe, RZ ;  /* 0x0ffffffe02027810 */ /* 0x002fcc0007ffe0ff */
[----:B--2---:R-:W1:Y:S02]  /*0780*/  F2I.FTZ.U32.TRUNC.NTZ R3, R2 ;  /* 0x0000000200037305 */ /* 0x004e64000021f000 */
[----:B-1----:R-:W-:-:S04]  /*0790*/  IMAD.MOV R2, RZ, RZ, -R3 ;  /* 0x000000ffff027224 */ /* 0x002fc800078e0a03 */
[----:B------:R-:W-:Y:S02]  /*07a0*/  IMAD R4, R2, R5, RZ ;  /* 0x0000000502047224 */ /* 0x000fe400078e02ff */
[----:B------:R-:W-:-:S04]  /*07b0*/  IMAD.MOV.U32 R2, RZ, RZ, RZ ;  /* 0x000000ffff027224 */ /* 0x000fc800078e00ff */
[----:B------:R-:W-:-:S04]  /*07c0*/  IMAD.HI.U32 R2, R3, R4, R2 ;  /* 0x0000000403027227 */ /* 0x000fc800078e0002 */
[----:B------:R-:W-:-:S04]  /*07d0*/  IMAD.MOV.U32 R3, RZ, RZ, R6 ;  /* 0x000000ffff037224 */ /* 0x000fc800078e0006 */
[----:B------:R-:W-:-:S04]  /*07e0*/  IMAD.HI.U32 R2, R2, R3, RZ ;  /* 0x0000000302027227 */ /* 0x000fc800078e00ff */
[----:B------:R-:W-:Y:S02]  /*07f0*/  IMAD R0, R2, R0, R3 ;  /* 0x0000000002007224 */ /* 0x000fe400078e0203 */
[----:B------:R-:W1:Y:S03]  /*0800*/  MUFU.RCP R3, R8 ;  /* 0x0000000800037308 */ /* 0x000e660000001000 */
[----:B------:R-:W-:Y:S02]  /*0810*/  ISETP.GT.U32.AND P0, PT, R5, R0, PT ;  /* 0x000000000500720c */ /* 0x000fe40003f04070 */
[----:B-1----:R-:W-:-:S11]  /*0820*/  IADD3 R3, R3, 0xffffffe, RZ ;  /* 0x0ffffffe03037810 */ /* 0x002fd60007ffe0ff */
[----:B------:R-:W-:Y:S01]  /*0830*/  @!P0 IMAD.IADD R0, R0, 0x1, -R5 ;  /* 0x0000000100008824 */ /* 0x000fe200078e0a05 */
[----:B------:R-:W-:Y:S02]  /*0840*/  @!P0 IADD3 R2, R2, 0x1, RZ ;  /* 0x0000000102028810 */ /* 0x000fe40007ffe0ff */
[----:B------:R-:W-:Y:S01]  /*0850*/  ISETP.NE.AND P0, PT, R11, RZ, PT ;  /* 0x000000ff0b00720c */ /* 0x000fe20003f05270 */
[----:B------:R-:W1:Y:S01]  /*0860*/  F2I.FTZ.U32.TRUNC.NTZ R3, R3 ;  /* 0x0000000300037305 */ /* 0x000e62000021f000 */
[----:B------:R-:W-:Y:S02]  /*0870*/  ISETP.GE.U32.AND P2, PT, R0, R5, PT ;  /* 0x000000050000720c */ /* 0x000fe40003f46070 */
[----:B------:R-:W-:-:S04]  /*0880*/  LOP3.LUT R0, R209, R11, RZ, 0x3c, !PT ;  /* 0x0000000bd1007212 */ /* 0x000fc800078e3cff */
[----:B------:R-:W-:-:S07]  /*0890*/  ISETP.GE.AND P1, PT, R0, RZ, PT ;  /* 0x000000ff0000720c */ /* 0x000fce0003f26270 */
[----:B------:R-:W-:Y:S02]  /*08a0*/  @P2 IADD3 R2, R2, 0x1, RZ ;  /* 0x0000000102022810 */ /* 0x000fe40007ffe0ff */
[----:B-1----:R-:W-:-:S03]  /*08b0*/  IADD3 R0, RZ, -R3, RZ ;  /* 0x80000003ff007210 */ /* 0x002fc60007ffe0ff */
[----:B------:R-:W-:Y:S02]  /*08c0*/  IMAD.MOV.U32 R4, RZ, RZ, R2 ;  /* 0x000000ffff047224 */ /* 0x000fe400078e0002 */
[----:B------:R-:W-:Y:S01]  /*08d0*/  IMAD.MOV.U32 R2, RZ, RZ, R0 ;  /* 0x000000ffff027224 */ /* 0x000fe200078e0000 */
[----:B------:R-:W-:Y:S01]  /*08e0*/  IABS R0, R10 ;  /* 0x0000000a00007213 */ /* 0x000fe20000000000 */
[----:B------:R-:W-:Y:S01]  /*08f0*/  @!P1 IMAD.MOV R4, RZ, RZ, -R4 ;  /* 0x000000ffff049224 */ /* 0x000fe200078e0a04 */
[----:B------:R-:W-:Y:S01]  /*0900*/  @!P0 LOP3.LUT R4, RZ, R11, RZ, 0x33, !PT ;  /* 0x0000000bff048212 */ /* 0x000fe200078e33ff */
[----:B------:R-:W-:Y:S01]  /*0910*/  IMAD R5, R2, R7, RZ ;  /* 0x0000000702057224 */ /* 0x000fe200078e02ff */
[----:B------:R-:W-:Y:S01]  /*0920*/  MOV R2, RZ ;  /* 0x000000ff00027202 */ /* 0x000fe20000000f00 */
[----:B------:R-:W-:Y:S01]  /*0930*/  IMAD.MOV R6, RZ, RZ, -R0 ;  /* 0x000000ffff067224 */ /* 0x000fe200078e0a00 */
[----:B------:R-:W-:-:S03]  /*0940*/  IABS R8, R4 ;  /* 0x0000000400087213 */ /* 0x000fc60000000000 */
        /* <DEDUP_REMOVED lines=19> */
[----:B------:R-:W-:-:S04]  /*0a80*/  IMAD R2, R10, R2, R4 ;  /* 0x000000020a027224 */ /* 0x000fc800078e0204 */
[----:B------:R-:W-:Y:S01]  /*0a90*/  IMAD R210, R2, 0x10000, R0 ;  /* 0x0001000002d27824 */ /* 0x000fe200078e0200 */
[----:B------:R-:W-:Y:S05]  /*0aa0*/  BRA `(.L_x_133) ;  /* 0x0000004000007947 */ /* 0x000fea0003800000 */
.L_x_124:
[----:B--2---:R-:W-:Y:S01]  /*0ab0*/  IMAD.MOV.U32 R209, RZ, RZ, RZ ;  /* 0x000000ffffd17224 */ /* 0x004fe200078e00ff */
[----:B------:R-:W-:Y:S01]  /*0ac0*/  MOV R210, RZ ;  /* 0x000000ff00d27202 */ /* 0x000fe20000000f00 */
[----:B------:R-:W-:Y:S01]  /*0ad0*/  IMAD.U32 R208, RZ, RZ, UR4 ;  /* 0x00000004ffd07e24 */ /* 0x000fe2000f8e00ff */
[----:B------:R-:W-:Y:S02]  /*0ae0*/  MOV R211, c[0x0][0x53c] ;  /* 0x00014f0000d37a02 */ /* 0x000fe40000000f00 */
.L_x_133:
[----:B------:R-:W-:Y:S01]  /*0af0*/  ISETP.NE.AND P0, PT, R13, RZ, PT ;  /* 0x000000ff0d00720c */ /* 0x000fe20003f05270 */
[----:B------:R-:W-:-:S12]  /*0b00*/  WARPSYNC 0xffffffff ;  /* 0xffffffff00007948 */ /* 0x000fd80003800000 */
[----:B------:R1:W-:Y:S04]  /*0b10*/  @!P0 STS.128 [0x20080], R208 ;  /* 0x020080d0ff008388 */ /* 0x0003e80000000c00 */
[----:B------:R-:W-:Y:S06]  /*0b20*/  BAR.ARV 0x5, 0x100 ;  /* 0x0144000000007b1d */ /* 0x000fec0000002000 */
.L_x_122:
[----:B-12---:R-:W-:-:S13]  /*0b30*/  ISETP.GE.AND P0, PT, R211, c[0x0][0x53c], PT ;  /* 0x00014f00d3007a0c */ /* 0x006fda0003f06270 */
[----:B------:R-:W-:Y:S05]  /*0b40*/  @P0 EXIT ;  /* 0x000000000000094d */ /* 0x000fea0003800000 */
[----:B------:R-:W1:Y:S02]  /*0b50*/  S2R R10, SR_TID.X ;  /* 0x00000000000a7919 */ /* 0x000e640000002100 */
[----:B-1----:R-:W-:-:S04]  /*0b60*/  SHF.R.S32.HI R9, RZ, 0x1f, R10 ;  /* 0x0000001fff097819 */ /* 0x002fc8000001140a */
[CC--:B------:R-:W-:Y:S02]  /*0b70*/  LEA.HI R2, R9.reuse, R10.reuse, RZ, 0x4 ;  /* 0x0000000a09027211 */ /* 0x0c0fe400078f20ff */
[----:B------:R-:W-:Y:S02]  /*0b80*/  LEA.HI R7, R9, R10, RZ, 0x2 ;  /* 0x0000000a09077211 */ /* 0x000fe400078f10ff */
[----:B------:R-:W-:Y:S02]  /*0b90*/  LOP3.LUT R0, R2, 0xfffffff0, RZ, 0xc0, !PT ;  /* 0xfffffff002007812 */ /* 0x000fe400078ec0ff */
[----:B------:R-:W-:Y:S02]  /*0ba0*/  SHF.R.S32.HI R4, RZ, 0x4, R2 ;  /* 0x00000004ff047819 */ /* 0x000fe40000011402 */
[----:B------:R-:W-:Y:S01]  /*0bb0*/  SHF.R.S32.HI R8, RZ, 0x2, R7 ;  /* 0x00000002ff087819 */ /* 0x000fe20000011407 */
[----:B------:R-:W-:Y:S01]  /*0bc0*/  IMAD.IADD R0, R10, 0x1, -R0 ;  /* 0x000000010a007824 */ /* 0x000fe200078e0a00 */
[----:B------:R-:W-:-:S02]  /*0bd0*/  LEA.HI R2, R2, R4, RZ, 0x1 ;  /* 0x0000000402027211 */ /* 0x000fc400078f08ff */
[----:B------:R-:W-:Y:S02]  /*0be0*/  SHF.R.S32.HI R5, RZ, 0x1f, R7 ;  /* 0x0000001fff057819 */ /* 0x000fe40000011407 */
[----:B------:R-:W-:Y:S02]  /*0bf0*/  SHF.R.S32.HI R6, RZ, 0x1f, R0 ;  /* 0x0000001fff067819 */ /* 0x000fe40000011400 */
[----:B------:R-:W-:Y:S02]  /*0c00*/  LOP3.LUT R3, R2, 0xfffffffe, RZ, 0xc0, !PT ;  /* 0xfffffffe02037812 */ /* 0x000fe400078ec0ff */
[----:B------:R-:W-:Y:S02]  /*0c10*/  LEA.HI R13, R6, R0, RZ, 0x3 ;  /* 0x00000000060d7211 */ /* 0x000fe400078f18ff */
[----:B------:R-:W-:Y:S01]  /*0c20*/  LEA.HI R198, R9, R10, RZ, 0x3 ;  /* 0x0000000a09c67211 */ /* 0x000fe200078f18ff */
[----:B------:R-:W-:Y:S01]  /*0c30*/  IMAD.IADD R11, R4, 0x1, -R3 ;  /* 0x00000001040b7824 */ /* 0x000fe200078e0a03 */
[----:B------:R-:W-:-:S02]  /*0c40*/  LOP3.LUT R3, R13, 0xfffffff8, RZ, 0xc0, !PT ;  /* 0xfffffff80d037812 */ /* 0x000fc400078ec0ff */
[----:B------:R-:W-:Y:S02]  /*0c50*/  LEA.HI R2, R5, R8, RZ, 0x3 ;  /* 0x0000000805027211 */ /* 0x000fe400078f18ff */
[----:B------:R-:W-:Y:S01]  /*0c60*/  LEA.HI R4, R9, R10, RZ, 0x5 ;  /* 0x0000000a09047211 */ /* 0x000fe200078f28ff */
[----:B------:R-:W-:Y:S01]  /*0c70*/  IMAD.IADD R6, R0, 0x1, -R3 ;  /* 0x0000000100067824 */ /* 0x000fe200078e0a03 */
[----:B------:R-:W-:Y:S02]  /*0c80*/  LOP3.LUT R216, R198, 0xfffffff8, RZ, 0xc0, !PT ;  /* 0xfffffff8c6d87812 */ /* 0x000fe400078ec0ff */
[----:B------:R-:W-:Y:S02]  /*0c90*/  LOP3.LUT R2, R2, 0xfffffff8, RZ, 0xc0, !PT ;  /* 0xfffffff802027812 */ /* 0x000fe400078ec0ff */
[----:B------:R-:W-:Y:S01]  /*0ca0*/  LOP3.LUT R0, R4, 0xffffffe0, RZ, 0xc0, !PT ;  /* 0xffffffe004007812 */ /* 0x000fe200078ec0ff */
[----:B------:R-:W-:Y:S01]  /*0cb0*/  IMAD.IADD R216, R10, 0x1, -R216 ;  /* 0x000000010ad87824 */ /* 0x000fe200078e0ad8 */
[----:B------:R-:W-:Y:S01]  /*0cc0*/  SHF.R.S32.HI R5, RZ, 0x5, R4 ;  /* 0x00000005ff057819 */ /* 0x000fe20000011404 */
[----:B------:R-:W-:Y:S01]  /*0cd0*/  IMAD.IADD R8, R8, 0x1, -R2 ;  /* 0x0000000108087824 */ /* 0x000fe200078e0a02 */
[----:B------:R-:W-:Y:S01]  /*0ce0*/  SHF.R.S32.HI R2, RZ, 0x1f, R4 ;  /* 0x0000001fff027819 */ /* 0x000fe20000011404 */
[----:B------:R-:W-:Y:S01]  /*0cf0*/  IMAD.IADD R16, R10, 0x1, -R0 ;  /* 0x000000010a107824 */ /* 0x000fe200078e0a00 */
[----:B------:R-:W-:Y:S01]  /*0d00*/  LOP3.LUT R3, R7, 0xfffffffc, RZ, 0xc0, !PT ;  /* 0xfffffffc07037812 */ /* 0x000fe200078ec0ff */
[----:B------:R-:W-:Y:S01]  /*0d10*/  IMAD.SHL.U32 R4, R216, 0x40, RZ ;  /* 0x00000040d8047824 */ /* 0x000fe200078e00ff */
[----:B------:R-:W-:Y:S01]  /*0d20*/  LEA.HI R0, R2, R5, RZ, 0x3 ;  /* 0x0000000502007211 */ /* 0x000fe200078f18ff */
[----:B------:R-:W-:Y:S01]  /*0d30*/  IMAD.SHL.U32 R138, R216, 0x4, RZ ;  /* 0x00000004d88a7824 */ /* 0x000fe200078e00ff */
[----:B------:R-:W-:Y:S01]  /*0d40*/  SHF.R.S32.HI R9, RZ, 0x1f, R16 ;  /* 0x0000001fff097819 */ /* 0x000fe20000011410 */
[----:B------:R-:W-:Y:S01]  /*0d50*/  IMAD.IADD R7, R10, 0x1, -R3 ;  /* 0x000000010a077824 */ /* 0x000fe200078e0a03 */
[----:B------:R-:W-:Y:S01]  /*0d60*/  LOP3.LUT R2, R4, 0x1c0, RZ, 0xc0, !PT ;  /* 0x000001c004027812 */ /* 0x000fe200078ec0ff */
[----:B------:R-:W-:Y:S01]  /*0d70*/  IMAD.SHL.U32 R12, R5, 0x400, RZ ;  /* 0x00000400050c7824 */ /* 0x000fe200078e00ff */
[----:B------:R-:W-:Y:S01]  /*0d80*/  LOP3.LUT R0, R0, 0xffffff8, RZ, 0xc0, !PT ;  /* 0x0ffffff800007812 */ /* 0x000fe200078ec0ff */
[----:B------:R-:W-:Y:S01]  /*0d90*/  IMAD.SHL.U32 R132, R216, 0x8, RZ ;  /* 0x00000008d8847824 */ /* 0x000fe200078e00ff */
[----:B------:R-:W-:-:S02]  /*0da0*/  LEA.HI R14, R9, R16, RZ, 0x2 ;  /* 0x00000010090e7211 */ /* 0x000fc400078f10ff */
[----:B------:R-:W-:Y:S01]  /*0db0*/  LOP3.LUT R10, R2, 0x8, R198, 0xf8, !PT ;  /* 0x00000008020a7812 */ /* 0x000fe200078ef8c6 */
[----:B------:R-:W-:Y:S01]  /*0dc0*/  IMAD.IADD R3, R5, 0x1, -R0 ;  /* 0x0000000105037824 */ /* 0x000fe200078e0a00 */
[----:B------:R-:W-:Y:S01]  /*0dd0*/  SHF.R.U32.HI R9, RZ, 0x3, R2 ;  /* 0x00000003ff097819 */ /* 0x000fe20000011602 */
[C---:B------:R-:W-:Y:S01]  /*0de0*/  IMAD R5, R7.reuse, 0x2, R12 ;  /* 0x0000000207057824 */ /* 0x040fe200078e020c */
[----:B------:R-:W-:Y:S02]  /*0df0*/  LOP3.LUT R4, R8, 0x1, RZ, 0xc0, !PT ;  /* 0x0000000108047812 */ /* 0x000fe400078ec0ff */
[----:B------:R-:W-:Y:S02]  /*0e00*/  SHF.R.S32.HI R2, RZ, 0x2, R14 ;  /* 0x00000002ff027819 */ /* 0x000fe4000001140e */
[----:B------:R-:W-:Y:S02]  /*0e10*/  LEA.HI R0, R7, R7, RZ, 0x1 ;  /* 0x0000000707007211 */ /* 0x000fe400078f08ff */
[----:B------:R-:W-:Y:S01]  /*0e20*/  ISETP.NE.U32.AND P0, PT, R4, 0x1, PT ;  /* 0x000000010400780c */ /* 0x000fe20003f05070 */
[----:B------:R-:W-:Y:S01]  /*0e30*/  IMAD R15, R3, 0x10, R2 ;  /* 0x00000010030f7824 */ /* 0x000fe200078e0202 */
[----:B------:R-:W-:Y:S01]  /*0e40*/  LOP3.LUT R9, R10, R9, RZ, 0x3c, !PT ;  /* 0x000000090a097212 */ /* 0x000fe200078e3cff */
[----:B------:R-:W-:Y:S01]  /*0e50*/  IMAD.SHL.U32 R4, R6, 0x40, RZ ;  /* 0x0000004006047824 */ /* 0x000fe200078e00ff */
[----:B------:R-:W-:Y:S01]  /*0e60*/  LOP3.LUT R2, R0, 0x1ffffffe, RZ, 0xc0, !PT ;  /* 0x1ffffffe00027812 */ /* 0x000fe200078ec0ff */
[C---:B------:R-:W-:Y:S01]  /*0e70*/  IMAD.SHL.U32 R3, R8.reuse, 0x40, RZ ;  /* 0x0000004008037824 */ /* 0x040fe200078e00ff */
[----:B------:R-:W-:Y:S01]  /*0e80*/  R2P PR, R8, 0x6 ;  /* 0x0000000608007804 */ /* 0x000fe20000000000 */
[C---:B------:R-:W-:Y:S01]  /*0e90*/  IMAD R0, R11.reuse, 0x200, R9 ;  /* 0x000002000b007824 */ /* 0x040fe200078e0209 */
[C---:B------:R-:W-:Y:S01]  /*0ea0*/  LOP3.LUT P4, RZ, R6.reuse, 0x2, RZ, 0xc0, !PT ;  /* 0x0000000206ff7812 */ /* 0x040fe2000788c0ff */
[----:B------:R-:W-:Y:S01]  /*0eb0*/  STL [R1+0x4], R15 ;  /* 0x0000040f01007387 */ /* 0x000fe20000100800 */
[----:B------:R-:W-:Y:S01]  /*0ec0*/  LOP3.LUT P3, RZ, R6, 0x4, RZ, 0xc0, !PT ;  /* 0x0000000406ff7812 */ /* 0x000fe2000786c0ff */
[----:B------:R-:W-:Y:S01]  /*0ed0*/  IMAD.SHL.U32 R6, R11, 0x8, RZ ;  /* 0x000000080b067824 */ /* 0x000fe200078e00ff */
[----:B------:R-:W-:Y:S01]  /*0ee0*/  SHF.R.S32.HI R198, RZ, 0x3, R198 ;  /* 0x00000003ffc67819 */ /* 0x000fe200000114c6 */
[----:B------:R-:W-:Y:S01]  /*0ef0*/  IMAD.IADD R11, R7, 0x1, -R2 ;  /* 0x00000001070b7824 */ /* 0x000fe200078e0a02 */
[----:B------:R-:W-:-:S02]  /*0f00*/  LOP3.LUT R2, R4, 0x1c0, RZ, 0xc0, !PT ;  /* 0x000001c004027812 */ /* 0x000fc400078ec0ff */
[----:B------:R-:W-:Y:S01]  /*0f10*/  LOP3.LUT R3, R3, 0x1c0, RZ, 0xc0, !PT ;  /* 0x000001c003037812 */ /* 0x000fe200078ec0ff */
[----:B------:R-:W-:Y:S01]  /*0f20*/  IMAD R11, R11, 0x8, R15 ;  /* 0x000000080b0b7824 */ /* 0x000fe200078e020f */
[----:B------:R-:W-:Y:S01]  /*0f30*/  LOP3.LUT R4, R2, 0x8, R6, 0xf8, !PT ;  /* 0x0000000802047812 */ /* 0x000fe200078ef806 */
[----:B------:R-:W-:Y:S01]  /*0f40*/  IMAD.SHL.U32 R6, R13, 0x40, RZ ;  /* 0x000000400d067824 */ /* 0x000fe200078e00ff */
[----:B------:R-:W-:Y:S02]  /*0f50*/  SHF.R.U32.HI R2, RZ, 0x3, R2 ;  /* 0x00000003ff027819 */ /* 0x000fe40000011602 */
[----:B------:R-:W-:Y:S01]  /*0f60*/  IADD3 R17, R198, 0x60, RZ ;  /* 0x00000060c6117810 */ /* 0x000fe20007ffe0ff */
[----:B------:R1:W-:Y:S01]  /*0f70*/  STL [R1+0x8], R11 ;  /* 0x0000080b01007387 */ /* 0x0003e20000100800 */
[----:B------:R-:W-:Y:S02]  /*0f80*/  IADD3 R140, R138, 0x40, RZ ;  /* 0x000000408a8c7810 */ /* 0x000fe40007ffe0ff */
[----:B------:R-:W-:-:S02]  /*0f90*/  LEA.HI R3, R3, R3, RZ, 0x1d ;  /* 0x0000000303037211 */ /* 0x000fc400078fe8ff */
[----:B------:R-:W-:Y:S01]  /*0fa0*/  IADD3 R18, R198, 0x40, RZ ;  /* 0x00000040c6127810 */ /* 0x000fe20007ffe0ff */
[----:B------:R-:W-:Y:S01]  /*0fb0*/  IMAD.IADD R134, R138, 0x1, R140 ;  /* 0x000000018a867824 */ /* 0x000fe200078e028c */
[----:B------:R-:W-:Y:S01]  /*0fc0*/  LOP3.LUT R8, R4, R2, RZ, 0x3c, !PT ;  /* 0x0000000204087212 */ /* 0x000fe200078e3cff */
[----:B------:R-:W-:Y:S01]  /*0fd0*/  IMAD.SHL.U32 R2, R17, 0x40, RZ ;  /* 0x0000004011027824 */ /* 0x000fe200078e00ff */
[----:B------:R-:W-:Y:S01]  /*0fe0*/  SHF.R.S32.HI R4, RZ, 0x1f, R17 ;  /* 0x0000001fff047819 */ /* 0x000fe20000011411 */
[----:B------:R-:W-:Y:S01]  /*0ff0*/  IMAD.IADD R10, R5, 0x1, R3 ;  /* 0x00000001050a7824 */ /* 0x000fe200078e0203 */
[----:B------:R-:W-:Y:S01]  /*1000*/  SHF.R.S32.HI R5, RZ, 0x1f, R18 ;  /* 0x0000001fff057819 */ /* 0x000fe20000011412 */
[----:B------:R-:W-:Y:S01]  /*1010*/  IMAD.SHL.U32 R3, R18, 0x40, RZ ;  /* 0x0000004012037824 */ /* 0x000fe200078e00ff */
[----:B------:R-:W-:Y:S01]  /*1020*/  LOP3.LUT R242, R2, 0x1c0, RZ, 0xc0, !PT ;  /* 0x000001c002f27812 */ /* 0x000fe200078ec0ff */
[----:B------:R-:W-:Y:S01]  /*1030*/  IMAD.SHL.U32 R223, R10, 0x2, RZ ;  /* 0x000000020adf7824 */ /* 0x000fe200078e00ff */
[----:B------:R-:W-:Y:S01]  /*1040*/  SHF.R.S32.HI R2, RZ, 0x1f, R134 ;  /* 0x0000001fff027819 */ /* 0x000fe20000011486 */
[----:B------:R-:W-:Y:S01]  /*1050*/  IMAD.MOV.U32 R10, RZ, RZ, 0x40 ;  /* 0x00000040ff0a7424 */ /* 0x000fe200078e00ff */
[----:B------:R-:W-:-:S02]  /*1060*/  LEA.HI R5, R5, R18, RZ, 0x3 ;  /* 0x0000001205057211 */ /* 0x000fc400078f18ff */
[----:B------:R-:W-:Y:S02]  /*1070*/  LOP3.LUT R243, R3, 0x1c0, RZ, 0xc0, !PT ;  /* 0x000001c003f37812 */ /* 0x000fe400078ec0ff */
[----:B------:R-:W-:Y:S01]  /*1080*/  LEA.HI R4, R4, R17, RZ, 0x3 ;  /* 0x0000001104047211 */ /* 0x000fe200078f18ff */
[----:B------:R-:W-:Y:S01]  /*1090*/  IMAD.SHL.U32 R7, R5, 0x40, RZ ;  /* 0x0000004005077824 */ /* 0x000fe200078e00ff */
[CC--:B------:R-:W-:Y:S02]  /*10a0*/  LEA.HI R3, R2.reuse, R134.reuse, RZ, 0x6 ;  /* 0x0000008602037211 */ /* 0x0c0fe400078f30ff */
[----:B------:R-:W-:Y:S01]  /*10b0*/  LEA.HI R2, R2, R134, RZ, 0x3 ;  /* 0x0000008602027211 */ /* 0x000fe200078f18ff */
[----:B------:R-:W-:Y:S01]  /*10c0*/  IMAD.SHL.U32 R9, R4, 0x40, RZ ;  /* 0x0000004004097824 */ /* 0x000fe200078e00ff */
[----:B------:R-:W-:Y:S01]  /*10d0*/  LOP3.LUT R4, R6, 0xfffffe00, RZ, 0xc0, !PT ;  /* 0xfffffe0006047812 */ /* 0x000fe200078ec0ff */
[----:B------:R-:W-:Y:S01]  /*10e0*/  IMAD.SHL.U32 R5, R3, 0x80, RZ ;  /* 0x0000008003057824 */ /* 0x000fe200078e00ff */
[----:B------:R-:W-:-:S02]  /*10f0*/  SHF.R.U32.HI R18, RZ, 0x3, R243 ;  /* 0x00000003ff127819 */ /* 0x000fc400000116f3 */
[----:B------:R-:W-:Y:S02]  /*1100*/  SHF.R.U32.HI R17, RZ, 0x3, R242 ;  /* 0x00000003ff117819 */ /* 0x000fe400000116f2 */
[--C-:B------:R-:W-:Y:S02]  /*1110*/  LOP3.LUT R6, R243, 0x38, R2.reuse, 0xf8, !PT ;  /* 0x00000038f3067812 */ /* 0x100fe400078ef802 */
[----:B------:R-:W-:Y:S02]  /*1120*/  LOP3.LUT R3, R242, 0x38, R2, 0xf8, !PT ;  /* 0x00000038f2037812 */ /* 0x000fe400078ef802 */
[----:B------:R-:W-:Y:S02]  /*1130*/  LOP3.LUT R2, R5, 0xffffe000, RZ, 0xc0, !PT ;  /* 0xffffe00005027812 */ /* 0x000fe400078ec0ff */
[----:B------:R-:W-:Y:S02]  /*1140*/  LOP3.LUT R245, R7, 0xfffffe00, RZ, 0xc0, !PT ;  /* 0xfffffe0007f57812 */ /* 0x000fe400078ec0ff */
[----:B------:R-:W-:-:S02]  /*1150*/  LOP3.LUT R5, R6, R18, RZ, 0x3c, !PT ;  /* 0x0000001206057212 */ /* 0x000fc400078e3cff */
[----:B------:R-:W-:Y:S02]  /*1160*/  LOP3.LUT R244, R9, 0xfffffe00, RZ, 0xc0, !PT ;  /* 0xfffffe0009f47812 */ /* 0x000fe400078ec0ff */
[----:B------:R-:W-:Y:S02]  /*1170*/  LOP3.LUT R3, R3, R17, RZ, 0x3c, !PT ;  /* 0x0000001103037212 */ /* 0x000fe400078e3cff */
[-C--:B------:R-:W-:Y:S02]  /*1180*/  IADD3 R9, R5, R2.reuse, R245 ;  /* 0x0000000205097210 */ /* 0x080fe40007ffe0f5 */
[----:B------:R-:W-:Y:S02]  /*1190*/  IADD3 R7, R3, R2, R244 ;  /* 0x0000000203077210 */ /* 0x000fe40007ffe0f4 */
[----:B------:R-:W-:Y:S02]  /*11a0*/  LOP3.LUT R2, R14, 0x7ffffffc, RZ, 0xc0, !PT ;  /* 0x7ffffffc0e027812 */ /* 0x000fe400078ec0ff */
[----:B------:R-:W-:-:S02]  /*11b0*/  IADD3 R3, R8, R4, R12 ;  /* 0x0000000408037210 */ /* 0x000fc40007ffe00c */
[C---:B------:R-:W-:Y:S01]  /*11c0*/  IADD3 R5, R223.reuse, 0x80, RZ ;  /* 0x00000080df057810 */ /* 0x040fe20007ffe0ff */
[----:B------:R-:W-:Y:S01]  /*11d0*/  IMAD.IADD R2, R16, 0x1, -R2 ;  /* 0x0000000110027824 */ /* 0x000fe200078e0a02 */
[----:B------:R-:W-:Y:S01]  /*11e0*/  LOP3.LUT R4, R8, R4, RZ, 0xfc, !PT ;  /* 0x0000000408047212 */ /* 0x000fe200078efcff */
[----:B------:R-:W-:Y:S01]  /*11f0*/  IMAD.MOV.U32 R8, RZ, RZ, 0x20 ;  /* 0x00000020ff087424 */ /* 0x000fe200078e00ff */
[----:B------:R-:W-:Y:S01]  /*1200*/  IADD3 R224, R223, 0x70, RZ ;  /* 0x00000070dfe07810 */ /* 0x000fe20007ffe0ff */
[----:B------:R-:W-:Y:S01]  /*1210*/  IMAD.SHL.U32 R199, R2, 0x2, RZ ;  /* 0x0000000202c77824 */ /* 0x000fe200078e00ff */
[----:B------:R-:W-:Y:S02]  /*1220*/  @P0 IADD3 R224, R5, 0x10, RZ ;  /* 0x0000001005e00810 */ /* 0x000fe40007ffe0ff */
[----:B------:R-:W-:Y:S02]  /*1230*/  IADD3 R5, R198, 0x20, RZ ;  /* 0x00000020c6057810 */ /* 0x000fe40007ffe0ff */
[----:B------:R-:W-:-:S02]  /*1240*/  SEL R5, R8, 0xffffffe0, !P1 ;  /* 0xffffffe008057807 */ /* 0x000fc40004800000 */
[----:B------:R-:W-:Y:S02]  /*1250*/  SEL R2, R8, 0xffffffe0, !P4 ;  /* 0xffffffe008027807 */ /* 0x000fe40006000000 */
[----:B------:R-:W-:Y:S01]  /*1260*/  LEA R182, R3, 0x10080, 0x1 ;  /* 0x0001008003b67811 */ /* 0x000fe200078e08ff */
[----:B------:R-:W-:Y:S01]  /*1270*/  IMAD.IADD R226, R223, 0x1, R5 ;  /* 0x00000001dfe27824 */ /* 0x000fe200078e0205 */
[----:B------:R-:W-:Y:S01]  /*1280*/  LEA R178, R4, 0x8080, 0x1 ;  /* 0x0000808004b27811 */ /* 0x000fe200078e08ff */
[----:B------:R-:W-:Y:S01]  /*1290*/  IMAD.IADD R225, R5, 0x1, R224 ;  /* 0x0000000105e17824 */ /* 0x000fe200078e02e0 */
[----:B------:R-:W-:Y:S01]  /*12a0*/  LEA R176, R0, 0xc080, 0x1 ;  /* 0x0000c08000b07811 */ /* 0x000fe200078e08ff */
[----:B------:R-:W-:Y:S01]  /*12b0*/  IMAD.IADD R183, R182, 0x1, R2 ;  /* 0x00000001b6b77824 */ /* 0x000fe200078e0202 */
[----:B------:R-:W-:Y:S01]  /*12c0*/  SEL R6, R10, 0xffffffc0, !P2 ;  /* 0xffffffc00a067807 */ /* 0x000fe20005000000 */
[----:B------:R-:W-:Y:S01]  /*12d0*/  IMAD.IADD R179, R2, 0x1, R178 ;  /* 0x0000000102b37824 */ /* 0x000fe200078e02b2 */
[----:B------:R-:W-:-:S02]  /*12e0*/  SEL R0, R10, 0xffffffc0, !P3 ;  /* 0xffffffc00a007807 */ /* 0x000fc40005800000 */
[----:B------:R-:W-:Y:S01]  /*12f0*/  IADD3 R241, R199, 0x8, RZ ;  /* 0x00000008c7f17810 */ /* 0x000fe20007ffe0ff */
[----:B------:R-:W-:Y:S01]  /*1300*/  IMAD.IADD R230, R223, 0x1, R6 ;  /* 0x00000001dfe67824 */ /* 0x000fe200078e0206 */
[C---:B------:R-:W-:Y:S01]  /*1310*/  IADD3 R240, R199.reuse, 0x10, RZ ;  /* 0x00000010c7f07810 */ /* 0x040fe20007ffe0ff */
[C---:B------:R-:W-:Y:S01]  /*1320*/  IMAD.IADD R229, R6.reuse, 0x1, R226 ;  /* 0x0000000106e57824 */ /* 0x040fe200078e02e2 */
[C---:B------:R-:W-:Y:S01]  /*1330*/  IADD3 R239, R199.reuse, 0x18, RZ ;  /* 0x00000018c7ef7810 */ /* 0x040fe20007ffe0ff */
[----:B------:R-:W-:Y:S01]  /*1340*/  IMAD.IADD R228, R6, 0x1, R224 ;  /* 0x0000000106e47824 */ /* 0x000fe200078e02e0 */
[----:B------:R-:W-:Y:S01]  /*1350*/  IADD3 R238, R199, 0x20, RZ ;  /* 0x00000020c7ee7810 */ /* 0x000fe20007ffe0ff */
[----:B------:R-:W-:Y:S01]  /*1360*/  IMAD.IADD R227, R225, 0x1, R6 ;  /* 0x00000001e1e37824 */ /* 0x000fe200078e0206 */
[C---:B------:R-:W-:Y:S01]  /*1370*/  IADD3 R237, R199.reuse, 0x28, RZ ;  /* 0x00000028c7ed7810 */ /* 0x040fe20007ffe0ff */
[----:B------:R-:W-:Y:S01]  /*1380*/  IMAD.IADD R185, R182, 0x1, R0 ;  /* 0x00000001b6b97824 */ /* 0x000fe200078e0200 */
[C---:B------:R-:W-:Y:S01]  /*1390*/  IADD3 R236, R199.reuse, 0x30, RZ ;  /* 0x00000030c7ec7810 */ /* 0x040fe20007ffe0ff */
[C---:B------:R-:W-:Y:S01]  /*13a0*/  IMAD.IADD R181, R0.reuse, 0x1, R178 ;  /* 0x0000000100b57824 */ /* 0x040fe200078e02b2 */
[----:B------:R-:W-:Y:S01]  /*13b0*/  IADD3 R235, R199, 0x38, RZ ;  /* 0x00000038c7eb7810 */ /* 0x000fe20007ffe0ff */
[----:B------:R-:W-:Y:S01]  /*13c0*/  IMAD.IADD R184, R183, 0x1, R0 ;  /* 0x00000001b7b87824 */ /* 0x000fe200078e0200 */
[C---:B------:R-:W-:Y:S01]  /*13d0*/  IADD3 R234, R199.reuse, 0x40, RZ ;  /* 0x00000040c7ea7810 */ /* 0x040fe20007ffe0ff */
[----:B------:R-:W-:Y:S01]  /*13e0*/  IMAD.IADD R180, R0, 0x1, R179 ;  /* 0x0000000100b47824 */ /* 0x000fe200078e02b3 */
[----:B------:R-:W-:-:S02]  /*13f0*/  IADD3 R233, R199, 0x48, RZ ;  /* 0x00000048c7e97810 */ /* 0x000fc40007ffe0ff */
[----:B------:R-:W-:Y:S02]  /*1400*/  SHF.R.S32.HI R8, RZ, 0x1f, R241 ;  /* 0x0000001fff087819 */ /* 0x000fe400000114f1 */
[C---:B------:R-:W-:Y:S02]  /*1410*/  IADD3 R142, R138.reuse, 0x20, RZ ;  /* 0x000000208a8e7810 */ /* 0x040fe40007ffe0ff */
[----:B------:R-:W-:Y:S02]  /*1420*/  IADD3 R141, R138, 0x60, RZ ;  /* 0x000000608a8d7810 */ /* 0x000fe40007ffe0ff */
[C---:B------:R-:W-:Y:S02]  /*1430*/  IADD3 R196, R132.reuse, 0x80, RZ ;  /* 0x0000008084c47810 */ /* 0x040fe40007ffe0ff */
[----:B------:R-:W-:Y:S02]  /*1440*/  IADD3 R197, R132, 0xc0, RZ ;  /* 0x000000c084c57810 */ /* 0x000fe40007ffe0ff */
[----:B------:R-:W-:-:S02]  /*1450*/  IADD3 R231, R199, 0x50, RZ ;  /* 0x00000050c7e77810 */ /* 0x000fc40007ffe0ff */
[----:B-1----:R-:W-:Y:S02]  /*1460*/  SHF.R.S32.HI R11, RZ, 0x1f, R240 ;  /* 0x0000001fff0b7819 */ /* 0x002fe400000114f0 */
[----:B------:R-:W-:Y:S02]  /*1470*/  SHF.R.S32.HI R10, RZ, 0x1f, R239 ;  /* 0x0000001fff0a7819 */ /* 0x000fe400000114ef */
[----:B------:R-:W-:Y:S02]  /*1480*/  SHF.R.S32.HI R8, RZ, 0x1f, R238 ;  /* 0x0000001fff087819 */ /* 0x000fe400000114ee */
[----:B------:R-:W-:Y:S02]  /*1490*/  SHF.R.S32.HI R252, RZ, 0x1f, R237 ;  /* 0x0000001ffffc7819 */ /* 0x000fe400000114ed */
[----:B------:R-:W-:Y:S02]  /*14a0*/  SHF.R.S32.HI R251, RZ, 0x1f, R236 ;  /* 0x0000001ffffb7819 */ /* 0x000fe400000114ec */
[----:B------:R-:W-:-:S02]  /*14b0*/  SHF.R.S32.HI R250, RZ, 0x1f, R235 ;  /* 0x0000001ffffa7819 */ /* 0x000fc400000114eb */
[----:B------:R-:W-:Y:S02]  /*14c0*/  SHF.R.S32.HI R249, RZ, 0x1f, R234 ;  /* 0x0000001ffff97819 */ /* 0x000fe400000114ea */
[----:B------:R-:W-:Y:S02]  /*14d0*/  SHF.R.S32.HI R248, RZ, 0x1f, R233 ;  /* 0x0000001ffff87819 */ /* 0x000fe400000114e9 */
[----:B------:R-:W-:Y:S02]  /*14e0*/  LEA R247, R9, 0x10080, 0x1 ;  /* 0x0001008009f77811 */ /* 0x000fe400078e08ff */
[----:B------:R-:W-:Y:S02]  /*14f0*/  LEA R246, R7, 0x10080, 0x1 ;  /* 0x0001008007f67811 */ /* 0x000fe400078e08ff */
.L_x_288:
[----:B------:R-:W-:-:S04]  /*1500*/  IMAD.MOV.U32 R12, RZ, RZ, 0x4 ;  /* 0x00000004ff0c7424 */ /* 0x000fc800078e00ff */
[----:B------:R-:W-:-:S05]  /*1510*/  IMAD.WIDE R2, R211, R12, c[0x0][0x588] ;  /* 0x00016200d3027625 */ /* 0x000fca00078e020c */
[----:B------:R-:W2:Y:S01]  /*1520*/  LDG.E R206, [R2.64] ;  /* 0x0000000602ce7981 */ /* 0x000ea2000c1e1900 */
[----:B------:R-:W-:Y:S01]  /*1530*/  ISETP.NE.U32.AND P4, PT, RZ, c[0x0][0x360], PT ;  /* 0x0000d800ff007a0c */ /* 0x000fe20003f85070 */
[----:B------:R-:W-:Y:S01]  /*1540*/  CS2R R116, SRZ ;  /* 0x0000000000747805 */ /* 0x000fe2000001ff00 */
[----:B------:R-:W-:Y:S02]  /*1550*/  ISETP.NE.U32.AND P0, PT, RZ, c[0x0][0x370], PT ;  /* 0x0000dc00ff007a0c */ /* 0x000fe40003f05070 */
[----:B------:R-:W-:Y:S02]  /*1560*/  ISETP.NE.AND.EX P4, PT, RZ, c[0x0][0x364], PT, P4 ;  /* 0x0000d900ff007a0c */ /* 0x000fe40003f85340 */
[----:B------:R-:W-:Y:S02]  /*1570*/  ISETP.NE.AND.EX P2, PT, RZ, c[0x0][0x374], PT, P0 ;  /* 0x0000dd00ff007a0c */ /* 0x000fe40003f45300 */
[----:B------:R-:W-:Y:S02]  /*1580*/  ISETP.NE.U32.AND P3, PT, RZ, c[0x0][0x348], PT ;  /* 0x0000d200ff007a0c */ /* 0x000fe40003f65070 */
[----:B------:R-:W-:-:S02]  /*1590*/  ISETP.NE.U32.AND P5, PT, RZ, c[0x0][0x358], PT ;  /* 0x0000d600ff007a0c */ /* 0x000fc40003fa5070 */
[----:B------:R-:W-:Y:S02]  /*15a0*/  ISETP.NE.AND.EX P3, PT, RZ, c[0x0][0x34c], PT, P3 ;  /* 0x0000d300ff007a0c */ /* 0x000fe40003f65330 */
[----:B------:R-:W-:Y:S01]  /*15b0*/  ISETP.NE.AND.EX P5, PT, RZ, c[0x0][0x35c], PT, P5 ;  /* 0x0000d700ff007a0c */ /* 0x000fe20003fa5350 */
[----:B------:R-:W-:Y:S02]  /*15c0*/  IMAD.MOV.U32 R118, RZ, RZ, RZ ;  /* 0x000000ffff767224 */ /* 0x000fe400078e00ff */
[----:B------:R-:W-:Y:S01]  /*15d0*/  IMAD.MOV.U32 R11, RZ, RZ, RZ ;  /* 0x000000ffff0b7224 */ /* 0x000fe200078e00ff */
[----:B--2---:R-:W-:Y:S02]  /*15e0*/  SHF.R.S32.HI R221, RZ, 0x1f, R206 ;  /* 0x0000001fffdd7819 */ /* 0x004fe400000114ce */
[C---:B------:R-:W-:Y:S02]  /*15f0*/  @P4 LEA R2, P0, R206.reuse, c[0x0][0x360], 0x2 ;  /* 0x0000d800ce024a11 */ /* 0x040fe400078010ff */
[----:B------:R-:W-:-:S02]  /*1600*/  @P2 LEA R4, P1, R206, c[0x0][0x370], 0x2 ;  /* 0x0000dc00ce042a11 */ /* 0x000fc400078210ff */
[C-C-:B------:R-:W-:Y:S02]  /*1610*/  @P4 LEA.HI.X R3, R206.reuse, c[0x0][0x364], R221.reuse, 0x2, P0 ;  /* 0x0000d900ce034a11 */ /* 0x140fe400000f14dd */
[----:B------:R-:W-:Y:S02]  /*1620*/  ISETP.NE.U32.AND P0, PT, RZ, c[0x0][0x350], PT ;  /* 0x0000d400ff007a0c */ /* 0x000fe40003f05070 */
[----:B------:R-:W-:Y:S01]  /*1630*/  @P2 LEA.HI.X R5, R206, c[0x0][0x374], R221, 0x2, P1 ;  /* 0x0000dd00ce052a11 */ /* 0x000fe200008f14dd */
[----:B------:R1:W5:Y:S01]  /*1640*/  @P4 LDG.E R122, [R2.64] ;  /* 0x00000006027a4981 */ /* 0x000362000c1e1900 */
[----:B------:R-:W-:-:S03]  /*1650*/  ISETP.NE.AND.EX P6, PT, RZ, c[0x0][0x354], PT, P0 ;  /* 0x0000d500ff007a0c */ /* 0x000fc60003fc5300 */
[----:B------:R2:W5:Y:S01]  /*1660*/  @P2 LDG.E R117, [R4.64] ;  /* 0x0000000604752981 */ /* 0x000562000c1e1900 */
[----:B------:R-:W-:-:S04]  /*1670*/  LEA R6, P2, R206, c[0x0][0x348], 0x2 ;  /* 0x0000d200ce067a11 */ /* 0x000fc800078410ff */
[----:B------:R-:W-:-:S05]  /*1680*/  LEA.HI.X R7, R206, c[0x0][0x34c], R221, 0x2, P2 ;  /* 0x0000d300ce077a11 */ /* 0x000fca00010f14dd */
[----:B------:R3:W5:Y:S01]  /*1690*/  @P3 LDG.E R118, [R6.64] ;  /* 0x0000000606763981 */ /* 0x000762000c1e1900 */
[C---:B-1----:R-:W-:Y:S02]  /*16a0*/  LEA R2, P0, R206.reuse, c[0x0][0x358], 0x2 ;  /* 0x0000d600ce027a11 */ /* 0x042fe400078010ff */
[C---:B--2---:R-:W-:Y:S02]  /*16b0*/  LEA R4, P1, R206.reuse, c[0x0][0x350], 0x2 ;  /* 0x0000d400ce047a11 */ /* 0x044fe400078210ff */
[C-C-:B------:R-:W-:Y:S02]  /*16c0*/  LEA.HI.X R3, R206.reuse, c[0x0][0x35c], R221.reuse, 0x2, P0 ;  /* 0x0000d700ce037a11 */ /* 0x140fe400000f14dd */
[----:B------:R-:W-:-:S03]  /*16d0*/  LEA.HI.X R5, R206, c[0x0][0x354], R221, 0x2, P1 ;  /* 0x0000d500ce057a11 */ /* 0x000fc600008f14dd */
[----:B------:R3:W5:Y:S04]  /*16e0*/  @P5 LDG.E R11, [R2.64] ;  /* 0x00000006020b5981 */ /* 0x000768000c1e1900 */
[----:B------:R3:W5:Y:S01]  /*16f0*/  @P6 LDG.E R116, [R4.64] ;  /* 0x0000000604746981 */ /* 0x000762000c1e1900 */
[----:B------:R-:W-:Y:S01]  /*1700*/  YIELD ;  /* 0x0000000000007946 */ /* 0x000fe20003800000 */
[----:B------:R-:W-:Y:S02]  /*1710*/  P2R R14, PR, RZ, 0x40 ;  /* 0x00000040ff0e7803 */ /* 0x000fe40000000000 */
[----:B------:R-:W-:Y:S01]  /*1720*/  LOP3.LUT R217, R210, 0xffff, RZ, 0xc0, !PT ;  /* 0x0000ffffd2d97812 */ /* 0x000fe200078ec0ff */
[----:B------:R-:W-:Y:S05]  /*1730*/  @P4 BRA `(.L_x_134) ;  /* 0x0000005000004947 */ /* 0x000fea0003800000 */
[----:B-----5:R-:W-:Y:S01]  /*1740*/  MOV R122, c[0x0][0x168] ;  /* 0x00005a00007a7a02 */ /* 0x020fe20000000f00 */
[----:B------:R-:W-:Y:S05]  /*1750*/  @!P3 BRA `(.L_x_134) ;  /* 0x000000300000b947 */ /* 0x000fea0003800000 */
[----:B------:R-:W2:Y:S04]  /*1760*/  LDG.E R8, [R6.64] ;  /* 0x0000000606087981 */ /* 0x000ea8000c1e1900 */
[----:B------:R-:W2:Y:S02]  /*1770*/  LDG.E R0, [R6.64+0x4] ;  /* 0x0000040606007981 */ /* 0x000ea4000c1e1900 */
[----:B--2---:R-:W-:-:S02]  /*1780*/  IADD3 R122, -R8, R0, RZ ;  /* 0x00000000087a7210 */ /* 0x004fc40007ffe1ff */
.L_x_134:
[----:B------:R-:W-:-:S04]  /*1790*/  ISETP.NE.U32.AND P0, PT, RZ, c[0x0][0x368], PT ;  /* 0x0000da00ff007a0c */ /* 0x000fc80003f05070 */
[----:B------:R-:W-:-:S13]  /*17a0*/  ISETP.NE.AND.EX P0, PT, RZ, c[0x0][0x36c], PT, P0 ;  /* 0x0000db00ff007a0c */ /* 0x000fda0003f05300 */
[----:B------:R-:W-:Y:S05]  /*17b0*/  @!P0 BRA `(.L_x_135) ;  /* 0x0000004000008947 */ /* 0x000fea0003800000 */
[----:B---3--:R-:W-:-:S04]  /*17c0*/  LEA R4, P0, R206, c[0x0][0x368], 0x2 ;  /* 0x0000da00ce047a11 */ /* 0x008fc800078010ff */
[----:B------:R-:W-:-:S05]  /*17d0*/  LEA.HI.X R5, R206, c[0x0][0x36c], R221, 0x2, P0 ;  /* 0x0000db00ce057a11 */ /* 0x000fca00000f14dd */
[----:B------:R1:W5:Y:S01]  /*17e0*/  LDG.E R9, [R4.64] ;  /* 0x0000000604097981 */ /* 0x000362000c1e1900 */
[----:B------:R-:W-:Y:S05]  /*17f0*/  BRA `(.L_x_136) ;  /* 0x0000005000007947 */ /* 0x000fea0003800000 */
.L_x_135:
[----:B------:R-:W-:Y:S01]  /*1800*/  MOV R9, c[0x0][0x1d0] ;  /* 0x0000740000097a02 */ /* 0x000fe20000000f00 */
[----:B------:R-:W-:Y:S05]  /*1810*/  @!P6 BRA `(.L_x_136) ;  /* 0x000000300000e947 */ /* 0x000fea0003800000 */
[----:B---3--:R-:W2:Y:S04]  /*1820*/  LDG.E R6, [R4.64] ;  /* 0x0000000604067981 */ /* 0x008ea8000c1e1900 */
[----:B------:R-:W2:Y:S02]  /*1830*/  LDG.E R0, [R4.64+0x4] ;  /* 0x0000040604007981 */ /* 0x000ea4000c1e1900 */
[----:B--2---:R-:W-:Y:S02]  /*1840*/  IADD3 R9, -R6, R0, RZ ;  /* 0x0000000006097210 */ /* 0x004fe40007ffe1ff */
.L_x_136:
[----:B-1-3--:R1:W2:Y:S04]  /*1850*/  @P5 LDG.E R5, [R2.64] ;  /* 0x0000000602055981 */ /* 0x00a2a8000c1e1900 */
[----:B------:R1:W2:Y:S01]  /*1860*/  @P5 LDG.E R4, [R2.64+0x4] ;  /* 0x0000040602045981 */ /* 0x0002a2000c1e1900 */
[----:B------:R-:W-:Y:S01]  /*1870*/  ISETP.NE.U32.AND P0, PT, RZ, c[0x0][0x378], PT ;  /* 0x0000de00ff007a0c */ /* 0x000fe20003f05070 */
[----:B-----5:R-:W-:-:S03]  /*1880*/  IMAD.MOV.U32 R112, RZ, RZ, R9 ;  /* 0x000000ffff707224 */ /* 0x020fc600078e0009 */
[----:B------:R-:W-:Y:S01]  /*1890*/  ISETP.NE.AND.EX P1, PT, RZ, c[0x0][0x37c], PT, P0 ;  /* 0x0000df00ff007a0c */ /* 0x000fe20003f25300 */
[----:B------:R-:W-:Y:S01]  /*18a0*/  IMAD.MOV.U32 R66, RZ, RZ, c[0x0][0x228] ;  /* 0x00008a00ff427624 */ /* 0x000fe200078e00ff */
[----:B------:R-:W-:-:S04]  /*18b0*/  LOP3.LUT R0, R210, 0xff000000, RZ, 0xc0, !PT ;  /* 0xff000000d2007812 */ /* 0x000fc800078ec0ff */
[----:B------:R-:W-:-:S07]  /*18c0*/  SHF.R.U32.HI R0, RZ, 0x8, R0 ;  /* 0x00000008ff007819 */ /* 0x000fce0000011600 */
[----:B-1----:R-:W-:-:S04]  /*18d0*/  @P1 LEA R2, P0, R206, c[0x0][0x378], 0x2 ;  /* 0x0000de00ce021a11 */ /* 0x002fc800078010ff */
[----:B------:R-:W-:-:S05]  /*18e0*/  @P1 LEA.HI.X R3, R206, c[0x0][0x37c], R221, 0x2, P0 ;  /* 0x0000df00ce031a11 */ /* 0x000fca00000f14dd */
[----:B------:R1:W5:Y:S01]  /*18f0*/  @P1 LDG.E R112, [R2.64] ;  /* 0x0000000602701981 */ /* 0x000362000c1e1900 */
[----:B------:R-:W-:Y:S01]  /*1900*/  BSSY B0, `(.L_x_137) ;  /* 0x000002e000007945 */ /* 0x000fe20003800000 */
[----:B-1----:R-:W-:-:S04]  /*1910*/  LOP3.LUT R2, R210, 0xff0000, RZ, 0xc0, !PT ;  /* 0x00ff0000d2027812 */ /* 0x002fc800078ec0ff */
[----:B------:R-:W-:-:S04]  /*1920*/  LEA.HI R3, R2, R0, RZ, 0x10 ;  /* 0x0000000002037211 */ /* 0x000fc800078f80ff */
[----:B------:R-:W-:Y:S02]  /*1930*/  SHF.R.U32.HI R222, RZ, 0x10, R3 ;  /* 0x00000010ffde7819 */ /* 0x000fe40000011603 */
[----:B------:R-:W-:Y:S02]  /*1940*/  LOP3.LUT R232, R3, 0xff, RZ, 0xc0, !PT ;  /* 0x000000ff03e87812 */ /* 0x000fe400078ec0ff */
[----:B------:R-:W-:-:S04]  /*1950*/  ISETP.NE.AND P1, PT, R222, RZ, PT ;  /* 0x000000ffde00720c */ /* 0x000fc80003f25270 */
[----:B------:R-:W-:Y:S01]  /*1960*/  SEL R111, R222, c[0x0][0x338], P1 ;  /* 0x0000ce00de6f7a07 */ /* 0x000fe20000800000 */
[----:B--2---:R-:W-:Y:S02]  /*1970*/  @P5 IMAD.IADD R66, R4, 0x1, -R5 ;  /* 0x0000000104425824 */ /* 0x004fe400078e0a05 */
[----:B------:R-:W-:-:S04]  /*1980*/  IMAD.IADD R5, R9, 0x1, -R117 ;  /* 0x0000000109057824 */ /* 0x000fc800078e0a75 */
[----:B------:R-:W-:-:S05]  /*1990*/  IMAD.IADD R131, R5, 0x1, R66 ;  /* 0x0000000105837824 */ /* 0x000fca00078e0242 */
[C---:B------:R-:W-:Y:S02]  /*19a0*/  ISETP.GE.AND P0, PT, R131.reuse, 0x1, PT ;  /* 0x000000018300780c */ /* 0x040fe40003f06270 */
[----:B------:R-:W-:-:S04]  /*19b0*/  IADD3 R0, R131, 0x1f, RZ ;  /* 0x0000001f83007810 */ /* 0x000fc80007ffe0ff */
[----:B------:R-:W-:-:S04]  /*19c0*/  SHF.R.S32.HI R2, RZ, 0x1f, R0 ;  /* 0x0000001fff027819 */ /* 0x000fc80000011400 */
[----:B------:R-:W-:Y:S01]  /*19d0*/  LEA.HI R2, R2, R0, RZ, 0x5 ;  /* 0x0000000002027211 */ /* 0x000fe200078f28ff */
[----:B------:R-:W-:-:S03]  /*19e0*/  IMAD.MOV.U32 R0, RZ, RZ, RZ ;  /* 0x000000ffff007224 */ /* 0x000fc600078e00ff */
[----:B------:R-:W-:Y:S01]  /*19f0*/  SHF.R.S32.HI R115, RZ, 0x5, R2 ;  /* 0x00000005ff737819 */ /* 0x000fe20000011402 */
[----:B------:R-:W-:Y:S05]  /*1a00*/  @!P0 BRA `(.L_x_138) ;  /* 0x000001d000008947 */ /* 0x000fea0003800000 */
[----:B------:R-:W-:Y:S02]  /*1a10*/  IABS R0, R111 ;  /* 0x0000006f00007213 */ /* 0x000fe40000000000 */
[----:B------:R-:W-:-:S03]  /*1a20*/  IADD3 R6, R115, -0x1, R111 ;  /* 0xffffffff73067810 */ /* 0x000fc60007ffe06f */
[----:B------:R-:W-:Y:S01]  /*1a30*/  IMAD.MOV.U32 R4, RZ, RZ, R0 ;  /* 0x000000ffff047224 */ /* 0x000fe200078e0000 */
[----:B------:R-:W-:-:S03]  /*1a40*/  IABS R10, R6 ;  /* 0x00000006000a7213 */ /* 0x000fc60000000000 */
[----:B------:R-:W1:Y:S08]  /*1a50*/  I2F.RP R2, R4 ;  /* 0x0000000400027306 */ /* 0x000e700000209400 */
[----:B-1----:R-:W1:Y:S02]  /*1a60*/  MUFU.RCP R2, R2 ;  /* 0x0000000200027308 */ /* 0x002e640000001000 */
[----:B-1----:R-:W-:-:S06]  /*1a70*/  IADD3 R2, R2, 0xffffffe, RZ ;  /* 0x0ffffffe02027810 */ /* 0x002fcc0007ffe0ff */
[----:B------:R-:W1:Y:S02]  /*1a80*/  F2I.FTZ.U32.TRUNC.NTZ R3, R2 ;  /* 0x0000000200037305 */ /* 0x000e64000021f000 */
[----:B-1----:R-:W-:-:S04]  /*1a90*/  IMAD.MOV R0, RZ, RZ, -R3 ;  /* 0x000000ffff007224 */ /* 0x002fc800078e0a03 */
[----:B------:R-:W-:Y:S01]  /*1aa0*/  IMAD.MOV.U32 R2, RZ, RZ, R0 ;  /* 0x000000ffff027224 */ /* 0x000fe200078e0000 */
[----:B------:R-:W-:-:S03]  /*1ab0*/  IABS R0, R111 ;  /* 0x0000006f00007213 */ /* 0x000fc60000000000 */
[----:B------:R-:W-:Y:S02]  /*1ac0*/  IMAD R7, R2, R4, RZ ;  /* 0x0000000402077224 */ /* 0x000fe400078e02ff */
[----:B------:R-:W-:Y:S02]  /*1ad0*/  IMAD.MOV.U32 R2, RZ, RZ, RZ ;  /* 0x000000ffff027224 */ /* 0x000fe400078e00ff */
        /* <DEDUP_REMOVED lines=16> */
.L_x_138:
[----:B------:R-:W-:Y:S05]  /*1be0*/  BSYNC B0 ;  /* 0x0000000000007941 */ /* 0x000fea0003800000 */
.L_x_137:
[----:B------:R-:W-:Y:S01]  /*1bf0*/  IMAD R2, R232, R0, RZ ;  /* 0x00000000e8027224 */ /* 0x000fe200078e02ff */
[----:B------:R-:W1:Y:S01]  /*1c00*/  S2R R6, SR_TID.X ;  /* 0x0000000000067919 */ /* 0x000e620000002100 */
[----:B------:R-:W-:Y:S02]  /*1c10*/  IMAD.SHL.U32 R4, R198, 0x40, RZ ;  /* 0x00000040c6047824 */ /* 0x000fe400078e00ff */
[C---:B------:R-:W-:Y:S02]  /*1c20*/  IMAD.IADD R0, R2.reuse, 0x1, R0 ;  /* 0x0000000102007824 */ /* 0x040fe400078e0200 */
[----:B------:R-:W-:Y:S01]  /*1c30*/  IMAD R2, R2, 0x20, -R5 ;  /* 0x0000002002027824 */ /* 0x000fe200078e0a05 */
[----:B------:R-:W-:Y:S02]  /*1c40*/  LOP3.LUT R113, R4, 0x1c0, RZ, 0xc0, !PT ;  /* 0x000001c004717812 */ /* 0x000fe400078ec0ff */
[----:B------:R-:W-:-:S02]  /*1c50*/  IMNMX R0, R115, R0, PT ;  /* 0x0000000073007217 */ /* 0x000fc40003800200 */
[----:B------:R-:W-:Y:S02]  /*1c60*/  IMNMX R2, RZ, R2, !PT ;  /* 0x00000002ff027217 */ /* 0x000fe40007800200 */
[----:B------:R-:W-:Y:S01]  /*1c70*/  SHF.R.U32.HI R135, RZ, 0x3, R113 ;  /* 0x00000003ff877819 */ /* 0x000fe20000011671 */
[----:B------:R-:W-:Y:S01]  /*1c80*/  IMAD R0, R0, 0x20, -R5 ;  /* 0x0000002000007824 */ /* 0x000fe200078e0a05 */
[----:B------:R-:W-:-:S04]  /*1c90*/  SHF.R.U32.HI R107, RZ, 0x5, R2 ;  /* 0x00000005ff6b7819 */ /* 0x000fc80000011602 */
[----:B------:R-:W-:-:S04]  /*1ca0*/  IMNMX R0, R0, R66, PT ;  /* 0x0000004200007217 */ /* 0x000fc80003800200 */
[----:B------:R-:W-:Y:S02]  /*1cb0*/  ISETP.GT.AND P0, PT, R0, R2, PT ;  /* 0x000000020000720c */ /* 0x000fe40003f04270 */
[----:B-1----:R-:W-:Y:S02]  /*1cc0*/  SHF.R.S32.HI R5, RZ, 0x1f, R6 ;  /* 0x0000001fff057819 */ /* 0x002fe40000011406 */
[----:B------:R-:W-:Y:S02]  /*1cd0*/  LOP3.LUT R2, R113, 0x38, R132, 0xf8, !PT ;  /* 0x0000003871027812 */ /* 0x000fe400078ef884 */
[----:B------:R-:W-:Y:S02]  /*1ce0*/  LEA.HI R5, R5, R6, RZ, 0x6 ;  /* 0x0000000605057211 */ /* 0x000fe400078f30ff */
[----:B------:R-:W-:-:S05]  /*1cf0*/  LOP3.LUT R130, R2, R135, RZ, 0x3c, !PT ;  /* 0x0000008702827212 */ /* 0x000fca00078e3cff */
[----:B------:R-:W-:-:S04]  /*1d00*/  @P0 IADD3 R0, R0, 0x1f, RZ ;  /* 0x0000001f00000810 */ /* 0x000fc80007ffe0ff */
[----:B------:R-:W-:-:S04]  /*1d10*/  @P0 SHF.R.S32.HI R3, RZ, 0x1f, R0 ;  /* 0x0000001fff030819 */ /* 0x000fc80000011400 */
[----:B------:R-:W-:Y:S01]  /*1d20*/  @P0 LEA.HI R4, R3, R0, RZ, 0x5 ;  /* 0x0000000003040211 */ /* 0x000fe200078f28ff */
[----:B------:R-:W-:Y:S02]  /*1d30*/  IMAD.MOV.U32 R0, RZ, RZ, R107 ;  /* 0x000000ffff007224 */ /* 0x000fe400078e006b */
[----:B------:R-:W-:Y:S01]  /*1d40*/  IMAD.SHL.U32 R3, R5, 0x8, RZ ;  /* 0x0000000805037824 */ /* 0x000fe200078e00ff */
[----:B------:R-:W-:-:S04]  /*1d50*/  @P0 SHF.R.S32.HI R0, RZ, 0x5, R4 ;  /* 0x00000005ff000819 */ /* 0x000fc80000011404 */
[----:B------:R-:W-:Y:S02]  /*1d60*/  ISETP.GT.AND P0, PT, R0, R107, PT ;  /* 0x0000006b0000720c */ /* 0x000fe40003f04270 */
[----:B------:R-:W-:-:S05]  /*1d70*/  LOP3.LUT R114, R3, 0xfffffe00, RZ, 0xc0, !PT ;  /* 0xfffffe0003727812 */ /* 0x000fca00078ec0ff */
[----:B------:R-:W-:-:S04]  /*1d80*/  IMAD.IADD R2, R114, 0x1, R130 ;  /* 0x0000000172027824 */ /* 0x000fc800078e0282 */
[----:B------:R-:W-:Y:S02]  /*1d90*/  IMAD.SHL.U32 R188, R2, 0x2, RZ ;  /* 0x0000000202bc7824 */ /* 0x000fe400078e00ff */
[----:B------:R-:W-:Y:S05]  /*1da0*/  @!P0 BRA `(.L_x_139) ;  /* 0x0000384000008947 */ /* 0x000fea0003800000 */
[----:B------:R-:W-:-:S04]  /*1db0*/  ISETP.NE.U32.AND P0, PT, RZ, c[0x0][0x340], PT ;  /* 0x0000d000ff007a0c */ /* 0x000fc80003f05070 */
[----:B------:R-:W-:-:S13]  /*1dc0*/  ISETP.NE.AND.EX P2, PT, RZ, c[0x0][0x344], PT, P0 ;  /* 0x0000d100ff007a0c */ /* 0x000fda0003f45300 */
[----:B------:R-:W-:-:S05]  /*1dd0*/  @P2 IMAD.WIDE R2, R206, R12, c[0x0][0x340] ;  /* 0x0000d000ce022625 */ /* 0x000fca00078e020c */
[----:B------:R1:W2:Y:S01]  /*1de0*/  @P2 LDG.E R8, [R2.64] ;  /* 0x0000000602082981 */ /* 0x0002a2000c1e1900 */
[--C-:B------:R-:W-:Y:S01]  /*1df0*/  SHF.R.S32.HI R13, RZ, 0x1f, R198.reuse ;  /* 0x0000001fff0d7819 */ /* 0x100fe200000114c6 */
[----:B------:R-:W-:Y:S01]  /*1e00*/  IMAD.IADD R104, R66, 0x1, -R198 ;  /* 0x0000000142687824 */ /* 0x000fe200078e0ac6 */
[C---:B------:R-:W-:Y:S01]  /*1e10*/  IADD3 R105, P0, R198.reuse, R11, RZ ;  /* 0x0000000bc6697210 */ /* 0x040fe20007f1e0ff */
[----:B------:R-:W-:Y:S01]  /*1e20*/  IMAD.MOV.U32 R127, RZ, RZ, c[0x0][0x238] ;  /* 0x00008e00ff7f7624 */ /* 0x000fe200078e00ff */
[----:B------:R-:W-:Y:S01]  /*1e30*/  SHF.R.S32.HI R133, RZ, 0x1f, R132 ;  /* 0x0000001fff857819 */ /* 0x000fe20000011484 */
[----:B------:R-:W-:Y:S01]  /*1e40*/  IMAD.WIDE.U32 R128, R198, c[0x0][0x1e0], RZ ;  /* 0x00007800c6807a25 */ /* 0x000fe200078e00ff */
[----:B------:R-:W-:Y:S02]  /*1e50*/  LEA.HI.X.SX32 R108, R11, R13, 0x1, P0 ;  /* 0x0000000d0b6c7211 */ /* 0x000fe400000f0eff */
[----:B------:R-:W-:Y:S02]  /*1e60*/  IADD3 R48, R0, -0x1, RZ ;  /* 0xffffffff00307810 */ /* 0x000fe40007ffe0ff */
[----:B------:R-:W-:Y:S01]  /*1e70*/  SEL R10, R221, RZ, !P5 ;  /* 0x000000ffdd0a7207 */ /* 0x000fe20006800000 */
[----:B------:R-:W-:Y:S01]  /*1e80*/  IMAD R4, R108, c[0x0][0x238], RZ ;  /* 0x00008e006c047a24 */ /* 0x000fe200078e02ff */
[----:B------:R-:W-:Y:S01]  /*1e90*/  SEL R12, R206, RZ, !P5 ;  /* 0x000000ffce0c7207 */ /* 0x000fe20006800000 */
[----:B------:R-:W-:Y:S01]  /*1ea0*/  IMAD R0, R48, -0x20, R104 ;  /* 0xffffffe030007824 */ /* 0x000fe200078e0268 */
[----:B------:R-:W-:Y:S01]  /*1eb0*/  MOV R121, 0x5 ;  /* 0x0000000500797802 */ /* 0x000fe20000000f00 */
[----:B------:R-:W-:Y:S01]  /*1ec0*/  IMAD R4, R105, c[0x0][0x23c], R4 ;  /* 0x00008f0069047a24 */ /* 0x000fe200078e0204 */
[----:B------:R-:W-:-:S02]  /*1ed0*/  ISETP.GE.AND P6, PT, R132, c[0x0][0x1d4], PT ;  /* 0x0000750084007a0c */ /* 0x000fc40003fc6270 */
[----:B------:R-:W-:Y:S01]  /*1ee0*/  ISETP.GT.AND P0, PT, R0, RZ, PT ;  /* 0x000000ff0000720c */ /* 0x000fe20003f04270 */
[----:B------:R-:W-:Y:S01]  /*1ef0*/  IMAD R0, R10, c[0x0][0x248], RZ ;  /* 0x000092000a007a24 */ /* 0x000fe200078e02ff */
[C---:B------:R-:W-:Y:S02]  /*1f00*/  SHF.L.U64.HI R123, R127.reuse, R121, c[0x0][0x23c] ;  /* 0x00008f007f7b7619 */ /* 0x040fe40000010279 */
[----:B------:R-:W-:Y:S01]  /*1f10*/  SHF.L.U32 R127, R127, 0x5, RZ ;  /* 0x000000057f7f7819 */ /* 0x000fe200000006ff */
[----:B-1----:R-:W-:Y:S01]  /*1f20*/  IMAD.WIDE.U32 R2, R105, c[0x0][0x238], R132 ;  /* 0x00008e0069027a25 */ /* 0x002fe200078e0084 */
[----:B------:R-:W-:Y:S02]  /*1f30*/  ISETP.GE.AND P5, PT, R134, c[0x0][0x1d4], PT ;  /* 0x0000750086007a0c */ /* 0x000fe40003fa6270 */
[----:B------:R-:W-:Y:S02]  /*1f40*/  ISETP.GE.AND P4, PT, R196, c[0x0][0x1d4], PT ;  /* 0x00007500c4007a0c */ /* 0x000fe40003f86270 */
[----:B------:R-:W-:Y:S01]  /*1f50*/  IADD3 R3, R3, R4, RZ ;  /* 0x0000000403037210 */ /* 0x000fe20007ffe0ff */
[----:B------:R-:W-:Y:S01]  /*1f60*/  IMAD R4, R12, c[0x0][0x24c], R0 ;  /* 0x000093000c047a24 */ /* 0x000fe200078e0200 */
[----:B------:R-:W-:Y:S01]  /*1f70*/  ISETP.GE.AND P3, PT, R197, c[0x0][0x1d4], PT ;  /* 0x00007500c5007a0c */ /* 0x000fe20003f66270 */
[----:B------:R-:W-:Y:S01]  /*1f80*/  IMAD.IADD R0, R9, 0x1, R116 ;  /* 0x0000000109007824 */ /* 0x000fe200078e0274 */
[----:B------:R-:W-:Y:S01]  /*1f90*/  MOV R136, c[0x0][0x27c] ;  /* 0x00009f0000887a02 */ /* 0x000fe20000000f00 */
[----:B------:R-:W-:Y:S01]  /*1fa0*/  IMAD.WIDE.U32 R2, R217, c[0x0][0x240], R2 ;  /* 0x00009000d9027a25 */ /* 0x000fe200078e0002 */
[----:B------:R-:W-:-:S02]  /*1fb0*/  SHF.R.S32.HI R139, RZ, 0x1f, R138 ;  /* 0x0000001fff8b7819 */ /* 0x000fc4000001148a */
[----:B------:R-:W-:Y:S01]  /*1fc0*/  SHF.R.S32.HI R11, RZ, 0x1f, R0 ;  /* 0x0000001fff0b7819 */ /* 0x000fe20000011400 */
[----:B------:R-:W-:Y:S01]  /*1fd0*/  IMAD R3, R217, c[0x0][0x244], R3 ;  /* 0x00009100d9037a24 */ /* 0x000fe200078e0203 */
[----:B-----5:R-:W-:Y:S01]  /*1fe0*/  SHF.R.S32.HI R20, RZ, 0x1f, R112 ;  /* 0x0000001fff147819 */ /* 0x020fe20000011470 */
[----:B------:R-:W-:-:S04]  /*1ff0*/  IMAD.WIDE.U32 R6, R0, c[0x0][0x1e0], RZ ;  /* 0x0000780000067a25 */ /* 0x000fc800078e00ff */
[----:B------:R-:W-:Y:S01]  /*2000*/  IMAD.WIDE.U32 R80, R12, c[0x0][0x248], R2 ;  /* 0x000092000c507a25 */ /* 0x000fe200078e0002 */
[----:B------:R-:W-:-:S03]  /*2010*/  @P0 SHF.R.S32.HI R3, RZ, 0x1f, R48 ;  /* 0x0000001fff030819 */ /* 0x000fc60000011430 */
[----:B------:R-:W-:Y:S01]  /*2020*/  @P0 IMAD R2, R123, R48, RZ ;  /* 0x000000307b020224 */ /* 0x000fe200078e02ff */
[----:B------:R-:W-:Y:S01]  /*2030*/  @P0 MOV R70, R80 ;  /* 0x0000005000460202 */ /* 0x000fe20000000f00 */
[----:B------:R-:W-:Y:S02]  /*2040*/  IMAD.IADD R71, R81, 0x1, R4 ;  /* 0x0000000151477824 */ /* 0x000fe400078e0204 */
[-C--:B------:R-:W-:Y:S02]  /*2050*/  @P0 IMAD R2, R3, R127.reuse, R2 ;  /* 0x0000007f03020224 */ /* 0x080fe400078e0202 */
[----:B------:R-:W-:-:S04]  /*2060*/  @P0 IMAD.WIDE.U32 R4, R48, R127, R70 ;  /* 0x0000007f30040225 */ /* 0x000fc800078e0046 */
[----:B------:R-:W-:Y:S01]  /*2070*/  @P0 IMAD.IADD R3, R5, 0x1, R2 ;  /* 0x0000000105030824 */ /* 0x000fe200078e0202 */
[----:B------:R-:W-:Y:S01]  /*2080*/  @P0 LEA R2, P1, R4, c[0x0][0x220], 0x1 ;  /* 0x0000880004020a11 */ /* 0x000fe200078208ff */
[----:B------:R-:W-:-:S03]  /*2090*/  IMAD R9, R11, c[0x0][0x1e0], RZ ;  /* 0x000078000b097a24 */ /* 0x000fc600078e02ff */
[----:B------:R-:W-:Y:S01]  /*20a0*/  @P0 LEA.HI.X R3, R4, c[0x0][0x224], R3, 0x1, P1 ;  /* 0x0000890004030a11 */ /* 0x000fe200008f0c03 */
[----:B------:R-:W-:Y:S01]  /*20b0*/  IMAD R5, R0, c[0x0][0x1e4], R9 ;  /* 0x0000790000057a24 */ /* 0x000fe200078e0209 */
[----:B------:R-:W-:Y:S01]  /*20c0*/  ISETP.GE.AND P1, PT, R132, c[0x0][0x27c], PT ;  /* 0x00009f0084007a0c */ /* 0x000fe20003f26270 */
[----:B------:R-:W-:Y:S02]  /*20d0*/  IMAD.MOV.U32 R4, RZ, RZ, R6 ;  /* 0x000000ffff047224 */ /* 0x000fe400078e0006 */
[----:B------:R-:W-:Y:S01]  /*20e0*/  @!PT LDS RZ, [RZ] ;  /* 0x00000000fffff984 */ /* 0x000fe20000000800 */
[----:B------:R-:W-:Y:S01]  /*20f0*/  @!PT LDS RZ, [RZ] ;  /* 0x00000000fffff984 */ /* 0x000fe20000000800 */
[----:B------:R-:W-:Y:S01]  /*2100*/  @!PT LDS RZ, [RZ] ;  /* 0x00000000fffff984 */ /* 0x000fe20000000800 */
[----:B------:R1:W-:Y:S01]  /*2110*/  @P0 LDGSTS.E.BYPASS.LTC128B.128 [R188+0xc080], [R2.64], !P6 ;  /* 0x0c08000002bc0fae */ /* 0x0003e2000f101d46 */
[----:B------:R-:W-:-:S03]  /*2120*/  IADD3 R5, R7, R5, RZ ;  /* 0x0000000507057210 */ /* 0x000fc60007ffe0ff */
[----:B------:R1:W-:Y:S02]  /*2130*/  @P0 LDGSTS.E.BYPASS.LTC128B.128 [R188+0xd080], [R2.64+0x80], !P5 ;  /* 0x0d08008002bc0fae */ /* 0x0003e4000e901d46 */
[C---:B------:R-:W-:Y:S02]  /*2140*/  IMAD.WIDE.U32 R4, R217.reuse, c[0x0][0x1e8], R4 ;  /* 0x00007a00d9047a25 */ /* 0x040fe400078e0004 */
[----:B------:R1:W-:Y:S02]  /*2150*/  @P0 LDGSTS.E.BYPASS.LTC128B.128 [R188+0xe080], [R2.64+0x100], !P4 ;  /* 0x0e08010002bc0fae */ /* 0x0003e4000e101d46 */
[----:B------:R-:W-:Y:S02]  /*2160*/  IMAD R5, R217, c[0x0][0x1ec], R5 ;  /* 0x00007b00d9057a24 */ /* 0x000fe400078e0205 */
[----:B------:R1:W-:Y:S01]  /*2170*/  @P0 LDGSTS.E.BYPASS.LTC128B.128 [R188+0xf080], [R2.64+0x180], !P3 ;  /* 0x0f08018002bc0fae */ /* 0x0003e2000d901d46 */
[----:B------:R-:W-:-:S03]  /*2180*/  ISETP.NE.AND P0, PT, R14, RZ, PT ;  /* 0x000000ff0e00720c */ /* 0x000fc60003f05270 */
[----:B------:R-:W0:Y:S01]  /*2190*/  LDGDEPBAR ;  /* 0x00000000000079af */ /* 0x000e220000000000 */
[----:B------:R-:W-:Y:S01]  /*21a0*/  WARPSYNC 0xffffffff ;  /* 0xffffffff00007948 */ /* 0x000fe20003800000 */
[----:B-1----:R-:W-:-:S04]  /*21b0*/  IMAD R3, R13, c[0x0][0x1e0], RZ ;  /* 0x000078000d037a24 */ /* 0x002fc800078e02ff */
[----:B------:R-:W-:-:S05]  /*21c0*/  IMAD R3, R198, c[0x0][0x1e4], R3 ;  /* 0x00007900c6037a24 */ /* 0x000fca00078e0203 */
[----:B------:R-:W-:Y:S02]  /*21d0*/  IADD3 R106, R129, R3, RZ ;  /* 0x00000003816a7210 */ /* 0x000fe40007ffe0ff */
[----:B--2---:R-:W-:Y:S01]  /*21e0*/  @P2 SHF.R.S32.HI R6, RZ, 0x1f, R8 ;  /* 0x0000001fff062819 */ /* 0x004fe20000011408 */
[----:B------:R-:W-:Y:S01]  /*21f0*/  @!P2 IMAD.MOV.U32 R8, RZ, RZ, R206 ;  /* 0x000000ffff08a224 */ /* 0x000fe200078e00ce */
[----:B------:R-:W-:-:S04]  /*2200*/  @!P2 MOV R6, R221 ;  /* 0x000000dd0006a202 */ /* 0x000fc80000000f00 */
[----:B------:R-:W-:Y:S02]  /*2210*/  SEL R9, R6, RZ, !P0 ;  /* 0x000000ff06097207 */ /* 0x000fe40004000000 */
[----:B------:R-:W-:-:S03]  /*2220*/  SEL R8, R8, RZ, !P0 ;  /* 0x000000ff08087207 */ /* 0x000fc60004000000 */
[----:B------:R-:W-:Y:S02]  /*2230*/  IMAD R2, R9, c[0x0][0x1f0], RZ ;  /* 0x00007c0009027a24 */ /* 0x000fe400078e02ff */
[----:B------:R-:W-:-:S04]  /*2240*/  IMAD.WIDE.U32 R64, R8, c[0x0][0x1f0], R4 ;  /* 0x00007c0008407a25 */ /* 0x000fc800078e0004 */
[----:B------:R-:W-:Y:S02]  /*2250*/  IMAD R2, R8, c[0x0][0x1f4], R2 ;  /* 0x00007d0008027a24 */ /* 0x000fe400078e0202 */
[----:B------:R-:W-:Y:S02]  /*2260*/  IMAD.SHL.U32 R4, R136, 0x2, RZ ;  /* 0x0000000288047824 */ /* 0x000fe400078e00ff */
[----:B------:R-:W-:Y:S02]  /*2270*/  IMAD.IADD R63, R65, 0x1, R2 ;  /* 0x00000001413f7824 */ /* 0x000fe400078e0202 */
[----:B------:R-:W-:Y:S01]  /*2280*/  IADD3 R110, P0, R198, R0, RZ ;  /* 0x00000000c66e7210 */ /* 0x000fe20007f1e0ff */
[----:B------:R-:W-:Y:S01]  /*2290*/  IMAD R0, R10, c[0x0][0x268], RZ ;  /* 0x00009a000a007a24 */ /* 0x000fe200078e02ff */
[C---:B------:R-:W-:Y:S01]  /*22a0*/  IADD3 R17, -R4.reuse, c[0x0][0x1d4], RZ ;  /* 0x0000750004117a10 */ /* 0x040fe20007ffe1ff */
[----:B------:R-:W-:Y:S01]  /*22b0*/  IMAD.WIDE.U32 R2, R217, c[0x0][0x260], R132 ;  /* 0x00009800d9027a25 */ /* 0x000fe200078e0084 */
[----:B------:R-:W-:Y:S01]  /*22c0*/  SEL R15, RZ, c[0x0][0x27c], !P1 ;  /* 0x00009f00ff0f7a07 */ /* 0x000fe20004800000 */
[----:B------:R-:W-:Y:S01]  /*22d0*/  BAR.SYNC.DEFER_BLOCKING 0x0 ;  /* 0x0000000000007b1d */ /* 0x000fe20000010000 */
[-C--:B------:R-:W-:Y:S01]  /*22e0*/  SEL R16, R4, R17.reuse, !P1 ;  /* 0x0000001104107207 */ /* 0x080fe20004800000 */
[----:B------:R-:W-:Y:S01]  /*22f0*/  IMAD.X R109, R13, 0x1, R11, P0 ;  /* 0x000000010d6d7824 */ /* 0x000fe200000e060b */
[----:B------:R-:W-:Y:S01]  /*2300*/  ISETP.GE.AND P0, PT, R134, c[0x0][0x27c], PT ;  /* 0x00009f0086007a0c */ /* 0x000fe20003f06270 */
[----:B------:R-:W-:Y:S01]  /*2310*/  IMAD R5, R217, c[0x0][0x264], R3 ;  /* 0x00009900d9057a24 */ /* 0x000fe200078e0203 */
[----:B------:R-:W-:Y:S01]  /*2320*/  ISETP.GE.AND P2, PT, R136, 0x1, PT ;  /* 0x000000018800780c */ /* 0x000fe20003f46270 */
[----:B------:R-:W-:Y:S01]  /*2330*/  IMAD R22, R12, c[0x0][0x26c], R0 ;  /* 0x00009b000c167a24 */ /* 0x000fe200078e0200 */
[----:B------:R-:W-:Y:S01]  /*2340*/  SEL R17, R4, R17, !P0 ;  /* 0x0000001104117207 */ /* 0x000fe20004000000 */
[----:B------:R-:W-:Y:S01]  /*2350*/  IMAD.MOV.U32 R4, RZ, RZ, R2 ;  /* 0x000000ffff047224 */ /* 0x000fe200078e0002 */
[----:B------:R-:W-:Y:S01]  /*2360*/  ULDC.U8 UR4, c[0x0][0x298] ;  /* 0x0000a60000047ab9 */ /* 0x000fe20000000000 */
[----:B------:R-:W-:-:S02]  /*2370*/  IMAD R0, R13, c[0x0][0x290], RZ ;  /* 0x0000a4000d007a24 */ /* 0x000fc400078e02ff */
[----:B------:R-:W-:Y:S02]  /*2380*/  IMAD R10, R13, c[0x0][0x280], RZ ;  /* 0x0000a0000d0a7a24 */ /* 0x000fe400078e02ff */
[----:B------:R-:W-:-:S04]  /*2390*/  IMAD.WIDE.U32 R84, R12, c[0x0][0x268], R4 ;  /* 0x00009a000c547a25 */ /* 0x000fc800078e0004 */
[----:B------:R-:W-:Y:S02]  /*23a0*/  IMAD R9, R9, c[0x0][0x218], RZ ;  /* 0x0000860009097a24 */ /* 0x000fe400078e02ff */
[----:B------:R-:W-:-:S04]  /*23b0*/  IMAD.WIDE.U32 R4, R198, c[0x0][0x290], R132 ;  /* 0x0000a400c6047a25 */ /* 0x000fc800078e0084 */
[C---:B------:R-:W-:Y:S02]  /*23c0*/  IMAD R0, R198.reuse, c[0x0][0x294], R0 ;  /* 0x0000a500c6007a24 */ /* 0x040fe400078e0200 */
[----:B------:R-:W-:Y:S02]  /*23d0*/  IMAD R14, R198, c[0x0][0x284], R10 ;  /* 0x0000a100c60e7a24 */ /* 0x000fe400078e020a */
[----:B------:R-:W-:-:S04]  /*23e0*/  IMAD.WIDE.U32 R6, R217, c[0x0][0x210], R132 ;  /* 0x00008400d9067a25 */ /* 0x000fc800078e0084 */
[----:B------:R-:W-:-:S04]  /*23f0*/  IMAD.WIDE.U32 R10, R198, c[0x0][0x290], R138 ;  /* 0x0000a400c60a7a25 */ /* 0x000fc800078e008a */
[----:B------:R-:W-:Y:S02]  /*2400*/  IMAD R21, R8, c[0x0][0x21c], R9 ;  /* 0x0000870008157a24 */ /* 0x000fe400078e0209 */
[----:B------:R-:W-:Y:S02]  /*2410*/  IMAD.IADD R9, R5, 0x1, R0 ;  /* 0x0000000105097824 */ /* 0x000fe400078e0200 */
[----:B------:R-:W-:Y:S02]  /*2420*/  IMAD R3, R217, c[0x0][0x214], R7 ;  /* 0x00008500d9037a24 */ /* 0x000fe400078e0207 */
[----:B------:R-:W-:Y:S02]  /*2430*/  IMAD.MOV.U32 R2, RZ, RZ, R6 ;  /* 0x000000ffff027224 */ /* 0x000fe400078e0006 */
[----:B------:R-:W-:Y:S01]  /*2440*/  IMAD.IADD R5, R0, 0x1, R11 ;  /* 0x0000000100057824 */ /* 0x000fe200078e020b */
[----:B------:R-:W-:Y:S01]  /*2450*/  SEL R0, RZ, c[0x0][0x27c], !P0 ;  /* 0x00009f00ff007a07 */ /* 0x000fe20004000000 */
[----:B------:R-:W-:Y:S01]  /*2460*/  IMAD.WIDE.U32 R6, R198, c[0x0][0x280], R132 ;  /* 0x0000a000c6067a25 */ /* 0x000fe200078e0084 */
[----:B------:R-:W-:-:S02]  /*2470*/  IADD3 R11, R132, R15, RZ ;  /* 0x0000000f840b7210 */ /* 0x000fc40007ffe0ff */
[----:B------:R-:W-:Y:S01]  /*2480*/  SHF.R.S32.HI R15, RZ, 0x1f, R17 ;  /* 0x0000001fff0f7819 */ /* 0x000fe20000011411 */
[----:B------:R-:W-:Y:S01]  /*2490*/  IMAD.WIDE.U32 R12, R198, c[0x0][0x280], R138 ;  /* 0x0000a000c60c7a25 */ /* 0x000fe200078e008a */
[----:B------:R-:W-:Y:S02]  /*24a0*/  IADD3 R103, P1, P0, R64, R128, R132 ;  /* 0x0000008040677210 */ /* 0x000fe4000783e084 */
[----:B------:R-:W-:Y:S01]  /*24b0*/  LEA.HI R15, R15, R17, RZ, 0x4 ;  /* 0x000000110f0f7211 */ /* 0x000fe200078f20ff */
[----:B------:R-:W-:Y:S01]  /*24c0*/  IMAD.WIDE.U32 R82, R8, c[0x0][0x218], R2 ;  /* 0x0000860008527a25 */ /* 0x000fe200078e0002 */
[----:B------:R-:W-:Y:S02]  /*24d0*/  IADD3.X R102, R63, R106, R133, P1, P0 ;  /* 0x0000006a3f667210 */ /* 0x000fe40000fe0485 */
[----:B------:R-:W-:Y:S01]  /*24e0*/  ISETP.NE.AND P0, PT, RZ, UR4, PT ;  /* 0x00000004ff007c0c */ /* 0x000fe2000bf05270 */
[----:B------:R-:W-:Y:S02]  /*24f0*/  IMAD.MOV.U32 R8, RZ, RZ, R4 ;  /* 0x000000ffff087224 */ /* 0x000fe400078e0004 */
[----:B------:R-:W-:Y:S01]  /*2500*/  IMAD.MOV.U32 R4, RZ, RZ, R10 ;  /* 0x000000ffff047224 */ /* 0x000fe200078e000a */
[----:B------:R-:W-:Y:S01]  /*2510*/  SHF.R.S32.HI R10, RZ, 0x1f, R11 ;  /* 0x0000001fff0a7819 */ /* 0x000fe2000001140b */
[----:B------:R-:W-:Y:S01]  /*2520*/  IMAD.IADD R0, R134, 0x1, R0 ;  /* 0x0000000186007824 */ /* 0x000fe200078e0200 */
[----:B------:R-:W-:Y:S01]  /*2530*/  P2R R101, PR, RZ, 0x1 ;  /* 0x00000001ff657803 */ /* 0x000fe20000000000 */
[----:B------:R-:W-:Y:S01]  /*2540*/  IMAD.IADD R7, R7, 0x1, R14 ;  /* 0x0000000107077824 */ /* 0x000fe200078e020e */
[-C--:B------:R-:W-:Y:S01]  /*2550*/  LEA.HI R18, R10, R11.reuse, RZ, 0x6 ;  /* 0x0000000b0a127211 */ /* 0x080fe200078f30ff */
[----:B------:R-:W-:Y:S01]  /*2560*/  IMAD.IADD R3, R14, 0x1, R13 ;  /* 0x000000010e037824 */ /* 0x000fe200078e020d */
[----:B------:R-:W-:Y:S01]  /*2570*/  SHF.R.S32.HI R14, RZ, 0x1f, R16 ;  /* 0x0000001fff0e7819 */ /* 0x000fe20000011410 */
[----:B------:R-:W-:Y:S01]  /*2580*/  IMAD.MOV.U32 R2, RZ, RZ, R12 ;  /* 0x000000ffff027224 */ /* 0x000fe200078e000c */
[----:B------:R-:W-:Y:S01]  /*2590*/  LEA.HI R12, R10, R11, RZ, 0x3 ;  /* 0x0000000b0a0c7211 */ /* 0x000fe200078f18ff */
[----:B------:R-:W-:Y:S01]  /*25a0*/  IMAD.MOV.U32 R124, RZ, RZ, c[0x0][0x290] ;  /* 0x0000a400ff7c7624 */ /* 0x000fe200078e00ff */
[----:B------:R-:W-:Y:S01]  /*25b0*/  SHF.R.S32.HI R13, RZ, 0x1f, R0 ;  /* 0x0000001fff0d7819 */ /* 0x000fe20000011400 */
[----:B------:R-:W-:Y:S01]  /*25c0*/  IMAD.MOV.U32 R125, RZ, RZ, c[0x0][0x280] ;  /* 0x0000a000ff7d7624 */ /* 0x000fe200078e00ff */
[----:B------:R-:W-:Y:S01]  /*25d0*/  LEA.HI R10, R14, R16, RZ, 0x4 ;  /* 0x000000100e0a7211 */ /* 0x000fe200078f20ff */
[----:B------:R-:W-:Y:S01]  /*25e0*/  IMAD.SHL.U32 R14, R18, 0x20, RZ ;  /* 0x00000020120e7824 */ /* 0x000fe200078e00ff */
[CC--:B------:R-:W-:Y:S01]  /*25f0*/  LEA.HI R11, R13.reuse, R0.reuse, RZ, 0x3 ;  /* 0x000000000d0b7211 */ /* 0x0c0fe200078f18ff */
[----:B------:R-:W-:Y:S01]  /*2600*/  IMAD.MOV.U32 R126, RZ, RZ, c[0x0][0x1e0] ;  /* 0x00007800ff7e7624 */ /* 0x000fe200078e00ff */
[----:B------:R-:W-:Y:S01]  /*2610*/  LEA.HI R16, R13, R0, RZ, 0x6 ;  /* 0x000000000d107211 */ /* 0x000fe200078f30ff */
[----:B------:R-:W-:Y:S01]  /*2620*/  IMAD.WIDE.U32 R72, R112, c[0x0][0x280], R2 ;  /* 0x0000a00070487a25 */ /* 0x000fe200078e0002 */
[----:B------:R-:W-:-:S02]  /*2630*/  SHF.R.S32.HI R0, RZ, 0x4, R10 ;  /* 0x00000004ff007819 */ /* 0x000fc4000001140a */
[----:B------:R-:W-:Y:S01]  /*2640*/  SHF.R.S32.HI R13, RZ, 0x4, R15 ;  /* 0x00000004ff0d7819 */ /* 0x000fe2000001140f */
[----:B------:R-:W-:Y:S01]  /*2650*/  IMAD.WIDE.U32 R78, R112, c[0x0][0x290], R8 ;  /* 0x0000a400704e7a25 */ /* 0x000fe200078e0008 */
[----:B------:R-:W-:Y:S02]  /*2660*/  LEA.HI.SX32 R10, R12, R0, 0x1d ;  /* 0x000000000c0a7211 */ /* 0x000fe400078feaff */
[----:B------:R-:W-:Y:S01]  /*2670*/  LEA.HI.SX32 R0, R11, R13, 0x1d ;  /* 0x0000000d0b007211 */ /* 0x000fe200078feaff */
[----:B------:R-:W-:Y:S01]  /*2680*/  IMAD.WIDE.U32 R76, R112, c[0x0][0x280], R6 ;  /* 0x0000a000704c7a25 */ /* 0x000fe200078e0006 */
[----:B------:R-:W-:Y:S02]  /*2690*/  LOP3.LUT R19, R14, 0x7ffff800, RZ, 0xc0, !PT ;  /* 0x7ffff8000e137812 */ /* 0x000fe400078ec0ff */
[----:B------:R-:W-:Y:S01]  /*26a0*/  SHF.R.S32.HI R14, RZ, 0x1f, R0 ;  /* 0x0000001fff0e7819 */ /* 0x000fe20000011400 */
[----:B------:R-:W-:Y:S01]  /*26b0*/  IMAD.SHL.U32 R67, R10, 0x8, RZ ;  /* 0x000000080a437824 */ /* 0x000fe200078e00ff */
[----:B------:R-:W-:Y:S01]  /*26c0*/  SHF.R.S32.HI R13, RZ, 0x1f, R10 ;  /* 0x0000001fff0d7819 */ /* 0x000fe2000001140a */
[----:B------:R-:W-:Y:S01]  /*26d0*/  IMAD.WIDE.U32 R74, R112, c[0x0][0x290], R4 ;  /* 0x0000a400704a7a25 */ /* 0x000fe200078e0004 */
[----:B------:R-:W-:-:S02]  /*26e0*/  LOP3.LUT R15, R113, 0x38, R12, 0xf8, !PT ;  /* 0x00000038710f7812 */ /* 0x000fc400078ef80c */
[----:B------:R-:W-:Y:S01]  /*26f0*/  LEA.HI R14, R14, R0, RZ, 0x3 ;  /* 0x000000000e0e7211 */ /* 0x000fe200078f18ff */
[----:B------:R-:W-:Y:S01]  /*2700*/  IMAD.IADD R100, R85, 0x1, R22 ;  /* 0x0000000155647824 */ /* 0x000fe200078e0216 */
[----:B------:R-:W-:Y:S01]  /*2710*/  LEA.HI R13, R13, R10, RZ, 0x3 ;  /* 0x0000000a0d0d7211 */ /* 0x000fe200078f18ff */
[----:B------:R-:W-:Y:S01]  /*2720*/  IMAD.IADD R99, R83, 0x1, R21 ;  /* 0x0000000153637824 */ /* 0x000fe200078e0215 */
[----:B------:R-:W-:Y:S01]  /*2730*/  LOP3.LUT R17, R15, R135, RZ, 0x3c, !PT ;  /* 0x000000870f117212 */ /* 0x000fe200078e3cff */
[----:B------:R-:W-:Y:S01]  /*2740*/  IMAD.SHL.U32 R15, R16, 0x20, RZ ;  /* 0x00000020100f7824 */ /* 0x000fe200078e00ff */
[----:B------:R-:W-:Y:S01]  /*2750*/  SHF.L.U32 R68, R0, 0x3, RZ ;  /* 0x0000000300447819 */ /* 0x000fe200000006ff */
[----:B------:R-:W-:Y:S01]  /*2760*/  IMAD.SHL.U32 R14, R14, 0x100, RZ ;  /* 0x000001000e0e7824 */ /* 0x000fe200078e00ff */
[----:B------:R-:W-:Y:S01]  /*2770*/  LOP3.LUT R10, R113, 0x38, R67, 0xf8, !PT ;  /* 0x00000038710a7812 */ /* 0x000fe200078ef843 */
[----:B------:R-:W-:Y:S01]  /*2780*/  IMAD.SHL.U32 R13, R13, 0x100, RZ ;  /* 0x000001000d0d7824 */ /* 0x000fe200078e00ff */
[----:B------:R-:W-:-:S02]  /*2790*/  LOP3.LUT R0, R113, 0x38, R68, 0xf8, !PT ;  /* 0x0000003871007812 */ /* 0x000fc400078ef844 */
[----:B------:R-:W-:Y:S02]  /*27a0*/  LOP3.LUT R18, R15, 0x7ffff800, RZ, 0xc0, !PT ;  /* 0x7ffff8000f127812 */ /* 0x000fe400078ec0ff */
[-C--:B------:R-:W-:Y:S02]  /*27b0*/  LOP3.LUT R15, R10, R135.reuse, RZ, 0x3c, !PT ;  /* 0x000000870a0f7212 */ /* 0x080fe400078e3cff */
[----:B------:R-:W-:Y:S02]  /*27c0*/  LOP3.LUT R0, R0, R135, RZ, 0x3c, !PT ;  /* 0x0000008700007212 */ /* 0x000fe400078e3cff */
[----:B------:R-:W-:Y:S02]  /*27d0*/  LOP3.LUT R10, R14, 0x7ffff800, RZ, 0xc0, !PT ;  /* 0x7ffff8000e0a7812 */ /* 0x000fe400078ec0ff */
[----:B------:R-:W-:Y:S02]  /*27e0*/  LOP3.LUT R13, R13, 0x7ffff800, RZ, 0xc0, !PT ;  /* 0x7ffff8000d0d7812 */ /* 0x000fe400078ec0ff */
[----:B------:R-:W-:-:S02]  /*27f0*/  LOP3.LUT R16, R113, 0x38, R11, 0xf8, !PT ;  /* 0x0000003871107812 */ /* 0x000fc400078ef80b */
[--C-:B------:R-:W-:Y:S01]  /*2800*/  IADD3 R14, R0, R10, R114.reuse ;  /* 0x0000000a000e7210 */ /* 0x100fe20007ffe072 */
[C---:B------:R-:W-:Y:S01]  /*2810*/  IMAD R0, R20.reuse, c[0x0][0x290], RZ ;  /* 0x0000a40014007a24 */ /* 0x040fe200078e02ff */
[----:B------:R-:W-:Y:S01]  /*2820*/  IADD3 R15, R15, R13, R114 ;  /* 0x0000000d0f0f7210 */ /* 0x000fe20007ffe072 */
[----:B------:R-:W-:Y:S01]  /*2830*/  IMAD R13, R20, c[0x0][0x280], RZ ;  /* 0x0000a000140d7a24 */ /* 0x000fe200078e02ff */
[----:B------:R-:W-:Y:S01]  /*2840*/  LOP3.LUT R16, R16, R135, RZ, 0x3c, !PT ;  /* 0x0000008710107212 */ /* 0x000fe200078e3cff */
[C---:B------:R-:W-:Y:S01]  /*2850*/  IMAD R10, R112.reuse, c[0x0][0x294], R0 ;  /* 0x0000a500700a7a24 */ /* 0x040fe200078e0200 */
[--C-:B------:R-:W-:Y:S01]  /*2860*/  IADD3 R17, R17, R19, R114.reuse ;  /* 0x0000001311117210 */ /* 0x100fe20007ffe072 */
[----:B------:R-:W-:Y:S01]  /*2870*/  IMAD R0, R112, c[0x0][0x284], R13 ;  /* 0x0000a10070007a24 */ /* 0x000fe200078e020d */
[----:B------:R-:W-:Y:S01]  /*2880*/  IADD3 R16, R16, R18, R114 ;  /* 0x0000001210107210 */ /* 0x000fe20007ffe072 */
[----:B------:R-:W-:Y:S01]  /*2890*/  IMAD.IADD R98, R79, 0x1, R10 ;  /* 0x000000014f627824 */ /* 0x000fe200078e020a */
[----:B------:R-:W-:Y:S01]  /*28a0*/  LOP3.LUT R86, R12, 0xfffffff8, RZ, 0xc0, !PT ;  /* 0xfffffff80c567812 */ /* 0x000fe200078ec0ff */
[----:B------:R-:W-:Y:S01]  /*28b0*/  IMAD.IADD R96, R10, 0x1, R75 ;  /* 0x000000010a607824 */ /* 0x000fe200078e024b */
[----:B------:R-:W-:Y:S01]  /*28c0*/  LOP3.LUT R69, R11, 0xfffffff8, RZ, 0xc0, !PT ;  /* 0xfffffff80b457812 */ /* 0x000fe200078ec0ff */
[----:B------:R-:W-:Y:S01]  /*28d0*/  IMAD.IADD R97, R77, 0x1, R0 ;  /* 0x000000014d617824 */ /* 0x000fe200078e0200 */
[CC--:B------:R-:W-:Y:S01]  /*28e0*/  SHF.L.U64.HI R119, R124.reuse, R121.reuse, c[0x0][0x294] ;  /* 0x0000a5007c777619 */ /* 0x0c0fe20000010279 */
[----:B------:R-:W-:Y:S01]  /*28f0*/  IMAD.SHL.U32 R124, R124, 0x20, RZ ;  /* 0x000000207c7c7824 */ /* 0x000fe200078e00ff */
[-C--:B------:R-:W-:Y:S01]  /*2900*/  SHF.L.U64.HI R120, R125, R121.reuse, c[0x0][0x284] ;  /* 0x0000a1007d787619 */ /* 0x080fe20000010279 */
[----:B------:R-:W-:Y:S01]  /*2910*/  IMAD.SHL.U32 R92, R17, 0x2, RZ ;  /* 0x00000002115c7824 */ /* 0x000fe200078e00ff */
[C---:B------:R-:W-:Y:S01]  /*2920*/  SHF.L.U64.HI R121, R126.reuse, R121, c[0x0][0x1e4] ;  /* 0x000079007e797619 */ /* 0x040fe20000010279 */
[----:B------:R-:W-:Y:S01]  /*2930*/  IMAD.SHL.U32 R126, R126, 0x20, RZ ;  /* 0x000000207e7e7824 */ /* 0x000fe200078e00ff */
[----:B------:R-:W-:Y:S01]  /*2940*/  SHF.L.U32 R125, R125, 0x5, RZ ;  /* 0x000000057d7d7819 */ /* 0x000fe200000006ff */
[----:B------:R-:W-:Y:S01]  /*2950*/  IMAD.SHL.U32 R91, R16, 0x2, RZ ;  /* 0x00000002105b7824 */ /* 0x000fe200078e00ff */
[----:B------:R-:W-:Y:S01]  /*2960*/  IADD3 R93, R0, R73, RZ ;  /* 0x00000049005d7210 */ /* 0x000fe20007ffe0ff */
[----:B------:R-:W-:Y:S01]  /*2970*/  IMAD.SHL.U32 R88, R15, 0x2, RZ ;  /* 0x000000020f587824 */ /* 0x000fe200078e00ff */
[----:B------:R-:W-:Y:S01]  /*2980*/  SHF.R.S32.HI R95, RZ, 0x1f, R86 ;  /* 0x0000001fff5f7819 */ /* 0x000fe20000011456 */
[----:B------:R-:W-:Y:S01]  /*2990*/  IMAD.SHL.U32 R87, R14, 0x2, RZ ;  /* 0x000000020e577824 */ /* 0x000fe200078e00ff */
[----:B------:R-:W-:-:S02]  /*29a0*/  SHF.R.S32.HI R94, RZ, 0x1f, R69 ;  /* 0x0000001fff5e7819 */ /* 0x000fc40000011445 */
[----:B------:R-:W-:Y:S02]  /*29b0*/  SHF.R.S32.HI R90, RZ, 0x1f, R67 ;  /* 0x0000001fff5a7819 */ /* 0x000fe40000011443 */
[----:B------:R-:W-:Y:S02]  /*29c0*/  SHF.R.S32.HI R89, RZ, 0x1f, R68 ;  /* 0x0000001fff597819 */ /* 0x000fe40000011444 */
.L_x_158:
[-C--:B------:R-:W-:Y:S01]  /*29d0*/  IMAD R0, R121, R48.reuse, RZ ;  /* 0x0000003079007224 */ /* 0x080fe200078e02ff */
[----:B------:R-:W-:Y:S01]  /*29e0*/  SHF.R.S32.HI R62, RZ, 0x1f, R48 ;  /* 0x0000001fff3e7819 */ /* 0x000fe20000011430 */
[----:B------:R-:W-:Y:S01]  /*29f0*/  IMAD.WIDE.U32 R10, R126, R48, RZ ;  /* 0x000000307e0a7225 */ /* 0x000fe200078e00ff */
[----:B------:R-:W-:Y:S04]  /*2a00*/  DEPBAR.LE SB0, 0x0 ;  /* 0x000080000000791a */ /* 0x000fe80000000000 */
[----:B------:R-:W-:Y:S01]  /*2a10*/  WARPSYNC 0xffffffff ;  /* 0xffffffff00007948 */ /* 0x000fe20003800000 */
[----:B------:R-:W-:Y:S01]  /*2a20*/  BAR.SYNC.DEFER_BLOCKING 0x0 ;  /* 0x0000000000007b1d */ /* 0x000fe20000010000 */
[----:B------:R-:W-:Y:S01]  /*2a30*/  ISETP.GE.AND P1, PT, R136, 0x1, PT ;  /* 0x000000018800780c */ /* 0x000fe20003f26270 */
[----:B------:R-:W-:Y:S01]  /*2a40*/  IMAD R2, R62, R126, R0 ;  /* 0x0000007e3e027224 */ /* 0x000fe200078e0200 */
[----:B------:R-:W-:Y:S03]  /*2a50*/  IADD3 R0, P0, R103, R10, RZ ;  /* 0x0000000a67007210 */ /* 0x000fe60007f1e0ff */
[----:B------:R-:W-:Y:S04]  /*2a60*/  IMAD.IADD R18, R11, 0x1, R2 ;  /* 0x000000010b127824 */ /* 0x000fe800078e0202 */
[----:B------:R-:W-:Y:S01]  /*2a70*/  IMAD.X R2, R18, 0x1, R102, P0 ;  /* 0x0000000112027824 */ /* 0x000fe200000e0666 */
[C---:B------:R-:W-:Y:S04]  /*2a80*/  LEA R38, P0, R0.reuse, c[0x0][0x1c8], 0x1 ;  /* 0x0000720000267a11 */ /* 0x040fe800078008ff */
[----:B------:R-:W-:Y:S01]  /*2a90*/  LEA.HI.X R39, R0, c[0x0][0x1cc], R2, 0x1, P0 ;  /* 0x0000730000277a11 */ /* 0x000fe200000f0c02 */
[----:B------:R-:W-:Y:S01]  /*2aa0*/  BSSY B1, `(.L_x_140) ;  /* 0x0000266000017945 */ /* 0x000fe20003800000 */
[----:B-1----:R-:W-:-:S05]  /*2ab0*/  @!P1 BRA `(.L_x_141) ;  /* 0x000024f000009947 */ /* 0x002fca0003800000 */
[-C--:B------:R-:W-:Y:S01]  /*2ac0*/  IMAD R2, R120, R48.reuse, RZ ;  /* 0x0000003078027224 */ /* 0x080fe200078e02ff */
[----:B------:R-:W-:Y:S01]  /*2ad0*/  ISETP.NE.AND P1, PT, R101, RZ, PT ;  /* 0x000000ff6500720c */ /* 0x000fe20003f25270 */
[-C--:B------:R-:W-:Y:S02]  /*2ae0*/  IMAD R0, R119, R48.reuse, RZ ;  /* 0x0000003077007224 */ /* 0x080fe400078e02ff */
[----:B------:R-:W-:Y:S02]  /*2af0*/  IMAD R4, R48, -0x20, R66 ;  /* 0xffffffe030047824 */ /* 0x000fe400078e0242 */
[-C--:B------:R-:W-:Y:S04]  /*2b00*/  IMAD.WIDE.U32 R8, R125, R48.reuse, RZ ;  /* 0x000000307d087225 */ /* 0x080fe800078e00ff */
[----:B------:R-:W-:Y:S04]  /*2b10*/  IMAD.WIDE.U32 R16, R124, R48, RZ ;  /* 0x000000307c107225 */ /* 0x000fe800078e00ff */
[C---:B------:R-:W-:Y:S02]  /*2b20*/  IMAD R3, R62.reuse, R125, R2 ;  /* 0x0000007d3e037224 */ /* 0x040fe400078e0202 */
[----:B------:R-:W-:Y:S01]  /*2b30*/  IMAD R2, R62, R124, R0 ;  /* 0x0000007c3e027224 */ /* 0x000fe200078e0200 */
[----:B------:R-:W-:Y:S02]  /*2b40*/  IMNMX R0, R4, 0x20, PT ;  /* 0x0000002004007817 */ /* 0x000fe40003800200 */
[----:B------:R-:W-:Y:S02]  /*2b50*/  IADD3 R19, R9, R3, RZ ;  /* 0x0000000309137210 */ /* 0x000fe40007ffe0ff */
[----:B------:R-:W-:Y:S01]  /*2b60*/  IADD3 R20, R17, R2, RZ ;  /* 0x0000000211147210 */ /* 0x000fe20007ffe0ff */
[----:B------:R-:W-:-:S05]  /*2b70*/  @!P1 BRA `(.L_x_142) ;  /* 0x0000124000009947 */ /* 0x000fca0003800000 */
[----:B------:R-:W-:Y:S01]  /*2b80*/  ISETP.GE.AND P1, PT, R198, R0, PT ;  /* 0x00000000c600720c */ /* 0x000fe20003f26270 */
[----:B------:R-:W-:Y:S01]  /*2b90*/  BSSY B0, `(.L_x_143) ;  /* 0x000002a000007945 */ /* 0x000fe20003800000 */
[----:B------:R-:W-:Y:S01]  /*2ba0*/  CS2R R32, SRZ ;  /* 0x0000000000207805 */ /* 0x000fe2000001ff00 */
[----:B------:R-:W-:Y:S01]  /*2bb0*/  CS2R R30, SRZ ;  /* 0x00000000001e7805 */ /* 0x000fe2000001ff00 */
[----:B------:R-:W-:Y:S01]  /*2bc0*/  CS2R R28, SRZ ;  /* 0x00000000001c7805 */ /* 0x000fe2000001ff00 */
[----:B------:R-:W-:Y:S01]  /*2bd0*/  CS2R R22, SRZ ;  /* 0x0000000000167805 */ /* 0x000fe2000001ff00 */
[----:B------:R-:W-:Y:S01]  /*2be0*/  CS2R R14, SRZ ;  /* 0x00000000000e7805 */ /* 0x000fe2000001ff00 */
[----:B------:R-:W-:Y:S01]  /*2bf0*/  CS2R R12, SRZ ;  /* 0x00000000000c7805 */ /* 0x000fe2000001ff00 */
[----:B------:R-:W-:Y:S01]  /*2c00*/  CS2R R6, SRZ ;  /* 0x0000000000067805 */ /* 0x000fe2000001ff00 */
[----:B------:R-:W-:Y:S04]  /*2c10*/  CS2R R2, SRZ ;  /* 0x0000000000027805 */ /* 0x000fe8000001ff00 */
[----:B------:R-:W-:-:S05]  /*2c20*/  @P1 BRA `(.L_x_144) ;  /* 0x0000020000001947 */ /* 0x000fca0003800000 */
[----:B------:R-:W-:Y:S01]  /*2c30*/  IADD3 R0, P0, R72, R8, RZ ;  /* 0x0000000848007210 */ /* 0x000fe20007f1e0ff */
[----:B------:R-:W-:Y:S01]  /*2c40*/  CS2R R22, SRZ ;  /* 0x0000000000167805 */ /* 0x000fe2000001ff00 */
[----:B------:R-:W-:Y:S01]  /*2c50*/  CS2R R28, SRZ ;  /* 0x00000000001c7805 */ /* 0x000fe2000001ff00 */
[----:B------:R-:W-:Y:S01]  /*2c60*/  CS2R R6, SRZ ;  /* 0x0000000000067805 */ /* 0x000fe2000001ff00 */
[----:B------:R-:W-:Y:S01]  /*2c70*/  CS2R R30, SRZ ;  /* 0x00000000001e7805 */ /* 0x000fe2000001ff00 */
[----:B------:R-:W-:Y:S01]  /*2c80*/  IMAD.X R3, R19, 0x1, R93, P0 ;  /* 0x0000000113037824 */ /* 0x000fe200000e065d */
[----:B------:R-:W-:Y:S01]  /*2c90*/  IADD3 R2, P0, R74, R16, RZ ;  /* 0x000000104a027210 */ /* 0x000fe20007f1e0ff */
[----:B------:R-:W-:Y:S01]  /*2ca0*/  CS2R R12, SRZ ;  /* 0x00000000000c7805 */ /* 0x000fe2000001ff00 */
[----:B------:R-:W-:Y:S01]  /*2cb0*/  CS2R R32, SRZ ;  /* 0x0000000000207805 */ /* 0x000fe2000001ff00 */
[----:B------:R-:W-:Y:S02]  /*2cc0*/  CS2R R14, SRZ ;  /* 0x00000000000e7805 */ /* 0x000fe4000001ff00 */
[----:B------:R-:W-:Y:S01]  /*2cd0*/  IMAD.X R5, R20, 0x1, R96, P0 ;  /* 0x0000000114057824 */ /* 0x000fe200000e0660 */
[C---:B------:R-:W-:Y:S04]  /*2ce0*/  LEA R8, P0, R0.reuse, c[0x0][0x270], 0x1 ;  /* 0x00009c0000087a11 */ /* 0x040fe800078008ff */
[----:B------:R-:W-:Y:S02]  /*2cf0*/  LEA.HI.X R9, R0, c[0x0][0x274], R3, 0x1, P0 ;  /* 0x00009d0000097a11 */ /* 0x000fe400000f0c03 */
[C---:B------:R-:W-:Y:S04]  /*2d00*/  LEA R4, P0, R2.reuse, c[0x0][0x288], 0x1 ;  /* 0x0000a20002047a11 */ /* 0x040fe800078008ff */
[----:B------:R-:W-:Y:S02]  /*2d10*/  LEA.HI.X R5, R2, c[0x0][0x28c], R5, 0x1, P0 ;  /* 0x0000a30002057a11 */ /* 0x000fe400000f0c05 */
[----:B------:R-:W-:Y:S01]  /*2d20*/  ISETP.GE.AND P0, PT, R138, c[0x0][0x27c], PT ;  /* 0x00009f008a007a0c */ /* 0x000fe20003f06270 */
[----:B------:R-:W-:Y:S11]  /*2d30*/  CS2R R2, SRZ ;  /* 0x0000000000027805 */ /* 0x000ff6000001ff00 */
[----:B------:R-:W-:Y:S01]  /*2d40*/  @!UPT UIADD3 URZ, URZ, URZ, URZ ;  /* 0x0000003f3f3ff290 */ /* 0x000fe2000fffe03f */
[----:B------:R1:W5:Y:S04]  /*2d50*/  @!P0 LDG.E.64 R22, [R8.64] ;  /* 0x0000000608168981 */ /* 0x000368000c1e1b00 */
[----:B------:R1:W5:Y:S01]  /*2d60*/  @!P0 LDG.E.64 R2, [R4.64] ;  /* 0x0000000604028981 */ /* 0x000362000c1e1b00 */
[----:B------:R-:W-:Y:S11]  /*2d70*/  ISETP.GE.AND P0, PT, R142, c[0x0][0x27c], PT ;  /* 0x00009f008e007a0c */ /* 0x000ff60003f06270 */
[----:B------:R-:W-:Y:S02]  /*2d80*/  @!UPT UIADD3 URZ, URZ, URZ, URZ ;  /* 0x0000003f3f3ff290 */ /* 0x000fe4000fffe03f */
[----:B------:R1:W5:Y:S04]  /*2d90*/  @!P0 LDG.E.64 R28, [R8.64+0x40] ;  /* 0x00004006081c8981 */ /* 0x000368000c1e1b00 */
[----:B------:R1:W5:Y:S01]  /*2da0*/  @!P0 LDG.E.64 R6, [R4.64+0x40] ;  /* 0x0000400604068981 */ /* 0x000362000c1e1b00 */
[----:B------:R-:W-:Y:S11]  /*2db0*/  ISETP.GE.AND P0, PT, R140, c[0x0][0x27c], PT ;  /* 0x00009f008c007a0c */ /* 0x000ff60003f06270 */
[----:B------:R-:W-:Y:S02]  /*2dc0*/  @!UPT UIADD3 URZ, URZ, URZ, URZ ;  /* 0x0000003f3f3ff290 */ /* 0x000fe4000fffe03f */
[----:B------:R1:W5:Y:S04]  /*2dd0*/  @!P0 LDG.E.64 R30, [R8.64+0x80] ;  /* 0x00008006081e8981 */ /* 0x000368000c1e1b00 */
[----:B------:R1:W5:Y:S01]  /*2de0*/  @!P0 LDG.E.64 R12, [R4.64+0x80] ;  /* 0x00008006040c8981 */ /* 0x000362000c1e1b00 */
[----:B------:R-:W-:Y:S11]  /*2df0*/  ISETP.GE.AND P0, PT, R141, c[0x0][0x27c], PT ;  /* 0x00009f008d007a0c */ /* 0x000ff60003f06270 */
[----:B------:R-:W-:Y:S02]  /*2e00*/  @!UPT UIADD3 URZ, URZ, URZ, URZ ;  /* 0x0000003f3f3ff290 */ /* 0x000fe4000fffe03f */
[----:B------:R1:W5:Y:S04]  /*2e10*/  @!P0 LDG.E.64 R32, [R8.64+0xc0] ;  /* 0x0000c00608208981 */ /* 0x000368000c1e1b00 */
[----:B------:R1:W5:Y:S02]  /*2e20*/  @!P0 LDG.E.64 R14, [R4.64+0xc0] ;  /* 0x0000c006040e8981 */ /* 0x000364000c1e1b00 */
.L_x_144:
[----:B------:R-:W-:Y:S05]  /*2e30*/  BSYNC B0 ;  /* 0x0000000000007941 */ /* 0x000fea0003800000 */
.L_x_143:
[----:B------:R-:W-:-:S05]  /*2e40*/  @P1 BRA `(.L_x_145) ;  /* 0x000022b000001947 */ /* 0x000fca0003800000 */
[----:B------:R-:W-:Y:S01]  /*2e50*/  ISETP.GE.AND P0, PT, R132, c[0x0][0x1d4], PT ;  /* 0x0000750084007a0c */ /* 0x000fe20003f06270 */
[----:B-1---5:R-:W-:Y:S01]  /*2e60*/  IMAD.MOV.U32 R8, RZ, RZ, R32 ;  /* 0x000000ffff087224 */ /* 0x022fe200078e0020 */
[----:B------:R-:W-:Y:S01]  /*2e70*/  MOV R0, R31 ;  /* 0x0000001f00007202 */ /* 0x000fe20000000f00 */
[----:B------:R-:W-:Y:S01]  /*2e80*/  IMAD.MOV.U32 R5, RZ, RZ, R33 ;  /* 0x000000ffff057224 */ /* 0x000fe200078e0021 */
[----:B------:R-:W-:Y:S01]  /*2e90*/  BSSY B0, `(.L_x_146) ;  /* 0x0000048000007945 */ /* 0x000fe20003800000 */
[----:B------:R-:W-:Y:S03]  /*2ea0*/  IMAD.MOV.U32 R4, RZ, RZ, R30 ;  /* 0x000000ffff047224 */ /* 0x000fe600078e001e */
[----:B------:R-:W-:Y:S01]  /*2eb0*/  PRMT R36, R8, 0x5410, R5 ;  /* 0x0000541008247816 */ /* 0x000fe20000000005 */
[----:B------:R-:W-:Y:S01]  /*2ec0*/  IMAD.MOV.U32 R8, RZ, RZ, R28 ;  /* 0x000000ffff087224 */ /* 0x000fe200078e001c */
[----:B------:R-:W-:Y:S01]  /*2ed0*/  PRMT R35, R4, 0x5410, R0 ;  /* 0x0000541004237816 */ /* 0x000fe20000000000 */
[----:B------:R-:W-:Y:S01]  /*2ee0*/  IMAD.MOV.U32 R5, RZ, RZ, R29 ;  /* 0x000000ffff057224 */ /* 0x000fe200078e001d */
[----:B------:R-:W-:Y:S01]  /*2ef0*/  MOV R4, R14 ;  /* 0x0000000e00047202 */ /* 0x000fe20000000f00 */
[----:B------:R-:W-:Y:S03]  /*2f00*/  IMAD.MOV.U32 R0, RZ, RZ, R15 ;  /* 0x000000ffff007224 */ /* 0x000fe600078e000f */
[----:B------:R-:W-:Y:S01]  /*2f10*/  PRMT R34, R8, 0x5410, R5 ;  /* 0x0000541008227816 */ /* 0x000fe20000000005 */
[----:B------:R-:W-:Y:S01]  /*2f20*/  IMAD.MOV.U32 R8, RZ, RZ, R12 ;  /* 0x000000ffff087224 */ /* 0x000fe200078e000c */
[----:B------:R-:W-:Y:S01]  /*2f30*/  PRMT R20, R4, 0x5410, R0 ;  /* 0x0000541004147816 */ /* 0x000fe20000000000 */
[----:B------:R-:W-:Y:S01]  /*2f40*/  IMAD.MOV.U32 R4, RZ, RZ, R6 ;  /* 0x000000ffff047224 */ /* 0x000fe200078e0006 */
[----:B------:R-:W-:Y:S02]  /*2f50*/  MOV R5, R13 ;  /* 0x0000000d00057202 */ /* 0x000fe40000000f00 */
[----:B------:R-:W-:Y:S02]  /*2f60*/  MOV R0, R7 ;  /* 0x0000000700007202 */ /* 0x000fe40000000f00 */
[----:B------:R-:W-:Y:S02]  /*2f70*/  PRMT R19, R8, 0x5410, R5 ;  /* 0x0000541008137816 */ /* 0x000fe40000000005 */
[----:B------:R-:W-:Y:S01]  /*2f80*/  PRMT R18, R4, 0x5410, R0 ;  /* 0x0000541004127816 */ /* 0x000fe20000000000 */
[----:B------:R-:W-:-:S05]  /*2f90*/  @P0 BRA `(.L_x_147) ;  /* 0x0000037000000947 */ /* 0x000fca0003800000 */
[----:B------:R-:W-:Y:S01]  /*2fa0*/  ISETP.GE.AND P0, PT, R138, c[0x0][0x27c], PT ;  /* 0x00009f008a007a0c */ /* 0x000fe20003f06270 */
[----:B------:R-:W1:Y:S01]  /*2fb0*/  LDS.128 R8, [R188+0xc080] ;  /* 0x00c08000bc087984 */ /* 0x000e620000000c00 */
[----:B------:R-:W-:Y:S02]  /*2fc0*/  MOV R4, R2 ;  /* 0x0000000200047202 */ /* 0x000fe40000000f00 */
[----:B------:R-:W-:Y:S02]  /*2fd0*/  MOV R24, R22 ;  /* 0x0000001600187202 */ /* 0x000fe40000000f00 */
[----:B------:R-:W-:Y:S02]  /*2fe0*/  MOV R16, R3 ;  /* 0x0000000300107202 */ /* 0x000fe40000000f00 */
[----:B------:R-:W-:Y:S05]  /*2ff0*/  MOV R26, R23 ;  /* 0x00000017001a7202 */ /* 0x000fea0000000f00 */
[--C-:B------:R-:W-:Y:S01]  /*3000*/  @!P0 SHF.R.U64 R5, R2, 0x10, R3.reuse ;  /* 0x0000001002058819 */ /* 0x100fe20000001203 */
[----:B------:R-:W-:Y:S01]  /*3010*/  @!P0 HADD2.F32 R4, -RZ, R4.H0_H0 ;  /* 0x20000004ff048230 */ /* 0x000fe20000004100 */
[----:B------:R-:W-:Y:S01]  /*3020*/  @!P0 SHF.R.U32.HI R17, RZ, 0x10, R3 ;  /* 0x00000010ff118819 */ /* 0x000fe20000011603 */
[----:B------:R-:W-:Y:S01]  /*3030*/  @!P0 HADD2.F32 R16, -RZ, R16.H0_H0 ;  /* 0x20000010ff108230 */ /* 0x000fe20000004100 */
[--C-:B------:R-:W-:Y:S01]  /*3040*/  @!P0 SHF.R.U64 R25, R22, 0x10, R23.reuse ;  /* 0x0000001016198819 */ /* 0x100fe20000001217 */
[----:B------:R-:W-:Y:S01]  /*3050*/  @!P0 HADD2.F32 R22, -RZ, R24.H0_H0 ;  /* 0x20000018ff168230 */ /* 0x000fe20000004100 */
[----:B------:R-:W-:Y:S01]  /*3060*/  @!P0 SHF.R.U32.HI R27, RZ, 0x10, R23 ;  /* 0x00000010ff1b8819 */ /* 0x000fe20000011617 */
[----:B------:R-:W-:Y:S02]  /*3070*/  @!P0 HADD2.F32 R5, -RZ, R5.H0_H0 ;  /* 0x20000005ff058230 */ /* 0x000fe40000004100 */
[----:B------:R-:W-:Y:S01]  /*3080*/  @!P0 HADD2.F32 R17, -RZ, R17.H0_H0 ;  /* 0x20000011ff118230 */ /* 0x000fe20000004100 */
[----:B-1----:R-:W-:Y:S01]  /*3090*/  @!P0 IMAD.MOV.U32 R3, RZ, RZ, R9 ;  /* 0x000000ffff038224 */ /* 0x002fe200078e0009 */
[----:B------:R-:W-:Y:S04]  /*30a0*/  @!P0 MOV R0, R8 ;  /* 0x0000000800008202 */ /* 0x000fe80000000f00 */
[--C-:B------:R-:W-:Y:S02]  /*30b0*/  @!P0 HADD2.F32 R23, -RZ, R3.reuse.H1_H1 ;  /* 0x30000003ff178230 */ /* 0x100fe40000004100 */
[--C-:B------:R-:W-:Y:S02]  /*30c0*/  @!P0 HADD2.F32 R21, -RZ, R0.reuse.H1_H1 ;  /* 0x30000000ff158230 */ /* 0x100fe40000004100 */
[----:B------:R-:W-:Y:S02]  /*30d0*/  @!P0 HADD2.F32 R2, -RZ, R0.H0_H0 ;  /* 0x20000000ff028230 */ /* 0x000fe40000004100 */
[----:B------:R-:W-:Y:S01]  /*30e0*/  @!P0 HADD2.F32 R3, -RZ, R3.H0_H0 ;  /* 0x20000003ff038230 */ /* 0x000fe20000004100 */
[-C--:B------:R-:W-:Y:S02]  /*30f0*/  @!P0 FMUL.FTZ R24, R21, R4.reuse ;  /* 0x0000000415188220 */ /* 0x080fe40000410000 */
[C---:B------:R-:W-:Y:S01]  /*3100*/  @!P0 FMUL.FTZ R0, R2.reuse, R4 ;  /* 0x0000000402008220 */ /* 0x040fe20000410000 */
[----:B------:R-:W-:Y:S01]  /*3110*/  @!P0 MOV R4, R10 ;  /* 0x0000000a00048202 */ /* 0x000fe20000000f00 */
[----:B------:R-:W-:Y:S01]  /*3120*/  @!P0 FFMA.FTZ R41, R2, R22, -R24 ;  /* 0x0000001602298223 */ /* 0x000fe20000010818 */
[----:B------:R-:W-:Y:S01]  /*3130*/  @!P0 HADD2.F32 R24, -RZ, R25.H0_H0 ;  /* 0x20000019ff188230 */ /* 0x000fe20000004100 */
[-C--:B------:R-:W-:Y:S02]  /*3140*/  @!P0 FMUL.FTZ R25, R23, R5.reuse ;  /* 0x0000000517198220 */ /* 0x080fe40000410000 */
[C---:B------:R-:W-:Y:S02]  /*3150*/  @!P0 FMUL.FTZ R2, R3.reuse, R5 ;  /* 0x0000000503028220 */ /* 0x040fe40000410000 */
[----:B------:R-:W-:Y:S01]  /*3160*/  @!P0 FFMA.FTZ R40, R3, R24, -R25 ;  /* 0x0000001803288223 */ /* 0x000fe20000010819 */
[----:B------:R-:W-:Y:S01]  /*3170*/  @!P0 MOV R3, R11 ;  /* 0x0000000b00038202 */ /* 0x000fe20000000f00 */
[----:B------:R-:W-:Y:S01]  /*3180*/  @!P0 FFMA.FTZ R0, R21, R22, R0 ;  /* 0x0000001615008223 */ /* 0x000fe20000010000 */
[--C-:B------:R-:W-:Y:S01]  /*3190*/  @!P0 HADD2.F32 R21, -RZ, R4.reuse.H1_H1 ;  /* 0x30000004ff158230 */ /* 0x100fe20000004100 */
[----:B------:R-:W-:Y:S01]  /*31a0*/  @!P0 FFMA.FTZ R2, R23, R24, R2 ;  /* 0x0000001817028223 */ /* 0x000fe20000010002 */
[----:B------:R-:W-:Y:S02]  /*31b0*/  @!P0 HADD2.F32 R4, -RZ, R4.H0_H0 ;  /* 0x20000004ff048230 */ /* 0x000fe40000004100 */
[--C-:B------:R-:W-:Y:S01]  /*31c0*/  @!P0 HADD2.F32 R5, -RZ, R3.reuse.H0_H0 ;  /* 0x20000003ff058230 */ /* 0x100fe20000004100 */
[----:B------:R-:W-:Y:S01]  /*31d0*/  @!P0 FMUL.FTZ R37, R21, R16 ;  /* 0x0000001015258220 */ /* 0x000fe20000410000 */
[----:B------:R-:W-:Y:S01]  /*31e0*/  @!P0 HADD2.F32 R22, -RZ, R26.H0_H0 ;  /* 0x2000001aff168230 */ /* 0x000fe20000004100 */
[----:B------:R-:W-:Y:S01]  /*31f0*/  @!P0 F2FP.PACK_AB R2, R2, R40 ;  /* 0x000000280202823e */ /* 0x000fe200000000ff */
[----:B------:R-:W-:Y:S01]  /*3200*/  @!P0 HADD2.F32 R25, -RZ, R3.H1_H1 ;  /* 0x30000003ff198230 */ /* 0x000fe20000004100 */
[C---:B------:R-:W-:Y:S01]  /*3210*/  @!P0 FMUL.FTZ R3, R4.reuse, R16 ;  /* 0x0000001004038220 */ /* 0x040fe20000410000 */
[----:B------:R-:W-:Y:S01]  /*3220*/  @!P0 HADD2.F32 R26, -RZ, R27.H0_H0 ;  /* 0x2000001bff1a8230 */ /* 0x000fe20000004100 */
[----:B------:R-:W-:Y:S01]  /*3230*/  @!P0 FFMA.FTZ R37, R4, R22, -R37 ;  /* 0x0000001604258223 */ /* 0x000fe20000010825 */
[----:B------:R-:W-:Y:S01]  /*3240*/  @!P0 MOV R9, R2 ;  /* 0x0000000200098202 */ /* 0x000fe20000000f00 */
[-C--:B------:R-:W-:Y:S02]  /*3250*/  @!P0 FMUL.FTZ R27, R25, R17.reuse ;  /* 0x00000011191b8220 */ /* 0x080fe40000410000 */
[----:B------:R-:W-:Y:S02]  /*3260*/  @!P0 FMUL.FTZ R4, R5, R17 ;  /* 0x0000001105048220 */ /* 0x000fe40000410000 */
[----:B------:R-:W-:Y:S02]  /*3270*/  @!P0 FFMA.FTZ R3, R21, R22, R3 ;  /* 0x0000001615038223 */ /* 0x000fe40000010003 */
[-C--:B------:R-:W-:Y:S01]  /*3280*/  @!P0 FFMA.FTZ R27, R5, R26.reuse, -R27 ;  /* 0x0000001a051b8223 */ /* 0x080fe2000001081b */
[----:B------:R-:W-:Y:S01]  /*3290*/  @!P0 F2FP.PACK_AB R5, R0, R41 ;  /* 0x000000290005823e */ /* 0x000fe200000000ff */
[----:B------:R-:W-:Y:S01]  /*32a0*/  @!P0 FFMA.FTZ R4, R25, R26, R4 ;  /* 0x0000001a19048223 */ /* 0x000fe20000010004 */
[----:B------:R-:W-:Y:S03]  /*32b0*/  @!P0 F2FP.PACK_AB R3, R3, R37 ;  /* 0x000000250303823e */ /* 0x000fe600000000ff */
[----:B------:R-:W-:Y:S01]  /*32c0*/  @!P0 IMAD.MOV.U32 R8, RZ, RZ, R5 ;  /* 0x000000ffff088224 */ /* 0x000fe200078e0005 */
[----:B------:R-:W-:Y:S02]  /*32d0*/  @!P0 F2FP.PACK_AB R0, R4, R27 ;  /* 0x0000001b0400823e */ /* 0x000fe400000000ff */
[----:B------:R-:W-:Y:S02]  /*32e0*/  @!P0 MOV R10, R3 ;  /* 0x00000003000a8202 */ /* 0x000fe40000000f00 */
[----:B------:R-:W-:Y:S05]  /*32f0*/  @!P0 MOV R11, R0 ;  /* 0x00000000000b8202 */ /* 0x000fea0000000f00 */
[----:B------:R1:W-:Y:S02]  /*3300*/  STG.E.128 [R38.64], R8 ;  /* 0x0000000826007986 */ /* 0x0003e4000c101d06 */
.L_x_147:
[----:B------:R-:W-:Y:S05]  /*3310*/  BSYNC B0 ;  /* 0x0000000000007941 */ /* 0x000fea0003800000 */
.L_x_146:
[----:B------:R-:W-:Y:S01]  /*3320*/  ISETP.GE.AND P0, PT, R134, c[0x0][0x1d4], PT ;  /* 0x0000750086007a0c */ /* 0x000fe20003f06270 */
[----:B------:R-:W-:Y:S01]  /*3330*/  @!UPT UIADD3 URZ, URZ, URZ, URZ ;  /* 0x0000003f3f3ff290 */ /* 0x000fe2000fffe03f */
[----:B------:R-:W-:Y:S11]  /*3340*/  BSSY B0, `(.L_x_148) ;  /* 0x0000036000007945 */ /* 0x000ff60003800000 */
[----:B------:R-:W-:-:S05]  /*3350*/  @P0 BRA `(.L_x_149) ;  /* 0x0000034000000947 */ /* 0x000fca0003800000 */
[----:B------:R-:W-:Y:S01]  /*3360*/  ISETP.GE.AND P0, PT, R142, c[0x0][0x27c], PT ;  /* 0x00009f008e007a0c */ /* 0x000fe20003f06270 */
[----:B-1----:R-:W1:Y:S11]  /*3370*/  LDS.128 R8, [R188+0xd080] ;  /* 0x00d08000bc087984 */ /* 0x002e760000000c00 */
[----:B------:R-:W-:Y:S01]  /*3380*/  @!UPT UIADD3 URZ, URZ, URZ, URZ ;  /* 0x0000003f3f3ff290 */ /* 0x000fe2000fffe03f */
[----:B------:R-:W-:Y:S01]  /*3390*/  @!P0 HADD2.F32 R0, -RZ, R18.H0_H0 ;  /* 0x20000012ff008230 */ /* 0x000fe20000004100 */
[----:B------:R-:W-:Y:S01]  /*33a0*/  @!P0 SHF.R.U64 R4, R6, 0x10, R7 ;  /* 0x0000001006048819 */ /* 0x000fe20000001207 */
[----:B------:R-:W-:Y:S01]  /*33b0*/  @!P0 HADD2.F32 R6, -RZ, R34.H0_H0 ;  /* 0x20000022ff068230 */ /* 0x000fe20000004100 */
[----:B------:R-:W-:Y:S02]  /*33c0*/  @!P0 SHF.R.U64 R17, R28, 0x10, R29 ;  /* 0x000000101c118819 */ /* 0x000fe4000000121d */
[----:B------:R-:W-:Y:S01]  /*33d0*/  @!P0 SHF.R.U32.HI R7, RZ, 0x10, R7 ;  /* 0x00000010ff078819 */ /* 0x000fe20000011607 */
[----:B------:R-:W-:Y:S01]  /*33e0*/  @!P0 HADD2.F32 R4, -RZ, R4.H0_H0 ;  /* 0x20000004ff048230 */ /* 0x000fe20000004100 */
[----:B------:R-:W-:Y:S01]  /*33f0*/  @!P0 SHF.R.U32.HI R23, RZ, 0x10, R29 ;  /* 0x00000010ff178819 */ /* 0x000fe2000001161d */
[----:B------:R-:W-:Y:S02]  /*3400*/  @!P0 HADD2.F32 R17, -RZ, R17.H0_H0 ;  /* 0x20000011ff118230 */ /* 0x000fe40000004100 */
[----:B------:R-:W-:Y:S02]  /*3410*/  @!P0 HADD2.F32 R7, -RZ, R7.H0_H0 ;  /* 0x20000007ff078230 */ /* 0x000fe40000004100 */
[----:B------:R-:W-:Y:S01]  /*3420*/  @!P0 HADD2.F32 R23, -RZ, R23.H0_H0 ;  /* 0x20000017ff178230 */ /* 0x000fe20000004100 */
[----:B-1----:R-:W-:Y:S02]  /*3430*/  @!P0 MOV R2, R8 ;  /* 0x0000000800028202 */ /* 0x002fe40000000f00 */
[----:B------:R-:W-:Y:S03]  /*3440*/  @!P0 MOV R3, R9 ;  /* 0x0000000900038202 */ /* 0x000fe60000000f00 */
[--C-:B------:R-:W-:Y:S02]  /*3450*/  @!P0 HADD2.F32 R5, -RZ, R2.reuse.H1_H1 ;  /* 0x30000002ff058230 */ /* 0x100fe40000004100 */
[----:B------:R-:W-:Y:S02]  /*3460*/  @!P0 HADD2.F32 R2, -RZ, R2.H0_H0 ;  /* 0x20000002ff028230 */ /* 0x000fe40000004100 */
[--C-:B------:R-:W-:Y:S01]  /*3470*/  @!P0 HADD2.F32 R16, -RZ, R3.reuse.H1_H1 ;  /* 0x30000003ff108230 */ /* 0x100fe20000004100 */
[CC--:B------:R-:W-:Y:S01]  /*3480*/  @!P0 FMUL.FTZ R21, R5.reuse, R0.reuse ;  /* 0x0000000005158220 */ /* 0x0c0fe20000410000 */
[----:B------:R-:W-:Y:S01]  /*3490*/  @!P0 HADD2.F32 R3, -RZ, R3.H0_H0 ;  /* 0x20000003ff038230 */ /* 0x000fe20000004100 */
[C---:B------:R-:W-:Y:S02]  /*34a0*/  @!P0 FMUL.FTZ R0, R2.reuse, R0 ;  /* 0x0000000002008220 */ /* 0x040fe40000410000 */
[-C--:B------:R-:W-:Y:S02]  /*34b0*/  @!P0 FFMA.FTZ R26, R2, R6.reuse, -R21 ;  /* 0x00000006021a8223 */ /* 0x080fe40000010815 */
[----:B------:R-:W-:Y:S01]  /*34c0*/  @!P0 FFMA.FTZ R0, R5, R6, R0 ;  /* 0x0000000605008223 */ /* 0x000fe20000010000 */
[----:B------:R-:W-:Y:S01]  /*34d0*/  @!P0 MOV R5, R10 ;  /* 0x0000000a00058202 */ /* 0x000fe20000000f00 */
[CC--:B------:R-:W-:Y:S02]  /*34e0*/  @!P0 FMUL.FTZ R21, R16.reuse, R4.reuse ;  /* 0x0000000410158220 */ /* 0x0c0fe40000410000 */
[C---:B------:R-:W-:Y:S01]  /*34f0*/  @!P0 FMUL.FTZ R2, R3.reuse, R4 ;  /* 0x0000000403028220 */ /* 0x040fe20000410000 */
[----:B------:R-:W-:Y:S01]  /*3500*/  @!P0 MOV R4, R11 ;  /* 0x0000000b00048202 */ /* 0x000fe20000000f00 */
[-C--:B------:R-:W-:Y:S01]  /*3510*/  @!P0 FFMA.FTZ R25, R3, R17.reuse, -R21 ;  /* 0x0000001103198223 */ /* 0x080fe20000010815 */
[----:B------:R-:W-:Y:S01]  /*3520*/  @!P0 HADD2.F32 R3, -RZ, R18.H1_H1 ;  /* 0x30000012ff038230 */ /* 0x000fe20000004100 */
[----:B------:R-:W-:Y:S01]  /*3530*/  @!P0 FFMA.FTZ R2, R16, R17, R2 ;  /* 0x0000001110028223 */ /* 0x000fe20000010002 */
[--C-:B------:R-:W-:Y:S02]  /*3540*/  @!P0 HADD2.F32 R18, -RZ, R5.reuse.H1_H1 ;  /* 0x30000005ff128230 */ /* 0x100fe40000004100 */
[----:B------:R-:W-:Y:S02]  /*3550*/  @!P0 HADD2.F32 R6, -RZ, R5.H0_H0 ;  /* 0x20000005ff068230 */ /* 0x000fe40000004100 */
[----:B------:R-:W-:Y:S01]  /*3560*/  @!P0 F2FP.PACK_AB R2, R2, R25 ;  /* 0x000000190202823e */ /* 0x000fe200000000ff */
[----:B------:R-:W-:Y:S02]  /*3570*/  @!P0 HADD2.F32 R5, -RZ, R4.H0_H0 ;  /* 0x20000004ff058230 */ /* 0x000fe40000004100 */
[----:B------:R-:W-:Y:S01]  /*3580*/  @!P0 HADD2.F32 R21, -RZ, R34.H1_H1 ;  /* 0x30000022ff158230 */ /* 0x000fe20000004100 */
[----:B------:R-:W-:Y:S01]  /*3590*/  @!P0 MOV R9, R2 ;  /* 0x0000000200098202 */ /* 0x000fe20000000f00 */
[----:B------:R-:W-:Y:S01]  /*35a0*/  @!P0 HADD2.F32 R22, -RZ, R4.H1_H1 ;  /* 0x30000004ff168230 */ /* 0x000fe20000004100 */
[-C--:B------:R-:W-:Y:S02]  /*35b0*/  @!P0 FMUL.FTZ R4, R18, R3.reuse ;  /* 0x0000000312048220 */ /* 0x080fe40000410000 */
[C---:B------:R-:W-:Y:S02]  /*35c0*/  @!P0 FMUL.FTZ R3, R6.reuse, R3 ;  /* 0x0000000306038220 */ /* 0x040fe40000410000 */
[----:B------:R-:W-:Y:S02]  /*35d0*/  @!P0 FFMA.FTZ R6, R6, R21, -R4 ;  /* 0x0000001506068223 */ /* 0x000fe40000010804 */
[CC--:B------:R-:W-:Y:S02]  /*35e0*/  @!P0 FMUL.FTZ R4, R5.reuse, R7.reuse ;  /* 0x0000000705048220 */ /* 0x0c0fe40000410000 */
[----:B------:R-:W-:Y:S02]  /*35f0*/  @!P0 FMUL.FTZ R24, R22, R7 ;  /* 0x0000000716188220 */ /* 0x000fe40000410000 */
[----:B------:R-:W-:Y:S02]  /*3600*/  @!P0 FFMA.FTZ R3, R18, R21, R3 ;  /* 0x0000001512038223 */ /* 0x000fe40000010003 */
[-C--:B------:R-:W-:Y:S01]  /*3610*/  @!P0 FFMA.FTZ R24, R5, R23.reuse, -R24 ;  /* 0x0000001705188223 */ /* 0x080fe20000010818 */
[----:B------:R-:W-:Y:S01]  /*3620*/  @!P0 F2FP.PACK_AB R5, R0, R26 ;  /* 0x0000001a0005823e */ /* 0x000fe200000000ff */
[----:B------:R-:W-:Y:S01]  /*3630*/  @!P0 FFMA.FTZ R4, R22, R23, R4 ;  /* 0x0000001716048223 */ /* 0x000fe20000010004 */
[----:B------:R-:W-:Y:S02]  /*3640*/  @!P0 F2FP.PACK_AB R3, R3, R6 ;  /* 0x000000060303823e */ /* 0x000fe400000000ff */
[----:B------:R-:W-:Y:S02]  /*3650*/  @!P0 MOV R8, R5 ;  /* 0x0000000500088202 */ /* 0x000fe40000000f00 */
[----:B------:R-:W-:Y:S02]  /*3660*/  @!P0 F2FP.PACK_AB R0, R4, R24 ;  /* 0x000000180400823e */ /* 0x000fe400000000ff */
[----:B------:R-:W-:Y:S02]  /*3670*/  @!P0 MOV R10, R3 ;  /* 0x00000003000a8202 */ /* 0x000fe40000000f00 */
[----:B------:R-:W-:Y:S05]  /*3680*/  @!P0 MOV R11, R0 ;  /* 0x00000000000b8202 */ /* 0x000fea0000000f00 */
[----:B------:R1:W-:Y:S02]  /*3690*/  STG.E.128 [R38.64+0x80], R8 ;  /* 0x0000800826007986 */ /* 0x0003e4000c101d06 */
.L_x_149:
[----:B------:R-:W-:Y:S05]  /*36a0*/  BSYNC B0 ;  /* 0x0000000000007941 */ /* 0x000fea0003800000 */
.L_x_148:
        /* <DEDUP_REMOVED lines=8> */
[--C-:B------:R-:W-:Y:S01]  /*3730*/  @!P0 SHF.R.U64 R4, R12, 0x10, R13.reuse ;  /* 0x000000100c048819 */ /* 0x100fe2000000120d */
[--C-:B------:R-:W-:Y:S01]  /*3740*/  @!P0 HADD2.F32 R6, -RZ, R35.reuse.H0_H0 ;  /* 0x20000023ff068230 */ /* 0x100fe20000004100 */
[----:B------:R-:W-:Y:S01]  /*3750*/  @!P0 SHF.R.U32.HI R7, RZ, 0x10, R13 ;  /* 0x00000010ff078819 */ /* 0x000fe2000001160d */
[----:B------:R-:W-:Y:S01]  /*3760*/  @!P0 HADD2.F32 R17, -RZ, R35.H1_H1 ;  /* 0x30000023ff118230 */ /* 0x000fe20000004100 */
[--C-:B------:R-:W-:Y:S01]  /*3770*/  @!P0 SHF.R.U64 R13, R30, 0x10, R31.reuse ;  /* 0x000000101e0d8819 */ /* 0x100fe2000000121f */
[----:B------:R-:W-:Y:S01]  /*3780*/  @!P0 HADD2.F32 R4, -RZ, R4.H0_H0 ;  /* 0x20000004ff048230 */ /* 0x000fe20000004100 */
[----:B------:R-:W-:Y:S01]  /*3790*/  @!P0 SHF.R.U32.HI R21, RZ, 0x10, R31 ;  /* 0x00000010ff158819 */ /* 0x000fe2000001161f */
        /* <DEDUP_REMOVED lines=19> */
[----:B------:R-:W-:Y:S02]  /*38d0*/  @!P0 HADD2.F32 R3, -RZ, R19.H1_H1 ;  /* 0x30000013ff038230 */ /* 0x000fe40000004100 */
[----:B------:R-:W-:Y:S02]  /*38e0*/  @!P0 HADD2.F32 R6, -RZ, R5.H0_H0 ;  /* 0x20000005ff068230 */ /* 0x000fe40000004100 */
[----:B------:R-:W-:Y:S01]  /*38f0*/  @!P0 F2FP.PACK_AB R2, R2, R22 ;  /* 0x000000160202823e */ /* 0x000fe200000000ff */
[--C-:B------:R-:W-:Y:S02]  /*3900*/  @!P0 HADD2.F32 R5, -RZ, R4.reuse.H0_H0 ;  /* 0x20000004ff058230 */ /* 0x100fe40000004100 */
[----:B------:R-:W-:Y:S01]  /*3910*/  @!P0 HADD2.F32 R18, -RZ, R4.H1_H1 ;  /* 0x30000004ff128230 */ /* 0x000fe20000004100 */
[-C--:B------:R-:W-:Y:S01]  /*3920*/  @!P0 FMUL.FTZ R4, R16, R3.reuse ;  /* 0x0000000310048220 */ /* 0x080fe20000410000 */
[----:B------:R-:W-:Y:S01]  /*3930*/  @!P0 MOV R9, R2 ;  /* 0x0000000200098202 */ /* 0x000fe20000000f00 */
[C---:B------:R-:W-:Y:S01]  /*3940*/  @!P0 FMUL.FTZ R3, R6.reuse, R3 ;  /* 0x0000000306038220 */ /* 0x040fe20000410000 */
[----:B------:R-:W-:Y:S01]  /*3950*/  @!P0 HADD2.F32 R19, -RZ, R21.H0_H0 ;  /* 0x20000015ff138230 */ /* 0x000fe20000004100 */
[----:B------:R-:W-:Y:S02]  /*3960*/  @!P0 FFMA.FTZ R6, R6, R17, -R4 ;  /* 0x0000001106068223 */ /* 0x000fe40000010804 */
[CC--:B------:R-:W-:Y:S02]  /*3970*/  @!P0 FMUL.FTZ R4, R5.reuse, R7.reuse ;  /* 0x0000000705048220 */ /* 0x0c0fe40000410000 */
[----:B------:R-:W-:Y:S02]  /*3980*/  @!P0 FMUL.FTZ R21, R18, R7 ;  /* 0x0000000712158220 */ /* 0x000fe40000410000 */
[----:B------:R-:W-:Y:S02]  /*3990*/  @!P0 FFMA.FTZ R3, R16, R17, R3 ;  /* 0x0000001110038223 */ /* 0x000fe40000010003 */
[----:B------:R-:W-:Y:S01]  /*39a0*/  @!P0 FFMA.FTZ R21, R5, R19, -R21 ;  /* 0x0000001305158223 */ /* 0x000fe20000010815 */
        /* <DEDUP_REMOVED lines=8> */
.L_x_151:
[----:B------:R-:W-:Y:S05]  /*3a30*/  BSYNC B0 ;  /* 0x0000000000007941 */ /* 0x000fea0003800000 */
.L_x_150:
[----:B------:R-:W-:Y:S11]  /*3a40*/  ISETP.GE.AND P0, PT, R197, c[0x0][0x1d4], PT ;  /* 0x00007500c5007a0c */ /* 0x000ff60003f06270 */
[----:B------:R-:W-:Y:S02]  /*3a50*/  @!UPT UIADD3 URZ, URZ, URZ, URZ ;  /* 0x0000003f3f3ff290 */ /* 0x000fe4000fffe03f */
        /* <DEDUP_REMOVED lines=12> */
[----:B------:R-:W-:Y:S02]  /*3b20*/  @!P0 HADD2.F32 R15, -RZ, R36.H1_H1 ;  /* 0x30000024ff0f8230 */ /* 0x000fe40000004100 */
        /* <DEDUP_REMOVED lines=17> */
[--C-:B------:R-:W-:Y:S01]  /*3c40*/  @!P0 HADD2.F32 R14, -RZ, R5.reuse.H1_H1 ;  /* 0x30000005ff0e8230 */ /* 0x100fe20000004100 */
        /* <DEDUP_REMOVED lines=8> */
[C---:B------:R-:W-:Y:S02]  /*3cd0*/  @!P0 FMUL.FTZ R3, R6.reuse, R3 ;  /* 0x0000000306038220 */ /* 0x040fe40000410000 */
        /* <DEDUP_REMOVED lines=12> */
[----:B------:R1:W-:Y:S01]  /*3da0*/  STG.E.128 [R38.64+0x180], R8 ;  /* 0x0001800826007986 */ /* 0x0003e2000c101d06 */
[----:B------:R-:W-:-:S05]  /*3db0*/  BRA `(.L_x_145) ;  /* 0x0000134000007947 */ /* 0x000fca0003800000 */
.L_x_142:
        /* <DEDUP_REMOVED lines=14> */
[----:B------:R-:W-:Y:S02]  /*3ea0*/  CS2R R14, SRZ ;  /* 0x00000000000e7805 */ /* 0x000fe4000001ff00 */
[----:B------:R-:W-:Y:S01]  /*3eb0*/  IMAD.X R2, R19, 0x1, R97, P0 ;  /* 0x0000000113027824 */ /* 0x000fe200000e0661 */
[----:B------:R-:W-:Y:S05]  /*3ec0*/  IADD3 R3, P0, R78, R16, RZ ;  /* 0x000000104e037210 */ /* 0x000fea0007f1e0ff */
        /* <DEDUP_REMOVED lines=8> */
[----:B------:R1:W5:Y:S04]  /*3f50*/  @!P0 LDG.E.128 R24, [R8.64] ;  /* 0x0000000608188981 */ /* 0x000368000c1e1d00 */
[----:B------:R1:W5:Y:S01]  /*3f60*/  @!P0 LDG.E.128 R4, [R2.64] ;  /* 0x0000000602048981 */ /* 0x000362000c1e1d00 */
[----:B------:R-:W-:Y:S11]  /*3f70*/  ISETP.GE.AND P0, PT, R134, c[0x0][0x27c], PT ;  /* 0x00009f0086007a0c */ /* 0x000ff60003f06270 */
[----:B------:R-:W-:Y:S02]  /*3f80*/  @!UPT UIADD3 URZ, URZ, URZ, URZ ;  /* 0x0000003f3f3ff290 */ /* 0x000fe4000fffe03f */
[----:B------:R1:W5:Y:S04]  /*3f90*/  @!P0 LDG.E.128 R36, [R8.64+0x80] ;  /* 0x0000800608248981 */ /* 0x000368000c1e1d00 */
[----:B------:R1:W5:Y:S02]  /*3fa0*/  @!P0 LDG.E.128 R12, [R2.64+0x80] ;  /* 0x00008006020c8981 */ /* 0x000364000c1e1d00 */
.L_x_153:
[----:B------:R-:W-:Y:S05]  /*3fb0*/  BSYNC B0 ;  /* 0x0000000000007941 */ /* 0x000fea0003800000 */
.L_x_152:
[----:B------:R-:W-:Y:S04]  /*3fc0*/  IADD3 R59, P0, R128, R10, RZ ;  /* 0x0000000a803b7210 */ /* 0x000fe80007f1e0ff */
[----:B------:R-:W-:Y:S01]  /*3fd0*/  IADD3.X R58, R18, R106, RZ, P0, !PT ;  /* 0x0000006a123a7210 */ /* 0x000fe200007fe4ff */
        /* <DEDUP_REMOVED lines=16> */
[----:B------:R-:W-:Y:S01]  /*40e0*/  IMAD.MOV.U32 R28, RZ, RZ, R25 ;  /* 0x000000ffff1c7224 */ /* 0x000fe200078e0019 */
[----:B------:R-:W-:Y:S01]  /*40f0*/  ISETP.GE.AND P2, PT, R67, c[0x0][0x1d4], PT ;  /* 0x0000750043007a0c */ /* 0x000fe20003f46270 */
[----:B------:R-:W1:Y:S01]  /*4100*/  LDS.128 R40, [R88+0xc080] ;  /* 0x00c0800058287984 */ /* 0x000e620000000c00 */
[CC--:B------:R-:W-:Y:S01]  /*4110*/  IADD3 R0, P1, P0, R64.reuse, R59.reuse, R86 ;  /* 0x0000003b40007210 */ /* 0x0c0fe2000783e056 */
[----:B------:R-:W-:Y:S01]  /*4120*/  IMAD.MOV.U32 R20, RZ, RZ, R7 ;  /* 0x000000ffff147224 */ /* 0x000fe200078e0007 */
[----:B------:R-:W-:Y:S01]  /*4130*/  MOV R10, R6 ;  /* 0x00000006000a7202 */ /* 0x000fe20000000f00 */
[----:B------:R-:W-:Y:S01]  /*4140*/  IMAD.MOV.U32 R44, RZ, RZ, R27 ;  /* 0x000000ffff2c7224 */ /* 0x000fe200078e001b */
[C---:B------:R-:W-:Y:S02]  /*4150*/  IADD3.X R3, R63.reuse, R58, R95, P1, P0 ;  /* 0x0000003a3f037210 */ /* 0x040fe40000fe045f */
[----:B------:R-:W-:Y:S01]  /*4160*/  MOV R33, R26 ;  /* 0x0000001a00217202 */ /* 0x000fe20000000f00 */
[----:B------:R-:W2:Y:S04]  /*4170*/  LDS.128 R16, [R92+0xc080] ;  /* 0x00c080005c107984 */ /* 0x000ea80000000c00 */
[----:B------:R-:W-:Y:S04]  /*4180*/  @!P2 IADD3 R2, P1, P0, R64, R59, R67 ;  /* 0x0000003b4002a210 */ /* 0x000fe8000783e043 */
[----:B------:R-:W-:Y:S02]  /*4190*/  @!P2 IADD3.X R8, R63, R58, R90, P1, P0 ;  /* 0x0000003a3f08a210 */ /* 0x000fe40000fe045a */
[C---:B------:R-:W-:Y:S04]  /*41a0*/  LEA R54, P0, R0.reuse, c[0x0][0x1c8], 0x1 ;  /* 0x0000720000367a11 */ /* 0x040fe800078008ff */
[----:B------:R-:W-:Y:S02]  /*41b0*/  LEA.HI.X R55, R0, c[0x0][0x1cc], R3, 0x1, P0 ;  /* 0x0000730000377a11 */ /* 0x000fe400000f0c03 */
[C---:B------:R-:W-:Y:S02]  /*41c0*/  @!P2 LEA R52, P0, R2.reuse, c[0x0][0x1c8], 0x1 ;  /* 0x000072000234aa11 */ /* 0x040fe400078008ff */
[----:B------:R-:W-:Y:S02]  /*41d0*/  MOV R0, R4 ;  /* 0x0000000400007202 */ /* 0x000fe40000000f00 */
[----:B------:R-:W-:Y:S01]  /*41e0*/  @!P2 LEA.HI.X R53, R2, c[0x0][0x1cc], R8, 0x1, P0 ;  /* 0x000073000235aa11 */ /* 0x000fe200000f0c08 */
[----:B------:R-:W-:Y:S01]  /*41f0*/  IMAD.MOV.U32 R2, RZ, RZ, R5 ;  /* 0x000000ffff027224 */ /* 0x000fe200078e0005 */
[----:B------:R-:W-:Y:S11]  /*4200*/  ISETP.GE.AND P0, PT, R132, c[0x0][0x27c], PT ;  /* 0x00009f0084007a0c */ /* 0x000ff60003f06270 */
[----:B------:R-:W-:Y:S02]  /*4210*/  @!UPT UIADD3 URZ, URZ, URZ, URZ ;  /* 0x0000003f3f3ff290 */ /* 0x000fe4000fffe03f */
[--C-:B------:R-:W-:Y:S01]  /*4220*/  @!P0 SHF.R.U32.HI R29, RZ, 0x10, R25.reuse ;  /* 0x00000010ff1d8819 */ /* 0x100fe20000011619 */
[----:B------:R-:W-:Y:S01]  /*4230*/  @!P0 HADD2.F32 R3, -RZ, R2.H0_H0 ;  /* 0x20000002ff038230 */ /* 0x000fe20000004100 */
[----:B------:R-:W-:Y:S01]  /*4240*/  @!P0 SHF.R.U64 R31, R24, 0x10, R25 ;  /* 0x00000010181f8819 */ /* 0x000fe20000001219 */
[----:B------:R-:W-:Y:S01]  /*4250*/  @!P0 HADD2.F32 R0, -RZ, R0.H0_H0 ;  /* 0x20000000ff008230 */ /* 0x000fe20000004100 */
[--C-:B------:R-:W-:Y:S01]  /*4260*/  @!P0 SHF.R.U32.HI R9, RZ, 0x10, R5.reuse ;  /* 0x00000010ff098819 */ /* 0x100fe20000011605 */
[----:B------:R-:W-:Y:S01]  /*4270*/  @!P0 HADD2.F32 R29, -RZ, R29.H0_H0 ;  /* 0x2000001dff1d8230 */ /* 0x000fe20000004100 */
[----:B-1----:R-:W-:Y:S02]  /*4280*/  @!P0 MOV R25, R41 ;  /* 0x0000002900198202 */ /* 0x002fe40000000f00 */
[----:B------:R-:W-:Y:S02]  /*4290*/  @!P0 MOV R30, R40 ;  /* 0x00000028001e8202 */ /* 0x000fe40000000f00 */
[----:B------:R-:W-:Y:S02]  /*42a0*/  @!P0 SHF.R.U64 R8, R4, 0x10, R5 ;  /* 0x0000001004088819 */ /* 0x000fe40000001205 */
[----:B--2---:R-:W-:Y:S02]  /*42b0*/  @!P0 MOV R5, R17 ;  /* 0x0000001100058202 */ /* 0x004fe40000000f00 */
[----:B------:R-:W-:Y:S01]  /*42c0*/  @!P0 SHF.R.U64 R11, R6, 0x10, R7 ;  /* 0x00000010060b8819 */ /* 0x000fe20000001207 */
[----:B------:R-:W-:Y:S01]  /*42d0*/  @!P0 IMAD.MOV.U32 R6, RZ, RZ, R16 ;  /* 0x000000ffff068224 */ /* 0x000fe200078e0010 */
[----:B------:R-:W-:Y:S02]  /*42e0*/  MOV R4, R24 ;  /* 0x0000001800047202 */ /* 0x000fe40000000f00 */
[----:B------:R-:W-:Y:S01]  /*42f0*/  @!P0 SHF.R.U64 R34, R26, 0x10, R27 ;  /* 0x000000101a228819 */ /* 0x000fe2000000121b */
[----:B------:R-:W-:Y:S01]  /*4300*/  @!P0 HADD2.F32 R26, -RZ, R25.H0_H0 ;  /* 0x20000019ff1a8230 */ /* 0x000fe20000004100 */
[----:B------:R-:W-:Y:S01]  /*4310*/  @!P0 SHF.R.U32.HI R21, RZ, 0x10, R7 ;  /* 0x00000010ff158819 */ /* 0x000fe20000011607 */
[----:B------:R-:W-:Y:S01]  /*4320*/  @!P0 HADD2.F32 R7, -RZ, R30.H0_H0 ;  /* 0x2000001eff078230 */ /* 0x000fe20000004100 */
[----:B------:R-:W-:Y:S01]  /*4330*/  @!P0 SHF.R.U32.HI R45, RZ, 0x10, R27 ;  /* 0x00000010ff2d8819 */ /* 0x000fe2000001161b */
[----:B------:R-:W-:Y:S01]  /*4340*/  @!P0 HADD2.F32 R2, -RZ, R6.H0_H0 ;  /* 0x20000006ff028230 */ /* 0x000fe20000004100 */
[----:B------:R-:W-:Y:S01]  /*4350*/  @!P0 MOV R35, R43 ;  /* 0x0000002b00238202 */ /* 0x000fe20000000f00 */
[----:B------:R-:W-:Y:S01]  /*4360*/  @!P0 HADD2.F32 R24, -RZ, R4.H0_H0 ;  /* 0x20000004ff188230 */ /* 0x000fe20000004100 */
[CC--:B------:R-:W-:Y:S01]  /*4370*/  @!P0 FMUL.FTZ R32, R7.reuse, R0.reuse ;  /* 0x0000000007208220 */ /* 0x0c0fe20000410000 */
[----:B------:R-:W-:Y:S01]  /*4380*/  @!P0 HADD2.F32 R4, -RZ, R5.H0_H0 ;  /* 0x20000005ff048230 */ /* 0x000fe20000004100 */
[----:B------:R-:W-:Y:S01]  /*4390*/  @!P0 FMUL.FTZ R0, R2, R0 ;  /* 0x0000000002008220 */ /* 0x000fe20000410000 */
[----:B------:R-:W-:Y:S01]  /*43a0*/  @!P0 HADD2.F32 R27, -RZ, R28.H0_H0 ;  /* 0x2000001cff1b8230 */ /* 0x000fe20000004100 */
[-C--:B------:R-:W-:Y:S02]  /*43b0*/  @!P0 FMUL.FTZ R28, R26, R3.reuse ;  /* 0x000000031a1c8220 */ /* 0x080fe40000410000 */
[C---:B------:R-:W-:Y:S02]  /*43c0*/  @!P0 FMUL.FTZ R3, R4.reuse, R3 ;  /* 0x0000000304038220 */ /* 0x040fe40000410000 */
[----:B------:R-:W-:Y:S01]  /*43d0*/  @!P0 FFMA.FTZ R60, R4, R27, -R28 ;  /* 0x0000001b043c8223 */ /* 0x000fe2000001081c */
[----:B------:R-:W-:Y:S01]  /*43e0*/  @!P0 HADD2.F32 R4, -RZ, R9.H0_H0 ;  /* 0x20000009ff048230 */ /* 0x000fe20000004100 */
[-C--:B------:R-:W-:Y:S01]  /*43f0*/  @!P0 FFMA.FTZ R61, R2, R24.reuse, -R32 ;  /* 0x00000018023d8223 */ /* 0x080fe20000010820 */
[----:B------:R-:W-:Y:S01]  /*4400*/  @!P0 HADD2.F32 R28, -RZ, R25.H1_H1 ;  /* 0x30000019ff1c8230 */ /* 0x000fe20000004100 */
[----:B------:R-:W-:Y:S01]  /*4410*/  @!P0 FFMA.FTZ R0, R7, R24, R0 ;  /* 0x0000001807008223 */ /* 0x000fe20000010000 */
[----:B------:R-:W-:Y:S02]  /*4420*/  @!P0 HADD2.F32 R24, -RZ, R30.H1_H1 ;  /* 0x3000001eff188230 */ /* 0x000fe40000004100 */
[----:B------:R-:W-:Y:S01]  /*4430*/  @!P0 HADD2.F32 R7, -RZ, R8.H0_H0 ;  /* 0x20000008ff078230 */ /* 0x000fe20000004100 */
[-C--:B------:R-:W-:Y:S01]  /*4440*/  @!P0 FMUL.FTZ R8, R28, R4.reuse ;  /* 0x000000041c088220 */ /* 0x080fe20000410000 */
[----:B------:R-:W-:Y:S02]  /*4450*/  @!P0 HADD2.F32 R2, -RZ, R5.H1_H1 ;  /* 0x30000005ff028230 */ /* 0x000fe40000004100 */
[----:B------:R-:W-:Y:S02]  /*4460*/  @!P0 HADD2.F32 R25, -RZ, R31.H0_H0 ;  /* 0x2000001fff198230 */ /* 0x000fe40000004100 */
[----:B------:R-:W-:Y:S01]  /*4470*/  @!P0 HADD2.F32 R5, -RZ, R6.H1_H1 ;  /* 0x30000006ff058230 */ /* 0x000fe20000004100 */
[----:B------:R-:W-:Y:S01]  /*4480*/  @!P0 FMUL.FTZ R6, R24, R7 ;  /* 0x0000000718068220 */ /* 0x000fe20000410000 */
[----:B------:R-:W-:Y:S01]  /*4490*/  @!P0 HADD2.F32 R9, -RZ, R10.H0_H0 ;  /* 0x2000000aff098230 */ /* 0x000fe20000004100 */
[C---:B------:R-:W-:Y:S01]  /*44a0*/  @!P0 FFMA.FTZ R57, R2.reuse, R29, -R8 ;  /* 0x0000001d02398223 */ /* 0x040fe20000010808 */
[----:B------:R-:W-:Y:S01]  /*44b0*/  @!P0 HADD2.F32 R31, -RZ, R33.H0_H0 ;  /* 0x20000021ff1f8230 */ /* 0x000fe20000004100 */
[----:B------:R-:W-:Y:S01]  /*44c0*/  @!P0 IMAD.MOV.U32 R8, RZ, RZ, R42 ;  /* 0x000000ffff088224 */ /* 0x000fe200078e002a */
[----:B------:R-:W-:Y:S01]  /*44d0*/  @!P0 HADD2.F32 R33, -RZ, R34.H0_H0 ;  /* 0x20000022ff218230 */ /* 0x000fe20000004100 */
[----:B------:R-:W-:Y:S01]  /*44e0*/  @!P0 FMUL.FTZ R4, R2, R4 ;  /* 0x0000000402048220 */ /* 0x000fe20000410000 */
[----:B------:R-:W-:Y:S01]  /*44f0*/  @!P0 HADD2.F32 R34, -RZ, R44.H0_H0 ;  /* 0x2000002cff228230 */ /* 0x000fe20000004100 */
[C---:B------:R-:W-:Y:S01]  /*4500*/  @!P0 FMUL.FTZ R2, R5.reuse, R7 ;  /* 0x0000000705028220 */ /* 0x040fe20000410000 */
[--C-:B------:R-:W-:Y:S01]  /*4510*/  @!P0 HADD2.F32 R32, -RZ, R8.reuse.H1_H1 ;  /* 0x30000008ff208230 */ /* 0x100fe20000004100 */
[-C--:B------:R-:W-:Y:S01]  /*4520*/  @!P0 FFMA.FTZ R56, R5, R25.reuse, -R6 ;  /* 0x0000001905388223 */ /* 0x080fe20000010806 */
[----:B------:R-:W-:Y:S01]  /*4530*/  @!P0 MOV R5, R18 ;  /* 0x0000001200058202 */ /* 0x000fe20000000f00 */
[----:B------:R-:W-:Y:S01]  /*4540*/  @!P0 FFMA.FTZ R2, R24, R25, R2 ;  /* 0x0000001918028223 */ /* 0x000fe20000010002 */
[----:B------:R-:W-:Y:S01]  /*4550*/  @!P0 HADD2.F32 R6, -RZ, R11.H0_H0 ;  /* 0x2000000bff068230 */ /* 0x000fe20000004100 */
[----:B------:R-:W-:Y:S01]  /*4560*/  @!P0 FFMA.FTZ R3, R26, R27, R3 ;  /* 0x0000001b1a038223 */ /* 0x000fe20000010003 */
[----:B------:R-:W-:Y:S01]  /*4570*/  @!P0 HADD2.F32 R30, -RZ, R8.H0_H0 ;  /* 0x20000008ff1e8230 */ /* 0x000fe20000004100 */
[----:B------:R-:W-:Y:S01]  /*4580*/  @!P0 FFMA.FTZ R4, R28, R29, R4 ;  /* 0x0000001d1c048223 */ /* 0x000fe20000010004 */
[--C-:B------:R-:W-:Y:S01]  /*4590*/  @!P0 HADD2.F32 R7, -RZ, R5.reuse.H1_H1 ;  /* 0x30000005ff078230 */ /* 0x100fe20000004100 */
[----:B------:R-:W-:Y:S01]  /*45a0*/  @!P0 FMUL.FTZ R10, R32, R6 ;  /* 0x00000006200a8220 */ /* 0x000fe20000410000 */
[----:B------:R-:W-:Y:S01]  /*45b0*/  @!P0 HADD2.F32 R8, -RZ, R5.H0_H0 ;  /* 0x20000005ff088230 */ /* 0x000fe20000004100 */
[----:B------:R-:W-:Y:S01]  /*45c0*/  @!P0 FMUL.FTZ R11, R30, R9 ;  /* 0x000000091e0b8220 */ /* 0x000fe20000410000 */
[----:B------:R-:W-:Y:S01]  /*45d0*/  @!P0 F2FP.PACK_AB R25, R57, R60 ;  /* 0x0000003c3919823e */ /* 0x000fe200000000ff */
[C---:B------:R-:W-:Y:S01]  /*45e0*/  @!P0 FMUL.FTZ R6, R7.reuse, R6 ;  /* 0x0000000607068220 */ /* 0x040fe20000410000 */
[----:B------:R-:W-:Y:S01]  /*45f0*/  @!P0 F2FP.PACK_AB R24, R56, R61 ;  /* 0x0000003d3818823e */ /* 0x000fe200000000ff */
[----:B------:R-:W-:Y:S01]  /*4600*/  @!P0 FFMA.FTZ R51, R7, R33, -R10 ;  /* 0x0000002107338223 */ /* 0x000fe2000001080a */
[----:B------:R-:W-:Y:S01]  /*4610*/  @!P0 MOV R17, R25 ;  /* 0x0000001900118202 */ /* 0x000fe20000000f00 */
[----:B------:R-:W-:Y:S01]  /*4620*/  @!P0 IMAD.MOV.U32 R7, RZ, RZ, R19 ;  /* 0x000000ffff078224 */ /* 0x000fe200078e0013 */
[----:B------:R-:W-:Y:S01]  /*4630*/  @!P0 MOV R16, R24 ;  /* 0x0000001800108202 */ /* 0x000fe20000000f00 */
[C---:B------:R-:W-:Y:S01]  /*4640*/  @!P0 FFMA.FTZ R50, R8.reuse, R31, -R11 ;  /* 0x0000001f08328223 */ /* 0x040fe2000001080b */
[----:B------:R-:W-:Y:S01]  /*4650*/  @!P0 HADD2.F32 R10, -RZ, R20.H0_H0 ;  /* 0x20000014ff0a8230 */ /* 0x000fe20000004100 */
[----:B------:R-:W-:Y:S01]  /*4660*/  @!P0 FMUL.FTZ R5, R8, R9 ;  /* 0x0000000908058220 */ /* 0x000fe20000410000 */
[----:B------:R-:W-:Y:S01]  /*4670*/  @!P0 HADD2.F32 R11, -RZ, R21.H0_H0 ;  /* 0x20000015ff0b8230 */ /* 0x000fe20000004100 */
[----:B------:R-:W-:Y:S01]  /*4680*/  @!P0 F2FP.PACK_AB R3, R4, R3 ;  /* 0x000000030403823e */ /* 0x000fe200000000ff */
[--C-:B------:R-:W-:Y:S01]  /*4690*/  @!P0 HADD2.F32 R20, -RZ, R35.reuse.H0_H0 ;  /* 0x20000023ff148230 */ /* 0x100fe20000004100 */
[----:B------:R-:W-:Y:S01]  /*46a0*/  @!P0 FFMA.FTZ R5, R30, R31, R5 ;  /* 0x0000001f1e058223 */ /* 0x000fe20000010005 */
[----:B------:R-:W-:Y:S01]  /*46b0*/  @!P0 HADD2.F32 R21, -RZ, R35.H1_H1 ;  /* 0x30000023ff158230 */ /* 0x000fe20000004100 */
[----:B------:R-:W-:Y:S01]  /*46c0*/  @!P0 FFMA.FTZ R6, R32, R33, R6 ;  /* 0x0000002120068223 */ /* 0x000fe20000010006 */
[--C-:B------:R-:W-:Y:S01]  /*46d0*/  @!P0 HADD2.F32 R9, -RZ, R7.reuse.H1_H1 ;  /* 0x30000007ff098230 */ /* 0x100fe20000004100 */
[----:B------:R-:W-:Y:S01]  /*46e0*/  @!P0 FMUL.FTZ R49, R20, R10 ;  /* 0x0000000a14318220 */ /* 0x000fe20000410000 */
[----:B------:R-:W-:Y:S01]  /*46f0*/  @!P0 HADD2.F32 R8, -RZ, R7.H0_H0 ;  /* 0x20000007ff088230 */ /* 0x000fe20000004100 */
[----:B------:R-:W-:Y:S01]  /*4700*/  @!P0 FMUL.FTZ R44, R21, R11 ;  /* 0x0000000b152c8220 */ /* 0x000fe20000410000 */
[----:B------:R-:W-:Y:S01]  /*4710*/  @!P0 HADD2.F32 R35, -RZ, R45.H0_H0 ;  /* 0x2000002dff238230 */ /* 0x000fe20000004100 */
[----:B------:R-:W-:Y:S02]  /*4720*/  @!P0 IMAD.MOV.U32 R41, RZ, RZ, R3 ;  /* 0x000000ffff298224 */ /* 0x000fe400078e0003 */
[C---:B------:R-:W-:Y:S02]  /*4730*/  @!P0 FFMA.FTZ R49, R8.reuse, R34, -R49 ;  /* 0x0000002208318223 */ /* 0x040fe40000010831 */
[C---:B------:R-:W-:Y:S02]  /*4740*/  @!P0 FFMA.FTZ R44, R9.reuse, R35, -R44 ;  /* 0x00000023092c8223 */ /* 0x040fe4000001082c */
[----:B------:R-:W-:Y:S02]  /*4750*/  @!P0 FMUL.FTZ R7, R8, R10 ;  /* 0x0000000a08078220 */ /* 0x000fe40000410000 */
[----:B------:R-:W-:Y:S01]  /*4760*/  @!P0 FMUL.FTZ R8, R9, R11 ;  /* 0x0000000b09088220 */ /* 0x000fe20000410000 */
[----:B------:R-:W-:Y:S01]  /*4770*/  @!P0 F2FP.PACK_AB R11, R51, R50 ;  /* 0x00000032330b823e */ /* 0x000fe200000000ff */
[----:B------:R-:W-:Y:S01]  /*4780*/  @!P0 FFMA.FTZ R7, R20, R34, R7 ;  /* 0x0000002214078223 */ /* 0x000fe20000010007 */
[----:B------:R-:W-:Y:S01]  /*4790*/  @!P0 F2FP.PACK_AB R10, R44, R49 ;  /* 0x000000312c0a823e */ /* 0x000fe200000000ff */
[----:B------:R-:W-:Y:S01]  /*47a0*/  @!P0 FFMA.FTZ R8, R21, R35, R8 ;  /* 0x0000002315088223 */ /* 0x000fe20000010008 */
[----:B------:R-:W-:Y:S01]  /*47b0*/  @!P0 F2FP.PACK_AB R9, R2, R0 ;  /* 0x000000000209823e */ /* 0x000fe200000000ff */
[----:B------:R-:W-:Y:S01]  /*47c0*/  @!P0 IMAD.MOV.U32 R18, RZ, RZ, R11 ;  /* 0x000000ffff128224 */ /* 0x000fe200078e000b */
[----:B------:R-:W-:Y:S02]  /*47d0*/  @!P0 MOV R19, R10 ;  /* 0x0000000a00138202 */ /* 0x000fe40000000f00 */
[----:B------:R-:W-:Y:S02]  /*47e0*/  @!P0 F2FP.PACK_AB R2, R6, R5 ;  /* 0x000000050602823e */ /* 0x000fe400000000ff */
[----:B------:R-:W-:Y:S01]  /*47f0*/  @!P0 F2FP.PACK_AB R0, R8, R7 ;  /* 0x000000070800823e */ /* 0x000fe200000000ff */
[----:B------:R1:W-:Y:S01]  /*4800*/  STG.E.128 [R54.64], R16 ;  /* 0x0000001036007986 */ /* 0x0003e2000c101d06 */
[----:B------:R-:W-:Y:S02]  /*4810*/  @!P0 MOV R40, R9 ;  /* 0x0000000900288202 */ /* 0x000fe40000000f00 */
[----:B------:R-:W-:Y:S02]  /*4820*/  @!P0 MOV R42, R2 ;  /* 0x00000002002a8202 */ /* 0x000fe40000000f00 */
[----:B------:R-:W-:Y:S05]  /*4830*/  @!P0 MOV R43, R0 ;  /* 0x00000000002b8202 */ /* 0x000fea0000000f00 */
[----:B------:R1:W-:Y:S02]  /*4840*/  @!P2 STG.E.128 [R52.64], R40 ;  /* 0x000000283400a986 */ /* 0x0003e4000c101d06 */
.L_x_155:
[----:B------:R-:W-:Y:S05]  /*4850*/  BSYNC B0 ;  /* 0x0000000000007941 */ /* 0x000fea0003800000 */
.L_x_154:
[----:B------:R-:W-:Y:S11]  /*4860*/  ISETP.GE.AND P0, PT, R134, c[0x0][0x1d4], PT ;  /* 0x0000750086007a0c */ /* 0x000ff60003f06270 */
[----:B------:R-:W-:Y:S02]  /*4870*/  @!UPT UIADD3 URZ, URZ, URZ, URZ ;  /* 0x0000003f3f3ff290 */ /* 0x000fe4000fffe03f */
[----:B------:R-:W-:-:S05]  /*4880*/  @P0 BRA `(.L_x_145) ;  /* 0x0000087000000947 */ /* 0x000fca0003800000 */
[----:B-1----:R-:W1:Y:S01]  /*4890*/  LDS.128 R40, [R87+0xc080] ;  /* 0x00c0800057287984 */ /* 0x002e620000000c00 */
[----:B------:R-:W-:Y:S04]  /*48a0*/  IADD3 R0, P1, P0, R64, R59, R69 ;  /* 0x0000003b40007210 */ /* 0x000fe8000783e045 */
[----:B------:R-:W-:Y:S02]  /*48b0*/  IADD3.X R2, R63, R58, R94, P1, P0 ;  /* 0x0000003a3f027210 */ /* 0x000fe40000fe045e */
[C---:B------:R-:W-:Y:S01]  /*48c0*/  LEA R44, P0, R0.reuse, c[0x0][0x1c8], 0x1 ;  /* 0x00007200002c7a11 */ /* 0x040fe200078008ff */
[----:B------:R-:W2:Y:S03]  /*48d0*/  LDS.128 R16, [R91+0xc080] ;  /* 0x00c080005b107984 */ /* 0x000ea60000000c00 */
[----:B------:R-:W-:Y:S02]  /*48e0*/  LEA.HI.X R45, R0, c[0x0][0x1cc], R2, 0x1, P0 ;  /* 0x00007300002d7a11 */ /* 0x000fe400000f0c02 */
[----:B------:R-:W-:Y:S11]  /*48f0*/  ISETP.GE.AND P0, PT, R134, c[0x0][0x27c], PT ;  /* 0x00009f0086007a0c */ /* 0x000ff60003f06270 */
[----:B------:R-:W-:Y:S02]  /*4900*/  @!UPT UIADD3 URZ, URZ, URZ, URZ ;  /* 0x0000003f3f3ff290 */ /* 0x000fe4000fffe03f */
[----:B------:R-:W-:Y:S01]  /*4910*/  @!P0 HADD2.F32 R3, -RZ, R22.H0_H0 ;  /* 0x20000016ff038230 */ /* 0x000fe20000004100 */
[----:B------:R-:W-:Y:S01]  /*4920*/  @!P0 SHF.R.U32.HI R4, RZ, 0x10, R13 ;  /* 0x00000010ff048819 */ /* 0x000fe2000001160d */
[----:B------:R-:W-:Y:S01]  /*4930*/  @!P0 HADD2.F32 R24, -RZ, R46.H0_H0 ;  /* 0x2000002eff188230 */ /* 0x000fe20000004100 */
[----:B------:R-:W-:Y:S01]  /*4940*/  @!P0 SHF.R.U32.HI R8, RZ, 0x10, R37 ;  /* 0x00000010ff088819 */ /* 0x000fe20000011625 */
[----:B------:R-:W-:Y:S01]  /*4950*/  @!P0 HADD2.F32 R27, -RZ, R47.H0_H0 ;  /* 0x2000002fff1b8230 */ /* 0x000fe20000004100 */
[--C-:B------:R-:W-:Y:S01]  /*4960*/  @!P0 SHF.R.U64 R11, R14, 0x10, R15.reuse ;  /* 0x000000100e0b8819 */ /* 0x100fe2000000120f */
[----:B------:R-:W-:Y:S01]  /*4970*/  @!P0 HADD2.F32 R4, -RZ, R4.H0_H0 ;  /* 0x20000004ff048230 */ /* 0x000fe20000004100 */
[----:B------:R-:W-:Y:S01]  /*4980*/  @!P0 SHF.R.U32.HI R9, RZ, 0x10, R15 ;  /* 0x00000010ff098819 */ /* 0x000fe2000001160f */
[----:B------:R-:W-:Y:S01]  /*4990*/  @!P0 HADD2.F32 R25, -RZ, R8.H0_H0 ;  /* 0x20000008ff198230 */ /* 0x000fe20000004100 */
[--C-:B------:R-:W-:Y:S01]  /*49a0*/  @!P0 SHF.R.U32.HI R29, RZ, 0x10, R39.reuse ;  /* 0x00000010ff1d8819 */ /* 0x100fe20000011627 */
[----:B------:R-:W-:Y:S01]  /*49b0*/  @!P0 HADD2.F32 R11, -RZ, R11.H0_H0 ;  /* 0x2000000bff0b8230 */ /* 0x000fe20000004100 */
[----:B------:R-:W-:Y:S01]  /*49c0*/  @!P0 SHF.R.U64 R28, R38, 0x10, R39 ;  /* 0x00000010261c8819 */ /* 0x000fe20000001227 */
[----:B------:R-:W-:Y:S01]  /*49d0*/  @!P0 HADD2.F32 R14, -RZ, R46.H1_H1 ;  /* 0x3000002eff0e8230 */ /* 0x000fe20000004100 */
[----:B------:R-:W-:Y:S01]  /*49e0*/  @!P0 SHF.R.U64 R7, R12, 0x10, R13 ;  /* 0x000000100c078819 */ /* 0x000fe2000000120d */
[----:B-1----:R-:W-:Y:S01]  /*49f0*/  @!P0 IMAD.MOV.U32 R33, RZ, RZ, R42 ;  /* 0x000000ffff218224 */ /* 0x002fe200078e002a */
[----:B------:R-:W-:Y:S01]  /*4a00*/  @!P0 MOV R5, R41 ;  /* 0x0000002900058202 */ /* 0x000fe20000000f00 */
[----:B------:R-:W-:Y:S01]  /*4a10*/  @!P0 HADD2.F32 R32, -RZ, R29.H0_H0 ;  /* 0x2000001dff208230 */ /* 0x000fe20000004100 */
[----:B------:R-:W-:Y:S01]  /*4a20*/  @!P0 MOV R10, R40 ;  /* 0x00000028000a8202 */ /* 0x000fe20000000f00 */
[----:B------:R-:W-:Y:S01]  /*4a30*/  @!P0 HADD2.F32 R30, -RZ, R47.H1_H1 ;  /* 0x3000002fff1e8230 */ /* 0x000fe20000004100 */
[----:B------:R-:W-:Y:S01]  /*4a40*/  @!P0 SHF.R.U64 R12, R36, 0x10, R37 ;  /* 0x00000010240c8819 */ /* 0x000fe20000001225 */
[----:B------:R-:W-:Y:S01]  /*4a50*/  @!P0 HADD2.F32 R21, -RZ, R5.H0_H0 ;  /* 0x20000005ff158230 */ /* 0x000fe20000004100 */
[----:B--2---:R-:W-:Y:S01]  /*4a60*/  @!P0 MOV R2, R17 ;  /* 0x0000001100028202 */ /* 0x004fe20000000f00 */
[----:B------:R-:W-:Y:S03]  /*4a70*/  @!P0 HADD2.F32 R26, -RZ, R33.H0_H0 ;  /* 0x20000021ff1a8230 */ /* 0x000fe60000004100 */
[-C--:B------:R-:W-:Y:S01]  /*4a80*/  @!P0 FMUL.FTZ R6, R21, R3.reuse ;  /* 0x0000000315068220 */ /* 0x080fe20000410000 */
[----:B------:R-:W-:Y:S02]  /*4a90*/  @!P0 HADD2.F32 R13, -RZ, R10.H0_H0 ;  /* 0x2000000aff0d8230 */ /* 0x000fe40000004100 */
[--C-:B------:R-:W-:Y:S02]  /*4aa0*/  @!P0 HADD2.F32 R0, -RZ, R2.reuse.H0_H0 ;  /* 0x20000002ff008230 */ /* 0x100fe40000004100 */
[----:B------:R-:W-:Y:S02]  /*4ab0*/  @!P0 HADD2.F32 R2, -RZ, R2.H1_H1 ;  /* 0x30000002ff028230 */ /* 0x000fe40000004100 */
[----:B------:R-:W-:Y:S01]  /*4ac0*/  @!P0 HADD2.F32 R20, -RZ, R12.H0_H0 ;  /* 0x2000000cff148230 */ /* 0x000fe20000004100 */
[C---:B------:R-:W-:Y:S01]  /*4ad0*/  @!P0 FMUL.FTZ R3, R0.reuse, R3 ;  /* 0x0000000300038220 */ /* 0x040fe20000410000 */
[----:B------:R-:W-:Y:S01]  /*4ae0*/  @!P0 HADD2.F32 R28, -RZ, R28.H0_H0 ;  /* 0x2000001cff1c8230 */ /* 0x000fe20000004100 */
[----:B------:R-:W-:Y:S01]  /*4af0*/  @!P0 FFMA.FTZ R49, R0, R24, -R6 ;  /* 0x0000001800318223 */ /* 0x000fe20000010806 */
[----:B------:R-:W-:Y:S01]  /*4b00*/  @!P0 MOV R6, R16 ;  /* 0x0000001000068202 */ /* 0x000fe20000000f00 */
[----:B------:R-:W-:Y:S02]  /*4b10*/  @!P0 HADD2.F32 R0, -RZ, R22.H1_H1 ;  /* 0x30000016ff008230 */ /* 0x000fe40000004100 */
[----:B------:R-:W-:Y:S02]  /*4b20*/  @!P0 HADD2.F32 R22, -RZ, R5.H1_H1 ;  /* 0x30000005ff168230 */ /* 0x000fe40000004100 */
[--C-:B------:R-:W-:Y:S01]  /*4b30*/  @!P0 HADD2.F32 R5, -RZ, R6.reuse.H0_H0 ;  /* 0x20000006ff058230 */ /* 0x100fe20000004100 */
[----:B------:R-:W-:Y:S01]  /*4b40*/  @!P0 FMUL.FTZ R15, R13, R0 ;  /* 0x000000000d0f8220 */ /* 0x000fe20000410000 */
[----:B------:R-:W-:Y:S01]  /*4b50*/  @!P0 HADD2.F32 R6, -RZ, R6.H1_H1 ;  /* 0x30000006ff068230 */ /* 0x000fe20000004100 */
[----:B------:R-:W-:Y:S02]  /*4b60*/  @!P0 FMUL.FTZ R8, R22, R4 ;  /* 0x0000000416088220 */ /* 0x000fe40000410000 */
[C---:B------:R-:W-:Y:S02]  /*4b70*/  @!P0 FMUL.FTZ R0, R5.reuse, R0 ;  /* 0x0000000005008220 */ /* 0x040fe40000410000 */
[C---:B------:R-:W-:Y:S01]  /*4b80*/  @!P0 FFMA.FTZ R46, R2.reuse, R25, -R8 ;  /* 0x00000019022e8223 */ /* 0x040fe20000010808 */
[----:B------:R-:W-:Y:S01]  /*4b90*/  @!P0 MOV R8, R18 ;  /* 0x0000001200088202 */ /* 0x000fe20000000f00 */
[----:B------:R-:W-:Y:S01]  /*4ba0*/  @!P0 FFMA.FTZ R39, R5, R14, -R15 ;  /* 0x0000000e05278223 */ /* 0x000fe2000001080f */
[----:B------:R-:W-:Y:S01]  /*4bb0*/  @!P0 HADD2.F32 R5, -RZ, R23.H0_H0 ;  /* 0x20000017ff058230 */ /* 0x000fe20000004100 */
[----:B------:R-:W-:Y:S01]  /*4bc0*/  @!P0 FMUL.FTZ R4, R2, R4 ;  /* 0x0000000402048220 */ /* 0x000fe20000410000 */
[----:B------:R-:W-:Y:S01]  /*4bd0*/  @!P0 HADD2.F32 R2, -RZ, R7.H0_H0 ;  /* 0x20000007ff028230 */ /* 0x000fe20000004100 */
[----:B------:R-:W-:Y:S01]  /*4be0*/  @!P0 FFMA.FTZ R0, R13, R14, R0 ;  /* 0x0000000e0d008223 */ /* 0x000fe20000010000 */
[----:B------:R-:W-:Y:S02]  /*4bf0*/  @!P0 HADD2.F32 R7, -RZ, R8.H0_H0 ;  /* 0x20000008ff078230 */ /* 0x000fe40000004100 */
[----:B------:R-:W-:Y:S01]  /*4c00*/  @!P0 HADD2.F32 R15, -RZ, R10.H1_H1 ;  /* 0x3000000aff0f8230 */ /* 0x000fe20000004100 */
[-C--:B------:R-:W-:Y:S02]  /*4c10*/  @!P0 FMUL.FTZ R10, R26, R5.reuse ;  /* 0x000000051a0a8220 */ /* 0x080fe40000410000 */
[----:B------:R-:W-:Y:S02]  /*4c20*/  @!P0 FMUL.FTZ R5, R7, R5 ;  /* 0x0000000507058220 */ /* 0x000fe40000410000 */
[-C--:B------:R-:W-:Y:S02]  /*4c30*/  @!P0 FMUL.FTZ R12, R15, R2.reuse ;  /* 0x000000020f0c8220 */ /* 0x080fe40000410000 */
[----:B------:R-:W-:Y:S01]  /*4c40*/  @!P0 FFMA.FTZ R37, R7, R27, -R10 ;  /* 0x0000001b07258223 */ /* 0x000fe2000001080a */
[----:B------:R-:W-:Y:S01]  /*4c50*/  @!P0 HADD2.F32 R7, -RZ, R23.H1_H1 ;  /* 0x30000017ff078230 */ /* 0x000fe20000004100 */
[C---:B------:R-:W-:Y:S01]  /*4c60*/  @!P0 FMUL.FTZ R2, R6.reuse, R2 ;  /* 0x0000000206028220 */ /* 0x040fe20000410000 */
[----:B------:R-:W-:Y:S01]  /*4c70*/  @!P0 MOV R23, R43 ;  /* 0x0000002b00178202 */ /* 0x000fe20000000f00 */
[-C--:B------:R-:W-:Y:S01]  /*4c80*/  @!P0 FFMA.FTZ R38, R6, R20.reuse, -R12 ;  /* 0x0000001406268223 */ /* 0x080fe2000001080c */
[----:B------:R-:W-:Y:S01]  /*4c90*/  @!P0 MOV R6, R19 ;  /* 0x0000001300068202 */ /* 0x000fe20000000f00 */
[----:B------:R-:W-:Y:S01]  /*4ca0*/  @!P0 FFMA.FTZ R2, R15, R20, R2 ;  /* 0x000000140f028223 */ /* 0x000fe20000010002 */
[----:B------:R-:W-:Y:S01]  /*4cb0*/  @!P0 HADD2.F32 R12, -RZ, R9.H0_H0 ;  /* 0x20000009ff0c8230 */ /* 0x000fe20000004100 */
[----:B------:R-:W-:Y:S01]  /*4cc0*/  @!P0 FFMA.FTZ R3, R21, R24, R3 ;  /* 0x0000001815038223 */ /* 0x000fe20000010003 */
[--C-:B------:R-:W-:Y:S01]  /*4cd0*/  @!P0 HADD2.F32 R31, -RZ, R23.reuse.H1_H1 ;  /* 0x30000017ff1f8230 */ /* 0x100fe20000004100 */
[----:B------:R-:W-:Y:S01]  /*4ce0*/  @!P0 FFMA.FTZ R4, R22, R25, R4 ;  /* 0x0000001916048223 */ /* 0x000fe20000010004 */
[----:B------:R-:W-:Y:S01]  /*4cf0*/  @!P0 HADD2.F32 R29, -RZ, R23.H0_H0 ;  /* 0x20000017ff1d8230 */ /* 0x000fe20000004100 */
[----:B------:R-:W-:Y:S01]  /*4d00*/  @!P0 FFMA.FTZ R5, R26, R27, R5 ;  /* 0x0000001b1a058223 */ /* 0x000fe20000010005 */
[----:B------:R-:W-:Y:S01]  /*4d10*/  @!P0 HADD2.F32 R23, -RZ, R33.H1_H1 ;  /* 0x30000021ff178230 */ /* 0x000fe20000004100 */
[----:B------:R-:W-:Y:S01]  /*4d20*/  @!P0 FMUL.FTZ R33, R31, R12 ;  /* 0x0000000c1f218220 */ /* 0x000fe20000410000 */
[----:B------:R-:W-:Y:S01]  /*4d30*/  @!P0 F2FP.PACK_AB R3, R4, R3 ;  /* 0x000000030403823e */ /* 0x000fe200000000ff */
[----:B------:R-:W-:Y:S01]  /*4d40*/  @!P0 HADD2.F32 R10, -RZ, R8.H1_H1 ;  /* 0x30000008ff0a8230 */ /* 0x000fe20000004100 */
[----:B------:R-:W-:Y:S01]  /*4d50*/  @!P0 FMUL.FTZ R34, R29, R7 ;  /* 0x000000071d228220 */ /* 0x000fe20000410000 */
[--C-:B------:R-:W-:Y:S01]  /*4d60*/  @!P0 HADD2.F32 R9, -RZ, R6.reuse.H0_H0 ;  /* 0x20000006ff098230 */ /* 0x100fe20000004100 */
[----:B------:R-:W-:Y:S01]  /*4d70*/  @!P0 MOV R41, R3 ;  /* 0x0000000300298202 */ /* 0x000fe20000000f00 */
[----:B------:R-:W-:Y:S01]  /*4d80*/  @!P0 HADD2.F32 R8, -RZ, R6.H1_H1 ;  /* 0x30000006ff088230 */ /* 0x000fe20000004100 */
[----:B------:R-:W-:Y:S02]  /*4d90*/  @!P0 FMUL.FTZ R35, R23, R11 ;  /* 0x0000000b17238220 */ /* 0x000fe40000410000 */
[C---:B------:R-:W-:Y:S02]  /*4da0*/  @!P0 FFMA.FTZ R34, R9.reuse, R30, -R34 ;  /* 0x0000001e09228223 */ /* 0x040fe40000010822 */
[----:B------:R-:W-:Y:S01]  /*4db0*/  @!P0 FFMA.FTZ R36, R8, R32, -R33 ;  /* 0x0000002008248223 */ /* 0x000fe20000010821 */
[----:B------:R-:W-:Y:S01]  /*4dc0*/  @!P0 F2FP.PACK_AB R33, R46, R49 ;  /* 0x000000312e21823e */ /* 0x000fe200000000ff */
[C---:B------:R-:W-:Y:S02]  /*4dd0*/  @!P0 FFMA.FTZ R35, R10.reuse, R28, -R35 ;  /* 0x0000001c0a238223 */ /* 0x040fe40000010823 */
[----:B------:R-:W-:Y:S01]  /*4de0*/  @!P0 FMUL.FTZ R6, R10, R11 ;  /* 0x0000000b0a068220 */ /* 0x000fe20000410000 */
[----:B------:R-:W-:Y:S01]  /*4df0*/  @!P0 F2FP.PACK_AB R11, R38, R39 ;  /* 0x00000027260b823e */ /* 0x000fe200000000ff */
[----:B------:R-:W-:Y:S01]  /*4e00*/  @!P0 FMUL.FTZ R7, R9, R7 ;  /* 0x0000000709078220 */ /* 0x000fe20000410000 */
[----:B------:R-:W-:Y:S01]  /*4e10*/  @!P0 F2FP.PACK_AB R10, R36, R34 ;  /* 0x00000022240a823e */ /* 0x000fe200000000ff */
[----:B------:R-:W-:Y:S01]  /*4e20*/  @!P0 FMUL.FTZ R8, R8, R12 ;  /* 0x0000000c08088220 */ /* 0x000fe20000410000 */
[----:B------:R-:W-:Y:S01]  /*4e30*/  @!P0 F2FP.PACK_AB R9, R35, R37 ;  /* 0x000000252309823e */ /* 0x000fe200000000ff */
[----:B------:R-:W-:Y:S01]  /*4e40*/  @!P0 FFMA.FTZ R6, R23, R28, R6 ;  /* 0x0000001c17068223 */ /* 0x000fe20000010006 */
[----:B------:R-:W-:Y:S01]  /*4e50*/  @!P0 MOV R17, R33 ;  /* 0x0000002100118202 */ /* 0x000fe20000000f00 */
[----:B------:R-:W-:Y:S01]  /*4e60*/  @!P0 FFMA.FTZ R7, R29, R30, R7 ;  /* 0x0000001e1d078223 */ /* 0x000fe20000010007 */
[----:B------:R-:W-:Y:S01]  /*4e70*/  @!P0 MOV R18, R9 ;  /* 0x0000000900128202 */ /* 0x000fe20000000f00 */
[----:B------:R-:W-:Y:S01]  /*4e80*/  @!P0 IMAD.MOV.U32 R16, RZ, RZ, R11 ;  /* 0x000000ffff108224 */ /* 0x000fe200078e000b */
[----:B------:R-:W-:Y:S01]  /*4e90*/  @!P0 MOV R19, R10 ;  /* 0x0000000a00138202 */ /* 0x000fe20000000f00 */
[----:B------:R-:W-:Y:S01]  /*4ea0*/  @!P0 FFMA.FTZ R8, R31, R32, R8 ;  /* 0x000000201f088223 */ /* 0x000fe20000010008 */
[----:B------:R-:W-:Y:S02]  /*4eb0*/  @!P0 F2FP.PACK_AB R9, R2, R0 ;  /* 0x000000000209823e */ /* 0x000fe400000000ff */
[----:B------:R-:W-:Y:S01]  /*4ec0*/  @!P0 F2FP.PACK_AB R2, R6, R5 ;  /* 0x000000050602823e */ /* 0x000fe200000000ff */
[----:B------:R1:W-:Y:S01]  /*4ed0*/  STG.E.128 [R44.64], R16 ;  /* 0x000000102c007986 */ /* 0x0003e2000c101d06 */
[----:B------:R-:W-:Y:S01]  /*4ee0*/  @!P0 F2FP.PACK_AB R0, R8, R7 ;  /* 0x000000070800823e */ /* 0x000fe200000000ff */
[----:B------:R-:W-:Y:S01]  /*4ef0*/  @!P0 IMAD.MOV.U32 R40, RZ, RZ, R9 ;  /* 0x000000ffff288224 */ /* 0x000fe200078e0009 */
[----:B------:R-:W-:Y:S02]  /*4f00*/  @!P0 MOV R42, R2 ;  /* 0x00000002002a8202 */ /* 0x000fe40000000f00 */
[----:B------:R-:W-:Y:S02]  /*4f10*/  @!P0 MOV R43, R0 ;  /* 0x00000000002b8202 */ /* 0x000fe40000000f00 */
[----:B------:R-:W-:Y:S11]  /*4f20*/  ISETP.GE.AND P0, PT, R68, c[0x0][0x1d4], PT ;  /* 0x0000750044007a0c */ /* 0x000ff60003f06270 */
[----:B------:R-:W-:Y:S02]  /*4f30*/  @!UPT UIADD3 URZ, URZ, URZ, URZ ;  /* 0x0000003f3f3ff290 */ /* 0x000fe4000fffe03f */
[----:B------:R-:W-:-:S05]  /*4f40*/  @P0 BRA `(.L_x_145) ;  /* 0x000001b000000947 */ /* 0x000fca0003800000 */
[----:B------:R-:W-:Y:S04]  /*4f50*/  IADD3 R0, P1, P0, R64, R59, R68 ;  /* 0x0000003b40007210 */ /* 0x000fe8000783e044 */
[----:B------:R-:W-:Y:S02]  /*4f60*/  IADD3.X R3, R63, R58, R89, P1, P0 ;  /* 0x0000003a3f037210 */ /* 0x000fe40000fe0459 */
[C---:B------:R-:W-:Y:S04]  /*4f70*/  LEA R2, P0, R0.reuse, c[0x0][0x1c8], 0x1 ;  /* 0x0000720000027a11 */ /* 0x040fe800078008ff */
[----:B------:R-:W-:Y:S05]  /*4f80*/  LEA.HI.X R3, R0, c[0x0][0x1cc], R3, 0x1, P0 ;  /* 0x0000730000037a11 */ /* 0x000fea00000f0c03 */
[----:B------:R2:W-:Y:S01]  /*4f90*/  STG.E.128 [R2.64], R40 ;  /* 0x0000002802007986 */ /* 0x0005e2000c101d06 */
[----:B------:R-:W-:-:S05]  /*4fa0*/  BRA `(.L_x_145) ;  /* 0x0000015000007947 */ /* 0x000fca0003800000 */
.L_x_141:
[----:B------:R-:W-:Y:S05]  /*4fb0*/  IMAD R0, R48, -0x20, R66 ;  /* 0xffffffe030007824 */ /* 0x000fea00078e0242 */
[----:B------:R-:W-:Y:S04]  /*4fc0*/  IMNMX R0, R0, 0x20, PT ;  /* 0x0000002000007817 */ /* 0x000fe80003800200 */
[----:B------:R-:W-:Y:S11]  /*4fd0*/  ISETP.GE.AND P0, PT, R198, R0, PT ;  /* 0x00000000c600720c */ /* 0x000ff60003f06270 */
[----:B------:R-:W-:Y:S02]  /*4fe0*/  @!UPT UIADD3 URZ, URZ, URZ, URZ ;  /* 0x0000003f3f3ff290 */ /* 0x000fe4000fffe03f */
[----:B------:R-:W-:-:S05]  /*4ff0*/  @P0 BRA `(.L_x_145) ;  /* 0x0000010000000947 */ /* 0x000fca0003800000 */
[----:B------:R-:W-:Y:S11]  /*5000*/  ISETP.GE.AND P0, PT, R132, c[0x0][0x1d4], PT ;  /* 0x0000750084007a0c */ /* 0x000ff60003f06270 */
[----:B------:R-:W-:Y:S02]  /*5010*/  @!UPT UIADD3 URZ, URZ, URZ, URZ ;  /* 0x0000003f3f3ff290 */ /* 0x000fe4000fffe03f */
[----:B------:R-:W1:Y:S04]  /*5020*/  @!P0 LDS.128 R8, [R188+0xc080] ;  /* 0x00c08000bc088984 */ /* 0x000e680000000c00 */
[----:B-1----:R-:W-:Y:S01]  /*5030*/  @!P0 STG.E.128 [R38.64], R8 ;  /* 0x0000000826008986 */ /* 0x002fe2000c101d06 */
[----:B------:R-:W-:Y:S11]  /*5040*/  ISETP.GE.AND P0, PT, R134, c[0x0][0x1d4], PT ;  /* 0x0000750086007a0c */ /* 0x000ff60003f06270 */
[----:B------:R-:W-:Y:S02]  /*5050*/  @!UPT UIADD3 URZ, URZ, URZ, URZ ;  /* 0x0000003f3f3ff290 */ /* 0x000fe4000fffe03f */
[----:B------:R-:W1:Y:S04]  /*5060*/  @!P0 LDS.128 R4, [R188+0xd080] ;  /* 0x00d08000bc048984 */ /* 0x000e680000000c00 */
[----:B-1----:R-:W-:Y:S01]  /*5070*/  @!P0 STG.E.128 [R38.64+0x80], R4 ;  /* 0x0000800426008986 */ /* 0x002fe2000c101d06 */
[----:B------:R-:W-:Y:S11]  /*5080*/  ISETP.GE.AND P0, PT, R196, c[0x0][0x1d4], PT ;  /* 0x00007500c4007a0c */ /* 0x000ff60003f06270 */
[----:B------:R-:W-:Y:S02]  /*5090*/  @!UPT UIADD3 URZ, URZ, URZ, URZ ;  /* 0x0000003f3f3ff290 */ /* 0x000fe4000fffe03f */
[----:B------:R-:W1:Y:S04]  /*50a0*/  @!P0 LDS.128 R4, [R188+0xe080] ;  /* 0x00e08000bc048984 */ /* 0x000e680000000c00 */
[----:B-1----:R-:W-:Y:S01]  /*50b0*/  @!P0 STG.E.128 [R38.64+0x100], R4 ;  /* 0x0001000426008986 */ /* 0x002fe2000c101d06 */
[----:B------:R-:W-:Y:S11]  /*50c0*/  ISETP.GE.AND P0, PT, R197, c[0x0][0x1d4], PT ;  /* 0x00007500c5007a0c */ /* 0x000ff60003f06270 */
[----:B------:R-:W-:Y:S02]  /*50d0*/  @!UPT UIADD3 URZ, URZ, URZ, URZ ;  /* 0x0000003f3f3ff290 */ /* 0x000fe4000fffe03f */
[----:B------:R-:W1:Y:S04]  /*50e0*/  @!P0 LDS.128 R4, [R188+0xf080] ;  /* 0x00f08000bc048984 */ /* 0x000e680000000c00 */
[----:B-1----:R1:W-:Y:S02]  /*50f0*/  @!P0 STG.E.128 [R38.64+0x180], R4 ;  /* 0x0001800426008986 */ /* 0x0023e4000c101d06 */
.L_x_145:
[----:B------:R-:W-:Y:S05]  /*5100*/  BSYNC B1 ;  /* 0x0000000000017941 */ /* 0x000fea0003800000 */
.L_x_140:
[----:B-1---5:R-:W-:Y:S01]  /*5110*/  IMAD.SHL.U32 R6, R48, 0x20, RZ ;  /* 0x0000002030067824 */ /* 0x022fe200078e00ff */
[----:B------:R-:W-:Y:S03]  /*5120*/  BSSY B0, `(.L_x_156) ;  /* 0x0000036000007945 */ /* 0x000fe60003800000 */
[----:B------:R-:W-:Y:S05]  /*5130*/  IMAD.IADD R0, R104, 0x1, -R6 ;  /* 0x0000000168007824 */ /* 0x000fea00078e0a06 */
[----:B------:R-:W-:Y:S11]  /*5140*/  ISETP.GE.AND P0, PT, R0, 0x1, PT ;  /* 0x000000010000780c */ /* 0x000ff60003f06270 */
[----:B------:R-:W-:Y:S02]  /*5150*/  @!UPT UIADD3 URZ, URZ, URZ, URZ ;  /* 0x0000003f3f3ff290 */ /* 0x000fe4000fffe03f */
[C---:B------:R-:W-:Y:S02]  /*5160*/  @P0 LEA R0, P1, R48.reuse, R105, 0x5 ;  /* 0x0000006930000211 */ /* 0x040fe400078228ff */
[----:B--2---:R-:W-:Y:S02]  /*5170*/  @P0 MOV R3, R100 ;  /* 0x0000006400030202 */ /* 0x004fe40000000f00 */
[----:B------:R-:W-:Y:S05]  /*5180*/  @P0 LEA.HI.X R2, R48, R108, R62, 0x5, P1 ;  /* 0x0000006c30020211 */ /* 0x000fea00008f2c3e */
[----:B------:R-:W-:Y:S02]  /*5190*/  @P0 IMAD R4, R2, c[0x0][0x258], RZ ;  /* 0x0000960002040a24 */ /* 0x000fe400078e02ff */
[----:B------:R-:W-:Y:S04]  /*51a0*/  @P0 IMAD.MOV.U32 R2, RZ, RZ, R84 ;  /* 0x000000ffff020224 */ /* 0x000fe800078e0054 */
[C---:B------:R-:W-:Y:S04]  /*51b0*/  @P0 IMAD.WIDE.U32 R2, R0.reuse, c[0x0][0x258], R2 ;  /* 0x0000960000020a25 */ /* 0x040fe800078e0002 */
[----:B------:R-:W-:Y:S01]  /*51c0*/  @P0 IMAD R0, R0, c[0x0][0x25c], R4 ;  /* 0x0000970000000a24 */ /* 0x000fe200078e0204 */
[C---:B------:R-:W-:Y:S03]  /*51d0*/  @P0 LEA R4, P1, R2.reuse, c[0x0][0x250], 0x1 ;  /* 0x0000940002040a11 */ /* 0x040fe600078208ff */
[----:B------:R-:W-:Y:S05]  /*51e0*/  @P0 IMAD.IADD R0, R3, 0x1, R0 ;  /* 0x0000000103000824 */ /* 0x000fea00078e0200 */
[----:B------:R-:W-:Y:S02]  /*51f0*/  @P0 LEA.HI.X R5, R2, c[0x0][0x254], R0, 0x1, P1 ;  /* 0x0000950002050a11 */ /* 0x000fe400008f0c00 */
[----:B------:R-:W-:Y:S03]  /*5200*/  IADD3 R0, -R6, R66, RZ ;  /* 0x0000004206007210 */ /* 0x000fe60007ffe1ff */
[----:B------:R-:W-:Y:S01]  /*5210*/  @!PT LDS RZ, [RZ] ;  /* 0x00000000fffff984 */ /* 0x000fe20000000800 */
[----:B------:R-:W-:Y:S01]  /*5220*/  @!PT LDS RZ, [RZ] ;  /* 0x00000000fffff984 */ /* 0x000fe20000000800 */
[----:B------:R-:W-:Y:S01]  /*5230*/  @!PT LDS RZ, [RZ] ;  /* 0x00000000fffff984 */ /* 0x000fe20000000800 */
[----:B------:R1:W-:Y:S01]  /*5240*/  @P0 LDGSTS.E.BYPASS.LTC128B.128 [R188+0x8080], [R4.64], !P6 ;  /* 0x0808000004bc0fae */ /* 0x0003e2000f101d46 */
[----:B------:R-:W-:Y:S03]  /*5250*/  IMNMX R0, R0, 0x20, PT ;  /* 0x0000002000007817 */ /* 0x000fe60003800200 */
[----:B------:R1:W-:Y:S04]  /*5260*/  @P0 LDGSTS.E.BYPASS.LTC128B.128 [R188+0x9080], [R4.64+0x80], !P5 ;  /* 0x0908008004bc0fae */ /* 0x0003e8000e901d46 */
[----:B------:R1:W-:Y:S04]  /*5270*/  @P0 LDGSTS.E.BYPASS.LTC128B.128 [R188+0xa080], [R4.64+0x100], !P4 ;  /* 0x0a08010004bc0fae */ /* 0x0003e8000e101d46 */
[----:B------:R1:W-:Y:S01]  /*5280*/  @P0 LDGSTS.E.BYPASS.LTC128B.128 [R188+0xb080], [R4.64+0x180], !P3 ;  /* 0x0b08018004bc0fae */ /* 0x0003e2000d901d46 */
[----:B------:R-:W-:Y:S03]  /*5290*/  ISETP.GE.AND P0, PT, R198, R0, PT ;  /* 0x00000000c600720c */ /* 0x000fe60003f06270 */
[----:B------:R-:W0:Y:S01]  /*52a0*/  LDGDEPBAR ;  /* 0x00000000000079af */ /* 0x000e220000000000 */
[----:B------:R-:W-:Y:S04]  /*52b0*/  DEPBAR.LE SB0, 0x0 ;  /* 0x000080000000791a */ /* 0x000fe80000000000 */
[----:B------:R-:W-:Y:S06]  /*52c0*/  BAR.SYNC.DEFER_BLOCKING 0x0 ;  /* 0x0000000000007b1d */ /* 0x000fec0000010000 */
[----:B------:R-:W-:-:S05]  /*52d0*/  @P0 BRA `(.L_x_157) ;  /* 0x000001a000000947 */ /* 0x000fca0003800000 */
[C---:B-1----:R-:W-:Y:S01]  /*52e0*/  LEA R0, P0, R48.reuse, R110, 0x5 ;  /* 0x0000006e30007211 */ /* 0x042fe200078028ff */
[----:B------:R-:W-:Y:S02]  /*52f0*/  IMAD.MOV.U32 R4, RZ, RZ, R82 ;  /* 0x000000ffff047224 */ /* 0x000fe400078e0052 */
[----:B------:R-:W-:Y:S01]  /*5300*/  IMAD.MOV.U32 R5, RZ, RZ, R99 ;  /* 0x000000ffff057224 */ /* 0x000fe200078e0063 */
[----:B------:R-:W-:Y:S03]  /*5310*/  LEA.HI.X R2, R48, R109, R62, 0x5, P0 ;  /* 0x0000006d30027211 */ /* 0x000fe600000f2c3e */
[----:B------:R-:W-:Y:S04]  /*5320*/  IMAD.WIDE.U32 R4, R0, c[0x0][0x208], R4 ;  /* 0x0000820000047a25 */ /* 0x000fe800078e0004 */
[----:B------:R-:W-:Y:S04]  /*5330*/  IMAD R2, R2, c[0x0][0x208], RZ ;  /* 0x0000820002027a24 */ /* 0x000fe800078e02ff */
[----:B------:R-:W-:Y:S01]  /*5340*/  IMAD R0, R0, c[0x0][0x20c], R2 ;  /* 0x0000830000007a24 */ /* 0x000fe200078e0202 */
[C---:B------:R-:W-:Y:S03]  /*5350*/  LEA R2, P0, R4.reuse, c[0x0][0x1f8], 0x1 ;  /* 0x00007e0004027a11 */ /* 0x040fe600078008ff */
[----:B------:R-:W-:Y:S05]  /*5360*/  IMAD.IADD R0, R5, 0x1, R0 ;  /* 0x0000000105007824 */ /* 0x000fea00078e0200 */
[----:B------:R-:W-:Y:S02]  /*5370*/  LEA.HI.X R3, R4, c[0x0][0x1fc], R0, 0x1, P0 ;  /* 0x00007f0004037a11 */ /* 0x000fe400000f0c00 */
        /* <DEDUP_REMOVED lines=16> */
.L_x_157:
[----:B-1----:R-:W-:Y:S05]  /*5480*/  BSYNC B0 ;  /* 0x0000000000007941 */ /* 0x002fea0003800000 */
.L_x_156:
[C---:B------:R-:W-:Y:S02]  /*5490*/  ISETP.GT.AND P0, PT, R48.reuse, R107, PT ;  /* 0x0000006b3000720c */ /* 0x040fe40003f04270 */
[----:B------:R-:W-:Y:S11]  /*54a0*/  IADD3 R48, R48, -0x1, RZ ;  /* 0xffffffff30307810 */ /* 0x000ff60007ffe0ff */
[----:B------:R-:W-:Y:S01]  /*54b0*/  @P0 SHF.R.S32.HI R4, RZ, 0x1f, R48 ;  /* 0x0000001fff040819 */ /* 0x000fe20000011430 */
[----:B------:R-:W-:Y:S01]  /*54c0*/  @P0 IMAD R0, R123, R48, RZ ;  /* 0x000000307b000224 */ /* 0x000fe200078e02ff */
[----:B------:R-:W-:Y:S01]  /*54d0*/  @P0 MOV R3, R71 ;  /* 0x0000004700030202 */ /* 0x000fe20000000f00 */
[----:B------:R-:W-:Y:S02]  /*54e0*/  @P0 IMAD.MOV.U32 R2, RZ, RZ, R80 ;  /* 0x000000ffff020224 */ /* 0x000fe400078e0050 */
[-C--:B------:R-:W-:Y:S02]  /*54f0*/  @P0 IMAD R0, R4, R127.reuse, R0 ;  /* 0x0000007f04000224 */ /* 0x080fe400078e0200 */
[----:B------:R-:W-:Y:S04]  /*5500*/  @P0 IMAD.WIDE.U32 R2, R48, R127, R2 ;  /* 0x0000007f30020225 */ /* 0x000fe800078e0002 */
[----:B------:R-:W-:Y:S01]  /*5510*/  @P0 IMAD.IADD R0, R3, 0x1, R0 ;  /* 0x0000000103000824 */ /* 0x000fe200078e0200 */
[C---:B------:R-:W-:Y:S04]  /*5520*/  @P0 LEA R4, P1, R2.reuse, c[0x0][0x220], 0x1 ;  /* 0x0000880002040a11 */ /* 0x040fe800078208ff */
[----:B------:R-:W-:Y:S05]  /*5530*/  @P0 LEA.HI.X R5, R2, c[0x0][0x224], R0, 0x1, P1 ;  /* 0x0000890002050a11 */ /* 0x000fea00008f0c00 */
[----:B------:R-:W-:Y:S01]  /*5540*/  @!PT LDS RZ, [RZ] ;  /* 0x00000000fffff984 */ /* 0x000fe20000000800 */
[----:B------:R-:W-:Y:S01]  /*5550*/  @!PT LDS RZ, [RZ] ;  /* 0x00000000fffff984 */ /* 0x000fe20000000800 */
[----:B------:R-:W-:Y:S01]  /*5560*/  @!PT LDS RZ, [RZ] ;  /* 0x00000000fffff984 */ /* 0x000fe20000000800 */
[----:B------:R1:W-:Y:S04]  /*5570*/  @P0 LDGSTS.E.BYPASS.LTC128B.128 [R188+0xc080], [R4.64], !P6 ;  /* 0x0c08000004bc0fae */ /* 0x0003e8000f101d46 */
[----:B------:R1:W-:Y:S04]  /*5580*/  @P0 LDGSTS.E.BYPASS.LTC128B.128 [R188+0xd080], [R4.64+0x80], !P5 ;  /* 0x0d08008004bc0fae */ /* 0x0003e8000e901d46 */
[----:B------:R1:W-:Y:S04]  /*5590*/  @P0 LDGSTS.E.BYPASS.LTC128B.128 [R188+0xe080], [R4.64+0x100], !P4 ;  /* 0x0e08010004bc0fae */ /* 0x0003e8000e101d46 */
[----:B------:R1:W-:Y:S04]  /*55a0*/  @P0 LDGSTS.E.BYPASS.LTC128B.128 [R188+0xf080], [R4.64+0x180], !P3 ;  /* 0x0f08018004bc0fae */ /* 0x0003e8000d901d46 */
[----:B------:R-:W0:Y:S01]  /*55b0*/  LDGDEPBAR ;  /* 0x00000000000079af */ /* 0x000e220000000000 */
[----:B------:R-:W-:-:S05]  /*55c0*/  @P0 BRA `(.L_x_158) ;  /* 0xffffd40000000947 */ /* 0x000fca000383ffff */
[----:B------:R-:W-:Y:S01]  /*55d0*/  WARPSYNC 0xffffffff ;  /* 0xffffffff00007948 */ /* 0x000fe20003800000 */
[----:B------:R-:W-:Y:S06]  /*55e0*/  BAR.SYNC.DEFER_BLOCKING 0x0 ;  /* 0x0000000000007b1d */ /* 0x000fec0000010000 */
.L_x_139:
[----:B------:R-:W-:Y:S01]  /*55f0*/  ISETP.GE.AND P0, PT, R131, 0x1, PT ;  /* 0x000000018300780c */ /* 0x000fe20003f06270 */
[----:B------:R-:W-:Y:S01]  /*5600*/  BSSY B0, `(.L_x_159) ;  /* 0x0000021000007945 */ /* 0x000fe20003800000 */
[----:B------:R-:W-:Y:S01]  /*5610*/  IMAD.IADD R9, R116, 0x1, R117 ;  /* 0x0000000174097824 */ /* 0x000fe200078e0275 */
[----:B------:R-:W-:-:S10]  /*5620*/  MOV R0, RZ ;  /* 0x000000ff00007202 */ /* 0x000fd40000000f00 */
[----:B------:R-:W-:Y:S05]  /*5630*/  @!P0 BRA `(.L_x_160) ;  /* 0x000001d000008947 */ /* 0x000fea0003800000 */
[----:B------:R-:W-:Y:S02]  /*5640*/  IABS R0, R111 ;  /* 0x0000006f00007213 */ /* 0x000fe40000000000 */
[----:B-1----:R-:W-:-:S03]  /*5650*/  IADD3 R5, R115, -0x1, R111 ;  /* 0xffffffff73057810 */ /* 0x002fc60007ffe06f */
        /* <DEDUP_REMOVED lines=27> */
.L_x_160:
[----:B------:R-:W-:Y:S05]  /*5810*/  BSYNC B0 ;  /* 0x0000000000007941 */ /* 0x000fea0003800000 */
.L_x_159:
[----:B------:R-:W-:Y:S01]  /*5820*/  IMAD R207, R232, R0, RZ ;  /* 0x00000000e8cf7224 */ /* 0x000fe200078e02ff */
[----:B------:R-:W-:Y:S01]  /*5830*/  MOV R20, RZ ;  /* 0x000000ff00147202 */ /* 0x000fe20000000f00 */
[----:B------:R-:W-:Y:S01]  /*5840*/  IMAD.MOV.U32 R136, RZ, RZ, RZ ;  /* 0x000000ffff887224 */ /* 0x000fe200078e00ff */
[----:B------:R-:W-:Y:S01]  /*5850*/  CS2R R90, SRZ ;  /* 0x00000000005a7805 */ /* 0x000fe2000001ff00 */
[--C-:B------:R-:W-:Y:S01]  /*5860*/  IMAD.IADD R2, R207, 0x1, R0.reuse ;  /* 0x00000001cf027824 */ /* 0x100fe200078e0200 */
[----:B------:R-:W-:Y:S01]  /*5870*/  PRMT R0, RZ, 0x7610, R0 ;  /* 0x00007610ff007816 */ /* 0x000fe20000000000 */
        /* <DEDUP_REMOVED lines=66> */
[----:B------:R-:W-:-:S04]  /*5ca0*/  ISETP.NE.U32.AND P0, PT, RZ, c[0x0][0x340], PT ;  /* 0x0000d000ff007a0c */ /* 0x000fc80003f05070 */
[----:B------:R-:W-:-:S13]  /*5cb0*/  ISETP.NE.AND.EX P0, PT, RZ, c[0x0][0x344], PT, P0 ;  /* 0x0000d100ff007a0c */ /* 0x000fda0003f05300 */
[----:B------:R-:W-:-:S04]  /*5cc0*/  @P0 IMAD.MOV.U32 R2, RZ, RZ, 0x4 ;  /* 0x00000004ff020424 */ /* 0x000fc800078e00ff */
[----:B------:R-:W-:-:S05]  /*5cd0*/  @P0 IMAD.WIDE R2, R206, R2, c[0x0][0x340] ;  /* 0x0000d000ce020625 */ /* 0x000fca00078e0202 */
[----:B------:R2:W3:Y:S01]  /*5ce0*/  @P0 LDG.E R17, [R2.64] ;  /* 0x0000000602110981 */ /* 0x0004e2000c1e1900 */
[----:B------:R-:W-:Y:S01]  /*5cf0*/  SHF.R.S32.HI R0, RZ, 0x1f, R118 ;  /* 0x0000001fff007819 */ /* 0x000fe20000011476 */
[----:B-1----:R-:W-:Y:S01]  /*5d00*/  IMAD.MOV.U32 R4, RZ, RZ, c[0x0][0x2c4] ;  /* 0x0000b100ff047624 */ /* 0x002fe200078e00ff */
[----:B------:R-:W-:Y:S01]  /*5d10*/  ISETP.NE.U32.AND P2, PT, RZ, c[0x0][0x348], PT ;  /* 0x0000d200ff007a0c */ /* 0x000fe20003f45070 */
[----:B------:R-:W-:Y:S01]  /*5d20*/  IMAD.MOV.U32 R12, RZ, RZ, R132 ;  /* 0x000000ffff0c7224 */ /* 0x000fe200078e0084 */
[----:B------:R-:W-:Y:S01]  /*5d30*/  ISETP.GE.AND P5, PT, R134, c[0x0][0x1d4], PT ;  /* 0x0000750086007a0c */ /* 0x000fe20003fa6270 */
[----:B------:R-:W-:Y:S01]  /*5d40*/  IMAD R0, R0, c[0x0][0x178], RZ ;  /* 0x00005e0000007a24 */ /* 0x000fe200078e02ff */
[----:B------:R-:W-:Y:S02]  /*5d50*/  ISETP.NE.AND P3, PT, R4, 0x1, PT ;  /* 0x000000010400780c */ /* 0x000fe40003f65270 */
[----:B------:R-:W-:Y:S01]  /*5d60*/  ISETP.NE.AND.EX P2, PT, RZ, c[0x0][0x34c], PT, P2 ;  /* 0x0000d300ff007a0c */ /* 0x000fe20003f45320 */
[----:B------:R-:W-:Y:S01]  /*5d70*/  IMAD R0, R118, c[0x0][0x17c], R0 ;  /* 0x00005f0076007a24 */ /* 0x000fe200078e0200 */
[----:B------:R-:W-:-:S02]  /*5d80*/  SHF.R.S32.HI R6, RZ, 0x1f, R198 ;  /* 0x0000001fff067819 */ /* 0x000fc400000114c6 */
[----:B------:R-:W-:Y:S02]  /*5d90*/  SEL R7, R221, RZ, !P2 ;  /* 0x000000ffdd077207 */ /* 0x000fe40005000000 */
[----:B------:R-:W-:Y:S02]  /*5da0*/  IADD3 R4, P1, R198, R9, RZ ;  /* 0x00000009c6047210 */ /* 0x000fe40007f3e0ff */
[----:B------:R-:W-:Y:S01]  /*5db0*/  ISETP.GE.AND P4, PT, R132, c[0x0][0x1d4], PT ;  /* 0x0000750084007a0c */ /* 0x000fe20003f86270 */
[----:B------:R-:W-:Y:S01]  /*5dc0*/  IMAD R7, R7, c[0x0][0x1c0], RZ ;  /* 0x0000700007077a24 */ /* 0x000fe200078e02ff */
[----:B------:R-:W-:Y:S02]  /*5dd0*/  LOP3.LUT R219, R219, 0xfffffffb, RZ, 0xc0, !PT ;  /* 0xfffffffbdbdb7812 */ /* 0x000fe400078ec0ff */
[----:B------:R-:W-:Y:S02]  /*5de0*/  LEA.HI.X.SX32 R6, R9, R6, 0x1, P1 ;  /* 0x0000000609067211 */ /* 0x000fe400008f0eff */
[----:B------:R-:W-:Y:S01]  /*5df0*/  @P5 LOP3.LUT R219, R219, 0x4, RZ, 0xfc, !PT ;  /* 0x00000004dbdb5812 */ /* 0x000fe200078efcff */
[----:B--2---:R-:W-:Y:S01]  /*5e00*/  IMAD.WIDE.U32 R2, R118, c[0x0][0x178], RZ ;  /* 0x00005e0076027a25 */ /* 0x004fe200078e00ff */
[----:B------:R-:W-:-:S02]  /*5e10*/  SEL R11, RZ, 0xffffffff, P5 ;  /* 0xffffffffff0b7807 */ /* 0x000fc40002800000 */
[----:B------:R-:W-:Y:S01]  /*5e20*/  LOP3.LUT R219, R219, 0xfffffff7, RZ, 0xc0, !PT ;  /* 0xfffffff7dbdb7812 */ /* 0x000fe200078ec0ff */
[----:B------:R-:W-:Y:S01]  /*5e30*/  IMAD.IADD R3, R3, 0x1, R0 ;  /* 0x0000000103037824 */ /* 0x000fe200078e0200 */
[----:B------:R-:W-:Y:S01]  /*5e40*/  LEA R0, R216, R198, 0x5 ;  /* 0x000000c6d8007211 */ /* 0x000fe200078e28ff */
[----:B------:R-:W-:Y:S01]  /*5e50*/  IMAD R14, R6, c[0x0][0x208], RZ ;  /* 0x00008200060e7a24 */ /* 0x000fe200078e02ff */
[----:B------:R-:W-:Y:S01]  /*5e60*/  SHF.R.S32.HI R13, RZ, 0x1f, R132 ;  /* 0x0000001fff0d7819 */ /* 0x000fe20000011484 */
[----:B------:R-:W-:Y:S01]  /*5e70*/  IMAD.WIDE.U32 R2, R217, c[0x0][0x1b8], R2 ;  /* 0x00006e00d9027a25 */ /* 0x000fe200078e0002 */
[----:B------:R-:W-:Y:S02]  /*5e80*/  SHF.L.U32 R19, R11, 0x1, RZ ;  /* 0x000000010b137819 */ /* 0x000fe400000006ff */
[----:B------:R-:W-:Y:S01]  /*5e90*/  @P4 LOP3.LUT R219, R219, 0x8, RZ, 0xfc, !PT ;  /* 0x00000008dbdb4812 */ /* 0x000fe200078efcff */
[----:B------:R-:W-:Y:S01]  /*5ea0*/  IMAD R10, R209, 0x80, R0 ;  /* 0x00000080d10a7824 */ /* 0x000fe200078e0200 */
[----:B------:R-:W-:Y:S01]  /*5eb0*/  ISETP.GE.AND P1, PT, R197, c[0x0][0x1d4], PT ;  /* 0x00007500c5007a0c */ /* 0x000fe20003f26270 */
[----:B------:R-:W-:Y:S01]  /*5ec0*/  IMAD R3, R217, c[0x0][0x1bc], R3 ;  /* 0x00006f00d9037a24 */ /* 0x000fe200078e0203 */
[----:B------:R-:W-:Y:S01]  /*5ed0*/  LOP3.LUT R219, R219, 0xfffffffd, RZ, 0xc0, !PT ;  /* 0xfffffffddbdb7812 */ /* 0x000fe200078ec0ff */
[----:B------:R-:W-:Y:S01]  /*5ee0*/  @P3 IMAD.HI.U32 R5, R10, c[0x0][0x2c8], RZ ;  /* 0x0000b2000a053a27 */ /* 0x000fe200078e00ff */
[----:B------:R-:W-:-:S02]  /*5ef0*/  SEL R15, RZ, 0x1, P4 ;  /* 0x00000001ff0f7807 */ /* 0x000fc40002000000 */
[----:B------:R-:W-:Y:S01]  /*5f00*/  ISETP.GE.AND P5, PT, R132, c[0x0][0x198], PT ;  /* 0x0000660084007a0c */ /* 0x000fe20003fa6270 */
[----:B------:R-:W-:Y:S01]  /*5f10*/  IMAD.MOV.U32 R0, RZ, RZ, R10 ;  /* 0x000000ffff007224 */ /* 0x000fe200078e000a */
[----:B------:R-:W-:Y:S01]  /*5f20*/  @P3 SHF.R.U32.HI R0, RZ, c[0x0][0x2cc], R5 ;  /* 0x0000b300ff003a19 */ /* 0x000fe20000011605 */
[----:B------:R-:W-:Y:S01]  /*5f30*/  IMAD.WIDE.U32 R8, R4, c[0x0][0x208], R12 ;  /* 0x0000820004087a25 */ /* 0x000fe200078e000c */
[----:B------:R-:W-:Y:S02]  /*5f40*/  SEL R5, R206, RZ, !P2 ;  /* 0x000000ffce057207 */ /* 0x000fe40005000000 */
[----:B------:R-:W-:Y:S02]  /*5f50*/  ISETP.GE.AND P2, PT, R196, c[0x0][0x1d4], PT ;  /* 0x00007500c4007a0c */ /* 0x000fe40003f46270 */
[----:B------:R-:W-:Y:S01]  /*5f60*/  SHF.R.S32.HI R11, RZ, 0x1f, R0 ;  /* 0x0000001fff0b7819 */ /* 0x000fe20000011400 */
[----:B------:R-:W-:Y:S01]  /*5f70*/  IMAD R16, R5, c[0x0][0x1c4], R7 ;  /* 0x0000710005107a24 */ /* 0x000fe200078e0207 */
[----:B------:R-:W-:Y:S01]  /*5f80*/  LOP3.LUT R15, R19, 0x2, R15, 0xe2, !PT ;  /* 0x00000002130f7812 */ /* 0x000fe200078ee20f */
[----:B------:R-:W-:Y:S01]  /*5f90*/  IMAD.WIDE.U32 R2, R5, c[0x0][0x1c0], R2 ;  /* 0x0000700005027a25 */ /* 0x000fe200078e0002 */
[----:B------:R-:W-:-:S02]  /*5fa0*/  ISETP.GE.AND P4, PT, R134, c[0x0][0x198], PT ;  /* 0x0000660086007a0c */ /* 0x000fc40003f86270 */
[----:B------:R-:W-:Y:S01]  /*5fb0*/  ISETP.GE.AND P3, PT, R196, c[0x0][0x198], PT ;  /* 0x00006600c4007a0c */ /* 0x000fe20003f66270 */
[----:B------:R-:W-:Y:S01]  /*5fc0*/  IMAD R5, R6, c[0x0][0x1e0], RZ ;  /* 0x0000780006057a24 */ /* 0x000fe200078e02ff */
[----:B------:R-:W-:Y:S01]  /*5fd0*/  IADD3 R77, R115, -0x1, RZ ;  /* 0xffffffff734d7810 */ /* 0x000fe20007ffe0ff */
[----:B------:R-:W-:Y:S02]  /*5fe0*/  IMAD.IADD R3, R3, 0x1, R16 ;  /* 0x0000000103037824 */ /* 0x000fe400078e0210 */
[C---:B------:R-:W-:Y:S01]  /*5ff0*/  IMAD R18, R4.reuse, c[0x0][0x1e4], R5 ;  /* 0x0000790004127a24 */ /* 0x040fe200078e0205 */
[----:B------:R-:W-:Y:S01]  /*6000*/  @P2 LOP3.LUT R219, R219, 0x2, RZ, 0xfc, !PT ;  /* 0x00000002dbdb2812 */ /* 0x000fe200078efcff */
[----:B------:R-:W-:Y:S02]  /*6010*/  IMAD.MOV R5, RZ, RZ, -R0 ;  /* 0x000000ffff057224 */ /* 0x000fe400078e0a00 */
[----:B------:R-:W-:Y:S01]  /*6020*/  IMAD.WIDE.U32 R6, R4, c[0x0][0x1e0], R12 ;  /* 0x0000780004067a25 */ /* 0x000fe200078e000c */
[----:B------:R-:W-:-:S03]  /*6030*/  LOP3.LUT R219, R219, 0xfffffffe, RZ, 0xc0, !PT ;  /* 0xfffffffedbdb7812 */ /* 0x000fc600078ec0ff */
[----:B------:R-:W-:Y:S01]  /*6040*/  IMAD R16, R4, c[0x0][0x20c], R14 ;  /* 0x0000830004107a24 */ /* 0x000fe200078e020e */
[----:B------:R-:W-:Y:S01]  /*6050*/  IADD3 R7, R7, R18, RZ ;  /* 0x0000001207077210 */ /* 0x000fe20007ffe0ff */
[----:B------:R-:W-:Y:S01]  /*6060*/  IMAD R10, R5, c[0x0][0x2c4], R10 ;  /* 0x0000b100050a7a24 */ /* 0x000fe200078e020a */
[----:B------:R-:W-:Y:S01]  /*6070*/  @P1 LOP3.LUT R219, R219, 0x1, RZ, 0xfc, !PT ;  /* 0x00000001dbdb1812 */ /* 0x000fe200078efcff */
[----:B------:R-:W-:Y:S01]  /*6080*/  IMAD R4, R11, c[0x0][0x1b0], RZ ;  /* 0x00006c000b047a24 */ /* 0x000fe200078e02ff */
[----:B------:R-:W-:Y:S01]  /*6090*/  SEL R11, RZ, 0x4, P2 ;  /* 0x00000004ff0b7807 */ /* 0x000fe20001000000 */
[----:B------:R-:W-:Y:S01]  /*60a0*/  IMAD.WIDE.U32 R2, R0, c[0x0][0x1b0], R2 ;  /* 0x00006c0000027a25 */ /* 0x000fe200078e0002 */
[----:B------:R-:W-:-:S03]  /*60b0*/  ISETP.GE.AND P2, PT, R197, c[0x0][0x198], PT ;  /* 0x00006600c5007a0c */ /* 0x000fc60003f46270 */
[----:B------:R-:W-:Y:S01]  /*60c0*/  IMAD R14, R0, c[0x0][0x1b4], R4 ;  /* 0x00006d00000e7a24 */ /* 0x000fe200078e0204 */
[----:B------:R-:W-:Y:S01]  /*60d0*/  SHF.R.S32.HI R0, RZ, 0x1f, R10 ;  /* 0x0000001fff007819 */ /* 0x000fe2000001140a */
[----:B------:R-:W-:Y:S01]  /*60e0*/  IMAD.IADD R5, R9, 0x1, R16 ;  /* 0x0000000109057824 */ /* 0x000fe200078e0210 */
[----:B------:R-:W-:Y:S01]  /*60f0*/  SEL R4, RZ, 0x8, P1 ;  /* 0x00000008ff047807 */ /* 0x000fe20000800000 */
[----:B------:R-:W-:Y:S01]  /*6100*/  IMAD.IADD R3, R3, 0x1, R14 ;  /* 0x0000000103037824 */ /* 0x000fe200078e020e */
[----:B------:R-:W-:Y:S01]  /*6110*/  ISETP.NE.U32.AND P1, PT, RZ, c[0x0][0x350], PT ;  /* 0x0000d400ff007a0c */ /* 0x000fe20003f25070 */
[----:B------:R-:W-:Y:S01]  /*6120*/  IMAD R0, R0, c[0x0][0x1a8], RZ ;  /* 0x00006a0000007a24 */ /* 0x000fe200078e02ff */
[----:B------:R-:W-:Y:S01]  /*6130*/  LOP3.LUT R60, R4, R15, R11, 0xfe, !PT ;  /* 0x0000000f043c7212 */ /* 0x000fe200078efe0b */
[----:B------:R-:W-:Y:S01]  /*6140*/  IMAD.WIDE.U32 R6, R217, c[0x0][0x1e8], R6 ;  /* 0x00007a00d9067a25 */ /* 0x000fe200078e0006 */
[----:B------:R-:W-:Y:S02]  /*6150*/  MOV R4, R8 ;  /* 0x0000000800047202 */ /* 0x000fe40000000f00 */
[----:B------:R-:W-:Y:S01]  /*6160*/  ISETP.NE.AND.EX P1, PT, RZ, c[0x0][0x354], PT, P1 ;  /* 0x0000d500ff007a0c */ /* 0x000fe20003f25310 */
[----:B------:R-:W-:-:S02]  /*6170*/  IMAD R11, R10, c[0x0][0x1ac], R0 ;  /* 0x00006b000a0b7a24 */ /* 0x000fc400078e0200 */
[----:B------:R-:W-:-:S04]  /*6180*/  IMAD.WIDE.U32 R8, R10, c[0x0][0x1a8], R2 ;  /* 0x00006a000a087a25 */ /* 0x000fc800078e0002 */
[----:B------:R-:W-:Y:S01]  /*6190*/  IMAD.WIDE.U32 R2, R217, c[0x0][0x210], R4 ;  /* 0x00008400d9027a25 */ /* 0x000fe200078e0004 */
[----:B------:R-:W-:-:S03]  /*61a0*/  IADD3 R9, R9, R11, RZ ;  /* 0x0000000b09097210 */ /* 0x000fc60007ffe0ff */
[C---:B------:R-:W-:Y:S02]  /*61b0*/  IMAD R5, R217.reuse, c[0x0][0x1ec], R7 ;  /* 0x00007b00d9057a24 */ /* 0x040fe400078e0207 */
[----:B------:R-:W-:Y:S02]  /*61c0*/  IMAD R3, R217, c[0x0][0x214], R3 ;  /* 0x00008500d9037a24 */ /* 0x000fe400078e0203 */
[----:B------:R-:W-:Y:S02]  /*61d0*/  IMAD.MOV.U32 R4, RZ, RZ, R6 ;  /* 0x000000ffff047224 */ /* 0x000fe400078e0006 */
[----:B------:R-:W-:Y:S01]  /*61e0*/  IMAD R15, R209, 0x80, R198 ;  /* 0x00000080d10f7824 */ /* 0x000fe200078e02c6 */
[----:B---3--:R-:W-:Y:S01]  /*61f0*/  @P0 SHF.R.S32.HI R0, RZ, 0x1f, R17 ;  /* 0x0000001fff000819 */ /* 0x008fe20000011411 */
[----:B------:R-:W-:Y:S02]  /*6200*/  @!P0 IMAD.MOV.U32 R0, RZ, RZ, R221 ;  /* 0x000000ffff008224 */ /* 0x000fe400078e00dd */
[----:B------:R-:W-:Y:S01]  /*6210*/  @!P0 IMAD.MOV.U32 R17, RZ, RZ, R206 ;  /* 0x000000ffff118224 */ /* 0x000fe200078e00ce */
[----:B------:R-:W-:-:S02]  /*6220*/  LEA R21, P0, R8, c[0x0][0x160], 0x1 ;  /* 0x0000580008157a11 */ /* 0x000fc400078008ff */
[----:B------:R-:W-:Y:S02]  /*6230*/  SEL R7, R0, RZ, !P1 ;  /* 0x000000ff00077207 */ /* 0x000fe40004800000 */
[----:B------:R-:W-:Y:S02]  /*6240*/  SEL R0, R17, RZ, !P1 ;  /* 0x000000ff11007207 */ /* 0x000fe40004800000 */
[----:B------:R-:W-:Y:S01]  /*6250*/  LEA.HI.X R19, R8, c[0x0][0x164], R9, 0x1, P0 ;  /* 0x0000590008137a11 */ /* 0x000fe200000f0c09 */
[C---:B------:R-:W-:Y:S02]  /*6260*/  IMAD R6, R7.reuse, c[0x0][0x1f0], RZ ;  /* 0x00007c0007067a24 */ /* 0x040fe400078e02ff */
[----:B------:R-:W-:Y:S02]  /*6270*/  IMAD R7, R7, c[0x0][0x218], RZ ;  /* 0x0000860007077a24 */ /* 0x000fe400078e02ff */
[----:B------:R-:W-:-:S04]  /*6280*/  IMAD.WIDE.U32 R214, R0, c[0x0][0x218], R2 ;  /* 0x0000860000d67a25 */ /* 0x000fc800078e0002 */
[----:B------:R-:W-:-:S04]  /*6290*/  IMAD.WIDE.U32 R212, R0, c[0x0][0x1f0], R4 ;  /* 0x00007c0000d47a25 */ /* 0x000fc800078e0004 */
[C---:B------:R-:W-:Y:S02]  /*62a0*/  IMAD R2, R0.reuse, c[0x0][0x1f4], R6 ;  /* 0x00007d0000027a24 */ /* 0x040fe400078e0206 */
[----:B------:R-:W-:-:S03]  /*62b0*/  IMAD R0, R0, c[0x0][0x21c], R7 ;  /* 0x0000870000007a24 */ /* 0x000fc600078e0207 */
[----:B------:R-:W-:Y:S01]  /*62c0*/  IADD3 R210, R213, R2, RZ ;  /* 0x00000002d5d27210 */ /* 0x000fe20007ffe0ff */
[----:B------:R-:W-:Y:S01]  /*62d0*/  IMAD.IADD R218, R215, 0x1, R0 ;  /* 0x00000001d7da7824 */ /* 0x000fe200078e0200 */
[----:B------:R-:W-:Y:S05]  /*62e0*/  BRA.DIV ~URZ, `(.L_x_162) ;  /* 0x000102a27f007947 */ /* 0x000fea000b800000 */
[----:B------:R1:W2:Y:S02]  /*62f0*/  SHFL.IDX PT, R4, R19, RZ, 0x181f ;  /* 0x00181fff13047589 */ /* 0x0002a400000e0000 */
.L_x_293:
[----:B------:R-:W-:Y:S05]  /*6300*/  BRA.DIV ~URZ, `(.L_x_163) ;  /* 0x000102f27f007947 */ /* 0x000fea000b800000 */
[----:B------:R3:W4:Y:S02]  /*6310*/  SHFL.IDX PT, R0, R21, RZ, 0x181f ;  /* 0x00181fff15007589 */ /* 0x00072400000e0000 */
.L_x_294:
[----:B------:R-:W-:Y:S01]  /*6320*/  IMAD R38, R122, c[0x0][0x2c4], RZ ;  /* 0x0000b1007a267a24 */ /* 0x000fe200078e02ff */
[----:B------:R-:W-:Y:S01]  /*6330*/  SHF.R.S32.HI R40, RZ, 0x1f, R134 ;  /* 0x0000001fff287819 */ /* 0x000fe20000011486 */
[----:B------:R-:W-:Y:S01]  /*6340*/  BSSY B0, `(.L_x_164) ;  /* 0x0000017000007945 */ /* 0x000fe20003800000 */
[----:B------:R-:W-:Y:S02]  /*6350*/  SHF.R.S32.HI R20, RZ, 0x1f, R197 ;  /* 0x0000001fff147819 */ /* 0x000fe400000114c5 */
[----:B------:R-:W-:Y:S02]  /*6360*/  ISETP.GE.AND P6, PT, R15, R38, PT ;  /* 0x000000260f00720c */ /* 0x000fe40003fc6270 */
[----:B------:R-:W-:Y:S02]  /*6370*/  LEA.HI R39, R40, R134, RZ, 0x3 ;  /* 0x0000008628277211 */ /* 0x000fe400078f18ff */
[----:B------:R-:W-:-:S02]  /*6380*/  SHF.R.S32.HI R18, RZ, 0x1f, R196 ;  /* 0x0000001fff127819 */ /* 0x000fc400000114c4 */
[----:B------:R-:W-:-:S04]  /*6390*/  LOP3.LUT R14, R39, 0xfffffff8, RZ, 0xc0, !PT ;  /* 0xfffffff8270e7812 */ /* 0x000fc800078ec0ff */
[----:B------:R-:W-:-:S03]  /*63a0*/  SHF.R.S32.HI R25, RZ, 0x1f, R14 ;  /* 0x0000001fff197819 */ /* 0x000fc6000001140e */
[----:B------:R-:W-:Y:S05]  /*63b0*/  @P6 BRA `(.L_x_165) ;  /* 0x000000f000006947 */ /* 0x000fea0003800000 */
[----:B----4-:R-:W-:-:S04]  /*63c0*/  LEA R10, P0, R132, R0, 0x1 ;  /* 0x00000000840a7211 */ /* 0x010fc800078008ff */
[----:B--2---:R-:W-:Y:S02]  /*63d0*/  LEA.HI.X R11, R132, R4, R13, 0x1, P0 ;  /* 0x00000004840b7211 */ /* 0x004fe400000f0c0d */
[----:B------:R-:W-:-:S03]  /*63e0*/  LEA R8, P0, R14, R0, 0x1 ;  /* 0x000000000e087211 */ /* 0x000fc600078008ff */
[----:B------:R-:W-:Y:S01]  /*63f0*/  @!PT LDS RZ, [RZ] ;  /* 0x00000000fffff984 */ /* 0x000fe20000000800 */
[----:B------:R-:W-:Y:S01]  /*6400*/  @!PT LDS RZ, [RZ] ;  /* 0x00000000fffff984 */ /* 0x000fe20000000800 */
[----:B------:R-:W-:Y:S01]  /*6410*/  @!PT LDS RZ, [RZ] ;  /* 0x00000000fffff984 */ /* 0x000fe20000000800 */
[----:B------:R2:W-:Y:S01]  /*6420*/  LDGSTS.E.BYPASS.LTC128B.128 [R188+0x10080], [R10.64], !P5 ;  /* 0x100800000abc7fae */ /* 0x0005e2000e901d46 */
[----:B------:R-:W-:Y:S02]  /*6430*/  LEA.HI.X R9, R14, R4, R25, 0x1, P0 ;  /* 0x000000040e097211 */ /* 0x000fe400000f0c19 */
[----:B------:R-:W-:-:S03]  /*6440*/  LEA R6, P0, R196, R0, 0x1 ;  /* 0x00000000c4067211 */ /* 0x000fc600078008ff */
[----:B------:R2:W-:Y:S01]  /*6450*/  LDGSTS.E.BYPASS.LTC128B.128 [R188+0x14080], [R8.64], !P4 ;  /* 0x1408000008bc7fae */ /* 0x0005e2000e101d46 */
[----:B------:R-:W-:Y:S02]  /*6460*/  LEA.HI.X R7, R196, R4, R18, 0x1, P0 ;  /* 0x00000004c4077211 */ /* 0x000fe400000f0c12 */
[----:B------:R-:W-:-:S03]  /*6470*/  LEA R2, P0, R197, R0, 0x1 ;  /* 0x00000000c5027211 */ /* 0x000fc600078008ff */
[----:B------:R2:W-:Y:S01]  /*6480*/  LDGSTS.E.BYPASS.LTC128B.128 [R188+0x18080], [R6.64], !P3 ;  /* 0x1808000006bc7fae */ /* 0x0005e2000d901d46 */
[----:B------:R-:W-:-:S05]  /*6490*/  LEA.HI.X R3, R197, R4, R20, 0x1, P0 ;  /* 0x00000004c5037211 */ /* 0x000fca00000f0c14 */
[----:B------:R2:W-:Y:S04]  /*64a0*/  LDGSTS.E.BYPASS.LTC128B.128 [R188+0x1c080], [R2.64], !P2 ;  /* 0x1c08000002bc7fae */ /* 0x0005e8000d101d46 */
.L_x_165:
[----:B------:R-:W-:Y:S05]  /*64b0*/  BSYNC B0 ;  /* 0x0000000000007941 */ /* 0x000fea0003800000 */
.L_x_164:
[----:B------:R-:W-:Y:S05]  /*64c0*/  BRA.DIV ~URZ, `(.L_x_166) ;  /* 0x000101927f007947 */ /* 0x000fea000b800000 */
[----:B--2---:R2:W1:Y:S04]  /*64d0*/  SHFL.IDX PT, R6, R19, 0x1, 0x181f ;  /* 0x00381f0013067f89 */ /* 0x00446800000e0000 */
[----:B----4-:R2:W4:Y:S02]  /*64e0*/  SHFL.IDX PT, R0, R21, 0x1, 0x181f ;  /* 0x00381f0015007f89 */ /* 0x01052400000e0000 */
.L_x_295:
[----:B------:R-:W-:Y:S01]  /*64f0*/  IADD3 R3, R15, 0x20, RZ ;  /* 0x000000200f037810 */ /* 0x000fe20007ffe0ff */
[----:B------:R-:W-:Y:S01]  /*6500*/  BSSY B0, `(.L_x_167) ;  /* 0x0000014000007945 */ /* 0x000fe20003800000 */
[----:B------:R-:W-:Y:S02]  /*6510*/  LOP3.LUT R2, R130, R114, RZ, 0xfc, !PT ;  /* 0x0000007282027212 */ /* 0x000fe400078efcff */
[----:B------:R-:W-:Y:S02]  /*6520*/  ISETP.GE.AND P0, PT, R3, R38, PT ;  /* 0x000000260300720c */ /* 0x000fe40003f06270 */
[----:B------:R-:W-:-:S11]  /*6530*/  LEA R4, R2, 0x10080, 0x1 ;  /* 0x0001008002047811 */ /* 0x000fd600078e08ff */
[----:B------:R-:W-:Y:S05]  /*6540*/  @P0 BRA `(.L_x_168) ;  /* 0x000000f000000947 */ /* 0x000fea0003800000 */
[----:B----4-:R-:W-:-:S04]  /*6550*/  LEA R16, P0, R132, R0, 0x1 ;  /* 0x0000000084107211 */ /* 0x010fc800078008ff */
[----:B-1----:R-:W-:Y:S02]  /*6560*/  LEA.HI.X R17, R132, R6, R13, 0x1, P0 ;  /* 0x0000000684117211 */ /* 0x002fe400000f0c0d */
        /* <DEDUP_REMOVED lines=13> */
.L_x_168:
[----:B------:R-:W-:Y:S05]  /*6640*/  BSYNC B0 ;  /* 0x0000000000007941 */ /* 0x000fea0003800000 */
.L_x_167:
[----:B------:R-:W-:Y:S05]  /*6650*/  BRA.DIV ~URZ, `(.L_x_169) ;  /* 0x000100c27f007947 */ /* 0x000fea000b800000 */
[----:B-1----:R1:W2:Y:S02]  /*6660*/  SHFL.IDX PT, R6, R19, 0x2, 0x181f ;  /* 0x00581f0013067f89 */ /* 0x0022a400000e0000 */
.L_x_296:
[----:B------:R-:W-:Y:S05]  /*6670*/  BRA.DIV ~URZ, `(.L_x_170) ;  /* 0x000101127f007947 */ /* 0x000fea000b800000 */
[----:B----4-:R4:W1:Y:S02]  /*6680*/  SHFL.IDX PT, R0, R21, 0x2, 0x181f ;  /* 0x00581f0015007f89 */ /* 0x01086400000e0000 */
.L_x_297:
[----:B------:R-:W-:Y:S01]  /*6690*/  IADD3 R2, R15, 0x40, RZ ;  /* 0x000000400f027810 */ /* 0x000fe20007ffe0ff */
[----:B------:R-:W-:Y:S03]  /*66a0*/  BSSY B0, `(.L_x_171) ;  /* 0x0000012000007945 */ /* 0x000fe60003800000 */
[----:B------:R-:W-:-:S13]  /*66b0*/  ISETP.GE.AND P0, PT, R2, R38, PT ;  /* 0x000000260200720c */ /* 0x000fda0003f06270 */
[----:B------:R-:W-:Y:S05]  /*66c0*/  @P0 BRA `(.L_x_172) ;  /* 0x000000f000000947 */ /* 0x000fea0003800000 */
[----:B-1----:R-:W-:-:S04]  /*66d0*/  LEA R16, P0, R132, R0, 0x1 ;  /* 0x0000000084107211 */ /* 0x002fc800078008ff */
        /* <DEDUP_REMOVED lines=14> */
.L_x_172:
[----:B------:R-:W-:Y:S05]  /*67c0*/  BSYNC B0 ;  /* 0x0000000000007941 */ /* 0x000fea0003800000 */
.L_x_171:
[----:B------:R-:W-:Y:S05]  /*67d0*/  BRA.DIV ~URZ, `(.L_x_173) ;  /* 0x000100127f007947 */ /* 0x000fea000b800000 */
[----:B--2---:R2:W3:Y:S04]  /*67e0*/  SHFL.IDX PT, R6, R19, 0x3, 0x181f ;  /* 0x00781f0013067f89 */ /* 0x0044e800000e0000 */
[----:B-1----:R2:W1:Y:S02]  /*67f0*/  SHFL.IDX PT, R0, R21, 0x3, 0x181f ;  /* 0x00781f0015007f89 */ /* 0x00246400000e0000 */
.L_x_298:
[----:B------:R-:W-:Y:S02]  /*6800*/  IADD3 R2, R15, 0x60, RZ ;  /* 0x000000600f027810 */ /* 0x000fe40007ffe0ff */
[----:B------:R-:W-:Y:S02]  /*6810*/  SHF.R.S32.HI R61, RZ, 0x1f, R77 ;  /* 0x0000001fff3d7819 */ /* 0x000fe4000001144d */
[----:B------:R-:W-:-:S13]  /*6820*/  ISETP.GE.AND P0, PT, R2, R38, PT ;  /* 0x000000260200720c */ /* 0x000fda0003f06270 */
[----:B-1----:R-:W-:-:S04]  /*6830*/  @!P0 LEA R8, P1, R196, R0, 0x1 ;  /* 0x00000000c4088211 */ /* 0x002fc800078208ff */
[----:B---3--:R-:W-:Y:S02]  /*6840*/  @!P0 LEA.HI.X R9, R196, R6, R18, 0x1, P1 ;  /* 0x00000006c4098211 */ /* 0x008fe400008f0c12 */
[----:B------:R-:W-:-:S04]  /*6850*/  @!P0 LEA R16, P1, R132, R0, 0x1 ;  /* 0x0000000084108211 */ /* 0x000fc800078208ff */
[----:B------:R-:W-:Y:S02]  /*6860*/  @!P0 LEA.HI.X R17, R132, R6, R13, 0x1, P1 ;  /* 0x0000000684118211 */ /* 0x000fe400008f0c0d */
[----:B------:R-:W-:-:S03]  /*6870*/  @!P0 LEA R10, P1, R14, R0, 0x1 ;  /* 0x000000000e0a8211 */ /* 0x000fc600078208ff */
[----:B------:R-:W-:Y:S01]  /*6880*/  @!PT LDS RZ, [RZ] ;  /* 0x00000000fffff984 */ /* 0x000fe20000000800 */
[----:B------:R-:W-:Y:S01]  /*6890*/  @!PT LDS RZ, [RZ] ;  /* 0x00000000fffff984 */ /* 0x000fe20000000800 */
[----:B------:R-:W-:Y:S01]  /*68a0*/  @!PT LDS RZ, [RZ] ;  /* 0x00000000fffff984 */ /* 0x000fe20000000800 */
[----:B------:R1:W-:Y:S01]  /*68b0*/  @!P0 LDGSTS.E.BYPASS.LTC128B.128 [R4+0x3000], [R16.64], !P5 ;  /* 0x0300000010048fae */ /* 0x0003e2000e901d46 */
[----:B------:R-:W-:Y:S02]  /*68c0*/  @!P0 LEA.HI.X R11, R14, R6, R25, 0x1, P1 ;  /* 0x000000060e0b8211 */ /* 0x000fe400008f0c19 */
[----:B------:R-:W-:Y:S01]  /*68d0*/  @!P0 LEA R2, P1, R197, R0, 0x1 ;  /* 0x00000000c5028211 */ /* 0x000fe200078208ff */
[----:B------:R-:W-:Y:S01]  /*68e0*/  IMAD.IADD R0, R131, 0x1, -R198 ;  /* 0x0000000183007824 */ /* 0x000fe200078e0ac6 */
[----:B------:R-:W-:Y:S01]  /*68f0*/  LOP3.LUT P5, RZ, R219, 0x1, RZ, 0xc0, !PT ;  /* 0x00000001dbff7812 */ /* 0x000fe200078ac0ff */
[----:B------:R1:W-:Y:S01]  /*6900*/  @!P0 LDGSTS.E.BYPASS.LTC128B.128 [R4+0x7000], [R10.64], !P4 ;  /* 0x070000000a048fae */ /* 0x0003e2000e101d46 */
[----:B------:R-:W-:Y:S01]  /*6910*/  @!P0 LEA.HI.X R3, R197, R6, R20, 0x1, P1 ;  /* 0x00000006c5038211 */ /* 0x000fe200008f0c14 */
[----:B------:R-:W-:Y:S01]  /*6920*/  IMAD R0, R77, -0x20, R0 ;  /* 0xffffffe04d007824 */ /* 0x000fe200078e0200 */
[----:B------:R-:W-:Y:S01]  /*6930*/  LOP3.LUT P4, RZ, R219, 0x2, RZ, 0xc0, !PT ;  /* 0x00000002dbff7812 */ /* 0x000fe2000788c0ff */
[----:B------:R1:W-:Y:S04]  /*6940*/  @!P0 LDGSTS.E.BYPASS.LTC128B.128 [R4+0xb000], [R8.64], !P3 ;  /* 0x0b00000008048fae */ /* 0x0003e8000d901d46 */
[----:B------:R1:W-:Y:S01]  /*6950*/  @!P0 LDGSTS.E.BYPASS.LTC128B.128 [R4+0xf000], [R2.64], !P2 ;  /* 0x0f00000002048fae */ /* 0x0003e2000d101d46 */
[----:B------:R-:W-:-:S03]  /*6960*/  ISETP.GE.AND P0, PT, R0, 0x1, PT ;  /* 0x000000010000780c */ /* 0x000fc60003f06270 */
[----:B------:R-:W0:Y:S01]  /*6970*/  LDGDEPBAR ;  /* 0x00000000000079af */ /* 0x000e220000000000 */
[----:B------:R-:W-:Y:S01]  /*6980*/  WARPSYNC 0xffffffff ;  /* 0xffffffff00007948 */ /* 0x000fe20003800000 */
[----:B------:R-:W-:Y:S02]  /*6990*/  BSSY B0, `(.L_x_174) ;  /* 0x0000014000007945 */ /* 0x000fe40003800000 */
[----:B------:R-:W-:Y:S06]  /*69a0*/  BAR.SYNC.DEFER_BLOCKING 0x0 ;  /* 0x0000000000007b1d */ /* 0x000fec0000010000 */
[----:B------:R-:W-:Y:S05]  /*69b0*/  @!P0 BRA `(.L_x_175) ;  /* 0x0000011000008947 */ /* 0x000fea0003800000 */
[----:B------:R-:W-:Y:S01]  /*69c0*/  IMAD R0, R61, c[0x0][0x1e0], RZ ;  /* 0x000078003d007a24 */ /* 0x000fe200078e02ff */
[----:B------:R-:W-:Y:S01]  /*69d0*/  LOP3.LUT P2, RZ, R219, 0x8, RZ, 0xc0, !PT ;  /* 0x00000008dbff7812 */ /* 0x000fe2000784c0ff */
[----:B-1----:R-:W-:Y:S01]  /*69e0*/  IMAD.WIDE.U32 R4, R77, c[0x0][0x1e0], RZ ;  /* 0x000078004d047a25 */ /* 0x002fe200078e00ff */
[----:B------:R-:W-:-:S03]  /*69f0*/  LOP3.LUT P3, RZ, R219, 0x4, RZ, 0xc0, !PT ;  /* 0x00000004dbff7812 */ /* 0x000fc6000786c0ff */
[----:B------:R-:W-:Y:S01]  /*6a00*/  IMAD R2, R77, c[0x0][0x1e4], R0 ;  /* 0x000079004d027a24 */ /* 0x000fe200078e0200 */
[----:B------:R-:W-:-:S03]  /*6a10*/  LEA R0, P1, R4, R212, 0x5 ;  /* 0x000000d404007211 */ /* 0x000fc600078228ff */
[----:B------:R-:W-:Y:S01]  /*6a20*/  IMAD.IADD R3, R5, 0x1, R2 ;  /* 0x0000000105037824 */ /* 0x000fe200078e0202 */
[----:B------:R-:W-:-:S04]  /*6a30*/  LEA R2, P0, R0, c[0x0][0x1c8], 0x1 ;  /* 0x0000720000027a11 */ /* 0x000fc800078008ff */
[----:B------:R-:W-:-:S04]  /*6a40*/  LEA.HI.X R3, R4, R210, R3, 0x5, P1 ;  /* 0x000000d204037211 */ /* 0x000fc800008f2c03 */
[----:B------:R-:W-:-:S05]  /*6a50*/  LEA.HI.X R3, R0, c[0x0][0x1cc], R3, 0x1, P0 ;  /* 0x0000730000037a11 */ /* 0x000fca00000f0c03 */
[----:B------:R-:W-:Y:S01]  /*6a60*/  @!PT LDS RZ, [RZ] ;  /* 0x00000000fffff984 */ /* 0x000fe20000000800 */
[----:B------:R-:W-:Y:S01]  /*6a70*/  @!PT LDS RZ, [RZ] ;  /* 0x00000000fffff984 */ /* 0x000fe20000000800 */
[----:B------:R-:W-:Y:S01]  /*6a80*/  @!PT LDS RZ, [RZ] ;  /* 0x00000000fffff984 */ /* 0x000fe20000000800 */
[----:B------:R1:W-:Y:S04]  /*6a90*/  LDGSTS.E.BYPASS.LTC128B.128 [R188+0xc080], [R2.64], !P2 ;  /* 0x0c08000002bc7fae */ /* 0x0003e8000d101d46 */
[----:B------:R1:W-:Y:S04]  /*6aa0*/  LDGSTS.E.BYPASS.LTC128B.128 [R188+0xd080], [R2.64+0x80], !P3 ;  /* 0x0d08008002bc7fae */ /* 0x0003e8000d901d46 */
[----:B------:R1:W-:Y:S04]  /*6ab0*/  LDGSTS.E.BYPASS.LTC128B.128 [R188+0xe080], [R2.64+0x100], !P4 ;  /* 0x0e08010002bc7fae */ /* 0x0003e8000e101d46 */
[----:B------:R1:W-:Y:S02]  /*6ac0*/  LDGSTS.E.BYPASS.LTC128B.128 [R188+0xf080], [R2.64+0x180], !P5 ;  /* 0x0f08018002bc7fae */ /* 0x0003e4000e901d46 */
.L_x_175:
[----:B------:R-:W-:Y:S05]  /*6ad0*/  BSYNC B0 ;  /* 0x0000000000007941 */ /* 0x000fea0003800000 */
.L_x_174:
[----:B------:R-:W-:Y:S01]  /*6ae0*/  ISETP.LT.AND P0, PT, RZ, c[0x0][0x27c], PT ;  /* 0x00009f00ff007a0c */ /* 0x000fe20003f01270 */
[----:B------:R-:W0:-:S12]  /*6af0*/  LDGDEPBAR ;  /* 0x00000000000079af */ /* 0x000e180000000000 */
[----:B------:R-:W-:Y:S05]  /*6b00*/  @P0 BRA `(.L_x_176) ;  /* 0x0000002000000947 */ /* 0x000fea0003800000 */
[----:B------:R-:W-:-:S04]  /*6b10*/  DEPBAR.LE SB0, 0x1 ;  /* 0x000080400000791a */ /* 0x000fc80000000000 */
[----:B------:R-:W-:Y:S05]  /*6b20*/  BRA `(.L_x_177) ;  /* 0x000068c000007947 */ /* 0x000fea0003800000 */
.L_x_176:
[----:B-----5:R-:W-:Y:S01]  /*6b30*/  SHF.R.S32.HI R0, RZ, 0x1f, R112 ;  /* 0x0000001fff007819 */ /* 0x020fe20000011470 */
[----:B------:R-:W-:Y:S01]  /*6b40*/  ULDC.U8 UR4, c[0x0][0x298] ;  /* 0x0000a60000047ab9 */ /* 0x000fe20000000000 */
[----:B-1----:R-:W-:Y:S01]  /*6b50*/  IMAD.WIDE.U32 R4, R112, c[0x0][0x280], RZ ;  /* 0x0000a00070047a25 */ /* 0x002fe200078e00ff */
[----:B------:R-:W-:Y:S01]  /*6b60*/  ISETP.NE.AND P1, PT, RZ, UR4, PT ;  /* 0x00000004ff007c0c */ /* 0x000fe2000bf25270 */
[----:B------:R-:W-:Y:S02]  /*6b70*/  BSSY B2, `(.L_x_177) ;  /* 0x0000687000027945 */ /* 0x000fe40003800000 */
[----:B------:R-:W-:Y:S01]  /*6b80*/  IMAD R2, R0, c[0x0][0x280], RZ ;  /* 0x0000a00000027a24 */ /* 0x000fe200078e02ff */
[----:B------:R-:W-:Y:S01]  /*6b90*/  LEA R7, P0, R4, c[0x0][0x270], 0x1 ;  /* 0x00009c0004077a11 */ /* 0x000fe200078008ff */
[----:B------:R-:W-:Y:S02]  /*6ba0*/  IMAD R0, R0, c[0x0][0x290], RZ ;  /* 0x0000a40000007a24 */ /* 0x000fe400078e02ff */
[----:B------:R-:W-:-:S05]  /*6bb0*/  IMAD R2, R112, c[0x0][0x284], R2 ;  /* 0x0000a10070027a24 */ /* 0x000fca00078e0202 */
[----:B------:R-:W-:Y:S01]  /*6bc0*/  IADD3 R6, R2, R5, RZ ;  /* 0x0000000502067210 */ /* 0x000fe20007ffe0ff */
[----:B------:R-:W-:-:S04]  /*6bd0*/  IMAD.WIDE.U32 R2, R112, c[0x0][0x290], RZ ;  /* 0x0000a40070027a25 */ /* 0x000fc800078e00ff */
[----:B------:R-:W-:Y:S01]  /*6be0*/  IMAD R5, R112, c[0x0][0x294], R0 ;  /* 0x0000a50070057a24 */ /* 0x000fe200078e0200 */
[----:B------:R-:W-:Y:S02]  /*6bf0*/  LEA.HI.X R0, R4, c[0x0][0x274], R6, 0x1, P0 ;  /* 0x00009d0004007a11 */ /* 0x000fe400000f0c06 */
[----:B------:R-:W-:Y:S02]  /*6c00*/  LEA R6, P0, R2, c[0x0][0x288], 0x1 ;  /* 0x0000a20002067a11 */ /* 0x000fe400078008ff */
[----:B------:R-:W-:-:S04]  /*6c10*/  IADD3 R3, R5, R3, RZ ;  /* 0x0000000305037210 */ /* 0x000fc80007ffe0ff */
[----:B------:R-:W-:Y:S01]  /*6c20*/  LEA.HI.X R2, R2, c[0x0][0x28c], R3, 0x1, P0 ;  /* 0x0000a30002027a11 */ /* 0x000fe200000f0c03 */
[----:B------:R-:W-:Y:S05]  /*6c30*/  @!P1 BRA `(.L_x_178) ;  /* 0x000031f000009947 */ /* 0x000fea0003800000 */
[----:B------:R-:W1:Y:S01]  /*6c40*/  SHFL.IDX PT, R3, R2, RZ, 0x181f ;  /* 0x00181fff02037589 */ /* 0x000e6200000e0000 */
[----:B------:R-:W-:Y:S01]  /*6c50*/  BSSY B0, `(.L_x_179) ;  /* 0x0000038000007945 */ /* 0x000fe20003800000 */
[----:B--2-4-:R-:W-:Y:S01]  /*6c60*/  CS2R R20, SRZ ;  /* 0x0000000000147805 */ /* 0x014fe2000001ff00 */
[----:B------:R-:W-:Y:S01]  /*6c70*/  CS2R R18, SRZ ;  /* 0x0000000000127805 */ /* 0x000fe2000001ff00 */
[----:B------:R-:W2:Y:S01]  /*6c80*/  SHFL.IDX PT, R5, R0, RZ, 0x181f ;  /* 0x00181fff00057589 */ /* 0x000ea200000e0000 */
[----:B------:R-:W-:Y:S01]  /*6c90*/  CS2R R16, SRZ ;  /* 0x0000000000107805 */ /* 0x000fe2000001ff00 */
[----:B------:R-:W-:Y:S01]  /*6ca0*/  CS2R R14, SRZ ;  /* 0x00000000000e7805 */ /* 0x000fe2000001ff00 */
[----:B------:R-:W-:Y:S01]  /*6cb0*/  CS2R R12, SRZ ;  /* 0x00000000000c7805 */ /* 0x000fe2000001ff00 */
[----:B------:R-:W3:Y:S01]  /*6cc0*/  SHFL.IDX PT, R4, R7, RZ, 0x181f ;  /* 0x00181fff07047589 */ /* 0x000ee200000e0000 */
[----:B------:R-:W-:Y:S01]  /*6cd0*/  CS2R R10, SRZ ;  /* 0x00000000000a7805 */ /* 0x000fe2000001ff00 */
[----:B------:R-:W-:-:S02]  /*6ce0*/  CS2R R8, SRZ ;  /* 0x0000000000087805 */ /* 0x000fc4000001ff00 */
[----:B------:R4:W1:Y:S02]  /*6cf0*/  SHFL.IDX PT, R2, R6, RZ, 0x181f ;  /* 0x00181fff06027589 */ /* 0x00086400000e0000 */
[----:B----4-:R-:W-:Y:S01]  /*6d00*/  CS2R R6, SRZ ;  /* 0x0000000000067805 */ /* 0x010fe2000001ff00 */
[----:B------:R-:W-:Y:S05]  /*6d10*/  @P6 BRA `(.L_x_180) ;  /* 0x000002b000006947 */ /* 0x000fea0003800000 */
[C---:B-123--:R-:W-:Y:S01]  /*6d20*/  ISETP.GE.AND P0, PT, R142.reuse, c[0x0][0x27c], PT ;  /* 0x00009f008e007a0c */ /* 0x04efe20003f06270 */
[----:B------:R-:W-:Y:S01]  /*6d30*/  IMAD.SHL.U32 R0, R142, 0x2, RZ ;  /* 0x000000028e007824 */ /* 0x000fe200078e00ff */
[----:B------:R-:W-:Y:S01]  /*6d40*/  SHF.R.S32.HI R7, RZ, 0x1f, R142 ;  /* 0x0000001fff077819 */ /* 0x000fe2000001148e */
[----:B------:R-:W-:Y:S01]  /*6d50*/  CS2R R16, SRZ ;  /* 0x0000000000107805 */ /* 0x000fe2000001ff00 */
[----:B------:R-:W-:Y:S01]  /*6d60*/  ISETP.GE.AND P2, PT, R140, c[0x0][0x27c], PT ;  /* 0x00009f008c007a0c */ /* 0x000fe20003f46270 */
[----:B------:R-:W-:Y:S01]  /*6d70*/  CS2R R8, SRZ ;  /* 0x0000000000087805 */ /* 0x000fe2000001ff00 */
[----:B------:R-:W-:-:S07]  /*6d80*/  SHF.L.U64.HI R7, R142, 0x1, R7 ;  /* 0x000000018e077819 */ /* 0x000fce0000010207 */
[----:B------:R-:W-:-:S05]  /*6d90*/  @!P0 IADD3 R10, P1, R4, R0, RZ ;  /* 0x00000000040a8210 */ /* 0x000fca0007f3e0ff */
[----:B------:R-:W-:Y:S01]  /*6da0*/  @!P0 IMAD.X R11, R5, 0x1, R7, P1 ;  /* 0x00000001050b8824 */ /* 0x000fe200008e0607 */
[----:B------:R-:W-:Y:S01]  /*6db0*/  @!P0 IADD3 R6, P1, R2, R0, RZ ;  /* 0x0000000002068210 */ /* 0x000fe20007f3e0ff */
[----:B------:R-:W-:-:S03]  /*6dc0*/  IMAD.SHL.U32 R0, R140, 0x2, RZ ;  /* 0x000000028c007824 */ /* 0x000fc600078e00ff */
[----:B------:R1:W5:Y:S01]  /*6dd0*/  @!P0 LD.E.64 R16, [R10.64] ;  /* 0x000000060a108980 */ /* 0x000362000c101b00 */
[----:B------:R-:W-:-:S05]  /*6de0*/  @!P0 IMAD.X R7, R3, 0x1, R7, P1 ;  /* 0x0000000103078824 */ /* 0x000fca00008e0607 */
[----:B------:R2:W5:Y:S01]  /*6df0*/  @!P0 LD.E.64 R8, [R6.64] ;  /* 0x0000000606088980 */ /* 0x000562000c101b00 */
[----:B------:R-:W-:Y:S02]  /*6e00*/  @!P2 IADD3 R12, P0, R4, R0, RZ ;  /* 0x00000000040ca210 */ /* 0x000fe40007f1e0ff */
[----:B------:R-:W-:Y:S02]  /*6e10*/  ISETP.GE.AND P1, PT, R138, c[0x0][0x27c], PT ;  /* 0x00009f008a007a0c */ /* 0x000fe40003f26270 */
[----:B-1----:R-:W-:-:S04]  /*6e20*/  SHF.R.S32.HI R10, RZ, 0x1f, R140 ;  /* 0x0000001fff0a7819 */ /* 0x002fc8000001148c */
[----:B--2---:R-:W-:-:S05]  /*6e30*/  SHF.L.U64.HI R6, R140, 0x1, R10 ;  /* 0x000000018c067819 */ /* 0x004fca000001020a */
[----:B------:R-:W-:Y:S01]  /*6e40*/  @!P2 IMAD.X R13, R5, 0x1, R6, P0 ;  /* 0x00000001050da824 */ /* 0x000fe200000e0606 */
[----:B------:R-:W-:-:S05]  /*6e50*/  @!P2 IADD3 R22, P0, R2, R0, RZ ;  /* 0x000000000216a210 */ /* 0x000fca0007f1e0ff */
[----:B------:R-:W-:Y:S01]  /*6e60*/  @!P2 IMAD.X R23, R3, 0x1, R6, P0 ;  /* 0x000000010317a824 */ /* 0x000fe200000e0606 */
[----:B------:R-:W-:Y:S01]  /*6e70*/  ISETP.GE.AND P0, PT, R141, c[0x0][0x27c], PT ;  /* 0x00009f008d007a0c */ /* 0x000fe20003f06270 */
[----:B------:R-:W-:Y:S01]  /*6e80*/  CS2R R14, SRZ ;  /* 0x00000000000e7805 */ /* 0x000fe2000001ff00 */
[----:B------:R-:W-:Y:S01]  /*6e90*/  CS2R R6, SRZ ;  /* 0x0000000000067805 */ /* 0x000fe2000001ff00 */
[----:B------:R-:W-:Y:S01]  /*6ea0*/  @!P1 IMAD.WIDE R18, R138, 0x2, R4 ;  /* 0x000000028a129825 */ /* 0x000fe200078e0204 */
[----:B------:R-:W-:-:S03]  /*6eb0*/  SHF.R.S32.HI R20, RZ, 0x1f, R141 ;  /* 0x0000001fff147819 */ /* 0x000fc6000001148d */
[----:B------:R-:W-:Y:S01]  /*6ec0*/  @!P1 IMAD.WIDE R10, R138, 0x2, R2 ;  /* 0x000000028a0a9825 */ /* 0x000fe200078e0202 */
[----:B------:R1:W5:Y:S03]  /*6ed0*/  @!P1 LD.E.64 R14, [R18.64] ;  /* 0x00000006120e9980 */ /* 0x000366000c101b00 */
[C---:B------:R-:W-:Y:S01]  /*6ee0*/  IMAD.SHL.U32 R0, R141.reuse, 0x2, RZ ;  /* 0x000000028d007824 */ /* 0x040fe200078e00ff */
[----:B------:R2:W5:Y:S04]  /*6ef0*/  @!P1 LD.E.64 R6, [R10.64] ;  /* 0x000000060a069980 */ /* 0x000568000c101b00 */
[----:B------:R-:W-:Y:S02]  /*6f00*/  @!P0 IADD3 R4, P1, R4, R0, RZ ;  /* 0x0000000004048210 */ /* 0x000fe40007f3e0ff */
[----:B--2---:R-:W-:Y:S01]  /*6f10*/  SHF.L.U64.HI R10, R141, 0x1, R20 ;  /* 0x000000018d0a7819 */ /* 0x004fe20000010214 */
[----:B-1----:R-:W-:-:S04]  /*6f20*/  CS2R R18, SRZ ;  /* 0x0000000000127805 */ /* 0x002fc8000001ff00 */
[----:B------:R-:W-:Y:S01]  /*6f30*/  @!P0 IMAD.X R5, R5, 0x1, R10, P1 ;  /* 0x0000000105058824 */ /* 0x000fe200008e060a */
[----:B------:R-:W-:Y:S01]  /*6f40*/  @!P0 IADD3 R2, P1, R2, R0, RZ ;  /* 0x0000000002028210 */ /* 0x000fe20007f3e0ff */
[----:B------:R1:W5:Y:S01]  /*6f50*/  @!P2 LD.E.64 R18, [R12.64] ;  /* 0x000000060c12a980 */ /* 0x000362000c101b00 */
[----:B------:R-:W-:-:S03]  /*6f60*/  CS2R R20, SRZ ;  /* 0x0000000000147805 */ /* 0x000fc6000001ff00 */
[----:B------:R-:W-:Y:S02]  /*6f70*/  @!P0 IMAD.X R3, R3, 0x1, R10, P1 ;  /* 0x0000000103038824 */ /* 0x000fe400008e060a */
[----:B------:R-:W-:Y:S01]  /*6f80*/  CS2R R10, SRZ ;  /* 0x00000000000a7805 */ /* 0x000fe2000001ff00 */
[----:B------:R2:W5:Y:S05]  /*6f90*/  @!P0 LD.E.64 R20, [R4.64] ;  /* 0x0000000604148980 */ /* 0x00056a000c101b00 */
[----:B------:R2:W5:Y:S01]  /*6fa0*/  @!P2 LD.E.64 R10, [R22.64] ;  /* 0x00000006160aa980 */ /* 0x000562000c101b00 */
[----:B-1----:R-:W-:-:S06]  /*6fb0*/  CS2R R12, SRZ ;  /* 0x00000000000c7805 */ /* 0x002fcc000001ff00 */
[----:B------:R2:W5:Y:S02]  /*6fc0*/  @!P0 LD.E.64 R12, [R2.64] ;  /* 0x00000006020c8980 */ /* 0x000564000c101b00 */
.L_x_180:
[----:B-123--:R-:W-:Y:S05]  /*6fd0*/  BSYNC B0 ;  /* 0x0000000000007941 */ /* 0x00efea0003800000 */
.L_x_179:
[----:B-----5:R-:W-:Y:S01]  /*6fe0*/  IMAD.MOV.U32 R29, RZ, RZ, R18 ;  /* 0x000000ffff1d7224 */ /* 0x020fe200078e0012 */
[----:B------:R-:W-:Y:S01]  /*6ff0*/  SHF.R.U64 R26, R18, 0x10, R19 ;  /* 0x00000010121a7819 */ /* 0x000fe20000001213 */
[----:B------:R-:W-:Y:S01]  /*7000*/  IMAD.MOV.U32 R25, RZ, RZ, R20 ;  /* 0x000000ffff197224 */ /* 0x000fe200078e0014 */
[--C-:B------:R-:W-:Y:S01]  /*7010*/  SHF.R.U64 R22, R20, 0x10, R21.reuse ;  /* 0x0000001014167819 */ /* 0x100fe20000001215 */
[----:B------:R-:W-:Y:S01]  /*7020*/  IMAD.MOV.U32 R24, RZ, RZ, R21 ;  /* 0x000000ffff187224 */ /* 0x000fe200078e0015 */
[----:B------:R-:W-:Y:S01]  /*7030*/  SHF.R.U64 R30, R16, 0x10, R17 ;  /* 0x00000010101e7819 */ /* 0x000fe20000001211 */
[----:B------:R-:W-:Y:S01]  /*7040*/  IMAD.MOV.U32 R18, RZ, RZ, R8 ;  /* 0x000000ffff127224 */ /* 0x000fe200078e0008 */
[--C-:B------:R-:W-:Y:S01]  /*7050*/  SHF.R.U64 R2, R6, 0x10, R7.reuse ;  /* 0x0000001006027819 */ /* 0x100fe20000001207 */
[----:B------:R-:W-:Y:S01]  /*7060*/  IMAD.MOV.U32 R20, RZ, RZ, R7 ;  /* 0x000000ffff147224 */ /* 0x000fe200078e0007 */
[----:B------:R-:W-:Y:S01]  /*7070*/  SHF.R.U64 R34, R14, 0x10, R15 ;  /* 0x000000100e227819 */ /* 0x000fe2000000120f */
[----:B------:R-:W-:Y:S01]  /*7080*/  IMAD.MOV.U32 R32, RZ, RZ, R17 ;  /* 0x000000ffff207224 */ /* 0x000fe200078e0011 */
[--C-:B------:R-:W-:Y:S01]  /*7090*/  SHF.R.U32.HI R23, RZ, 0x10, R19.reuse ;  /* 0x00000010ff177819 */ /* 0x100fe20000011613 */
[----:B------:R-:W-:Y:S01]  /*70a0*/  IMAD.MOV.U32 R28, RZ, RZ, R19 ;  /* 0x000000ffff1c7224 */ /* 0x000fe200078e0013 */
[----:B------:R-:W-:Y:S01]  /*70b0*/  SHF.R.U32.HI R19, RZ, 0x10, R21 ;  /* 0x00000010ff137819 */ /* 0x000fe20000011615 */
[----:B------:R-:W-:Y:S01]  /*70c0*/  IMAD.MOV.U32 R33, RZ, RZ, R16 ;  /* 0x000000ffff217224 */ /* 0x000fe200078e0010 */
[----:B------:R-:W-:Y:S01]  /*70d0*/  PRMT R24, R24, 0x5410, R30 ;  /* 0x0000541018187816 */ /* 0x000fe2000000001e */
[----:B------:R-:W-:Y:S01]  /*70e0*/  IMAD.MOV.U32 R36, RZ, RZ, R14 ;  /* 0x000000ffff247224 */ /* 0x000fe200078e000e */
[----:B------:R-:W-:Y:S01]  /*70f0*/  PRMT R18, R18, 0x5410, R2 ;  /* 0x0000541012127816 */ /* 0x000fe20000000002 */
[----:B------:R-:W-:Y:S01]  /*7100*/  IMAD R2, R209, -0x80, R38 ;  /* 0xffffff80d1027824 */ /* 0x000fe200078e0226 */
[----:B------:R-:W-:Y:S01]  /*7110*/  SHF.R.U32.HI R16, RZ, 0x10, R7 ;  /* 0x00000010ff107819 */ /* 0x000fe20000011607 */
[----:B------:R-:W-:Y:S01]  /*7120*/  IMAD.MOV.U32 R21, RZ, RZ, R6 ;  /* 0x000000ffff157224 */ /* 0x000fe200078e0006 */
[----:B------:R-:W-:Y:S01]  /*7130*/  PRMT R20, R20, 0x5410, R34 ;  /* 0x0000541014147816 */ /* 0x000fe20000000022 */
[----:B------:R-:W-:Y:S01]  /*7140*/  IMAD.MOV.U32 R35, RZ, RZ, R15 ;  /* 0x000000ffff237224 */ /* 0x000fe200078e000f */
[----:B------:R-:W-:Y:S01]  /*7150*/  PRMT R26, R26, 0x5410, R32 ;  /* 0x000054101a1a7816 */ /* 0x000fe20000000020 */
[----:B------:R-:W-:Y:S01]  /*7160*/  IMAD.MOV.U32 R6, RZ, RZ, R12 ;  /* 0x000000ffff067224 */ /* 0x000fe200078e000c */
[----:B------:R-:W-:Y:S01]  /*7170*/  PRMT R32, R19, 0x5410, R24 ;  /* 0x0000541013207816 */ /* 0x000fe20000000018 */
[----:B------:R-:W-:Y:S01]  /*7180*/  IMAD.MOV.U32 R14, RZ, RZ, R10 ;  /* 0x000000ffff0e7224 */ /* 0x000fe200078e000a */
[----:B------:R-:W-:Y:S01]  /*7190*/  PRMT R19, R16, 0x5410, R20 ;  /* 0x0000541010137816 */ /* 0x000fe20000000014 */
[----:B------:R-:W-:Y:S01]  /*71a0*/  IMAD.MOV.U32 R5, RZ, RZ, R13 ;  /* 0x000000ffff057224 */ /* 0x000fe200078e000d */
[----:B------:R-:W-:Y:S01]  /*71b0*/  IMNMX R16, R2, 0x80, PT ;  /* 0x0000008002107817 */ /* 0x000fe20003800200 */
[----:B------:R-:W-:-:S04]  /*71c0*/  DEPBAR.LE SB0, 0x1 ;  /* 0x000080400000791a */ /* 0x000fc80000000000 */
[----:B------:R-:W-:Y:S01]  /*71d0*/  ISETP.GE.AND P0, PT, R198, R16, PT ;  /* 0x00000010c600720c */ /* 0x000fe20003f06270 */
[----:B------:R-:W-:Y:S01]  /*71e0*/  BSSY B1, `(.L_x_181) ;  /* 0x00000c4000017945 */ /* 0x000fe20003800000 */
[----:B------:R-:W-:Y:S01]  /*71f0*/  SHF.R.U32.HI R27, RZ, 0x10, R17 ;  /* 0x00000010ff1b7819 */ /* 0x000fe20000011611 */
[----:B------:R-:W-:Y:S01]  /*7200*/  IMAD.MOV.U32 R17, RZ, RZ, R9 ;  /* 0x000000ffff117224 */ /* 0x000fe200078e0009 */
[----:B------:R-:W-:Y:S02]  /*7210*/  SHF.R.U32.HI R31, RZ, 0x10, R15 ;  /* 0x00000010ff1f7819 */ /* 0x000fe4000001160f */
[----:B------:R-:W-:Y:S02]  /*7220*/  PRMT R21, R21, 0x5410, R36 ;  /* 0x0000541015157816 */ /* 0x000fe40000000024 */
[--C-:B------:R-:W-:Y:S02]  /*7230*/  SHF.R.U64 R15, R8, 0x10, R9.reuse ;  /* 0x00000010080f7819 */ /* 0x100fe40000001209 */
[----:B------:R-:W-:Y:S01]  /*7240*/  SHF.R.U32.HI R8, RZ, 0x10, R9 ;  /* 0x00000010ff087819 */ /* 0x000fe20000011609 */
[----:B------:R-:W-:Y:S01]  /*7250*/  IMAD.MOV.U32 R9, RZ, RZ, R11 ;  /* 0x000000ffff097224 */ /* 0x000fe200078e000b */
[----:B------:R-:W-:-:S02]  /*7260*/  SHF.R.U64 R3, R12, 0x10, R13 ;  /* 0x000000100c037819 */ /* 0x000fc4000000120d */
[----:B------:R-:W-:Y:S02]  /*7270*/  PRMT R23, R23, 0x5410, R35 ;  /* 0x0000541017177816 */ /* 0x000fe40000000023 */
[----:B------:R-:W-:Y:S02]  /*7280*/  PRMT R22, R22, 0x5410, R31 ;  /* 0x0000541016167816 */ /* 0x000fe4000000001f */
[----:B------:R-:W-:Y:S02]  /*7290*/  PRMT R25, R25, 0x5410, R33 ;  /* 0x0000541019197816 */ /* 0x000fe40000000021 */
[----:B------:R-:W-:Y:S02]  /*72a0*/  PRMT R17, R17, 0x5410, R21 ;  /* 0x0000541011117816 */ /* 0x000fe40000000015 */
[--C-:B------:R-:W-:Y:S02]  /*72b0*/  SHF.R.U64 R7, R10, 0x10, R11.reuse ;  /* 0x000000100a077819 */ /* 0x100fe4000000120b */
[----:B------:R-:W-:-:S02]  /*72c0*/  SHF.R.U32.HI R4, RZ, 0x10, R11 ;  /* 0x00000010ff047819 */ /* 0x000fc4000001160b */
[----:B------:R-:W-:Y:S02]  /*72d0*/  SHF.R.U32.HI R0, RZ, 0x10, R13 ;  /* 0x00000010ff007819 */ /* 0x000fe4000001160d */
[----:B------:R-:W-:Y:S02]  /*72e0*/  PRMT R27, R27, 0x5410, R29 ;  /* 0x000054101b1b7816 */ /* 0x000fe4000000001d */
[----:B------:R-:W-:Y:S02]  /*72f0*/  PRMT R29, R28, 0x5410, R3 ;  /* 0x000054101c1d7816 */ /* 0x000fe40000000003 */
[----:B------:R-:W-:Y:S02]  /*7300*/  PRMT R28, R6, 0x5410, R23 ;  /* 0x00005410061c7816 */ /* 0x000fe40000000017 */
[----:B------:R-:W-:Y:S02]  /*7310*/  PRMT R31, R22, 0x5410, R25 ;  /* 0x00005410161f7816 */ /* 0x000fe40000000019 */
[----:B------:R-:W-:-:S02]  /*7320*/  PRMT R21, R17, 0x7610, R21 ;  /* 0x0000761011157816 */ /* 0x000fc40000000015 */
[----:B------:R-:W-:Y:S02]  /*7330*/  PRMT R17, R15, 0x7610, R17 ;  /* 0x000076100f117816 */ /* 0x000fe40000000011 */
[----:B------:R-:W-:Y:S02]  /*7340*/  PRMT R20, R8, 0x7610, R20 ;  /* 0x0000761008147816 */ /* 0x000fe40000000014 */
[----:B------:R-:W-:Y:S02]  /*7350*/  PRMT R22, R14, 0x7610, R22 ;  /* 0x000076100e167816 */ /* 0x000fe40000000016 */
[----:B------:R-:W-:Y:S02]  /*7360*/  PRMT R25, R9, 0x7610, R25 ;  /* 0x0000761009197816 */ /* 0x000fe40000000019 */
[----:B------:R-:W-:Y:S02]  /*7370*/  PRMT R23, R7, 0x7610, R23 ;  /* 0x0000761007177816 */ /* 0x000fe40000000017 */
[----:B------:R-:W-:-:S02]  /*7380*/  PRMT R24, R4, 0x7610, R24 ;  /* 0x0000761004187816 */ /* 0x000fc40000000018 */
[----:B------:R-:W-:Y:S01]  /*7390*/  PRMT R30, R0, 0x5410, R5 ;  /* 0x00005410001e7816 */ /* 0x000fe20000000005 */
[----:B------:R-:W-:Y:S06]  /*73a0*/  BAR.SYNC.DEFER_BLOCKING 0x0 ;  /* 0x0000000000007b1d */ /* 0x000fec0000010000 */
[----:B------:R-:W-:Y:S05]  /*73b0*/  @P0 BRA `(.L_x_182) ;  /* 0x00000a6000000947 */ /* 0x000fea0003800000 */
[----:B------:R-:W-:Y:S01]  /*73c0*/  ISETP.GE.AND P0, PT, R138, c[0x0][0x27c], PT ;  /* 0x00009f008a007a0c */ /* 0x000fe20003f06270 */
[----:B------:R-:W-:-:S12]  /*73d0*/  BSSY B0, `(.L_x_183) ;  /* 0x0000028000007945 */ /* 0x000fd80003800000 */
[----:B------:R-:W-:Y:S05]  /*73e0*/  @P0 BRA `(.L_x_184) ;  /* 0x0000026000000947 */ /* 0x000fea0003800000 */
[----:B------:R-:W1:Y:S01]  /*73f0*/  LDS.128 R4, [R188+0x10080] ;  /* 0x01008000bc047984 */ /* 0x000e620000000c00 */
[----:B------:R-:W-:Y:S02]  /*7400*/  HADD2.F32 R9, -RZ, R17.H1_H1 ;  /* 0x30000011ff097230 */ /* 0x000fe40000004100 */
[----:B------:R-:W-:Y:S02]  /*7410*/  HADD2.F32 R0, -RZ, R18.H1_H1 ;  /* 0x30000012ff007230 */ /* 0x000fe40000004100 */
[----:B------:R-:W-:Y:S02]  /*7420*/  HADD2.F32 R3, -RZ, R21.H1_H1 ;  /* 0x30000015ff037230 */ /* 0x000fe40000004100 */
[----:B------:R-:W-:Y:S02]  /*7430*/  HADD2.F32 R2, -RZ, R20.H1_H1 ;  /* 0x30000014ff027230 */ /* 0x000fe40000004100 */
[--C-:B-1----:R-:W-:Y:S02]  /*7440*/  HADD2.F32 R10, -RZ, R4.reuse.H0_H0 ;  /* 0x20000004ff0a7230 */ /* 0x102fe40000004100 */
[----:B------:R-:W-:-:S02]  /*7450*/  HADD2.F32 R8, -RZ, R4.H1_H1 ;  /* 0x30000004ff087230 */ /* 0x000fc40000004100 */
[--C-:B------:R-:W-:Y:S01]  /*7460*/  HADD2.F32 R4, -RZ, R5.reuse.H0_H0 ;  /* 0x20000005ff047230 */ /* 0x100fe20000004100 */
[-C--:B------:R-:W-:Y:S01]  /*7470*/  FMUL.FTZ R13, R10, R9.reuse ;  /* 0x000000090a0d7220 */ /* 0x080fe20000410000 */
[----:B------:R-:W-:Y:S01]  /*7480*/  HADD2.F32 R5, -RZ, R5.H1_H1 ;  /* 0x30000005ff057230 */ /* 0x000fe20000004100 */
[----:B------:R-:W-:Y:S01]  /*7490*/  FMUL.FTZ R14, R8, R9 ;  /* 0x00000009080e7220 */ /* 0x000fe20000410000 */
[--C-:B------:R-:W-:Y:S02]  /*74a0*/  HADD2.F32 R12, -RZ, R6.reuse.H0_H0 ;  /* 0x20000006ff0c7230 */ /* 0x100fe40000004100 */
[----:B------:R-:W-:Y:S01]  /*74b0*/  HADD2.F32 R11, -RZ, R6.H1_H1 ;  /* 0x30000006ff0b7230 */ /* 0x000fe20000004100 */
[-C--:B------:R-:W-:Y:S01]  /*74c0*/  FMUL.FTZ R9, R5, R0.reuse ;  /* 0x0000000005097220 */ /* 0x080fe20000410000 */
[--C-:B------:R-:W-:Y:S01]  /*74d0*/  HADD2.F32 R6, -RZ, R7.reuse.H0_H0 ;  /* 0x20000007ff067230 */ /* 0x100fe20000004100 */
[----:B------:R-:W-:Y:S01]  /*74e0*/  FMUL.FTZ R0, R4, R0 ;  /* 0x0000000004007220 */ /* 0x000fe20000410000 */
[----:B------:R-:W-:Y:S01]  /*74f0*/  HADD2.F32 R7, -RZ, R7.H1_H1 ;  /* 0x30000007ff077230 */ /* 0x000fe20000004100 */
[----:B------:R-:W-:-:S02]  /*7500*/  FFMA.FTZ R15, R10, R3, -R14 ;  /* 0x000000030a0f7223 */ /* 0x000fc4000001080e */
[----:B------:R-:W-:Y:S01]  /*7510*/  FFMA.FTZ R14, R8, R3, R13 ;  /* 0x00000003080e7223 */ /* 0x000fe2000001000d */
[----:B------:R-:W-:Y:S01]  /*7520*/  HADD2.F32 R3, -RZ, R23.H1_H1 ;  /* 0x30000017ff037230 */ /* 0x000fe20000004100 */
[-C--:B------:R-:W-:Y:S01]  /*7530*/  FFMA.FTZ R13, R4, R2.reuse, -R9 ;  /* 0x00000002040d7223 */ /* 0x080fe20000010809 */
[--C-:B------:R-:W-:Y:S01]  /*7540*/  HADD2.F32 R4, -RZ, R19.reuse.H1_H1 ;  /* 0x30000013ff047230 */ /* 0x100fe20000004100 */
[----:B------:R-:W-:Y:S01]  /*7550*/  FFMA.FTZ R10, R5, R2, R0 ;  /* 0x00000002050a7223 */ /* 0x000fe20000010000 */
[----:B------:R-:W-:Y:S02]  /*7560*/  HADD2.F32 R0, -RZ, R19.H0_H0 ;  /* 0x20000013ff007230 */ /* 0x000fe40000004100 */
[----:B------:R-:W-:Y:S01]  /*7570*/  HADD2.F32 R2, -RZ, R22.H1_H1 ;  /* 0x30000016ff027230 */ /* 0x000fe20000004100 */
[----:B------:R-:W-:Y:S02]  /*7580*/  FMUL.FTZ R9, R11, R4 ;  /* 0x000000040b097220 */ /* 0x000fe40000410000 */
[----:B------:R-:W-:-:S02]  /*7590*/  FMUL.FTZ R8, R7, R0 ;  /* 0x0000000007087220 */ /* 0x000fc40000410000 */
[----:B------:R-:W-:Y:S02]  /*75a0*/  FMUL.FTZ R4, R12, R4 ;  /* 0x000000040c047220 */ /* 0x000fe40000410000 */
[----:B------:R-:W-:Y:S02]  /*75b0*/  FMUL.FTZ R5, R6, R0 ;  /* 0x0000000006057220 */ /* 0x000fe40000410000 */
[-C--:B------:R-:W-:Y:S02]  /*75c0*/  FFMA.FTZ R9, R12, R3.reuse, -R9 ;  /* 0x000000030c097223 */ /* 0x080fe40000010809 */
[-C--:B------:R-:W-:Y:S02]  /*75d0*/  FFMA.FTZ R0, R6, R2.reuse, -R8 ;  /* 0x0000000206007223 */ /* 0x080fe40000010808 */
[----:B------:R-:W-:Y:S01]  /*75e0*/  FFMA.FTZ R3, R11, R3, R4 ;  /* 0x000000030b037223 */ /* 0x000fe20000010004 */
[----:B------:R-:W-:Y:S01]  /*75f0*/  F2FP.PACK_AB R4, R14, R15 ;  /* 0x0000000f0e04723e */ /* 0x000fe200000000ff */
[----:B------:R-:W-:Y:S01]  /*7600*/  FFMA.FTZ R2, R7, R2, R5 ;  /* 0x0000000207027223 */ /* 0x000fe20000010005 */
[----:B------:R-:W-:-:S02]  /*7610*/  F2FP.PACK_AB R5, R10, R13 ;  /* 0x0000000d0a05723e */ /* 0x000fc400000000ff */
[----:B------:R-:W-:Y:S02]  /*7620*/  F2FP.PACK_AB R6, R3, R9 ;  /* 0x000000090306723e */ /* 0x000fe400000000ff */
[----:B------:R-:W-:-:S05]  /*7630*/  F2FP.PACK_AB R7, R2, R0 ;  /* 0x000000000207723e */ /* 0x000fca00000000ff */
[----:B------:R1:W-:Y:S02]  /*7640*/  STS.128 [R188+0x10080], R4 ;  /* 0x01008004bc007388 */ /* 0x0003e40000000c00 */
.L_x_184:
[----:B------:R-:W-:Y:S05]  /*7650*/  BSYNC B0 ;  /* 0x0000000000007941 */ /* 0x000fea0003800000 */
.L_x_183:
[----:B------:R-:W-:Y:S01]  /*7660*/  ISETP.GE.AND P0, PT, R142, c[0x0][0x27c], PT ;  /* 0x00009f008e007a0c */ /* 0x000fe20003f06270 */
[----:B------:R-:W-:-:S12]  /*7670*/  BSSY B0, `(.L_x_185) ;  /* 0x0000028000007945 */ /* 0x000fd80003800000 */
[----:B------:R-:W-:Y:S05]  /*7680*/  @P0 BRA `(.L_x_186) ;  /* 0x0000026000000947 */ /* 0x000fea0003800000 */
[----:B-1----:R-:W1:Y:S01]  /*7690*/  LDS.128 R4, [R188+0x14080] ;  /* 0x01408000bc047984 */ /* 0x002e620000000c00 */
[----:B------:R-:W-:Y:S02]  /*76a0*/  HADD2.F32 R9, -RZ, R18.H0_H0 ;  /* 0x20000012ff097230 */ /* 0x000fe40000004100 */
[----:B------:R-:W-:Y:S02]  /*76b0*/  HADD2.F32 R0, -RZ, R17.H0_H0 ;  /* 0x20000011ff007230 */ /* 0x000fe40000004100 */
        /* <DEDUP_REMOVED lines=18> */
[----:B------:R-:W-:Y:S01]  /*77e0*/  HADD2.F32 R4, -RZ, R21.H0_H0 ;  /* 0x20000015ff047230 */ /* 0x000fe20000004100 */
[----:B------:R-:W-:Y:S01]  /*77f0*/  FFMA.FTZ R10, R5, R2, R0 ;  /* 0x00000002050a7223 */ /* 0x000fe20000010000 */
[----:B------:R-:W-:Y:S02]  /*7800*/  HADD2.F32 R0, -RZ, R20.H0_H0 ;  /* 0x20000014ff007230 */ /* 0x000fe40000004100 */
[----:B------:R-:W-:Y:S01]  /*7810*/  HADD2.F32 R2, -RZ, R27.H0_H0 ;  /* 0x2000001bff027230 */ /* 0x000fe20000004100 */
        /* <DEDUP_REMOVED lines=13> */
.L_x_186:
[----:B------:R-:W-:Y:S05]  /*78f0*/  BSYNC B0 ;  /* 0x0000000000007941 */ /* 0x000fea0003800000 */
.L_x_185:
[----:B------:R-:W-:Y:S01]  /*7900*/  ISETP.GE.AND P0, PT, R140, c[0x0][0x27c], PT ;  /* 0x00009f008c007a0c */ /* 0x000fe20003f06270 */
[----:B------:R-:W-:-:S12]  /*7910*/  BSSY B0, `(.L_x_187) ;  /* 0x0000028000007945 */ /* 0x000fd80003800000 */
[----:B------:R-:W-:Y:S05]  /*7920*/  @P0 BRA `(.L_x_188) ;  /* 0x0000026000000947 */ /* 0x000fea0003800000 */
[----:B-1----:R-:W1:Y:S01]  /*7930*/  LDS.128 R4, [R188+0x18080] ;  /* 0x01808000bc047984 */ /* 0x002e620000000c00 */
[----:B------:R-:W-:Y:S02]  /*7940*/  HADD2.F32 R9, -RZ, R22.H0_H0 ;  /* 0x20000016ff097230 */ /* 0x000fe40000004100 */
[----:B------:R-:W-:Y:S02]  /*7950*/  HADD2.F32 R0, -RZ, R23.H0_H0 ;  /* 0x20000017ff007230 */ /* 0x000fe40000004100 */
[----:B------:R-:W-:Y:S02]  /*7960*/  HADD2.F32 R3, -RZ, R27.H1_H1 ;  /* 0x3000001bff037230 */ /* 0x000fe40000004100 */
[----:B------:R-:W-:Y:S02]  /*7970*/  HADD2.F32 R2, -RZ, R26.H0_H0 ;  /* 0x2000001aff027230 */ /* 0x000fe40000004100 */
        /* <DEDUP_REMOVED lines=14> */
[----:B------:R-:W-:Y:S01]  /*7a60*/  HADD2.F32 R3, -RZ, R29.H0_H0 ;  /* 0x2000001dff037230 */ /* 0x000fe20000004100 */
[-C--:B------:R-:W-:Y:S01]  /*7a70*/  FFMA.FTZ R13, R4, R2.reuse, -R9 ;  /* 0x00000002040d7223 */ /* 0x080fe20000010809 */
[----:B------:R-:W-:Y:S01]  /*7a80*/  HADD2.F32 R4, -RZ, R25.H0_H0 ;  /* 0x20000019ff047230 */ /* 0x000fe20000004100 */
        /* <DEDUP_REMOVED lines=16> */
.L_x_188:
[----:B------:R-:W-:Y:S05]  /*7b90*/  BSYNC B0 ;  /* 0x0000000000007941 */ /* 0x000fea0003800000 */
.L_x_187:
[----:B------:R-:W-:-:S13]  /*7ba0*/  ISETP.GE.AND P0, PT, R141, c[0x0][0x27c], PT ;  /* 0x00009f008d007a0c */ /* 0x000fda0003f06270 */
[----:B------:R-:W-:Y:S05]  /*7bb0*/  @P0 BRA `(.L_x_182) ;  /* 0x0000026000000947 */ /* 0x000fea0003800000 */
[----:B-1----:R-:W1:Y:S01]  /*7bc0*/  LDS.128 R4, [R188+0x1c080] ;  /* 0x01c08000bc047984 */ /* 0x002e620000000c00 */
[----:B------:R-:W-:Y:S02]  /*7bd0*/  HADD2.F32 R9, -RZ, R28.H0_H0 ;  /* 0x2000001cff097230 */ /* 0x000fe40000004100 */
[----:B------:R-:W-:Y:S02]  /*7be0*/  HADD2.F32 R0, -RZ, R29.H1_H1 ;  /* 0x3000001dff007230 */ /* 0x000fe40000004100 */
[--C-:B------:R-:W-:Y:S02]  /*7bf0*/  HADD2.F32 R3, -RZ, R31.reuse.H1_H1 ;  /* 0x3000001fff037230 */ /* 0x100fe40000004100 */
        /* <DEDUP_REMOVED lines=34> */
.L_x_182:
[----:B------:R-:W-:Y:S05]  /*7e20*/  BSYNC B1 ;  /* 0x0000000000017941 */ /* 0x000fea0003800000 */
.L_x_181:
[----:B------:R-:W-:Y:S01]  /*7e30*/  IADD3 R0, R198, 0x20, RZ ;  /* 0x00000020c6007810 */ /* 0x000fe20007ffe0ff */
[----:B------:R-:W-:Y:S03]  /*7e40*/  BSSY B1, `(.L_x_189) ;  /* 0x00000a9000017945 */ /* 0x000fe60003800000 */
[----:B------:R-:W-:-:S13]  /*7e50*/  ISETP.GE.AND P0, PT, R0, R16, PT ;  /* 0x000000100000720c */ /* 0x000fda0003f06270 */
[----:B------:R-:W-:Y:S05]  /*7e60*/  @P0 BRA `(.L_x_190) ;  /* 0x00000a6000000947 */ /* 0x000fea0003800000 */
[----:B------:R-:W-:Y:S01]  /*7e70*/  ISETP.GE.AND P0, PT, R138, c[0x0][0x27c], PT ;  /* 0x00009f008a007a0c */ /* 0x000fe20003f06270 */
[----:B------:R-:W-:-:S12]  /*7e80*/  BSSY B0, `(.L_x_191) ;  /* 0x0000028000007945 */ /* 0x000fd80003800000 */
[----:B------:R-:W-:Y:S05]  /*7e90*/  @P0 BRA `(.L_x_192) ;  /* 0x0000026000000947 */ /* 0x000fea0003800000 */
[----:B-1----:R-:W1:Y:S01]  /*7ea0*/  LDS.128 R4, [R188+0x11080] ;  /* 0x01108000bc047984 */ /* 0x002e620000000c00 */
[----:B------:R-:W-:Y:S02]  /*7eb0*/  HADD2.F32 R9, -RZ, R17.H1_H1 ;  /* 0x30000011ff097230 */ /* 0x000fe40000004100 */
[----:B------:R-:W-:Y:S02]  /*7ec0*/  HADD2.F32 R0, -RZ, R18.H1_H1 ;  /* 0x30000012ff007230 */ /* 0x000fe40000004100 */
[----:B------:R-:W-:Y:S02]  /*7ed0*/  HADD2.F32 R3, -RZ, R21.H1_H1 ;  /* 0x30000015ff037230 */ /* 0x000fe40000004100 */
[----:B------:R-:W-:Y:S02]  /*7ee0*/  HADD2.F32 R2, -RZ, R20.H1_H1 ;  /* 0x30000014ff027230 */ /* 0x000fe40000004100 */
[--C-:B-1----:R-:W-:Y:S02]  /*7ef0*/  HADD2.F32 R10, -RZ, R4.reuse.H0_H0 ;  /* 0x20000004ff0a7230 */ /* 0x102fe40000004100 */
[----:B------:R-:W-:-:S02]  /*7f00*/  HADD2.F32 R8, -RZ, R4.H1_H1 ;  /* 0x30000004ff087230 */ /* 0x000fc40000004100 */
[--C-:B------:R-:W-:Y:S01]  /*7f10*/  HADD2.F32 R4, -RZ, R5.reuse.H0_H0 ;  /* 0x20000005ff047230 */ /* 0x100fe20000004100 */
[C---:B------:R-:W-:Y:S01]  /*7f20*/  FMUL.FTZ R13, R9.reuse, R10 ;  /* 0x0000000a090d7220 */ /* 0x040fe20000410000 */
[----:B------:R-:W-:Y:S01]  /*7f30*/  HADD2.F32 R5, -RZ, R5.H1_H1 ;  /* 0x30000005ff057230 */ /* 0x000fe20000004100 */
[----:B------:R-:W-:Y:S01]  /*7f40*/  FMUL.FTZ R14, R9, R8 ;  /* 0x00000008090e7220 */ /* 0x000fe20000410000 */
[--C-:B------:R-:W-:Y:S02]  /*7f50*/  HADD2.F32 R12, -RZ, R6.reuse.H0_H0 ;  /* 0x20000006ff0c7230 */ /* 0x100fe40000004100 */
[----:B------:R-:W-:Y:S01]  /*7f60*/  HADD2.F32 R11, -RZ, R6.H1_H1 ;  /* 0x30000006ff0b7230 */ /* 0x000fe20000004100 */
[C---:B------:R-:W-:Y:S01]  /*7f70*/  FMUL.FTZ R9, R0.reuse, R5 ;  /* 0x0000000500097220 */ /* 0x040fe20000410000 */
[--C-:B------:R-:W-:Y:S01]  /*7f80*/  HADD2.F32 R6, -RZ, R7.reuse.H0_H0 ;  /* 0x20000007ff067230 */ /* 0x100fe20000004100 */
[----:B------:R-:W-:Y:S01]  /*7f90*/  FMUL.FTZ R0, R0, R4 ;  /* 0x0000000400007220 */ /* 0x000fe20000410000 */
[----:B------:R-:W-:Y:S01]  /*7fa0*/  HADD2.F32 R7, -RZ, R7.H1_H1 ;  /* 0x30000007ff077230 */ /* 0x000fe20000004100 */
[----:B------:R-:W-:-:S02]  /*7fb0*/  FFMA.FTZ R15, R3, R10, -R14 ;  /* 0x0000000a030f7223 */ /* 0x000fc4000001080e */
[----:B------:R-:W-:Y:S01]  /*7fc0*/  FFMA.FTZ R14, R3, R8, R13 ;  /* 0x00000008030e7223 */ /* 0x000fe2000001000d */
[----:B------:R-:W-:Y:S01]  /*7fd0*/  HADD2.F32 R3, -RZ, R23.H1_H1 ;  /* 0x30000017ff037230 */ /* 0x000fe20000004100 */
[C---:B------:R-:W-:Y:S01]  /*7fe0*/  FFMA.FTZ R13, R2.reuse, R4, -R9 ;  /* 0x00000004020d7223 */ /* 0x040fe20000010809 */
        /* <DEDUP_REMOVED lines=8> */
[C---:B------:R-:W-:Y:S02]  /*8070*/  FFMA.FTZ R9, R3.reuse, R12, -R9 ;  /* 0x0000000c03097223 */ /* 0x040fe40000010809 */
[----:B------:R-:W-:Y:S02]  /*8080*/  FFMA.FTZ R0, R2, R6, -R8 ;  /* 0x0000000602007223 */ /* 0x000fe40000010808 */
[----:B------:R-:W-:Y:S01]  /*8090*/  FFMA.FTZ R3, R3, R11, R4 ;  /* 0x0000000b03037223 */ /* 0x000fe20000010004 */
[----:B------:R-:W-:Y:S01]  /*80a0*/  F2FP.PACK_AB R4, R14, R15 ;  /* 0x0000000f0e04723e */ /* 0x000fe200000000ff */
[----:B------:R-:W-:Y:S01]  /*80b0*/  FFMA.FTZ R2, R2, R7, R5 ;  /* 0x0000000702027223 */ /* 0x000fe20000010005 */
[----:B------:R-:W-:-:S02]  /*80c0*/  F2FP.PACK_AB R5, R10, R13 ;  /* 0x0000000d0a05723e */ /* 0x000fc400000000ff */
[----:B------:R-:W-:Y:S02]  /*80d0*/  F2FP.PACK_AB R6, R3, R9 ;  /* 0x000000090306723e */ /* 0x000fe400000000ff */
[----:B------:R-:W-:-:S05]  /*80e0*/  F2FP.PACK_AB R7, R2, R0 ;  /* 0x000000000207723e */ /* 0x000fca00000000ff */
[----:B------:R1:W-:Y:S02]  /*80f0*/  STS.128 [R188+0x11080], R4 ;  /* 0x01108004bc007388 */ /* 0x0003e40000000c00 */
.L_x_192:
[----:B------:R-:W-:Y:S05]  /*8100*/  BSYNC B0 ;  /* 0x0000000000007941 */ /* 0x000fea0003800000 */
.L_x_191:
        /* <DEDUP_REMOVED lines=41> */
.L_x_194:
[----:B------:R-:W-:Y:S05]  /*83a0*/  BSYNC B0 ;  /* 0x0000000000007941 */ /* 0x000fea0003800000 */
.L_x_193:
        /* <DEDUP_REMOVED lines=22> */
[----:B------:R-:W-:Y:S01]  /*8510*/  HADD2.F32 R3, -RZ, R29.H0_H0 ;  /* 0x2000001dff037230 */ /* 0x000fe20000004100 */
[C---:B------:R-:W-:Y:S01]  /*8520*/  FFMA.FTZ R13, R2.reuse, R4, -R9 ;  /* 0x00000004020d7223 */ /* 0x040fe20000010809 */
        /* <DEDUP_REMOVED lines=17> */
.L_x_196:
[----:B------:R-:W-:Y:S05]  /*8640*/  BSYNC B0 ;  /* 0x0000000000007941 */ /* 0x000fea0003800000 */
.L_x_195:
        /* <DEDUP_REMOVED lines=40> */
.L_x_190:
[----:B------:R-:W-:Y:S05]  /*88d0*/  BSYNC B1 ;  /* 0x0000000000017941 */ /* 0x000fea0003800000 */
.L_x_189:
        /* <DEDUP_REMOVED lines=45> */
.L_x_200:
[----:B------:R-:W-:Y:S05]  /*8bb0*/  BSYNC B0 ;  /* 0x0000000000007941 */ /* 0x000fea0003800000 */
.L_x_199:
        /* <DEDUP_REMOVED lines=41> */
.L_x_202:
[----:B------:R-:W-:Y:S05]  /*8e50*/  BSYNC B0 ;  /* 0x0000000000007941 */ /* 0x000fea0003800000 */
.L_x_201:
        /* <DEDUP_REMOVED lines=41> */
.L_x_204:
[----:B------:R-:W-:Y:S05]  /*90f0*/  BSYNC B0 ;  /* 0x0000000000007941 */ /* 0x000fea0003800000 */
.L_x_203:
        /* <DEDUP_REMOVED lines=40> */
.L_x_198:
[----:B------:R-:W-:Y:S05]  /*9380*/  BSYNC B1 ;  /* 0x0000000000017941 */ /* 0x000fea0003800000 */
.L_x_197:
[----:B------:R-:W-:-:S04]  /*9390*/  IADD3 R0, R198, 0x60, RZ ;  /* 0x00000060c6007810 */ /* 0x000fc80007ffe0ff */
        /* <DEDUP_REMOVED lines=43> */
.L_x_207:
[----:B------:R-:W-:Y:S05]  /*9650*/  BSYNC B0 ;  /* 0x0000000000007941 */ /* 0x000fea0003800000 */
.L_x_206:
        /* <DEDUP_REMOVED lines=41> */
.L_x_209:
[----:B------:R-:W-:Y:S05]  /*98f0*/  BSYNC B0 ;  /* 0x0000000000007941 */ /* 0x000fea0003800000 */
.L_x_208:
        /* <DEDUP_REMOVED lines=41> */
.L_x_211:
[----:B------:R-:W-:Y:S05]  /*9b90*/  BSYNC B0 ;  /* 0x0000000000007941 */ /* 0x000fea0003800000 */
.L_x_210:
        /* <DEDUP_REMOVED lines=39> */
[----:B------:R1:W-:Y:S01]  /*9e10*/  STS.128 [R188+0x1f080], R4 ;  /* 0x01f08004bc007388 */ /* 0x0003e20000000c00 */
[----:B------:R-:W-:Y:S05]  /*9e20*/  BRA `(.L_x_205) ;  /* 0x000035b000007947 */ /* 0x000fea0003800000 */
.L_x_178:
[----:B------:R-:W1:Y:S01]  /*9e30*/  SHFL.IDX PT, R28, R0, RZ, 0x181f ;  /* 0x00181fff001c7589 */ /* 0x000e6200000e0000 */
[----:B------:R-:W-:Y:S01]  /*9e40*/  BSSY B0, `(.L_x_212) ;  /* 0x0000023000007945 */ /* 0x000fe20003800000 */
[----:B------:R-:W-:Y:S01]  /*9e50*/  CS2R R10, SRZ ;  /* 0x00000000000a7805 */ /* 0x000fe2000001ff00 */
[----:B------:R-:W-:Y:S01]  /*9e60*/  CS2R R8, SRZ ;  /* 0x0000000000087805 */ /* 0x000fe2000001ff00 */
[----:B------:R-:W3:Y:S01]  /*9e70*/  SHFL.IDX PT, R15, R7, RZ, 0x181f ;  /* 0x00181fff070f7589 */ /* 0x000ee200000e0000 */
[----:B------:R-:W-:Y:S01]  /*9e80*/  CS2R R22, SRZ ;  /* 0x0000000000167805 */ /* 0x000fe2000001ff00 */
[----:B--2-4-:R-:W-:Y:S01]  /*9e90*/  CS2R R20, SRZ ;  /* 0x0000000000147805 */ /* 0x014fe2000001ff00 */
[----:B------:R-:W-:Y:S01]  /*9ea0*/  CS2R R4, SRZ ;  /* 0x0000000000047805 */ /* 0x000fe2000001ff00 */
[----:B------:R-:W2:Y:S01]  /*9eb0*/  SHFL.IDX PT, R27, R2, RZ, 0x181f ;  /* 0x00181fff021b7589 */ /* 0x000ea200000e0000 */
[----:B------:R-:W-:Y:S01]  /*9ec0*/  CS2R R18, SRZ ;  /* 0x0000000000127805 */ /* 0x000fe2000001ff00 */
[----:B------:R-:W-:-:S02]  /*9ed0*/  CS2R R16, SRZ ;  /* 0x0000000000107805 */ /* 0x000fc4000001ff00 */
[----:B------:R4:W1:Y:S02]  /*9ee0*/  SHFL.IDX PT, R26, R6, RZ, 0x181f ;  /* 0x00181fff061a7589 */ /* 0x00086400000e0000 */
[----:B----4-:R-:W-:Y:S01]  /*9ef0*/  CS2R R6, SRZ ;  /* 0x0000000000067805 */ /* 0x010fe2000001ff00 */
[----:B------:R-:W-:Y:S05]  /*9f00*/  @P6 BRA `(.L_x_213) ;  /* 0x0000016000006947 */ /* 0x000fea0003800000 */
[----:B-123--:R-:W-:Y:S02]  /*9f10*/  ISETP.GE.AND P1, PT, R132, c[0x0][0x27c], PT ;  /* 0x00009f0084007a0c */ /* 0x00efe40003f26270 */
[----:B------:R-:W-:-:S11]  /*9f20*/  ISETP.GE.AND P0, PT, R134, c[0x0][0x27c], PT ;  /* 0x00009f0086007a0c */ /* 0x000fd60003f06270 */
[C---:B------:R-:W-:Y:S01]  /*9f30*/  @!P1 IMAD.SHL.U32 R4, R132.reuse, 0x2, RZ ;  /* 0x0000000284049824 */ /* 0x040fe200078e00ff */
[----:B------:R-:W-:Y:S02]  /*9f40*/  @!P1 SHF.L.U64.HI R0, R132, 0x1, R13 ;  /* 0x0000000184009819 */ /* 0x000fe4000001020d */
[----:B------:R-:W-:Y:S02]  /*9f50*/  @!P0 SHF.L.U64.HI R5, R14, 0x1, R25 ;  /* 0x000000010e058819 */ /* 0x000fe40000010219 */
[----:B------:R-:W-:-:S05]  /*9f60*/  @!P1 IADD3 R2, P2, R15, R4, RZ ;  /* 0x000000040f029210 */ /* 0x000fca0007f5e0ff */
[--C-:B------:R-:W-:Y:S01]  /*9f70*/  @!P1 IMAD.X R3, R28, 0x1, R0.reuse, P2 ;  /* 0x000000011c039824 */ /* 0x100fe200010e0600 */
[----:B------:R-:W-:Y:S01]  /*9f80*/  @!P1 IADD3 R24, P2, R26, R4, RZ ;  /* 0x000000041a189210 */ /* 0x000fe20007f5e0ff */
[----:B------:R-:W-:Y:S01]  /*9f90*/  @!P0 IMAD.SHL.U32 R4, R14, 0x2, RZ ;  /* 0x000000020e048824 */ /* 0x000fe200078e00ff */
[----:B------:R-:W-:Y:S01]  /*9fa0*/  CS2R R10, SRZ ;  /* 0x00000000000a7805 */ /* 0x000fe2000001ff00 */
[----:B------:R-:W-:Y:S01]  /*9fb0*/  CS2R R8, SRZ ;  /* 0x0000000000087805 */ /* 0x000fe2000001ff00 */
[----:B------:R-:W-:Y:S01]  /*9fc0*/  CS2R R6, SRZ ;  /* 0x0000000000067805 */ /* 0x000fe2000001ff00 */
[----:B------:R-:W-:Y:S01]  /*9fd0*/  @!P1 IMAD.X R25, R27, 0x1, R0, P2 ;  /* 0x000000011b199824 */ /* 0x000fe200010e0600 */
[-C--:B------:R-:W-:Y:S01]  /*9fe0*/  @!P0 IADD3 R14, P2, R15, R4.reuse, RZ ;  /* 0x000000040f0e8210 */ /* 0x080fe20007f5e0ff */
[----:B------:R1:W5:Y:S04]  /*9ff0*/  @!P1 LD.E.128 R20, [R2.64] ;  /* 0x0000000602149980 */ /* 0x000368000c101d00 */
[--C-:B------:R-:W-:Y:S01]  /*a000*/  @!P0 IMAD.X R15, R28, 0x1, R5.reuse, P2 ;  /* 0x000000011c0f8824 */ /* 0x100fe200010e0605 */
[----:B------:R-:W-:Y:S01]  /*a010*/  @!P0 IADD3 R12, P2, R26, R4, RZ ;  /* 0x000000041a0c8210 */ /* 0x000fe20007f5e0ff */
[----:B------:R1:W5:Y:S04]  /*a020*/  @!P1 LD.E.128 R16, [R24.64] ;  /* 0x0000000618109980 */ /* 0x000368000c101d00 */
[----:B------:R-:W-:Y:S01]  /*a030*/  @!P0 IMAD.X R13, R27, 0x1, R5, P2 ;  /* 0x000000011b0d8824 */ /* 0x000fe200010e0605 */
[----:B------:R1:W5:Y:S01]  /*a040*/  @!P0 LD.E.128 R8, [R14.64] ;  /* 0x000000060e088980 */ /* 0x000362000c101d00 */
[----:B------:R-:W-:-:S06]  /*a050*/  CS2R R4, SRZ ;  /* 0x0000000000047805 */ /* 0x000fcc000001ff00 */
[----:B------:R1:W5:Y:S02]  /*a060*/  @!P0 LD.E.128 R4, [R12.64] ;  /* 0x000000060c048980 */ /* 0x000364000c101d00 */
.L_x_213:
[----:B-123--:R-:W-:Y:S05]  /*a070*/  BSYNC B0 ;  /* 0x0000000000007941 */ /* 0x00efea0003800000 */
.L_x_212:
[--C-:B-----5:R-:W-:Y:S01]  /*a080*/  IMAD.MOV.U32 R36, RZ, RZ, R21.reuse ;  /* 0x000000ffff247224 */ /* 0x120fe200078e0015 */
[--C-:B------:R-:W-:Y:S01]  /*a090*/  SHF.R.U64 R35, R20, 0x10, R21.reuse ;  /* 0x0000001014237819 */ /* 0x100fe20000001215 */
[----:B------:R-:W-:Y:S01]  /*a0a0*/  IMAD.MOV.U32 R37, RZ, RZ, R20 ;  /* 0x000000ffff257224 */ /* 0x000fe200078e0014 */
[----:B------:R-:W-:Y:S01]  /*a0b0*/  SHF.R.U32.HI R32, RZ, 0x10, R21 ;  /* 0x00000010ff207819 */ /* 0x000fe20000011615 */
[--C-:B------:R-:W-:Y:S01]  /*a0c0*/  IMAD.MOV.U32 R21, RZ, RZ, R17.reuse ;  /* 0x000000ffff157224 */ /* 0x100fe200078e0011 */
[----:B------:R-:W-:Y:S01]  /*a0d0*/  SHF.R.U32.HI R2, RZ, 0x10, R17 ;  /* 0x00000010ff027819 */ /* 0x000fe20000011611 */
[--C-:B------:R-:W-:Y:S01]  /*a0e0*/  IMAD.MOV.U32 R33, RZ, RZ, R23.reuse ;  /* 0x000000ffff217224 */ /* 0x100fe200078e0017 */
[----:B------:R-:W-:Y:S01]  /*a0f0*/  SHF.R.U64 R31, R22, 0x10, R23 ;  /* 0x00000010161f7819 */ /* 0x000fe20000001217 */
[----:B------:R-:W-:Y:S01]  /*a100*/  IMAD.MOV.U32 R29, RZ, RZ, R9 ;  /* 0x000000ffff1d7224 */ /* 0x000fe200078e0009 */
[----:B------:R-:W-:Y:S01]  /*a110*/  PRMT R43, R21, 0x5410, R2 ;  /* 0x00005410152b7816 */ /* 0x000fe20000000002 */
[----:B------:R-:W-:Y:S01]  /*a120*/  IMAD R2, R209, -0x80, R38 ;  /* 0xffffff80d1027824 */ /* 0x000fe200078e0226 */
[----:B------:R-:W-:Y:S01]  /*a130*/  SHF.R.U32.HI R28, RZ, 0x10, R23 ;  /* 0x00000010ff1c7819 */ /* 0x000fe20000011617 */
[----:B------:R-:W-:Y:S01]  /*a140*/  IMAD.MOV.U32 R25, RZ, RZ, R11 ;  /* 0x000000ffff197224 */ /* 0x000fe200078e000b */
[--C-:B------:R-:W-:Y:S01]  /*a150*/  SHF.R.U64 R27, R8, 0x10, R9.reuse ;  /* 0x00000010081b7819 */ /* 0x100fe20000001209 */
[----:B------:R-:W-:Y:S01]  /*a160*/  IMAD.MOV.U32 R12, RZ, RZ, R4 ;  /* 0x000000ffff0c7224 */ /* 0x000fe200078e0004 */
[----:B------:R-:W-:Y:S01]  /*a170*/  IMNMX R41, R2, 0x80, PT ;  /* 0x0000008002297817 */ /* 0x000fe20003800200 */
[----:B------:R-:W-:Y:S01]  /*a180*/  IMAD.MOV.U32 R34, RZ, RZ, R22 ;  /* 0x000000ffff227224 */ /* 0x000fe200078e0016 */
[----:B------:R-:W-:Y:S01]  /*a190*/  SHF.R.U32.HI R24, RZ, 0x10, R9 ;  /* 0x00000010ff187819 */ /* 0x000fe20000011609 */
[----:B------:R-:W-:Y:S01]  /*a1a0*/  IMAD.MOV.U32 R30, RZ, RZ, R8 ;  /* 0x000000ffff1e7224 */ /* 0x000fe200078e0008 */
[----:B------:R-:W-:Y:S01]  /*a1b0*/  ISETP.GE.AND P0, PT, R198, R41, PT ;  /* 0x00000029c600720c */ /* 0x000fe20003f06270 */
[----:B------:R-:W-:Y:S01]  /*a1c0*/  IMAD.MOV.U32 R26, RZ, RZ, R10 ;  /* 0x000000ffff1a7224 */ /* 0x000fe200078e000a */
[--C-:B------:R-:W-:Y:S01]  /*a1d0*/  SHF.R.U64 R23, R10, 0x10, R11.reuse ;  /* 0x000000100a177819 */ /* 0x100fe2000000120b */
[----:B------:R-:W-:Y:S01]  /*a1e0*/  IMAD.MOV.U32 R22, RZ, RZ, R16 ;  /* 0x000000ffff167224 */ /* 0x000fe200078e0010 */
[----:B------:R-:W-:Y:S01]  /*a1f0*/  SHF.R.U32.HI R20, RZ, 0x10, R11 ;  /* 0x00000010ff147819 */ /* 0x000fe2000001160b */
[--C-:B------:R-:W-:Y:S01]  /*a200*/  IMAD.MOV.U32 R11, RZ, RZ, R5.reuse ;  /* 0x000000ffff0b7224 */ /* 0x100fe200078e0005 */
[--C-:B------:R-:W-:Y:S01]  /*a210*/  SHF.R.U64 R9, R4, 0x10, R5.reuse ;  /* 0x0000001004097819 */ /* 0x100fe20000001205 */
[----:B------:R-:W-:Y:S01]  /*a220*/  IMAD.MOV.U32 R15, RZ, RZ, R18 ;  /* 0x000000ffff0f7224 */ /* 0x000fe200078e0012 */
[----:B------:R-:W-:Y:S01]  /*a230*/  SHF.R.U32.HI R4, RZ, 0x10, R5 ;  /* 0x00000010ff047819 */ /* 0x000fe20000011605 */
[----:B------:R-:W-:Y:S01]  /*a240*/  IMAD.MOV.U32 R14, RZ, RZ, R19 ;  /* 0x000000ffff0e7224 */ /* 0x000fe200078e0013 */
[----:B------:R-:W-:Y:S01]  /*a250*/  SHF.R.U64 R16, R16, 0x10, R17 ;  /* 0x0000001010107819 */ /* 0x000fe20000001211 */
[----:B------:R-:W-:Y:S01]  /*a260*/  IMAD.MOV.U32 R8, RZ, RZ, R6 ;  /* 0x000000ffff087224 */ /* 0x000fe200078e0006 */
[----:B------:R-:W-:Y:S01]  /*a270*/  SHF.R.U64 R13, R18, 0x10, R19 ;  /* 0x00000010120d7819 */ /* 0x000fe20000001213 */
[----:B------:R-:W-:Y:S01]  /*a280*/  IMAD.MOV.U32 R5, RZ, RZ, R7 ;  /* 0x000000ffff057224 */ /* 0x000fe200078e0007 */
[----:B------:R-:W-:Y:S01]  /*a290*/  SHF.R.U32.HI R10, RZ, 0x10, R19 ;  /* 0x00000010ff0a7819 */ /* 0x000fe20000011613 */
[----:B------:R-:W-:-:S04]  /*a2a0*/  DEPBAR.LE SB0, 0x1 ;  /* 0x000080400000791a */ /* 0x000fc80000000000 */
[--C-:B------:R-:W-:Y:S01]  /*a2b0*/  SHF.R.U64 R3, R6, 0x10, R7.reuse ;  /* 0x0000001006037819 */ /* 0x100fe20000001207 */
[----:B------:R-:W-:Y:S01]  /*a2c0*/  BSSY B1, `(.L_x_214) ;  /* 0x00000cf000017945 */ /* 0x000fe20003800000 */
[----:B------:R-:W-:Y:S02]  /*a2d0*/  SHF.R.U32.HI R0, RZ, 0x10, R7 ;  /* 0x00000010ff007819 */ /* 0x000fe40000011607 */
        /* <DEDUP_REMOVED lines=15> */
[----:B------:R-:W-:Y:S01]  /*a3d0*/  SHF.R.S32.HI R52, RZ, 0x3, R39 ;  /* 0x00000003ff347819 */ /* 0x000fe20000011427 */
[----:B------:R-:W-:Y:S06]  /*a3e0*/  BAR.SYNC.DEFER_BLOCKING 0x0 ;  /* 0x0000000000007b1d */ /* 0x000fec0000010000 */
[----:B------:R-:W-:Y:S05]  /*a3f0*/  @P0 BRA `(.L_x_215) ;  /* 0x00000bb000000947 */ /* 0x000fea0003800000 */
[----:B------:R-:W-:Y:S01]  /*a400*/  ISETP.GE.AND P0, PT, R132, c[0x0][0x27c], PT ;  /* 0x00009f0084007a0c */ /* 0x000fe20003f06270 */
[----:B------:R-:W-:-:S12]  /*a410*/  BSSY B0, `(.L_x_216) ;  /* 0x0000059000007945 */ /* 0x000fd80003800000 */
[----:B------:R-:W-:Y:S05]  /*a420*/  @P0 BRA `(.L_x_217) ;  /* 0x0000057000000947 */ /* 0x000fea0003800000 */
[----:B------:R-:W-:Y:S01]  /*a430*/  MOV R0, c[0x0][0x27c] ;  /* 0x00009f0000007a02 */ /* 0x000fe20000000f00 */
[----:B------:R-:W1:Y:S01]  /*a440*/  LDS.128 R4, [R188+0x10080] ;  /* 0x01008000bc047984 */ /* 0x000e620000000c00 */
[----:B------:R-:W-:Y:S02]  /*a450*/  HADD2.F32 R13, -RZ, R45.H0_H0 ;  /* 0x2000002dff0d7230 */ /* 0x000fe40000004100 */
[----:B------:R-:W-:Y:S01]  /*a460*/  LEA.HI R0, R0, R216, RZ, 0x1d ;  /* 0x000000d800007211 */ /* 0x000fe200078fe8ff */
[----:B------:R-:W-:-:S03]  /*a470*/  HADD2.F32 R12, -RZ, R46.H0_H0 ;  /* 0x2000002eff0c7230 */ /* 0x000fc60000004100 */
[----:B------:R-:W-:Y:S02]  /*a480*/  SHF.R.S32.HI R3, RZ, 0x1f, R0 ;  /* 0x0000001fff037819 */ /* 0x000fe40000011400 */
[----:B------:R-:W-:Y:S02]  /*a490*/  SHF.L.U32 R2, R0, 0x3, RZ ;  /* 0x0000000300027819 */ /* 0x000fe400000006ff */
[----:B------:R-:W-:Y:S02]  /*a4a0*/  LEA.HI R0, R3, R0, RZ, 0x3 ;  /* 0x0000000003007211 */ /* 0x000fe400078f18ff */
[----:B------:R-:W-:Y:S02]  /*a4b0*/  LOP3.LUT R2, R113, 0x38, R2, 0xf8, !PT ;  /* 0x0000003871027812 */ /* 0x000fe400078ef802 */
[----:B------:R-:W-:Y:S02]  /*a4c0*/  SHF.L.U32 R0, R0, 0xa, RZ ;  /* 0x0000000a00007819 */ /* 0x000fe400000006ff */
[----:B------:R-:W-:-:S02]  /*a4d0*/  LOP3.LUT R2, R2, R135, RZ, 0x3c, !PT ;  /* 0x0000008702027212 */ /* 0x000fc400078e3cff */
[----:B------:R-:W-:-:S04]  /*a4e0*/  LOP3.LUT R0, R0, 0x7fffe000, RZ, 0xc0, !PT ;  /* 0x7fffe00000007812 */ /* 0x000fc800078ec0ff */
[----:B------:R-:W-:Y:S01]  /*a4f0*/  IADD3 R0, R2, R0, R114 ;  /* 0x0000000002007210 */ /* 0x000fe20007ffe072 */
[----:B------:R-:W-:-:S03]  /*a500*/  HADD2.F32 R2, -RZ, R42.H0_H0 ;  /* 0x2000002aff027230 */ /* 0x000fc60000004100 */
[----:B------:R-:W-:Y:S01]  /*a510*/  SHF.L.U32 R28, R0, 0x1, RZ ;  /* 0x00000001001c7819 */ /* 0x000fe200000006ff */
[----:B------:R-:W-:-:S04]  /*a520*/  HADD2.F32 R0, -RZ, R42.H1_H1 ;  /* 0x3000002aff007230 */ /* 0x000fc80000004100 */
[----:B------:R-:W2:Y:S01]  /*a530*/  LDS.128 R8, [R28+0x10080] ;  /* 0x010080001c087984 */ /* 0x000ea20000000c00 */
[--C-:B-1----:R-:W-:Y:S02]  /*a540*/  HADD2.F32 R17, -RZ, R4.reuse.H0_H0 ;  /* 0x20000004ff117230 */ /* 0x102fe40000004100 */
[----:B------:R-:W-:Y:S02]  /*a550*/  HADD2.F32 R16, -RZ, R4.H1_H1 ;  /* 0x30000004ff107230 */ /* 0x000fe40000004100 */
[--C-:B------:R-:W-:Y:S02]  /*a560*/  HADD2.F32 R23, -RZ, R7.reuse.H0_H0 ;  /* 0x20000007ff177230 */ /* 0x100fe40000004100 */
[----:B------:R-:W-:Y:S01]  /*a570*/  HADD2.F32 R22, -RZ, R7.H1_H1 ;  /* 0x30000007ff167230 */ /* 0x000fe20000004100 */
[----:B------:R-:W-:Y:S01]  /*a580*/  FMUL.FTZ R7, R17, R2 ;  /* 0x0000000211077220 */ /* 0x000fe20000410000 */
[--C-:B------:R-:W-:Y:S02]  /*a590*/  HADD2.F32 R19, -RZ, R5.reuse.H0_H0 ;  /* 0x20000005ff137230 */ /* 0x100fe40000004100 */
[----:B------:R-:W-:-:S02]  /*a5a0*/  HADD2.F32 R18, -RZ, R5.H1_H1 ;  /* 0x30000005ff127230 */ /* 0x000fc40000004100 */
[----:B------:R-:W-:Y:S02]  /*a5b0*/  HADD2.F32 R5, -RZ, R43.H0_H0 ;  /* 0x2000002bff057230 */ /* 0x000fe40000004100 */
[--C-:B------:R-:W-:Y:S02]  /*a5c0*/  HADD2.F32 R21, -RZ, R6.reuse.H0_H0 ;  /* 0x20000006ff157230 */ /* 0x100fe40000004100 */
[----:B------:R-:W-:Y:S02]  /*a5d0*/  HADD2.F32 R20, -RZ, R6.H1_H1 ;  /* 0x30000006ff147230 */ /* 0x000fe40000004100 */
[--C-:B--2---:R-:W-:Y:S02]  /*a5e0*/  HADD2.F32 R4, -RZ, R8.reuse.H0_H0 ;  /* 0x20000008ff047230 */ /* 0x104fe40000004100 */
[----:B------:R-:W-:Y:S02]  /*a5f0*/  HADD2.F32 R3, -RZ, R8.H1_H1 ;  /* 0x30000008ff037230 */ /* 0x000fe40000004100 */
[--C-:B------:R-:W-:Y:S01]  /*a600*/  HADD2.F32 R15, -RZ, R11.reuse.H0_H0 ;  /* 0x2000000bff0f7230 */ /* 0x100fe20000004100 */
[----:B------:R-:W-:Y:S01]  /*a610*/  FMUL.FTZ R33, R4, R2 ;  /* 0x0000000204217220 */ /* 0x000fe20000410000 */
[----:B------:R-:W-:Y:S01]  /*a620*/  HADD2.F32 R14, -RZ, R11.H1_H1 ;  /* 0x3000000bff0e7230 */ /* 0x000fe20000004100 */
[----:B------:R-:W-:Y:S01]  /*a630*/  FMUL.FTZ R2, R16, R0 ;  /* 0x0000000010027220 */ /* 0x000fe20000410000 */
[----:B------:R-:W-:Y:S01]  /*a640*/  HADD2.F32 R6, -RZ, R9.H0_H0 ;  /* 0x20000009ff067230 */ /* 0x000fe20000004100 */
[----:B------:R-:W-:Y:S01]  /*a650*/  FFMA.FTZ R36, R4, R13, R7 ;  /* 0x0000000d04247223 */ /* 0x000fe20000010007 */
[----:B------:R-:W-:Y:S01]  /*a660*/  HADD2.F32 R11, -RZ, R47.H0_H0 ;  /* 0x2000002fff0b7230 */ /* 0x000fe20000004100 */
[----:B------:R-:W-:Y:S01]  /*a670*/  FFMA.FTZ R35, R3, R12, R2 ;  /* 0x0000000c03237223 */ /* 0x000fe20000010002 */
[----:B------:R-:W-:Y:S01]  /*a680*/  HADD2.F32 R2, -RZ, R43.H1_H1 ;  /* 0x3000002bff027230 */ /* 0x000fe20000004100 */
[-C--:B------:R-:W-:Y:S01]  /*a690*/  FMUL.FTZ R4, R19, R5.reuse ;  /* 0x0000000513047220 */ /* 0x080fe20000410000 */
[----:B------:R-:W-:Y:S01]  /*a6a0*/  HADD2.F32 R9, -RZ, R9.H1_H1 ;  /* 0x30000009ff097230 */ /* 0x000fe20000004100 */
[----:B------:R-:W-:Y:S01]  /*a6b0*/  FMUL.FTZ R32, R3, R0 ;  /* 0x0000000003207220 */ /* 0x000fe20000410000 */
[----:B------:R-:W-:Y:S01]  /*a6c0*/  HADD2.F32 R0, -RZ, R44.H0_H0 ;  /* 0x2000002cff007230 */ /* 0x000fe20000004100 */
[C---:B------:R-:W-:Y:S01]  /*a6d0*/  FMUL.FTZ R30, R6.reuse, R5 ;  /* 0x00000005061e7220 */ /* 0x040fe20000410000 */
[----:B------:R-:W-:Y:S01]  /*a6e0*/  HADD2.F32 R7, -RZ, R47.H1_H1 ;  /* 0x3000002fff077230 */ /* 0x000fe20000004100 */
[----:B------:R-:W-:Y:S01]  /*a6f0*/  FFMA.FTZ R34, R6, R11, R4 ;  /* 0x0000000b06227223 */ /* 0x000fe20000010004 */
[----:B------:R-:W-:Y:S01]  /*a700*/  HADD2.F32 R8, -RZ, R10.H0_H0 ;  /* 0x2000000aff087230 */ /* 0x000fe20000004100 */
[----:B------:R-:W-:Y:S01]  /*a710*/  FMUL.FTZ R5, R18, R2 ;  /* 0x0000000212057220 */ /* 0x000fe20000410000 */
[----:B------:R-:W-:Y:S01]  /*a720*/  HADD2.F32 R6, -RZ, R48.H0_H0 ;  /* 0x20000030ff067230 */ /* 0x000fe20000004100 */
[-C--:B------:R-:W-:Y:S01]  /*a730*/  FMUL.FTZ R4, R21, R0.reuse ;  /* 0x0000000015047220 */ /* 0x080fe20000410000 */
[----:B------:R-:W-:Y:S01]  /*a740*/  HADD2.F32 R3, -RZ, R44.H1_H1 ;  /* 0x3000002cff037230 */ /* 0x000fe20000004100 */
[C---:B------:R-:W-:Y:S01]  /*a750*/  FFMA.FTZ R31, R9.reuse, R7, R5 ;  /* 0x00000007091f7223 */ /* 0x040fe20000010005 */
[----:B------:R-:W-:Y:S01]  /*a760*/  HADD2.F32 R10, -RZ, R10.H1_H1 ;  /* 0x3000000aff0a7230 */ /* 0x000fe20000004100 */
[C---:B------:R-:W-:Y:S01]  /*a770*/  FMUL.FTZ R25, R8.reuse, R0 ;  /* 0x0000000008197220 */ /* 0x040fe20000410000 */
[----:B------:R-:W-:Y:S01]  /*a780*/  HADD2.F32 R5, -RZ, R48.H1_H1 ;  /* 0x30000030ff057230 */ /* 0x000fe20000004100 */
[----:B------:R-:W-:Y:S01]  /*a790*/  FFMA.FTZ R29, R8, R6, R4 ;  /* 0x00000006081d7223 */ /* 0x000fe20000010004 */
[----:B------:R-:W-:Y:S01]  /*a7a0*/  HADD2.F32 R0, -RZ, R45.H1_H1 ;  /* 0x3000002dff007230 */ /* 0x000fe20000004100 */
[----:B------:R-:W-:Y:S01]  /*a7b0*/  FMUL.FTZ R27, R9, R2 ;  /* 0x00000002091b7220 */ /* 0x000fe20000410000 */
[----:B------:R-:W-:Y:S01]  /*a7c0*/  HADD2.F32 R2, -RZ, R46.H1_H1 ;  /* 0x3000002eff027230 */ /* 0x000fe20000004100 */
[----:B------:R-:W-:-:S02]  /*a7d0*/  FMUL.FTZ R4, R20, R3 ;  /* 0x0000000314047220 */ /* 0x000fc40000410000 */
[C---:B------:R-:W-:Y:S01]  /*a7e0*/  FMUL.FTZ R24, R10.reuse, R3 ;  /* 0x000000030a187220 */ /* 0x040fe20000410000 */
[--C-:B------:R-:W-:Y:S01]  /*a7f0*/  HADD2.F32 R3, -RZ, R50.reuse.H0_H0 ;  /* 0x20000032ff037230 */ /* 0x100fe20000004100 */
[----:B------:R-:W-:Y:S01]  /*a800*/  FFMA.FTZ R26, R10, R5, R4 ;  /* 0x000000050a1a7223 */ /* 0x000fe20000010004 */
[----:B------:R-:W-:Y:S01]  /*a810*/  HADD2.F32 R4, -RZ, R50.H1_H1 ;  /* 0x30000032ff047230 */ /* 0x000fe20000004100 */
[----:B------:R-:W-:Y:S02]  /*a820*/  FMUL.FTZ R9, R22, R0 ;  /* 0x0000000016097220 */ /* 0x000fe40000410000 */
[-C--:B------:R-:W-:Y:S02]  /*a830*/  FMUL.FTZ R8, R23, R2.reuse ;  /* 0x0000000217087220 */ /* 0x080fe40000410000 */
[----:B------:R-:W-:Y:S02]  /*a840*/  FMUL.FTZ R2, R15, R2 ;  /* 0x000000020f027220 */ /* 0x000fe40000410000 */
[----:B------:R-:W-:-:S02]  /*a850*/  FMUL.FTZ R0, R14, R0 ;  /* 0x000000000e007220 */ /* 0x000fc40000410000 */
[----:B------:R-:W-:Y:S02]  /*a860*/  FFMA.FTZ R14, R14, R3, R9 ;  /* 0x000000030e0e7223 */ /* 0x000fe40000010009 */
[----:B------:R-:W-:Y:S02]  /*a870*/  FFMA.FTZ R15, R15, R4, R8 ;  /* 0x000000040f0f7223 */ /* 0x000fe40000010008 */
[----:B------:R-:W-:Y:S02]  /*a880*/  FFMA.FTZ R11, R19, R11, -R30 ;  /* 0x0000000b130b7223 */ /* 0x000fe4000001081e */
[----:B------:R-:W-:Y:S02]  /*a890*/  FFMA.FTZ R9, R18, R7, -R27 ;  /* 0x0000000712097223 */ /* 0x000fe4000001081b */
[----:B------:R-:W-:Y:S02]  /*a8a0*/  FFMA.FTZ R13, R17, R13, -R33 ;  /* 0x0000000d110d7223 */ /* 0x000fe40000010821 */
[----:B------:R-:W-:Y:S01]  /*a8b0*/  FFMA.FTZ R8, R16, R12, -R32 ;  /* 0x0000000c10087223 */ /* 0x000fe20000010820 */
[----:B------:R-:W-:Y:S01]  /*a8c0*/  F2FP.PACK_AB R9, R9, R11 ;  /* 0x0000000b0909723e */ /* 0x000fe200000000ff */
[----:B------:R-:W-:Y:S01]  /*a8d0*/  FFMA.FTZ R10, R21, R6, -R25 ;  /* 0x00000006150a7223 */ /* 0x000fe20000010819 */
[----:B------:R-:W-:Y:S01]  /*a8e0*/  F2FP.PACK_AB R6, R26, R29 ;  /* 0x0000001d1a06723e */ /* 0x000fe200000000ff */
[----:B------:R-:W-:Y:S01]  /*a8f0*/  FFMA.FTZ R7, R20, R5, -R24 ;  /* 0x0000000514077223 */ /* 0x000fe20000010818 */
[----:B------:R-:W-:Y:S01]  /*a900*/  F2FP.PACK_AB R8, R8, R13 ;  /* 0x0000000d0808723e */ /* 0x000fe200000000ff */
[----:B------:R-:W-:Y:S01]  /*a910*/  FFMA.FTZ R2, R23, R4, -R2 ;  /* 0x0000000417027223 */ /* 0x000fe20000010802 */
[----:B------:R-:W-:Y:S01]  /*a920*/  F2FP.PACK_AB R4, R35, R36 ;  /* 0x000000242304723e */ /* 0x000fe200000000ff */
[----:B------:R-:W-:Y:S01]  /*a930*/  FFMA.FTZ R0, R22, R3, -R0 ;  /* 0x0000000316007223 */ /* 0x000fe20000010800 */
[----:B------:R-:W-:-:S02]  /*a940*/  F2FP.PACK_AB R10, R7, R10 ;  /* 0x0000000a070a723e */ /* 0x000fc400000000ff */
[----:B------:R-:W-:Y:S02]  /*a950*/  F2FP.PACK_AB R5, R31, R34 ;  /* 0x000000221f05723e */ /* 0x000fe400000000ff */
[----:B------:R-:W-:Y:S02]  /*a960*/  F2FP.PACK_AB R11, R0, R2 ;  /* 0x00000002000b723e */ /* 0x000fe400000000ff */
[----:B------:R-:W-:-:S03]  /*a970*/  F2FP.PACK_AB R7, R14, R15 ;  /* 0x0000000f0e07723e */ /* 0x000fc600000000ff */
[----:B------:R1:W-:Y:S04]  /*a980*/  STS.128 [R188+0x10080], R8 ;  /* 0x01008008bc007388 */ /* 0x0003e80000000c00 */
[----:B------:R1:W-:Y:S02]  /*a990*/  STS.128 [R28+0x10080], R4 ;  /* 0x010080041c007388 */ /* 0x0003e40000000c00 */
.L_x_217:
[----:B------:R-:W-:Y:S05]  /*a9a0*/  BSYNC B0 ;  /* 0x0000000000007941 */ /* 0x000fea0003800000 */
.L_x_216:
[----:B------:R-:W-:-:S13]  /*a9b0*/  ISETP.GE.AND P0, PT, R134, c[0x0][0x27c], PT ;  /* 0x00009f0086007a0c */ /* 0x000fda0003f06270 */
[----:B------:R-:W-:Y:S05]  /*a9c0*/  @P0 BRA `(.L_x_215) ;  /* 0x000005e000000947 */ /* 0x000fea0003800000 */
[----:B------:R-:W-:Y:S01]  /*a9d0*/  MOV R0, c[0x0][0x27c] ;  /* 0x00009f0000007a02 */ /* 0x000fe20000000f00 */
[----:B------:R-:W-:Y:S01]  /*a9e0*/  HADD2.F32 R13, -RZ, R55.H0_H0 ;  /* 0x20000037ff0d7230 */ /* 0x000fe20000004100 */
[----:B------:R-:W-:Y:S01]  /*a9f0*/  LEA.HI R2, R40, R134, RZ, 0x6 ;  /* 0x0000008628027211 */ /* 0x000fe200078f30ff */
[----:B------:R-:W-:Y:S01]  /*aa00*/  HADD2.F32 R12, -RZ, R56.H0_H0 ;  /* 0x20000038ff0c7230 */ /* 0x000fe20000004100 */
[----:B------:R-:W-:Y:S02]  /*aa10*/  LEA.HI R0, R0, R52, RZ, 0x1d ;  /* 0x0000003400007211 */ /* 0x000fe400078fe8ff */
[----:B------:R-:W-:Y:S02]  /*aa20*/  LOP3.LUT R3, R113, 0x38, R39, 0xf8, !PT ;  /* 0x0000003871037812 */ /* 0x000fe400078ef827 */
[----:B------:R-:W-:Y:S02]  /*aa30*/  SHF.L.U32 R2, R2, 0x7, RZ ;  /* 0x0000000702027819 */ /* 0x000fe400000006ff */
[----:B-1----:R-:W-:-:S02]  /*aa40*/  SHF.R.S32.HI R4, RZ, 0x1f, R0 ;  /* 0x0000001fff047819 */ /* 0x002fc40000011400 */
[----:B------:R-:W-:Y:S02]  /*aa50*/  LOP3.LUT R3, R3, R135, RZ, 0x3c, !PT ;  /* 0x0000008703037212 */ /* 0x000fe400078e3cff */
[----:B------:R-:W-:Y:S02]  /*aa60*/  LOP3.LUT R2, R2, 0xffffe000, RZ, 0xc0, !PT ;  /* 0xffffe00002027812 */ /* 0x000fe400078ec0ff */
[----:B------:R-:W-:Y:S02]  /*aa70*/  SHF.L.U32 R5, R0, 0x3, RZ ;  /* 0x0000000300057819 */ /* 0x000fe400000006ff */
[----:B------:R-:W-:Y:S02]  /*aa80*/  LEA.HI R4, R4, R0, RZ, 0x3 ;  /* 0x0000000004047211 */ /* 0x000fe400078f18ff */
[----:B------:R-:W-:Y:S02]  /*aa90*/  IADD3 R0, R3, R2, R114 ;  /* 0x0000000203007210 */ /* 0x000fe40007ffe072 */
[----:B------:R-:W-:-:S02]  /*aaa0*/  LOP3.LUT R3, R113, 0x38, R5, 0xf8, !PT ;  /* 0x0000003871037812 */ /* 0x000fc400078ef805 */
[----:B------:R-:W-:Y:S02]  /*aab0*/  SHF.L.U32 R2, R4, 0xa, RZ ;  /* 0x0000000a04027819 */ /* 0x000fe400000006ff */
[----:B------:R-:W-:Y:S02]  /*aac0*/  LEA R31, R0, 0x10080, 0x1 ;  /* 0x00010080001f7811 */ /* 0x000fe400078e08ff */
[----:B------:R-:W-:Y:S02]  /*aad0*/  LOP3.LUT R3, R3, R135, RZ, 0x3c, !PT ;  /* 0x0000008703037212 */ /* 0x000fe400078e3cff */
[----:B------:R-:W-:Y:S01]  /*aae0*/  LOP3.LUT R0, R2, 0x7fffe000, RZ, 0xc0, !PT ;  /* 0x7fffe00002007812 */ /* 0x000fe200078ec0ff */
[----:B------:R-:W1:Y:S01]  /*aaf0*/  LDS.128 R4, [R31] ;  /* 0x000000001f047984 */ /* 0x000e620000000c00 */
[----:B------:R-:W-:Y:S02]  /*ab00*/  HADD2.F32 R2, -RZ, R51.H0_H0 ;  /* 0x20000033ff027230 */ /* 0x000fe40000004100 */
[----:B------:R-:W-:-:S04]  /*ab10*/  IADD3 R0, R3, R0, R114 ;  /* 0x0000000003007210 */ /* 0x000fc80007ffe072 */
        /* <DEDUP_REMOVED lines=10> */
[--C-:B--2---:R-:W-:Y:S02]  /*abc0*/  HADD2.F32 R4, -RZ, R8.reuse.H0_H0 ;  /* 0x20000008ff047230 */ /* 0x104fe40000004100 */
[----:B------:R-:W-:Y:S02]  /*abd0*/  HADD2.F32 R3, -RZ, R8.H1_H1 ;  /* 0x30000008ff037230 */ /* 0x000fe40000004100 */
[----:B------:R-:W-:Y:S01]  /*abe0*/  HADD2.F32 R5, -RZ, R53.H0_H0 ;  /* 0x20000035ff057230 */ /* 0x000fe20000004100 */
[----:B------:R-:W-:Y:S01]  /*abf0*/  FMUL.FTZ R34, R4, R2 ;  /* 0x0000000204227220 */ /* 0x000fe20000410000 */
[--C-:B------:R-:W-:Y:S01]  /*ac00*/  HADD2.F32 R21, -RZ, R6.reuse.H0_H0 ;  /* 0x20000006ff157230 */ /* 0x100fe20000004100 */
[----:B------:R-:W-:Y:S01]  /*ac10*/  FMUL.FTZ R2, R16, R0 ;  /* 0x0000000010027220 */ /* 0x000fe20000410000 */
[----:B------:R-:W-:Y:S01]  /*ac20*/  HADD2.F32 R20, -RZ, R6.H1_H1 ;  /* 0x30000006ff147230 */ /* 0x000fe20000004100 */
[----:B------:R-:W-:Y:S01]  /*ac30*/  FFMA.FTZ R37, R4, R13, R7 ;  /* 0x0000000d04257223 */ /* 0x000fe20000010007 */
[--C-:B------:R-:W-:Y:S01]  /*ac40*/  HADD2.F32 R15, -RZ, R11.reuse.H0_H0 ;  /* 0x2000000bff0f7230 */ /* 0x100fe20000004100 */
[----:B------:R-:W-:Y:S01]  /*ac50*/  FFMA.FTZ R36, R3, R12, R2 ;  /* 0x0000000c03247223 */ /* 0x000fe20000010002 */
[----:B------:R-:W-:Y:S01]  /*ac60*/  HADD2.F32 R14, -RZ, R11.H1_H1 ;  /* 0x3000000bff0e7230 */ /* 0x000fe20000004100 */
[----:B------:R-:W-:Y:S01]  /*ac70*/  FMUL.FTZ R4, R19, R5 ;  /* 0x0000000513047220 */ /* 0x000fe20000410000 */
[----:B------:R-:W-:Y:S01]  /*ac80*/  HADD2.F32 R6, -RZ, R9.H0_H0 ;  /* 0x20000009ff067230 */ /* 0x000fe20000004100 */
[----:B------:R-:W-:Y:S01]  /*ac90*/  FMUL.FTZ R33, R3, R0 ;  /* 0x0000000003217220 */ /* 0x000fe20000410000 */
[----:B------:R-:W-:Y:S01]  /*aca0*/  HADD2.F32 R11, -RZ, R57.H0_H0 ;  /* 0x20000039ff0b7230 */ /* 0x000fe20000004100 */
[----:B------:R-:W-:Y:S01]  /*acb0*/  FFMA.FTZ R13, R17, R13, -R34 ;  /* 0x0000000d110d7223 */ /* 0x000fe20000010822 */
[----:B------:R-:W-:Y:S01]  /*acc0*/  HADD2.F32 R2, -RZ, R53.H1_H1 ;  /* 0x30000035ff027230 */ /* 0x000fe20000004100 */
[C---:B------:R-:W-:Y:S01]  /*acd0*/  FMUL.FTZ R30, R6.reuse, R5 ;  /* 0x00000005061e7220 */ /* 0x040fe20000410000 */
[----:B------:R-:W-:Y:S01]  /*ace0*/  HADD2.F32 R0, -RZ, R54.H0_H0 ;  /* 0x20000036ff007230 */ /* 0x000fe20000004100 */
[----:B------:R-:W-:Y:S01]  /*acf0*/  FFMA.FTZ R35, R6, R11, R4 ;  /* 0x0000000b06237223 */ /* 0x000fe20000010004 */
[----:B------:R-:W-:Y:S01]  /*ad00*/  HADD2.F32 R9, -RZ, R9.H1_H1 ;  /* 0x30000009ff097230 */ /* 0x000fe20000004100 */
[----:B------:R-:W-:Y:S01]  /*ad10*/  FMUL.FTZ R5, R18, R2 ;  /* 0x0000000212057220 */ /* 0x000fe20000410000 */
[----:B------:R-:W-:Y:S01]  /*ad20*/  HADD2.F32 R7, -RZ, R57.H1_H1 ;  /* 0x30000039ff077230 */ /* 0x000fe20000004100 */
[----:B------:R-:W-:Y:S01]  /*ad30*/  FMUL.FTZ R4, R21, R0 ;  /* 0x0000000015047220 */ /* 0x000fe20000410000 */
[----:B------:R-:W-:Y:S01]  /*ad40*/  HADD2.F32 R8, -RZ, R10.H0_H0 ;  /* 0x2000000aff087230 */ /* 0x000fe20000004100 */
[C---:B------:R-:W-:Y:S01]  /*ad50*/  FMUL.FTZ R27, R9.reuse, R2 ;  /* 0x00000002091b7220 */ /* 0x040fe20000410000 */
[----:B------:R-:W-:Y:S01]  /*ad60*/  HADD2.F32 R6, -RZ, R58.H0_H0 ;  /* 0x2000003aff067230 */ /* 0x000fe20000004100 */
[----:B------:R-:W-:Y:S01]  /*ad70*/  FFMA.FTZ R32, R9, R7, R5 ;  /* 0x0000000709207223 */ /* 0x000fe20000010005 */
[----:B------:R-:W-:Y:S01]  /*ad80*/  HADD2.F32 R3, -RZ, R54.H1_H1 ;  /* 0x30000036ff037230 */ /* 0x000fe20000004100 */
[C---:B------:R-:W-:Y:S01]  /*ad90*/  FMUL.FTZ R25, R8.reuse, R0 ;  /* 0x0000000008197220 */ /* 0x040fe20000410000 */
[----:B------:R-:W-:Y:S01]  /*ada0*/  HADD2.F32 R10, -RZ, R10.H1_H1 ;  /* 0x3000000aff0a7230 */ /* 0x000fe20000004100 */
[----:B------:R-:W-:Y:S01]  /*adb0*/  FFMA.FTZ R29, R8, R6, R4 ;  /* 0x00000006081d7223 */ /* 0x000fe20000010004 */
[----:B------:R-:W-:Y:S01]  /*adc0*/  HADD2.F32 R5, -RZ, R58.H1_H1 ;  /* 0x3000003aff057230 */ /* 0x000fe20000004100 */
[-C--:B------:R-:W-:Y:S01]  /*add0*/  FMUL.FTZ R4, R20, R3.reuse ;  /* 0x0000000314047220 */ /* 0x080fe20000410000 */
[----:B------:R-:W-:Y:S01]  /*ade0*/  HADD2.F32 R0, -RZ, R55.H1_H1 ;  /* 0x30000037ff007230 */ /* 0x000fe20000004100 */
[C---:B------:R-:W-:Y:S01]  /*adf0*/  FMUL.FTZ R24, R10.reuse, R3 ;  /* 0x000000030a187220 */ /* 0x040fe20000410000 */
[----:B------:R-:W-:Y:S01]  /*ae00*/  HADD2.F32 R2, -RZ, R56.H1_H1 ;  /* 0x30000038ff027230 */ /* 0x000fe20000004100 */
[----:B------:R-:W-:Y:S01]  /*ae10*/  FFMA.FTZ R26, R10, R5, R4 ;  /* 0x000000050a1a7223 */ /* 0x000fe20000010004 */
[--C-:B------:R-:W-:Y:S01]  /*ae20*/  HADD2.F32 R3, -RZ, R59.reuse.H0_H0 ;  /* 0x2000003bff037230 */ /* 0x100fe20000004100 */
[----:B------:R-:W-:Y:S01]  /*ae30*/  FMUL.FTZ R9, R22, R0 ;  /* 0x0000000016097220 */ /* 0x000fe20000410000 */
[----:B------:R-:W-:Y:S01]  /*ae40*/  HADD2.F32 R4, -RZ, R59.H1_H1 ;  /* 0x3000003bff047230 */ /* 0x000fe20000004100 */
[----:B------:R-:W-:-:S02]  /*ae50*/  FMUL.FTZ R8, R23, R2 ;  /* 0x0000000217087220 */ /* 0x000fc40000410000 */
[C---:B------:R-:W-:Y:S02]  /*ae60*/  FMUL.FTZ R2, R15.reuse, R2 ;  /* 0x000000020f027220 */ /* 0x040fe40000410000 */
[C---:B------:R-:W-:Y:S02]  /*ae70*/  FMUL.FTZ R0, R14.reuse, R0 ;  /* 0x000000000e007220 */ /* 0x040fe40000410000 */
[----:B------:R-:W-:Y:S02]  /*ae80*/  FFMA.FTZ R14, R14, R3, R9 ;  /* 0x000000030e0e7223 */ /* 0x000fe40000010009 */
[----:B------:R-:W-:Y:S02]  /*ae90*/  FFMA.FTZ R15, R15, R4, R8 ;  /* 0x000000040f0f7223 */ /* 0x000fe40000010008 */
[----:B------:R-:W-:Y:S02]  /*aea0*/  FFMA.FTZ R11, R19, R11, -R30 ;  /* 0x0000000b130b7223 */ /* 0x000fe4000001081e */
[----:B------:R-:W-:-:S02]  /*aeb0*/  FFMA.FTZ R9, R18, R7, -R27 ;  /* 0x0000000712097223 */ /* 0x000fc4000001081b */
        /* <DEDUP_REMOVED lines=8> */
[----:B------:R-:W-:Y:S02]  /*af40*/  F2FP.PACK_AB R10, R7, R10 ;  /* 0x0000000a070a723e */ /* 0x000fe400000000ff */
[----:B------:R-:W-:-:S02]  /*af50*/  F2FP.PACK_AB R5, R32, R35 ;  /* 0x000000232005723e */ /* 0x000fc400000000ff */
[----:B------:R-:W-:Y:S02]  /*af60*/  F2FP.PACK_AB R11, R0, R2 ;  /* 0x00000002000b723e */ /* 0x000fe400000000ff */
[----:B------:R-:W-:Y:S02]  /*af70*/  F2FP.PACK_AB R6, R26, R29 ;  /* 0x0000001d1a06723e */ /* 0x000fe400000000ff */
[----:B------:R-:W-:Y:S01]  /*af80*/  F2FP.PACK_AB R7, R14, R15 ;  /* 0x0000000f0e07723e */ /* 0x000fe200000000ff */
[----:B------:R1:W-:Y:S04]  /*af90*/  STS.128 [R31], R8 ;  /* 0x000000081f007388 */ /* 0x0003e80000000c00 */
[----:B------:R1:W-:Y:S02]  /*afa0*/  STS.128 [R28+0x10080], R4 ;  /* 0x010080041c007388 */ /* 0x0003e40000000c00 */
.L_x_215:
[----:B------:R-:W-:Y:S05]  /*afb0*/  BSYNC B1 ;  /* 0x0000000000017941 */ /* 0x000fea0003800000 */
.L_x_214:
[----:B------:R-:W-:Y:S01]  /*afc0*/  IADD3 R3, R198, 0x20, RZ ;  /* 0x00000020c6037810 */ /* 0x000fe20007ffe0ff */
[----:B------:R-:W-:Y:S03]  /*afd0*/  BSSY B1, `(.L_x_218) ;  /* 0x00000c8000017945 */ /* 0x000fe60003800000 */
[----:B------:R-:W-:-:S13]  /*afe0*/  ISETP.GE.AND P0, PT, R3, R41, PT ;  /* 0x000000290300720c */ /* 0x000fda0003f06270 */
[----:B------:R-:W-:Y:S05]  /*aff0*/  @P0 BRA `(.L_x_219) ;  /* 0x00000c5000000947 */ /* 0x000fea0003800000 */
[----:B------:R-:W-:Y:S01]  /*b000*/  ISETP.GE.AND P0, PT, R132, c[0x0][0x27c], PT ;  /* 0x00009f0084007a0c */ /* 0x000fe20003f06270 */
[----:B------:R-:W-:Y:S01]  /*b010*/  IMAD.SHL.U32 R0, R3, 0x40, RZ ;  /* 0x0000004003007824 */ /* 0x000fe200078e00ff */
[----:B------:R-:W-:Y:S01]  /*b020*/  SHF.R.S32.HI R2, RZ, 0x1f, R3 ;  /* 0x0000001fff027819 */ /* 0x000fe20000011403 */
[----:B------:R-:W-:Y:S03]  /*b030*/  BSSY B0, `(.L_x_220) ;  /* 0x0000061000007945 */ /* 0x000fe60003800000 */
[----:B------:R-:W-:Y:S02]  /*b040*/  LEA.HI R2, R2, R3, RZ, 0x3 ;  /* 0x0000000302027211 */ /* 0x000fe400078f18ff */
[----:B------:R-:W-:-:S03]  /*b050*/  LOP3.LUT R0, R0, 0x1c0, RZ, 0xc0, !PT ;  /* 0x000001c000007812 */ /* 0x000fc600078ec0ff */
[----:B------:R-:W-:Y:S01]  /*b060*/  IMAD.SHL.U32 R2, R2, 0x40, RZ ;  /* 0x0000004002027824 */ /* 0x000fe200078e00ff */
[----:B------:R-:W-:-:S04]  /*b070*/  SHF.R.U32.HI R49, RZ, 0x3, R0 ;  /* 0x00000003ff317819 */ /* 0x000fc80000011600 */
[----:B------:R-:W-:Y:S01]  /*b080*/  LOP3.LUT R18, R2, 0xfffffe00, RZ, 0xc0, !PT ;  /* 0xfffffe0002127812 */ /* 0x000fe200078ec0ff */
[----:B------:R-:W-:Y:S05]  /*b090*/  @P0 BRA `(.L_x_221) ;  /* 0x000005a000000947 */ /* 0x000fea0003800000 */
[----:B-1----:R-:W-:Y:S01]  /*b0a0*/  MOV R5, c[0x0][0x27c] ;  /* 0x00009f0000057a02 */ /* 0x002fe20000000f00 */
[----:B------:R-:W-:Y:S01]  /*b0b0*/  HADD2.F32 R14, -RZ, R45.H0_H0 ;  /* 0x2000002dff0e7230 */ /* 0x000fe20000004100 */
[----:B------:R-:W-:Y:S02]  /*b0c0*/  LOP3.LUT R2, R0, 0x38, R132, 0xf8, !PT ;  /* 0x0000003800027812 */ /* 0x000fe400078ef884 */
[----:B------:R-:W-:-:S04]  /*b0d0*/  LEA.HI R5, R5, R216, RZ, 0x1d ;  /* 0x000000d805057211 */ /* 0x000fc800078fe8ff */
[----:B------:R-:W-:Y:S02]  /*b0e0*/  SHF.R.S32.HI R4, RZ, 0x1f, R5 ;  /* 0x0000001fff047819 */ /* 0x000fe40000011405 */
[----:B------:R-:W-:Y:S02]  /*b0f0*/  SHF.L.U32 R3, R5, 0x3, RZ ;  /* 0x0000000305037819 */ /* 0x000fe400000006ff */
[----:B------:R-:W-:Y:S02]  /*b100*/  LEA.HI R5, R4, R5, RZ, 0x3 ;  /* 0x0000000504057211 */ /* 0x000fe400078f18ff */
[----:B------:R-:W-:Y:S02]  /*b110*/  LOP3.LUT R4, R18, R2, R49, 0xf6, !PT ;  /* 0x0000000212047212 */ /* 0x000fe400078ef631 */
[----:B------:R-:W-:Y:S02]  /*b120*/  LOP3.LUT R3, R0, 0x38, R3, 0xf8, !PT ;  /* 0x0000003800037812 */ /* 0x000fe400078ef803 */
[----:B------:R-:W-:-:S02]  /*b130*/  SHF.L.U32 R2, R5, 0xa, RZ ;  /* 0x0000000a05027819 */ /* 0x000fc400000006ff */
[----:B------:R-:W-:Y:S02]  /*b140*/  LOP3.LUT R3, R3, R49, RZ, 0x3c, !PT ;  /* 0x0000003103037212 */ /* 0x000fe400078e3cff */
[----:B------:R-:W-:Y:S02]  /*b150*/  LOP3.LUT R2, R2, 0x7fffe000, RZ, 0xc0, !PT ;  /* 0x7fffe00002027812 */ /* 0x000fe400078ec0ff */
[----:B------:R-:W-:Y:S02]  /*b160*/  LEA R32, R4, 0x10080, 0x1 ;  /* 0x0001008004207811 */ /* 0x000fe400078e08ff */
[----:B------:R-:W-:Y:S01]  /*b170*/  IADD3 R2, R3, R2, R18 ;  /* 0x0000000203027210 */ /* 0x000fe20007ffe012 */
[--C-:B------:R-:W-:Y:S02]  /*b180*/  HADD2.F32 R3, -RZ, R42.reuse.H0_H0 ;  /* 0x2000002aff037230 */ /* 0x100fe40000004100 */
[----:B------:R-:W1:Y:S01]  /*b190*/  LDS.128 R4, [R32] ;  /* 0x0000000020047984 */ /* 0x000e620000000c00 */
[----:B------:R-:W-:Y:S01]  /*b1a0*/  SHF.L.U32 R29, R2, 0x1, RZ ;  /* 0x00000001021d7819 */ /* 0x000fe200000006ff */
[----:B------:R-:W-:-:S04]  /*b1b0*/  HADD2.F32 R2, -RZ, R42.H1_H1 ;  /* 0x3000002aff027230 */ /* 0x000fc80000004100 */
[----:B------:R-:W2:Y:S01]  /*b1c0*/  LDS.128 R8, [R29+0x10080] ;  /* 0x010080001d087984 */ /* 0x000ea20000000c00 */
[--C-:B-1----:R-:W-:Y:S02]  /*b1d0*/  HADD2.F32 R21, -RZ, R5.reuse.H0_H0 ;  /* 0x20000005ff157230 */ /* 0x102fe40000004100 */
[----:B------:R-:W-:Y:S02]  /*b1e0*/  HADD2.F32 R20, -RZ, R5.H1_H1 ;  /* 0x30000005ff147230 */ /* 0x000fe40000004100 */
[----:B------:R-:W-:Y:S02]  /*b1f0*/  HADD2.F32 R19, -RZ, R4.H0_H0 ;  /* 0x20000004ff137230 */ /* 0x000fe40000004100 */
[----:B--2---:R-:W-:Y:S02]  /*b200*/  HADD2.F32 R5, -RZ, R8.H0_H0 ;  /* 0x20000008ff057230 */ /* 0x004fe40000004100 */
[----:B------:R-:W-:Y:S02]  /*b210*/  HADD2.F32 R17, -RZ, R4.H1_H1 ;  /* 0x30000004ff117230 */ /* 0x000fe40000004100 */
[----:B------:R-:W-:Y:S01]  /*b220*/  HADD2.F32 R4, -RZ, R8.H1_H1 ;  /* 0x30000008ff047230 */ /* 0x000fe20000004100 */
[C---:B------:R-:W-:Y:S01]  /*b230*/  FMUL.FTZ R8, R3.reuse, R19 ;  /* 0x0000001303087220 */ /* 0x040fe20000410000 */
[--C-:B------:R-:W-:Y:S01]  /*b240*/  HADD2.F32 R16, -RZ, R11.reuse.H0_H0 ;  /* 0x2000000bff107230 */ /* 0x100fe20000004100 */
[----:B------:R-:W-:Y:S01]  /*b250*/  FMUL.FTZ R35, R3, R5 ;  /* 0x0000000503237220 */ /* 0x000fe20000410000 */
[----:B------:R-:W-:Y:S01]  /*b260*/  HADD2.F32 R15, -RZ, R11.H1_H1 ;  /* 0x3000000bff0f7230 */ /* 0x000fe20000004100 */
[----:B------:R-:W-:Y:S01]  /*b270*/  FMUL.FTZ R3, R2, R17 ;  /* 0x0000001102037220 */ /* 0x000fe20000410000 */
[--C-:B------:R-:W-:Y:S01]  /*b280*/  HADD2.F32 R23, -RZ, R6.reuse.H0_H0 ;  /* 0x20000006ff177230 */ /* 0x100fe20000004100 */
[----:B------:R-:W-:Y:S01]  /*b290*/  FFMA.FTZ R38, R14, R5, R8 ;  /* 0x000000050e267223 */ /* 0x000fe20000010008 */
[----:B------:R-:W-:Y:S01]  /*b2a0*/  HADD2.F32 R22, -RZ, R6.H1_H1 ;  /* 0x30000006ff167230 */ /* 0x000fe20000004100 */
[----:B------:R-:W-:Y:S01]  /*b2b0*/  FMUL.FTZ R34, R2, R4 ;  /* 0x0000000402227220 */ /* 0x000fe20000410000 */
[----:B------:R-:W-:Y:S01]  /*b2c0*/  HADD2.F32 R11, -RZ, R46.H0_H0 ;  /* 0x2000002eff0b7230 */ /* 0x000fe20000004100 */
[----:B------:R-:W-:Y:S01]  /*b2d0*/  FFMA.FTZ R14, R14, R19, -R35 ;  /* 0x000000130e0e7223 */ /* 0x000fe20000010823 */
[----:B------:R-:W-:-:S02]  /*b2e0*/  HADD2.F32 R6, -RZ, R43.H0_H0 ;  /* 0x2000002bff067230 */ /* 0x000fc40000004100 */
[--C-:B------:R-:W-:Y:S01]  /*b2f0*/  HADD2.F32 R25, -RZ, R7.reuse.H0_H0 ;  /* 0x20000007ff197230 */ /* 0x100fe20000004100 */
[----:B------:R-:W-:Y:S01]  /*b300*/  FFMA.FTZ R37, R11, R4, R3 ;  /* 0x000000040b257223 */ /* 0x000fe20000010003 */
[----:B------:R-:W-:Y:S01]  /*b310*/  HADD2.F32 R24, -RZ, R7.H1_H1 ;  /* 0x30000007ff187230 */ /* 0x000fe20000004100 */
[C---:B------:R-:W-:Y:S01]  /*b320*/  FMUL.FTZ R5, R6.reuse, R21 ;  /* 0x0000001506057220 */ /* 0x040fe20000410000 */
[--C-:B------:R-:W-:Y:S02]  /*b330*/  HADD2.F32 R7, -RZ, R9.reuse.H0_H0 ;  /* 0x20000009ff077230 */ /* 0x100fe40000004100 */
[----:B------:R-:W-:Y:S02]  /*b340*/  HADD2.F32 R12, -RZ, R9.H1_H1 ;  /* 0x30000009ff0c7230 */ /* 0x000fe40000004100 */
[--C-:B------:R-:W-:Y:S01]  /*b350*/  HADD2.F32 R9, -RZ, R10.reuse.H0_H0 ;  /* 0x2000000aff097230 */ /* 0x100fe20000004100 */
[----:B------:R-:W-:Y:S01]  /*b360*/  FMUL.FTZ R31, R6, R7 ;  /* 0x00000007061f7220 */ /* 0x000fe20000410000 */
[----:B------:R-:W-:-:S02]  /*b370*/  HADD2.F32 R13, -RZ, R10.H1_H1 ;  /* 0x3000000aff0d7230 */ /* 0x000fc40000004100 */
[----:B------:R-:W-:Y:S02]  /*b380*/  HADD2.F32 R10, -RZ, R47.H0_H0 ;  /* 0x2000002fff0a7230 */ /* 0x000fe40000004100 */
[----:B------:R-:W-:Y:S02]  /*b390*/  HADD2.F32 R3, -RZ, R43.H1_H1 ;  /* 0x3000002bff037230 */ /* 0x000fe40000004100 */
[----:B------:R-:W-:Y:S01]  /*b3a0*/  HADD2.F32 R2, -RZ, R44.H0_H0 ;  /* 0x2000002cff027230 */ /* 0x000fe20000004100 */
[----:B------:R-:W-:Y:S01]  /*b3b0*/  FFMA.FTZ R36, R10, R7, R5 ;  /* 0x000000070a247223 */ /* 0x000fe20000010005 */
[----:B------:R-:W-:Y:S01]  /*b3c0*/  HADD2.F32 R8, -RZ, R47.H1_H1 ;  /* 0x3000002fff087230 */ /* 0x000fe20000004100 */
[----:B------:R-:W-:Y:S01]  /*b3d0*/  FMUL.FTZ R6, R3, R20 ;  /* 0x0000001403067220 */ /* 0x000fe20000410000 */
[----:B------:R-:W-:Y:S01]  /*b3e0*/  HADD2.F32 R7, -RZ, R48.H0_H0 ;  /* 0x20000030ff077230 */ /* 0x000fe20000004100 */
[----:B------:R-:W-:Y:S01]  /*b3f0*/  FMUL.FTZ R5, R2, R23 ;  /* 0x0000001702057220 */ /* 0x000fe20000410000 */
[----:B------:R-:W-:Y:S01]  /*b400*/  HADD2.F32 R4, -RZ, R44.H1_H1 ;  /* 0x3000002cff047230 */ /* 0x000fe20000004100 */
[----:B------:R-:W-:Y:S01]  /*b410*/  FFMA.FTZ R33, R8, R12, R6 ;  /* 0x0000000c08217223 */ /* 0x000fe20000010006 */
[----:B------:R-:W-:Y:S01]  /*b420*/  HADD2.F32 R6, -RZ, R48.H1_H1 ;  /* 0x30000030ff067230 */ /* 0x000fe20000004100 */
[-C--:B------:R-:W-:Y:S01]  /*b430*/  FMUL.FTZ R27, R2, R9.reuse ;  /* 0x00000009021b7220 */ /* 0x080fe20000410000 */
[----:B------:R-:W-:Y:S01]  /*b440*/  HADD2.F32 R2, -RZ, R45.H1_H1 ;  /* 0x3000002dff027230 */ /* 0x000fe20000004100 */
[----:B------:R-:W-:-:S02]  /*b450*/  FFMA.FTZ R30, R7, R9, R5 ;  /* 0x00000009071e7223 */ /* 0x000fc40000010005 */
[----:B------:R-:W-:Y:S01]  /*b460*/  FMUL.FTZ R28, R3, R12 ;  /* 0x0000000c031c7220 */ /* 0x000fe20000410000 */
[----:B------:R-:W-:Y:S01]  /*b470*/  HADD2.F32 R3, -RZ, R46.H1_H1 ;  /* 0x3000002eff037230 */ /* 0x000fe20000004100 */
[C---:B------:R-:W-:Y:S02]  /*b480*/  FMUL.FTZ R5, R4.reuse, R22 ;  /* 0x0000001604057220 */ /* 0x040fe40000410000 */
[-C--:B------:R-:W-:Y:S01]  /*b490*/  FMUL.FTZ R26, R4, R13.reuse ;  /* 0x0000000d041a7220 */ /* 0x080fe20000410000 */
[--C-:B------:R-:W-:Y:S01]  /*b4a0*/  HADD2.F32 R4, -RZ, R50.reuse.H0_H0 ;  /* 0x20000032ff047230 */ /* 0x100fe20000004100 */
[----:B------:R-:W-:Y:S01]  /*b4b0*/  FFMA.FTZ R13, R6, R13, R5 ;  /* 0x0000000d060d7223 */ /* 0x000fe20000010005 */
[----:B------:R-:W-:Y:S01]  /*b4c0*/  HADD2.F32 R5, -RZ, R50.H1_H1 ;  /* 0x30000032ff057230 */ /* 0x000fe20000004100 */
[----:B------:R-:W-:Y:S02]  /*b4d0*/  FMUL.FTZ R12, R2, R24 ;  /* 0x00000018020c7220 */ /* 0x000fe40000410000 */
[----:B------:R-:W-:-:S02]  /*b4e0*/  FMUL.FTZ R9, R3, R25 ;  /* 0x0000001903097220 */ /* 0x000fc40000410000 */
[-C--:B------:R-:W-:Y:S02]  /*b4f0*/  FMUL.FTZ R2, R2, R15.reuse ;  /* 0x0000000f02027220 */ /* 0x080fe40000410000 */
[-C--:B------:R-:W-:Y:S02]  /*b500*/  FMUL.FTZ R3, R3, R16.reuse ;  /* 0x0000001003037220 */ /* 0x080fe40000410000 */
[----:B------:R-:W-:Y:S02]  /*b510*/  FFMA.FTZ R15, R4, R15, R12 ;  /* 0x0000000f040f7223 */ /* 0x000fe4000001000c */
[----:B------:R-:W-:Y:S02]  /*b520*/  FFMA.FTZ R12, R11, R17, -R34 ;  /* 0x000000110b0c7223 */ /* 0x000fe40000010822 */
[----:B------:R-:W-:Y:S02]  /*b530*/  FFMA.FTZ R16, R5, R16, R9 ;  /* 0x0000001005107223 */ /* 0x000fe40000010009 */
[----:B------:R-:W-:-:S02]  /*b540*/  FFMA.FTZ R11, R10, R21, -R31 ;  /* 0x000000150a0b7223 */ /* 0x000fc4000001081f */
[----:B------:R-:W-:Y:S01]  /*b550*/  FFMA.FTZ R9, R8, R20, -R28 ;  /* 0x0000001408097223 */ /* 0x000fe2000001081c */
[----:B------:R-:W-:Y:S01]  /*b560*/  F2FP.PACK_AB R8, R12, R14 ;  /* 0x0000000e0c08723e */ /* 0x000fe200000000ff */
[----:B------:R-:W-:Y:S02]  /*b570*/  FFMA.FTZ R10, R7, R23, -R27 ;  /* 0x00000017070a7223 */ /* 0x000fe4000001081b */
        /* <DEDUP_REMOVED lines=12> */
.L_x_221:
[----:B------:R-:W-:Y:S05]  /*b640*/  BSYNC B0 ;  /* 0x0000000000007941 */ /* 0x000fea0003800000 */
.L_x_220:
[----:B------:R-:W-:-:S13]  /*b650*/  ISETP.GE.AND P0, PT, R134, c[0x0][0x27c], PT ;  /* 0x00009f0086007a0c */ /* 0x000fda0003f06270 */
[----:B------:R-:W-:Y:S05]  /*b660*/  @P0 BRA `(.L_x_219) ;  /* 0x000005e000000947 */ /* 0x000fea0003800000 */
[----:B------:R-:W-:Y:S01]  /*b670*/  MOV R2, c[0x0][0x27c] ;  /* 0x00009f0000027a02 */ /* 0x000fe20000000f00 */
[----:B------:R-:W-:Y:S01]  /*b680*/  HADD2.F32 R13, -RZ, R55.H0_H0 ;  /* 0x20000037ff0d7230 */ /* 0x000fe20000004100 */
[----:B-1----:R-:W-:Y:S02]  /*b690*/  LEA.HI R4, R40, R134, RZ, 0x6 ;  /* 0x0000008628047211 */ /* 0x002fe400078f30ff */
[----:B------:R-:W-:Y:S02]  /*b6a0*/  LEA.HI R2, R2, R52, RZ, 0x1d ;  /* 0x0000003402027211 */ /* 0x000fe400078fe8ff */
[----:B------:R-:W-:Y:S02]  /*b6b0*/  SHF.L.U32 R6, R4, 0x7, RZ ;  /* 0x0000000704067819 */ /* 0x000fe400000006ff */
[----:B------:R-:W-:Y:S02]  /*b6c0*/  SHF.R.S32.HI R4, RZ, 0x1f, R2 ;  /* 0x0000001fff047819 */ /* 0x000fe40000011402 */
[----:B------:R-:W-:-:S02]  /*b6d0*/  SHF.L.U32 R5, R2, 0x3, RZ ;  /* 0x0000000302057819 */ /* 0x000fc400000006ff */
[----:B------:R-:W-:Y:S02]  /*b6e0*/  LEA.HI R4, R4, R2, RZ, 0x3 ;  /* 0x0000000204047211 */ /* 0x000fe400078f18ff */
[C---:B------:R-:W-:Y:S02]  /*b6f0*/  LOP3.LUT R3, R0.reuse, 0x38, R39, 0xf8, !PT ;  /* 0x0000003800037812 */ /* 0x040fe400078ef827 */
[----:B------:R-:W-:Y:S02]  /*b700*/  LOP3.LUT R2, R0, 0x38, R5, 0xf8, !PT ;  /* 0x0000003800027812 */ /* 0x000fe400078ef805 */
[----:B------:R-:W-:Y:S02]  /*b710*/  SHF.L.U32 R0, R4, 0xa, RZ ;  /* 0x0000000a04007819 */ /* 0x000fe400000006ff */
[----:B------:R-:W-:Y:S02]  /*b720*/  LOP3.LUT R3, R3, R49, RZ, 0x3c, !PT ;  /* 0x0000003103037212 */ /* 0x000fe400078e3cff */
[----:B------:R-:W-:-:S02]  /*b730*/  LOP3.LUT R6, R6, 0xffffe000, RZ, 0xc0, !PT ;  /* 0xffffe00006067812 */ /* 0x000fc400078ec0ff */
[----:B------:R-:W-:Y:S02]  /*b740*/  LOP3.LUT R2, R2, R49, RZ, 0x3c, !PT ;  /* 0x0000003102027212 */ /* 0x000fe400078e3cff */
[----:B------:R-:W-:Y:S02]  /*b750*/  LOP3.LUT R0, R0, 0x7fffe000, RZ, 0xc0, !PT ;  /* 0x7fffe00000007812 */ /* 0x000fe400078ec0ff */
[--C-:B------:R-:W-:Y:S02]  /*b760*/  IADD3 R3, R3, R6, R18.reuse ;  /* 0x0000000603037210 */ /* 0x100fe40007ffe012 */
[----:B------:R-:W-:Y:S01]  /*b770*/  IADD3 R0, R2, R0, R18 ;  /* 0x0000000002007210 */ /* 0x000fe20007ffe012 */
[--C-:B------:R-:W-:Y:S01]  /*b780*/  HADD2.F32 R2, -RZ, R51.reuse.H0_H0 ;  /* 0x20000033ff027230 */ /* 0x100fe20000004100 */
[----:B------:R-:W-:Y:S02]  /*b790*/  LEA R30, R3, 0x10080, 0x1 ;  /* 0x00010080031e7811 */ /* 0x000fe400078e08ff */
[----:B------:R-:W-:Y:S01]  /*b7a0*/  SHF.L.U32 R27, R0, 0x1, RZ ;  /* 0x00000001001b7819 */ /* 0x000fe200000006ff */
[----:B------:R-:W-:-:S02]  /*b7b0*/  HADD2.F32 R0, -RZ, R51.H1_H1 ;  /* 0x30000033ff007230 */ /* 0x000fc40000004100 */
[----:B------:R-:W1:Y:S04]  /*b7c0*/  LDS.128 R4, [R30] ;  /* 0x000000001e047984 */ /* 0x000e680000000c00 */
[----:B------:R-:W2:Y:S01]  /*b7d0*/  LDS.128 R8, [R27+0x10080] ;  /* 0x010080001b087984 */ /* 0x000ea20000000c00 */
[--C-:B-1----:R-:W-:Y:S02]  /*b7e0*/  HADD2.F32 R17, -RZ, R4.reuse.H0_H0 ;  /* 0x20000004ff117230 */ /* 0x102fe40000004100 */
[----:B------:R-:W-:Y:S02]  /*b7f0*/  HADD2.F32 R16, -RZ, R4.H1_H1 ;  /* 0x30000004ff107230 */ /* 0x000fe40000004100 */
[----:B--2---:R-:W-:Y:S02]  /*b800*/  HADD2.F32 R4, -RZ, R8.H0_H0 ;  /* 0x20000008ff047230 */ /* 0x004fe40000004100 */
[----:B------:R-:W-:-:S02]  /*b810*/  HADD2.F32 R23, -RZ, R7.H0_H0 ;  /* 0x20000007ff177230 */ /* 0x000fc40000004100 */
[----:B------:R-:W-:Y:S01]  /*b820*/  HADD2.F32 R22, -RZ, R7.H1_H1 ;  /* 0x30000007ff167230 */ /* 0x000fe20000004100 */
[CC--:B------:R-:W-:Y:S01]  /*b830*/  FMUL.FTZ R7, R2.reuse, R17.reuse ;  /* 0x0000001102077220 */ /* 0x0c0fe20000410000 */
[--C-:B------:R-:W-:Y:S01]  /*b840*/  HADD2.F32 R15, -RZ, R11.reuse.H0_H0 ;  /* 0x2000000bff0f7230 */ /* 0x100fe20000004100 */
[----:B------:R-:W-:Y:S01]  /*b850*/  FMUL.FTZ R33, R2, R4 ;  /* 0x0000000402217220 */ /* 0x000fe20000410000 */
[----:B------:R-:W-:Y:S01]  /*b860*/  HADD2.F32 R14, -RZ, R11.H1_H1 ;  /* 0x3000000bff0e7230 */ /* 0x000fe20000004100 */
[----:B------:R-:W-:Y:S01]  /*b870*/  FMUL.FTZ R2, R0, R16 ;  /* 0x0000001000027220 */ /* 0x000fe20000410000 */
[--C-:B------:R-:W-:Y:S01]  /*b880*/  HADD2.F32 R19, -RZ, R5.reuse.H0_H0 ;  /* 0x20000005ff137230 */ /* 0x100fe20000004100 */
[C---:B------:R-:W-:Y:S01]  /*b890*/  FFMA.FTZ R36, R13.reuse, R4, R7 ;  /* 0x000000040d247223 */ /* 0x040fe20000010007 */
[----:B------:R-:W-:Y:S01]  /*b8a0*/  HADD2.F32 R18, -RZ, R5.H1_H1 ;  /* 0x30000005ff127230 */ /* 0x000fe20000004100 */
[----:B------:R-:W-:Y:S01]  /*b8b0*/  FFMA.FTZ R13, R13, R17, -R33 ;  /* 0x000000110d0d7223 */ /* 0x000fe20000010821 */
[----:B------:R-:W-:-:S02]  /*b8c0*/  HADD2.F32 R3, -RZ, R8.H1_H1 ;  /* 0x30000008ff037230 */ /* 0x000fc40000004100 */
[----:B------:R-:W-:Y:S02]  /*b8d0*/  HADD2.F32 R11, -RZ, R56.H0_H0 ;  /* 0x20000038ff0b7230 */ /* 0x000fe40000004100 */
[----:B------:R-:W-:Y:S01]  /*b8e0*/  HADD2.F32 R5, -RZ, R53.H0_H0 ;  /* 0x20000035ff057230 */ /* 0x000fe20000004100 */
[-C--:B------:R-:W-:Y:S01]  /*b8f0*/  FMUL.FTZ R32, R0, R3.reuse ;  /* 0x0000000300207220 */ /* 0x080fe20000410000 */
[--C-:B------:R-:W-:Y:S01]  /*b900*/  HADD2.F32 R21, -RZ, R6.reuse.H0_H0 ;  /* 0x20000006ff157230 */ /* 0x100fe20000004100 */
[----:B------:R-:W-:Y:S01]  /*b910*/  FFMA.FTZ R35, R11, R3, R2 ;  /* 0x000000030b237223 */ /* 0x000fe20000010002 */
[----:B------:R-:W-:Y:S01]  /*b920*/  HADD2.F32 R20, -RZ, R6.H1_H1 ;  /* 0x30000006ff147230 */ /* 0x000fe20000004100 */
[----:B------:R-:W-:Y:S01]  /*b930*/  FMUL.FTZ R4, R5, R19 ;  /* 0x0000001305047220 */ /* 0x000fe20000410000 */
[--C-:B------:R-:W-:Y:S02]  /*b940*/  HADD2.F32 R8, -RZ, R10.reuse.H0_H0 ;  /* 0x2000000aff087230 */ /* 0x100fe40000004100 */
[----:B------:R-:W-:-:S02]  /*b950*/  HADD2.F32 R12, -RZ, R10.H1_H1 ;  /* 0x3000000aff0c7230 */ /* 0x000fc40000004100 */
[----:B------:R-:W-:Y:S02]  /*b960*/  HADD2.F32 R6, -RZ, R9.H0_H0 ;  /* 0x20000009ff067230 */ /* 0x000fe40000004100 */
[----:B------:R-:W-:Y:S02]  /*b970*/  HADD2.F32 R10, -RZ, R57.H0_H0 ;  /* 0x20000039ff0a7230 */ /* 0x000fe40000004100 */
[----:B------:R-:W-:Y:S01]  /*b980*/  HADD2.F32 R2, -RZ, R53.H1_H1 ;  /* 0x30000035ff027230 */ /* 0x000fe20000004100 */
[-C--:B------:R-:W-:Y:S01]  /*b990*/  FMUL.FTZ R29, R5, R6.reuse ;  /* 0x00000006051d7220 */ /* 0x080fe20000410000 */
[----:B------:R-:W-:Y:S01]  /*b9a0*/  HADD2.F32 R0, -RZ, R54.H0_H0 ;  /* 0x20000036ff007230 */ /* 0x000fe20000004100 */
[----:B------:R-:W-:Y:S01]  /*b9b0*/  FFMA.FTZ R34, R10, R6, R4 ;  /* 0x000000060a227223 */ /* 0x000fe20000010004 */
[----:B------:R-:W-:Y:S01]  /*b9c0*/  HADD2.F32 R9, -RZ, R9.H1_H1 ;  /* 0x30000009ff097230 */ /* 0x000fe20000004100 */
[----:B------:R-:W-:Y:S01]  /*b9d0*/  FMUL.FTZ R5, R2, R18 ;  /* 0x0000001202057220 */ /* 0x000fe20000410000 */
[----:B------:R-:W-:Y:S01]  /*b9e0*/  HADD2.F32 R7, -RZ, R57.H1_H1 ;  /* 0x30000039ff077230 */ /* 0x000fe20000004100 */
[----:B------:R-:W-:Y:S01]  /*b9f0*/  FMUL.FTZ R4, R0, R21 ;  /* 0x0000001500047220 */ /* 0x000fe20000410000 */
[----:B------:R-:W-:Y:S01]  /*ba00*/  HADD2.F32 R6, -RZ, R58.H0_H0 ;  /* 0x2000003aff067230 */ /* 0x000fe20000004100 */
[-C--:B------:R-:W-:Y:S01]  /*ba10*/  FMUL.FTZ R26, R2, R9.reuse ;  /* 0x00000009021a7220 */ /* 0x080fe20000410000 */
[----:B------:R-:W-:Y:S01]  /*ba20*/  HADD2.F32 R3, -RZ, R54.H1_H1 ;  /* 0x30000036ff037230 */ /* 0x000fe20000004100 */
[----:B------:R-:W-:Y:S01]  /*ba30*/  FFMA.FTZ R31, R7, R9, R5 ;  /* 0x00000009071f7223 */ /* 0x000fe20000010005 */
[----:B------:R-:W-:Y:S01]  /*ba40*/  HADD2.F32 R5, -RZ, R58.H1_H1 ;  /* 0x3000003aff057230 */ /* 0x000fe20000004100 */
[----:B------:R-:W-:Y:S01]  /*ba50*/  FFMA.FTZ R28, R6, R8, R4 ;  /* 0x00000008061c7223 */ /* 0x000fe20000010004 */
[----:B------:R-:W-:Y:S01]  /*ba60*/  HADD2.F32 R2, -RZ, R56.H1_H1 ;  /* 0x30000038ff027230 */ /* 0x000fe20000004100 */
[----:B------:R-:W-:-:S02]  /*ba70*/  FMUL.FTZ R4, R3, R20 ;  /* 0x0000001403047220 */ /* 0x000fc40000410000 */
[----:B------:R-:W-:Y:S01]  /*ba80*/  FMUL.FTZ R25, R0, R8 ;  /* 0x0000000800197220 */ /* 0x000fe20000410000 */
[----:B------:R-:W-:Y:S01]  /*ba90*/  HADD2.F32 R0, -RZ, R55.H1_H1 ;  /* 0x30000037ff007230 */ /* 0x000fe20000004100 */
[-C--:B------:R-:W-:Y:S01]  /*baa0*/  FMUL.FTZ R24, R3, R12.reuse ;  /* 0x0000000c03187220 */ /* 0x080fe20000410000 */
[--C-:B------:R-:W-:Y:S01]  /*bab0*/  HADD2.F32 R3, -RZ, R59.reuse.H0_H0 ;  /* 0x2000003bff037230 */ /* 0x100fe20000004100 */
[----:B------:R-:W-:Y:S01]  /*bac0*/  FFMA.FTZ R12, R5, R12, R4 ;  /* 0x0000000c050c7223 */ /* 0x000fe20000010004 */
[----:B------:R-:W-:Y:S01]  /*bad0*/  HADD2.F32 R4, -RZ, R59.H1_H1 ;  /* 0x3000003bff047230 */ /* 0x000fe20000004100 */
[----:B------:R-:W-:Y:S02]  /*bae0*/  FMUL.FTZ R8, R2, R23 ;  /* 0x0000001702087220 */ /* 0x000fe40000410000 */
[----:B------:R-:W-:Y:S02]  /*baf0*/  FMUL.FTZ R9, R0, R22 ;  /* 0x0000001600097220 */ /* 0x000fe40000410000 */
[----:B------:R-:W-:-:S02]  /*bb00*/  FMUL.FTZ R2, R2, R15 ;  /* 0x0000000f02027220 */ /* 0x000fc40000410000 */
[-C--:B------:R-:W-:Y:S02]  /*bb10*/  FMUL.FTZ R0, R0, R14.reuse ;  /* 0x0000000e00007220 */ /* 0x080fe40000410000 */
[----:B------:R-:W-:Y:S02]  /*bb20*/  FFMA.FTZ R15, R4, R15, R8 ;  /* 0x0000000f040f7223 */ /* 0x000fe40000010008 */
[----:B------:R-:W-:Y:S02]  /*bb30*/  FFMA.FTZ R14, R3, R14, R9 ;  /* 0x0000000e030e7223 */ /* 0x000fe40000010009 */
        /* <DEDUP_REMOVED lines=15> */
[----:B------:R1:W-:Y:S04]  /*bc30*/  STS.128 [R30], R8 ;  /* 0x000000081e007388 */ /* 0x0003e80000000c00 */
[----:B------:R1:W-:Y:S02]  /*bc40*/  STS.128 [R27+0x10080], R4 ;  /* 0x010080041b007388 */ /* 0x0003e40000000c00 */
.L_x_219:
[----:B------:R-:W-:Y:S05]  /*bc50*/  BSYNC B1 ;  /* 0x0000000000017941 */ /* 0x000fea0003800000 */
.L_x_218:
[----:B------:R-:W-:Y:S01]  /*bc60*/  IADD3 R0, R198, 0x40, RZ ;  /* 0x00000040c6007810 */ /* 0x000fe20007ffe0ff */
[----:B------:R-:W-:Y:S03]  /*bc70*/  BSSY B1, `(.L_x_222) ;  /* 0x00000bb000017945 */ /* 0x000fe60003800000 */
[----:B------:R-:W-:-:S13]  /*bc80*/  ISETP.GE.AND P0, PT, R0, R41, PT ;  /* 0x000000290000720c */ /* 0x000fda0003f06270 */
[----:B------:R-:W-:Y:S05]  /*bc90*/  @P0 BRA `(.L_x_223) ;  /* 0x00000b8000000947 */ /* 0x000fea0003800000 */
[----:B------:R-:W-:Y:S01]  /*bca0*/  ISETP.GE.AND P0, PT, R132, c[0x0][0x27c], PT ;  /* 0x00009f0084007a0c */ /* 0x000fe20003f06270 */
[----:B------:R-:W-:Y:S01]  /*bcb0*/  BSSY B0, `(.L_x_224) ;  /* 0x000005d000007945 */ /* 0x000fe20003800000 */
[----:B------:R-:W-:-:S11]  /*bcc0*/  SHF.R.U32.HI R37, RZ, 0x3, R243 ;  /* 0x00000003ff257819 */ /* 0x000fd600000116f3 */
[----:B------:R-:W-:Y:S05]  /*bcd0*/  @P0 BRA `(.L_x_225) ;  /* 0x000005a000000947 */ /* 0x000fea0003800000 */
[----:B------:R-:W-:Y:S01]  /*bce0*/  MOV R3, c[0x0][0x27c] ;  /* 0x00009f0000037a02 */ /* 0x000fe20000000f00 */
[----:B------:R-:W-:Y:S01]  /*bcf0*/  HADD2.F32 R13, -RZ, R45.H0_H0 ;  /* 0x2000002dff0d7230 */ /* 0x000fe20000004100 */
[----:B------:R-:W-:Y:S02]  /*bd00*/  LOP3.LUT R0, R243, 0x38, R132, 0xf8, !PT ;  /* 0x00000038f3007812 */ /* 0x000fe400078ef884 */
[----:B------:R-:W-:-:S04]  /*bd10*/  LEA.HI R3, R3, R216, RZ, 0x1d ;  /* 0x000000d803037211 */ /* 0x000fc800078fe8ff */
[----:B-1----:R-:W-:Y:S02]  /*bd20*/  SHF.R.S32.HI R4, RZ, 0x1f, R3 ;  /* 0x0000001fff047819 */ /* 0x002fe40000011403 */
        /* <DEDUP_REMOVED lines=16> */
[--C-:B------:R-:W-:Y:S02]  /*be30*/  HADD2.F32 R23, -RZ, R7.reuse.H0_H0 ;  /* 0x20000007ff177230 */ /* 0x100fe40000004100 */
[--C-:B--2---:R-:W-:Y:S02]  /*be40*/  HADD2.F32 R4, -RZ, R8.reuse.H0_H0 ;  /* 0x20000008ff047230 */ /* 0x104fe40000004100 */
        /* <DEDUP_REMOVED lines=67> */
.L_x_225:
[----:B------:R-:W-:Y:S05]  /*c280*/  BSYNC B0 ;  /* 0x0000000000007941 */ /* 0x000fea0003800000 */
.L_x_224:
[----:B------:R-:W-:-:S13]  /*c290*/  ISETP.GE.AND P0, PT, R134, c[0x0][0x27c], PT ;  /* 0x00009f0086007a0c */ /* 0x000fda0003f06270 */
[----:B------:R-:W-:Y:S05]  /*c2a0*/  @P0 BRA `(.L_x_223) ;  /* 0x0000057000000947 */ /* 0x000fea0003800000 */
[----:B------:R-:W-:Y:S01]  /*c2b0*/  MOV R0, c[0x0][0x27c] ;  /* 0x00009f0000007a02 */ /* 0x000fe20000000f00 */
[----:B-1----:R-:W1:Y:S01]  /*c2c0*/  LDS.128 R4, [R247] ;  /* 0x00000000f7047984 */ /* 0x002e620000000c00 */
[----:B------:R-:W-:Y:S02]  /*c2d0*/  HADD2.F32 R13, -RZ, R55.H0_H0 ;  /* 0x20000037ff0d7230 */ /* 0x000fe40000004100 */
[----:B------:R-:W-:-:S04]  /*c2e0*/  LEA.HI R0, R0, R52, RZ, 0x1d ;  /* 0x0000003400007211 */ /* 0x000fc800078fe8ff */
        /* <DEDUP_REMOVED lines=23> */
[--C-:B------:R-:W-:Y:S02]  /*c460*/  HADD2.F32 R15, -RZ, R11.reuse.H0_H0 ;  /* 0x2000000bff0f7230 */ /* 0x100fe40000004100 */
[----:B------:R-:W-:Y:S01]  /*c470*/  HADD2.F32 R14, -RZ, R11.H1_H1 ;  /* 0x3000000bff0e7230 */ /* 0x000fe20000004100 */
[----:B------:R-:W-:Y:S01]  /*c480*/  FMUL.FTZ R32, R2, R4 ;  /* 0x0000000402207220 */ /* 0x000fe20000410000 */
[----:B------:R-:W-:Y:S01]  /*c490*/  HADD2.F32 R3, -RZ, R8.H1_H1 ;  /* 0x30000008ff037230 */ /* 0x000fe20000004100 */
[C---:B------:R-:W-:Y:S01]  /*c4a0*/  FMUL.FTZ R2, R0.reuse, R16 ;  /* 0x0000001000027220 */ /* 0x040fe20000410000 */
[----:B------:R-:W-:Y:S01]  /*c4b0*/  HADD2.F32 R11, -RZ, R56.H0_H0 ;  /* 0x20000038ff0b7230 */ /* 0x000fe20000004100 */
[----:B------:R-:W-:Y:S01]  /*c4c0*/  FFMA.FTZ R35, R13, R4, R7 ;  /* 0x000000040d237223 */ /* 0x000fe20000010007 */
[--C-:B------:R-:W-:Y:S01]  /*c4d0*/  HADD2.F32 R8, -RZ, R10.reuse.H0_H0 ;  /* 0x2000000aff087230 */ /* 0x100fe20000004100 */
[----:B------:R-:W-:Y:S01]  /*c4e0*/  FMUL.FTZ R4, R5, R19 ;  /* 0x0000001305047220 */ /* 0x000fe20000410000 */
[----:B------:R-:W-:Y:S01]  /*c4f0*/  HADD2.F32 R12, -RZ, R10.H1_H1 ;  /* 0x3000000aff0c7230 */ /* 0x000fe20000004100 */
[-C--:B------:R-:W-:Y:S01]  /*c500*/  FFMA.FTZ R34, R11, R3.reuse, R2 ;  /* 0x000000030b227223 */ /* 0x080fe20000010002 */
[----:B------:R-:W-:Y:S01]  /*c510*/  HADD2.F32 R6, -RZ, R9.H0_H0 ;  /* 0x20000009ff067230 */ /* 0x000fe20000004100 */
[----:B------:R-:W-:Y:S01]  /*c520*/  FMUL.FTZ R31, R0, R3 ;  /* 0x00000003001f7220 */ /* 0x000fe20000410000 */
[----:B------:R-:W-:Y:S01]  /*c530*/  HADD2.F32 R10, -RZ, R57.H0_H0 ;  /* 0x20000039ff0a7230 */ /* 0x000fe20000004100 */
[----:B------:R-:W-:Y:S01]  /*c540*/  FFMA.FTZ R13, R13, R17, -R32 ;  /* 0x000000110d0d7223 */ /* 0x000fe20000010820 */
        /* <DEDUP_REMOVED lines=45> */
.L_x_223:
[----:B------:R-:W-:Y:S05]  /*c820*/  BSYNC B1 ;  /* 0x0000000000017941 */ /* 0x000fea0003800000 */
.L_x_222:
[----:B------:R-:W-:-:S04]  /*c830*/  IADD3 R0, R198, 0x60, RZ ;  /* 0x00000060c6007810 */ /* 0x000fc80007ffe0ff */
        /* <DEDUP_REMOVED lines=96> */
.L_x_227:
[----:B------:R-:W-:Y:S05]  /*ce40*/  BSYNC B0 ;  /* 0x0000000000007941 */ /* 0x000fea0003800000 */
.L_x_226:
        /* <DEDUP_REMOVED lines=89> */
.L_x_205:
[----:B------:R-:W-:Y:S05]  /*d3e0*/  BSYNC B2 ;  /* 0x0000000000027941 */ /* 0x000fea0003800000 */
.L_x_177:
[----:B------:R-:W-:-:S04]  /*d3f0*/  DEPBAR.LE SB0, 0x0 ;  /* 0x000080000000791a */ /* 0x000fc80000000000 */
[----:B------:R-:W-:Y:S01]  /*d400*/  BAR.SYNC.DEFER_BLOCKING 0x0 ;  /* 0x0000000000007b1d */ /* 0x000fe20000010000 */
[----:B------:R-:W-:Y:S01]  /*d410*/  IMAD R0, R61, c[0x0][0x208], RZ ;  /* 0x000082003d007a24 */ /* 0x000fe200078e02ff */
[----:B------:R-:W-:Y:S01]  /*d420*/  LOP3.LUT P6, RZ, R219, 0x4, RZ, 0xc0, !PT ;  /* 0x00000004dbff7812 */ /* 0x000fe200078cc0ff */
[----:B-1----:R-:W-:Y:S01]  /*d430*/  IMAD.WIDE.U32 R2, R77, c[0x0][0x208], RZ ;  /* 0x000082004d027a25 */ /* 0x002fe200078e00ff */
[----:B------:R-:W-:-:S03]  /*d440*/  IADD3 R220, R115, -0x2, RZ ;  /* 0xfffffffe73dc7810 */ /* 0x000fc60007ffe0ff */
[C---:B------:R-:W-:Y:S01]  /*d450*/  IMAD R4, R77.reuse, c[0x0][0x20c], R0 ;  /* 0x000083004d047a24 */ /* 0x040fe200078e0200 */
[----:B------:R-:W-:Y:S01]  /*d460*/  LEA R0, P0, R2, R214, 0x5 ;  /* 0x000000d602007211 */ /* 0x000fe200078028ff */
[----:B------:R-:W-:Y:S02]  /*d470*/  IMAD R76, R77, -0x20, R131 ;  /* 0xffffffe04d4c7824 */ /* 0x000fe400078e0283 */
[----:B------:R-:W-:-:S05]  /*d480*/  IMAD.IADD R3, R3, 0x1, R4 ;  /* 0x0000000103037824 */ /* 0x000fca00078e0204 */
[----:B------:R-:W-:Y:S02]  /*d490*/  LEA.HI.X R2, R2, R218, R3, 0x5, P0 ;  /* 0x000000da02027211 */ /* 0x000fe400000f2c03 */
[----:B------:R-:W-:-:S04]  /*d4a0*/  LEA R4, P0, R0, c[0x0][0x1f8], 0x1 ;  /* 0x00007e0000047a11 */ /* 0x000fc800078008ff */
[----:B------:R-:W-:Y:S01]  /*d4b0*/  R2P PR, R216, 0x6 ;  /* 0x00000006d8007804 */ /* 0x000fe20000000000 */
[----:B------:R-:W-:Y:S01]  /*d4c0*/  LDSM.16.M88.4 R12, [R182] ;  /* 0x00000000b60c783b */ /* 0x000fe20000000200 */
[----:B------:R-:W-:Y:S01]  /*d4d0*/  LEA.HI.X R5, R0, c[0x0][0x1fc], R2, 0x1, P0 ;  /* 0x00007f0000057a11 */ /* 0x000fe200000f0c02 */
[----:B------:R-:W-:Y:S01]  /*d4e0*/  IMAD.MOV.U32 R2, RZ, RZ, 0x40 ;  /* 0x00000040ff027424 */ /* 0x000fe200078e00ff */
[----:B------:R-:W-:Y:S01]  /*d4f0*/  LOP3.LUT R0, R60, 0x1, RZ, 0xc0, !PT ;  /* 0x000000013c007812 */ /* 0x000fe200078ec0ff */
[----:B--2-4-:R-:W1:Y:S01]  /*d500*/  LDSM.16.M88.4 R20, [R176] ;  /* 0x00000000b014783b */ /* 0x014e620000000200 */
[----:B------:R-:W-:Y:S02]  /*d510*/  ISETP.GT.AND P0, PT, R76, R198, PT ;  /* 0x000000c64c00720c */ /* 0x000fe40003f04270 */
[----:B------:R-:W-:Y:S01]  /*d520*/  LOP3.LUT P3, RZ, R60, 0x2, RZ, 0xc0, !PT ;  /* 0x000000023cff7812 */ /* 0x000fe2000786c0ff */
[----:B------:R-:W-:Y:S01]  /*d530*/  LDSM.16.M88.4 R8, [R183] ;  /* 0x00000000b708783b */ /* 0x000fe20000000200 */
[----:B------:R-:W-:-:S02]  /*d540*/  ISETP.NE.U32.OR P0, PT, R0, 0x1, !P0 ;  /* 0x000000010000780c */ /* 0x000fc40004705470 */
[C---:B------:R-:W-:Y:S01]  /*d550*/  IADD3 R0, R176.reuse, 0x20, RZ ;  /* 0x00000020b0007810 */ /* 0x040fe20007ffe0ff */
[----:B------:R-:W2:Y:S01]  /*d560*/  LDSM.16.M88.4 R40, [R176+0x800] ;  /* 0x00080000b028783b */ /* 0x000ea20000000200 */
[----:B------:R-:W-:Y:S02]  /*d570*/  @P1 IADD3 R0, R176, -0x20, RZ ;  /* 0xffffffe0b0001810 */ /* 0x000fe40007ffe0ff */
[----:B------:R-:W-:Y:S02]  /*d580*/  LOP3.LUT P1, RZ, R60, 0x4, RZ, 0xc0, !PT ;  /* 0x000000043cff7812 */ /* 0x000fe4000782c0ff */
[CC--:B------:R-:W-:Y:S01]  /*d590*/  ISETP.LE.OR P3, PT, R76.reuse, R198.reuse, !P3 ;  /* 0x000000c64c00720c */ /* 0x0c0fe20005f63670 */
[----:B------:R-:W3:Y:S01]  /*d5a0*/  LDSM.16.M88.4 R28, [R0] ;  /* 0x00000000001c783b */ /* 0x000ee20000000200 */
[----:B------:R-:W-:Y:S02]  /*d5b0*/  ISETP.LE.OR P1, PT, R76, R198, !P1 ;  /* 0x000000c64c00720c */ /* 0x000fe40004f23670 */
[----:B------:R-:W-:Y:S01]  /*d5c0*/  SEL R2, R2, 0xffffffc0, !P2 ;  /* 0xffffffc002027807 */ /* 0x000fe20005000000 */
[----:B------:R-:W4:Y:S04]  /*d5d0*/  LDSM.16.M88.4 R56, [R0+0x800] ;  /* 0x000800000038783b */ /* 0x000f280000000200 */
[----:B------:R-:W-:Y:S01]  /*d5e0*/  @!PT LDS RZ, [RZ] ;  /* 0x00000000fffff984 */ /* 0x000fe20000000800 */
[----:B------:R-:W-:Y:S01]  /*d5f0*/  @!PT LDS RZ, [RZ] ;  /* 0x00000000fffff984 */ /* 0x000fe20000000800 */
[----:B------:R-:W-:Y:S01]  /*d600*/  @!PT LDS RZ, [RZ] ;  /* 0x00000000fffff984 */ /* 0x000fe20000000800 */
[----:B------:R2:W-:Y:S01]  /*d610*/  LDGSTS.E.BYPASS.LTC128B.128 [R188+0x8080], [R4.64], !P0 ;  /* 0x0808000004bc7fae */ /* 0x0005e2000c101d46 */
[----:B------:R-:W-:Y:S01]  /*d620*/  LOP3.LUT P0, RZ, R60, 0x8, RZ, 0xc0, !PT ;  /* 0x000000083cff7812 */ /* 0x000fe2000780c0ff */
[----:B------:R-:W-:-:S02]  /*d630*/  IMAD.IADD R3, R176, 0x1, R2 ;  /* 0x00000001b0037824 */ /* 0x000fc400078e0202 */
[----:B------:R2:W-:Y:S01]  /*d640*/  LDGSTS.E.BYPASS.LTC128B.128 [R188+0x9080], [R4.64+0x80], !P3 ;  /* 0x0908008004bc7fae */ /* 0x0005e2000d901d46 */
[----:B------:R-:W-:Y:S01]  /*d650*/  ISETP.LE.OR P0, PT, R76, R198, !P0 ;  /* 0x000000c64c00720c */ /* 0x000fe20004703670 */
[----:B------:R-:W-:Y:S02]  /*d660*/  IMAD.IADD R177, R2, 0x1, R0 ;  /* 0x0000000102b17824 */ /* 0x000fe400078e0200 */
[----:B------:R3:W-:Y:S01]  /*d670*/  LDGSTS.E.BYPASS.LTC128B.128 [R188+0xa080], [R4.64+0x100], !P1 ;  /* 0x0a08010004bc7fae */ /* 0x0007e2000c901d46 */
[C---:B-1----:R-:W-:Y:S09]  /*d680*/  HMMA.16816.F32 R16, R12.reuse, R20, RZ ;  /* 0x000000140c10723c */ /* 0x042ff200000018ff */
[----:B------:R1:W-:Y:S04]  /*d690*/  LDGSTS.E.BYPASS.LTC128B.128 [R188+0xb080], [R4.64+0x180], !P0 ;  /* 0x0b08018004bc7fae */ /* 0x0003e8000c101d46 */
[----:B------:R-:W-:Y:S01]  /*d6a0*/  LDSM.16.M88.4 R44, [R3] ;  /* 0x00000000032c783b */ /* 0x000fe20000000200 */
[C---:B------:R-:W-:Y:S03]  /*d6b0*/  HMMA.16816.F32 R24, R12.reuse, R22, RZ ;  /* 0x000000160c18723c */ /* 0x040fe600000018ff */
[----:B------:R-:W-:Y:S04]  /*d6c0*/  LDSM.16.M88.4 R20, [R184] ;  /* 0x00000000b814783b */ /* 0x000fe80000000200 */
[----:B------:R-:W-:Y:S01]  /*d6d0*/  LDSM.16.M88.4 R48, [R177] ;  /* 0x00000000b130783b */ /* 0x000fe20000000200 */
[----:B--2---:R-:W-:Y:S03]  /*d6e0*/  HMMA.16816.F32 R32, R12, R40, RZ ;  /* 0x000000280c20723c */ /* 0x004fe600000018ff */
[----:B------:R-:W-:Y:S04]  /*d6f0*/  LDSM.16.M88.4 R52, [R3+0x800] ;  /* 0x000800000334783b */ /* 0x000fe80000000200 */
[----:B------:R-:W-:Y:S01]  /*d700*/  LDSM.16.M88.4 R60, [R176+0x1000] ;  /* 0x00100000b03c783b */ /* 0x000fe20000000200 */
[C---:B---3--:R-:W-:Y:S03]  /*d710*/  HMMA.16816.F32 R16, R8.reuse, R28, R16 ;  /* 0x0000001c0810723c */ /* 0x048fe60000001810 */
[----:B------:R-:W-:Y:S04]  /*d720*/  LDSM.16.M88.4 R68, [R0+0x1000] ;  /* 0x001000000044783b */ /* 0x000fe80000000200 */
[----:B-1----:R-:W1:Y:S01]  /*d730*/  LDSM.16.M88.4 R4, [R185] ;  /* 0x00000000b904783b */ /* 0x002e620000000200 */
[----:B------:R-:W-:Y:S03]  /*d740*/  HMMA.16816.F32 R36, R8, R30, R24 ;  /* 0x0000001e0824723c */ /* 0x000fe60000001818 */
[----:B------:R-:W2:Y:S04]  /*d750*/  LDSM.16.M88.4 R24, [R182+0x4000] ;  /* 0x00400000b618783b */ /* 0x000ea80000000200 */
[----:B------:R-:W-:Y:S01]  /*d760*/  LDSM.16.M88.4 R28, [R176+0x1800] ;  /* 0x00180000b01c783b */ /* 0x000fe20000000200 */
[----:B------:R-:W-:Y:S03]  /*d770*/  HMMA.16816.F32 R40, R12, R42, RZ ;  /* 0x0000002a0c28723c */ /* 0x000fe600000018ff */
[----:B------:R-:W-:Y:S04]  /*d780*/  LDSM.16.M88.4 R64, [R3+0x1000] ;  /* 0x001000000340783b */ /* 0x000fe80000000200 */
[----:B------:R-:W-:Y:S01]  /*d790*/  LDSM.16.M88.4 R72, [R177+0x2000] ;  /* 0x00200000b148783b */ /* 0x000fe20000000200 */
[C---:B----4-:R-:W-:Y:S03]  /*d7a0*/  HMMA.16816.F32 R32, R8.reuse, R56, R32 ;  /* 0x000000380820723c */ /* 0x050fe60000001820 */
[----:B------:R-:W0:Y:S11]  /*d7b0*/  LDGDEPBAR ;  /* 0x00000000000079af */ /* 0x000e360000000000 */
[----:B------:R-:W-:Y:S02]  /*d7c0*/  @!UPT UIADD3 URZ, URZ, URZ, URZ ;  /* 0x0000003f3f3ff290 */ /* 0x000fe4000fffe03f */
[----:B------:R-:W-:Y:S01]  /*d7d0*/  HMMA.16816.F32 R40, R8, R58, R40 ;  /* 0x0000003a0828723c */ /* 0x000fe20000001828 */
[----:B------:R-:W-:Y:S07]  /*d7e0*/  LDSM.16.M88.4 R56, [R177+0x1000] ;  /* 0x00100000b138783b */ /* 0x000fee0000000200 */
[C---:B-1----:R-:W-:Y:S08]  /*d7f0*/  HMMA.16816.F32 R16, R4.reuse, R44, R16 ;  /* 0x0000002c0410723c */ /* 0x042ff00000001810 */
[C---:B------:R-:W-:Y:S01]  /*d800*/  HMMA.16816.F32 R36, R4.reuse, R46, R36 ;  /* 0x0000002e0424723c */ /* 0x040fe20000001824 */
[----:B------:R-:W1:Y:S07]  /*d810*/  LDSM.16.M88.4 R44, [R177+0x800] ;  /* 0x00080000b12c783b */ /* 0x000e6e0000000200 */
[----:B------:R-:W-:Y:S08]  /*d820*/  HMMA.16816.F32 R32, R4, R52, R32 ;  /* 0x000000340420723c */ /* 0x000ff00000001820 */
[C---:B------:R-:W-:Y:S01]  /*d830*/  HMMA.16816.F32 R12, R20.reuse, R48, R16 ;  /* 0x00000030140c723c */ /* 0x040fe20000001810 */
[----:B------:R-:W3:Y:S07]  /*d840*/  LDSM.16.M88.4 R16, [R183+0x4000] ;  /* 0x00400000b710783b */ /* 0x000eee0000000200 */
[----:B------:R-:W-:Y:S01]  /*d850*/  HMMA.16816.F32 R36, R20, R50, R36 ;  /* 0x000000321424723c */ /* 0x000fe20000001824 */
[----:B------:R-:W-:Y:S07]  /*d860*/  LDSM.16.M88.4 R48, [R0+0x1800] ;  /* 0x001800000030783b */ /* 0x000fee0000000200 */
[----:B------:R-:W-:Y:S01]  /*d870*/  HMMA.16816.F32 R40, R4, R54, R40 ;  /* 0x000000360428723c */ /* 0x000fe20000001828 */
[----:B------:R-:W-:Y:S07]  /*d880*/  LDSM.16.M88.4 R52, [R3+0x1800] ;  /* 0x001800000334783b */ /* 0x000fee0000000200 */
[----:B--2---:R-:W-:Y:S01]  /*d890*/  HMMA.16816.F32 R8, R24, R60, R12 ;  /* 0x0000003c1808723c */ /* 0x004fe2000000180c */
[----:B------:R-:W2:Y:S07]  /*d8a0*/  LDSM.16.M88.4 R12, [R185+0x4000] ;  /* 0x00400000b90c783b */ /* 0x000eae0000000200 */
[----:B-1----:R-:W-:Y:S08]  /*d8b0*/  HMMA.16816.F32 R32, R20, R44, R32 ;  /* 0x0000002c1420723c */ /* 0x002ff00000001820 */
[----:B------:R-:W-:Y:S01]  /*d8c0*/  HMMA.16816.F32 R36, R24, R62, R36 ;  /* 0x0000003e1824723c */ /* 0x000fe20000001824 */
[----:B------:R-:W-:Y:S07]  /*d8d0*/  LDSM.16.M88.4 R60, [R3+0x2000] ;  /* 0x00200000033c783b */ /* 0x000fee0000000200 */
[----:B---3--:R-:W-:Y:S01]  /*d8e0*/  HMMA.16816.F32 R4, R16, R68, R8 ;  /* 0x000000441004723c */ /* 0x008fe20000001808 */
[----:B------:R-:W1:Y:S07]  /*d8f0*/  LDSM.16.M88.4 R8, [R184+0x4000] ;  /* 0x00400000b808783b */ /* 0x000e6e0000000200 */
[----:B------:R-:W-:Y:S01]  /*d900*/  HMMA.16816.F32 R40, R20, R46, R40 ;  /* 0x0000002e1428723c */ /* 0x000fe20000001828 */
[----:B------:R-:W-:Y:S07]  /*d910*/  LDSM.16.M88.4 R44, [R177+0x1800] ;  /* 0x00180000b12c783b */ /* 0x000fee0000000200 */
[----:B------:R-:W-:Y:S08]  /*d920*/  HMMA.16816.F32 R32, R24, R28, R32 ;  /* 0x0000001c1820723c */ /* 0x000ff00000001820 */
[----:B------:R-:W-:Y:S01]  /*d930*/  HMMA.16816.F32 R36, R16, R70, R36 ;  /* 0x000000461024723c */ /* 0x000fe20000001824 */
[----:B------:R-:W-:Y:S07]  /*d940*/  LDSM.16.M88.4 R68, [R176+0x2000] ;  /* 0x00200000b044783b */ /* 0x000fee0000000200 */
[----:B--2---:R-:W-:Y:S01]  /*d950*/  HMMA.16816.F32 R20, R12, R64, R4 ;  /* 0x000000400c14723c */ /* 0x004fe20000001804 */
[----:B------:R-:W2:Y:S07]  /*d960*/  LDSM.16.M88.4 R4, [R182+0x8000] ;  /* 0x00800000b604783b */ /* 0x000eae0000000200 */
[----:B------:R-:W-:Y:S01]  /*d970*/  HMMA.16816.F32 R40, R24, R30, R40 ;  /* 0x0000001e1828723c */ /* 0x000fe20000001828 */
[----:B------:R-:W-:Y:S04]  /*d980*/  LDSM.16.M88.4 R28, [R183+0x8000] ;  /* 0x00800000b71c783b */ /* 0x000fe80000000200 */
[----:B------:R-:W-:Y:S03]  /*d990*/  LDSM.16.M88.4 R24, [R185+0x8000] ;  /* 0x00800000b918783b */ /* 0x000fe60000000200 */
[----:B------:R-:W-:Y:S08]  /*d9a0*/  HMMA.16816.F32 R32, R16, R48, R32 ;  /* 0x000000301020723c */ /* 0x000ff00000001820 */
[----:B------:R-:W-:Y:S01]  /*d9b0*/  HMMA.16816.F32 R36, R12, R66, R36 ;  /* 0x000000420c24723c */ /* 0x000fe20000001824 */
[----:B------:R-:W3:Y:S07]  /*d9c0*/  LDSM.16.M88.4 R64, [R0+0x2000] ;  /* 0x002000000040783b */ /* 0x000eee0000000200 */
[----:B-1----:R-:W-:Y:S08]  /*d9d0*/  HMMA.16816.F32 R20, R8, R56, R20 ;  /* 0x000000380814723c */ /* 0x002ff00000001814 */
[----:B------:R-:W-:Y:S01]  /*d9e0*/  HMMA.16816.F32 R40, R16, R50, R40 ;  /* 0x000000321028723c */ /* 0x000fe20000001828 */
[----:B------:R-:W1:Y:S07]  /*d9f0*/  LDSM.16.M88.4 R48, [R176+0x2800] ;  /* 0x00280000b030783b */ /* 0x000e6e0000000200 */
[----:B------:R-:W-:Y:S08]  /*da00*/  HMMA.16816.F32 R32, R12, R52, R32 ;  /* 0x000000340c20723c */ /* 0x000ff00000001820 */
[----:B------:R-:W-:Y:S01]  /*da10*/  HMMA.16816.F32 R36, R8, R58, R36 ;  /* 0x0000003a0824723c */ /* 0x000fe20000001824 */
[----:B------:R-:W4:Y:S07]  /*da20*/  LDSM.16.M88.4 R56, [R0+0x2800] ;  /* 0x002800000038783b */ /* 0x000f2e0000000200 */
[----:B--2---:R-:W-:Y:S01]  /*da30*/  HMMA.16816.F32 R16, R4, R68, R20 ;  /* 0x000000440410723c */ /* 0x004fe20000001814 */
[----:B------:R-:W2:Y:S07]  /*da40*/  LDSM.16.M88.4 R20, [R184+0x8000] ;  /* 0x00800000b814783b */ /* 0x000eae0000000200 */
[----:B------:R-:W-:Y:S01]  /*da50*/  HMMA.16816.F32 R40, R12, R54, R40 ;  /* 0x000000360c28723c */ /* 0x000fe20000001828 */
[----:B------:R-:W-:Y:S07]  /*da60*/  LDSM.16.M88.4 R52, [R177+0x2800] ;  /* 0x00280000b134783b */ /* 0x000fee0000000200 */
[----:B------:R-:W-:Y:S08]  /*da70*/  HMMA.16816.F32 R32, R8, R44, R32 ;  /* 0x0000002c0820723c */ /* 0x000ff00000001820 */
[----:B------:R-:W-:Y:S01]  /*da80*/  HMMA.16816.F32 R36, R4, R70, R36 ;  /* 0x000000460424723c */ /* 0x000fe20000001824 */
[----:B------:R-:W-:Y:S07]  /*da90*/  LDSM.16.M88.4 R68, [R0+0x3000] ;  /* 0x003000000044783b */ /* 0x000fee0000000200 */
[----:B---3--:R-:W-:Y:S01]  /*daa0*/  HMMA.16816.F32 R12, R28, R64, R16 ;  /* 0x000000401c0c723c */ /* 0x008fe20000001810 */
[----:B------:R-:W-:Y:S07]  /*dab0*/  LDSM.16.M88.4 R16, [R182+0xc000] ;  /* 0x00c00000b610783b */ /* 0x000fee0000000200 */
[----:B------:R-:W-:Y:S01]  /*dac0*/  HMMA.16816.F32 R40, R8, R46, R40 ;  /* 0x0000002e0828723c */ /* 0x000fe20000001828 */
[----:B------:R-:W3:Y:S07]  /*dad0*/  LDSM.16.M88.4 R44, [R3+0x2800] ;  /* 0x00280000032c783b */ /* 0x000eee0000000200 */
[----:B-1----:R-:W-:Y:S08]  /*dae0*/  HMMA.16816.F32 R32, R4, R48, R32 ;  /* 0x000000300420723c */ /* 0x002ff00000001820 */
[----:B------:R-:W-:Y:S01]  /*daf0*/  HMMA.16816.F32 R36, R28, R66, R36 ;  /* 0x000000421c24723c */ /* 0x000fe20000001824 */
[----:B------:R-:W1:Y:S07]  /*db00*/  LDSM.16.M88.4 R64, [R176+0x3000] ;  /* 0x00300000b040783b */ /* 0x000e6e0000000200 */
[----:B------:R-:W-:Y:S01]  /*db10*/  HMMA.16816.F32 R8, R24, R60, R12 ;  /* 0x0000003c1808723c */ /* 0x000fe2000000180c */
[----:B------:R-:W1:Y:S07]  /*db20*/  LDSM.16.M88.4 R12, [R183+0xc000] ;  /* 0x00c00000b70c783b */ /* 0x000e6e0000000200 */
[----:B------:R-:W-:Y:S01]  /*db30*/  HMMA.16816.F32 R40, R4, R50, R40 ;  /* 0x000000320428723c */ /* 0x000fe20000001828 */
[----:B------:R-:W1:Y:S07]  /*db40*/  LDSM.16.M88.4 R48, [R176+0x3800] ;  /* 0x00380000b030783b */ /* 0x000e6e0000000200 */
[----:B----4-:R-:W-:Y:S08]  /*db50*/  HMMA.16816.F32 R32, R28, R56, R32 ;  /* 0x000000381c20723c */ /* 0x010ff00000001820 */
[----:B------:R-:W-:Y:S01]  /*db60*/  HMMA.16816.F32 R36, R24, R62, R36 ;  /* 0x0000003e1824723c */ /* 0x000fe20000001824 */
[----:B------:R-:W-:Y:S07]  /*db70*/  LDSM.16.M88.4 R60, [R3+0x3000] ;  /* 0x00300000033c783b */ /* 0x000fee0000000200 */
[----:B--2---:R-:W-:Y:S01]  /*db80*/  HMMA.16816.F32 R4, R20, R72, R8 ;  /* 0x000000481404723c */ /* 0x004fe20000001808 */
[----:B------:R-:W2:Y:S07]  /*db90*/  LDSM.16.M88.4 R8, [R185+0xc000] ;  /* 0x00c00000b908783b */ /* 0x000eae0000000200 */
[----:B------:R-:W-:Y:S01]  /*dba0*/  HMMA.16816.F32 R40, R28, R58, R40 ;  /* 0x0000003a1c28723c */ /* 0x000fe20000001828 */
[----:B------:R-:W-:Y:S07]  /*dbb0*/  LDSM.16.M88.4 R56, [R177+0x3000] ;  /* 0x00300000b138783b */ /* 0x000fee0000000200 */
[----:B---3--:R-:W-:Y:S08]  /*dbc0*/  HMMA.16816.F32 R32, R24, R44, R32 ;  /* 0x0000002c1820723c */ /* 0x008ff00000001820 */
[----:B------:R-:W-:Y:S08]  /*dbd0*/  HMMA.16816.F32 R28, R20, R74, R36 ;  /* 0x0000004a141c723c */ /* 0x000ff00000001824 */
[----:B-1----:R-:W-:Y:S08]  /*dbe0*/  HMMA.16816.F32 R4, R16, R64, R4 ;  /* 0x000000401004723c */ /* 0x002ff00000001804 */
[----:B------:R-:W-:Y:S01]  /*dbf0*/  HMMA.16816.F32 R36, R24, R46, R40 ;  /* 0x0000002e1824723c */ /* 0x000fe20000001828 */
[----:B------:R-:W1:Y:S04]  /*dc00*/  LDSM.16.M88.4 R44, [R0+0x3800] ;  /* 0x00380000002c783b */ /* 0x000e680000000200 */
[----:B------:R-:W-:Y:S03]  /*dc10*/  LDSM.16.M88.4 R40, [R3+0x3800] ;  /* 0x003800000328783b */ /* 0x000fe60000000200 */
[----:B------:R-:W-:Y:S08]  /*dc20*/  HMMA.16816.F32 R32, R20, R52, R32 ;  /* 0x000000341420723c */ /* 0x000ff00000001820 */
[----:B------:R-:W-:Y:S08]  /*dc30*/  HMMA.16816.F32 R28, R16, R66, R28 ;  /* 0x00000042101c723c */ /* 0x000ff0000000181c */
[----:B------:R-:W-:Y:S01]  /*dc40*/  HMMA.16816.F32 R24, R12, R68, R4 ;  /* 0x000000440c18723c */ /* 0x000fe20000001804 */
[----:B------:R-:W3:Y:S07]  /*dc50*/  LDSM.16.M88.4 R4, [R184+0xc000] ;  /* 0x00c00000b804783b */ /* 0x000eee0000000200 */
[----:B------:R-:W-:Y:S08]  /*dc60*/  HMMA.16816.F32 R20, R20, R54, R36 ;  /* 0x000000361414723c */ /* 0x000ff00000001824 */
[----:B------:R-:W-:Y:S08]  /*dc70*/  HMMA.16816.F32 R36, R16, R48, R32 ;  /* 0x000000301024723c */ /* 0x000ff00000001820 */
[----:B------:R-:W-:Y:S08]  /*dc80*/  HMMA.16816.F32 R32, R12, R70, R28 ;  /* 0x000000460c20723c */ /* 0x000ff0000000181c */
[----:B--2---:R-:W-:Y:S08]  /*dc90*/  HMMA.16816.F32 R28, R8, R60, R24 ;  /* 0x0000003c081c723c */ /* 0x004ff00000001818 */
[----:B------:R-:W-:Y:S08]  /*dca0*/  HMMA.16816.F32 R16, R16, R50, R20 ;  /* 0x000000321010723c */ /* 0x000ff00000001814 */
[----:B-1----:R-:W-:Y:S08]  /*dcb0*/  HMMA.16816.F32 R20, R12, R44, R36 ;  /* 0x0000002c0c14723c */ /* 0x002ff00000001824 */
[----:B------:R-:W-:Y:S01]  /*dcc0*/  HMMA.16816.F32 R24, R8, R62, R32 ;  /* 0x0000003e0818723c */ /* 0x000fe20000001820 */
[----:B------:R-:W1:Y:S01]  /*dcd0*/  LDSM.16.M88.4 R32, [R177+0x3800] ;  /* 0x00380000b120783b */ /* 0x000e620000000200 */
[----:B------:R-:W-:-:S06]  /*dce0*/  DEPBAR.LE SB0, 0x0 ;  /* 0x000080000000791a */ /* 0x000fcc0000000000 */
[----:B---3--:R-:W-:Y:S08]  /*dcf0*/  HMMA.16816.F32 R28, R4, R56, R28 ;  /* 0x00000038041c723c */ /* 0x008ff0000000181c */
[----:B------:R-:W-:Y:S08]  /*dd00*/  HMMA.16816.F32 R12, R12, R46, R16 ;  /* 0x0000002e0c0c723c */ /* 0x000ff00000001810 */
[----:B------:R-:W-:Y:S08]  /*dd10*/  HMMA.16816.F32 R16, R8, R40, R20 ;  /* 0x000000280810723c */ /* 0x000ff00000001814 */
[----:B------:R-:W-:Y:S01]  /*dd20*/  HMMA.16816.F32 R20, R4, R58, R24 ;  /* 0x0000003a0414723c */ /* 0x000fe20000001818 */
[----:B------:R-:W-:-:S04]  /*dd30*/  FMUL.FTZ R0, R28, c[0x0][0x320] ;  /* 0x0000c8001c007a20 */ /* 0x000fc80000410000 */
[----:B------:R2:W3:Y:S03]  /*dd40*/  MUFU.TANH R26, R0 ;  /* 0x00000000001a7308 */ /* 0x0004e60000002400 */
[----:B------:R-:W-:Y:S08]  /*dd50*/  HMMA.16816.F32 R8, R8, R42, R12 ;  /* 0x0000002a0808723c */ /* 0x000ff0000000180c */
[----:B-1----:R-:W-:Y:S01]  /*dd60*/  HMMA.16816.F32 R12, R4, R32, R16 ;  /* 0x00000020040c723c */ /* 0x002fe20000001810 */
[----:B--2---:R-:W-:-:S04]  /*dd70*/  FMUL.FTZ R0, R29, c[0x0][0x320] ;  /* 0x0000c8001d007a20 */ /* 0x004fc80000410000 */
[----:B------:R1:W2:Y:S11]  /*dd80*/  MUFU.TANH R25, R0 ;  /* 0x0000000000197308 */ /* 0x0002b60000002400 */
[----:B------:R-:W-:Y:S01]  /*dd90*/  HMMA.16816.F32 R8, R4, R34, R8 ;  /* 0x000000220408723c */ /* 0x000fe20000001808 */
[----:B-1----:R-:W-:-:S04]  /*dda0*/  FMUL.FTZ R0, R30, c[0x0][0x320] ;  /* 0x0000c8001e007a20 */ /* 0x002fc80000410000 */
[----:B------:R1:W-:Y:S11]  /*ddb0*/  MUFU.TANH R24, R0 ;  /* 0x0000000000187308 */ /* 0x0003f60000002400 */
[----:B------:R-:W-:Y:S08]  /*ddc0*/  @!UPT UIADD3 URZ, URZ, URZ, URZ ;  /* 0x0000003f3f3ff290 */ /* 0x000ff0000fffe03f */
[----:B------:R-:W-:-:S04]  /*ddd0*/  FMUL.FTZ R2, R8, c[0x0][0x320] ;  /* 0x0000c80008027a20 */ /* 0x000fc80000410000 */
[----:B------:R-:W-:Y:S01]  /*dde0*/  MUFU.TANH R4, R2 ;  /* 0x0000000200047308 */ /* 0x000fe20000002400 */
[----:B-1----:R-:W-:-:S07]  /*ddf0*/  FMUL.FTZ R0, R31, c[0x0][0x320] ;  /* 0x0000c8001f007a20 */ /* 0x002fce0000410000 */
[----:B------:R1:W4:Y:S02]  /*de00*/  MUFU.TANH R3, R0 ;  /* 0x0000000000037308 */ /* 0x0003240000002400 */
[----:B-1----:R-:W-:-:S06]  /*de10*/  FMUL.FTZ R0, R20, c[0x0][0x320] ;  /* 0x0000c80014007a20 */ /* 0x002fcc0000410000 */
[----:B------:R1:W1:Y:S02]  /*de20*/  MUFU.TANH R17, R0 ;  /* 0x0000000000117308 */ /* 0x0002640000002400 */
[----:B-1----:R-:W-:-:S06]  /*de30*/  FMUL.FTZ R0, R21, c[0x0][0x320] ;  /* 0x0000c80015007a20 */ /* 0x002fcc0000410000 */
[----:B------:R1:W1:Y:S02]  /*de40*/  MUFU.TANH R21, R0 ;  /* 0x0000000000157308 */ /* 0x0002640000002400 */
[----:B-1----:R-:W-:-:S06]  /*de50*/  FMUL.FTZ R0, R22, c[0x0][0x320] ;  /* 0x0000c80016007a20 */ /* 0x002fcc0000410000 */
[----:B------:R1:W1:Y:S02]  /*de60*/  MUFU.TANH R20, R0 ;  /* 0x0000000000147308 */ /* 0x0002640000002400 */
[----:B-1----:R-:W-:-:S06]  /*de70*/  FMUL.FTZ R0, R23, c[0x0][0x320] ;  /* 0x0000c80017007a20 */ /* 0x002fcc0000410000 */
[----:B------:R1:W-:Y:S02]  /*de80*/  MUFU.TANH R19, R0 ;  /* 0x0000000000137308 */ /* 0x0003e40000002400 */
[----:B-1----:R-:W-:-:S06]  /*de90*/  FMUL.FTZ R0, R12, c[0x0][0x320] ;  /* 0x0000c8000c007a20 */ /* 0x002fcc0000410000 */
[----:B------:R1:W1:Y:S02]  /*dea0*/  MUFU.TANH R12, R0 ;  /* 0x00000000000c7308 */ /* 0x0002640000002400 */
[----:B-1----:R-:W-:-:S06]  /*deb0*/  FMUL.FTZ R0, R13, c[0x0][0x320] ;  /* 0x0000c8000d007a20 */ /* 0x002fcc0000410000 */
[----:B------:R1:W1:Y:S02]  /*dec0*/  MUFU.TANH R13, R0 ;  /* 0x00000000000d7308 */ /* 0x0002640000002400 */
[----:B-1----:R-:W-:-:S06]  /*ded0*/  FMUL.FTZ R0, R14, c[0x0][0x320] ;  /* 0x0000c8000e007a20 */ /* 0x002fcc0000410000 */
[----:B------:R1:W1:Y:S02]  /*dee0*/  MUFU.TANH R14, R0 ;  /* 0x00000000000e7308 */ /* 0x0002640000002400 */
[----:B-1----:R-:W-:Y:S01]  /*def0*/  IMAD.IADD R0, R76, 0x1, -R199 ;  /* 0x000000014c007824 */ /* 0x002fe200078e0ac7 */
[----:B------:R-:W-:Y:S04]  /*df00*/  BAR.SYNC.DEFER_BLOCKING 0x0 ;  /* 0x0000000000007b1d */ /* 0x000fe80000010000 */
[C---:B------:R-:W-:Y:S02]  /*df10*/  ISETP.GT.AND P1, PT, R0.reuse, RZ, PT ;  /* 0x000000ff0000720c */ /* 0x040fe40003f24270 */
[C---:B------:R-:W-:Y:S02]  /*df20*/  ISETP.GT.AND P0, PT, R0.reuse, 0x1, PT ;  /* 0x000000010000780c */ /* 0x040fe40003f04270 */
[----:B------:R-:W-:-:S02]  /*df30*/  ISETP.GT.AND P3, PT, R0, 0x8, PT ;  /* 0x000000080000780c */ /* 0x000fc40003f64270 */
[----:B---3--:R-:W-:Y:S02]  /*df40*/  FSEL R5, R26, -INF , P1 ;  /* 0xff8000001a057808 */ /* 0x008fe40000800000 */
[----:B--2---:R-:W-:Y:S02]  /*df50*/  FSEL R7, R25, -INF , P0 ;  /* 0xff80000019077808 */ /* 0x004fe40000000000 */
[----:B----4-:R-:W-:Y:S01]  /*df60*/  FSEL R18, R3, -INF , P0 ;  /* 0xff80000003127808 */ /* 0x010fe20000000000 */
[----:B------:R-:W-:Y:S01]  /*df70*/  FMUL.FTZ R3, R9, c[0x0][0x320] ;  /* 0x0000c80009037a20 */ /* 0x000fe20000410000 */
[C---:B------:R-:W-:Y:S02]  /*df80*/  ISETP.GT.AND P0, PT, R0.reuse, 0x9, PT ;  /* 0x000000090000780c */ /* 0x040fe40003f04270 */
[----:B------:R-:W-:Y:S02]  /*df90*/  FSEL R6, R17, -INF , P3 ;  /* 0xff80000011067808 */ /* 0x000fe40001800000 */
[----:B------:R-:W-:Y:S01]  /*dfa0*/  FMNMX.FTZ R2, R5, R7, !PT ;  /* 0x0000000705027209 */ /* 0x000fe20007810000 */
[----:B------:R-:W1:Y:S01]  /*dfb0*/  MUFU.TANH R3, R3 ;  /* 0x0000000300037308 */ /* 0x000e620000002400 */
[----:B------:R-:W-:-:S02]  /*dfc0*/  ISETP.GT.AND P2, PT, R0, 0x10, PT ;  /* 0x000000100000780c */ /* 0x000fc40003f44270 */
[----:B------:R-:W-:Y:S02]  /*dfd0*/  FSEL R9, R21, -INF , P0 ;  /* 0xff80000015097808 */ /* 0x000fe40000000000 */
[----:B------:R-:W-:Y:S02]  /*dfe0*/  FMNMX.FTZ R2, R6, R2, !PT ;  /* 0x0000000206027209 */ /* 0x000fe40007810000 */
[----:B------:R-:W-:Y:S02]  /*dff0*/  FSEL R17, R20, -INF , P3 ;  /* 0xff80000014117808 */ /* 0x000fe40001800000 */
        /* <DEDUP_REMOVED lines=8> */
[----:B------:R-:W-:-:S02]  /*e080*/  FSEL R22, R14, -INF , P2 ;  /* 0xff8000000e167808 */ /* 0x000fc40001000000 */
[----:B------:R-:W-:Y:S02]  /*e090*/  ISETP.GT.AND P0, PT, R0, 0x19, PT ;  /* 0x000000190000780c */ /* 0x000fe40003f04270 */
[----:B------:R-:W-:Y:S01]  /*e0a0*/  FSEL R14, R4, -INF , P1 ;  /* 0xff800000040e7808 */ /* 0x000fe20000800000 */
[----:B------:R-:W-:Y:S01]  /*e0b0*/  FMUL.FTZ R4, R11, c[0x0][0x320] ;  /* 0x0000c8000b047a20 */ /* 0x000fe20000410000 */
[----:B------:R-:W-:Y:S02]  /*e0c0*/  FMNMX.FTZ R0, R13, R2, !PT ;  /* 0x000000020d007209 */ /* 0x000fe40007810000 */
[----:B-1----:R-:W-:Y:S01]  /*e0d0*/  FSEL R20, R3, -INF , P0 ;  /* 0xff80000003147808 */ /* 0x002fe20000000000 */
[----:B------:R-:W-:Y:S01]  /*e0e0*/  FMUL.FTZ R3, R15, c[0x0][0x320] ;  /* 0x0000c8000f037a20 */ /* 0x000fe20000410000 */
[----:B------:R-:W-:Y:S01]  /*e0f0*/  FMNMX.FTZ R0, R14, R0, !PT ;  /* 0x000000000e007209 */ /* 0x000fe20007810000 */
[----:B------:R-:W1:Y:S01]  /*e100*/  MUFU.TANH R4, R4 ;  /* 0x0000000400047308 */ /* 0x000e620000002400 */
[----:B------:R-:W-:-:S02]  /*e110*/  LOP3.LUT P2, RZ, R219, 0x8, RZ, 0xc0, !PT ;  /* 0x00000008dbff7812 */ /* 0x000fc4000784c0ff */
[----:B------:R-:W-:-:S05]  /*e120*/  FMNMX.FTZ R0, R20, R0, !PT ;  /* 0x0000000014007209 */ /* 0x000fca0007810000 */
[----:B------:R-:W2:Y:S01]  /*e130*/  SHFL.BFLY PT, R2, R0, 0x2, 0x1f ;  /* 0x0c401f0000027f89 */ /* 0x000ea200000e0000 */
[----:B------:R3:W4:Y:S01]  /*e140*/  MUFU.TANH R15, R3 ;  /* 0x00000003000f7308 */ /* 0x0007220000002400 */
[----:B-1----:R-:W-:Y:S01]  /*e150*/  FSEL R23, R4, -INF , P0 ;  /* 0xff80000004177808 */ /* 0x002fe20000000000 */
[----:B---3--:R-:W-:Y:S01]  /*e160*/  FMUL.FTZ R3, R10, c[0x0][0x320] ;  /* 0x0000c8000a037a20 */ /* 0x008fe20000410000 */
[----:B----4-:R-:W-:-:S05]  /*e170*/  FSEL R10, R15, -INF , P3 ;  /* 0xff8000000f0a7808 */ /* 0x010fca0001800000 */
[----:B------:R1:W3:Y:S01]  /*e180*/  MUFU.TANH R8, R3 ;  /* 0x0000000300087308 */ /* 0x0002e20000002400 */
[----:B--2---:R-:W-:-:S05]  /*e190*/  FMNMX.FTZ R0, R0, R2, !PT ;  /* 0x0000000200007209 */ /* 0x004fca0007810000 */
[----:B------:R-:W2:Y:S01]  /*e1a0*/  SHFL.BFLY PT, R2, R0, 0x1, 0x1f ;  /* 0x0c201f0000027f89 */ /* 0x000ea200000e0000 */
[----:B-1----:R-:W-:Y:S02]  /*e1b0*/  FMNMX.FTZ R3, R16, R18, !PT ;  /* 0x0000001210037209 */ /* 0x002fe40007810000 */
[----:B---3--:R-:W-:Y:S02]  /*e1c0*/  FSEL R11, R8, -INF , P1 ;  /* 0xff800000080b7808 */ /* 0x008fe40000800000 */
[----:B------:R-:W-:-:S04]  /*e1d0*/  FMNMX.FTZ R3, R17, R3, !PT ;  /* 0x0000000311037209 */ /* 0x000fc80007810000 */
[----:B------:R-:W-:-:S04]  /*e1e0*/  FMNMX.FTZ R3, R21, R3, !PT ;  /* 0x0000000315037209 */ /* 0x000fc80007810000 */
[----:B------:R-:W-:-:S04]  /*e1f0*/  FMNMX.FTZ R3, R22, R3, !PT ;  /* 0x0000000316037209 */ /* 0x000fc80007810000 */
[----:B------:R-:W-:Y:S02]  /*e200*/  FMNMX.FTZ R3, R10, R3, !PT ;  /* 0x000000030a037209 */ /* 0x000fe40007810000 */
[----:B--2---:R-:W-:Y:S02]  /*e210*/  FMNMX.FTZ R135, R0, R2, !PT ;  /* 0x0000000200877209 */ /* 0x004fe40007810000 */
[----:B------:R-:W-:Y:S02]  /*e220*/  FMNMX.FTZ R3, R11, R3, !PT ;  /* 0x000000030b037209 */ /* 0x000fe40007810000 */
[C---:B------:R-:W-:Y:S01]  /*e230*/  FSETP.NEU.FTZ.AND P0, PT, R135.reuse, -INF , PT ;  /* 0xff8000008700780b */ /* 0x040fe20003f1d000 */
[----:B------:R-:W-:Y:S01]  /*e240*/  FMUL.FTZ R2, R135, c[0x0][0x2d0] ;  /* 0x0000b40087027a20 */ /* 0x000fe20000410000 */
[----:B------:R-:W-:-:S04]  /*e250*/  FMNMX.FTZ R3, R23, R3, !PT ;  /* 0x0000000317037209 */ /* 0x000fc80007810000 */
[----:B------:R-:W-:Y:S01]  /*e260*/  FSEL R2, R2, RZ, P0 ;  /* 0x000000ff02027208 */ /* 0x000fe20000000000 */
[----:B------:R-:W1:Y:S01]  /*e270*/  SHFL.BFLY PT, R4, R3, 0x2, 0x1f ;  /* 0x0c401f0003047f89 */ /* 0x000e6200000e0000 */
[----:B------:R-:W-:-:S03]  /*e280*/  ISETP.GT.AND P0, PT, R77, R207, PT ;  /* 0x000000cf4d00720c */ /* 0x000fc60003f04270 */
[----:B------:R-:W-:-:S04]  /*e290*/  FFMA.FTZ R0, R5, c[0x0][0x2d0], -R2 ;  /* 0x0000b40005007a23 */ /* 0x000fc80000010802 */
[----:B------:R1:W-:Y:S02]  /*e2a0*/  MUFU.EX2 R205, R0 ;  /* 0x0000000000cd7308 */ /* 0x0003e40000000800 */
[----:B-1----:R-:W-:Y:S01]  /*e2b0*/  FMNMX.FTZ R0, R3, R4, !PT ;  /* 0x0000000403007209 */ /* 0x002fe20007810000 */
[----:B------:R-:W-:-:S03]  /*e2c0*/  FFMA.FTZ R3, R7, c[0x0][0x2d0], -R2 ;  /* 0x0000b40007037a23 */ /* 0x000fc60000010802 */
[----:B------:R-:W-:Y:S01]  /*e2d0*/  @P0 IMAD.WIDE.U32 R4, R220, c[0x0][0x1e0], RZ ;  /* 0x00007800dc040a25 */ /* 0x000fe200078e00ff */
[----:B------:R-:W1:Y:S01]  /*e2e0*/  SHFL.BFLY PT, R8, R0, 0x1, 0x1f ;  /* 0x0c201f0000087f89 */ /* 0x000e6200000e0000 */
[----:B------:R2:W-:Y:S02]  /*e2f0*/  MUFU.EX2 R202, R3 ;  /* 0x0000000300ca7308 */ /* 0x0005e40000000800 */
[----:B------:R-:W-:-:S06]  /*e300*/  FFMA.FTZ R7, R12, c[0x0][0x2d0], -R2 ;  /* 0x0000b4000c077a23 */ /* 0x000fcc0000010802 */
[----:B------:R-:W-:Y:S01]  /*e310*/  MUFU.EX2 R203, R7 ;  /* 0x0000000700cb7308 */ /* 0x000fe20000000800 */
[----:B--2---:R-:W-:Y:S01]  /*e320*/  FFMA.FTZ R3, R6, c[0x0][0x2d0], -R2 ;  /* 0x0000b40006037a23 */ /* 0x004fe20000010802 */
[----:B------:R-:W-:-:S06]  /*e330*/  @P0 SHF.R.S32.HI R6, RZ, 0x1f, R220 ;  /* 0x0000001fff060819 */ /* 0x000fcc00000114dc */
[----:B------:R2:W-:Y:S01]  /*e340*/  MUFU.EX2 R201, R3 ;  /* 0x0000000300c97308 */ /* 0x0005e20000000800 */
[----:B------:R-:W-:Y:S01]  /*e350*/  @P0 IMAD R6, R6, c[0x0][0x1e0], RZ ;  /* 0x0000780006060a24 */ /* 0x000fe200078e02ff */
[----:B-1----:R-:W-:Y:S01]  /*e360*/  FMNMX.FTZ R8, R0, R8, !PT ;  /* 0x0000000800087209 */ /* 0x002fe20007810000 */
[----:B------:R-:W-:Y:S02]  /*e370*/  FFMA.FTZ R0, R13, c[0x0][0x2d0], -R2 ;  /* 0x0000b4000d007a23 */ /* 0x000fe40000010802 */
[----:B------:R-:W-:-:S03]  /*e380*/  @P0 IMAD R6, R220, c[0x0][0x1e4], R6 ;  /* 0x00007900dc060a24 */ /* 0x000fc600078e0206 */
[----:B------:R1:W3:Y:S01]  /*e390*/  MUFU.EX2 R200, R0 ;  /* 0x0000000000c87308 */ /* 0x0002e20000000800 */
[----:B------:R-:W-:Y:S02]  /*e3a0*/  @P0 IMAD.IADD R5, R5, 0x1, R6 ;  /* 0x0000000105050824 */ /* 0x000fe400078e0206 */
[----:B--2---:R-:W-:-:S05]  /*e3b0*/  FFMA.FTZ R3, R9, c[0x0][0x2d0], -R2 ;  /* 0x0000b40009037a23 */ /* 0x004fca0000010802 */
[----:B------:R2:W4:Y:S01]  /*e3c0*/  MUFU.EX2 R204, R3 ;  /* 0x0000000300cc7308 */ /* 0x0005220000000800 */
[----:B-1----:R-:W-:Y:S01]  /*e3d0*/  FMUL.FTZ R0, R8, c[0x0][0x2d0] ;  /* 0x0000b40008007a20 */ /* 0x002fe20000410000 */
[----:B---3--:R-:W-:Y:S02]  /*e3e0*/  F2FP.PACK_AB R128, R200, R203 ;  /* 0x000000cbc880723e */ /* 0x008fe400000000ff */
[----:B--2---:R-:W-:Y:S02]  /*e3f0*/  @P0 LEA R3, P1, R4, R212, 0x5 ;  /* 0x000000d404030211 */ /* 0x004fe400078228ff */
[----:B----4-:R-:W-:Y:S02]  /*e400*/  F2FP.PACK_AB R6, R204, R201 ;  /* 0x000000c9cc06723e */ /* 0x010fe400000000ff */
[----:B------:R-:W-:Y:S02]  /*e410*/  @P0 LEA.HI.X R5, R4, R210, R5, 0x5, P1 ;  /* 0x000000d204050211 */ /* 0x000fe400008f2c05 */
[----:B------:R-:W-:-:S04]  /*e420*/  @P0 LEA R4, P1, R3, c[0x0][0x1c8], 0x1 ;  /* 0x0000720003040a11 */ /* 0x000fc800078208ff */
[----:B------:R-:W-:Y:S01]  /*e430*/  @P0 LEA.HI.X R5, R3, c[0x0][0x1cc], R5, 0x1, P1 ;  /* 0x0000730003050a11 */ /* 0x000fe200008f0c05 */
[--C-:B------:R-:W-:Y:S01]  /*e440*/  FFMA.FTZ R3, R14, c[0x0][0x2d0], -R2.reuse ;  /* 0x0000b4000e037a23 */ /* 0x100fe20000010802 */
[----:B------:R-:W-:Y:S01]  /*e450*/  FSETP.NEU.FTZ.AND P1, PT, R8, -INF , PT ;  /* 0xff8000000800780b */ /* 0x000fe20003f3d000 */
[----:B------:R-:W-:Y:S02]  /*e460*/  FFMA.FTZ R2, R20, c[0x0][0x2d0], -R2 ;  /* 0x0000b40014027a23 */ /* 0x000fe40000010802 */
[----:B------:R1:W-:Y:S01]  /*e470*/  MUFU.EX2 R191, R3 ;  /* 0x0000000300bf7308 */ /* 0x0003e20000000800 */
[----:B------:R-:W-:Y:S01]  /*e480*/  FSEL R0, R0, RZ, P1 ;  /* 0x000000ff00007208 */ /* 0x000fe20000800000 */
[----:B------:R2:W-:Y:S04]  /*e490*/  @P0 LDGSTS.E.BYPASS.LTC128B.128 [R188+0xc080], [R4.64], !P2 ;  /* 0x0c08000004bc0fae */ /* 0x0005e8000d101d46 */
[----:B------:R2:W-:Y:S02]  /*e4a0*/  @P0 LDGSTS.E.BYPASS.LTC128B.128 [R188+0xd080], [R4.64+0x80], !P6 ;  /* 0x0d08008004bc0fae */ /* 0x0005e4000f101d46 */
[----:B------:R3:W4:Y:S02]  /*e4b0*/  MUFU.EX2 R190, R2 ;  /* 0x0000000200be7308 */ /* 0x0007240000000800 */
[----:B------:R2:W-:Y:S04]  /*e4c0*/  @P0 LDGSTS.E.BYPASS.LTC128B.128 [R188+0xe080], [R4.64+0x100], !P4 ;  /* 0x0e08010004bc0fae */ /* 0x0005e8000e101d46 */
[----:B------:R2:W-:Y:S01]  /*e4d0*/  @P0 LDGSTS.E.BYPASS.LTC128B.128 [R188+0xf080], [R4.64+0x180], !P5 ;  /* 0x0f08018004bc0fae */ /* 0x0005e2000e901d46 */
[----:B------:R-:W-:Y:S01]  /*e4e0*/  ISETP.GE.AND P0, PT, R220, R207, PT ;  /* 0x000000cfdc00720c */ /* 0x000fe20003f06270 */
[----:B-1----:R-:W-:-:S02]  /*e4f0*/  FFMA.FTZ R3, R16, c[0x0][0x2d0], -R0 ;  /* 0x0000b40010037a23 */ /* 0x002fc40000010800 */
[----:B------:R-:W1:Y:S02]  /*e500*/  LDSM.16.MT88.4 R12, [R178] ;  /* 0x00000000b20c783b */ /* 0x000e640000004200 */
[----:B------:R2:W-:Y:S02]  /*e510*/  MUFU.EX2 R189, R3 ;  /* 0x0000000300bd7308 */ /* 0x0005e40000000800 */
[----:B------:R-:W-:Y:S01]  /*e520*/  LDSM.16.MT88.4 R24, [R181] ;  /* 0x00000000b518783b */ /* 0x000fe20000004200 */
[--C-:B---3--:R-:W-:Y:S01]  /*e530*/  FFMA.FTZ R2, R22, c[0x0][0x2d0], -R0.reuse ;  /* 0x0000b40016027a23 */ /* 0x108fe20000010800 */
[----:B----4-:R-:W-:Y:S02]  /*e540*/  F2FP.PACK_AB R130, R190, R191 ;  /* 0x000000bfbe82723e */ /* 0x010fe400000000ff */
[----:B------:R-:W-:Y:S02]  /*e550*/  LDSM.16.MT88.4 R148, [R178+0x800] ;  /* 0x00080000b294783b */ /* 0x000fe40000004200 */
[----:B------:R3:W-:Y:S02]  /*e560*/  MUFU.EX2 R186, R2 ;  /* 0x0000000200ba7308 */ /* 0x0007e40000000800 */
[----:B------:R-:W-:Y:S04]  /*e570*/  LDSM.16.MT88.4 R156, [R179+0x800] ;  /* 0x00080000b39c783b */ /* 0x000fe80000004200 */
[----:B------:R-:W-:Y:S01]  /*e580*/  LDSM.16.MT88.4 R32, [R181+0x800] ;  /* 0x00080000b520783b */ /* 0x000fe20000004200 */
[----:B--2---:R-:W-:-:S03]  /*e590*/  FFMA.FTZ R3, R18, c[0x0][0x2d0], -R0 ;  /* 0x0000b40012037a23 */ /* 0x004fc60000010800 */
[----:B------:R-:W-:Y:S01]  /*e5a0*/  LDSM.16.MT88.4 R56, [R181+0x1000] ;  /* 0x00100000b538783b */ /* 0x000fe20000004200 */
[----:B------:R2:W4:Y:S01]  /*e5b0*/  MUFU.EX2 R143, R3 ;  /* 0x00000003008f7308 */ /* 0x0005220000000800 */
[----:B------:R-:W-:Y:S02]  /*e5c0*/  F2FP.PACK_AB R4, R202, R205 ;  /* 0x000000cdca04723e */ /* 0x000fe400000000ff */
[----:B------:R-:W-:Y:S01]  /*e5d0*/  LDSM.16.MT88.4 R36, [R180] ;  /* 0x00000000b424783b */ /* 0x000fe20000004200 */
[----:B---3--:R-:W-:-:S03]  /*e5e0*/  FFMA.FTZ R2, R10, c[0x0][0x2d0], -R0 ;  /* 0x0000b4000a027a23 */ /* 0x008fc60000010800 */
[----:B------:R-:W-:Y:S01]  /*e5f0*/  LDSM.16.MT88.4 R48, [R179+0x1000] ;  /* 0x00100000b330783b */ /* 0x000fe20000004200 */
[----:B------:R3:W1:Y:S03]  /*e600*/  MUFU.EX2 R136, R2 ;  /* 0x0000000200887308 */ /* 0x0006660000000800 */
[----:B------:R-:W-:Y:S04]  /*e610*/  LDSM.16.MT88.4 R40, [R178+0x1000] ;  /* 0x00100000b228783b */ /* 0x000fe80000004200 */
[----:B------:R-:W-:Y:S01]  /*e620*/  LDSM.16.MT88.4 R64, [R180+0x800] ;  /* 0x00080000b440783b */ /* 0x000fe20000004200 */
[----:B--2---:R-:W-:Y:S01]  /*e630*/  FFMA.FTZ R3, R17, c[0x0][0x2d0], -R0 ;  /* 0x0000b40011037a23 */ /* 0x004fe20000010800 */
[----:B----4-:R-:W-:-:S02]  /*e640*/  F2FP.PACK_AB R5, R143, R189 ;  /* 0x000000bd8f05723e */ /* 0x010fc400000000ff */
[----:B------:R-:W2:Y:S01]  /*e650*/  LDSM.16.MT88.4 R16, [R179] ;  /* 0x00000000b310783b */ /* 0x000ea20000004200 */
[----:B------:R4:W-:Y:S03]  /*e660*/  MUFU.EX2 R137, R3 ;  /* 0x0000000300897308 */ /* 0x0009e60000000800 */
[----:B------:R-:W2:Y:S01]  /*e670*/  LDSM.16.MT88.4 R60, [R181+0x1800] ;  /* 0x00180000b53c783b */ /* 0x000ea20000004200 */
[--C-:B---3--:R-:W-:Y:S01]  /*e680*/  FFMA.FTZ R2, R11, c[0x0][0x2d0], -R0.reuse ;  /* 0x0000b4000b027a23 */ /* 0x108fe20000010800 */
[----:B-1----:R-:W-:Y:S02]  /*e690*/  F2FP.PACK_AB R129, R136, R186 ;  /* 0x000000ba8881723e */ /* 0x002fe400000000ff */
[----:B------:R-:W1:Y:S01]  /*e6a0*/  LDSM.16.MT88.4 R68, [R180+0x1000] ;  /* 0x00100000b444783b */ /* 0x000e620000004200 */
[----:B------:R3:W-:Y:S03]  /*e6b0*/  MUFU.EX2 R10, R2 ;  /* 0x00000002000a7308 */ /* 0x0007e60000000800 */
[----:B------:R-:W-:Y:S04]  /*e6c0*/  LDSM.16.MT88.4 R72, [R178+0x2000] ;  /* 0x00200000b248783b */ /* 0x000fe80000004200 */
[----:B------:R-:W-:Y:S01]  /*e6d0*/  LDSM.16.MT88.4 R80, [R179+0x2000] ;  /* 0x00200000b350783b */ /* 0x000fe20000004200 */
[----:B----4-:R-:W-:-:S02]  /*e6e0*/  FFMA.FTZ R3, R21, c[0x0][0x2d0], -R0 ;  /* 0x0000b40015037a23 */ /* 0x010fc40000010800 */
[----:B------:R-:W-:Y:S01]  /*e6f0*/  FFMA.FTZ R0, R23, c[0x0][0x2d0], -R0 ;  /* 0x0000b40017007a23 */ /* 0x000fe20000010800 */
[----:B------:R-:W-:Y:S01]  /*e700*/  LDSM.16.MT88.4 R84, [R180+0x1800] ;  /* 0x00180000b454783b */ /* 0x000fe20000004200 */
[----:B------:R-:W4:Y:S03]  /*e710*/  MUFU.EX2 R187, R3 ;  /* 0x0000000300bb7308 */ /* 0x000f260000000800 */
[----:B------:R-:W-:Y:S01]  /*e720*/  LDSM.16.MT88.4 R88, [R181+0x2000] ;  /* 0x00200000b558783b */ /* 0x000fe20000004200 */
[----:B---3--:R-:W-:-:S03]  /*e730*/  FADD.FTZ R2, R205, R202 ;  /* 0x000000cacd027221 */ /* 0x008fc60000010000 */
[----:B------:R-:W-:Y:S01]  /*e740*/  LDSM.16.MT88.4 R116, [R178+0x3000] ;  /* 0x00300000b274783b */ /* 0x000fe20000004200 */
[----:B------:R-:W3:Y:S03]  /*e750*/  MUFU.EX2 R9, R0 ;  /* 0x0000000000097308 */ /* 0x000ee60000000800 */
[----:B-----5:R-:W-:Y:S04]  /*e760*/  LDSM.16.MT88.4 R112, [R179+0x3000] ;  /* 0x00300000b370783b */ /* 0x020fe80000004200 */
[----:B------:R-:W-:Y:S01]  /*e770*/  LDSM.16.MT88.4 R96, [R180+0x2000] ;  /* 0x00200000b460783b */ /* 0x000fe20000004200 */
[----:B----4-:R-:W-:Y:S01]  /*e780*/  F2FP.PACK_AB R7, R187, R137 ;  /* 0x00000089bb07723e */ /* 0x010fe200000000ff */
[----:B------:R-:W-:-:S02]  /*e790*/  FADD.FTZ R3, R201, R2 ;  /* 0x00000002c9037221 */ /* 0x000fc40000010000 */
[----:B------:R-:W-:Y:S04]  /*e7a0*/  LDSM.16.MT88.4 R120, [R181+0x2800] ;  /* 0x00280000b578783b */ /* 0x000fe80000004200 */
[----:B------:R-:W-:Y:S01]  /*e7b0*/  HMMA.16816.F32 R144, R4, R12, RZ ;  /* 0x0000000c0490723c */ /* 0x000fe200000018ff */
[----:B---3--:R-:W-:Y:S01]  /*e7c0*/  F2FP.PACK_AB R131, R9, R10 ;  /* 0x0000000a0983723e */ /* 0x008fe200000000ff */
[----:B------:R-:W-:Y:S01]  /*e7d0*/  LDSM.16.MT88.4 R108, [R181+0x3000] ;  /* 0x00300000b56c783b */ /* 0x000fe20000004200 */
[----:B------:R-:W-:-:S03]  /*e7e0*/  FADD.FTZ R0, R189, R143 ;  /* 0x0000008fbd007221 */ /* 0x000fc60000010000 */
[----:B------:R-:W-:Y:S01]  /*e7f0*/  LDSM.16.MT88.4 R104, [R180+0x3000] ;  /* 0x00300000b468783b */ /* 0x000fe20000004200 */
[----:B------:R-:W-:Y:S01]  /*e800*/  FADD.FTZ R2, R137, R0 ;  /* 0x0000000089027221 */ /* 0x000fe20000010000 */
[C---:B------:R-:W-:Y:S01]  /*e810*/  HMMA.16816.F32 R12, R4.reuse, R14, RZ ;  /* 0x0000000e040c723c */ /* 0x040fe200000018ff */
[----:B------:R-:W-:Y:S01]  /*e820*/  FADD.FTZ R0, R204, R3 ;  /* 0x00000003cc007221 */ /* 0x000fe20000010000 */
[----:B------:R-:W-:Y:S01]  /*e830*/  LDSM.16.MT88.4 R172, [R180+0x2800] ;  /* 0x00280000b4ac783b */ /* 0x000fe20000004200 */
[----:B------:R-:W-:Y:S02]  /*e840*/  FADD.FTZ R2, R187, R2 ;  /* 0x00000002bb027221 */ /* 0x000fe40000010000 */
[----:B------:R-:W-:Y:S01]  /*e850*/  FADD.FTZ R0, R203, R0 ;  /* 0x00000000cb007221 */ /* 0x000fe20000010000 */
[----:B------:R-:W-:Y:S01]  /*e860*/  LDSM.16.MT88.4 R192, [R178+0x3800] ;  /* 0x00380000b2c0783b */ /* 0x000fe20000004200 */
[----:B------:R-:W-:Y:S01]  /*e870*/  FADD.FTZ R2, R186, R2 ;  /* 0x00000002ba027221 */ /* 0x000fe20000010000 */
[----:B--2---:R-:W-:Y:S01]  /*e880*/  HMMA.16816.F32 R152, R4, R16, RZ ;  /* 0x000000100498723c */ /* 0x004fe200000018ff */
[----:B------:R-:W-:Y:S01]  /*e890*/  FADD.FTZ R0, R200, R0 ;  /* 0x00000000c8007221 */ /* 0x000fe20000010000 */
[----:B------:R-:W0:Y:S01]  /*e8a0*/  LDGDEPBAR ;  /* 0x00000000000079af */ /* 0x000e220000000000 */
[----:B------:R-:W-:-:S02]  /*e8b0*/  FADD.FTZ R2, R136, R2 ;  /* 0x0000000288027221 */ /* 0x000fc40000010000 */
[----:B------:R-:W-:Y:S02]  /*e8c0*/  FADD.FTZ R0, R191, R0 ;  /* 0x00000000bf007221 */ /* 0x000fe40000010000 */
[----:B------:R-:W-:Y:S01]  /*e8d0*/  FADD.FTZ R2, R10, R2 ;  /* 0x000000020a027221 */ /* 0x000fe20000010000 */
[C---:B------:R-:W-:Y:S08]  /*e8e0*/  HMMA.16816.F32 R16, R4.reuse, R18, RZ ;  /* 0x000000120410723c */ /* 0x040ff000000018ff */
[C---:B------:R-:W-:Y:S08]  /*e8f0*/  HMMA.16816.F32 R20, R4.reuse, R24, RZ ;  /* 0x000000180414723c */ /* 0x040ff000000018ff */
[----:B------:R-:W-:Y:S08]  /*e900*/  HMMA.16816.F32 R24, R4, R26, RZ ;  /* 0x0000001a0418723c */ /* 0x000ff000000018ff */
[C---:B------:R-:W-:Y:S08]  /*e910*/  HMMA.16816.F32 R144, R128.reuse, R148, R144 ;  /* 0x000000948090723c */ /* 0x040ff00000001890 */
[C---:B------:R-:W-:Y:S01]  /*e920*/  HMMA.16816.F32 R148, R128.reuse, R150, R12 ;  /* 0x000000968094723c */ /* 0x040fe2000000180c */
[----:B------:R-:W2:Y:S07]  /*e930*/  LDSM.16.MT88.4 R12, [R179+0x1800] ;  /* 0x00180000b30c783b */ /* 0x000eae0000004200 */
[C---:B------:R-:W-:Y:S08]  /*e940*/  HMMA.16816.F32 R152, R128.reuse, R156, R152 ;  /* 0x0000009c8098723c */ /* 0x040ff00000001898 */
[C---:B------:R-:W-:Y:S01]  /*e950*/  HMMA.16816.F32 R156, R128.reuse, R158, R16 ;  /* 0x0000009e809c723c */ /* 0x040fe20000001810 */
[----:B------:R-:W3:Y:S07]  /*e960*/  LDSM.16.MT88.4 R16, [R178+0x1800] ;  /* 0x00180000b210783b */ /* 0x000eee0000004200 */
[C---:B------:R-:W-:Y:S08]  /*e970*/  HMMA.16816.F32 R20, R128.reuse, R32, R20 ;  /* 0x000000208014723c */ /* 0x040ff00000001814 */
[----:B------:R-:W-:Y:S08]  /*e980*/  HMMA.16816.F32 R24, R128, R34, R24 ;  /* 0x000000228018723c */ /* 0x000ff00000001818 */
[C---:B------:R-:W-:Y:S08]  /*e990*/  HMMA.16816.F32 R52, R4.reuse, R56, RZ ;  /* 0x000000380434723c */ /* 0x040ff000000018ff */
[C---:B------:R-:W-:Y:S08]  /*e9a0*/  HMMA.16816.F32 R28, R4.reuse, R36, RZ ;  /* 0x00000024041c723c */ /* 0x040ff000000018ff */
[C---:B------:R-:W-:Y:S08]  /*e9b0*/  HMMA.16816.F32 R32, R4.reuse, R38, RZ ;  /* 0x000000260420723c */ /* 0x040ff000000018ff */
[C---:B------:R-:W-:Y:S08]  /*e9c0*/  HMMA.16816.F32 R56, R4.reuse, R58, RZ ;  /* 0x0000003a0438723c */ /* 0x040ff000000018ff */
[C---:B------:R-:W-:Y:S08]  /*e9d0*/  HMMA.16816.F32 R44, R4.reuse, R48, RZ ;  /* 0x00000030042c723c */ /* 0x040ff000000018ff */
[C---:B------:R-:W-:Y:S08]  /*e9e0*/  HMMA.16816.F32 R36, R4.reuse, R40, RZ ;  /* 0x000000280424723c */ /* 0x040ff000000018ff */
[C---:B------:R-:W-:Y:S08]  /*e9f0*/  HMMA.16816.F32 R48, R4.reuse, R50, RZ ;  /* 0x000000320430723c */ /* 0x040ff000000018ff */
[----:B------:R-:W-:Y:S08]  /*ea00*/  HMMA.16816.F32 R40, R4, R42, RZ ;  /* 0x0000002a0428723c */ /* 0x000ff000000018ff */
[C---:B------:R-:W-:Y:S08]  /*ea10*/  HMMA.16816.F32 R28, R128.reuse, R64, R28 ;  /* 0x00000040801c723c */ /* 0x040ff0000000181c */
[C---:B------:R-:W-:Y:S08]  /*ea20*/  HMMA.16816.F32 R32, R128.reuse, R66, R32 ;  /* 0x000000428020723c */ /* 0x040ff00000001820 */
[C---:B------:R-:W-:Y:S08]  /*ea30*/  HMMA.16816.F32 R52, R128.reuse, R60, R52 ;  /* 0x0000003c8034723c */ /* 0x040ff00000001834 */
[----:B------:R-:W-:Y:S08]  /*ea40*/  HMMA.16816.F32 R56, R128, R62, R56 ;  /* 0x0000003e8038723c */ /* 0x000ff00000001838 */
[C---:B-1----:R-:W-:Y:S08]  /*ea50*/  HMMA.16816.F32 R60, R4.reuse, R68, RZ ;  /* 0x00000044043c723c */ /* 0x042ff000000018ff */
[----:B------:R-:W-:Y:S08]  /*ea60*/  HMMA.16816.F32 R64, R4, R70, RZ ;  /* 0x000000460440723c */ /* 0x000ff000000018ff */
[C---:B--2---:R-:W-:Y:S08]  /*ea70*/  HMMA.16816.F32 R44, R128.reuse, R12, R44 ;  /* 0x0000000c802c723c */ /* 0x044ff0000000182c */
[C---:B------:R-:W-:Y:S01]  /*ea80*/  HMMA.16816.F32 R48, R128.reuse, R14, R48 ;  /* 0x0000000e8030723c */ /* 0x040fe20000001830 */
[----:B------:R-:W1:Y:S07]  /*ea90*/  LDSM.16.MT88.4 R12, [R178+0x2800] ;  /* 0x00280000b20c783b */ /* 0x000e6e0000004200 */
[C---:B---3--:R-:W-:Y:S08]  /*eaa0*/  HMMA.16816.F32 R36, R128.reuse, R16, R36 ;  /* 0x000000108024723c */ /* 0x048ff00000001824 */
[----:B------:R-:W-:Y:S01]  /*eab0*/  HMMA.16816.F32 R40, R128, R18, R40 ;  /* 0x000000128028723c */ /* 0x000fe20000001828 */
[----:B------:R-:W2:Y:S07]  /*eac0*/  LDSM.16.MT88.4 R16, [R179+0x2800] ;  /* 0x00280000b310783b */ /* 0x000eae0000004200 */
[C---:B------:R-:W-:Y:S08]  /*ead0*/  HMMA.16816.F32 R68, R4.reuse, R72, RZ ;  /* 0x000000480444723c */ /* 0x040ff000000018ff */
[C---:B------:R-:W-:Y:S08]  /*eae0*/  HMMA.16816.F32 R72, R4.reuse, R74, RZ ;  /* 0x0000004a0448723c */ /* 0x040ff000000018ff */
[C---:B------:R-:W-:Y:S08]  /*eaf0*/  HMMA.16816.F32 R76, R4.reuse, R80, RZ ;  /* 0x00000050044c723c */ /* 0x040ff000000018ff */
[----:B------:R-:W-:Y:S08]  /*eb00*/  HMMA.16816.F32 R80, R4, R82, RZ ;  /* 0x000000520450723c */ /* 0x000ff000000018ff */
[C---:B------:R-:W-:Y:S08]  /*eb10*/  HMMA.16816.F32 R60, R128.reuse, R84, R60 ;  /* 0x00000054803c723c */ /* 0x040ff0000000183c */
[----:B------:R-:W-:Y:S08]  /*eb20*/  HMMA.16816.F32 R64, R128, R86, R64 ;  /* 0x000000568040723c */ /* 0x000ff00000001840 */
[C---:B------:R-:W-:Y:S08]  /*eb30*/  HMMA.16816.F32 R84, R4.reuse, R88, RZ ;  /* 0x000000580454723c */ /* 0x040ff000000018ff */
[----:B------:R-:W-:Y:S08]  /*eb40*/  HMMA.16816.F32 R88, R4, R90, RZ ;  /* 0x0000005a0458723c */ /* 0x000ff000000018ff */
[C---:B-1----:R-:W-:Y:S08]  /*eb50*/  HMMA.16816.F32 R68, R128.reuse, R12, R68 ;  /* 0x0000000c8044723c */ /* 0x042ff00000001844 */
[C---:B------:R-:W-:Y:S08]  /*eb60*/  HMMA.16816.F32 R72, R128.reuse, R14, R72 ;  /* 0x0000000e8048723c */ /* 0x040ff00000001848 */
[C---:B--2---:R-:W-:Y:S08]  /*eb70*/  HMMA.16816.F32 R76, R128.reuse, R16, R76 ;  /* 0x00000010804c723c */ /* 0x044ff0000000184c */
[----:B------:R-:W-:Y:S08]  /*eb80*/  HMMA.16816.F32 R80, R128, R18, R80 ;  /* 0x000000128050723c */ /* 0x000ff00000001850 */
[C---:B------:R-:W-:Y:S08]  /*eb90*/  HMMA.16816.F32 R100, R4.reuse, R116, RZ ;  /* 0x000000740464723c */ /* 0x040ff000000018ff */
[C---:B------:R-:W-:Y:S08]  /*eba0*/  HMMA.16816.F32 R12, R4.reuse, R118, RZ ;  /* 0x00000076040c723c */ /* 0x040ff000000018ff */
[C---:B------:R-:W-:Y:S08]  /*ebb0*/  HMMA.16816.F32 R16, R4.reuse, R112, RZ ;  /* 0x000000700410723c */ /* 0x040ff000000018ff */
[C---:B------:R-:W-:Y:S01]  /*ebc0*/  HMMA.16816.F32 R116, R4.reuse, R114, RZ ;  /* 0x000000720474723c */ /* 0x040fe200000018ff */
[----:B------:R-:W1:Y:S07]  /*ebd0*/  LDSM.16.MT88.4 R112, [R179+0x3800] ;  /* 0x00380000b370783b */ /* 0x000e6e0000004200 */
[----:B------:R-:W-:Y:S08]  /*ebe0*/  HMMA.16816.F32 R92, R4, R96, RZ ;  /* 0x00000060045c723c */ /* 0x000ff000000018ff */
[C---:B------:R-:W-:Y:S08]  /*ebf0*/  HMMA.16816.F32 R84, R128.reuse, R120, R84 ;  /* 0x000000788054723c */ /* 0x040ff00000001854 */
[----:B------:R-:W-:Y:S01]  /*ec00*/  HMMA.16816.F32 R88, R128, R122, R88 ;  /* 0x0000007a8058723c */ /* 0x000fe20000001858 */
[----:B------:R-:W2:Y:S07]  /*ec10*/  LDSM.16.MT88.4 R120, [R181+0x3800] ;  /* 0x00380000b578783b */ /* 0x000eae0000004200 */
[C---:B------:R-:W-:Y:S08]  /*ec20*/  HMMA.16816.F32 R96, R4.reuse, R98, RZ ;  /* 0x000000620460723c */ /* 0x040ff000000018ff */
[C---:B------:R-:W-:Y:S08]  /*ec30*/  HMMA.16816.F32 R124, R4.reuse, R108, RZ ;  /* 0x0000006c047c723c */ /* 0x040ff000000018ff */
[C---:B------:R-:W-:Y:S08]  /*ec40*/  HMMA.16816.F32 R160, R4.reuse, R110, RZ ;  /* 0x0000006e04a0723c */ /* 0x040ff000000018ff */
[C---:B------:R-:W-:Y:S08]  /*ec50*/  HMMA.16816.F32 R164, R4.reuse, R104, RZ ;  /* 0x0000006804a4723c */ /* 0x040ff000000018ff */
[----:B------:R-:W-:Y:S01]  /*ec60*/  HMMA.16816.F32 R168, R4, R106, RZ ;  /* 0x0000006a04a8723c */ /* 0x000fe200000018ff */
[----:B------:R-:W3:Y:S07]  /*ec70*/  LDSM.16.MT88.4 R4, [R180+0x3800] ;  /* 0x00380000b404783b */ /* 0x000eee0000004200 */
[C---:B-1----:R-:W-:Y:S08]  /*ec80*/  HMMA.16816.F32 R108, R128.reuse, R112, R16 ;  /* 0x00000070806c723c */ /* 0x042ff00000001810 */
[C---:B------:R-:W-:Y:S08]  /*ec90*/  HMMA.16816.F32 R112, R128.reuse, R114, R116 ;  /* 0x000000728070723c */ /* 0x040ff00000001874 */
[C---:B--2---:R-:W-:Y:S08]  /*eca0*/  HMMA.16816.F32 R116, R128.reuse, R120, R124 ;  /* 0x000000788074723c */ /* 0x044ff0000000187c */
[C---:B------:R-:W-:Y:S08]  /*ecb0*/  HMMA.16816.F32 R92, R128.reuse, R172, R92 ;  /* 0x000000ac805c723c */ /* 0x040ff0000000185c */
[C---:B------:R-:W-:Y:S08]  /*ecc0*/  HMMA.16816.F32 R96, R128.reuse, R174, R96 ;  /* 0x000000ae8060723c */ /* 0x040ff00000001860 */
[C---:B------:R-:W-:Y:S08]  /*ecd0*/  HMMA.16816.F32 R100, R128.reuse, R192, R100 ;  /* 0x000000c08064723c */ /* 0x040ff00000001864 */
[C---:B------:R-:W-:Y:S07]  /*ece0*/  HMMA.16816.F32 R104, R128.reuse, R194, R12 ;  /* 0x000000c28068723c */ /* 0x040fee000000180c */
[----:B------:R-:W-:Y:S01]  /*ecf0*/  FADD.FTZ R195, R190, R0 ;  /* 0x00000000bec37221 */ /* 0x000fe20000010000 */
[----:B------:R-:W-:Y:S01]  /*ed00*/  HMMA.16816.F32 R120, R128, R122, R160 ;  /* 0x0000007a8078723c */ /* 0x000fe200000018a0 */
[----:B------:R-:W-:-:S07]  /*ed10*/  FADD.FTZ R194, R9, R2 ;  /* 0x0000000209c27221 */ /* 0x000fce0000010000 */
[C---:B---3--:R-:W-:Y:S08]  /*ed20*/  HMMA.16816.F32 R124, R128.reuse, R4, R164 ;  /* 0x00000004807c723c */ /* 0x048ff000000018a4 */
[----:B------:R-:W-:Y:S01]  /*ed30*/  HMMA.16816.F32 R128, R128, R6, R168 ;  /* 0x000000068080723c */ /* 0x000fe200000018a8 */
[----:B------:R-:W-:Y:S07]  /*ed40*/  @!UPT UIADD3 URZ, URZ, URZ, URZ ;  /* 0x0000003f3f3ff290 */ /* 0x000fee000fffe03f */
[----:B------:R-:W-:Y:S11]  /*ed50*/  @!P0 BRA `(.L_x_228) ;  /* 0x00001ff000008947 */ /* 0x000ff60003800000 */
[----:B------:R-:W-:Y:S02]  /*ed60*/  MOV R189, R220 ;  /* 0x000000dc00bd7202 */ /* 0x000fe40000000f00 */
[----:B------:R-:W-:-:S02]  /*ed70*/  MOV R137, R8 ;  /* 0x0000000800897202 */ /* 0x000fc40000000f00 */
[----:B------:R-:W-:Y:S02]  /*ed80*/  MOV R136, R135 ;  /* 0x0000008700887202 */ /* 0x000fe40000000f00 */
.L_x_229:
[----:B------:R-:W-:Y:S04]  /*ed90*/  DEPBAR.LE SB0, 0x0 ;  /* 0x000080000000791a */ /* 0x000fe80000000000 */
[----:B------:R-:W-:Y:S01]  /*eda0*/  WARPSYNC 0xffffffff ;  /* 0xffffffff00007948 */ /* 0x000fe20003800000 */
[----:B------:R-:W-:Y:S01]  /*edb0*/  BAR.SYNC.DEFER_BLOCKING 0x0 ;  /* 0x0000000000007b1d */ /* 0x000fe20000010000 */
[----:B------:R-:W-:Y:S02]  /*edc0*/  R2P PR, R216, 0x6 ;  /* 0x00000006d8007804 */ /* 0x000fe40000000000 */
[----:B------:R-:W-:Y:S02]  /*edd0*/  SHF.R.S32.HI R2, RZ, 0x1f, R189 ;  /* 0x0000001fff027819 */ /* 0x000fe400000114bd */
[----:B------:R-:W-:Y:S02]  /*ede0*/  IADD3 R0, R176, 0x20, RZ ;  /* 0x00000020b0007810 */ /* 0x000fe40007ffe0ff */
[----:B------:R-:W-:Y:S01]  /*edf0*/  ISETP.GE.AND P3, PT, R132, c[0x0][0x1d4], PT ;  /* 0x0000750084007a0c */ /* 0x000fe20003f66270 */
[----:B------:R-:W-:Y:S01]  /*ee00*/  IMAD R3, R2, c[0x0][0x208], RZ ;  /* 0x0000820002037a24 */ /* 0x000fe200078e02ff */
[----:B------:R-:W-:Y:S02]  /*ee10*/  ISETP.GE.AND P4, PT, R134, c[0x0][0x1d4], PT ;  /* 0x0000750086007a0c */ /* 0x000fe40003f86270 */
[----:B------:R-:W-:Y:S01]  /*ee20*/  ISETP.GE.AND P5, PT, R196, c[0x0][0x1d4], PT ;  /* 0x00007500c4007a0c */ /* 0x000fe20003fa6270 */
[----:B------:R-:W-:Y:S01]  /*ee30*/  IMAD R3, R189, c[0x0][0x20c], R3 ;  /* 0x00008300bd037a24 */ /* 0x000fe200078e0203 */
[----:B------:R-:W-:Y:S02]  /*ee40*/  ISETP.GE.AND P6, PT, R197, c[0x0][0x1d4], PT ;  /* 0x00007500c5007a0c */ /* 0x000fe40003fc6270 */
[----:B------:R-:W-:Y:S01]  /*ee50*/  @P1 IADD3 R0, R176, -0x20, RZ ;  /* 0xffffffe0b0001810 */ /* 0x000fe20007ffe0ff */
[----:B------:R-:W-:Y:S08]  /*ee60*/  LDSM.16.M88.4 R16, [R182] ;  /* 0x00000000b610783b */ /* 0x000ff00000000200 */
[----:B------:R-:W1:Y:S08]  /*ee70*/  LDSM.16.M88.4 R8, [R176] ;  /* 0x00000000b008783b */ /* 0x000e700000000200 */
[----:B------:R-:W2:Y:S08]  /*ee80*/  LDSM.16.M88.4 R160, [R176+0x800] ;  /* 0x00080000b0a0783b */ /* 0x000eb00000000200 */
[----:B------:R-:W-:Y:S08]  /*ee90*/  LDSM.16.M88.4 R164, [R183] ;  /* 0x00000000b7a4783b */ /* 0x000ff00000000200 */
[----:B------:R-:W3:Y:S08]  /*eea0*/  LDSM.16.M88.4 R168, [R0] ;  /* 0x0000000000a8783b */ /* 0x000ef00000000200 */
[----:B------:R-:W4:Y:S01]  /*eeb0*/  LDSM.16.M88.4 R172, [R0+0x800] ;  /* 0x0008000000ac783b */ /* 0x000f220000000200 */
[C---:B-1----:R-:W-:Y:S08]  /*eec0*/  HMMA.16816.F32 R4, R16.reuse, R8, RZ ;  /* 0x000000081004723c */ /* 0x042ff000000018ff */
[C---:B------:R-:W-:Y:S08]  /*eed0*/  HMMA.16816.F32 R8, R16.reuse, R10, RZ ;  /* 0x0000000a1008723c */ /* 0x040ff000000018ff */
[C---:B--2---:R-:W-:Y:S07]  /*eee0*/  HMMA.16816.F32 R12, R16.reuse, R160, RZ ;  /* 0x000000a0100c723c */ /* 0x044fee00000018ff */
[----:B------:R-:W-:Y:S01]  /*eef0*/  IMAD.WIDE.U32 R160, R189, c[0x0][0x208], RZ ;  /* 0x00008200bda07a25 */ /* 0x000fe200078e00ff */
[----:B------:R-:W-:Y:S04]  /*ef00*/  HMMA.16816.F32 R16, R16, R162, RZ ;  /* 0x000000a21010723c */ /* 0x000fe800000018ff */
[C---:B------:R-:W-:Y:S02]  /*ef10*/  LEA R2, P0, R160.reuse, R214, 0x5 ;  /* 0x000000d6a0027211 */ /* 0x040fe400078028ff */
[----:B------:R-:W-:Y:S02]  /*ef20*/  IADD3 R3, R161, R3, RZ ;  /* 0x00000003a1037210 */ /* 0x000fe40007ffe0ff */
[C---:B---3--:R-:W-:Y:S05]  /*ef30*/  HMMA.16816.F32 R4, R164.reuse, R168, R4 ;  /* 0x000000a8a404723c */ /* 0x048fea0000001804 */
[----:B------:R-:W-:Y:S02]  /*ef40*/  LEA.HI.X R3, R160, R218, R3, 0x5, P0 ;  /* 0x000000daa0037211 */ /* 0x000fe400000f2c03 */
[C---:B------:R-:W-:Y:S01]  /*ef50*/  LEA R186, P0, R2.reuse, c[0x0][0x1f8], 0x1 ;  /* 0x00007e0002ba7a11 */ /* 0x040fe200078008ff */
[C---:B------:R-:W-:Y:S04]  /*ef60*/  HMMA.16816.F32 R8, R164.reuse, R170, R8 ;  /* 0x000000aaa408723c */ /* 0x040fe80000001808 */
[----:B------:R-:W-:Y:S02]  /*ef70*/  LEA.HI.X R187, R2, c[0x0][0x1fc], R3, 0x1, P0 ;  /* 0x00007f0002bb7a11 */ /* 0x000fe400000f0c03 */
[C---:B------:R-:W-:Y:S02]  /*ef80*/  IADD3 R2, R176.reuse, 0x40, RZ ;  /* 0x00000040b0027810 */ /* 0x040fe40007ffe0ff */
[C---:B----4-:R-:W-:Y:S01]  /*ef90*/  HMMA.16816.F32 R12, R164.reuse, R172, R12 ;  /* 0x000000aca40c723c */ /* 0x050fe2000000180c */
[----:B------:R-:W-:Y:S01]  /*efa0*/  @!PT LDS RZ, [RZ] ;  /* 0x00000000fffff984 */ /* 0x000fe20000000800 */
[----:B------:R-:W-:Y:S01]  /*efb0*/  @!PT LDS RZ, [RZ] ;  /* 0x00000000fffff984 */ /* 0x000fe20000000800 */
[----:B------:R-:W-:Y:S01]  /*efc0*/  @!PT LDS RZ, [RZ] ;  /* 0x00000000fffff984 */ /* 0x000fe20000000800 */
[----:B------:R1:W-:Y:S02]  /*efd0*/  LDGSTS.E.BYPASS.LTC128B.128 [R188+0x8080], [R186.64], !P3 ;  /* 0x08080000babc7fae */ /* 0x0003e4000d901d46 */
[C---:B------:R-:W-:Y:S02]  /*efe0*/  ISETP.GT.AND P0, PT, R189.reuse, R207, PT ;  /* 0x000000cfbd00720c */ /* 0x040fe40003f04270 */
[----:B------:R-:W-:Y:S02]  /*eff0*/  @P2 IADD3 R2, R176, -0x40, RZ ;  /* 0xffffffc0b0022810 */ /* 0x000fe40007ffe0ff */
[----:B------:R-:W-:Y:S01]  /*f000*/  IADD3 R189, R189, -0x1, RZ ;  /* 0xffffffffbdbd7810 */ /* 0x000fe20007ffe0ff */
[----:B------:R-:W-:Y:S01]  /*f010*/  HMMA.16816.F32 R16, R164, R174, R16 ;  /* 0x000000aea410723c */ /* 0x000fe20000001810 */
[----:B------:R1:W-:Y:S08]  /*f020*/  LDGSTS.E.BYPASS.LTC128B.128 [R188+0x9080], [R186.64+0x80], !P4 ;  /* 0x09080080babc7fae */ /* 0x0003f0000e101d46 */
[----:B------:R1:W-:Y:S08]  /*f030*/  LDGSTS.E.BYPASS.LTC128B.128 [R188+0xa080], [R186.64+0x100], !P5 ;  /* 0x0a080100babc7fae */ /* 0x0003f0000e901d46 */
[----:B------:R1:W-:Y:S08]  /*f040*/  LDGSTS.E.BYPASS.LTC128B.128 [R188+0xb080], [R186.64+0x180], !P6 ;  /* 0x0b080180babc7fae */ /* 0x0003f0000f101d46 */
[----:B------:R-:W-:Y:S08]  /*f050*/  LDSM.16.M88.4 R160, [R185] ;  /* 0x00000000b9a0783b */ /* 0x000ff00000000200 */
[----:B------:R-:W2:Y:S08]  /*f060*/  LDSM.16.M88.4 R168, [R2] ;  /* 0x0000000002a8783b */ /* 0x000eb00000000200 */
[----:B------:R-:W3:Y:S08]  /*f070*/  LDSM.16.M88.4 R164, [R2+0x800] ;  /* 0x0008000002a4783b */ /* 0x000ef00000000200 */
[----:B------:R-:W0:Y:S08]  /*f080*/  LDGDEPBAR ;  /* 0x00000000000079af */ /* 0x000e300000000000 */
[----:B------:R-:W-:Y:S01]  /*f090*/  LDSM.16.M88.4 R172, [R177] ;  /* 0x00000000b1ac783b */ /* 0x000fe20000000200 */
[C---:B--2---:R-:W-:Y:S08]  /*f0a0*/  HMMA.16816.F32 R4, R160.reuse, R168, R4 ;  /* 0x000000a8a004723c */ /* 0x044ff00000001804 */
[C---:B------:R-:W-:Y:S01]  /*f0b0*/  HMMA.16816.F32 R8, R160.reuse, R170, R8 ;  /* 0x000000aaa008723c */ /* 0x040fe20000001808 */
[----:B------:R-:W2:Y:S07]  /*f0c0*/  LDSM.16.M88.4 R168, [R184] ;  /* 0x00000000b8a8783b */ /* 0x000eae0000000200 */
[C---:B---3--:R-:W-:Y:S08]  /*f0d0*/  HMMA.16816.F32 R12, R160.reuse, R164, R12 ;  /* 0x000000a4a00c723c */ /* 0x048ff0000000180c */
[----:B------:R-:W-:Y:S01]  /*f0e0*/  HMMA.16816.F32 R16, R160, R166, R16 ;  /* 0x000000a6a010723c */ /* 0x000fe20000001810 */
[----:B------:R-:W3:Y:S08]  /*f0f0*/  LDSM.16.M88.4 R160, [R177+0x800] ;  /* 0x00080000b1a0783b */ /* 0x000ef00000000200 */
[----:B------:R-:W-:Y:S01]  /*f100*/  LDSM.16.M88.4 R164, [R182+0x4000] ;  /* 0x00400000b6a4783b */ /* 0x000fe20000000200 */
[C---:B--2---:R-:W-:Y:S08]  /*f110*/  HMMA.16816.F32 R4, R168.reuse, R172, R4 ;  /* 0x000000aca804723c */ /* 0x044ff00000001804 */
[C---:B------:R-:W-:Y:S01]  /*f120*/  HMMA.16816.F32 R8, R168.reuse, R174, R8 ;  /* 0x000000aea808723c */ /* 0x040fe20000001808 */
[----:B------:R-:W2:Y:S07]  /*f130*/  LDSM.16.M88.4 R172, [R176+0x1000] ;  /* 0x00100000b0ac783b */ /* 0x000eae0000000200 */
        /* <DEDUP_REMOVED lines=79> */
[----:B------:R-:W3:Y:S01]  /*f630*/  LDSM.16.M88.4 R160, [R177+0x3800] ;  /* 0x00380000b1a0783b */ /* 0x000ee20000000200 */
[----:B------:R-:W-:Y:S07]  /*f640*/  DEPBAR.LE SB0, 0x0 ;  /* 0x000080000000791a */ /* 0x000fee0000000000 */
[----:B------:R-:W-:Y:S01]  /*f650*/  BAR.SYNC.DEFER_BLOCKING 0x0 ;  /* 0x0000000000007b1d */ /* 0x000fe20000010000 */
[C---:B--2---:R-:W-:Y:S08]  /*f660*/  HMMA.16816.F32 R4, R168.reuse, R172, R4 ;  /* 0x000000aca804723c */ /* 0x044ff00000001804 */
[C---:B------:R-:W-:Y:S08]  /*f670*/  HMMA.16816.F32 R8, R168.reuse, R174, R8 ;  /* 0x000000aea808723c */ /* 0x040ff00000001808 */
[C---:B---3--:R-:W-:Y:S08]  /*f680*/  HMMA.16816.F32 R12, R168.reuse, R160, R12 ;  /* 0x000000a0a80c723c */ /* 0x048ff0000000180c */
[----:B------:R-:W-:Y:S04]  /*f690*/  HMMA.16816.F32 R16, R168, R162, R16 ;  /* 0x000000a2a810723c */ /* 0x000fe80000001810 */
[----:B------:R-:W-:Y:S04]  /*f6a0*/  FMUL.FTZ R0, R4, c[0x0][0x320] ;  /* 0x0000c80004007a20 */ /* 0x000fe80000410000 */
[----:B------:R2:W-:Y:S11]  /*f6b0*/  MUFU.TANH R165, R0 ;  /* 0x0000000000a57308 */ /* 0x0005f60000002400 */
[----:B------:R-:W-:Y:S05]  /*f6c0*/  @!UPT UIADD3 URZ, URZ, URZ, URZ ;  /* 0x0000003f3f3ff290 */ /* 0x000fea000fffe03f */
[----:B------:R-:W-:Y:S04]  /*f6d0*/  FMUL.FTZ R2, R18, c[0x0][0x320] ;  /* 0x0000c80012027a20 */ /* 0x000fe80000410000 */
[----:B------:R-:W-:Y:S01]  /*f6e0*/  MUFU.TANH R143, R2 ;  /* 0x00000002008f7308 */ /* 0x000fe20000002400 */
[----:B--2---:R-:W-:Y:S09]  /*f6f0*/  FMUL.FTZ R0, R5, c[0x0][0x320] ;  /* 0x0000c80005007a20 */ /* 0x004ff20000410000 */
[----:B------:R2:W-:Y:S02]  /*f700*/  MUFU.TANH R164, R0 ;  /* 0x0000000000a47308 */ /* 0x0005e40000002400 */
[----:B--2---:R-:W-:Y:S08]  /*f710*/  FMUL.FTZ R0, R6, c[0x0][0x320] ;  /* 0x0000c80006007a20 */ /* 0x004ff00000410000 */
[----:B------:R2:W3:Y:S02]  /*f720*/  MUFU.TANH R166, R0 ;  /* 0x0000000000a67308 */ /* 0x0004e40000002400 */
[----:B--2---:R-:W-:Y:S01]  /*f730*/  FMUL.FTZ R0, R7, c[0x0][0x320] ;  /* 0x0000c80007007a20 */ /* 0x004fe20000410000 */
[----:B---3--:R-:W-:Y:S07]  /*f740*/  FMNMX.FTZ R3, R166, R137, !PT ;  /* 0x00000089a6037209 */ /* 0x008fee0007810000 */
[----:B------:R2:W3:Y:S02]  /*f750*/  MUFU.TANH R167, R0 ;  /* 0x0000000000a77308 */ /* 0x0004e40000002400 */
[----:B--2---:R-:W-:Y:S01]  /*f760*/  FMUL.FTZ R0, R8, c[0x0][0x320] ;  /* 0x0000c80008007a20 */ /* 0x004fe20000410000 */
[----:B---3--:R-:W-:Y:S07]  /*f770*/  FMNMX.FTZ R3, R167, R3, !PT ;  /* 0x00000003a7037209 */ /* 0x008fee0007810000 */
[----:B------:R2:W3:Y:S02]  /*f780*/  MUFU.TANH R6, R0 ;  /* 0x0000000000067308 */ /* 0x0004e40000002400 */
[----:B--2---:R-:W-:Y:S08]  /*f790*/  FMUL.FTZ R0, R9, c[0x0][0x320] ;  /* 0x0000c80009007a20 */ /* 0x004ff00000410000 */
[----:B------:R2:W4:Y:S02]  /*f7a0*/  MUFU.TANH R8, R0 ;  /* 0x0000000000087308 */ /* 0x0005240000002400 */
[----:B--2---:R-:W-:Y:S08]  /*f7b0*/  FMUL.FTZ R0, R10, c[0x0][0x320] ;  /* 0x0000c8000a007a20 */ /* 0x004ff00000410000 */
[----:B------:R2:W5:Y:S02]  /*f7c0*/  MUFU.TANH R9, R0 ;  /* 0x0000000000097308 */ /* 0x0005640000002400 */
[----:B--2---:R-:W-:Y:S08]  /*f7d0*/  FMUL.FTZ R0, R11, c[0x0][0x320] ;  /* 0x0000c8000b007a20 */ /* 0x004ff00000410000 */
[----:B------:R2:W-:Y:S02]  /*f7e0*/  MUFU.TANH R10, R0 ;  /* 0x00000000000a7308 */ /* 0x0005e40000002400 */
[----:B--2---:R-:W-:Y:S08]  /*f7f0*/  FMUL.FTZ R0, R12, c[0x0][0x320] ;  /* 0x0000c8000c007a20 */ /* 0x004ff00000410000 */
[----:B------:R2:W1:Y:S02]  /*f800*/  MUFU.TANH R162, R0 ;  /* 0x0000000000a27308 */ /* 0x0004640000002400 */
[----:B--2---:R-:W-:Y:S08]  /*f810*/  FMUL.FTZ R0, R13, c[0x0][0x320] ;  /* 0x0000c8000d007a20 */ /* 0x004ff00000410000 */
[----:B------:R2:W1:Y:S02]  /*f820*/  MUFU.TANH R163, R0 ;  /* 0x0000000000a37308 */ /* 0x0004640000002400 */
[----:B--2---:R-:W-:Y:S08]  /*f830*/  FMUL.FTZ R0, R14, c[0x0][0x320] ;  /* 0x0000c8000e007a20 */ /* 0x004ff00000410000 */
[----:B------:R2:W1:Y:S02]  /*f840*/  MUFU.TANH R190, R0 ;  /* 0x0000000000be7308 */ /* 0x0004640000002400 */
[----:B--2---:R-:W-:Y:S08]  /*f850*/  FMUL.FTZ R0, R15, c[0x0][0x320] ;  /* 0x0000c8000f007a20 */ /* 0x004ff00000410000 */
[----:B------:R2:W-:Y:S02]  /*f860*/  MUFU.TANH R191, R0 ;  /* 0x0000000000bf7308 */ /* 0x0005e40000002400 */
[----:B--2---:R-:W-:Y:S08]  /*f870*/  FMUL.FTZ R0, R16, c[0x0][0x320] ;  /* 0x0000c80010007a20 */ /* 0x004ff00000410000 */
[----:B------:R2:W1:Y:S02]  /*f880*/  MUFU.TANH R192, R0 ;  /* 0x0000000000c07308 */ /* 0x0004640000002400 */
[----:B--2---:R-:W-:Y:S08]  /*f890*/  FMUL.FTZ R0, R17, c[0x0][0x320] ;  /* 0x0000c80011007a20 */ /* 0x004ff00000410000 */
[----:B------:R2:W1:Y:S02]  /*f8a0*/  MUFU.TANH R193, R0 ;  /* 0x0000000000c17308 */ /* 0x0004640000002400 */
[----:B--2---:R-:W-:Y:S04]  /*f8b0*/  FMNMX.FTZ R0, R165, R136, !PT ;  /* 0x00000088a5007209 */ /* 0x004fe80007810000 */
[----:B------:R-:W-:Y:S01]  /*f8c0*/  FMNMX.FTZ R2, R164, R0, !PT ;  /* 0x00000000a4027209 */ /* 0x000fe20007810000 */
[----:B------:R-:W-:Y:S03]  /*f8d0*/  FMUL.FTZ R0, R19, c[0x0][0x320] ;  /* 0x0000c80013007a20 */ /* 0x000fe60000410000 */
[----:B---3--:R-:W-:Y:S01]  /*f8e0*/  FMNMX.FTZ R2, R6, R2, !PT ;  /* 0x0000000206027209 */ /* 0x008fe20007810000 */
[----:B------:R4:W2:Y:S03]  /*f8f0*/  MUFU.TANH R160, R0 ;  /* 0x0000000000a07308 */ /* 0x0008a60000002400 */
[----:B----4-:R-:W-:Y:S02]  /*f900*/  FMNMX.FTZ R0, R8, R2, !PT ;  /* 0x0000000208007209 */ /* 0x010fe40007810000 */
[----:B-----5:R-:W-:Y:S02]  /*f910*/  FMNMX.FTZ R2, R9, R3, !PT ;  /* 0x0000000309027209 */ /* 0x020fe40007810000 */
[----:B-1----:R-:W-:Y:S02]  /*f920*/  FMNMX.FTZ R0, R162, R0, !PT ;  /* 0x00000000a2007209 */ /* 0x002fe40007810000 */
[----:B------:R-:W-:Y:S02]  /*f930*/  FMNMX.FTZ R2, R10, R2, !PT ;  /* 0x000000020a027209 */ /* 0x000fe40007810000 */
[----:B------:R-:W-:Y:S02]  /*f940*/  FMNMX.FTZ R0, R163, R0, !PT ;  /* 0x00000000a3007209 */ /* 0x000fe40007810000 */
[----:B------:R-:W-:Y:S02]  /*f950*/  FMNMX.FTZ R2, R190, R2, !PT ;  /* 0x00000002be027209 */ /* 0x000fe40007810000 */
[----:B------:R-:W-:Y:S02]  /*f960*/  FMNMX.FTZ R3, R192, R0, !PT ;  /* 0x00000000c0037209 */ /* 0x000fe40007810000 */
[----:B------:R-:W-:Y:S02]  /*f970*/  FMNMX.FTZ R0, R191, R2, !PT ;  /* 0x00000002bf007209 */ /* 0x000fe40007810000 */
[----:B------:R-:W-:Y:S02]  /*f980*/  FMNMX.FTZ R3, R193, R3, !PT ;  /* 0x00000003c1037209 */ /* 0x000fe40007810000 */
[----:B------:R-:W-:Y:S03]  /*f990*/  FMNMX.FTZ R0, R143, R0, !PT ;  /* 0x000000008f007209 */ /* 0x000fe60007810000 */
[----:B------:R-:W1:Y:S01]  /*f9a0*/  SHFL.BFLY PT, R4, R3, 0x2, 0x1f ;  /* 0x0c401f0003047f89 */ /* 0x000e6200000e0000 */
[----:B--2---:R-:W-:Y:S07]  /*f9b0*/  FMNMX.FTZ R0, R160, R0, !PT ;  /* 0x00000000a0007209 */ /* 0x004fee0007810000 */
[----:B------:R-:W2:Y:S01]  /*f9c0*/  SHFL.BFLY PT, R2, R0, 0x2, 0x1f ;  /* 0x0c401f0000027f89 */ /* 0x000ea200000e0000 */
[----:B-1----:R-:W-:Y:S07]  /*f9d0*/  FMNMX.FTZ R4, R3, R4, !PT ;  /* 0x0000000403047209 */ /* 0x002fee0007810000 */
[----:B------:R-:W1:Y:S01]  /*f9e0*/  SHFL.BFLY PT, R5, R4, 0x1, 0x1f ;  /* 0x0c201f0004057f89 */ /* 0x000e6200000e0000 */
[----:B--2---:R-:W-:Y:S07]  /*f9f0*/  FMNMX.FTZ R0, R0, R2, !PT ;  /* 0x0000000200007209 */ /* 0x004fee0007810000 */
[----:B------:R-:W2:Y:S01]  /*fa00*/  SHFL.BFLY PT, R3, R0, 0x1, 0x1f ;  /* 0x0c201f0000037f89 */ /* 0x000ea200000e0000 */
[----:B-1----:R-:W-:Y:S05]  /*fa10*/  FMNMX.FTZ R135, R4, R5, !PT ;  /* 0x0000000504877209 */ /* 0x002fea0007810000 */
[C---:B------:R-:W-:Y:S02]  /*fa20*/  FMUL.FTZ R161, R135.reuse, c[0x0][0x2d0] ;  /* 0x0000b40087a17a20 */ /* 0x040fe40000410000 */
[----:B------:R-:W-:Y:S01]  /*fa30*/  FADD.FTZ R2, -R135, R136 ;  /* 0x0000008887027221 */ /* 0x000fe20000010100 */
[----:B--2---:R-:W-:Y:S01]  /*fa40*/  FMNMX.FTZ R3, R0, R3, !PT ;  /* 0x0000000300037209 */ /* 0x004fe20007810000 */
[--C-:B------:R-:W-:Y:S02]  /*fa50*/  FFMA.FTZ R4, R165, c[0x0][0x2d0], -R161.reuse ;  /* 0x0000b400a5047a23 */ /* 0x100fe400000108a1 */
[--C-:B------:R-:W-:Y:S02]  /*fa60*/  FFMA.FTZ R5, R6, c[0x0][0x2d0], -R161.reuse ;  /* 0x0000b40006057a23 */ /* 0x100fe400000108a1 */
[----:B------:R1:W-:Y:S01]  /*fa70*/  MUFU.EX2 R187, R4 ;  /* 0x0000000400bb7308 */ /* 0x0003e20000000800 */
[C---:B------:R-:W-:Y:S02]  /*fa80*/  FMUL.FTZ R136, R3.reuse, c[0x0][0x2d0] ;  /* 0x0000b40003887a20 */ /* 0x040fe40000410000 */
[----:B------:R-:W-:Y:S02]  /*fa90*/  FMUL.FTZ R0, R2, c[0x0][0x2d0] ;  /* 0x0000b40002007a20 */ /* 0x000fe40000410000 */
[--C-:B------:R-:W-:Y:S05]  /*faa0*/  FFMA.FTZ R8, R8, c[0x0][0x2d0], -R161.reuse ;  /* 0x0000b40008087a23 */ /* 0x100fea00000108a1 */
[----:B------:R-:W-:Y:S10]  /*fab0*/  MUFU.EX2 R175, R5 ;  /* 0x0000000500af7308 */ /* 0x000ff40000000800 */
[----:B------:R2:W3:Y:S01]  /*fac0*/  MUFU.EX2 R2, R0 ;  /* 0x0000000000027308 */ /* 0x0004e20000000800 */
[----:B-1----:R-:W-:Y:S09]  /*fad0*/  FFMA.FTZ R4, R164, c[0x0][0x2d0], -R161 ;  /* 0x0000b400a4047a23 */ /* 0x002ff200000108a1 */
[----:B------:R1:W-:Y:S10]  /*fae0*/  MUFU.EX2 R186, R4 ;  /* 0x0000000400ba7308 */ /* 0x0003f40000000800 */
[----:B------:R4:W-:Y:S01]  /*faf0*/  MUFU.EX2 R174, R8 ;  /* 0x0000000800ae7308 */ /* 0x0009e20000000800 */
[----:B--2---:R-:W-:Y:S02]  /*fb00*/  FADD.FTZ R0, -R3, R137 ;  /* 0x0000008903007221 */ /* 0x004fe40000010100 */
[----:B---3--:R-:W-:Y:S02]  /*fb10*/  FMUL.FTZ R16, R2, R156 ;  /* 0x0000009c02107220 */ /* 0x008fe40000410000 */
[----:B------:R-:W-:Y:S02]  /*fb20*/  FMUL.FTZ R0, R0, c[0x0][0x2d0] ;  /* 0x0000b40000007a20 */ /* 0x000fe40000410000 */
[C---:B------:R-:W-:Y:S02]  /*fb30*/  FMUL.FTZ R17, R2.reuse, R157 ;  /* 0x0000009d02117220 */ /* 0x040fe40000410000 */
[C---:B------:R-:W-:Y:S01]  /*fb40*/  FMUL.FTZ R20, R2.reuse, R20 ;  /* 0x0000001402147220 */ /* 0x040fe20000410000 */
[----:B-1----:R-:W-:Y:S01]  /*fb50*/  @P0 SHF.R.S32.HI R4, RZ, 0x1f, R189 ;  /* 0x0000001fff040819 */ /* 0x002fe200000114bd */
[----:B------:R-:W1:Y:S01]  /*fb60*/  MUFU.EX2 R0, R0 ;  /* 0x0000000000007308 */ /* 0x000e620000000800 */
[C---:B------:R-:W-:Y:S02]  /*fb70*/  FMUL.FTZ R21, R2.reuse, R21 ;  /* 0x0000001502157220 */ /* 0x040fe40000410000 */
[----:B------:R-:W-:Y:S02]  /*fb80*/  FMUL.FTZ R24, R2, R24 ;  /* 0x0000001802187220 */ /* 0x000fe40000410000 */
[----:B------:R-:W-:Y:S02]  /*fb90*/  @P0 IMAD R6, R4, c[0x0][0x1e0], RZ ;  /* 0x0000780004060a24 */ /* 0x000fe400078e02ff */
[C---:B------:R-:W-:Y:S04]  /*fba0*/  @P0 IMAD.WIDE.U32 R4, R189.reuse, c[0x0][0x1e0], RZ ;  /* 0x00007800bd040a25 */ /* 0x040fe800078e00ff */
[----:B------:R-:W-:Y:S01]  /*fbb0*/  @P0 IMAD R7, R189, c[0x0][0x1e4], R6 ;  /* 0x00007900bd070a24 */ /* 0x000fe200078e0206 */
[----:B------:R-:W-:Y:S01]  /*fbc0*/  @P0 LEA R6, P1, R4, R212, 0x5 ;  /* 0x000000d404060211 */ /* 0x000fe200078228ff */
[C---:B----4-:R-:W-:Y:S02]  /*fbd0*/  FMUL.FTZ R8, R2.reuse, R148 ;  /* 0x0000009402087220 */ /* 0x050fe40000410000 */
[----:B------:R-:W-:Y:S01]  /*fbe0*/  FMUL.FTZ R25, R2, R25 ;  /* 0x0000001902197220 */ /* 0x000fe20000410000 */
[----:B------:R-:W-:Y:S01]  /*fbf0*/  @P0 IADD3 R7, R5, R7, RZ ;  /* 0x0000000705070210 */ /* 0x000fe20007ffe0ff */
[--C-:B------:R-:W-:Y:S02]  /*fc00*/  FFMA.FTZ R5, R166, c[0x0][0x2d0], -R136.reuse ;  /* 0x0000b400a6057a23 */ /* 0x100fe40000010888 */
[----:B------:R-:W-:Y:S01]  /*fc10*/  FMUL.FTZ R28, R2, R28 ;  /* 0x0000001c021c7220 */ /* 0x000fe20000410000 */
[----:B------:R-:W-:Y:S01]  /*fc20*/  @P0 LEA.HI.X R7, R4, R210, R7, 0x5, P1 ;  /* 0x000000d204070211 */ /* 0x000fe200008f2c07 */
[----:B------:R2:W-:Y:S01]  /*fc30*/  MUFU.EX2 R171, R5 ;  /* 0x0000000500ab7308 */ /* 0x0005e20000000800 */
[----:B------:R-:W-:Y:S01]  /*fc40*/  @P0 LEA R4, P1, R6, c[0x0][0x1c8], 0x1 ;  /* 0x0000720006040a11 */ /* 0x000fe200078208ff */
[----:B------:R-:W-:Y:S02]  /*fc50*/  FMUL.FTZ R29, R2, R29 ;  /* 0x0000001d021d7220 */ /* 0x000fe40000410000 */
[C---:B-1----:R-:W-:Y:S02]  /*fc60*/  FMUL.FTZ R11, R0.reuse, R151 ;  /* 0x00000097000b7220 */ /* 0x042fe40000410000 */
        /* <DEDUP_REMOVED lines=8> */
[----:B------:R-:W-:Y:S01]  /*fcf0*/  FMUL.FTZ R32, R2, R32 ;  /* 0x0000002002207220 */ /* 0x000fe20000410000 */
[----:B--2---:R-:W-:Y:S01]  /*fd00*/  @P0 LEA.HI.X R5, R6, c[0x0][0x1cc], R7, 0x1, P1 ;  /* 0x0000730006050a11 */ /* 0x004fe200008f0c07 */
[--C-:B------:R-:W-:Y:S02]  /*fd10*/  FFMA.FTZ R6, R167, c[0x0][0x2d0], -R136.reuse ;  /* 0x0000b400a7067a23 */ /* 0x100fe40000010888 */
[----:B------:R-:W-:Y:S02]  /*fd20*/  FMUL.FTZ R7, R0, R147 ;  /* 0x0000009300077220 */ /* 0x000fe40000410000 */
[----:B------:R1:W-:Y:S01]  /*fd30*/  @P0 LDGSTS.E.BYPASS.LTC128B.128 [R188+0xc080], [R4.64], !P3 ;  /* 0x0c08000004bc0fae */ /* 0x0003e2000d901d46 */
[----:B------:R2:W3:Y:S01]  /*fd40*/  MUFU.EX2 R170, R6 ;  /* 0x0000000600aa7308 */ /* 0x0004e20000000800 */
[----:B------:R-:W-:Y:S02]  /*fd50*/  FMUL.FTZ R33, R2, R33 ;  /* 0x0000002102217220 */ /* 0x000fe40000410000 */
[C---:B------:R-:W-:Y:S02]  /*fd60*/  FMUL.FTZ R34, R0.reuse, R34 ;  /* 0x0000002200227220 */ /* 0x040fe40000410000 */
[----:B------:R-:W-:Y:S02]  /*fd70*/  FMUL.FTZ R35, R0, R35 ;  /* 0x0000002300237220 */ /* 0x000fe40000410000 */
[----:B------:R1:W-:Y:S01]  /*fd80*/  @P0 LDGSTS.E.BYPASS.LTC128B.128 [R188+0xd080], [R4.64+0x80], !P4 ;  /* 0x0d08008004bc0fae */ /* 0x0003e2000e101d46 */
[C---:B------:R-:W-:Y:S02]  /*fd90*/  FMUL.FTZ R36, R2.reuse, R36 ;  /* 0x0000002402247220 */ /* 0x040fe40000410000 */
[----:B------:R-:W-:Y:S02]  /*fda0*/  FMUL.FTZ R37, R2, R37 ;  /* 0x0000002502257220 */ /* 0x000fe40000410000 */
[C---:B------:R-:W-:Y:S02]  /*fdb0*/  FMUL.FTZ R38, R0.reuse, R38 ;  /* 0x0000002600267220 */ /* 0x040fe40000410000 */
[----:B------:R-:W-:Y:S01]  /*fdc0*/  FMUL.FTZ R39, R0, R39 ;  /* 0x0000002700277220 */ /* 0x000fe20000410000 */
[----:B------:R1:W-:Y:S01]  /*fdd0*/  @P0 LDGSTS.E.BYPASS.LTC128B.128 [R188+0xe080], [R4.64+0x100], !P5 ;  /* 0x0e08010004bc0fae */ /* 0x0003e2000e901d46 */
[C---:B------:R-:W-:Y:S02]  /*fde0*/  FMUL.FTZ R40, R2.reuse, R40 ;  /* 0x0000002802287220 */ /* 0x040fe40000410000 */
[----:B------:R-:W-:Y:S02]  /*fdf0*/  FMUL.FTZ R41, R2, R41 ;  /* 0x0000002902297220 */ /* 0x000fe40000410000 */
[C---:B------:R-:W-:Y:S02]  /*fe00*/  FMUL.FTZ R42, R0.reuse, R42 ;  /* 0x0000002a002a7220 */ /* 0x040fe40000410000 */
[----:B------:R-:W-:Y:S01]  /*fe10*/  FMUL.FTZ R43, R0, R43 ;  /* 0x0000002b002b7220 */ /* 0x000fe20000410000 */
[----:B------:R1:W-:Y:S01]  /*fe20*/  @P0 LDGSTS.E.BYPASS.LTC128B.128 [R188+0xf080], [R4.64+0x180], !P6 ;  /* 0x0f08018004bc0fae */ /* 0x0003e2000f101d46 */
[--C-:B--2---:R-:W-:Y:S02]  /*fe30*/  FFMA.FTZ R6, R9, c[0x0][0x2d0], -R136.reuse ;  /* 0x0000b40009067a23 */ /* 0x104fe40000010888 */
[C---:B------:R-:W-:Y:S02]  /*fe40*/  FMUL.FTZ R9, R2.reuse, R149 ;  /* 0x0000009502097220 */ /* 0x040fe40000410000 */
[----:B------:R2:W-:Y:S01]  /*fe50*/  MUFU.EX2 R169, R6 ;  /* 0x0000000600a97308 */ /* 0x0005e20000000800 */
[C---:B------:R-:W-:Y:S02]  /*fe60*/  FMUL.FTZ R44, R2.reuse, R44 ;  /* 0x0000002c022c7220 */ /* 0x040fe40000410000 */
[----:B------:R-:W4:Y:S01]  /*fe70*/  LDSM.16.MT88.4 R12, [R178] ;  /* 0x00000000b20c783b */ /* 0x000f220000004200 */
[----:B------:R-:W-:Y:S02]  /*fe80*/  FMUL.FTZ R45, R2, R45 ;  /* 0x0000002d022d7220 */ /* 0x000fe40000410000 */
[C---:B------:R-:W-:Y:S02]  /*fe90*/  FMUL.FTZ R46, R0.reuse, R46 ;  /* 0x0000002e002e7220 */ /* 0x040fe40000410000 */
[----:B------:R-:W-:Y:S02]  /*fea0*/  FMUL.FTZ R47, R0, R47 ;  /* 0x0000002f002f7220 */ /* 0x000fe40000410000 */
[C---:B------:R-:W-:Y:S01]  /*feb0*/  FMUL.FTZ R48, R2.reuse, R48 ;  /* 0x0000003002307220 */ /* 0x040fe20000410000 */
[----:B------:R-:W5:Y:S01]  /*fec0*/  LDSM.16.MT88.4 R164, [R179] ;  /* 0x00000000b3a4783b */ /* 0x000f620000004200 */
[----:B------:R-:W-:Y:S02]  /*fed0*/  FMUL.FTZ R49, R2, R49 ;  /* 0x0000003102317220 */ /* 0x000fe40000410000 */
[C---:B------:R-:W-:Y:S02]  /*fee0*/  FMUL.FTZ R50, R0.reuse, R50 ;  /* 0x0000003200327220 */ /* 0x040fe40000410000 */
[----:B------:R-:W-:Y:S02]  /*fef0*/  FMUL.FTZ R51, R0, R51 ;  /* 0x0000003300337220 */ /* 0x000fe40000410000 */
[C---:B------:R-:W-:Y:S01]  /*ff00*/  FMUL.FTZ R52, R2.reuse, R52 ;  /* 0x0000003402347220 */ /* 0x040fe20000410000 */
[----:B------:R-:W-:Y:S01]  /*ff10*/  LDSM.16.MT88.4 R156, [R179+0x800] ;  /* 0x00080000b39c783b */ /* 0x000fe20000004200 */
[----:B------:R-:W-:Y:S02]  /*ff20*/  FMUL.FTZ R53, R2, R53 ;  /* 0x0000003502357220 */ /* 0x000fe40000410000 */
[--C-:B-1----:R-:W-:Y:S02]  /*ff30*/  FFMA.FTZ R4, R10, c[0x0][0x2d0], -R136.reuse ;  /* 0x0000b4000a047a23 */ /* 0x102fe40000010888 */
[----:B------:R-:W-:Y:S01]  /*ff40*/  FMUL.FTZ R5, R2, R145 ;  /* 0x0000009102057220 */ /* 0x000fe20000410000 */
[----:B---3--:R-:W-:Y:S01]  /*ff50*/  F2FP.PACK_AB R145, R170, R171 ;  /* 0x000000abaa91723e */ /* 0x008fe200000000ff */
[----:B------:R-:W1:Y:S01]  /*ff60*/  MUFU.EX2 R168, R4 ;  /* 0x0000000400a87308 */ /* 0x000e620000000800 */
[----:B--2---:R-:W-:Y:S01]  /*ff70*/  FMUL.FTZ R6, R0, R146 ;  /* 0x0000009200067220 */ /* 0x004fe20000410000 */
[----:B------:R-:W-:Y:S01]  /*ff80*/  F2FP.PACK_AB R146, R174, R175 ;  /* 0x000000afae92723e */ /* 0x000fe200000000ff */
[C---:B------:R-:W-:Y:S01]  /*ff90*/  FMUL.FTZ R10, R0.reuse, R150 ;  /* 0x00000096000a7220 */ /* 0x040fe20000410000 */
[----:B------:R-:W0:Y:S01]  /*ffa0*/  LDGDEPBAR ;  /* 0x00000000000079af */ /* 0x000e220000000000 */
[C---:B------:R-:W-:Y:S02]  /*ffb0*/  FMUL.FTZ R54, R0.reuse, R54 ;  /* 0x0000003600367220 */ /* 0x040fe40000410000 */
[----:B------:R-:W-:Y:S02]  /*ffc0*/  FMUL.FTZ R55, R0, R55 ;  /* 0x0000003700377220 */ /* 0x000fe40000410000 */
[C---:B------:R-:W-:Y:S02]  /*ffd0*/  FMUL.FTZ R56, R2.reuse, R56 ;  /* 0x0000003802387220 */ /* 0x040fe40000410000 */
[----:B------:R-:W-:Y:S01]  /*ffe0*/  FMUL.FTZ R57, R2, R57 ;  /* 0x0000003902397220 */ /* 0x000fe20000410000 */
[----:B------:R-:W2:Y:S01]  /*fff0*/  LDSM.16.MT88.4 R148, [R181] ;  /* 0x00000000b594783b */ /* 0x000ea20000004200 */
[C---:B------:R-:W-:Y:S02]  /*10000*/  FMUL.FTZ R58, R0.reuse, R58 ;  /* 0x0000003a003a7220 */ /* 0x040fe40000410000 */
[----:B------:R-:W-:Y:S02]  /*10010*/  FMUL.FTZ R59, R0, R59 ;  /* 0x0000003b003b7220 */ /* 0x000fe40000410000 */
[C---:B------:R-:W-:Y:S02]  /*10020*/  FMUL.FTZ R60, R2.reuse, R60 ;  /* 0x0000003c023c7220 */ /* 0x040fe40000410000 */
[----:B------:R-:W-:Y:S02]  /*10030*/  FMUL.FTZ R61, R2, R61 ;  /* 0x0000003d023d7220 */ /* 0x000fe40000410000 */
[C---:B------:R-:W-:Y:S02]  /*10040*/  FMUL.FTZ R62, R0.reuse, R62 ;  /* 0x0000003e003e7220 */ /* 0x040fe40000410000 */
[----:B------:R-:W-:Y:S01]  /*10050*/  FMUL.FTZ R63, R0, R63 ;  /* 0x0000003f003f7220 */ /* 0x000fe20000410000 */
[----:B-1----:R-:W-:Y:S01]  /*10060*/  F2FP.PACK_AB R147, R168, R169 ;  /* 0x000000a9a893723e */ /* 0x002fe200000000ff */
[----:B------:R-:W-:Y:S01]  /*10070*/  FMUL.FTZ R4, R2, R144 ;  /* 0x0000009002047220 */ /* 0x000fe20000410000 */
[----:B------:R-:W-:Y:S01]  /*10080*/  F2FP.PACK_AB R144, R186, R187 ;  /* 0x000000bbba90723e */ /* 0x000fe200000000ff */
[C---:B------:R-:W-:Y:S02]  /*10090*/  FMUL.FTZ R64, R2.reuse, R64 ;  /* 0x0000004002407220 */ /* 0x040fe40000410000 */
[----:B------:R-:W-:Y:S02]  /*100a0*/  FMUL.FTZ R65, R2, R65 ;  /* 0x0000004102417220 */ /* 0x000fe40000410000 */
[C---:B------:R-:W-:Y:S02]  /*100b0*/  FMUL.FTZ R66, R0.reuse, R66 ;  /* 0x0000004200427220 */ /* 0x040fe40000410000 */
[C---:B----4-:R-:W-:Y:S05]  /*100c0*/  HMMA.16816.F32 R4, R144.reuse, R12, R4 ;  /* 0x0000000c9004723c */ /* 0x050fea0000001804 */
[----:B------:R-:W-:Y:S02]  /*100d0*/  FMUL.FTZ R67, R0, R67 ;  /* 0x0000004300437220 */ /* 0x000fe40000410000 */
[C---:B------:R-:W-:Y:S01]  /*100e0*/  FMUL.FTZ R12, R2.reuse, R152 ;  /* 0x00000098020c7220 */ /* 0x040fe20000410000 */
[C---:B------:R-:W-:Y:S04]  /*100f0*/  HMMA.16816.F32 R8, R144.reuse, R14, R8 ;  /* 0x0000000e9008723c */ /* 0x040fe80000001808 */
[C---:B------:R-:W-:Y:S02]  /*10100*/  FMUL.FTZ R13, R2.reuse, R153 ;  /* 0x00000099020d7220 */ /* 0x040fe40000410000 */
[----:B------:R-:W-:Y:S02]  /*10110*/  FMUL.FTZ R68, R2, R68 ;  /* 0x0000004402447220 */ /* 0x000fe40000410000 */
[C---:B------:R-:W-:Y:S04]  /*10120*/  FMUL.FTZ R14, R0.reuse, R154 ;  /* 0x0000009a000e7220 */ /* 0x040fe80000410000 */
[----:B------:R-:W-:Y:S02]  /*10130*/  FMUL.FTZ R15, R0, R155 ;  /* 0x0000009b000f7220 */ /* 0x000fe40000410000 */
[----:B------:R-:W1:Y:S01]  /*10140*/  LDSM.16.MT88.4 R152, [R180] ;  /* 0x00000000b498783b */ /* 0x000e620000004200 */
[----:B------:R-:W-:Y:S02]  /*10150*/  FMUL.FTZ R69, R2, R69 ;  /* 0x0000004502457220 */ /* 0x000fe40000410000 */
[C---:B------:R-:W-:Y:S02]  /*10160*/  FMUL.FTZ R70, R0.reuse, R70 ;  /* 0x0000004600467220 */ /* 0x040fe40000410000 */
[C---:B-----5:R-:W-:Y:S03]  /*10170*/  HMMA.16816.F32 R12, R144.reuse, R164, R12 ;  /* 0x000000a4900c723c */ /* 0x060fe6000000180c */
[----:B------:R-:W-:Y:S02]  /*10180*/  FMUL.FTZ R71, R0, R71 ;  /* 0x0000004700477220 */ /* 0x000fe40000410000 */
[C---:B------:R-:W-:Y:S02]  /*10190*/  FMUL.FTZ R72, R2.reuse, R72 ;  /* 0x0000004802487220 */ /* 0x040fe40000410000 */
[----:B------:R-:W-:Y:S01]  /*101a0*/  FMUL.FTZ R73, R2, R73 ;  /* 0x0000004902497220 */ /* 0x000fe20000410000 */
[C---:B------:R-:W-:Y:S04]  /*101b0*/  HMMA.16816.F32 R16, R144.reuse, R166, R16 ;  /* 0x000000a69010723c */ /* 0x040fe80000001810 */
[C---:B------:R-:W-:Y:S02]  /*101c0*/  FMUL.FTZ R74, R0.reuse, R74 ;  /* 0x0000004a004a7220 */ /* 0x040fe40000410000 */
[----:B------:R-:W-:Y:S02]  /*101d0*/  FMUL.FTZ R75, R0, R75 ;  /* 0x0000004b004b7220 */ /* 0x000fe40000410000 */
[C---:B--2---:R-:W-:Y:S04]  /*101e0*/  HMMA.16816.F32 R20, R144.reuse, R148, R20 ;  /* 0x000000949014723c */ /* 0x044fe80000001814 */
[C---:B------:R-:W-:Y:S02]  /*101f0*/  FMUL.FTZ R76, R2.reuse, R76 ;  /* 0x0000004c024c7220 */ /* 0x040fe40000410000 */
[----:B------:R-:W-:Y:S02]  /*10200*/  FMUL.FTZ R77, R2, R77 ;  /* 0x0000004d024d7220 */ /* 0x000fe40000410000 */
[C---:B------:R-:W-:Y:S01]  /*10210*/  HMMA.16816.F32 R24, R144.reuse, R150, R24 ;  /* 0x000000969018723c */ /* 0x040fe20000001818 */
[----:B------:R-:W2:Y:S03]  /*10220*/  LDSM.16.MT88.4 R148, [R178+0x1000] ;  /* 0x00100000b294783b */ /* 0x000ea60000004200 */
[C---:B------:R-:W-:Y:S02]  /*10230*/  FMUL.FTZ R78, R0.reuse, R78 ;  /* 0x0000004e004e7220 */ /* 0x040fe40000410000 */
[----:B------:R-:W-:Y:S02]  /*10240*/  FMUL.FTZ R79, R0, R79 ;  /* 0x0000004f004f7220 */ /* 0x000fe40000410000 */
[C---:B------:R-:W-:Y:S01]  /*10250*/  FMUL.FTZ R80, R2.reuse, R80 ;  /* 0x0000005002507220 */ /* 0x040fe20000410000 */
[C---:B-1----:R-:W-:Y:S03]  /*10260*/  HMMA.16816.F32 R28, R144.reuse, R152, R28 ;  /* 0x00000098901c723c */ /* 0x042fe6000000181c */
[----:B------:R-:W-:Y:S02]  /*10270*/  FMUL.FTZ R81, R2, R81 ;  /* 0x0000005102517220 */ /* 0x000fe40000410000 */
[C---:B------:R-:W-:Y:S02]  /*10280*/  FMUL.FTZ R82, R0.reuse, R82 ;  /* 0x0000005200527220 */ /* 0x040fe40000410000 */
[----:B------:R-:W-:Y:S01]  /*10290*/  FMUL.FTZ R83, R0, R83 ;  /* 0x0000005300537220 */ /* 0x000fe20000410000 */
[C---:B------:R-:W-:Y:S01]  /*102a0*/  HMMA.16816.F32 R32, R144.reuse, R154, R32 ;  /* 0x0000009a9020723c */ /* 0x040fe20000001820 */
[----:B------:R-:W1:Y:S03]  /*102b0*/  LDSM.16.MT88.4 R152, [R179+0x1000] ;  /* 0x00100000b398783b */ /* 0x000e660000004200 */
[C---:B------:R-:W-:Y:S02]  /*102c0*/  FMUL.FTZ R84, R2.reuse, R84 ;  /* 0x0000005402547220 */ /* 0x040fe40000410000 */
[----:B------:R-:W-:Y:S02]  /*102d0*/  FMUL.FTZ R85, R2, R85 ;  /* 0x0000005502557220 */ /* 0x000fe40000410000 */
[C---:B------:R-:W-:Y:S04]  /*102e0*/  FMUL.FTZ R86, R0.reuse, R86 ;  /* 0x0000005600567220 */ /* 0x040fe80000410000 */
[----:B------:R-:W-:Y:S02]  /*102f0*/  FMUL.FTZ R87, R0, R87 ;  /* 0x0000005700577220 */ /* 0x000fe40000410000 */
[C---:B------:R-:W-:Y:S02]  /*10300*/  FMUL.FTZ R88, R2.reuse, R88 ;  /* 0x0000005802587220 */ /* 0x040fe40000410000 */
[----:B------:R-:W-:Y:S02]  /*10310*/  FMUL.FTZ R89, R2, R89 ;  /* 0x0000005902597220 */ /* 0x000fe40000410000 */
[C---:B------:R-:W-:Y:S02]  /*10320*/  FMUL.FTZ R90, R0.reuse, R90 ;  /* 0x0000005a005a7220 */ /* 0x040fe40000410000 */
[----:B------:R-:W-:Y:S01]  /*10330*/  FMUL.FTZ R91, R0, R91 ;  /* 0x0000005b005b7220 */ /* 0x000fe20000410000 */
[C---:B--2---:R-:W-:Y:S03]  /*10340*/  HMMA.16816.F32 R36, R144.reuse, R148, R36 ;  /* 0x000000949024723c */ /* 0x044fe60000001824 */
[C---:B------:R-:W-:Y:S02]  /*10350*/  FMUL.FTZ R92, R2.reuse, R92 ;  /* 0x0000005c025c7220 */ /* 0x040fe40000410000 */
[----:B------:R-:W-:Y:S02]  /*10360*/  FMUL.FTZ R93, R2, R93 ;  /* 0x0000005d025d7220 */ /* 0x000fe40000410000 */
[C---:B------:R-:W-:Y:S01]  /*10370*/  FMUL.FTZ R94, R0.reuse, R94 ;  /* 0x0000005e005e7220 */ /* 0x040fe20000410000 */
[C---:B------:R-:W-:Y:S01]  /*10380*/  HMMA.16816.F32 R40, R144.reuse, R150, R40 ;  /* 0x000000969028723c */ /* 0x040fe20000001828 */
[----:B------:R-:W2:Y:S03]  /*10390*/  LDSM.16.MT88.4 R148, [R181+0x1000] ;  /* 0x00100000b594783b */ /* 0x000ea60000004200 */
[----:B------:R-:W-:Y:S02]  /*103a0*/  FMUL.FTZ R95, R0, R95 ;  /* 0x0000005f005f7220 */ /* 0x000fe40000410000 */
[C---:B------:R-:W-:Y:S02]  /*103b0*/  FMUL.FTZ R96, R2.reuse, R96 ;  /* 0x0000006002607220 */ /* 0x040fe40000410000 */
[----:B------:R-:W-:Y:S01]  /*103c0*/  FMUL.FTZ R97, R2, R97 ;  /* 0x0000006102617220 */ /* 0x000fe20000410000 */
[C---:B-1----:R-:W-:Y:S03]  /*103d0*/  HMMA.16816.F32 R44, R144.reuse, R152, R44 ;  /* 0x00000098902c723c */ /* 0x042fe6000000182c */
[C---:B------:R-:W-:Y:S02]  /*103e0*/  FMUL.FTZ R98, R0.reuse, R98 ;  /* 0x0000006200627220 */ /* 0x040fe40000410000 */
[----:B------:R-:W-:Y:S02]  /*103f0*/  FMUL.FTZ R99, R0, R99 ;  /* 0x0000006300637220 */ /* 0x000fe40000410000 */
[C---:B------:R-:W-:Y:S01]  /*10400*/  FMUL.FTZ R100, R2.reuse, R100 ;  /* 0x0000006402647220 */ /* 0x040fe20000410000 */
[C---:B------:R-:W-:Y:S01]  /*10410*/  HMMA.16816.F32 R48, R144.reuse, R154, R48 ;  /* 0x0000009a9030723c */ /* 0x040fe20000001830 */
[----:B------:R-:W1:Y:S03]  /*10420*/  LDSM.16.MT88.4 R152, [R180+0x1000] ;  /* 0x00100000b498783b */ /* 0x000e660000004200 */
[----:B------:R-:W-:Y:S02]  /*10430*/  FMUL.FTZ R101, R2, R101 ;  /* 0x0000006502657220 */ /* 0x000fe40000410000 */
[C---:B------:R-:W-:Y:S02]  /*10440*/  FMUL.FTZ R102, R0.reuse, R102 ;  /* 0x0000006600667220 */ /* 0x040fe40000410000 */
[----:B------:R-:W-:Y:S04]  /*10450*/  FMUL.FTZ R103, R0, R103 ;  /* 0x0000006700677220 */ /* 0x000fe80000410000 */
[C---:B------:R-:W-:Y:S02]  /*10460*/  FMUL.FTZ R104, R2.reuse, R104 ;  /* 0x0000006802687220 */ /* 0x040fe40000410000 */
[----:B------:R-:W-:Y:S02]  /*10470*/  FMUL.FTZ R105, R2, R105 ;  /* 0x0000006902697220 */ /* 0x000fe40000410000 */
[C---:B------:R-:W-:Y:S02]  /*10480*/  FMUL.FTZ R106, R0.reuse, R106 ;  /* 0x0000006a006a7220 */ /* 0x040fe40000410000 */
[----:B------:R-:W-:Y:S02]  /*10490*/  FMUL.FTZ R107, R0, R107 ;  /* 0x0000006b006b7220 */ /* 0x000fe40000410000 */
[C---:B------:R-:W-:Y:S01]  /*104a0*/  FMUL.FTZ R108, R2.reuse, R108 ;  /* 0x0000006c026c7220 */ /* 0x040fe20000410000 */
[C---:B--2---:R-:W-:Y:S03]  /*104b0*/  HMMA.16816.F32 R52, R144.reuse, R148, R52 ;  /* 0x000000949034723c */ /* 0x044fe60000001834 */
[----:B------:R-:W-:Y:S02]  /*104c0*/  FMUL.FTZ R109, R2, R109 ;  /* 0x0000006d026d7220 */ /* 0x000fe40000410000 */
[C---:B------:R-:W-:Y:S02]  /*104d0*/  FMUL.FTZ R110, R0.reuse, R110 ;  /* 0x0000006e006e7220 */ /* 0x040fe40000410000 */
[----:B------:R-:W-:Y:S01]  /*104e0*/  FMUL.FTZ R111, R0, R111 ;  /* 0x0000006f006f7220 */ /* 0x000fe20000410000 */
[C---:B------:R-:W-:Y:S01]  /*104f0*/  HMMA.16816.F32 R56, R144.reuse, R150, R56 ;  /* 0x000000969038723c */ /* 0x040fe20000001838 */
[----:B------:R-:W2:Y:S03]  /*10500*/  LDSM.16.MT88.4 R148, [R178+0x2000] ;  /* 0x00200000b294783b */ /* 0x000ea60000004200 */
[C---:B------:R-:W-:Y:S02]  /*10510*/  FMUL.FTZ R112, R2.reuse, R112 ;  /* 0x0000007002707220 */ /* 0x040fe40000410000 */
[----:B------:R-:W-:Y:S02]  /*10520*/  FMUL.FTZ R113, R2, R113 ;  /* 0x0000007102717220 */ /* 0x000fe40000410000 */
[----:B------:R-:W-:Y:S01]  /*10530*/  FMUL.FTZ R114, R0, R114 ;  /* 0x0000007200727220 */ /* 0x000fe20000410000 */
[C---:B-1----:R-:W-:Y:S03]  /*10540*/  HMMA.16816.F32 R60, R144.reuse, R152, R60 ;  /* 0x00000098903c723c */ /* 0x042fe6000000183c */
[--C-:B------:R-:W-:Y:S02]  /*10550*/  FFMA.FTZ R137, R162, c[0x0][0x2d0], -R161.reuse ;  /* 0x0000b400a2897a23 */ /* 0x100fe400000108a1 */
[----:B------:R-:W-:Y:S02]  /*10560*/  FMUL.FTZ R115, R0, R115 ;  /* 0x0000007300737220 */ /* 0x000fe40000410000 */
[----:B------:R1:W-:Y:S01]  /*10570*/  MUFU.EX2 R173, R137 ;  /* 0x0000008900ad7308 */ /* 0x0003e20000000800 */
[C---:B------:R-:W-:Y:S01]  /*10580*/  HMMA.16816.F32 R64, R144.reuse, R154, R64 ;  /* 0x0000009a9040723c */ /* 0x040fe20000001840 */
[----:B------:R-:W3:Y:S03]  /*10590*/  LDSM.16.MT88.4 R152, [R179+0x2000] ;  /* 0x00200000b398783b */ /* 0x000ee60000004200 */
        /* <DEDUP_REMOVED lines=9> */
[----:B-1----:R-:W-:Y:S02]  /*10630*/  FFMA.FTZ R137, R163, c[0x0][0x2d0], -R161 ;  /* 0x0000b400a3897a23 */ /* 0x002fe400000108a1 */
[C---:B------:R-:W-:Y:S02]  /*10640*/  FMUL.FTZ R124, R2.reuse, R124 ;  /* 0x0000007c027c7220 */ /* 0x040fe40000410000 */
[----:B------:R1:W-:Y:S01]  /*10650*/  MUFU.EX2 R172, R137 ;  /* 0x0000008900ac7308 */ /* 0x0003e20000000800 */
[C---:B------:R-:W-:Y:S01]  /*10660*/  HMMA.16816.F32 R72, R144.reuse, R150, R72 ;  /* 0x000000969048723c */ /* 0x040fe20000001848 */
[----:B------:R-:W2:Y:S03]  /*10670*/  LDSM.16.MT88.4 R148, [R181+0x2000] ;  /* 0x00200000b594783b */ /* 0x000ea60000004200 */
[----:B------:R-:W-:Y:S02]  /*10680*/  FMUL.FTZ R125, R2, R125 ;  /* 0x0000007d027d7220 */ /* 0x000fe40000410000 */
[C---:B------:R-:W-:Y:S02]  /*10690*/  FMUL.FTZ R126, R0.reuse, R126 ;  /* 0x0000007e007e7220 */ /* 0x040fe40000410000 */
[----:B------:R-:W-:Y:S01]  /*106a0*/  FMUL.FTZ R127, R0, R127 ;  /* 0x0000007f007f7220 */ /* 0x000fe20000410000 */
[C---:B---3--:R-:W-:Y:S03]  /*106b0*/  HMMA.16816.F32 R76, R144.reuse, R152, R76 ;  /* 0x00000098904c723c */ /* 0x048fe6000000184c */
[C---:B------:R-:W-:Y:S02]  /*106c0*/  FMUL.FTZ R128, R2.reuse, R128 ;  /* 0x0000008002807220 */ /* 0x040fe40000410000 */
[----:B------:R-:W-:Y:S02]  /*106d0*/  FMUL.FTZ R129, R2, R129 ;  /* 0x0000008102817220 */ /* 0x000fe40000410000 */
[----:B------:R-:W-:Y:S01]  /*106e0*/  FMUL.FTZ R130, R0, R130 ;  /* 0x0000008200827220 */ /* 0x000fe20000410000 */
[C---:B------:R-:W-:Y:S01]  /*106f0*/  HMMA.16816.F32 R80, R144.reuse, R154, R80 ;  /* 0x0000009a9050723c */ /* 0x040fe20000001850 */
[----:B------:R-:W3:Y:S03]  /*10700*/  LDSM.16.MT88.4 R152, [R180+0x2000] ;  /* 0x00200000b498783b */ /* 0x000ee60000004200 */
[----:B-1----:R-:W-:Y:S02]  /*10710*/  FFMA.FTZ R137, R190, c[0x0][0x2d0], -R136 ;  /* 0x0000b400be897a23 */ /* 0x002fe40000010888 */
[----:B------:R-:W-:Y:S02]  /*10720*/  FMUL.FTZ R131, R0, R131 ;  /* 0x0000008300837220 */ /* 0x000fe40000410000 */
[----:B------:R1:W-:Y:S01]  /*10730*/  MUFU.EX2 R164, R137 ;  /* 0x0000008900a47308 */ /* 0x0003e20000000800 */
[----:B------:R-:W-:Y:S03]  /*10740*/  FFMA.FTZ R2, R2, R195, R187 ;  /* 0x000000c302027223 */ /* 0x000fe600000100bb */
[----:B------:R-:W-:Y:S02]  /*10750*/  FFMA.FTZ R0, R0, R194, R171 ;  /* 0x000000c200007223 */ /* 0x000fe400000100ab */
[----:B------:R-:W-:Y:S02]  /*10760*/  FADD.FTZ R2, R186, R2 ;  /* 0x00000002ba027221 */ /* 0x000fe40000010000 */
[----:B------:R-:W-:Y:S02]  /*10770*/  FADD.FTZ R0, R170, R0 ;  /* 0x00000000aa007221 */ /* 0x000fe40000010000 */
[----:B------:R-:W-:Y:S02]  /*10780*/  FADD.FTZ R2, R175, R2 ;  /* 0x00000002af027221 */ /* 0x000fe40000010000 */
[----:B------:R-:W-:Y:S01]  /*10790*/  FADD.FTZ R0, R169, R0 ;  /* 0x00000000a9007221 */ /* 0x000fe20000010000 */
[C---:B--2---:R-:W-:Y:S08]  /*107a0*/  HMMA.16816.F32 R84, R144.reuse, R148, R84 ;  /* 0x000000949054723c */ /* 0x044ff00000001854 */
[C---:B------:R-:W-:Y:S01]  /*107b0*/  HMMA.16816.F32 R88, R144.reuse, R150, R88 ;  /* 0x000000969058723c */ /* 0x040fe20000001858 */
[----:B------:R-:W2:Y:S03]  /*107c0*/  LDSM.16.MT88.4 R148, [R178+0x3000] ;  /* 0x00300000b294783b */ /* 0x000ea60000004200 */
[--C-:B-1----:R-:W-:Y:S04]  /*107d0*/  FFMA.FTZ R137, R191, c[0x0][0x2d0], -R136.reuse ;  /* 0x0000b400bf897a23 */ /* 0x102fe80000010888 */
[----:B------:R1:W4:Y:S01]  /*107e0*/  MUFU.EX2 R165, R137 ;  /* 0x0000008900a57308 */ /* 0x0003220000000800 */
[C---:B---3--:R-:W-:Y:S08]  /*107f0*/  HMMA.16816.F32 R92, R144.reuse, R152, R92 ;  /* 0x00000098905c723c */ /* 0x048ff0000000185c */
[C---:B------:R-:W-:Y:S01]  /*10800*/  HMMA.16816.F32 R96, R144.reuse, R154, R96 ;  /* 0x0000009a9060723c */ /* 0x040fe20000001860 */
[----:B------:R-:W3:Y:S03]  /*10810*/  LDSM.16.MT88.4 R152, [R179+0x3000] ;  /* 0x00300000b398783b */ /* 0x000ee60000004200 */
[--C-:B-1----:R-:W-:Y:S04]  /*10820*/  FFMA.FTZ R137, R192, c[0x0][0x2d0], -R161.reuse ;  /* 0x0000b400c0897a23 */ /* 0x102fe800000108a1 */
[----:B------:R1:W-:Y:S01]  /*10830*/  MUFU.EX2 R167, R137 ;  /* 0x0000008900a77308 */ /* 0x0003e20000000800 */
[C---:B--2---:R-:W-:Y:S08]  /*10840*/  HMMA.16816.F32 R100, R144.reuse, R148, R100 ;  /* 0x000000949064723c */ /* 0x044ff00000001864 */
[C---:B------:R-:W-:Y:S01]  /*10850*/  HMMA.16816.F32 R104, R144.reuse, R150, R104 ;  /* 0x000000969068723c */ /* 0x040fe20000001868 */
[----:B------:R-:W2:Y:S07]  /*10860*/  LDSM.16.MT88.4 R148, [R181+0x3000] ;  /* 0x00300000b594783b */ /* 0x000eae0000004200 */
[C---:B---3--:R-:W-:Y:S04]  /*10870*/  HMMA.16816.F32 R108, R144.reuse, R152, R108 ;  /* 0x00000098906c723c */ /* 0x048fe8000000186c */
[----:B-1----:R-:W-:Y:S01]  /*10880*/  FFMA.FTZ R137, R193, c[0x0][0x2d0], -R161 ;  /* 0x0000b400c1897a23 */ /* 0x002fe200000108a1 */
[----:B----4-:R-:W-:Y:S03]  /*10890*/  F2FP.PACK_AB R161, R165, R164 ;  /* 0x000000a4a5a1723e */ /* 0x010fe600000000ff */
[----:B------:R-:W1:Y:S01]  /*108a0*/  MUFU.EX2 R166, R137 ;  /* 0x0000008900a67308 */ /* 0x000e620000000800 */
[C---:B------:R-:W-:Y:S01]  /*108b0*/  HMMA.16816.F32 R112, R144.reuse, R154, R112 ;  /* 0x0000009a9070723c */ /* 0x040fe20000001870 */
[----:B------:R-:W3:Y:S07]  /*108c0*/  LDSM.16.MT88.4 R152, [R180+0x3000] ;  /* 0x00300000b498783b */ /* 0x000eee0000004200 */
[C---:B--2---:R-:W-:Y:S04]  /*108d0*/  HMMA.16816.F32 R116, R144.reuse, R148, R116 ;  /* 0x000000949074723c */ /* 0x044fe80000001874 */
[----:B-1----:R-:W-:Y:S01]  /*108e0*/  F2FP.PACK_AB R162, R166, R167 ;  /* 0x000000a7a6a2723e */ /* 0x002fe200000000ff */
[--C-:B------:R-:W-:Y:S02]  /*108f0*/  FFMA.FTZ R137, R143, c[0x0][0x2d0], -R136.reuse ;  /* 0x0000b4008f897a23 */ /* 0x100fe40000010888 */
[----:B------:R-:W-:Y:S01]  /*10900*/  FFMA.FTZ R136, R160, c[0x0][0x2d0], -R136 ;  /* 0x0000b400a0887a23 */ /* 0x000fe20000010888 */
[----:B------:R-:W-:Y:S01]  /*10910*/  F2FP.PACK_AB R160, R172, R173 ;  /* 0x000000adaca0723e */ /* 0x000fe200000000ff */
[C---:B------:R-:W-:Y:S01]  /*10920*/  HMMA.16816.F32 R120, R144.reuse, R150, R120 ;  /* 0x000000969078723c */ /* 0x040fe20000001878 */
[----:B------:R-:W1:Y:S01]  /*10930*/  LDSM.16.MT88.4 R148, [R178+0x800] ;  /* 0x00080000b294783b */ /* 0x000e620000004200 */
[----:B------:R-:W-:Y:S06]  /*10940*/  MUFU.EX2 R137, R137 ;  /* 0x0000008900897308 */ /* 0x000fec0000000800 */
[C---:B---3--:R-:W-:Y:S04]  /*10950*/  HMMA.16816.F32 R124, R144.reuse, R152, R124 ;  /* 0x00000098907c723c */ /* 0x048fe8000000187c */
[----:B------:R-:W2:Y:S04]  /*10960*/  MUFU.EX2 R136, R136 ;  /* 0x0000008800887308 */ /* 0x000ea80000000800 */
[----:B------:R-:W-:Y:S04]  /*10970*/  HMMA.16816.F32 R128, R144, R154, R128 ;  /* 0x0000009a9080723c */ /* 0x000fe80000001880 */
[----:B--2---:R-:W-:Y:S07]  /*10980*/  F2FP.PACK_AB R163, R136, R137 ;  /* 0x0000008988a3723e */ /* 0x004fee00000000ff */
[C---:B-1----:R-:W-:Y:S01]  /*10990*/  HMMA.16816.F32 R144, R160.reuse, R148, R4 ;  /* 0x00000094a090723c */ /* 0x042fe20000001804 */
[----:B------:R-:W1:Y:S07]  /*109a0*/  LDSM.16.MT88.4 R4, [R181+0x800] ;  /* 0x00080000b504783b */ /* 0x000e6e0000004200 */
[C---:B------:R-:W-:Y:S01]  /*109b0*/  HMMA.16816.F32 R148, R160.reuse, R150, R8 ;  /* 0x00000096a094723c */ /* 0x040fe20000001808 */
[----:B------:R-:W2:Y:S07]  /*109c0*/  LDSM.16.MT88.4 R8, [R180+0x800] ;  /* 0x00080000b408783b */ /* 0x000eae0000004200 */
[C---:B------:R-:W-:Y:S01]  /*109d0*/  HMMA.16816.F32 R152, R160.reuse, R156, R12 ;  /* 0x0000009ca098723c */ /* 0x040fe2000000180c */
[----:B------:R-:W3:Y:S07]  /*109e0*/  LDSM.16.MT88.4 R12, [R178+0x1800] ;  /* 0x00180000b20c783b */ /* 0x000eee0000004200 */
[C---:B------:R-:W-:Y:S08]  /*109f0*/  HMMA.16816.F32 R156, R160.reuse, R158, R16 ;  /* 0x0000009ea09c723c */ /* 0x040ff00000001810 */
        /* <DEDUP_REMOVED lines=35> */
[C---:B-1----:R-:W-:Y:S07]  /*10c30*/  HMMA.16816.F32 R116, R160.reuse, R4, R116 ;  /* 0x00000004a074723c */ /* 0x042fee0000001874 */
[----:B------:R-:W-:Y:S01]  /*10c40*/  FADD.FTZ R4, R174, R2 ;  /* 0x00000002ae047221 */ /* 0x000fe20000010000 */
[C---:B------:R-:W-:Y:S04]  /*10c50*/  HMMA.16816.F32 R120, R160.reuse, R6, R120 ;  /* 0x00000006a078723c */ /* 0x040fe80000001878 */
[----:B------:R-:W-:Y:S02]  /*10c60*/  FADD.FTZ R2, R168, R0 ;  /* 0x00000000a8027221 */ /* 0x000fe40000010000 */
[----:B------:R-:W-:Y:S02]  /*10c70*/  FADD.FTZ R0, R173, R4 ;  /* 0x00000004ad007221 */ /* 0x000fe40000010000 */
[C---:B--2---:R-:W-:Y:S04]  /*10c80*/  HMMA.16816.F32 R124, R160.reuse, R8, R124 ;  /* 0x00000008a07c723c */ /* 0x044fe8000000187c */
[----:B------:R-:W-:Y:S02]  /*10c90*/  FADD.FTZ R2, R164, R2 ;  /* 0x00000002a4027221 */ /* 0x000fe40000010000 */
[----:B------:R-:W-:Y:S01]  /*10ca0*/  FADD.FTZ R0, R172, R0 ;  /* 0x00000000ac007221 */ /* 0x000fe20000010000 */
[-C--:B------:R-:W-:Y:S01]  /*10cb0*/  MOV R8, R3.reuse ;  /* 0x0000000300087202 */ /* 0x080fe20000000f00 */
[----:B------:R-:W-:Y:S01]  /*10cc0*/  FADD.FTZ R4, R165, R2 ;  /* 0x00000002a5047221 */ /* 0x000fe20000010000 */
[----:B------:R-:W-:Y:S03]  /*10cd0*/  HMMA.16816.F32 R128, R160, R10, R128 ;  /* 0x0000000aa080723c */ /* 0x000fe60000001880 */
[----:B------:R-:W-:Y:S02]  /*10ce0*/  FADD.FTZ R2, R167, R0 ;  /* 0x00000000a7027221 */ /* 0x000fe40000010000 */
[----:B------:R-:W-:Y:S01]  /*10cf0*/  FADD.FTZ R0, R137, R4 ;  /* 0x0000000489007221 */ /* 0x000fe20000010000 */
[----:B------:R-:W-:Y:S01]  /*10d00*/  MOV R137, R3 ;  /* 0x0000000300897202 */ /* 0x000fe20000000f00 */
[----:B------:R-:W-:Y:S02]  /*10d10*/  FADD.FTZ R195, R166, R2 ;  /* 0x00000002a6c37221 */ /* 0x000fe40000010000 */
[----:B------:R-:W-:Y:S03]  /*10d20*/  FADD.FTZ R194, R136, R0 ;  /* 0x0000000088c27221 */ /* 0x000fe60000010000 */
[----:B------:R-:W-:Y:S01]  /*10d30*/  MOV R136, R135 ;  /* 0x0000008700887202 */ /* 0x000fe20000000f00 */
[----:B------:R-:W-:-:S05]  /*10d40*/  @P0 BRA `(.L_x_229) ;  /* 0xffffe04000000947 */ /* 0x000fca000383ffff */
.L_x_228:
[----:B------:R-:W-:Y:S01]  /*10d50*/  @!UPT UIADD3 URZ, URZ, URZ, URZ ;  /* 0x0000003f3f3ff290 */ /* 0x000fe2000fffe03f */
[----:B------:R-:W-:Y:S05]  /*10d60*/  BRA.DIV ~URZ, `(.L_x_230) ;  /* 0x00005b427f007947 */ /* 0x000fea000b800000 */
[----:B------:R-:W1:Y:S04]  /*10d70*/  SHFL.BFLY PT, R0, R195, 0x2, 0x1f ;  /* 0x0c401f00c3007f89 */ /* 0x000e6800000e0000 */
[----:B------:R-:W2:Y:S01]  /*10d80*/  SHFL.BFLY PT, R2, R194, 0x2, 0x1f ;  /* 0x0c401f00c2027f89 */ /* 0x000ea200000e0000 */
[----:B-1----:R-:W-:-:S02]  /*10d90*/  FADD.FTZ R0, R0, R195 ;  /* 0x000000c300007221 */ /* 0x002fc40000010000 */
[----:B--2---:R-:W-:-:S03]  /*10da0*/  FADD.FTZ R4, R2, R194 ;  /* 0x000000c202047221 */ /* 0x004fc60000010000 */
[----:B------:R-:W1:Y:S04]  /*10db0*/  SHFL.BFLY PT, R5, R0, 0x1, 0x1f ;  /* 0x0c201f0000057f89 */ /* 0x000e6800000e0000 */
[----:B------:R2:W3:Y:S01]  /*10dc0*/  SHFL.BFLY PT, R3, R4, 0x1, 0x1f ;  /* 0x0c201f0004037f89 */ /* 0x0004e200000e0000 */
[----:B-1----:R-:W-:-:S05]  /*10dd0*/  FADD.FTZ R0, R0, R5 ;  /* 0x0000000500007221 */ /* 0x002fca0000010000 */
.L_x_299:
[----:B------:R-:W-:Y:S01]  /*10de0*/  FSETP.NE.FTZ.AND P1, PT, R0, RZ, PT ;  /* 0x000000ff0000720b */ /* 0x000fe20003f35000 */
[----:B---3--:R-:W-:Y:S01]  /*10df0*/  FADD.FTZ R3, R3, R4 ;  /* 0x0000000403037221 */ /* 0x008fe20000010000 */
[----:B------:R-:W-:Y:S02]  /*10e00*/  MOV R2, RZ ;  /* 0x000000ff00027202 */ /* 0x000fe40000000f00 */
[----:B------:R-:W-:Y:S02]  /*10e10*/  MOV R136, 0xff800000 ;  /* 0xff80000000887802 */ /* 0x000fe40000000f00 */
[----:B------:R-:W-:-:S07]  /*10e20*/  FSETP.NE.FTZ.AND P0, PT, R3, RZ, PT ;  /* 0x000000ff0300720b */ /* 0x000fce0003f15000 */
[----:B------:R-:W1:Y:S01]  /*10e30*/  @P1 MUFU.RCP R2, R0 ;  /* 0x0000000000021308 */ /* 0x000e620000001000 */
[----:B--2---:R-:W-:-:S05]  /*10e40*/  @P1 MOV R4, 0x3f317218 ;  /* 0x3f31721800041802 */ /* 0x004fca0000000f00 */
[----:B------:R-:W-:Y:S02]  /*10e50*/  @P1 FMUL.FTZ R4, R4, c[0x0][0x2d0] ;  /* 0x0000b40004041a20 */ /* 0x000fe40000410000 */
[----:B------:R2:W-:Y:S01]  /*10e60*/  @P1 MUFU.LG2 R5, R0 ;  /* 0x0000000000051308 */ /* 0x0005e20000000c00 */
        /* <DEDUP_REMOVED lines=32> */
[C---:B------:R-:W-:Y:S01]  /*11070*/  FMUL.FTZ R156, R2.reuse, R20 ;  /* 0x00000014029c7220 */ /* 0x040fe20000410000 */
[----:B------:R-:W-:Y:S01]  /*11080*/  MOV R20, 0xff800000 ;  /* 0xff80000000147802 */ /* 0x000fe20000000f00 */
        /* <DEDUP_REMOVED lines=33> */
[----:B------:R2:W3:Y:S01]  /*112a0*/  @P0 MUFU.LG2 R2, R3 ;  /* 0x0000000300020308 */ /* 0x0004e20000000c00 */
[----:B-1----:R-:W-:-:S02]  /*112b0*/  FMUL.FTZ R124, R0, R146 ;  /* 0x00000092007c7220 */ /* 0x002fc40000410000 */
[C---:B------:R-:W-:Y:S02]  /*112c0*/  FMUL.FTZ R125, R0.reuse, R147 ;  /* 0x00000093007d7220 */ /* 0x040fe40000410000 */
[C---:B------:R-:W-:Y:S02]  /*112d0*/  FMUL.FTZ R128, R0.reuse, R154 ;  /* 0x0000009a00807220 */ /* 0x040fe40000410000 */
[C---:B------:R-:W-:Y:S02]  /*112e0*/  FMUL.FTZ R129, R0.reuse, R155 ;  /* 0x0000009b00817220 */ /* 0x040fe40000410000 */
[C---:B------:R-:W-:Y:S02]  /*112f0*/  FMUL.FTZ R146, R0.reuse, R158 ;  /* 0x0000009e00927220 */ /* 0x040fe40000410000 */
[C---:B------:R-:W-:Y:S02]  /*11300*/  FMUL.FTZ R147, R0.reuse, R159 ;  /* 0x0000009f00937220 */ /* 0x040fe40000410000 */
[----:B------:R-:W-:-:S02]  /*11310*/  FMUL.FTZ R154, R0, R22 ;  /* 0x00000016009a7220 */ /* 0x000fc40000410000 */
[C---:B------:R-:W-:Y:S01]  /*11320*/  FMUL.FTZ R155, R0.reuse, R23 ;  /* 0x00000017009b7220 */ /* 0x040fe20000410000 */
[----:B--2---:R-:W-:Y:S01]  /*11330*/  @P0 MOV R3, 0x3f317218 ;  /* 0x3f31721800030802 */ /* 0x004fe20000000f00 */
[C---:B------:R-:W-:Y:S02]  /*11340*/  FMUL.FTZ R158, R0.reuse, R34 ;  /* 0x00000022009e7220 */ /* 0x040fe40000410000 */
[C---:B------:R-:W-:Y:S02]  /*11350*/  FMUL.FTZ R159, R0.reuse, R35 ;  /* 0x00000023009f7220 */ /* 0x040fe40000410000 */
[----:B------:R-:W-:Y:S02]  /*11360*/  @P1 FMUL.FTZ R5, R5, 0.69314718246459960938 ;  /* 0x3f31721805051820 */ /* 0x000fe40000410000 */
        /* <DEDUP_REMOVED lines=15> */
[----:B------:R-:W-:Y:S02]  /*11460*/  FMUL.FTZ R55, R0, R67 ;  /* 0x0000004300377220 */ /* 0x000fe40000410000 */
[----:B------:R-:W-:Y:S01]  /*11470*/  @P1 FFMA.FTZ R136, R4, R135, R5 ;  /* 0x0000008704881223 */ /* 0x000fe20000010005 */
[----:B------:R-:W-:Y:S01]  /*11480*/  MOV R4, 0x1 ;  /* 0x0000000100047802 */ /* 0x000fe20000000f00 */
        /* <DEDUP_REMOVED lines=8> */
[----:B---3--:R-:W-:-:S02]  /*11510*/  @P0 FMUL.FTZ R2, R2, 0.69314718246459960938 ;  /* 0x3f31721802020820 */ /* 0x008fc40000410000 */
[----:B------:R-:W-:Y:S02]  /*11520*/  @P0 FMUL.FTZ R3, R3, c[0x0][0x2d0] ;  /* 0x0000b40003030a20 */ /* 0x000fe40000410000 */
        /* <DEDUP_REMOVED lines=32> */
.L_x_161:
[----:B------:R-:W2:Y:S01]  /*11730*/  S2R R2, SR_TID.X ;  /* 0x0000000000027919 */ /* 0x000ea20000002100 */
[----:B------:R-:W-:Y:S01]  /*11740*/  BSSY B0, `(.L_x_231) ;  /* 0x0000010000007945 */ /* 0x000fe20003800000 */
[----:B--2---:R-:W-:-:S13]  /*11750*/  LOP3.LUT P0, RZ, R2, 0xff, RZ, 0xc0, !PT ;  /* 0x000000ff02ff7812 */ /* 0x004fda000780c0ff */
[----:B------:R-:W-:Y:S05]  /*11760*/  @P0 BRA `(.L_x_232) ;  /* 0x000000d000000947 */ /* 0x000fea0003800000 */
[----:B-1----:R-:W1:Y:S01]  /*11770*/  S2R R4, SR_LANEID ;  /* 0x0000000000047919 */ /* 0x002e620000000000 */
[----:B------:R-:W-:Y:S01]  /*11780*/  VOTEU.ANY UR4, UPT, PT ;  /* 0x0000000000047886 */ /* 0x000fe200038e0100 */
[----:B------:R-:W-:Y:S01]  /*11790*/  IMAD.MOV.U32 R5, RZ, RZ, c[0x0][0x564] ;  /* 0x00015900ff057624 */ /* 0x000fe200078e00ff */
[----:B------:R-:W1:Y:S08]  /*117a0*/  FLO.U32 R3, UR4 ;  /* 0x0000000400037d00 */ /* 0x000e7000080e0000 */
[----:B------:R-:W2:Y:S01]  /*117b0*/  POPC R2, UR4 ;  /* 0x0000000400027d09 */ /* 0x000ea20008000000 */
[----:B-1----:R-:W-:Y:S01]  /*117c0*/  ISETP.EQ.U32.AND P0, PT, R3, R4, PT ;  /* 0x000000040300720c */ /* 0x002fe20003f02070 */
[----:B------:R-:W-:-:S12]  /*117d0*/  IMAD.MOV.U32 R4, RZ, RZ, c[0x0][0x560] ;  /* 0x00015800ff047624 */ /* 0x000fd800078e00ff */
[----:B--2---:R1:W2:Y:S04]  /*117e0*/  @P0 ATOMG.E.ADD.STRONG.GPU PT, R2, [R4.64], R2 ;  /* 0x00000002040209a8 */ /* 0x0042a800081ee1c6 */
[----:B-1----:R-:W1:Y:S04]  /*117f0*/  S2R R4, SR_LTMASK ;  /* 0x0000000000047919 */ /* 0x002e680000003900 */
[----:B--2---:R1:W2:Y:S02]  /*11800*/  SHFL.IDX PT, R3, R2, R3, 0x1f ;  /* 0x00001f0302037589 */ /* 0x0042a400000e0000 */
[----:B-1----:R-:W-:-:S06]  /*11810*/  LOP3.LUT R2, R4, UR4, RZ, 0xc0, !PT ;  /* 0x0000000404027c12 */ /* 0x002fcc000f8ec0ff */
[----:B------:R-:W2:Y:S02]  /*11820*/  POPC R2, R2 ;  /* 0x0000000200027309 */ /* 0x000ea40000000000 */
[----:B--2---:R-:W-:-:S06]  /*11830*/  IADD3 R208, R3, c[0x0][0xc], R2 ;  /* 0x0000030003d07a10 */ /* 0x004fcc0007ffe002 */
.L_x_232:
[----:B------:R-:W-:Y:S05]  /*11840*/  BSYNC B0 ;  /* 0x0000000000007941 */ /* 0x000fea0003800000 */
.L_x_231:
[----:B------:R-:W-:Y:S01]  /*11850*/  PRMT R0, R0, 0x9910, RZ ;  /* 0x0000991000007816 */ /* 0x000fe200000000ff */
[----:B------:R-:W-:Y:S01]  /*11860*/  BSSY B1, `(.L_x_233) ;  /* 0x00003df000017945 */ /* 0x000fe20003800000 */
[----:B------:R-:W-:Y:S02]  /*11870*/  IMAD.MOV.U32 R21, RZ, RZ, R208 ;  /* 0x000000ffff157224 */ /* 0x000fe400078e00d0 */
[----:B------:R-:W-:-:S13]  /*11880*/  ISETP.NE.AND P0, PT, R0, RZ, PT ;  /* 0x000000ff0000720c */ /* 0x000fda0003f05270 */
[----:B------:R-:W-:Y:S05]  /*11890*/  @!P0 BRA `(.L_x_234) ;  /* 0x0000308000008947 */ /* 0x000fea0003800000 */
[----:B------:R-:W-:Y:S01]  /*118a0*/  WARPSYNC 0xffffffff ;  /* 0xffffffff00007948 */ /* 0x000fe20003800000 */
[----:B------:R-:W-:Y:S01]  /*118b0*/  BAR.SYNC.DEFER_BLOCKING 0x1, 0x100 ;  /* 0x0044000000007b1d */ /* 0x000fe20000010000 */
[----:B------:R-:W-:Y:S01]  /*118c0*/  F2FP.PACK_AB R0, R161, R160 ;  /* 0x000000a0a100723e */ /* 0x000fe200000000ff */
[----:B------:R-:W-:Y:S01]  /*118d0*/  IMAD.MOV.U32 R6, RZ, RZ, 0x4 ;  /* 0x00000004ff067424 */ /* 0x000fe200078e00ff */
[----:B------:R-:W-:Y:S01]  /*118e0*/  F2FP.PACK_AB R2, R125, R124 ;  /* 0x0000007c7d02723e */ /* 0x000fe200000000ff */
[----:B------:R-:W-:Y:S01]  /*118f0*/  IMAD.MOV.U32 R13, RZ, RZ, c[0x0][0x388] ;  /* 0x0000e200ff0d7624 */ /* 0x000fe200078e00ff */
[----:B------:R-:W-:Y:S01]  /*11900*/  F2FP.PACK_AB R3, R145, R144 ;  /* 0x000000909103723e */ /* 0x000fe200000000ff */
[----:B------:R-:W-:Y:S01]  /*11910*/  IMAD.WIDE R6, R206, R6, c[0x0][0x500] ;  /* 0x00014000ce067625 */ /* 0x000fe200078e0206 */
[----:B-1----:R-:W-:Y:S02]  /*11920*/  F2FP.PACK_AB R4, R97, R96 ;  /* 0x000000606104723e */ /* 0x002fe400000000ff */
[----:B------:R-:W-:-:S02]  /*11930*/  ISETP.NE.U32.AND P0, PT, RZ, c[0x0][0x508], PT ;  /* 0x00014200ff007a0c */ /* 0x000fc40003f05070 */
[----:B------:R-:W-:Y:S02]  /*11940*/  ISETP.NE.U32.AND P2, PT, RZ, c[0x0][0x500], PT ;  /* 0x00014000ff007a0c */ /* 0x000fe40003f45070 */
[----:B------:R-:W-:Y:S02]  /*11950*/  ISETP.NE.AND.EX P1, PT, RZ, c[0x0][0x50c], PT, P0 ;  /* 0x00014300ff007a0c */ /* 0x000fe40003f25300 */
[----:B------:R-:W-:Y:S01]  /*11960*/  ISETP.NE.AND.EX P2, PT, RZ, c[0x0][0x504], PT, P2 ;  /* 0x00014100ff007a0c */ /* 0x000fe20003f45320 */
[----:B------:R1:W-:Y:S04]  /*11970*/  STS [R223+0x80], R0 ;  /* 0x00008000df007388 */ /* 0x0003e80000000800 */
[----:B------:R2:W-:Y:S04]  /*11980*/  STS [R223+0x480], R2 ;  /* 0x00048002df007388 */ /* 0x0005e80000000800 */
[----:B------:R3:W-:Y:S01]  /*11990*/  STS [R224], R3 ;  /* 0x00000003e0007388 */ /* 0x0007e20000000800 */
[----:B-1----:R-:W-:-:S02]  /*119a0*/  F2FP.PACK_AB R0, R151, R150 ;  /* 0x000000969700723e */ /* 0x002fc400000000ff */
[----:B--2---:R-:W-:-:S03]  /*119b0*/  F2FP.PACK_AB R2, R149, R148 ;  /* 0x000000949502723e */ /* 0x004fc600000000ff */
[----:B------:R1:W-:Y:S01]  /*119c0*/  STS [R224+0x400], R0 ;  /* 0x00040000e0007388 */ /* 0x0003e20000000800 */
[----:B---3--:R-:W-:-:S03]  /*119d0*/  F2FP.PACK_AB R3, R129, R128 ;  /* 0x000000808103723e */ /* 0x008fc600000000ff */
[----:B------:R2:W-:Y:S04]  /*119e0*/  STS [R226+0x80], R2 ;  /* 0x00008002e2007388 */ /* 0x0005e80000000800 */
[----:B------:R3:W-:Y:S01]  /*119f0*/  STS [R226+0x480], R3 ;  /* 0x00048003e2007388 */ /* 0x0007e20000000800 */
[----:B-1----:R-:W-:Y:S02]  /*11a00*/  F2FP.PACK_AB R0, R153, R152 ;  /* 0x000000989900723e */ /* 0x002fe400000000ff */
[----:B--2---:R-:W-:-:S03]  /*11a10*/  F2FP.PACK_AB R2, R147, R146 ;  /* 0x000000929302723e */ /* 0x004fc600000000ff */
[----:B------:R1:W-:Y:S01]  /*11a20*/  STS [R225], R0 ;  /* 0x00000000e1007388 */ /* 0x0003e20000000800 */
[----:B---3--:R-:W-:-:S03]  /*11a30*/  F2FP.PACK_AB R3, R157, R156 ;  /* 0x0000009c9d03723e */ /* 0x008fc600000000ff */
[----:B------:R2:W-:Y:S04]  /*11a40*/  STS [R225+0x400], R2 ;  /* 0x00040002e1007388 */ /* 0x0005e80000000800 */
[----:B------:R3:W-:Y:S01]  /*11a50*/  STS [R230+0x80], R3 ;  /* 0x00008003e6007388 */ /* 0x0007e20000000800 */
        /* <DEDUP_REMOVED lines=8> */
[----:B------:R1:W-:Y:S01]  /*11ae0*/  STS [R229+0x80], R0 ;  /* 0x00008000e5007388 */ /* 0x0003e20000000800 */
        /* <DEDUP_REMOVED lines=80> */
[----:B------:R3:W-:Y:S04]  /*11ff0*/  STS [R226+0xc480], R4 ;  /* 0x00c48004e2007388 */ /* 0x0007e80000000800 */
[----:B------:R4:W-:Y:S01]  /*12000*/  STS [R225+0xc000], R2 ;  /* 0x00c00002e1007388 */ /* 0x0009e20000000800 */
[----:B-1----:R-:W-:Y:S02]  /*12010*/  F2FP.PACK_AB R0, R111, R110 ;  /* 0x0000006e6f00723e */ /* 0x002fe400000000ff */
[----:B--2---:R-:W-:-:S03]  /*12020*/  F2FP.PACK_AB R3, R165, R164 ;  /* 0x000000a4a503723e */ /* 0x004fc600000000ff */
[----:B------:R1:W-:Y:S01]  /*12030*/  STS [R225+0xc400], R0 ;  /* 0x00c40000e1007388 */ /* 0x0003e20000000800 */
[----:B---3--:R-:W-:-:S03]  /*12040*/  @P1 LEA R4, P0, R206, c[0x0][0x508], 0x2 ;  /* 0x00014200ce041a11 */ /* 0x008fc600078010ff */
[----:B------:R2:W-:Y:S01]  /*12050*/  STS [R230+0xc080], R3 ;  /* 0x00c08003e6007388 */ /* 0x0005e20000000800 */
[----:B----4-:R-:W-:Y:S02]  /*12060*/  F2FP.PACK_AB R2, R107, R106 ;  /* 0x0000006a6b02723e */ /* 0x010fe400000000ff */
[----:B------:R-:W-:-:S03]  /*12070*/  @P1 LEA.HI.X R5, R206, c[0x0][0x50c], R221, 0x2, P0 ;  /* 0x00014300ce051a11 */ /* 0x000fc600000f14dd */
[----:B------:R3:W-:Y:S01]  /*12080*/  STS [R230+0xc480], R2 ;  /* 0x00c48002e6007388 */ /* 0x0007e20000000800 */
[----:B-1----:R-:W-:Y:S02]  /*12090*/  F2FP.PACK_AB R0, R121, R120 ;  /* 0x000000787900723e */ /* 0x002fe400000000ff */
[----:B--2---:R-:W-:-:S03]  /*120a0*/  F2FP.PACK_AB R3, R103, R102 ;  /* 0x000000666703723e */ /* 0x004fc600000000ff */
[----:B------:R1:W-:Y:S04]  /*120b0*/  STS [R228+0xc000], R0 ;  /* 0x00c00000e4007388 */ /* 0x0003e80000000800 */
[----:B------:R2:W-:Y:S01]  /*120c0*/  STS [R228+0xc400], R3 ;  /* 0x00c40003e4007388 */ /* 0x0005e20000000800 */
[----:B---3--:R-:W-:-:S05]  /*120d0*/  F2FP.PACK_AB R2, R117, R116 ;  /* 0x000000747502723e */ /* 0x008fca00000000ff */
[----:B------:R3:W-:Y:S01]  /*120e0*/  STS [R229+0xc080], R2 ;  /* 0x00c08002e5007388 */ /* 0x0007e20000000800 */
[----:B-1----:R-:W-:Y:S02]  /*120f0*/  F2FP.PACK_AB R0, R99, R98 ;  /* 0x000000626300723e */ /* 0x002fe400000000ff */
[----:B--2---:R-:W-:-:S03]  /*12100*/  F2FP.PACK_AB R3, R105, R104 ;  /* 0x000000686903723e */ /* 0x004fc600000000ff */
[----:B------:R1:W-:Y:S04]  /*12110*/  STS [R229+0xc480], R0 ;  /* 0x00c48000e5007388 */ /* 0x0003e80000000800 */
[----:B------:R2:W-:Y:S01]  /*12120*/  STS [R227+0xc000], R3 ;  /* 0x00c00003e3007388 */ /* 0x0005e20000000800 */
[----:B---3--:R-:W-:Y:S01]  /*12130*/  IMAD.MOV.U32 R2, RZ, RZ, RZ ;  /* 0x000000ffff027224 */ /* 0x008fe200078e00ff */
[----:B-1----:R-:W-:-:S05]  /*12140*/  F2FP.PACK_AB R0, R91, R90 ;  /* 0x0000005a5b00723e */ /* 0x002fca00000000ff */
[----:B------:R1:W-:Y:S04]  /*12150*/  STS [R227+0xc400], R0 ;  /* 0x00c40000e3007388 */ /* 0x0003e80000000800 */
[----:B------:R-:W-:Y:S06]  /*12160*/  BAR.SYNC.DEFER_BLOCKING 0x1, 0x100 ;  /* 0x0044000000007b1d */ /* 0x000fec0000010000 */
[----:B------:R1:W5:Y:S04]  /*12170*/  @P1 LDG.E R13, [R4.64] ;  /* 0x00000006040d1981 */ /* 0x000368000c1e1900 */
[----:B------:R1:W5:Y:S01]  /*12180*/  @P2 LDG.E R2, [R6.64] ;  /* 0x0000000606022981 */ /* 0x000362000c1e1900 */
[----:B------:R-:W-:-:S04]  /*12190*/  ISETP.NE.AND P0, PT, R222, RZ, PT ;  /* 0x000000ffde00720c */ /* 0x000fc80003f05270 */
[----:B--2---:R-:W-:Y:S01]  /*121a0*/  SEL R3, R222, c[0x0][0x3d4], P0 ;  /* 0x0000f500de037a07 */ /* 0x004fe20000000000 */
[----:B------:R-:W-:Y:S05]  /*121b0*/  @P1 BRA `(.L_x_235) ;  /* 0x0000004000001947 */ /* 0x000fea0003800000 */
[----:B------:R-:W-:Y:S05]  /*121c0*/  @!P2 BRA `(.L_x_235) ;  /* 0x000000300000a947 */ /* 0x000fea0003800000 */
[----:B-1----:R1:W2:Y:S04]  /*121d0*/  LDG.E R0, [R6.64] ;  /* 0x0000000606007981 */ /* 0x0022a8000c1e1900 */
[----:B-1----:R-:W2:Y:S02]  /*121e0*/  LDG.E R6, [R6.64+0x4] ;  /* 0x0000040606067981 */ /* 0x002ea4000c1e1900 */
[----:B--2--5:R-:W-:Y:S02]  /*121f0*/  IADD3 R13, -R0, R6, RZ ;  /* 0x00000006000d7210 */ /* 0x024fe40007ffe1ff */
.L_x_235:
[----:B-1----:R-:W2:Y:S01]  /*12200*/  LDL R4, [R1+0x8] ;  /* 0x0000080001047983 */ /* 0x002ea20000100800 */
[----:B------:R-:W-:Y:S01]  /*12210*/  IMAD.MOV.U32 R11, RZ, RZ, 0x368 ;  /* 0x00000368ff0b7424 */ /* 0x000fe200078e00ff */
[----:B------:R-:W-:Y:S01]  /*12220*/  ISETP.GT.AND P2, PT, R3, 0x1, PT ;  /* 0x000000010300780c */ /* 0x000fe20003f44270 */
[----:B------:R-:W-:Y:S01]  /*12230*/  IMAD.MOV.U32 R0, RZ, RZ, c[0x0][0x4e8] ;  /* 0x00013a00ff007624 */ /* 0x000fe200078e00ff */
[----:B------:R-:W3:Y:S01]  /*12240*/  LDL R113, [R1+0x4] ;  /* 0x0000040001717983 */ /* 0x000ee20000100800 */
[----:B------:R-:W-:-:S02]  /*12250*/  ISETP.NE.U32.AND P0, PT, RZ, c[0x0][0x500], PT ;  /* 0x00014000ff007a0c */ /* 0x000fc40003f05070 */
[----:B------:R-:W-:Y:S02]  /*12260*/  SEL R11, R11, 0x328, P2 ;  /* 0x000003280b0b7807 */ /* 0x000fe40001000000 */
[----:B------:R-:W-:Y:S02]  /*12270*/  ISETP.NE.AND P3, PT, R0, 0x1, PT ;  /* 0x000000010000780c */ /* 0x000fe40003f65270 */
[----:B------:R-:W1:Y:S01]  /*12280*/  LDC.64 R6, c[0x0][R11+0x170] ;  /* 0x00005c000b067b82 */ /* 0x000e620000000a00 */
[----:B------:R-:W-:-:S04]  /*12290*/  ISETP.NE.AND.EX P0, PT, RZ, c[0x0][0x504], PT, P0 ;  /* 0x00014100ff007a0c */ /* 0x000fc80003f05300 */
[----:B------:R-:W-:-:S03]  /*122a0*/  SEL R0, R206, RZ, !P0 ;  /* 0x000000ffce007207 */ /* 0x000fc60004000000 */
[----:B------:R-:W4:Y:S08]  /*122b0*/  LDC.64 R14, c[0x0][R11+0x168] ;  /* 0x00005a000b0e7b82 */ /* 0x000f300000000a00 */
[----:B------:R1:W2:Y:S08]  /*122c0*/  LDC.64 R16, c[0x0][R11+0x178] ;  /* 0x00005e000b107b82 */ /* 0x0002b00000000a00 */
[----:B------:R1:W2:Y:S01]  /*122d0*/  LDC.64 R18, c[0x0][R11+0x160] ;  /* 0x000058000b127b82 */ /* 0x0002a20000000a00 */
[----:B------:R-:W4:Y:S01]  /*122e0*/  S2R R114, SR_TID.X ;  /* 0x0000000000727919 */ /* 0x000f220000002100 */
[----:B-1----:R-:W-:-:S02]  /*122f0*/  IMAD R3, R7, R0, RZ ;  /* 0x0000000007037224 */ /* 0x002fc400078e02ff */
[----:B----4-:R-:W-:Y:S01]  /*12300*/  IMAD R10, R15, R217, RZ ;  /* 0x000000d90f0a7224 */ /* 0x010fe200078e02ff */
[----:B-----5:R-:W-:-:S04]  /*12310*/  SHF.R.S32.HI R112, RZ, 0x1f, R114 ;  /* 0x0000001fff707819 */ /* 0x020fc80000011472 */
[----:B------:R-:W-:-:S04]  /*12320*/  LEA.HI R112, R112, R114, RZ, 0x5 ;  /* 0x0000007270707211 */ /* 0x000fc800078f28ff */
[----:B------:R-:W-:Y:S01]  /*12330*/  LOP3.LUT R112, R112, 0xffffffe0, RZ, 0xc0, !PT ;  /* 0xffffffe070707812 */ /* 0x000fe200078ec0ff */
[----:B------:R-:W-:-:S04]  /*12340*/  IMAD R13, R13, c[0x0][0x4e8], RZ ;  /* 0x00013a000d0d7a24 */ /* 0x000fc800078e02ff */
[----:B------:R-:W-:Y:S01]  /*12350*/  IMAD.IADD R112, R114, 0x1, -R112 ;  /* 0x0000000172707824 */ /* 0x000fe200078e0a70 */
[----:B------:R-:W-:Y:S01]  /*12360*/  LOP3.LUT R219, R219, 0xfffffffd, RZ, 0xc0, !PT ;  /* 0xfffffffddbdb7812 */ /* 0x000fe200078ec0ff */
[----:B--2---:R-:W-:Y:S01]  /*12370*/  IMAD R8, R209, 0x80, R4 ;  /* 0x00000080d1087824 */ /* 0x004fe200078e0204 */
[----:B------:R-:W-:-:S03]  /*12380*/  SEL R4, R221, RZ, !P0 ;  /* 0x000000ffdd047207 */ /* 0x000fc60004000000 */
[----:B------:R-:W-:-:S04]  /*12390*/  @P3 IMAD.HI.U32 R9, R8, c[0x0][0x4ec], RZ ;  /* 0x00013b0008093a27 */ /* 0x000fc800078e00ff */
[C---:B------:R-:W-:Y:S02]  /*123a0*/  IMAD R11, R6.reuse, R4, R3 ;  /* 0x00000004060b7224 */ /* 0x040fe400078e0203 */
[----:B------:R-:W-:-:S04]  /*123b0*/  IMAD.WIDE.U32 R4, R6, R0, RZ ;  /* 0x0000000006047225 */ /* 0x000fc800078e00ff */
[----:B------:R-:W-:-:S04]  /*123c0*/  IMAD.WIDE.U32 R6, R14, R217, RZ ;  /* 0x000000d90e067225 */ /* 0x000fc800078e00ff */
[----:B------:R-:W-:Y:S01]  /*123d0*/  IMAD.MOV.U32 R3, RZ, RZ, R8 ;  /* 0x000000ffff037224 */ /* 0x000fe200078e0008 */
[----:B------:R-:W-:Y:S02]  /*123e0*/  @P3 SHF.R.U32.HI R3, RZ, c[0x0][0x4f0], R9 ;  /* 0x00013c00ff033a19 */ /* 0x000fe40000011609 */
[----:B------:R-:W-:Y:S01]  /*123f0*/  SEL R9, R232, RZ, P2 ;  /* 0x000000ffe8097207 */ /* 0x000fe20001000000 */
[----:B------:R-:W-:Y:S01]  /*12400*/  IMAD.IADD R12, R5, 0x1, R11 ;  /* 0x00000001050c7824 */ /* 0x000fe200078e020b */
[----:B------:R-:W-:Y:S01]  /*12410*/  IADD3 R14, P1, P0, R4, R6, R2 ;  /* 0x00000006040e7210 */ /* 0x000fe2000783e002 */
[----:B------:R-:W-:Y:S01]  /*12420*/  IMAD.IADD R4, R7, 0x1, R10 ;  /* 0x0000000107047824 */ /* 0x000fe200078e020a */
[----:B------:R-:W-:Y:S01]  /*12430*/  SHF.R.S32.HI R10, RZ, 0x1f, R2 ;  /* 0x0000001fff0a7819 */ /* 0x000fe20000011402 */
[----:B------:R-:W-:Y:S02]  /*12440*/  IMAD R11, R17, R9, RZ ;  /* 0x00000009110b7224 */ /* 0x000fe400078e02ff */
[----:B------:R-:W-:-:S02]  /*12450*/  IMAD.MOV R5, RZ, RZ, -R3 ;  /* 0x000000ffff057224 */ /* 0x000fc400078e0a03 */
        /* <DEDUP_REMOVED lines=13> */
[----:B------:R-:W-:Y:S02]  /*12530*/  IMAD.MOV.U32 R7, RZ, RZ, c[0x0][0x4ac] ;  /* 0x00012b00ff077624 */ /* 0x000fe400078e00ff */
[----:B------:R-:W-:Y:S01]  /*12540*/  IMAD.IADD R5, R5, 0x1, R3 ;  /* 0x0000000105057824 */ /* 0x000fe200078e0203 */
[----:B------:R-:W-:Y:S02]  /*12550*/  LEA R3, P0, R4, R6, 0x2 ;  /* 0x0000000604037211 */ /* 0x000fe400078010ff */
[----:B------:R-:W-:-:S04]  /*12560*/  SEL R7, R7, c[0x0][0x454], P2 ;  /* 0x0001150007077a07 */ /* 0x000fc80001000000 */
[----:B------:R-:W-:Y:S01]  /*12570*/  LEA.HI.X R5, R4, R7, R5, 0x2, P0 ;  /* 0x0000000704057211 */ /* 0x000fe200000f1405 */
[----:B------:R-:W-:Y:S04]  /*12580*/  SHFL.IDX PT, R6, R3, RZ, 0x1c1f ;  /* 0x001c1fff03067589 */ /* 0x000fe800000e0000 */
[----:B------:R-:W1:Y:S01]  /*12590*/  SHFL.IDX PT, R7, R5, RZ, 0x1c1f ;  /* 0x001c1fff05077589 */ /* 0x000e6200000e0000 */
[----:B------:R-:W-:-:S03]  /*125a0*/  LOP3.LUT P0, RZ, R112, 0x3, RZ, 0xc0, !PT ;  /* 0x0000000370ff7812 */ /* 0x000fc6000780c0ff */
[----:B------:R3:W-:Y:S04]  /*125b0*/  SHFL.IDX PT, R4, R3, 0x1, 0x1c1f ;  /* 0x003c1f0003047f89 */ /* 0x0007e800000e0000 */
[----:B------:R-:W2:Y:S01]  /*125c0*/  SHFL.IDX PT, R5, R5, 0x1, 0x1c1f ;  /* 0x003c1f0005057f89 */ /* 0x000ea200000e0000 */
[----:B---3--:R-:W-:-:S05]  /*125d0*/  IMAD R3, R209, 0x80, R113 ;  /* 0x00000080d1037824 */ /* 0x008fca00078e0271 */
[C---:B------:R-:W-:Y:S02]  /*125e0*/  ISETP.GE.OR P1, PT, R3.reuse, R13, P0 ;  /* 0x0000000d0300720c */ /* 0x040fe40000726670 */
[----:B------:R-:W-:-:S04]  /*125f0*/  IADD3 R9, R3, 0x8, RZ ;  /* 0x0000000803097810 */ /* 0x000fc80007ffe0ff */
[----:B------:R-:W-:-:S07]  /*12600*/  ISETP.GE.OR P0, PT, R9, R13, P0 ;  /* 0x0000000d0900720c */ /* 0x000fce0000706670 */
[----:B-1----:R1:W-:Y:S01]  /*12610*/  @!P1 ST.E [R6.64], R136 ;  /* 0x0000008806009985 */ /* 0x0023e2000c101906 */
[----:B------:R-:W-:-:S05]  /*12620*/  ISETP.GE.AND P1, PT, R9, R13, PT ;  /* 0x0000000d0900720c */ /* 0x000fca0003f26270 */
[----:B--2---:R1:W-:Y:S01]  /*12630*/  @!P0 ST.E [R4.64], R20 ;  /* 0x0000001404008985 */ /* 0x0043e2000c101906 */
[----:B------:R-:W-:-:S07]  /*12640*/  ISETP.GE.AND P0, PT, R3, R13, PT ;  /* 0x0000000d0300720c */ /* 0x000fce0003f06270 */
[----:B------:R-:W-:Y:S01]  /*12650*/  @P1 LOP3.LUT R219, R219, 0x2, RZ, 0xfc, !PT ;  /* 0x00000002dbdb1812 */ /* 0x000fe200078efcff */
[----:B------:R-:W-:Y:S05]  /*12660*/  @P2 BRA `(.L_x_236) ;  /* 0x0000098000002947 */ /* 0x000fea0003800000 */
[----:B------:R-:W-:Y:S01]  /*12670*/  IMAD R10, R10, c[0x0][0x3a0], RZ ;  /* 0x0000e8000a0a7a24 */ /* 0x000fe200078e02ff */
[----:B-1----:R-:W-:Y:S01]  /*12680*/  LEA R6, R216, R198, 0x5 ;  /* 0x000000c6d8067211 */ /* 0x002fe200078e28ff */
[C---:B------:R-:W-:Y:S01]  /*12690*/  IMAD.WIDE.U32 R4, R2.reuse, c[0x0][0x3a0], RZ ;  /* 0x0000e80002047a25 */ /* 0x040fe200078e00ff */
[----:B------:R-:W-:Y:S01]  /*126a0*/  SHF.R.S32.HI R7, RZ, 0x1f, R0 ;  /* 0x0000001fff077819 */ /* 0x000fe20000011400 */
[----:B------:R1:W2:Y:S01]  /*126b0*/  LDS.128 R36, [R188+0x80] ;  /* 0x00008000bc247984 */ /* 0x0002a20000000c00 */
[C---:B------:R-:W-:Y:S01]  /*126c0*/  LEA R6, R209.reuse, R6, 0x7 ;  /* 0x00000006d1067211 */ /* 0x040fe200078e38ff */
[----:B------:R-:W-:Y:S01]  /*126d0*/  IMAD R2, R2, c[0x0][0x3a4], R10 ;  /* 0x0000e90002027a24 */ /* 0x000fe200078e020a */
[----:B------:R-:W-:Y:S01]  /*126e0*/  LEA R14, R209, R198, 0x7 ;  /* 0x000000c6d10e7211 */ /* 0x000fe200078e38ff */
[----:B------:R1:W3:Y:S03]  /*126f0*/  LDS.128 R52, [R188+0x1080] ;  /* 0x00108000bc347984 */ /* 0x0002e60000000c00 */
[----:B------:R-:W-:Y:S01]  /*12700*/  IADD3 R3, R5, R2, RZ ;  /* 0x0000000205037210 */ /* 0x000fe20007ffe0ff */
[----:B------:R1:W4:Y:S01]  /*12710*/  LDS.128 R68, [R188+0x2080] ;  /* 0x00208000bc447984 */ /* 0x0003220000000c00 */
[----:B------:R-:W-:-:S03]  /*12720*/  MOV R2, R4 ;  /* 0x0000000400027202 */ /* 0x000fc60000000f00 */
[----:B------:R1:W1:Y:S02]  /*12730*/  LDS.128 R84, [R188+0x3080] ;  /* 0x00308000bc547984 */ /* 0x0002640000000c00 */
[----:B------:R-:W-:Y:S01]  /*12740*/  IMAD.WIDE.U32 R4, R217, c[0x0][0x3e8], R2 ;  /* 0x0000fa00d9047a25 */ /* 0x000fe200078e0002 */
[----:B------:R-:W-:Y:S01]  /*12750*/  MOV R2, R6 ;  /* 0x0000000600027202 */ /* 0x000fe20000000f00 */
[----:B------:R1:W1:Y:S02]  /*12760*/  LDS.128 R32, [R188+0x4080] ;  /* 0x00408000bc207984 */ /* 0x0002640000000c00 */
[----:B------:R-:W-:Y:S02]  /*12770*/  IMAD R3, R7, c[0x0][0x3f0], RZ ;  /* 0x0000fc0007037a24 */ /* 0x000fe400078e02ff */
[----:B------:R-:W-:Y:S01]  /*12780*/  @P3 IMAD.HI.U32 R7, R6, c[0x0][0x4ec], RZ ;  /* 0x00013b0006073a27 */ /* 0x000fe200078e00ff */
[----:B------:R1:W1:Y:S03]  /*12790*/  LDS.128 R48, [R188+0x5080] ;  /* 0x00508000bc307984 */ /* 0x0002660000000c00 */
[----:B------:R-:W-:Y:S01]  /*127a0*/  IMAD R5, R217, c[0x0][0x3ec], R5 ;  /* 0x0000fb00d9057a24 */ /* 0x000fe200078e0205 */
[----:B------:R1:W1:Y:S01]  /*127b0*/  LDS.128 R64, [R188+0x6080] ;  /* 0x00608000bc407984 */ /* 0x0002620000000c00 */
[----:B------:R-:W-:Y:S01]  /*127c0*/  @P3 SHF.R.U32.HI R2, RZ, c[0x0][0x4f0], R7 ;  /* 0x00013c00ff023a19 */ /* 0x000fe20000011607 */
[----:B------:R-:W-:-:S02]  /*127d0*/  IMAD R8, R0, c[0x0][0x3f4], R3 ;  /* 0x0000fd0000087a24 */ /* 0x000fc400078e0203 */
[----:B------:R1:W1:Y:S01]  /*127e0*/  LDS.128 R80, [R188+0x7080] ;  /* 0x00708000bc507984 */ /* 0x0002620000000c00 */
[----:B------:R-:W-:Y:S01]  /*127f0*/  IMAD.WIDE.U32 R4, R0, c[0x0][0x3f0], R4 ;  /* 0x0000fc0000047a25 */ /* 0x000fe200078e0004 */
[----:B------:R-:W-:Y:S02]  /*12800*/  SHF.R.S32.HI R3, RZ, 0x1f, R2 ;  /* 0x0000001fff037819 */ /* 0x000fe40000011402 */
[----:B------:R1:W1:Y:S01]  /*12810*/  LDS.128 R28, [R188+0x8080] ;  /* 0x00808000bc1c7984 */ /* 0x0002620000000c00 */
[----:B------:R-:W-:Y:S02]  /*12820*/  IADD3 R0, -R2, RZ, RZ ;  /* 0x000000ff02007210 */ /* 0x000fe40007ffe1ff */
[----:B------:R-:W-:Y:S01]  /*12830*/  IADD3 R5, R5, R8, RZ ;  /* 0x0000000805057210 */ /* 0x000fe20007ffe0ff */
[----:B------:R1:W1:Y:S01]  /*12840*/  LDS.128 R44, [R188+0x9080] ;  /* 0x00908000bc2c7984 */ /* 0x0002620000000c00 */
[----:B------:R-:W-:Y:S02]  /*12850*/  IMAD R3, R3, c[0x0][0x3e0], RZ ;  /* 0x0000f80003037a24 */ /* 0x000fe400078e02ff */
[----:B------:R-:W-:Y:S01]  /*12860*/  IMAD R0, R0, c[0x0][0x4e8], R6 ;  /* 0x00013a0000007a24 */ /* 0x000fe200078e0206 */
[----:B------:R1:W1:Y:S01]  /*12870*/  LDS.128 R60, [R188+0xa080] ;  /* 0x00a08000bc3c7984 */ /* 0x0002620000000c00 */
[----:B------:R-:W-:-:S02]  /*12880*/  IMAD R6, R2, c[0x0][0x3e4], R3 ;  /* 0x0000f90002067a24 */ /* 0x000fc400078e0203 */
[----:B------:R-:W-:Y:S01]  /*12890*/  IMAD.WIDE.U32 R2, R2, c[0x0][0x3e0], R4 ;  /* 0x0000f80002027a25 */ /* 0x000fe200078e0004 */
[----:B------:R1:W1:Y:S01]  /*128a0*/  LDS.128 R76, [R188+0xb080] ;  /* 0x00b08000bc4c7984 */ /* 0x0002620000000c00 */
[----:B------:R-:W-:-:S03]  /*128b0*/  SHF.R.S32.HI R4, RZ, 0x1f, R0 ;  /* 0x0000001fff047819 */ /* 0x000fc60000011400 */
[----:B------:R1:W1:Y:S01]  /*128c0*/  LDS.128 R24, [R188+0xc080] ;  /* 0x00c08000bc187984 */ /* 0x0002620000000c00 */
[----:B------:R-:W-:Y:S01]  /*128d0*/  IADD3 R3, R3, R6, RZ ;  /* 0x0000000603037210 */ /* 0x000fe20007ffe0ff */
[----:B------:R-:W-:Y:S02]  /*128e0*/  IMAD R4, R4, c[0x0][0x3d8], RZ ;  /* 0x0000f60004047a24 */ /* 0x000fe400078e02ff */
[----:B------:R1:W1:Y:S02]  /*128f0*/  LDS.128 R40, [R188+0xd080] ;  /* 0x00d08000bc287984 */ /* 0x0002640000000c00 */
[C---:B------:R-:W-:Y:S02]  /*12900*/  IMAD.WIDE.U32 R2, R0.reuse, c[0x0][0x3d8], R2 ;  /* 0x0000f60000027a25 */ /* 0x040fe400078e0002 */
[----:B------:R1:W1:Y:S02]  /*12910*/  LDS.128 R56, [R188+0xe080] ;  /* 0x00e08000bc387984 */ /* 0x0002640000000c00 */
[----:B------:R-:W-:Y:S01]  /*12920*/  IMAD R0, R0, c[0x0][0x3dc], R4 ;  /* 0x0000f70000007a24 */ /* 0x000fe200078e0204 */
[----:B------:R-:W-:Y:S01]  /*12930*/  LEA R16, P0, R2, c[0x0][0x380], 0x1 ;  /* 0x0000e00002107a11 */ /* 0x000fe200078008ff */
[----:B------:R1:W1:Y:S03]  /*12940*/  LDS.128 R72, [R188+0xf080] ;  /* 0x00f08000bc487984 */ /* 0x0002660000000c00 */
[----:B------:R-:W-:-:S04]  /*12950*/  IADD3 R0, R3, R0, RZ ;  /* 0x0000000003007210 */ /* 0x000fc80007ffe0ff */
[----:B------:R-:W-:Y:S01]  /*12960*/  LEA.HI.X R15, R2, c[0x0][0x384], R0, 0x1, P0 ;  /* 0x0000e100020f7a11 */ /* 0x000fe200000f0c00 */
[----:B------:R-:W-:Y:S05]  /*12970*/  BRA.DIV ~URZ, `(.L_x_237) ;  /* 0x000040a27f007947 */ /* 0x000fea000b800000 */
[----:B--234-:R2:W3:Y:S02]  /*12980*/  SHFL.IDX PT, R12, R15, RZ, 0x181f ;  /* 0x00181fff0f0c7589 */ /* 0x01c4e400000e0000 */
.L_x_300:
[----:B------:R-:W-:Y:S05]  /*12990*/  BRA.DIV ~URZ, `(.L_x_238) ;  /* 0x000040f27f007947 */ /* 0x000fea000b800000 */
[----:B------:R4:W2:Y:S02]  /*129a0*/  SHFL.IDX PT, R0, R16, RZ, 0x181f ;  /* 0x00181fff10007589 */ /* 0x0008a400000e0000 */
.L_x_301:
[----:B------:R-:W-:Y:S01]  /*129b0*/  ISETP.GE.AND P0, PT, R14, R13, PT ;  /* 0x0000000d0e00720c */ /* 0x000fe20003f06270 */
[----:B------:R-:W-:Y:S01]  /*129c0*/  BSSY B0, `(.L_x_239) ;  /* 0x0000019000007945 */ /* 0x000fe20003800000 */
[----:B------:R-:W-:Y:S02]  /*129d0*/  SHF.R.S32.HI R2, RZ, 0x1f, R134 ;  /* 0x0000001fff027819 */ /* 0x000fe40000011486 */
[----:B------:R-:W-:Y:S02]  /*129e0*/  SHF.R.S32.HI R18, RZ, 0x1f, R196 ;  /* 0x0000001fff127819 */ /* 0x000fe400000114c4 */
[----:B------:R-:W-:Y:S02]  /*129f0*/  LEA.HI R2, R2, R134, RZ, 0x3 ;  /* 0x0000008602027211 */ /* 0x000fe400078f18ff */
[----:B------:R-:W-:Y:S02]  /*12a00*/  SHF.R.S32.HI R20, RZ, 0x1f, R197 ;  /* 0x0000001fff147819 */ /* 0x000fe400000114c5 */
[----:B------:R-:W-:-:S02]  /*12a10*/  LOP3.LUT R4, R2, 0xfffffff8, RZ, 0xc0, !PT ;  /* 0xfffffff802047812 */ /* 0x000fc400078ec0ff */
[----:B------:R-:W-:Y:S02]  /*12a20*/  SHF.R.S32.HI R17, RZ, 0x1f, R132 ;  /* 0x0000001fff117819 */ /* 0x000fe40000011484 */
[----:B------:R-:W-:Y:S01]  /*12a30*/  SHF.R.S32.HI R19, RZ, 0x1f, R4 ;  /* 0x0000001fff137819 */ /* 0x000fe20000011404 */
[----:B------:R-:W-:Y:S05]  /*12a40*/  @P0 BRA `(.L_x_240) ;  /* 0x0000010000000947 */ /* 0x000fea0003800000 */
[----:B------:R-:W-:Y:S02]  /*12a50*/  ISETP.GE.AND P3, PT, R132, c[0x0][0x3c8], PT ;  /* 0x0000f20084007a0c */ /* 0x000fe40003f66270 */
[----:B------:R-:W-:Y:S02]  /*12a60*/  ISETP.GE.AND P2, PT, R134, c[0x0][0x3c8], PT ;  /* 0x0000f20086007a0c */ /* 0x000fe40003f46270 */
[----:B------:R-:W-:Y:S02]  /*12a70*/  ISETP.GE.AND P1, PT, R196, c[0x0][0x3c8], PT ;  /* 0x0000f200c4007a0c */ /* 0x000fe40003f26270 */
[----:B------:R-:W-:-:S07]  /*12a80*/  ISETP.GE.AND P0, PT, R197, c[0x0][0x3c8], PT ;  /* 0x0000f200c5007a0c */ /* 0x000fce0003f06270 */
[-C--:B--2---:R-:W-:Y:S02]  /*12a90*/  @!P3 LEA R10, P4, R132, R0.reuse, 0x1 ;  /* 0x00000000840ab211 */ /* 0x084fe400078808ff */
[-C--:B------:R-:W-:Y:S02]  /*12aa0*/  @!P2 LEA R8, P6, R4, R0.reuse, 0x1 ;  /* 0x000000000408a211 */ /* 0x080fe400078c08ff */
[----:B------:R-:W-:Y:S02]  /*12ab0*/  @!P1 LEA R6, P5, R196, R0, 0x1 ;  /* 0x00000000c4069211 */ /* 0x000fe400078a08ff */
[----:B---3--:R-:W-:Y:S02]  /*12ac0*/  @!P3 LEA.HI.X R11, R132, R12, R17, 0x1, P4 ;  /* 0x0000000c840bb211 */ /* 0x008fe400020f0c11 */
[----:B------:R-:W-:Y:S02]  /*12ad0*/  @!P0 LEA R2, P4, R197, R0, 0x1 ;  /* 0x00000000c5028211 */ /* 0x000fe400078808ff */
[-C--:B------:R-:W-:Y:S01]  /*12ae0*/  @!P2 LEA.HI.X R9, R4, R12.reuse, R19, 0x1, P6 ;  /* 0x0000000c0409a211 */ /* 0x080fe200030f0c13 */
[----:B------:R2:W-:Y:S01]  /*12af0*/  @!P3 ST.E.128 [R10.64], R36 ;  /* 0x000000240a00b985 */ /* 0x0005e2000c101d06 */
[----:B------:R-:W-:-:S02]  /*12b00*/  @!P1 LEA.HI.X R7, R196, R12, R18, 0x1, P5 ;  /* 0x0000000cc4079211 */ /* 0x000fc400028f0c12 */
[----:B------:R-:W-:Y:S01]  /*12b10*/  @!P0 LEA.HI.X R3, R197, R12, R20, 0x1, P4 ;  /* 0x0000000cc5038211 */ /* 0x000fe200020f0c14 */
[----:B-1----:R2:W-:Y:S04]  /*12b20*/  @!P2 ST.E.128 [R8.64], R32 ;  /* 0x000000200800a985 */ /* 0x0025e8000c101d06 */
[----:B------:R2:W-:Y:S04]  /*12b30*/  @!P1 ST.E.128 [R6.64], R28 ;  /* 0x0000001c06009985 */ /* 0x0005e8000c101d06 */
[----:B------:R2:W-:Y:S02]  /*12b40*/  @!P0 ST.E.128 [R2.64], R24 ;  /* 0x0000001802008985 */ /* 0x0005e4000c101d06 */
.L_x_240:
[----:B------:R-:W-:Y:S05]  /*12b50*/  BSYNC B0 ;  /* 0x0000000000007941 */ /* 0x000fea0003800000 */
.L_x_239:
[----:B------:R-:W-:Y:S05]  /*12b60*/  BRA.DIV ~URZ, `(.L_x_241) ;  /* 0x00003f827f007947 */ /* 0x000fea000b800000 */
[----:B---3--:R3:W4:Y:S04]  /*12b70*/  SHFL.IDX PT, R12, R15, 0x1, 0x181f ;  /* 0x00381f000f0c7f89 */ /* 0x00872800000e0000 */
[----:B--2---:R3:W2:Y:S02]  /*12b80*/  SHFL.IDX PT, R0, R16, 0x1, 0x181f ;  /* 0x00381f0010007f89 */ /* 0x0046a400000e0000 */
.L_x_302:
[----:B------:R-:W-:Y:S01]  /*12b90*/  IADD3 R2, R14, 0x20, RZ ;  /* 0x000000200e027810 */ /* 0x000fe20007ffe0ff */
[----:B------:R-:W-:Y:S03]  /*12ba0*/  BSSY B0, `(.L_x_242) ;  /* 0x0000013000007945 */ /* 0x000fe60003800000 */
[----:B------:R-:W-:-:S13]  /*12bb0*/  ISETP.GE.AND P0, PT, R2, R13, PT ;  /* 0x0000000d0200720c */ /* 0x000fda0003f06270 */
        /* <DEDUP_REMOVED lines=8> */
[----:B----4-:R-:W-:Y:S02]  /*12c40*/  @!P3 LEA.HI.X R11, R132, R12, R17, 0x1, P4 ;  /* 0x0000000c840bb211 */ /* 0x010fe400020f0c11 */
        /* <DEDUP_REMOVED lines=8> */
.L_x_243:
[----:B------:R-:W-:Y:S05]  /*12cd0*/  BSYNC B0 ;  /* 0x0000000000007941 */ /* 0x000fea0003800000 */
.L_x_242:
[----:B------:R-:W-:Y:S05]  /*12ce0*/  BRA.DIV ~URZ, `(.L_x_244) ;  /* 0x00003ec27f007947 */ /* 0x000fea000b800000 */
[----:B----4-:R4:W3:Y:S02]  /*12cf0*/  SHFL.IDX PT, R12, R15, 0x2, 0x181f ;  /* 0x00581f000f0c7f89 */ /* 0x0108e400000e0000 */
.L_x_303:
[----:B------:R-:W-:Y:S05]  /*12d00*/  BRA.DIV ~URZ, `(.L_x_245) ;  /* 0x00003f127f007947 */ /* 0x000fea000b800000 */
[----:B--2---:R2:W4:Y:S02]  /*12d10*/  SHFL.IDX PT, R0, R16, 0x2, 0x181f ;  /* 0x00581f0010007f89 */ /* 0x00452400000e0000 */
.L_x_304:
        /* <DEDUP_REMOVED lines=8> */
[-C--:B----4-:R-:W-:Y:S02]  /*12da0*/  @!P3 LEA R10, P4, R132, R0.reuse, 0x1 ;  /* 0x00000000840ab211 */ /* 0x090fe400078808ff */
        /* <DEDUP_REMOVED lines=11> */
.L_x_247:
[----:B------:R-:W-:Y:S05]  /*12e60*/  BSYNC B0 ;  /* 0x0000000000007941 */ /* 0x000fea0003800000 */
.L_x_246:
[----:B------:R-:W-:Y:S05]  /*12e70*/  BRA.DIV ~URZ, `(.L_x_248) ;  /* 0x00003e027f007947 */ /* 0x000fea000b800000 */
[----:B---3--:R3:W2:Y:S04]  /*12e80*/  SHFL.IDX PT, R10, R15, 0x3, 0x181f ;  /* 0x00781f000f0a7f89 */ /* 0x0086a800000e0000 */
[----:B----4-:R3:W4:Y:S02]  /*12e90*/  SHFL.IDX PT, R0, R16, 0x3, 0x181f ;  /* 0x00781f0010007f89 */ /* 0x01072400000e0000 */
.L_x_305:
[----:B------:R-:W-:-:S04]  /*12ea0*/  IADD3 R2, R14, 0x60, RZ ;  /* 0x000000600e027810 */ /* 0x000fc80007ffe0ff */
[----:B------:R-:W-:-:S13]  /*12eb0*/  ISETP.GE.AND P0, PT, R2, R13, PT ;  /* 0x0000000d0200720c */ /* 0x000fda0003f06270 */
[----:B------:R-:W-:Y:S05]  /*12ec0*/  @P0 BRA `(.L_x_249) ;  /* 0x0000278000000947 */ /* 0x000fea0003800000 */
[----:B------:R-:W-:Y:S02]  /*12ed0*/  ISETP.GE.AND P2, PT, R132, c[0x0][0x3c8], PT ;  /* 0x0000f20084007a0c */ /* 0x000fe40003f46270 */
[----:B------:R-:W-:Y:S02]  /*12ee0*/  ISETP.GE.AND P1, PT, R134, c[0x0][0x3c8], PT ;  /* 0x0000f20086007a0c */ /* 0x000fe40003f26270 */
[----:B------:R-:W-:-:S09]  /*12ef0*/  ISETP.GE.AND P0, PT, R196, c[0x0][0x3c8], PT ;  /* 0x0000f200c4007a0c */ /* 0x000fd20003f06270 */
[-C--:B----4-:R-:W-:Y:S02]  /*12f00*/  @!P2 LEA R8, P5, R132, R0.reuse, 0x1 ;  /* 0x000000008408a211 */ /* 0x090fe400078a08ff */
[-C--:B------:R-:W-:Y:S02]  /*12f10*/  @!P1 LEA R6, P4, R4, R0.reuse, 0x1 ;  /* 0x0000000004069211 */ /* 0x080fe400078808ff */
[----:B------:R-:W-:Y:S02]  /*12f20*/  @!P0 LEA R2, P3, R196, R0, 0x1 ;  /* 0x00000000c4028211 */ /* 0x000fe400078608ff */
[-C--:B--2---:R-:W-:Y:S02]  /*12f30*/  @!P2 LEA.HI.X R9, R132, R10.reuse, R17, 0x1, P5 ;  /* 0x0000000a8409a211 */ /* 0x084fe400028f0c11 */
[-C--:B------:R-:W-:Y:S02]  /*12f40*/  @!P1 LEA.HI.X R7, R4, R10.reuse, R19, 0x1, P4 ;  /* 0x0000000a04079211 */ /* 0x080fe400020f0c13 */
[----:B------:R-:W-:Y:S01]  /*12f50*/  @!P0 LEA.HI.X R3, R196, R10, R18, 0x1, P3 ;  /* 0x0000000ac4038211 */ /* 0x000fe200018f0c12 */
[----:B-1----:R1:W-:Y:S04]  /*12f60*/  @!P2 ST.E.128 [R8.64], R84 ;  /* 0x000000540800a985 */ /* 0x0023e8000c101d06 */
[----:B------:R1:W-:Y:S04]  /*12f70*/  @!P1 ST.E.128 [R6.64], R80 ;  /* 0x0000005006009985 */ /* 0x0003e8000c101d06 */
[----:B------:R1:W-:Y:S01]  /*12f80*/  @!P0 ST.E.128 [R2.64], R76 ;  /* 0x0000004c02008985 */ /* 0x0003e2000c101d06 */
[----:B------:R-:W-:-:S13]  /*12f90*/  ISETP.GE.AND P0, PT, R197, c[0x0][0x3c8], PT ;  /* 0x0000f200c5007a0c */ /* 0x000fda0003f06270 */
[----:B------:R-:W-:Y:S05]  /*12fa0*/  @P0 BRA `(.L_x_249) ;  /* 0x000026a000000947 */ /* 0x000fea0003800000 */
[----:B-1----:R-:W-:-:S04]  /*12fb0*/  LEA R2, P0, R197, R0, 0x1 ;  /* 0x00000000c5027211 */ /* 0x002fc800078008ff */
[----:B------:R-:W-:-:S05]  /*12fc0*/  LEA.HI.X R3, R197, R10, R20, 0x1, P0 ;  /* 0x0000000ac5037211 */ /* 0x000fca00000f0c14 */
[----:B------:R1:W-:Y:S01]  /*12fd0*/  ST.E.128 [R2.64], R72 ;  /* 0x0000004802007985 */ /* 0x0003e2000c101d06 */
[----:B------:R-:W-:Y:S05]  /*12fe0*/  BRA `(.L_x_249) ;  /* 0x0000266000007947 */ /* 0x000fea0003800000 */
.L_x_236:
[----:B------:R-:W-:Y:S02]  /*12ff0*/  IMAD R10, R10, c[0x0][0x408], RZ ;  /* 0x000102000a0a7a24 */ /* 0x000fe400078e02ff */
[----:B-1----:R-:W-:-:S04]  /*13000*/  IMAD.WIDE.U32 R4, R2, c[0x0][0x408], RZ ;  /* 0x0001020002047a25 */ /* 0x002fc800078e00ff */
[----:B------:R-:W-:-:S05]  /*13010*/  IMAD R2, R2, c[0x0][0x40c], R10 ;  /* 0x0001030002027a24 */ /* 0x000fca00078e020a */
[----:B------:R-:W-:Y:S02]  /*13020*/  IADD3 R3, R5, R2, RZ ;  /* 0x0000000205037210 */ /* 0x000fe40007ffe0ff */
[----:B------:R-:W-:Y:S02]  /*13030*/  MOV R2, R4 ;  /* 0x0000000400027202 */ /* 0x000fe40000000f00 */
[----:B------:R-:W-:-:S03]  /*13040*/  SHF.R.S32.HI R5, RZ, 0x1f, R0 ;  /* 0x0000001fff057819 */ /* 0x000fc60000011400 */
[----:B------:R-:W-:-:S04]  /*13050*/  IMAD.WIDE.U32 R2, R217, c[0x0][0x438], R2 ;  /* 0x00010e00d9027a25 */ /* 0x000fc800078e0002 */
[----:B------:R-:W-:Y:S02]  /*13060*/  IMAD R4, R5, c[0x0][0x440], RZ ;  /* 0x0001100005047a24 */ /* 0x000fe400078e02ff */
[----:B------:R-:W-:Y:S02]  /*13070*/  IMAD R3, R217, c[0x0][0x43c], R3 ;  /* 0x00010f00d9037a24 */ /* 0x000fe400078e0203 */
[----:B------:R-:W-:-:S04]  /*13080*/  @P3 IMAD.HI.U32 R5, R8, c[0x0][0x4ec], RZ ;  /* 0x00013b0008053a27 */ /* 0x000fc800078e00ff */
[C---:B------:R-:W-:Y:S02]  /*13090*/  IMAD R4, R0.reuse, c[0x0][0x444], R4 ;  /* 0x0001110000047a24 */ /* 0x040fe400078e0204 */
[----:B------:R-:W-:Y:S01]  /*130a0*/  IMAD.WIDE.U32 R2, R0, c[0x0][0x440], R2 ;  /* 0x0001100000027a25 */ /* 0x000fe200078e0002 */
[----:B------:R-:W-:Y:S02]  /*130b0*/  MOV R0, R8 ;  /* 0x0000000800007202 */ /* 0x000fe40000000f00 */
[----:B------:R-:W-:Y:S02]  /*130c0*/  @P3 SHF.R.U32.HI R0, RZ, c[0x0][0x4f0], R5 ;  /* 0x00013c00ff003a19 */ /* 0x000fe40000011605 */
[----:B------:R-:W-:Y:S02]  /*130d0*/  IADD3 R3, R3, R4, RZ ;  /* 0x0000000403037210 */ /* 0x000fe40007ffe0ff */
[----:B------:R-:W-:Y:S02]  /*130e0*/  SHF.R.S32.HI R5, RZ, 0x1f, R0 ;  /* 0x0000001fff057819 */ /* 0x000fe40000011400 */
[----:B------:R-:W-:Y:S01]  /*130f0*/  IADD3 R4, -R0, RZ, RZ ;  /* 0x000000ff00047210 */ /* 0x000fe20007ffe1ff */
[----:B------:R-:W-:-:S04]  /*13100*/  IMAD.WIDE.U32 R2, R232, c[0x0][0x448], R2 ;  /* 0x00011200e8027a25 */ /* 0x000fc800078e0002 */
        /* <DEDUP_REMOVED lines=15> */
.L_x_306:
[----:B------:R-:W-:Y:S05]  /*13200*/  BRA.DIV ~URZ, `(.L_x_251) ;  /* 0x00003ba27f007947 */ /* 0x000fea000b800000 */
[----:B------:R3:W4:Y:S02]  /*13210*/  SHFL.IDX PT, R0, R17, RZ, 0x1c1f ;  /* 0x001c1fff11007589 */ /* 0x00072400000e0000 */
.L_x_307:
[----:B------:R-:W-:Y:S01]  /*13220*/  BSSY B0, `(.L_x_252) ;  /* 0x00000b3000007945 */ /* 0x000fe20003800000 */
[----:B------:R-:W-:Y:S05]  /*13230*/  @P0 BRA `(.L_x_253) ;  /* 0x00000b1000000947 */ /* 0x000fea0003800000 */
[----:B------:R-:W-:Y:S02]  /*13240*/  ISETP.GE.AND P2, PT, R199, c[0x0][0x3c8], PT ;  /* 0x0000f200c7007a0c */ /* 0x000fe40003f46270 */
[----:B------:R-:W-:Y:S02]  /*13250*/  ISETP.GE.AND P1, PT, R241, c[0x0][0x3c8], PT ;  /* 0x0000f200f1007a0c */ /* 0x000fe40003f26270 */
[----:B------:R-:W-:Y:S02]  /*13260*/  ISETP.GE.AND P0, PT, R240, c[0x0][0x3c8], PT ;  /* 0x0000f200f0007a0c */ /* 0x000fe40003f06270 */
[----:B------:R-:W-:Y:S02]  /*13270*/  ISETP.GE.AND P6, PT, R239, c[0x0][0x3c8], PT ;  /* 0x0000f200ef007a0c */ /* 0x000fe40003fc6270 */
[----:B------:R-:W-:-:S02]  /*13280*/  ISETP.GE.AND P5, PT, R238, c[0x0][0x3c8], PT ;  /* 0x0000f200ee007a0c */ /* 0x000fc40003fa6270 */
[----:B------:R-:W-:Y:S02]  /*13290*/  SHF.R.S32.HI R8, RZ, 0x1f, R241 ;  /* 0x0000001fff087819 */ /* 0x000fe400000114f1 */
[----:B------:R-:W-:Y:S01]  /*132a0*/  SHF.R.S32.HI R5, RZ, 0x1f, R240 ;  /* 0x0000001fff057819 */ /* 0x000fe200000114f0 */
[----:B----4-:R-:W-:Y:S01]  /*132b0*/  @!P2 IMAD.MOV.U32 R2, RZ, RZ, R0 ;  /* 0x000000ffff02a224 */ /* 0x010fe200078e0000 */
[----:B------:R-:W-:Y:S01]  /*132c0*/  ISETP.GE.AND P4, PT, R237, c[0x0][0x3c8], PT ;  /* 0x0000f200ed007a0c */ /* 0x000fe20003f86270 */
[----:B--2---:R-:W-:Y:S01]  /*132d0*/  @!P2 IMAD.MOV.U32 R3, RZ, RZ, R4 ;  /* 0x000000ffff03a224 */ /* 0x004fe200078e0004 */
[----:B------:R-:W-:-:S03]  /*132e0*/  SHF.R.S32.HI R10, RZ, 0x1f, R239 ;  /* 0x0000001fff0a7819 */ /* 0x000fc600000114ef */
[----:B------:R-:W-:Y:S01]  /*132f0*/  @!P2 IMAD.WIDE R6, R199, 0x4, R2 ;  /* 0x00000004c706a825 */ /* 0x000fe200078e0202 */
[----:B------:R-:W-:-:S04]  /*13300*/  @!P1 LEA R2, P3, R241, R0, 0x2 ;  /* 0x00000000f1029211 */ /* 0x000fc800078610ff */
[----:B------:R2:W-:Y:S01]  /*13310*/  @!P2 ST.E.64 [R6.64], R160 ;  /* 0x000000a00600a985 */ /* 0x0005e2000c101b06 */
[----:B------:R-:W-:Y:S02]  /*13320*/  @!P1 LEA.HI.X R3, R241, R4, R8, 0x2, P3 ;  /* 0x00000004f1039211 */ /* 0x000fe400018f1408 */
[----:B------:R-:W-:-:S03]  /*13330*/  ISETP.GE.AND P3, PT, R236, c[0x0][0x3c8], PT ;  /* 0x0000f200ec007a0c */ /* 0x000fc60003f66270 */
[----:B------:R4:W-:Y:S01]  /*13340*/  @!P1 ST.E.64 [R2.64], R144 ;  /* 0x0000009002009985 */ /* 0x0009e2000c101b06 */
[----:B--2---:R-:W-:-:S04]  /*13350*/  @!P0 LEA R6, P2, R240, R0, 0x2 ;  /* 0x00000000f0068211 */ /* 0x004fc800078410ff */
[----:B------:R-:W-:Y:S02]  /*13360*/  @!P0 LEA.HI.X R7, R240, R4, R5, 0x2, P2 ;  /* 0x00000004f0078211 */ /* 0x000fe400010f1405 */
[-C--:B----4-:R-:W-:Y:S02]  /*13370*/  @!P6 LEA R2, P1, R239, R0.reuse, 0x2 ;  /* 0x00000000ef02e211 */ /* 0x090fe400078210ff */
[----:B------:R-:W-:Y:S01]  /*13380*/  SHF.R.S32.HI R5, RZ, 0x1f, R238 ;  /* 0x0000001fff057819 */ /* 0x000fe200000114ee */
[----:B------:R2:W-:Y:S01]  /*13390*/  @!P0 ST.E.64 [R6.64], R148 ;  /* 0x0000009406008985 */ /* 0x0005e2000c101b06 */
[----:B------:R-:W-:Y:S02]  /*133a0*/  @!P5 LEA R8, P0, R238, R0, 0x2 ;  /* 0x00000000ee08d211 */ /* 0x000fe400078010ff */
[----:B------:R-:W-:Y:S02]  /*133b0*/  ISETP.GE.AND P2, PT, R235, c[0x0][0x3c8], PT ;  /* 0x0000f200eb007a0c */ /* 0x000fe40003f46270 */
[----:B------:R-:W-:-:S02]  /*133c0*/  @!P6 LEA.HI.X R3, R239, R4, R10, 0x2, P1 ;  /* 0x00000004ef03e211 */ /* 0x000fc400008f140a */
[----:B------:R-:W-:Y:S02]  /*133d0*/  @!P5 LEA.HI.X R9, R238, R4, R5, 0x2, P0 ;  /* 0x00000004ee09d211 */ /* 0x000fe400000f1405 */
[----:B------:R-:W-:Y:S01]  /*133e0*/  ISETP.GE.AND P1, PT, R234, c[0x0][0x3c8], PT ;  /* 0x0000f200ea007a0c */ /* 0x000fe20003f26270 */
[----:B------:R4:W-:Y:S01]  /*133f0*/  @!P6 ST.E.64 [R2.64], R152 ;  /* 0x000000980200e985 */ /* 0x0009e2000c101b06 */
[----:B------:R-:W-:Y:S02]  /*13400*/  ISETP.GE.AND P6, PT, R231, c[0x0][0x3c8], PT ;  /* 0x0000f200e7007a0c */ /* 0x000fe40003fc6270 */
[----:B------:R-:W-:Y:S01]  /*13410*/  IADD3 R5, R199, 0x70, RZ ;  /* 0x00000070c7057810 */ /* 0x000fe20007ffe0ff */
[----:B------:R5:W-:Y:S01]  /*13420*/  @!P5 ST.E.64 [R8.64], R156 ;  /* 0x0000009c0800d985 */ /* 0x000be2000c101b06 */
[----:B--2---:R-:W-:-:S04]  /*13430*/  @!P4 LEA R6, P0, R237, R0, 0x2 ;  /* 0x00000000ed06c211 */ /* 0x004fc800078010ff */
[----:B------:R-:W-:Y:S02]  /*13440*/  @!P4 LEA.HI.X R7, R237, R4, R252, 0x2, P0 ;  /* 0x00000004ed07c211 */ /* 0x000fe400000f14fc */
[----:B------:R-:W-:-:S03]  /*13450*/  ISETP.GE.AND P0, PT, R233, c[0x0][0x3c8], PT ;  /* 0x0000f200e9007a0c */ /* 0x000fc60003f06270 */
[----:B------:R2:W-:Y:S01]  /*13460*/  @!P4 ST.E.64 [R6.64], R24 ;  /* 0x000000180600c985 */ /* 0x0005e2000c101b06 */
[CC--:B----4-:R-:W-:Y:S02]  /*13470*/  @!P3 LEA R2, P5, R236.reuse, R0.reuse, 0x2 ;  /* 0x00000000ec02b211 */ /* 0x0d0fe400078a10ff */
[C---:B------:R-:W-:Y:S02]  /*13480*/  @!P2 LEA R10, P4, R235.reuse, R0, 0x2 ;  /* 0x00000000eb0aa211 */ /* 0x040fe400078810ff */
[-C--:B------:R-:W-:Y:S02]  /*13490*/  @!P3 LEA.HI.X R3, R236, R4.reuse, R251, 0x2, P5 ;  /* 0x00000004ec03b211 */ /* 0x080fe400028f14fb */
[----:B------:R-:W-:-:S03]  /*134a0*/  @!P2 LEA.HI.X R11, R235, R4, R250, 0x2, P4 ;  /* 0x00000004eb0ba211 */ /* 0x000fc600020f14fa */
[----:B------:R4:W-:Y:S01]  /*134b0*/  @!P3 ST.E.64 [R2.64], R28 ;  /* 0x0000001c0200b985 */ /* 0x0009e2000c101b06 */
[----:B-----5:R-:W-:-:S03]  /*134c0*/  @!P0 LEA R8, P4, R233, R0, 0x2 ;  /* 0x00000000e9088211 */ /* 0x020fc600078810ff */
[----:B------:R5:W-:Y:S01]  /*134d0*/  @!P2 ST.E.64 [R10.64], R162 ;  /* 0x000000a20a00a985 */ /* 0x000be2000c101b06 */
[----:B------:R-:W-:Y:S02]  /*134e0*/  @!P0 LEA.HI.X R9, R233, R4, R248, 0x2, P4 ;  /* 0x00000004e9098211 */ /* 0x000fe400020f14f8 */
[----:B------:R-:W-:Y:S02]  /*134f0*/  ISETP.GE.AND P4, PT, R5, c[0x0][0x3c8], PT ;  /* 0x0000f20005007a0c */ /* 0x000fe40003f86270 */
[----:B--2---:R-:W-:-:S04]  /*13500*/  @!P1 LEA R6, P3, R234, R0, 0x2 ;  /* 0x00000000ea069211 */ /* 0x004fc800078610ff */
[----:B------:R-:W-:-:S05]  /*13510*/  @!P1 LEA.HI.X R7, R234, R4, R249, 0x2, P3 ;  /* 0x00000004ea079211 */ /* 0x000fca00018f14f9 */
[----:B------:R2:W-:Y:S01]  /*13520*/  @!P1 ST.E.64 [R6.64], R36 ;  /* 0x0000002406009985 */ /* 0x0005e2000c101b06 */
[C---:B----4-:R-:W-:Y:S02]  /*13530*/  IADD3 R3, R199.reuse, 0x58, RZ ;  /* 0x00000058c7037810 */ /* 0x050fe40007ffe0ff */
[----:B------:R-:W-:Y:S01]  /*13540*/  IADD3 R2, R199, 0x60, RZ ;  /* 0x00000060c7027810 */ /* 0x000fe20007ffe0ff */
[----:B------:R4:W-:Y:S01]  /*13550*/  @!P0 ST.E.64 [R8.64], R32 ;  /* 0x0000002008008985 */ /* 0x0009e2000c101b06 */
[----:B------:R-:W-:Y:S02]  /*13560*/  ISETP.GE.AND P2, PT, R3, c[0x0][0x3c8], PT ;  /* 0x0000f20003007a0c */ /* 0x000fe40003f46270 */
[----:B------:R-:W-:Y:S02]  /*13570*/  ISETP.GE.AND P5, PT, R2, c[0x0][0x3c8], PT ;  /* 0x0000f20002007a0c */ /* 0x000fe40003fa6270 */
[----:B-----5:R-:W-:Y:S02]  /*13580*/  @!P6 LEA R10, P0, R231, R0, 0x2 ;  /* 0x00000000e70ae211 */ /* 0x020fe400078010ff */
[----:B------:R-:W-:-:S02]  /*13590*/  SHF.R.S32.HI R13, RZ, 0x1f, R2 ;  /* 0x0000001fff0d7819 */ /* 0x000fc40000011402 */
[----:B--2---:R-:W-:Y:S02]  /*135a0*/  IADD3 R6, R199, 0x68, RZ ;  /* 0x00000068c7067810 */ /* 0x004fe40007ffe0ff */
[----:B------:R-:W-:Y:S02]  /*135b0*/  SHF.R.S32.HI R7, RZ, 0x1f, R231 ;  /* 0x0000001fff077819 */ /* 0x000fe400000114e7 */
[----:B------:R-:W-:Y:S02]  /*135c0*/  ISETP.GE.AND P3, PT, R6, c[0x0][0x3c8], PT ;  /* 0x0000f20006007a0c */ /* 0x000fe40003f66270 */
[----:B----4-:R-:W-:Y:S02]  /*135d0*/  SHF.R.S32.HI R9, RZ, 0x1f, R3 ;  /* 0x0000001fff097819 */ /* 0x010fe40000011403 */
[----:B------:R-:W-:Y:S02]  /*135e0*/  @!P2 LEA R8, P1, R3, R0, 0x2 ;  /* 0x000000000308a211 */ /* 0x000fe400078210ff */
[----:B------:R-:W-:-:S02]  /*135f0*/  @!P6 LEA.HI.X R11, R231, R4, R7, 0x2, P0 ;  /* 0x00000004e70be211 */ /* 0x000fc400000f1407 */
[----:B------:R-:W-:Y:S02]  /*13600*/  @!P2 LEA.HI.X R9, R3, R4, R9, 0x2, P1 ;  /* 0x000000040309a211 */ /* 0x000fe400008f1409 */
[----:B------:R-:W-:Y:S01]  /*13610*/  IADD3 R3, R199, 0x78, RZ ;  /* 0x00000078c7037810 */ /* 0x000fe20007ffe0ff */
[----:B------:R2:W-:Y:S01]  /*13620*/  @!P6 ST.E.64 [R10.64], R44 ;  /* 0x0000002c0a00e985 */ /* 0x0005e2000c101b06 */
[C---:B------:R-:W-:Y:S02]  /*13630*/  @!P5 LEA R12, P0, R2.reuse, R0, 0x2 ;  /* 0x00000000020cd211 */ /* 0x040fe400078010ff */
[----:B------:R-:W-:Y:S01]  /*13640*/  SHF.R.S32.HI R7, RZ, 0x1f, R5 ;  /* 0x0000001fff077819 */ /* 0x000fe20000011405 */
[----:B------:R4:W-:Y:S01]  /*13650*/  @!P2 ST.E.64 [R8.64], R40 ;  /* 0x000000280800a985 */ /* 0x0009e2000c101b06 */
[----:B------:R-:W-:Y:S02]  /*13660*/  ISETP.GE.AND P2, PT, R3, c[0x0][0x3c8], PT ;  /* 0x0000f20003007a0c */ /* 0x000fe40003f46270 */
[----:B------:R-:W-:-:S02]  /*13670*/  @!P5 LEA.HI.X R13, R2, R4, R13, 0x2, P0 ;  /* 0x00000004020dd211 */ /* 0x000fc400000f140d */
[----:B------:R-:W-:-:S03]  /*13680*/  IADD3 R2, R199, 0x80, RZ ;  /* 0x00000080c7027810 */ /* 0x000fc60007ffe0ff */
[----:B------:R5:W-:Y:S01]  /*13690*/  @!P5 ST.E.64 [R12.64], R52 ;  /* 0x000000340c00d985 */ /* 0x000be2000c101b06 */
[----:B------:R-:W-:Y:S02]  /*136a0*/  ISETP.GE.AND P5, PT, R2, c[0x0][0x3c8], PT ;  /* 0x0000f20002007a0c */ /* 0x000fe40003fa6270 */
[CC--:B--2---:R-:W-:Y:S02]  /*136b0*/  @!P4 LEA R10, P0, R5.reuse, R0.reuse, 0x2 ;  /* 0x00000000050ac211 */ /* 0x0c4fe400078010ff */
[----:B----4-:R-:W-:Y:S02]  /*136c0*/  SHF.R.S32.HI R9, RZ, 0x1f, R6 ;  /* 0x0000001fff097819 */ /* 0x010fe40000011406 */
[C---:B------:R-:W-:Y:S02]  /*136d0*/  @!P3 LEA R8, P1, R6.reuse, R0, 0x2 ;  /* 0x000000000608b211 */ /* 0x040fe400078210ff */
[-C--:B------:R-:W-:Y:S02]  /*136e0*/  @!P4 LEA.HI.X R11, R5, R4.reuse, R7, 0x2, P0 ;  /* 0x00000004050bc211 */ /* 0x080fe400000f1407 */
[----:B------:R-:W-:-:S02]  /*136f0*/  @!P3 LEA.HI.X R9, R6, R4, R9, 0x2, P1 ;  /* 0x000000040609b211 */ /* 0x000fc400008f1409 */
[C---:B------:R-:W-:Y:S02]  /*13700*/  IADD3 R6, R199.reuse, 0x88, RZ ;  /* 0x00000088c7067810 */ /* 0x040fe40007ffe0ff */
[----:B------:R-:W-:Y:S01]  /*13710*/  IADD3 R5, R199, 0x90, RZ ;  /* 0x00000090c7057810 */ /* 0x000fe20007ffe0ff */
[----:B------:R2:W-:Y:S01]  /*13720*/  @!P3 ST.E.64 [R8.64], R48 ;  /* 0x000000300800b985 */ /* 0x0005e2000c101b06 */
[----:B------:R-:W-:Y:S02]  /*13730*/  ISETP.GE.AND P3, PT, R6, c[0x0][0x3c8], PT ;  /* 0x0000f20006007a0c */ /* 0x000fe40003f66270 */
[----:B------:R-:W-:Y:S01]  /*13740*/  ISETP.GE.AND P6, PT, R5, c[0x0][0x3c8], PT ;  /* 0x0000f20005007a0c */ /* 0x000fe20003fc6270 */
[----:B------:R4:W-:Y:S01]  /*13750*/  @!P4 ST.E.64 [R10.64], R60 ;  /* 0x0000003c0a00c985 */ /* 0x0009e2000c101b06 */
[----:B------:R-:W-:Y:S02]  /*13760*/  SHF.R.S32.HI R7, RZ, 0x1f, R2 ;  /* 0x0000001fff077819 */ /* 0x000fe40000011402 */
[----:B-----5:R-:W-:-:S02]  /*13770*/  @!P5 LEA R12, P0, R2, R0, 0x2 ;  /* 0x00000000020cd211 */ /* 0x020fc400078010ff */
[C---:B------:R-:W-:Y:S02]  /*13780*/  ISETP.GE.AND P4, PT, R2.reuse, c[0x0][0x3c8], PT ;  /* 0x0000f20002007a0c */ /* 0x040fe40003f86270 */
[----:B------:R-:W-:Y:S02]  /*13790*/  @!P5 LEA.HI.X R13, R2, R4, R7, 0x2, P0 ;  /* 0x00000004020dd211 */ /* 0x000fe400000f1407 */
[C---:B------:R-:W-:Y:S02]  /*137a0*/  IADD3 R7, R199.reuse, 0xa0, RZ ;  /* 0x000000a0c7077810 */ /* 0x040fe40007ffe0ff */
[----:B------:R-:W-:Y:S02]  /*137b0*/  IADD3 R2, R199, 0xb0, RZ ;  /* 0x000000b0c7027810 */ /* 0x000fe40007ffe0ff */
[----:B------:R-:W-:Y:S02]  /*137c0*/  ISETP.GE.AND P5, PT, R7, c[0x0][0x3c8], PT ;  /* 0x0000f20007007a0c */ /* 0x000fe40003fa6270 */
[----:B------:R-:W-:-:S02]  /*137d0*/  @!P6 LEA R14, P0, R5, R0, 0x2 ;  /* 0x00000000050ee211 */ /* 0x000fc400078010ff */
[----:B--2---:R-:W-:Y:S02]  /*137e0*/  SHF.R.S32.HI R9, RZ, 0x1f, R3 ;  /* 0x0000001fff097819 */ /* 0x004fe40000011403 */
[----:B------:R-:W-:-:S04]  /*137f0*/  @!P2 LEA R8, P1, R3, R0, 0x2 ;  /* 0x000000000308a211 */ /* 0x000fc800078210ff */
[----:B------:R-:W-:Y:S02]  /*13800*/  @!P2 LEA.HI.X R9, R3, R4, R9, 0x2, P1 ;  /* 0x000000040309a211 */ /* 0x000fe400008f1409 */
[----:B----4-:R-:W-:Y:S02]  /*13810*/  @!P3 LEA R10, P1, R6, R0, 0x2 ;  /* 0x00000000060ab211 */ /* 0x010fe400078210ff */
[----:B------:R-:W-:Y:S01]  /*13820*/  SHF.R.S32.HI R3, RZ, 0x1f, R5 ;  /* 0x0000001fff037819 */ /* 0x000fe20000011405 */
[----:B------:R2:W-:Y:S03]  /*13830*/  @!P2 ST.E.64 [R8.64], R56 ;  /* 0x000000380800a985 */ /* 0x0005e6000c101b06 */
[----:B------:R-:W-:Y:S01]  /*13840*/  @!P6 LEA.HI.X R15, R5, R4, R3, 0x2, P0 ;  /* 0x00000004050fe211 */ /* 0x000fe200000f1403 */
[----:B------:R4:W-:Y:S01]  /*13850*/  @!P4 ST.E.64 [R12.64], R68 ;  /* 0x000000440c00c985 */ /* 0x0009e2000c101b06 */
[----:B------:R-:W-:-:S02]  /*13860*/  IADD3 R3, R199, 0xa8, RZ ;  /* 0x000000a8c7037810 */ /* 0x000fc40007ffe0ff */
[----:B------:R-:W-:Y:S02]  /*13870*/  SHF.R.S32.HI R5, RZ, 0x1f, R7 ;  /* 0x0000001fff057819 */ /* 0x000fe40000011407 */
[----:B--2---:R-:W-:Y:S02]  /*13880*/  IADD3 R8, R199, 0x98, RZ ;  /* 0x00000098c7087810 */ /* 0x004fe40007ffe0ff */
[----:B------:R-:W-:Y:S02]  /*13890*/  SHF.R.S32.HI R9, RZ, 0x1f, R6 ;  /* 0x0000001fff097819 */ /* 0x000fe40000011406 */
[----:B------:R-:W-:Y:S02]  /*138a0*/  ISETP.GE.AND P2, PT, R8, c[0x0][0x3c8], PT ;  /* 0x0000f20008007a0c */ /* 0x000fe40003f46270 */
[----:B------:R-:W-:Y:S02]  /*138b0*/  @!P3 LEA.HI.X R11, R6, R4, R9, 0x2, P1 ;  /* 0x00000004060bb211 */ /* 0x000fe400008f1409 */
[----:B------:R-:W-:-:S02]  /*138c0*/  SHF.R.S32.HI R6, RZ, 0x1f, R8 ;  /* 0x0000001fff067819 */ /* 0x000fc40000011408 */
[----:B----4-:R-:W-:Y:S01]  /*138d0*/  @!P5 LEA R12, P0, R7, R0, 0x2 ;  /* 0x00000000070cd211 */ /* 0x010fe200078010ff */
[----:B------:R2:W-:Y:S01]  /*138e0*/  @!P3 ST.E.64 [R10.64], R64 ;  /* 0x000000400a00b985 */ /* 0x0005e2000c101b06 */
[----:B------:R-:W-:Y:S02]  /*138f0*/  ISETP.GE.AND P3, PT, R3, c[0x0][0x3c8], PT ;  /* 0x0000f20003007a0c */ /* 0x000fe40003f66270 */
[----:B------:R-:W-:Y:S01]  /*13900*/  @!P5 LEA.HI.X R13, R7, R4, R5, 0x2, P0 ;  /* 0x00000004070dd211 */ /* 0x000fe200000f1405 */
[----:B------:R-:W-:Y:S01]  /*13910*/  @!P6 ST.E.64 [R14.64], R76 ;  /* 0x0000004c0e00e985 */ /* 0x000fe2000c101b06 */
[----:B------:R-:W-:Y:S02]  /*13920*/  ISETP.GE.AND P6, PT, R2, c[0x0][0x3c8], PT ;  /* 0x0000f20002007a0c */ /* 0x000fe40003fc6270 */
[----:B------:R-:W-:Y:S02]  /*13930*/  IADD3 R5, R199, 0xc0, RZ ;  /* 0x000000c0c7057810 */ /* 0x000fe40007ffe0ff */
[----:B------:R-:W-:-:S02]  /*13940*/  SHF.R.S32.HI R7, RZ, 0x1f, R3 ;  /* 0x0000001fff077819 */ /* 0x000fc40000011403 */
[----:B------:R-:W-:Y:S02]  /*13950*/  ISETP.GE.AND P4, PT, R5, c[0x0][0x3c8], PT ;  /* 0x0000f20005007a0c */ /* 0x000fe40003f86270 */
[----:B--2---:R-:W-:-:S04]  /*13960*/  @!P2 LEA R10, P1, R8, R0, 0x2 ;  /* 0x00000000080aa211 */ /* 0x004fc800078210ff */
[----:B------:R-:W-:Y:S02]  /*13970*/  @!P2 LEA.HI.X R11, R8, R4, R6, 0x2, P1 ;  /* 0x00000004080ba211 */ /* 0x000fe400008f1406 */
[----:B------:R-:W-:Y:S02]  /*13980*/  IADD3 R6, R199, 0xb8, RZ ;  /* 0x000000b8c7067810 */ /* 0x000fe40007ffe0ff */
[C---:B------:R-:W-:Y:S01]  /*13990*/  @!P3 LEA R8, P1, R3.reuse, R0, 0x2 ;  /* 0x000000000308b211 */ /* 0x040fe200078210ff */
[----:B------:R2:W-:Y:S01]  /*139a0*/  @!P2 ST.E.64 [R10.64], R72 ;  /* 0x000000480a00a985 */ /* 0x0005e2000c101b06 */
[----:B------:R-:W-:Y:S02]  /*139b0*/  ISETP.GE.AND P2, PT, R6, c[0x0][0x3c8], PT ;  /* 0x0000f20006007a0c */ /* 0x000fe40003f46270 */
[----:B------:R-:W-:Y:S01]  /*139c0*/  @!P3 LEA.HI.X R9, R3, R4, R7, 0x2, P1 ;  /* 0x000000040309b211 */ /* 0x000fe200008f1407 */
[----:B------:R-:W-:Y:S01]  /*139d0*/  @!P5 ST.E.64 [R12.64], R84 ;  /* 0x000000540c00d985 */ /* 0x000fe2000c101b06 */
[----:B------:R-:W-:-:S02]  /*139e0*/  IADD3 R3, R199, 0xc8, RZ ;  /* 0x000000c8c7037810 */ /* 0x000fc40007ffe0ff */
[----:B------:R-:W-:Y:S01]  /*139f0*/  SHF.R.S32.HI R7, RZ, 0x1f, R5 ;  /* 0x0000001fff077819 */ /* 0x000fe20000011405 */
[----:B------:R4:W-:Y:S01]  /*13a00*/  @!P3 ST.E.64 [R8.64], R80 ;  /* 0x000000500800b985 */ /* 0x0009e2000c101b06 */
[----:B------:R-:W-:Y:S02]  /*13a10*/  ISETP.GE.AND P1, PT, R3, c[0x0][0x3c8], PT ;  /* 0x0000f20003007a0c */ /* 0x000fe40003f26270 */
[----:B--2---:R-:W-:Y:S02]  /*13a20*/  SHF.R.S32.HI R11, RZ, 0x1f, R2 ;  /* 0x0000001fff0b7819 */ /* 0x004fe40000011402 */
[----:B------:R-:W-:-:S04]  /*13a30*/  @!P6 LEA R10, P0, R2, R0, 0x2 ;  /* 0x00000000020ae211 */ /* 0x000fc800078010ff */
[----:B------:R-:W-:Y:S02]  /*13a40*/  @!P6 LEA.HI.X R11, R2, R4, R11, 0x2, P0 ;  /* 0x00000004020be211 */ /* 0x000fe400000f140b */
[----:B------:R-:W-:Y:S02]  /*13a50*/  IADD3 R2, R199, 0xd0, RZ ;  /* 0x000000d0c7027810 */ /* 0x000fe40007ffe0ff */
[----:B----4-:R-:W-:Y:S01]  /*13a60*/  SHF.R.S32.HI R9, RZ, 0x1f, R6 ;  /* 0x0000001fff097819 */ /* 0x010fe20000011406 */
[----:B------:R2:W-:Y:S01]  /*13a70*/  @!P6 ST.E.64 [R10.64], R92 ;  /* 0x0000005c0a00e985 */ /* 0x0005e2000c101b06 */
[-C--:B------:R-:W-:Y:S02]  /*13a80*/  @!P2 LEA R8, P3, R6, R0.reuse, 0x2 ;  /* 0x000000000608a211 */ /* 0x080fe400078610ff */
[----:B------:R-:W-:Y:S02]  /*13a90*/  @!P4 LEA R12, P0, R5, R0, 0x2 ;  /* 0x00000000050cc211 */ /* 0x000fe400078010ff */
[----:B------:R-:W-:-:S02]  /*13aa0*/  ISETP.GE.AND P5, PT, R2, c[0x0][0x3c8], PT ;  /* 0x0000f20002007a0c */ /* 0x000fc40003fa6270 */
[-C--:B------:R-:W-:Y:S02]  /*13ab0*/  @!P2 LEA.HI.X R9, R6, R4.reuse, R9, 0x2, P3 ;  /* 0x000000040609a211 */ /* 0x080fe400018f1409 */
[----:B------:R-:W-:Y:S02]  /*13ac0*/  @!P4 LEA.HI.X R13, R5, R4, R7, 0x2, P0 ;  /* 0x00000004050dc211 */ /* 0x000fe400000f1407 */
[C---:B------:R-:W-:Y:S01]  /*13ad0*/  IADD3 R6, R199.reuse, 0xd8, RZ ;  /* 0x000000d8c7067810 */ /* 0x040fe20007ffe0ff */
[----:B------:R4:W-:Y:S01]  /*13ae0*/  @!P2 ST.E.64 [R8.64], R88 ;  /* 0x000000580800a985 */ /* 0x0009e2000c101b06 */
[----:B------:R-:W-:Y:S02]  /*13af0*/  IADD3 R7, R199, 0xe0, RZ ;  /* 0x000000e0c7077810 */ /* 0x000fe40007ffe0ff */
[----:B------:R-:W-:Y:S01]  /*13b00*/  SHF.R.S32.HI R5, RZ, 0x1f, R2 ;  /* 0x0000001fff057819 */ /* 0x000fe20000011402 */
[----:B------:R5:W-:Y:S01]  /*13b10*/  @!P4 ST.E.64 [R12.64], R100 ;  /* 0x000000640c00c985 */ /* 0x000be2000c101b06 */
[----:B------:R-:W-:-:S02]  /*13b20*/  ISETP.GE.AND P4, PT, R6, c[0x0][0x3c8], PT ;  /* 0x0000f20006007a0c */ /* 0x000fc40003f86270 */
[----:B------:R-:W-:Y:S02]  /*13b30*/  ISETP.GE.AND P6, PT, R7, c[0x0][0x3c8], PT ;  /* 0x0000f20007007a0c */ /* 0x000fe40003fc6270 */
[----:B--2---:R-:W-:-:S04]  /*13b40*/  @!P5 LEA R10, P0, R2, R0, 0x2 ;  /* 0x00000000020ad211 */ /* 0x004fc800078010ff */
[----:B------:R-:W-:Y:S02]  /*13b50*/  @!P5 LEA.HI.X R11, R2, R4, R5, 0x2, P0 ;  /* 0x00000004020bd211 */ /* 0x000fe400000f1405 */
[----:B------:R-:W-:Y:S02]  /*13b60*/  IADD3 R5, R199, 0xe8, RZ ;  /* 0x000000e8c7057810 */ /* 0x000fe40007ffe0ff */
[----:B------:R-:W-:Y:S02]  /*13b70*/  SHF.R.S32.HI R2, RZ, 0x1f, R6 ;  /* 0x0000001fff027819 */ /* 0x000fe40000011406 */
[----:B------:R-:W-:Y:S02]  /*13b80*/  ISETP.GE.AND P3, PT, R5, c[0x0][0x3c8], PT ;  /* 0x0000f20005007a0c */ /* 0x000fe40003f66270 */
[----:B----4-:R-:W-:Y:S02]  /*13b90*/  SHF.R.S32.HI R9, RZ, 0x1f, R3 ;  /* 0x0000001fff097819 */ /* 0x010fe40000011403 */
[----:B------:R-:W-:-:S02]  /*13ba0*/  @!P1 LEA R8, P2, R3, R0, 0x2 ;  /* 0x0000000003089211 */ /* 0x000fc400078410ff */
[----:B-----5:R-:W-:Y:S02]  /*13bb0*/  @!P6 LEA R12, P0, R7, R0, 0x2 ;  /* 0x00000000070ce211 */ /* 0x020fe400078010ff */
[----:B------:R-:W-:Y:S02]  /*13bc0*/  @!P1 LEA.HI.X R9, R3, R4, R9, 0x2, P2 ;  /* 0x0000000403099211 */ /* 0x000fe400010f1409 */
[----:B------:R-:W-:-:S03]  /*13bd0*/  IADD3 R3, R199, 0xf0, RZ ;  /* 0x000000f0c7037810 */ /* 0x000fc60007ffe0ff */
[----:B------:R2:W-:Y:S01]  /*13be0*/  @!P1 ST.E.64 [R8.64], R96 ;  /* 0x0000006008009985 */ /* 0x0005e2000c101b06 */
[C---:B------:R-:W-:Y:S02]  /*13bf0*/  @!P4 LEA R14, P1, R6.reuse, R0, 0x2 ;  /* 0x00000000060ec211 */ /* 0x040fe400078210ff */
[----:B------:R-:W-:Y:S01]  /*13c00*/  ISETP.GE.AND P2, PT, R3, c[0x0][0x3c8], PT ;  /* 0x0000f20003007a0c */ /* 0x000fe20003f46270 */
[----:B------:R4:W-:Y:S01]  /*13c10*/  @!P5 ST.E.64 [R10.64], R108 ;  /* 0x0000006c0a00d985 */ /* 0x0009e2000c101b06 */
[----:B------:R-:W-:Y:S02]  /*13c20*/  @!P4 LEA.HI.X R15, R6, R4, R2, 0x2, P1 ;  /* 0x00000004060fc211 */ /* 0x000fe400008f1402 */
[----:B------:R-:W-:Y:S02]  /*13c30*/  IADD3 R2, R199, 0xf8, RZ ;  /* 0x000000f8c7027810 */ /* 0x000fe40007ffe0ff */
[----:B------:R-:W-:Y:S01]  /*13c40*/  SHF.R.S32.HI R6, RZ, 0x1f, R5 ;  /* 0x0000001fff067819 */ /* 0x000fe20000011405 */
[----:B------:R1:W-:Y:S01]  /*13c50*/  @!P4 ST.E.64 [R14.64], R166 ;  /* 0x000000a60e00c985 */ /* 0x0003e2000c101b06 */
[----:B------:R-:W-:-:S02]  /*13c60*/  ISETP.GE.AND P1, PT, R2, c[0x0][0x3c8], PT ;  /* 0x0000f20002007a0c */ /* 0x000fc40003f26270 */
[----:B--2---:R-:W-:-:S04]  /*13c70*/  SHF.R.S32.HI R8, RZ, 0x1f, R7 ;  /* 0x0000001fff087819 */ /* 0x004fc80000011407 */
[----:B------:R-:W-:Y:S02]  /*13c80*/  @!P6 LEA.HI.X R13, R7, R4, R8, 0x2, P0 ;  /* 0x00000004070de211 */ /* 0x000fe400000f1408 */
[----:B----4-:R-:W-:-:S03]  /*13c90*/  @!P3 LEA R10, P0, R5, R0, 0x2 ;  /* 0x00000000050ab211 */ /* 0x010fc600078010ff */
[----:B------:R1:W-:Y:S01]  /*13ca0*/  @!P6 ST.E.64 [R12.64], R164 ;  /* 0x000000a40c00e985 */ /* 0x0003e2000c101b06 */
[----:B------:R-:W-:Y:S02]  /*13cb0*/  @!P3 LEA.HI.X R11, R5, R4, R6, 0x2, P0 ;  /* 0x00000004050bb211 */ /* 0x000fe400000f1406 */
[----:B------:R-:W-:Y:S02]  /*13cc0*/  SHF.R.S32.HI R5, RZ, 0x1f, R3 ;  /* 0x0000001fff057819 */ /* 0x000fe40000011403 */
[C---:B------:R-:W-:Y:S01]  /*13cd0*/  @!P2 LEA R8, P0, R3.reuse, R0, 0x2 ;  /* 0x000000000308a211 */ /* 0x040fe200078010ff */
[----:B------:R1:W-:Y:S03]  /*13ce0*/  @!P3 ST.E.64 [R10.64], R120 ;  /* 0x000000780a00b985 */ /* 0x0003e6000c101b06 */
[----:B------:R-:W-:Y:S02]  /*13cf0*/  @!P2 LEA.HI.X R9, R3, R4, R5, 0x2, P0 ;  /* 0x000000040309a211 */ /* 0x000fe400000f1405 */
[----:B------:R-:W-:-:S02]  /*13d00*/  SHF.R.S32.HI R3, RZ, 0x1f, R2 ;  /* 0x0000001fff037819 */ /* 0x000fc40000011402 */
[C---:B------:R-:W-:Y:S01]  /*13d10*/  @!P1 LEA R6, P0, R2.reuse, R0, 0x2 ;  /* 0x0000000002069211 */ /* 0x040fe200078010ff */
[----:B------:R1:W-:Y:S03]  /*13d20*/  @!P2 ST.E.64 [R8.64], R116 ;  /* 0x000000740800a985 */ /* 0x0003e6000c101b06 */
[----:B------:R-:W-:-:S05]  /*13d30*/  @!P1 LEA.HI.X R7, R2, R4, R3, 0x2, P0 ;  /* 0x0000000402079211 */ /* 0x000fca00000f1403 */
[----:B------:R1:W-:Y:S04]  /*13d40*/  @!P1 ST.E.64 [R6.64], R104 ;  /* 0x0000006806009985 */ /* 0x0003e8000c101b06 */
.L_x_253:
[----:B------:R-:W-:Y:S05]  /*13d50*/  BSYNC B0 ;  /* 0x0000000000007941 */ /* 0x000fea0003800000 */
.L_x_252:
[----:B------:R-:W-:Y:S05]  /*13d60*/  BRA.DIV ~URZ, `(.L_x_254) ;  /* 0x000030a27f007947 */ /* 0x000fea000b800000 */
[----:B--2---:R2:W1:Y:S04]  /*13d70*/  SHFL.IDX PT, R4, R16, 0x1, 0x1c1f ;  /* 0x003c1f0010047f89 */ /* 0x00446800000e0000 */
[----:B----4-:R2:W4:Y:S02]  /*13d80*/  SHFL.IDX PT, R0, R17, 0x1, 0x1c1f ;  /* 0x003c1f0011007f89 */ /* 0x01052400000e0000 */
.L_x_308:
[----:B------:R-:W-:-:S13]  /*13d90*/  LOP3.LUT P0, RZ, R219, 0x2, RZ, 0xc0, !PT ;  /* 0x00000002dbff7812 */ /* 0x000fda000780c0ff */
[----:B------:R-:W-:Y:S05]  /*13da0*/  @P0 BRA `(.L_x_249) ;  /* 0x000018a000000947 */ /* 0x000fea0003800000 */
[----:B------:R-:W-:Y:S02]  /*13db0*/  ISETP.GE.AND P2, PT, R199, c[0x0][0x3c8], PT ;  /* 0x0000f200c7007a0c */ /* 0x000fe40003f46270 */
[----:B------:R-:W-:Y:S02]  /*13dc0*/  ISETP.GE.AND P1, PT, R241, c[0x0][0x3c8], PT ;  /* 0x0000f200f1007a0c */ /* 0x000fe40003f26270 */
[----:B------:R-:W-:Y:S02]  /*13dd0*/  ISETP.GE.AND P0, PT, R240, c[0x0][0x3c8], PT ;  /* 0x0000f200f0007a0c */ /* 0x000fe40003f06270 */
[----:B------:R-:W-:Y:S02]  /*13de0*/  ISETP.GE.AND P3, PT, R239, c[0x0][0x3c8], PT ;  /* 0x0000f200ef007a0c */ /* 0x000fe40003f66270 */
[----:B------:R-:W-:Y:S02]  /*13df0*/  ISETP.GE.AND P5, PT, R238, c[0x0][0x3c8], PT ;  /* 0x0000f200ee007a0c */ /* 0x000fe40003fa6270 */
[----:B------:R-:W-:-:S02]  /*13e00*/  SHF.R.S32.HI R5, RZ, 0x1f, R241 ;  /* 0x0000001fff057819 */ /* 0x000fc400000114f1 */
[----:B-1----:R-:W-:Y:S01]  /*13e10*/  SHF.R.S32.HI R10, RZ, 0x1f, R240 ;  /* 0x0000001fff0a7819 */ /* 0x002fe200000114f0 */
[----:B----4-:R-:W-:Y:S02]  /*13e20*/  @!P2 IMAD.MOV.U32 R2, RZ, RZ, R0 ;  /* 0x000000ffff02a224 */ /* 0x010fe400078e0000 */
[----:B------:R-:W-:Y:S01]  /*13e30*/  @!P2 IMAD.MOV.U32 R3, RZ, RZ, R4 ;  /* 0x000000ffff03a224 */ /* 0x000fe200078e0004 */
[----:B------:R-:W-:-:S03]  /*13e40*/  @!P1 LEA R8, P4, R241, R0, 0x2 ;  /* 0x00000000f1089211 */ /* 0x000fc600078810ff */
[----:B------:R-:W-:Y:S01]  /*13e50*/  @!P2 IMAD.WIDE R2, R199, 0x4, R2 ;  /* 0x00000004c702a825 */ /* 0x000fe200078e0202 */
[----:B------:R-:W-:Y:S02]  /*13e60*/  @!P1 LEA.HI.X R9, R241, R4, R5, 0x2, P4 ;  /* 0x00000004f1099211 */ /* 0x000fe400020f1405 */
[----:B------:R-:W-:Y:S02]  /*13e70*/  SHF.R.S32.HI R5, RZ, 0x1f, R239 ;  /* 0x0000001fff057819 */ /* 0x000fe400000114ef */
[----:B------:R1:W-:Y:S01]  /*13e80*/  @!P2 ST.E.64 [R2.64], R124 ;  /* 0x0000007c0200a985 */ /* 0x0003e2000c101b06 */
[C---:B------:R-:W-:Y:S02]  /*13e90*/  @!P0 LEA R6, P2, R240.reuse, R0, 0x2 ;  /* 0x00000000f0068211 */ /* 0x040fe400078410ff */
[----:B------:R-:W-:Y:S01]  /*13ea0*/  ISETP.GE.AND P4, PT, R237, c[0x0][0x3c8], PT ;  /* 0x0000f200ed007a0c */ /* 0x000fe20003f86270 */
[----:B------:R4:W-:Y:S01]  /*13eb0*/  @!P1 ST.E.64 [R8.64], R150 ;  /* 0x0000009608009985 */ /* 0x0009e2000c101b06 */
[----:B------:R-:W-:-:S02]  /*13ec0*/  @!P0 LEA.HI.X R7, R240, R4, R10, 0x2, P2 ;  /* 0x00000004f0078211 */ /* 0x000fc400010f140a */
[----:B------:R-:W-:-:S03]  /*13ed0*/  ISETP.GE.AND P2, PT, R236, c[0x0][0x3c8], PT ;  /* 0x0000f200ec007a0c */ /* 0x000fc60003f46270 */
[----:B------:R5:W-:Y:S01]  /*13ee0*/  @!P0 ST.E.64 [R6.64], R128 ;  /* 0x0000008006008985 */ /* 0x000be2000c101b06 */
[-C--:B------:R-:W-:Y:S02]  /*13ef0*/  @!P5 LEA R10, P0, R238, R0.reuse, 0x2 ;  /* 0x00000000ee0ad211 */ /* 0x080fe400078010ff */
[----:B-1----:R-:W-:-:S04]  /*13f00*/  @!P3 LEA R2, P6, R239, R0, 0x2 ;  /* 0x00000000ef02b211 */ /* 0x002fc800078c10ff */
[----:B------:R-:W-:Y:S02]  /*13f10*/  @!P3 LEA.HI.X R3, R239, R4, R5, 0x2, P6 ;  /* 0x00000004ef03b211 */ /* 0x000fe400030f1405 */
[----:B------:R-:W-:Y:S02]  /*13f20*/  SHF.R.S32.HI R5, RZ, 0x1f, R238 ;  /* 0x0000001fff057819 */ /* 0x000fe400000114ee */
[C---:B----4-:R-:W-:Y:S01]  /*13f30*/  @!P4 LEA R8, P1, R237.reuse, R0, 0x2 ;  /* 0x00000000ed08c211 */ /* 0x050fe200078210ff */
[----:B------:R1:W-:Y:S01]  /*13f40*/  @!P3 ST.E.64 [R2.64], R146 ;  /* 0x000000920200b985 */ /* 0x0003e2000c101b06 */
[----:B------:R-:W-:Y:S02]  /*13f50*/  @!P5 LEA.HI.X R11, R238, R4, R5, 0x2, P0 ;  /* 0x00000004ee0bd211 */ /* 0x000fe400000f1405 */
[----:B-----5:R-:W-:Y:S02]  /*13f60*/  @!P2 LEA R6, P0, R236, R0, 0x2 ;  /* 0x00000000ec06a211 */ /* 0x020fe400078010ff */
[----:B------:R-:W-:Y:S01]  /*13f70*/  @!P4 LEA.HI.X R9, R237, R4, R252, 0x2, P1 ;  /* 0x00000004ed09c211 */ /* 0x000fe200008f14fc */
[----:B------:R4:W-:Y:S01]  /*13f80*/  @!P5 ST.E.64 [R10.64], R154 ;  /* 0x0000009a0a00d985 */ /* 0x0009e2000c101b06 */
[----:B------:R-:W-:-:S02]  /*13f90*/  ISETP.GE.AND P5, PT, R235, c[0x0][0x3c8], PT ;  /* 0x0000f200eb007a0c */ /* 0x000fc40003fa6270 */
[----:B------:R-:W-:Y:S01]  /*13fa0*/  ISETP.GE.AND P6, PT, R234, c[0x0][0x3c8], PT ;  /* 0x0000f200ea007a0c */ /* 0x000fe20003fc6270 */
[----:B------:R5:W-:Y:S01]  /*13fb0*/  @!P4 ST.E.64 [R8.64], R26 ;  /* 0x0000001a0800c985 */ /* 0x000be2000c101b06 */
[----:B------:R-:W-:Y:S02]  /*13fc0*/  @!P2 LEA.HI.X R7, R236, R4, R251, 0x2, P0 ;  /* 0x00000004ec07a211 */ /* 0x000fe400000f14fb */
[----:B------:R-:W-:Y:S02]  /*13fd0*/  ISETP.GE.AND P0, PT, R233, c[0x0][0x3c8], PT ;  /* 0x0000f200e9007a0c */ /* 0x000fe40003f06270 */
[----:B------:R-:W-:Y:S01]  /*13fe0*/  ISETP.GE.AND P4, PT, R231, c[0x0][0x3c8], PT ;  /* 0x0000f200e7007a0c */ /* 0x000fe20003f86270 */
[----:B------:R2:W-:Y:S01]  /*13ff0*/  @!P2 ST.E.64 [R6.64], R22 ;  /* 0x000000160600a985 */ /* 0x0005e2000c101b06 */
[----:B------:R-:W-:-:S03]  /*14000*/  IADD3 R5, R199, 0x68, RZ ;  /* 0x00000068c7057810 */ /* 0x000fc60007ffe0ff */
[----:B------:R-:W-:-:S04]  /*14010*/  @!P5 LEA R12, P1, R235, R0, 0x2 ;  /* 0x00000000eb0cd211 */ /* 0x000fc800078210ff */
[----:B------:R-:W-:Y:S02]  /*14020*/  @!P5 LEA.HI.X R13, R235, R4, R250, 0x2, P1 ;  /* 0x00000004eb0dd211 */ /* 0x000fe400008f14fa */
[----:B-1----:R-:W-:-:S03]  /*14030*/  IADD3 R2, R199, 0x58, RZ ;  /* 0x00000058c7027810 */ /* 0x002fc60007ffe0ff */
[----:B------:R-:W-:Y:S01]  /*14040*/  @!P5 ST.E.64 [R12.64], R158 ;  /* 0x0000009e0c00d985 */ /* 0x000fe2000c101b06 */
[----:B------:R-:W-:Y:S02]  /*14050*/  ISETP.GE.AND P3, PT, R2, c[0x0][0x3c8], PT ;  /* 0x0000f20002007a0c */ /* 0x000fe40003f66270 */
[----:B------:R-:W-:Y:S02]  /*14060*/  SHF.R.S32.HI R3, RZ, 0x1f, R2 ;  /* 0x0000001fff037819 */ /* 0x000fe40000011402 */
[----:B----4-:R-:W-:-:S04]  /*14070*/  @!P6 LEA R10, P2, R234, R0, 0x2 ;  /* 0x00000000ea0ae211 */ /* 0x010fc800078410ff */
[----:B------:R-:W-:Y:S02]  /*14080*/  @!P6 LEA.HI.X R11, R234, R4, R249, 0x2, P2 ;  /* 0x00000004ea0be211 */ /* 0x000fe400010f14f9 */
[-C--:B-----5:R-:W-:Y:S02]  /*14090*/  @!P0 LEA R8, P2, R233, R0.reuse, 0x2 ;  /* 0x00000000e9088211 */ /* 0x0a0fe400078410ff */
[----:B--2---:R-:W-:Y:S01]  /*140a0*/  IADD3 R6, R199, 0x60, RZ ;  /* 0x00000060c7067810 */ /* 0x004fe20007ffe0ff */
[----:B------:R1:W-:Y:S01]  /*140b0*/  @!P6 ST.E.64 [R10.64], R34 ;  /* 0x000000220a00e985 */ /* 0x0003e2000c101b06 */
[C---:B------:R-:W-:Y:S02]  /*140c0*/  @!P3 LEA R14, P1, R2.reuse, R0, 0x2 ;  /* 0x00000000020eb211 */ /* 0x040fe400078210ff */
[-C--:B------:R-:W-:Y:S02]  /*140d0*/  @!P0 LEA.HI.X R9, R233, R4.reuse, R248, 0x2, P2 ;  /* 0x00000004e9098211 */ /* 0x080fe400010f14f8 */
[----:B------:R-:W-:-:S02]  /*140e0*/  @!P3 LEA.HI.X R15, R2, R4, R3, 0x2, P1 ;  /* 0x00000004020fb211 */ /* 0x000fc400008f1403 */
[----:B------:R-:W-:Y:S01]  /*140f0*/  ISETP.GE.AND P3, PT, R6, c[0x0][0x3c8], PT ;  /* 0x0000f20006007a0c */ /* 0x000fe20003f66270 */
[----:B------:R2:W-:Y:S01]  /*14100*/  @!P0 ST.E.64 [R8.64], R30 ;  /* 0x0000001e08008985 */ /* 0x0005e2000c101b06 */
[----:B------:R-:W-:Y:S02]  /*14110*/  ISETP.GE.AND P2, PT, R5, c[0x0][0x3c8], PT ;  /* 0x0000f20005007a0c */ /* 0x000fe40003f46270 */
[C---:B------:R-:W-:Y:S02]  /*14120*/  IADD3 R3, R199.reuse, 0x70, RZ ;  /* 0x00000070c7037810 */ /* 0x040fe40007ffe0ff */
[----:B------:R-:W-:Y:S02]  /*14130*/  IADD3 R7, R199, 0x78, RZ ;  /* 0x00000078c7077810 */ /* 0x000fe40007ffe0ff */
[----:B------:R-:W-:Y:S02]  /*14140*/  ISETP.GE.AND P6, PT, R3, c[0x0][0x3c8], PT ;  /* 0x0000f20003007a0c */ /* 0x000fe40003fc6270 */
[----:B------:R-:W-:-:S03]  /*14150*/  ISETP.GE.AND P5, PT, R7, c[0x0][0x3c8], PT ;  /* 0x0000f20007007a0c */ /* 0x000fc60003fa6270 */
[C---:B------:R-:W-:Y:S02]  /*14160*/  @!P3 LEA R16, P1, R6.reuse, R0, 0x2 ;  /* 0x000000000610b211 */ /* 0x040fe400078210ff */
[----:B-1----:R-:W-:Y:S02]  /*14170*/  SHF.R.S32.HI R11, RZ, 0x1f, R6 ;  /* 0x0000001fff0b7819 */ /* 0x002fe40000011406 */
[----:B------:R-:W-:Y:S02]  /*14180*/  SHF.R.S32.HI R10, RZ, 0x1f, R5 ;  /* 0x0000001fff0a7819 */ /* 0x000fe40000011405 */
[----:B---3--:R-:W-:Y:S02]  /*14190*/  @!P3 LEA.HI.X R17, R6, R4, R11, 0x2, P1 ;  /* 0x000000040611b211 */ /* 0x008fe400008f140b */
[----:B------:R-:W-:Y:S02]  /*141a0*/  ISETP.GE.AND P1, PT, R2, c[0x0][0x3c8], PT ;  /* 0x0000f20002007a0c */ /* 0x000fe40003f26270 */
[----:B--2---:R-:W-:-:S02]  /*141b0*/  SHF.R.S32.HI R9, RZ, 0x1f, R231 ;  /* 0x0000001fff097819 */ /* 0x004fc400000114e7 */
[C---:B------:R-:W-:Y:S02]  /*141c0*/  @!P4 LEA R8, P0, R231.reuse, R0, 0x2 ;  /* 0x00000000e708c211 */ /* 0x040fe400078010ff */
[----:B------:R-:W-:Y:S02]  /*141d0*/  SHF.R.S32.HI R6, RZ, 0x1f, R7 ;  /* 0x0000001fff067819 */ /* 0x000fe40000011407 */
[----:B------:R-:W-:Y:S02]  /*141e0*/  @!P4 LEA.HI.X R9, R231, R4, R9, 0x2, P0 ;  /* 0x00000004e709c211 */ /* 0x000fe400000f1409 */
[----:B------:R-:W-:Y:S02]  /*141f0*/  @!P2 LEA R12, P0, R5, R0, 0x2 ;  /* 0x00000000050ca211 */ /* 0x000fe400078010ff */
[----:B------:R-:W-:Y:S01]  /*14200*/  IADD3 R2, R199, 0x80, RZ ;  /* 0x00000080c7027810 */ /* 0x000fe20007ffe0ff */
[----:B------:R1:W-:Y:S01]  /*14210*/  @!P4 ST.E.64 [R8.64], R42 ;  /* 0x0000002a0800c985 */ /* 0x0003e2000c101b06 */
[----:B------:R-:W-:-:S02]  /*14220*/  @!P2 LEA.HI.X R13, R5, R4, R10, 0x2, P0 ;  /* 0x00000004050da211 */ /* 0x000fc400000f140a */
[----:B------:R-:W-:Y:S01]  /*14230*/  IADD3 R5, R199, 0x88, RZ ;  /* 0x00000088c7057810 */ /* 0x000fe20007ffe0ff */
[----:B------:R-:W-:Y:S01]  /*14240*/  @!P1 ST.E.64 [R14.64], R38 ;  /* 0x000000260e009985 */ /* 0x000fe2000c101b06 */
[----:B------:R-:W-:-:S03]  /*14250*/  @!P6 LEA R10, P1, R3, R0, 0x2 ;  /* 0x00000000030ae211 */ /* 0x000fc600078210ff */
[----:B------:R-:W-:Y:S01]  /*14260*/  @!P3 ST.E.64 [R16.64], R50 ;  /* 0x000000321000b985 */ /* 0x000fe2000c101b06 */
[----:B------:R-:W-:-:S03]  /*14270*/  ISETP.GE.AND P3, PT, R2, c[0x0][0x3c8], PT ;  /* 0x0000f20002007a0c */ /* 0x000fc60003f66270 */
[----:B------:R2:W-:Y:S01]  /*14280*/  @!P2 ST.E.64 [R12.64], R46 ;  /* 0x0000002e0c00a985 */ /* 0x0005e2000c101b06 */
[----:B------:R-:W-:Y:S02]  /*14290*/  ISETP.GE.AND P2, PT, R3, c[0x0][0x3c8], PT ;  /* 0x0000f20003007a0c */ /* 0x000fe40003f46270 */
[----:B-1----:R-:W-:Y:S02]  /*142a0*/  SHF.R.S32.HI R9, RZ, 0x1f, R3 ;  /* 0x0000001fff097819 */ /* 0x002fe40000011403 */
[----:B------:R-:W-:Y:S02]  /*142b0*/  @!P5 LEA R8, P0, R7, R0, 0x2 ;  /* 0x000000000708d211 */ /* 0x000fe400078010ff */
[-C--:B------:R-:W-:Y:S02]  /*142c0*/  @!P6 LEA.HI.X R11, R3, R4.reuse, R9, 0x2, P1 ;  /* 0x00000004030be211 */ /* 0x080fe400008f1409 */
[----:B------:R-:W-:Y:S02]  /*142d0*/  ISETP.GE.AND P6, PT, R5, c[0x0][0x3c8], PT ;  /* 0x0000f20005007a0c */ /* 0x000fe40003fc6270 */
[----:B------:R-:W-:-:S03]  /*142e0*/  @!P5 LEA.HI.X R9, R7, R4, R6, 0x2, P0 ;  /* 0x000000040709d211 */ /* 0x000fc600000f1406 */
[----:B------:R1:W-:Y:S01]  /*142f0*/  @!P2 ST.E.64 [R10.64], R58 ;  /* 0x0000003a0a00a985 */ /* 0x0003e2000c101b06 */
[----:B------:R-:W-:Y:S02]  /*14300*/  IADD3 R6, R199, 0x90, RZ ;  /* 0x00000090c7067810 */ /* 0x000fe40007ffe0ff */
[----:B--2---:R-:W-:Y:S01]  /*14310*/  SHF.R.S32.HI R13, RZ, 0x1f, R5 ;  /* 0x0000001fff0d7819 */ /* 0x004fe20000011405 */
[----:B------:R2:W-:Y:S01]  /*14320*/  @!P5 ST.E.64 [R8.64], R54 ;  /* 0x000000360800d985 */ /* 0x0005e2000c101b06 */
[----:B------:R-:W-:Y:S02]  /*14330*/  ISETP.GE.AND P4, PT, R6, c[0x0][0x3c8], PT ;  /* 0x0000f20006007a0c */ /* 0x000fe40003f86270 */
[----:B------:R-:W-:Y:S02]  /*14340*/  SHF.R.S32.HI R15, RZ, 0x1f, R2 ;  /* 0x0000001fff0f7819 */ /* 0x000fe40000011402 */
[-C--:B------:R-:W-:Y:S02]  /*14350*/  @!P3 LEA R14, P1, R2, R0.reuse, 0x2 ;  /* 0x00000000020eb211 */ /* 0x080fe400078210ff */
[----:B------:R-:W-:-:S02]  /*14360*/  @!P6 LEA R12, P0, R5, R0, 0x2 ;  /* 0x00000000050ce211 */ /* 0x000fc400078010ff */
[----:B------:R-:W-:Y:S02]  /*14370*/  IADD3 R7, R199, 0x98, RZ ;  /* 0x00000098c7077810 */ /* 0x000fe40007ffe0ff */
[-C--:B------:R-:W-:Y:S02]  /*14380*/  @!P6 LEA.HI.X R13, R5, R4.reuse, R13, 0x2, P0 ;  /* 0x00000004050de211 */ /* 0x080fe400000f140d */
[----:B------:R-:W-:Y:S02]  /*14390*/  @!P3 LEA.HI.X R15, R2, R4, R15, 0x2, P1 ;  /* 0x00000004020fb211 */ /* 0x000fe400008f140f */
[----:B------:R-:W-:Y:S02]  /*143a0*/  ISETP.GE.AND P3, PT, R7, c[0x0][0x3c8], PT ;  /* 0x0000f20007007a0c */ /* 0x000fe40003f66270 */
[----:B------:R-:W-:Y:S02]  /*143b0*/  IADD3 R5, R199, 0xa0, RZ ;  /* 0x000000a0c7057810 */ /* 0x000fe40007ffe0ff */
[----:B------:R-:W-:-:S02]  /*143c0*/  SHF.R.S32.HI R16, RZ, 0x1f, R7 ;  /* 0x0000001fff107819 */ /* 0x000fc40000011407 */
[----:B------:R-:W-:Y:S02]  /*143d0*/  ISETP.GE.AND P2, PT, R5, c[0x0][0x3c8], PT ;  /* 0x0000f20005007a0c */ /* 0x000fe40003f46270 */
[----:B------:R-:W-:Y:S02]  /*143e0*/  IADD3 R3, R199, 0xa8, RZ ;  /* 0x000000a8c7037810 */ /* 0x000fe40007ffe0ff */
[-C--:B-1----:R-:W-:Y:S02]  /*143f0*/  @!P4 LEA R10, P0, R6, R0.reuse, 0x2 ;  /* 0x00000000060ac211 */ /* 0x082fe400078010ff */
[----:B------:R-:W-:Y:S02]  /*14400*/  ISETP.GE.AND P1, PT, R3, c[0x0][0x3c8], PT ;  /* 0x0000f20003007a0c */ /* 0x000fe40003f26270 */
[----:B--2---:R-:W-:Y:S02]  /*14410*/  SHF.R.S32.HI R9, RZ, 0x1f, R6 ;  /* 0x0000001fff097819 */ /* 0x004fe40000011406 */
[----:B------:R-:W-:-:S02]  /*14420*/  @!P3 LEA R8, P5, R7, R0, 0x2 ;  /* 0x000000000708b211 */ /* 0x000fc400078a10ff */
[-C--:B------:R-:W-:Y:S02]  /*14430*/  @!P4 LEA.HI.X R11, R6, R4.reuse, R9, 0x2, P0 ;  /* 0x00000004060bc211 */ /* 0x080fe400000f1409 */
[----:B------:R-:W-:Y:S02]  /*14440*/  ISETP.GE.AND P0, PT, R2, c[0x0][0x3c8], PT ;  /* 0x0000f20002007a0c */ /* 0x000fe40003f06270 */
[----:B------:R-:W-:Y:S02]  /*14450*/  @!P3 LEA.HI.X R9, R7, R4, R16, 0x2, P5 ;  /* 0x000000040709b211 */ /* 0x000fe400028f1410 */
[C---:B------:R-:W-:Y:S02]  /*14460*/  IADD3 R7, R199.reuse, 0xb0, RZ ;  /* 0x000000b0c7077810 */ /* 0x040fe40007ffe0ff */
[----:B------:R-:W-:Y:S02]  /*14470*/  IADD3 R6, R199, 0xb8, RZ ;  /* 0x000000b8c7067810 */ /* 0x000fe40007ffe0ff */
[----:B------:R-:W-:-:S02]  /*14480*/  ISETP.GE.AND P5, PT, R7, c[0x0][0x3c8], PT ;  /* 0x0000f20007007a0c */ /* 0x000fc40003fa6270 */
[----:B------:R-:W-:-:S03]  /*14490*/  SHF.R.S32.HI R2, RZ, 0x1f, R3 ;  /* 0x0000001fff027819 */ /* 0x000fc60000011403 */
[----:B------:R1:W-:Y:S01]  /*144a0*/  @!P0 ST.E.64 [R14.64], R66 ;  /* 0x000000420e008985 */ /* 0x0003e2000c101b06 */
[----:B------:R-:W-:-:S03]  /*144b0*/  @!P2 LEA R16, P0, R5, R0, 0x2 ;  /* 0x000000000510a211 */ /* 0x000fc600078010ff */
[----:B------:R2:W-:Y:S04]  /*144c0*/  @!P6 ST.E.64 [R12.64], R62 ;  /* 0x0000003e0c00e985 */ /* 0x0005e8000c101b06 */
[----:B------:R-:W-:Y:S04]  /*144d0*/  @!P4 ST.E.64 [R10.64], R74 ;  /* 0x0000004a0a00c985 */ /* 0x000fe8000c101b06 */
[----:B------:R3:W-:Y:S01]  /*144e0*/  @!P3 ST.E.64 [R8.64], R70 ;  /* 0x000000460800b985 */ /* 0x0007e2000c101b06 */
[----:B-1----:R-:W-:Y:S02]  /*144f0*/  @!P1 LEA R14, P6, R3, R0, 0x2 ;  /* 0x00000000030e9211 */ /* 0x002fe400078c10ff */
[----:B--2---:R-:W-:-:S02]  /*14500*/  SHF.R.S32.HI R12, RZ, 0x1f, R5 ;  /* 0x0000001fff0c7819 */ /* 0x004fc40000011405 */
[-C--:B------:R-:W-:Y:S02]  /*14510*/  @!P1 LEA.HI.X R15, R3, R4.reuse, R2, 0x2, P6 ;  /* 0x00000004030f9211 */ /* 0x080fe400030f1402 */
[----:B------:R-:W-:Y:S02]  /*14520*/  @!P2 LEA.HI.X R17, R5, R4, R12, 0x2, P0 ;  /* 0x000000040511a211 */ /* 0x000fe400000f140c */
[----:B------:R-:W-:Y:S02]  /*14530*/  ISETP.GE.AND P0, PT, R6, c[0x0][0x3c8], PT ;  /* 0x0000f20006007a0c */ /* 0x000fe40003f06270 */
[----:B------:R-:W-:Y:S01]  /*14540*/  SHF.R.S32.HI R5, RZ, 0x1f, R7 ;  /* 0x0000001fff057819 */ /* 0x000fe20000011407 */
[----:B------:R1:W-:Y:S01]  /*14550*/  @!P2 ST.E.64 [R16.64], R82 ;  /* 0x000000521000a985 */ /* 0x0003e2000c101b06 */
[----:B------:R-:W-:Y:S02]  /*14560*/  @!P5 LEA R12, P4, R7, R0, 0x2 ;  /* 0x00000000070cd211 */ /* 0x000fe400078810ff */
[----:B------:R-:W-:Y:S01]  /*14570*/  IADD3 R3, R199, 0xc0, RZ ;  /* 0x000000c0c7037810 */ /* 0x000fe20007ffe0ff */
[----:B------:R2:W-:Y:S01]  /*14580*/  @!P1 ST.E.64 [R14.64], R78 ;  /* 0x0000004e0e009985 */ /* 0x0005e2000c101b06 */
[----:B---3--:R-:W-:-:S02]  /*14590*/  SHF.R.S32.HI R9, RZ, 0x1f, R6 ;  /* 0x0000001fff097819 */ /* 0x008fc40000011406 */
[----:B------:R-:W-:Y:S02]  /*145a0*/  IADD3 R2, R199, 0xc8, RZ ;  /* 0x000000c8c7027810 */ /* 0x000fe40007ffe0ff */
[----:B------:R-:W-:Y:S02]  /*145b0*/  @!P5 LEA.HI.X R13, R7, R4, R5, 0x2, P4 ;  /* 0x00000004070dd211 */ /* 0x000fe400020f1405 */
[C---:B------:R-:W-:Y:S02]  /*145c0*/  @!P0 LEA R8, P3, R6.reuse, R0, 0x2 ;  /* 0x0000000006088211 */ /* 0x040fe400078610ff */
[----:B------:R-:W-:Y:S01]  /*145d0*/  ISETP.GE.AND P4, PT, R3, c[0x0][0x3c8], PT ;  /* 0x0000f20003007a0c */ /* 0x000fe20003f86270 */
[----:B------:R-:W-:Y:S01]  /*145e0*/  @!P5 ST.E.64 [R12.64], R94 ;  /* 0x0000005e0c00d985 */ /* 0x000fe2000c101b06 */
[----:B------:R-:W-:Y:S02]  /*145f0*/  @!P0 LEA.HI.X R9, R6, R4, R9, 0x2, P3 ;  /* 0x0000000406098211 */ /* 0x000fe400018f1409 */
[----:B------:R-:W-:-:S02]  /*14600*/  ISETP.GE.AND P3, PT, R2, c[0x0][0x3c8], PT ;  /* 0x0000f20002007a0c */ /* 0x000fc40003f66270 */
[C---:B------:R-:W-:Y:S01]  /*14610*/  IADD3 R5, R199.reuse, 0xd0, RZ ;  /* 0x000000d0c7057810 */ /* 0x040fe20007ffe0ff */
[----:B------:R3:W-:Y:S01]  /*14620*/  @!P0 ST.E.64 [R8.64], R86 ;  /* 0x0000005608008985 */ /* 0x0007e2000c101b06 */
[----:B------:R-:W-:Y:S02]  /*14630*/  SHF.R.S32.HI R11, RZ, 0x1f, R3 ;  /* 0x0000001fff0b7819 */ /* 0x000fe40000011403 */
[----:B------:R-:W-:Y:S02]  /*14640*/  IADD3 R7, R199, 0xd8, RZ ;  /* 0x000000d8c7077810 */ /* 0x000fe40007ffe0ff */
[----:B------:R-:W-:Y:S02]  /*14650*/  SHF.R.S32.HI R6, RZ, 0x1f, R2 ;  /* 0x0000001fff067819 */ /* 0x000fe40000011402 */
[----:B------:R-:W-:Y:S02]  /*14660*/  @!P4 LEA R10, P2, R3, R0, 0x2 ;  /* 0x00000000030ac211 */ /* 0x000fe400078410ff */
[----:B------:R-:W-:-:S02]  /*14670*/  ISETP.GE.AND P6, PT, R5, c[0x0][0x3c8], PT ;  /* 0x0000f20005007a0c */ /* 0x000fc40003fc6270 */
[C---:B-1----:R-:W-:Y:S02]  /*14680*/  @!P3 LEA R16, P1, R2.reuse, R0, 0x2 ;  /* 0x000000000210b211 */ /* 0x042fe400078210ff */
[-C--:B------:R-:W-:Y:S02]  /*14690*/  @!P4 LEA.HI.X R11, R3, R4.reuse, R11, 0x2, P2 ;  /* 0x00000004030bc211 */ /* 0x080fe400010f140b */
[----:B------:R-:W-:Y:S02]  /*146a0*/  ISETP.GE.AND P4, PT, R7, c[0x0][0x3c8], PT ;  /* 0x0000f20007007a0c */ /* 0x000fe40003f86270 */
[----:B------:R-:W-:Y:S02]  /*146b0*/  @!P3 LEA.HI.X R17, R2, R4, R6, 0x2, P1 ;  /* 0x000000040211b211 */ /* 0x000fe400008f1406 */
[----:B------:R-:W-:Y:S02]  /*146c0*/  IADD3 R6, R199, 0xe0, RZ ;  /* 0x000000e0c7067810 */ /* 0x000fe40007ffe0ff */
[----:B------:R-:W-:-:S02]  /*146d0*/  ISETP.GE.AND P5, PT, R3, c[0x0][0x3c8], PT ;  /* 0x0000f20003007a0c */ /* 0x000fc40003fa6270 */
[----:B------:R-:W-:Y:S02]  /*146e0*/  ISETP.GE.AND P3, PT, R6, c[0x0][0x3c8], PT ;  /* 0x0000f20006007a0c */ /* 0x000fe40003f66270 */
[----:B--2---:R-:W-:Y:S02]  /*146f0*/  @!P6 LEA R14, P1, R5, R0, 0x2 ;  /* 0x00000000050ee211 */ /* 0x004fe400078210ff */
[C---:B------:R-:W-:Y:S02]  /*14700*/  IADD3 R3, R199.reuse, 0xf0, RZ ;  /* 0x000000f0c7037810 */ /* 0x040fe40007ffe0ff */
[----:B---3--:R-:W-:Y:S02]  /*14710*/  IADD3 R8, R199, 0xe8, RZ ;  /* 0x000000e8c7087810 */ /* 0x008fe40007ffe0ff */
[----:B------:R-:W-:Y:S02]  /*14720*/  SHF.R.S32.HI R9, RZ, 0x1f, R5 ;  /* 0x0000001fff097819 */ /* 0x000fe40000011405 */
[----:B------:R-:W-:Y:S01]  /*14730*/  ISETP.GE.AND P2, PT, R8, c[0x0][0x3c8], PT ;  /* 0x0000f20008007a0c */ /* 0x000fe20003f46270 */
[----:B------:R1:W-:Y:S01]  /*14740*/  @!P5 ST.E.64 [R10.64], R168 ;  /* 0x000000a80a00d985 */ /* 0x0003e2000c101b06 */
[----:B------:R-:W-:-:S02]  /*14750*/  SHF.R.S32.HI R13, RZ, 0x1f, R7 ;  /* 0x0000001fff0d7819 */ /* 0x000fc40000011407 */
[----:B------:R-:W-:Y:S02]  /*14760*/  @!P4 LEA R12, P0, R7, R0, 0x2 ;  /* 0x00000000070cc211 */ /* 0x000fe400078010ff */
[-C--:B------:R-:W-:Y:S02]  /*14770*/  @!P6 LEA.HI.X R15, R5, R4.reuse, R9, 0x2, P1 ;  /* 0x00000004050fe211 */ /* 0x080fe400008f1409 */
[----:B------:R-:W-:Y:S02]  /*14780*/  ISETP.GE.AND P1, PT, R3, c[0x0][0x3c8], PT ;  /* 0x0000f20003007a0c */ /* 0x000fe40003f26270 */
[----:B------:R-:W-:Y:S02]  /*14790*/  @!P4 LEA.HI.X R13, R7, R4, R13, 0x2, P0 ;  /* 0x00000004070dc211 */ /* 0x000fe400000f140d */
[----:B------:R-:W-:Y:S02]  /*147a0*/  SHF.R.S32.HI R5, RZ, 0x1f, R6 ;  /* 0x0000001fff057819 */ /* 0x000fe40000011406 */
[----:B------:R-:W-:-:S13]  /*147b0*/  ISETP.GE.AND P5, PT, R2, c[0x0][0x3c8], PT ;  /* 0x0000f20002007a0c */ /* 0x000fda0003fa6270 */
[----:B------:R-:W-:Y:S01]  /*147c0*/  @!P5 ST.E.64 [R16.64], R172 ;  /* 0x000000ac1000d985 */ /* 0x000fe2000c101b06 */
[----:B-1----:R-:W-:-:S03]  /*147d0*/  @!P3 LEA R10, P0, R6, R0, 0x2 ;  /* 0x00000000060ab211 */ /* 0x002fc600078010ff */
[----:B------:R-:W-:Y:S01]  /*147e0*/  @!P6 ST.E.64 [R14.64], R170 ;  /* 0x000000aa0e00e985 */ /* 0x000fe2000c101b06 */
[----:B------:R-:W-:-:S03]  /*147f0*/  @!P3 LEA.HI.X R11, R6, R4, R5, 0x2, P0 ;  /* 0x00000004060bb211 */ /* 0x000fc600000f1405 */
[----:B------:R-:W-:Y:S01]  /*14800*/  @!P4 ST.E.64 [R12.64], R110 ;  /* 0x0000006e0c00c985 */ /* 0x000fe2000c101b06 */
[----:B------:R-:W-:Y:S02]  /*14810*/  SHF.R.S32.HI R5, RZ, 0x1f, R8 ;  /* 0x0000001fff057819 */ /* 0x000fe40000011408 */
[C---:B------:R-:W-:Y:S01]  /*14820*/  @!P2 LEA R6, P0, R8.reuse, R0, 0x2 ;  /* 0x000000000806a211 */ /* 0x040fe200078010ff */
[----:B------:R-:W-:Y:S03]  /*14830*/  @!P3 ST.E.64 [R10.64], R106 ;  /* 0x0000006a0a00b985 */ /* 0x000fe6000c101b06 */
[----:B------:R-:W-:Y:S02]  /*14840*/  @!P2 LEA.HI.X R7, R8, R4, R5, 0x2, P0 ;  /* 0x000000040807a211 */ /* 0x000fe400000f1405 */
[----:B------:R-:W-:Y:S02]  /*14850*/  SHF.R.S32.HI R5, RZ, 0x1f, R3 ;  /* 0x0000001fff057819 */ /* 0x000fe40000011403 */
[C---:B------:R-:W-:Y:S01]  /*14860*/  @!P1 LEA R2, P0, R3.reuse, R0, 0x2 ;  /* 0x0000000003029211 */ /* 0x040fe200078010ff */
[----:B------:R-:W-:Y:S03]  /*14870*/  @!P2 ST.E.64 [R6.64], R102 ;  /* 0x000000660600a985 */ /* 0x000fe6000c101b06 */
[----:B------:R-:W-:-:S05]  /*14880*/  @!P1 LEA.HI.X R3, R3, R4, R5, 0x2, P0 ;  /* 0x0000000403039211 */ /* 0x000fca00000f1405 */
[----:B------:R1:W-:Y:S02]  /*14890*/  @!P1 ST.E.64 [R2.64], R98 ;  /* 0x0000006202009985 */ /* 0x0003e4000c101b06 */
[----:B-1----:R-:W-:-:S04]  /*148a0*/  IADD3 R2, R199, 0xf8, RZ ;  /* 0x000000f8c7027810 */ /* 0x002fc80007ffe0ff */
[----:B------:R-:W-:-:S13]  /*148b0*/  ISETP.GE.AND P0, PT, R2, c[0x0][0x3c8], PT ;  /* 0x0000f20002007a0c */ /* 0x000fda0003f06270 */
[----:B------:R-:W-:Y:S05]  /*148c0*/  @P0 BRA `(.L_x_249) ;  /* 0x00000d8000000947 */ /* 0x000fea0003800000 */
[----:B------:R-:W-:Y:S02]  /*148d0*/  LEA R6, P0, R2, R0, 0x2 ;  /* 0x0000000002067211 */ /* 0x000fe400078010ff */
[----:B------:R-:W-:-:S04]  /*148e0*/  SHF.R.S32.HI R0, RZ, 0x1f, R2 ;  /* 0x0000001fff007819 */ /* 0x000fc80000011402 */
[----:B------:R-:W-:-:S05]  /*148f0*/  LEA.HI.X R7, R2, R4, R0, 0x2, P0 ;  /* 0x0000000402077211 */ /* 0x000fca00000f1400 */
[----:B------:R1:W-:Y:S01]  /*14900*/  ST.E.64 [R6.64], R90 ;  /* 0x0000005a06007985 */ /* 0x0003e2000c101b06 */
[----:B------:R-:W-:Y:S05]  /*14910*/  BRA `(.L_x_249) ;  /* 0x00000d3000007947 */ /* 0x000fea0003800000 */
.L_x_234:
[----:B------:R-:W-:Y:S01]  /*14920*/  ISETP.NE.U32.AND P0, PT, RZ, c[0x0][0x508], PT ;  /* 0x00014200ff007a0c */ /* 0x000fe20003f05070 */
[----:B-1----:R-:W-:Y:S01]  /*14930*/  IMAD.MOV.U32 R4, RZ, RZ, 0x4 ;  /* 0x00000004ff047424 */ /* 0x002fe200078e00ff */
[----:B------:R-:W-:Y:S01]  /*14940*/  ISETP.NE.U32.AND P2, PT, RZ, c[0x0][0x500], PT ;  /* 0x00014000ff007a0c */ /* 0x000fe20003f45070 */
[----:B------:R-:W-:Y:S01]  /*14950*/  IMAD.MOV.U32 R6, RZ, RZ, RZ ;  /* 0x000000ffff067224 */ /* 0x000fe200078e00ff */
[----:B------:R-:W-:Y:S01]  /*14960*/  ISETP.NE.AND.EX P1, PT, RZ, c[0x0][0x50c], PT, P0 ;  /* 0x00014300ff007a0c */ /* 0x000fe20003f25300 */
[----:B------:R-:W-:Y:S01]  /*14970*/  IMAD.MOV.U32 R19, RZ, RZ, c[0x0][0x388] ;  /* 0x0000e200ff137624 */ /* 0x000fe200078e00ff */
[----:B------:R-:W-:Y:S01]  /*14980*/  ISETP.NE.AND.EX P2, PT, RZ, c[0x0][0x504], PT, P2 ;  /* 0x00014100ff007a0c */ /* 0x000fe20003f45320 */
[----:B------:R-:W-:-:S10]  /*14990*/  IMAD.WIDE R4, R206, R4, c[0x0][0x500] ;  /* 0x00014000ce047625 */ /* 0x000fd400078e0204 */
[C---:B------:R-:W-:Y:S02]  /*149a0*/  @P1 LEA R2, P0, R206.reuse, c[0x0][0x508], 0x2 ;  /* 0x00014200ce021a11 */ /* 0x040fe400078010ff */
[----:B------:R1:W5:Y:S02]  /*149b0*/  @P2 LDG.E R6, [R4.64] ;  /* 0x0000000604062981 */ /* 0x000364000c1e1900 */
[----:B------:R-:W-:-:S05]  /*149c0*/  @P1 LEA.HI.X R3, R206, c[0x0][0x50c], R221, 0x2, P0 ;  /* 0x00014300ce031a11 */ /* 0x000fca00000f14dd */
[----:B------:R1:W5:Y:S01]  /*149d0*/  @P1 LDG.E R19, [R2.64] ;  /* 0x0000000602131981 */ /* 0x000362000c1e1900 */
[----:B------:R-:W-:-:S04]  /*149e0*/  ISETP.NE.AND P0, PT, R222, RZ, PT ;  /* 0x000000ffde00720c */ /* 0x000fc80003f05270 */
[----:B------:R-:W-:Y:S01]  /*149f0*/  SEL R18, R222, c[0x0][0x3d4], P0 ;  /* 0x0000f500de127a07 */ /* 0x000fe20000000000 */
[----:B------:R-:W-:Y:S05]  /*14a00*/  @P1 BRA `(.L_x_255) ;  /* 0x0000004000001947 */ /* 0x000fea0003800000 */
[----:B------:R-:W-:Y:S05]  /*14a10*/  @!P2 BRA `(.L_x_255) ;  /* 0x000000300000a947 */ /* 0x000fea0003800000 */
[----:B------:R2:W3:Y:S04]  /*14a20*/  LDG.E R0, [R4.64] ;  /* 0x0000000604007981 */ /* 0x0004e8000c1e1900 */
[----:B-12---:R-:W3:Y:S02]  /*14a30*/  LDG.E R4, [R4.64+0x4] ;  /* 0x0000040604047981 */ /* 0x006ee4000c1e1900 */
[----:B---3-5:R-:W-:Y:S02]  /*14a40*/  IADD3 R19, -R0, R4, RZ ;  /* 0x0000000400137210 */ /* 0x028fe40007ffe1ff */
.L_x_255:
[----:B-1----:R-:W1:Y:S01]  /*14a50*/  S2R R2, SR_TID.X ;  /* 0x0000000000027919 */ /* 0x002e620000002100 */
[----:B------:R-:W-:Y:S01]  /*14a60*/  BSSY B0, `(.L_x_256) ;  /* 0x0000035000007945 */ /* 0x000fe20003800000 */
[----:B------:R-:W-:Y:S02]  /*14a70*/  SEL R12, R206, RZ, !P2 ;  /* 0x000000ffce0c7207 */ /* 0x000fe40005000000 */
[----:B------:R-:W-:-:S02]  /*14a80*/  SEL R20, R221, RZ, !P2 ;  /* 0x000000ffdd147207 */ /* 0x000fc40005000000 */
[----:B-----5:R-:W-:Y:S02]  /*14a90*/  SHF.R.S32.HI R17, RZ, 0x1f, R6 ;  /* 0x0000001fff117819 */ /* 0x020fe40000011406 */
[----:B-1----:R-:W-:-:S13]  /*14aa0*/  ISETP.GT.AND P0, PT, R2, 0x7f, PT ;  /* 0x0000007f0200780c */ /* 0x002fda0003f04270 */
[----:B------:R-:W-:Y:S05]  /*14ab0*/  @P0 BRA `(.L_x_257) ;  /* 0x000002f000000947 */ /* 0x000fea0003800000 */
[----:B------:R-:W-:Y:S01]  /*14ac0*/  IMAD R0, R19, c[0x0][0x4e8], RZ ;  /* 0x00013a0013007a24 */ /* 0x000fe200078e02ff */
[----:B------:R-:W-:-:S04]  /*14ad0*/  LEA R13, R209, R2, 0x7 ;  /* 0x00000002d10d7211 */ /* 0x000fc800078e38ff */
[----:B------:R-:W-:-:S13]  /*14ae0*/  ISETP.GE.AND P0, PT, R13, R0, PT ;  /* 0x000000000d00720c */ /* 0x000fda0003f06270 */
[----:B------:R-:W-:Y:S05]  /*14af0*/  @P0 BRA `(.L_x_257) ;  /* 0x000002b000000947 */ /* 0x000fea0003800000 */
[----:B------:R-:W-:Y:S01]  /*14b00*/  IMAD.MOV.U32 R0, RZ, RZ, 0x368 ;  /* 0x00000368ff007424 */ /* 0x000fe200078e00ff */
[----:B------:R-:W-:-:S04]  /*14b10*/  ISETP.GT.AND P2, PT, R18, 0x1, PT ;  /* 0x000000011200780c */ /* 0x000fc80003f44270 */
[----:B------:R-:W-:-:S04]  /*14b20*/  SEL R0, R0, 0x328, P2 ;  /* 0x0000032800007807 */ /* 0x000fc80001000000 */
[----:B------:R1:W2:Y:S08]  /*14b30*/  LDC.64 R8, c[0x0][R0+0x170] ;  /* 0x00005c0000087b82 */ /* 0x0002b00000000a00 */
[----:B------:R1:W3:Y:S08]  /*14b40*/  LDC.64 R4, c[0x0][R0+0x168] ;  /* 0x00005a0000047b82 */ /* 0x0002f00000000a00 */
[----:B------:R1:W4:Y:S08]  /*14b50*/  LDC.64 R14, c[0x0][R0+0x178] ;  /* 0x00005e00000e7b82 */ /* 0x0003300000000a00 */
[----:B------:R1:W5:Y:S02]  /*14b60*/  LDC.64 R10, c[0x0][R0+0x160] ;  /* 0x00005800000a7b82 */ /* 0x0003640000000a00 */
[----:B-1----:R-:W-:-:S02]  /*14b70*/  IMAD.MOV.U32 R0, RZ, RZ, c[0x0][0x4e8] ;  /* 0x00013a00ff007624 */ /* 0x002fc400078e00ff */
[-C--:B--2---:R-:W-:Y:S02]  /*14b80*/  IMAD R7, R9, R12.reuse, RZ ;  /* 0x0000000c09077224 */ /* 0x084fe400078e02ff */
[----:B------:R-:W-:Y:S01]  /*14b90*/  IMAD.WIDE.U32 R2, R8, R12, RZ ;  /* 0x0000000c08027225 */ /* 0x000fe200078e00ff */
[----:B------:R-:W-:Y:S02]  /*14ba0*/  ISETP.NE.AND P0, PT, R0, 0x1, PT ;  /* 0x000000010000780c */ /* 0x000fe40003f05270 */
[----:B------:R-:W-:Y:S01]  /*14bb0*/  MOV R0, R13 ;  /* 0x0000000d00007202 */ /* 0x000fe20000000f00 */
[----:B------:R-:W-:Y:S01]  /*14bc0*/  IMAD R8, R8, R20, R7 ;  /* 0x0000001408087224 */ /* 0x000fe200078e0207 */
[----:B------:R-:W-:Y:S01]  /*14bd0*/  SEL R7, R232, RZ, P2 ;  /* 0x000000ffe8077207 */ /* 0x000fe20001000000 */
[-C--:B---3--:R-:W-:Y:S02]  /*14be0*/  IMAD R9, R5, R217.reuse, RZ ;  /* 0x000000d905097224 */ /* 0x088fe400078e02ff */
[----:B------:R-:W-:Y:S01]  /*14bf0*/  IMAD.WIDE.U32 R4, R4, R217, RZ ;  /* 0x000000d904047225 */ /* 0x000fe200078e00ff */
[----:B------:R-:W-:-:S03]  /*14c00*/  IADD3 R3, R3, R8, RZ ;  /* 0x0000000803037210 */ /* 0x000fc60007ffe0ff */
[----:B------:R-:W-:Y:S02]  /*14c10*/  IMAD.IADD R9, R5, 0x1, R9 ;  /* 0x0000000105097824 */ /* 0x000fe400078e0209 */
[----:B------:R-:W-:-:S04]  /*14c20*/  @P0 IMAD.HI.U32 R16, R13, c[0x0][0x4ec], RZ ;  /* 0x00013b000d100a27 */ /* 0x000fc800078e00ff */
[-C--:B----4-:R-:W-:Y:S01]  /*14c30*/  IMAD R8, R15, R7.reuse, RZ ;  /* 0x000000070f087224 */ /* 0x090fe200078e02ff */
[----:B------:R-:W-:Y:S02]  /*14c40*/  @P0 SHF.R.U32.HI R0, RZ, c[0x0][0x4f0], R16 ;  /* 0x00013c00ff000a19 */ /* 0x000fe40000011610 */
[----:B------:R-:W-:Y:S01]  /*14c50*/  IADD3 R16, P1, P0, R2, R4, R6 ;  /* 0x0000000402107210 */ /* 0x000fe2000783e006 */
[----:B------:R-:W-:-:S03]  /*14c60*/  IMAD.WIDE.U32 R4, R14, R7, RZ ;  /* 0x000000070e047225 */ /* 0x000fc600078e00ff */
[----:B------:R-:W-:Y:S01]  /*14c70*/  IADD3.X R9, R3, R9, R17, P1, P0 ;  /* 0x0000000903097210 */ /* 0x000fe20000fe0411 */
[----:B------:R-:W-:Y:S01]  /*14c80*/  IMAD.MOV R2, RZ, RZ, -R0 ;  /* 0x000000ffff027224 */ /* 0x000fe200078e0a00 */
[----:B------:R-:W-:Y:S01]  /*14c90*/  IADD3 R5, R5, R8, RZ ;  /* 0x0000000805057210 */ /* 0x000fe20007ffe0ff */
[----:B------:R-:W-:Y:S01]  /*14ca0*/  IMAD.MOV.U32 R8, RZ, RZ, c[0x0][0x4a8] ;  /* 0x00012a00ff087624 */ /* 0x000fe200078e00ff */
[----:B------:R-:W-:Y:S01]  /*14cb0*/  IADD3 R4, P1, P0, R0, R16, R4 ;  /* 0x0000001000047210 */ /* 0x000fe2000783e004 */
[----:B------:R-:W-:Y:S01]  /*14cc0*/  IMAD R2, R2, c[0x0][0x4e8], R13 ;  /* 0x00013a0002027a24 */ /* 0x000fe200078e020d */
[----:B------:R-:W-:-:S03]  /*14cd0*/  SHF.R.S32.HI R3, RZ, 0x1f, R0 ;  /* 0x0000001fff037819 */ /* 0x000fc60000011400 */
[----:B-----5:R-:W-:Y:S01]  /*14ce0*/  IMAD R0, R11, R2, RZ ;  /* 0x000000020b007224 */ /* 0x020fe200078e02ff */
        /* <DEDUP_REMOVED lines=12> */
.L_x_257:
[----:B------:R-:W-:Y:S05]  /*14db0*/  BSYNC B0 ;  /* 0x0000000000007941 */ /* 0x000fea0003800000 */
.L_x_256:
[----:B------:R-:W-:-:S13]  /*14dc0*/  ISETP.GT.AND P0, PT, R18, 0x1, PT ;  /* 0x000000011200780c */ /* 0x000fda0003f04270 */
[----:B------:R-:W-:Y:S05]  /*14dd0*/  @P0 BRA `(.L_x_249) ;  /* 0x0000087000000947 */ /* 0x000fea0003800000 */
[----:B------:R-:W-:Y:S01]  /*14de0*/  MOV R2, c[0x0][0x4e8] ;  /* 0x00013a0000027a02 */ /* 0x000fe20000000f00 */
[----:B-1----:R-:W-:Y:S01]  /*14df0*/  IMAD R0, R17, c[0x0][0x3a0], RZ ;  /* 0x0000e80011007a24 */ /* 0x002fe200078e02ff */
[----:B------:R-:W-:Y:S01]  /*14e00*/  LEA R4, R216, R198, 0x5 ;  /* 0x000000c6d8047211 */ /* 0x000fe200078e28ff */
[----:B------:R-:W-:Y:S01]  /*14e10*/  IMAD R5, R20, c[0x0][0x3f0], RZ ;  /* 0x0000fc0014057a24 */ /* 0x000fe200078e02ff */
[----:B------:R-:W-:Y:S01]  /*14e20*/  ISETP.NE.AND P0, PT, R2, 0x1, PT ;  /* 0x000000010200780c */ /* 0x000fe20003f05270 */
[C---:B------:R-:W-:Y:S01]  /*14e30*/  IMAD.WIDE.U32 R2, R6.reuse, c[0x0][0x3a0], RZ ;  /* 0x0000e80006027a25 */ /* 0x040fe200078e00ff */
[C---:B------:R-:W-:Y:S02]  /*14e40*/  LEA R4, R209.reuse, R4, 0x7 ;  /* 0x00000004d1047211 */ /* 0x040fe400078e38ff */
[----:B------:R-:W-:Y:S01]  /*14e50*/  LEA R15, R209, R198, 0x7 ;  /* 0x000000c6d10f7211 */ /* 0x000fe200078e38ff */
[----:B------:R-:W-:Y:S01]  /*14e60*/  IMAD R6, R6, c[0x0][0x3a4], R0 ;  /* 0x0000e90006067a24 */ /* 0x000fe200078e0200 */
[----:B------:R-:W-:Y:S01]  /*14e70*/  MOV R0, R4 ;  /* 0x0000000400007202 */ /* 0x000fe20000000f00 */
[----:B------:R-:W-:-:S03]  /*14e80*/  IMAD R7, R12, c[0x0][0x3f4], R5 ;  /* 0x0000fd000c077a24 */ /* 0x000fc600078e0205 */
[----:B------:R-:W-:-:S03]  /*14e90*/  IADD3 R3, R3, R6, RZ ;  /* 0x0000000603037210 */ /* 0x000fc60007ffe0ff */
[----:B------:R-:W-:-:S04]  /*14ea0*/  @P0 IMAD.HI.U32 R6, R4, c[0x0][0x4ec], RZ ;  /* 0x00013b0004060a27 */ /* 0x000fc800078e00ff */
[----:B------:R-:W-:Y:S01]  /*14eb0*/  IMAD.WIDE.U32 R2, R217, c[0x0][0x3e8], R2 ;  /* 0x0000fa00d9027a25 */ /* 0x000fe200078e0002 */
[----:B------:R-:W-:-:S03]  /*14ec0*/  @P0 SHF.R.U32.HI R0, RZ, c[0x0][0x4f0], R6 ;  /* 0x00013c00ff000a19 */ /* 0x000fc60000011606 */
[----:B------:R-:W-:Y:S01]  /*14ed0*/  IMAD R3, R217, c[0x0][0x3ec], R3 ;  /* 0x0000fb00d9037a24 */ /* 0x000fe200078e0203 */
[----:B------:R-:W-:Y:S02]  /*14ee0*/  SHF.R.S32.HI R6, RZ, 0x1f, R0 ;  /* 0x0000001fff067819 */ /* 0x000fe40000011400 */
[----:B------:R-:W-:Y:S01]  /*14ef0*/  IADD3 R5, -R0, RZ, RZ ;  /* 0x000000ff00057210 */ /* 0x000fe20007ffe1ff */
[----:B------:R-:W-:-:S04]  /*14f00*/  IMAD.WIDE.U32 R2, R12, c[0x0][0x3f0], R2 ;  /* 0x0000fc000c027a25 */ /* 0x000fc800078e0002 */
[----:B------:R-:W-:Y:S01]  /*14f10*/  IMAD R6, R6, c[0x0][0x3e0], RZ ;  /* 0x0000f80006067a24 */ /* 0x000fe200078e02ff */
[----:B------:R-:W-:Y:S01]  /*14f20*/  IADD3 R3, R3, R7, RZ ;  /* 0x0000000703037210 */ /* 0x000fe20007ffe0ff */
        /* <DEDUP_REMOVED lines=13> */
.L_x_309:
[----:B------:R-:W-:Y:S05]  /*15000*/  BRA.DIV ~URZ, `(.L_x_259) ;  /* 0x00001f327f007947 */ /* 0x000fea000b800000 */
[----:B------:R3:W4:Y:S02]  /*15010*/  SHFL.IDX PT, R0, R16, RZ, 0x181f ;  /* 0x00181fff10007589 */ /* 0x00072400000e0000 */
.L_x_310:
[----:B------:R-:W-:Y:S01]  /*15020*/  IMAD R14, R19, c[0x0][0x4e8], RZ ;  /* 0x00013a00130e7a24 */ /* 0x000fe200078e02ff */
[----:B------:R-:W-:Y:S01]  /*15030*/  SHF.R.S32.HI R4, RZ, 0x1f, R134 ;  /* 0x0000001fff047819 */ /* 0x000fe20000011486 */
[----:B------:R-:W-:Y:S01]  /*15040*/  BSSY B0, `(.L_x_260) ;  /* 0x0000019000007945 */ /* 0x000fe20003800000 */
[----:B------:R-:W-:Y:S02]  /*15050*/  SHF.R.S32.HI R17, RZ, 0x1f, R132 ;  /* 0x0000001fff117819 */ /* 0x000fe40000011484 */
[----:B------:R-:W-:Y:S02]  /*15060*/  ISETP.GE.AND P0, PT, R15, R14, PT ;  /* 0x0000000e0f00720c */ /* 0x000fe40003f06270 */
[----:B------:R-:W-:Y:S02]  /*15070*/  LEA.HI R4, R4, R134, RZ, 0x3 ;  /* 0x0000008604047211 */ /* 0x000fe400078f18ff */
[----:B------:R-:W-:-:S02]  /*15080*/  SHF.R.S32.HI R19, RZ, 0x1f, R196 ;  /* 0x0000001fff137819 */ /* 0x000fc400000114c4 */
[----:B------:R-:W-:Y:S02]  /*15090*/  LOP3.LUT R4, R4, 0xfffffff8, RZ, 0xc0, !PT ;  /* 0xfffffff804047812 */ /* 0x000fe400078ec0ff */
[----:B------:R-:W-:Y:S02]  /*150a0*/  SHF.R.S32.HI R18, RZ, 0x1f, R197 ;  /* 0x0000001fff127819 */ /* 0x000fe400000114c5 */
[----:B------:R-:W-:-:S03]  /*150b0*/  SHF.R.S32.HI R20, RZ, 0x1f, R4 ;  /* 0x0000001fff147819 */ /* 0x000fc60000011404 */
        /* <DEDUP_REMOVED lines=8> */
[----:B--2---:R-:W-:Y:S02]  /*15140*/  @!P3 LEA.HI.X R11, R132, R12, R17, 0x1, P4 ;  /* 0x0000000c840bb211 */ /* 0x004fe400020f0c11 */
[----:B------:R-:W-:Y:S02]  /*15150*/  @!P0 LEA R2, P4, R197, R0, 0x1 ;  /* 0x00000000c5028211 */ /* 0x000fe400078808ff */
[-C--:B------:R-:W-:Y:S01]  /*15160*/  @!P2 LEA.HI.X R9, R4, R12.reuse, R20, 0x1, P6 ;  /* 0x0000000c0409a211 */ /* 0x080fe200030f0c14 */
[----:B------:R2:W-:Y:S01]  /*15170*/  @!P3 ST.E.128 [R10.64], RZ ;  /* 0x000000ff0a00b985 */ /* 0x0005e2000c101d06 */
[----:B------:R-:W-:-:S02]  /*15180*/  @!P1 LEA.HI.X R7, R196, R12, R19, 0x1, P5 ;  /* 0x0000000cc4079211 */ /* 0x000fc400028f0c13 */
[----:B------:R-:W-:Y:S01]  /*15190*/  @!P0 LEA.HI.X R3, R197, R12, R18, 0x1, P4 ;  /* 0x0000000cc5038211 */ /* 0x000fe200020f0c12 */
[----:B------:R2:W-:Y:S04]  /*151a0*/  @!P2 ST.E.128 [R8.64], RZ ;  /* 0x000000ff0800a985 */ /* 0x0005e8000c101d06 */
[----:B------:R2:W-:Y:S04]  /*151b0*/  @!P1 ST.E.128 [R6.64], RZ ;  /* 0x000000ff06009985 */ /* 0x0005e8000c101d06 */
[----:B------:R2:W-:Y:S02]  /*151c0*/  @!P0 ST.E.128 [R2.64], RZ ;  /* 0x000000ff02008985 */ /* 0x0005e4000c101d06 */
.L_x_261:
[----:B------:R-:W-:Y:S05]  /*151d0*/  BSYNC B0 ;  /* 0x0000000000007941 */ /* 0x000fea0003800000 */
.L_x_260:
[----:B------:R-:W-:Y:S05]  /*151e0*/  BRA.DIV ~URZ, `(.L_x_262) ;  /* 0x00001db27f007947 */ /* 0x000fea000b800000 */
[----:B--2---:R2:W1:Y:S04]  /*151f0*/  SHFL.IDX PT, R12, R13, 0x1, 0x181f ;  /* 0x00381f000d0c7f89 */ /* 0x00446800000e0000 */
[----:B----4-:R2:W4:Y:S02]  /*15200*/  SHFL.IDX PT, R0, R16, 0x1, 0x181f ;  /* 0x00381f0010007f89 */ /* 0x01052400000e0000 */
.L_x_311:
        /* <DEDUP_REMOVED lines=11> */
[----:B-1----:R-:W-:Y:S02]  /*152c0*/  @!P3 LEA.HI.X R11, R132, R12, R17, 0x1, P4 ;  /* 0x0000000c840bb211 */ /* 0x002fe400020f0c11 */
        /* <DEDUP_REMOVED lines=8> */
.L_x_264:
[----:B------:R-:W-:Y:S05]  /*15350*/  BSYNC B0 ;  /* 0x0000000000007941 */ /* 0x000fea0003800000 */
.L_x_263:
[----:B------:R-:W-:Y:S05]  /*15360*/  BRA.DIV ~URZ, `(.L_x_265) ;  /* 0x00001cf27f007947 */ /* 0x000fea000b800000 */
[----:B-1----:R1:W2:Y:S02]  /*15370*/  SHFL.IDX PT, R12, R13, 0x2, 0x181f ;  /* 0x00581f000d0c7f89 */ /* 0x0022a400000e0000 */
.L_x_312:
[----:B------:R-:W-:Y:S05]  /*15380*/  BRA.DIV ~URZ, `(.L_x_266) ;  /* 0x00001d427f007947 */ /* 0x000fea000b800000 */
[----:B----4-:R4:W1:Y:S02]  /*15390*/  SHFL.IDX PT, R0, R16, 0x2, 0x181f ;  /* 0x00581f0010007f89 */ /* 0x01086400000e0000 */
.L_x_313:
        /* <DEDUP_REMOVED lines=8> */
[-C--:B-1----:R-:W-:Y:S02]  /*15420*/  @!P3 LEA R10, P4, R132, R0.reuse, 0x1 ;  /* 0x00000000840ab211 */ /* 0x082fe400078808ff */
        /* <DEDUP_REMOVED lines=11> */
.L_x_268:
[----:B------:R-:W-:Y:S05]  /*154e0*/  BSYNC B0 ;  /* 0x0000000000007941 */ /* 0x000fea0003800000 */
.L_x_267:
[----:B------:R-:W-:Y:S05]  /*154f0*/  BRA.DIV ~URZ, `(.L_x_269) ;  /* 0x00001c327f007947 */ /* 0x000fea000b800000 */
[----:B--2---:R2:W3:Y:S04]  /*15500*/  SHFL.IDX PT, R12, R13, 0x3, 0x181f ;  /* 0x00781f000d0c7f89 */ /* 0x0044e800000e0000 */
[----:B-1----:R2:W1:Y:S02]  /*15510*/  SHFL.IDX PT, R0, R16, 0x3, 0x181f ;  /* 0x00781f0010007f89 */ /* 0x00246400000e0000 */
.L_x_314:
[----:B------:R-:W-:-:S04]  /*15520*/  IADD3 R2, R15, 0x60, RZ ;  /* 0x000000600f027810 */ /* 0x000fc80007ffe0ff */
        /* <DEDUP_REMOVED lines=9> */
[----:B---3--:R-:W-:Y:S02]  /*155c0*/  @!P3 LEA.HI.X R11, R132, R12, R17, 0x1, P4 ;  /* 0x0000000c840bb211 */ /* 0x008fe400020f0c11 */
        /* <DEDUP_REMOVED lines=8> */
.L_x_249:
[----:B------:R-:W-:Y:S05]  /*15650*/  BSYNC B1 ;  /* 0x0000000000017941 */ /* 0x000fea0003800000 */
.L_x_233:
[----:B-1--4-:R-:W4:Y:S02]  /*15660*/  LDL R0, [R1] ;  /* 0x0000000001007983 */ /* 0x012f240000100800 */
[----:B----4-:R-:W-:-:S13]  /*15670*/  ISETP.NE.AND P0, PT, R0, RZ, PT ;  /* 0x000000ff0000720c */ /* 0x010fda0003f05270 */
[----:B------:R-:W-:Y:S01]  /*15680*/  @P0 WARPSYNC 0xffffffff ;  /* 0xffffffff00000948 */ /* 0x000fe20003800000 */
[----:B------:R-:W-:Y:S06]  /*15690*/  @P0 BAR.SYNC.DEFER_BLOCKING 0x5, 0x100 ;  /* 0x0144000000000b1d */ /* 0x000fec0000010000 */
[----:B------:R-:W1:Y:S04]  /*156a0*/  @P0 LDS.128 R208, [0x20080] ;  /* 0x02008000ffd00984 */ /* 0x000e680000000c00 */
[----:B------:R-:W-:Y:S06]  /*156b0*/  @P0 BAR.ARV 0x4, 0x100 ;  /* 0x0104000000000b1d */ /* 0x000fec0000002000 */
[----:B------:R-:W-:Y:S05]  /*156c0*/  @P0 BRA `(.L_x_270) ;  /* 0x00000ae000000947 */ /* 0x000fea0003800000 */
[----:B------:R-:W4:Y:S01]  /*156d0*/  S2R R0, SR_TID.X ;  /* 0x0000000000007919 */ /* 0x000f220000002100 */
[----:B------:R-:W-:Y:S01]  /*156e0*/  IMAD.MOV.U32 R7, RZ, RZ, RZ ;  /* 0x000000ffff077224 */ /* 0x000fe200078e00ff */
[----:B--2-4-:R-:W-:-:S04]  /*156f0*/  LOP3.LUT R13, R0, 0x1f, RZ, 0xc0, !PT ;  /* 0x0000001f000d7812 */ /* 0x014fc800078ec0ff */
[----:B------:R-:W-:Y:S01]  /*15700*/  ISETP.NE.AND P6, PT, R13, 0x1f, PT ;  /* 0x0000001f0d00780c */ /* 0x000fe20003fc5270 */
[----:B------:R-:W-:Y:S10]  /*15710*/  BRA.DIV ~URZ, `(.L_x_271) ;  /* 0x00001ad27f007947 */ /* 0x000ff4000b800000 */
[----:B------:R2:W4:Y:S02]  /*15720*/  SHFL.IDX PT, R9, R21, RZ, 0x1f ;  /* 0x00001fff15097589 */ /* 0x00052400000e0000 */
.L_x_315:
[----:B------:R-:W-:Y:S05]  /*15730*/  BRA.DIV ~URZ, `(.L_x_272) ;  /* 0x00001b227f007947 */ /* 0x000fea000b800000 */
[----:B------:R2:W4:Y:S02]  /*15740*/  SHFL.IDX PT, R8, R21, 0x1, 0x1f ;  /* 0x00201f0015087f89 */ /* 0x00052400000e0000 */
.L_x_316:
[----:B-1----:R-:W-:Y:S02]  /*15750*/  IMAD.IADD R0, R211, 0x1, R13 ;  /* 0x00000001d3007824 */ /* 0x002fe400078e020d */
[----:B------:R-:W-:-:S03]  /*15760*/  IMAD.MOV.U32 R6, RZ, RZ, RZ ;  /* 0x000000ffff067224 */ /* 0x000fc600078e00ff */
[----:B------:R-:W-:-:S13]  /*15770*/  ISETP.GE.OR P0, PT, R0, c[0x0][0x53c], !P6 ;  /* 0x00014f0000007a0c */ /* 0x000fda0007706670 */
[----:B------:R-:W-:Y:S01]  /*15780*/  @!P0 MOV R2, 0x4 ;  /* 0x0000000400028802 */ /* 0x000fe20000000f00 */
[----:B------:R-:W-:-:S04]  /*15790*/  @!P0 IMAD.MOV.U32 R4, RZ, RZ, 0x4 ;  /* 0x00000004ff048424 */ /* 0x000fc800078e00ff */
        /* <DEDUP_REMOVED lines=9> */
[----:B---3--:R-:W-:Y:S01]  /*15830*/  MOV R12, RZ ;  /* 0x000000ff000c7202 */ /* 0x008fe20000000f00 */
[----:B-----5:R-:W-:Y:S01]  /*15840*/  IMAD R0, R7, R6, RZ ;  /* 0x0000000607007224 */ /* 0x020fe200078e02ff */
[----:B------:R-:W-:Y:S07]  /*15850*/  BRA.DIV ~URZ, `(.L_x_273) ;  /* 0x00001a727f007947 */ /* 0x000fee000b800000 */
[----:B------:R1:W3:Y:S02]  /*15860*/  SHFL.UP PT, R4, R0, 0x1, RZ ;  /* 0x0420000000047989 */ /* 0x0002e400000e00ff */
.L_x_317:
        /* <DEDUP_REMOVED lines=16> */
.L_x_318:
[----:B---3--:R-:W-:Y:S01]  /*15970*/  IMAD R0, R0, c[0x0][0x538], RZ ;  /* 0x00014e0000007a24 */ /* 0x008fe200078e02ff */
[----:B------:R-:W-:Y:S04]  /*15980*/  BSSY B1, `(.L_x_275) ;  /* 0x000007d000017945 */ /* 0x000fe80003800000 */
[----:B----4-:R-:W-:-:S04]  /*15990*/  IADD3 R8, R0, R8, RZ ;  /* 0x0000000800087210 */ /* 0x010fc80007ffe0ff */
[----:B------:R-:W-:-:S13]  /*159a0*/  ISETP.GT.AND P0, PT, R8, R9, PT ;  /* 0x000000090800720c */ /* 0x000fda0003f04270 */
[----:B------:R-:W-:Y:S05]  /*159b0*/  @P0 BRA `(.L_x_276) ;  /* 0x0000024000000947 */ /* 0x000fea0003800000 */
.L_x_280:
[----:B------:R-:W-:-:S04]  /*159c0*/  IADD3 R0, R211, 0x1f, RZ ;  /* 0x0000001fd3007810 */ /* 0x000fc80007ffe0ff */
[----:B------:R-:W-:-:S13]  /*159d0*/  ISETP.GE.AND P0, PT, R0, c[0x0][0x53c], PT ;  /* 0x00014f0000007a0c */ /* 0x000fda0003f06270 */
[----:B------:R-:W-:Y:S05]  /*159e0*/  @P0 BRA `(.L_x_277) ;  /* 0x0000072000000947 */ /* 0x000fea0003800000 */
[----:B------:R-:W-:Y:S01]  /*159f0*/  MOV R211, R0 ;  /* 0x0000000000d37202 */ /* 0x000fe20000000f00 */
[----:B------:R-:W-:-:S03]  /*15a00*/  CS2R R6, SRZ ;  /* 0x0000000000067805 */ /* 0x000fc6000001ff00 */
[----:B------:R-:W-:-:S04]  /*15a10*/  IADD3 R0, R211, R13, RZ ;  /* 0x0000000dd3007210 */ /* 0x000fc80007ffe0ff */
[----:B------:R-:W-:-:S13]  /*15a20*/  ISETP.GE.OR P0, PT, R0, c[0x0][0x53c], !P6 ;  /* 0x00014f0000007a0c */ /* 0x000fda0007706670 */
[----:B-1----:R-:W-:Y:S02]  /*15a30*/  @!P0 MOV R4, 0x4 ;  /* 0x0000000400048802 */ /* 0x002fe40000000f00 */
[----:B------:R-:W-:-:S03]  /*15a40*/  @!P0 MOV R2, 0x4 ;  /* 0x0000000400028802 */ /* 0x000fc60000000f00 */
[----:B------:R-:W-:-:S04]  /*15a50*/  @!P0 IMAD.WIDE R4, R0, R4, c[0x0][0x580] ;  /* 0x0001600000048625 */ /* 0x000fc800078e0204 */
[----:B------:R-:W-:Y:S01]  /*15a60*/  @!P0 IMAD.WIDE R2, R0, R2, c[0x0][0x578] ;  /* 0x00015e0000028625 */ /* 0x000fe200078e0202 */
[----:B------:R-:W3:Y:S04]  /*15a70*/  @!P0 LDG.E R6, [R4.64] ;  /* 0x0000000604068981 */ /* 0x000ee8000c1e1900 */
[----:B------:R-:W3:Y:S02]  /*15a80*/  @!P0 LDG.E R7, [R2.64] ;  /* 0x0000000602078981 */ /* 0x000ee4000c1e1900 */
[----:B---3--:R-:W-:Y:S01]  /*15a90*/  IMAD R0, R7, R6, RZ ;  /* 0x0000000607007224 */ /* 0x008fe200078e02ff */
[----:B------:R-:W-:Y:S05]  /*15aa0*/  BRA.DIV ~URZ, `(.L_x_278) ;  /* 0x00001a027f007947 */ /* 0x000fea000b800000 */
[----:B------:R1:W3:Y:S02]  /*15ab0*/  SHFL.UP PT, R2, R0, 0x1, RZ ;  /* 0x0420000000027989 */ /* 0x0002e400000e00ff */
.L_x_319:
        /* <DEDUP_REMOVED lines=16> */
.L_x_320:
[----:B---3--:R-:W-:-:S05]  /*15bc0*/  IMAD R0, R0, c[0x0][0x538], RZ ;  /* 0x00014e0000007a24 */ /* 0x008fca00078e02ff */
[----:B------:R-:W-:-:S04]  /*15bd0*/  IADD3 R8, R0, R8, RZ ;  /* 0x0000000800087210 */ /* 0x000fc80007ffe0ff */
[----:B------:R-:W-:-:S13]  /*15be0*/  ISETP.GT.AND P0, PT, R8, R9, PT ;  /* 0x000000090800720c */ /* 0x000fda0003f04270 */
[----:B-12---:R-:W-:Y:S05]  /*15bf0*/  @!P0 BRA `(.L_x_280) ;  /* 0xfffffdc000008947 */ /* 0x006fea000383ffff */
.L_x_276:
[----:B------:R-:W-:-:S05]  /*15c00*/  IADD3 R10, -R0, R8, RZ ;  /* 0x00000008000a7210 */ /* 0x000fca0007ffe1ff */
[----:B------:R-:W-:-:S05]  /*15c10*/  IMAD R0, R4, c[0x0][0x538], R10 ;  /* 0x00014e0004007a24 */ /* 0x000fca00078e020a */
[----:B------:R-:W-:Y:S01]  /*15c20*/  ISETP.GT.AND P0, PT, R0, R9, PT ;  /* 0x000000090000720c */ /* 0x000fe20003f04270 */
[----:B------:R-:W-:-:S12]  /*15c30*/  BRA.DIV ~URZ, `(.L_x_281) ;  /* 0x00001a627f007947 */ /* 0x000fd8000b800000 */
[----:B------:R-:W-:-:S04]  /*15c40*/  VOTE.ANY R8, PT, !P0 ;  /* 0x0000000000087806 */ /* 0x000fc800040e0100 */
.L_x_321:
[----:B------:R3:W4:Y:S01]  /*15c50*/  POPC R11, R8 ;  /* 0x00000008000b7309 */ /* 0x0007220000000000 */
[----:B------:R-:W-:Y:S05]  /*15c60*/  BRA.DIV ~URZ, `(.L_x_282) ;  /* 0x00001a827f007947 */ /* 0x000fea000b800000 */
[----:B----4-:R4:W1:Y:S04]  /*15c70*/  SHFL.IDX PT, R6, R6, R11, 0x1f ;  /* 0x00001f0b06067589 */ /* 0x01086800000e0000 */
[----:B------:R4:W2:Y:S02]  /*15c80*/  SHFL.IDX PT, R7, R7, R11, 0x1f ;  /* 0x00001f0b07077589 */ /* 0x0008a400000e0000 */
.L_x_322:
[----:B------:R-:W-:Y:S01]  /*15c90*/  ISETP.NE.AND P0, PT, R8, RZ, PT ;  /* 0x000000ff0800720c */ /* 0x000fe20003f05270 */
[----:B------:R-:W-:-:S12]  /*15ca0*/  BSSY B0, `(.L_x_283) ;  /* 0x0000005000007945 */ /* 0x000fd80003800000 */
[----:B------:R-:W-:Y:S05]  /*15cb0*/  @!P0 BRA `(.L_x_284) ;  /* 0x0000003000008947 */ /* 0x000fea0003800000 */
[----:B------:R-:W-:Y:S01]  /*15cc0*/  IADD3 R3, R11, -0x1, RZ ;  /* 0xffffffff0b037810 */ /* 0x000fe20007ffe0ff */
[----:B------:R-:W-:Y:S05]  /*15cd0*/  BRA.DIV ~URZ, `(.L_x_285) ;  /* 0x00001ae27f007947 */ /* 0x000fea000b800000 */
[----:B------:R3:W4:Y:S02]  /*15ce0*/  SHFL.IDX PT, R12, R4, R3, 0x1f ;  /* 0x00001f03040c7589 */ /* 0x00072400000e0000 */
.L_x_284:
[----:B------:R-:W-:Y:S05]  /*15cf0*/  BSYNC B0 ;  /* 0x0000000000007941 */ /* 0x000fea0003800000 */
.L_x_283:
[----:B-1-3--:R-:W-:Y:S01]  /*15d00*/  IABS R4, R6 ;  /* 0x0000000600047213 */ /* 0x00afe20000000000 */
[----:B----4-:R-:W-:Y:S02]  /*15d10*/  IMAD R208, R12, c[0x0][0x538], R10 ;  /* 0x00014e000cd07a24 */ /* 0x010fe400078e020a */
[----:B------:R-:W-:Y:S01]  /*15d20*/  IMAD.IADD R211, R11, 0x1, R211 ;  /* 0x000000010bd37824 */ /* 0x000fe200078e02d3 */
[----:B------:R-:W1:Y:S01]  /*15d30*/  I2F.RP R2, R4 ;  /* 0x0000000400027306 */ /* 0x000e620000209400 */
[----:B------:R-:W-:-:S07]  /*15d40*/  IMAD.IADD R8, R9, 0x1, -R208 ;  /* 0x0000000109087824 */ /* 0x000fce00078e0ad0 */
[----:B-1----:R-:W1:Y:S02]  /*15d50*/  MUFU.RCP R2, R2 ;  /* 0x0000000200027308 */ /* 0x002e640000001000 */
[----:B-1----:R-:W-:-:S06]  /*15d60*/  IADD3 R2, R2, 0xffffffe, RZ ;  /* 0x0ffffffe02027810 */ /* 0x002fcc0007ffe0ff */
[----:B------:R1:W3:Y:S02]  /*15d70*/  F2I.FTZ.U32.TRUNC.NTZ R3, R2 ;  /* 0x0000000200037305 */ /* 0x0002e4000021f000 */
[----:B-12---:R-:W-:Y:S01]  /*15d80*/  IABS R2, R7 ;  /* 0x0000000700027213 */ /* 0x006fe20000000000 */
[----:B---3--:R-:W-:-:S03]  /*15d90*/  IMAD.MOV R0, RZ, RZ, -R3 ;  /* 0x000000ffff007224 */ /* 0x008fc600078e0a03 */
[----:B------:R-:W-:Y:S01]  /*15da0*/  MOV R5, R2 ;  /* 0x0000000200057202 */ /* 0x000fe20000000f00 */
[----:B------:R-:W-:Y:S01]  /*15db0*/  IMAD.MOV.U32 R10, RZ, RZ, R0 ;  /* 0x000000ffff0a7224 */ /* 0x000fe200078e0000 */
[----:B------:R-:W-:Y:S01]  /*15dc0*/  IABS R0, R6 ;  /* 0x0000000600007213 */ /* 0x000fe20000000000 */
[----:B------:R-:W-:Y:S01]  /*15dd0*/  IMAD.MOV.U32 R2, RZ, RZ, RZ ;  /* 0x000000ffff027224 */ /* 0x000fe200078e00ff */
[----:B------:R-:W1:Y:S01]  /*15de0*/  I2F.RP R12, R5 ;  /* 0x00000005000c7306 */ /* 0x000e620000209400 */
[----:B------:R-:W-:Y:S01]  /*15df0*/  IMAD R9, R10, R4, RZ ;  /* 0x000000040a097224 */ /* 0x000fe200078e02ff */
[----:B------:R-:W-:Y:S01]  /*15e00*/  IABS R10, R8 ;  /* 0x00000008000a7213 */ /* 0x000fe20000000000 */
[----:B------:R-:W-:Y:S02]  /*15e10*/  IMAD.MOV R0, RZ, RZ, -R0 ;  /* 0x000000ffff007224 */ /* 0x000fe400078e0a00 */
[----:B------:R-:W-:-:S03]  /*15e20*/  IMAD.HI.U32 R9, R3, R9, R2 ;  /* 0x0000000903097227 */ /* 0x000fc600078e0002 */
[----:B------:R-:W-:Y:S01]  /*15e30*/  MOV R3, R0 ;  /* 0x0000000000037202 */ /* 0x000fe20000000f00 */
[----:B------:R-:W-:-:S04]  /*15e40*/  IMAD.MOV.U32 R2, RZ, RZ, R10 ;  /* 0x000000ffff027224 */ /* 0x000fc800078e000a */
[----:B------:R-:W-:-:S04]  /*15e50*/  IMAD.HI.U32 R0, R9, R2, RZ ;  /* 0x0000000209007227 */ /* 0x000fc800078e00ff */
[----:B------:R-:W-:Y:S02]  /*15e60*/  IMAD R2, R0, R3, R2 ;  /* 0x0000000300027224 */ /* 0x000fe400078e0202 */
[----:B-1----:R-:W1:Y:S03]  /*15e70*/  MUFU.RCP R3, R12 ;  /* 0x0000000c00037308 */ /* 0x002e660000001000 */
        /* <DEDUP_REMOVED lines=9> */
[----:B------:R-:W-:Y:S01]  /*15f10*/  @P2 IADD3 R0, R0, 0x1, RZ ;  /* 0x0000000100002810 */ /* 0x000fe20007ffe0ff */
[----:B-1----:R-:W-:-:S05]  /*15f20*/  IMAD.MOV R2, RZ, RZ, -R3 ;  /* 0x000000ffff027224 */ /* 0x002fca00078e0a03 */
[----:B------:R-:W-:Y:S01]  /*15f30*/  @!P1 IMAD.MOV R0, RZ, RZ, -R0 ;  /* 0x000000ffff009224 */ /* 0x000fe200078e0a00 */
[----:B------:R-:W-:Y:S02]  /*15f40*/  MOV R4, R2 ;  /* 0x0000000200047202 */ /* 0x000fe40000000f00 */
[----:B------:R-:W-:Y:S02]  /*15f50*/  IABS R2, R7 ;  /* 0x0000000700027213 */ /* 0x000fe40000000000 */
[----:B------:R-:W-:Y:S01]  /*15f60*/  @!P0 LOP3.LUT R0, RZ, R6, RZ, 0x33, !PT ;  /* 0x00000006ff008212 */ /* 0x000fe200078e33ff */
[----:B------:R-:W-:Y:S02]  /*15f70*/  IMAD R4, R4, R5, RZ ;  /* 0x0000000504047224 */ /* 0x000fe400078e02ff */
[----:B------:R-:W-:Y:S01]  /*15f80*/  IMAD.MOV R9, RZ, RZ, -R2 ;  /* 0x000000ffff097224 */ /* 0x000fe200078e0a02 */
[----:B------:R-:W-:Y:S01]  /*15f90*/  IABS R10, R0 ;  /* 0x00000000000a7213 */ /* 0x000fe20000000000 */
[----:B------:R-:W-:-:S02]  /*15fa0*/  IMAD.MOV.U32 R2, RZ, RZ, RZ ;  /* 0x000000ffff027224 */ /* 0x000fc400078e00ff */
[----:B------:R-:W-:Y:S02]  /*15fb0*/  IMAD R6, R0, R6, RZ ;  /* 0x0000000600067224 */ /* 0x000fe400078e02ff */
[----:B------:R-:W-:Y:S01]  /*15fc0*/  IMAD.HI.U32 R2, R3, R4, R2 ;  /* 0x0000000403027227 */ /* 0x000fe200078e0002 */
[----:B------:R-:W-:Y:S02]  /*15fd0*/  MOV R4, R9 ;  /* 0x0000000900047202 */ /* 0x000fe40000000f00 */
[----:B------:R-:W-:Y:S01]  /*15fe0*/  IADD3 R209, R8, -R6, RZ ;  /* 0x8000000608d17210 */ /* 0x000fe20007ffe0ff */
[----:B------:R-:W-:-:S04]  /*15ff0*/  IMAD.MOV.U32 R3, RZ, RZ, R10 ;  /* 0x000000ffff037224 */ /* 0x000fc800078e000a */
        /* <DEDUP_REMOVED lines=11> */
[----:B------:R-:W-:-:S04]  /*160b0*/  @!P0 LOP3.LUT R2, RZ, R7, RZ, 0x33, !PT ;  /* 0x00000007ff028212 */ /* 0x000fc800078e33ff */
[----:B------:R-:W-:Y:S01]  /*160c0*/  IADD3 R3, -R2, RZ, RZ ;  /* 0x000000ff02037210 */ /* 0x000fe20007ffe1ff */
[----:B------:R-:W-:-:S04]  /*160d0*/  IMAD R2, R7, 0x1000000, R2 ;  /* 0x0100000007027824 */ /* 0x000fc800078e0202 */
[----:B------:R-:W-:-:S04]  /*160e0*/  IMAD R0, R7, R3, R0 ;  /* 0x0000000307007224 */ /* 0x000fc800078e0200 */
[----:B------:R-:W-:Y:S01]  /*160f0*/  IMAD R210, R0, 0x10000, R2 ;  /* 0x0001000000d27824 */ /* 0x000fe200078e0202 */
[----:B------:R-:W-:Y:S05]  /*16100*/  BRA `(.L_x_286) ;  /* 0x0000004000007947 */ /* 0x000fea0003800000 */
.L_x_277:
[----:B------:R-:W-:Y:S01]  /*16110*/  IMAD.MOV.U32 R208, RZ, RZ, R9 ;  /* 0x000000ffffd07224 */ /* 0x000fe200078e0009 */
[----:B------:R-:W-:Y:S01]  /*16120*/  MOV R210, RZ ;  /* 0x000000ff00d27202 */ /* 0x000fe20000000f00 */
[----:B------:R-:W-:Y:S01]  /*16130*/  IMAD.MOV.U32 R209, RZ, RZ, RZ ;  /* 0x000000ffffd17224 */ /* 0x000fe200078e00ff */
[----:B------:R-:W-:Y:S02]  /*16140*/  MOV R211, c[0x0][0x53c] ;  /* 0x00014f0000d37a02 */ /* 0x000fe40000000f00 */
.L_x_286:
[----:B------:R-:W-:Y:S05]  /*16150*/  BSYNC B1 ;  /* 0x0000000000017941 */ /* 0x000fea0003800000 */
.L_x_275:
[----:B------:R-:W-:Y:S01]  /*16160*/  WARPSYNC 0xffffffff ;  /* 0xffffffff00007948 */ /* 0x000fe20003800000 */
[----:B------:R-:W-:Y:S01]  /*16170*/  BAR.SYNC.DEFER_BLOCKING 0x4, 0x100 ;  /* 0x0104000000007b1d */ /* 0x000fe20000010000 */
[----:B------:R-:W-:-:S13]  /*16180*/  ISETP.NE.AND P0, PT, R13, RZ, PT ;  /* 0x000000ff0d00720c */ /* 0x000fda0003f05270 */
[----:B------:R3:W-:Y:S04]  /*16190*/  @!P0 STS.128 [0x20080], R208 ;  /* 0x020080d0ff008388 */ /* 0x0007e80000000c00 */
[----:B------:R-:W-:Y:S06]  /*161a0*/  BAR.ARV 0x5, 0x100 ;  /* 0x0144000000007b1d */ /* 0x000fec0000002000 */
.L_x_270:
[----:B-1----:R-:W-:-:S13]  /*161b0*/  ISETP.GE.AND P0, PT, R211, c[0x0][0x53c], PT ;  /* 0x00014f00d3007a0c */ /* 0x002fda0003f06270 */
[----:B--23--:R-:W-:Y:S01]  /*161c0*/  @P0 CALL.REL.NOINC `(.L_x_287) ;  /* 0x0000001000000944 */ /* 0x00cfe20003c00000 */
[----:B------:R-:W-:Y:S05]  /*161d0*/  BRA `(.L_x_288) ;  /* 0xfffeb32000007947 */ /* 0x000fea000383ffff */
.L_x_287:
[----:B------:R-:W-:Y:S05]  /*161e0*/  EXIT ;  /* 0x000000000000794d */ /* 0x000fea0003800000 */
.L_x_125:
[----:B------:R-:W-:Y:S01]  /*161f0*/  IMAD.MOV.U32 R0, RZ, RZ, R5 ;  /* 0x000000ffff007224 */ /* 0x000fe200078e0005 */
[----:B------:R-:W-:Y:S02]  /*16200*/  MOV R2, 0x1 ;  /* 0x0000000100027802 */ /* 0x000fe40000000f00 */
[----:B------:R-:W-:Y:S02]  /*16210*/  MOV R3, 0x16230 ;  /* 0x0001623000037802 */ /* 0x000fe40000000f00 */
[----:B--2---:R-:W-:Y:S05]  /*16220*/  CALL.REL.NOINC `($__internal_6_$__cuda_sm70_shflsync_up_p) ;  /* 0x0000169000007944 */ /* 0x004fea0003c00000 */
[----:B------:R-:W-:Y:S01]  /*16230*/  MOV R0, R4 ;  /* 0x0000000400007202 */ /* 0x000fe20000000f00 */
[----:B------:R-:W-:Y:S05]  /*16240*/  BRA `(.L_x_289) ;  /* 0xfffea20000007947 */ /* 0x000fea000383ffff */
.L_x_126:
[----:B------:R-:W-:Y:S01]  /*16250*/  IMAD.MOV.U32 R0, RZ, RZ, R5 ;  /* 0x000000ffff007224 */ /* 0x000fe200078e0005 */
[----:B------:R-:W-:Y:S02]  /*16260*/  MOV R2, 0x2 ;  /* 0x0000000200027802 */ /* 0x000fe40000000f00 */
[----:B------:R-:W-:Y:S02]  /*16270*/  MOV R3, 0x16290 ;  /* 0x0001629000037802 */ /* 0x000fe40000000f00 */
[----:B--2---:R-:W-:Y:S05]  /*16280*/  CALL.REL.NOINC `($__internal_6_$__cuda_sm70_shflsync_up_p) ;  /* 0x0000163000007944 */ /* 0x004fea0003c00000 */
[----:B------:R-:W-:Y:S01]  /*16290*/  SEL R0, R4, RZ, P4 ;  /* 0x000000ff04007207 */ /* 0x000fe20002000000 */
[----:B------:R-:W-:Y:S01]  /*162a0*/  IMAD.MOV.U32 R2, RZ, RZ, 0x4 ;  /* 0x00000004ff027424 */ /* 0x000fe200078e00ff */
[----:B------:R-:W-:-:S03]  /*162b0*/  MOV R3, 0x162e0 ;  /* 0x000162e000037802 */ /* 0x000fc60000000f00 */
[----:B------:R-:W-:Y:S02]  /*162c0*/  IMAD.IADD R0, R5, 0x1, R0 ;  /* 0x0000000105007824 */ /* 0x000fe400078e0200 */
[----:B------:R-:W-:Y:S05]  /*162d0*/  CALL.REL.NOINC `($__internal_6_$__cuda_sm70_shflsync_up_p) ;  /* 0x000015e000007944 */ /* 0x000fea0003c00000 */
        /* <DEDUP_REMOVED lines=13> */
[----:B------:R-:W-:Y:S01]  /*163b0*/  IMAD.IADD R4, R0, 0x1, R4 ;  /* 0x0000000100047824 */ /* 0x000fe200078e0204 */
[----:B------:R-:W-:-:S03]  /*163c0*/  MOV R0, 0x1f ;  /* 0x0000001f00007802 */ /* 0x000fc60000000f00 */
[----:B------:R-:W-:Y:S02]  /*163d0*/  IMAD.MOV.U32 R5, RZ, RZ, R4 ;  /* 0x000000ffff057224 */ /* 0x000fe400078e0004 */
[----:B------:R-:W-:Y:S05]  /*163e0*/  CALL.REL.NOINC `($__internal_5_$__cuda_sm70_shflsync_idx_p) ;  /* 0x0000148000007944 */ /* 0x000fea0003c00000 */
[----:B------:R-:W-:Y:S05]  /*163f0*/  BRA `(.L_x_290) ;  /* 0xfffea15000007947 */ /* 0x000fea000383ffff */
.L_x_128:
[----:B------:R-:W-:Y:S02]  /*16400*/  SEL R0, RZ, 0x1, P0 ;  /* 0x00000001ff007807 */ /* 0x000fe40000000000 */
[----:B------:R-:W-:Y:S02]  /*16410*/  MOV R2, 0x16430 ;  /* 0x0001643000027802 */ /* 0x000fe40000000f00 */
[----:B--2---:R-:W-:Y:S05]  /*16420*/  CALL.REL.NOINC `($__internal_7_$__cuda_sm70_votesync_ballot) ;  /* 0x0000150000007944 */ /* 0x004fea0003c00000 */
[----:B------:R-:W-:Y:S01]  /*16430*/  MOV R6, R0 ;  /* 0x0000000000067202 */ /* 0x000fe20000000f00 */
[----:B------:R-:W-:Y:S05]  /*16440*/  BRA `(.L_x_291) ;  /* 0xfffea19000007947 */ /* 0x000fea000383ffff */
.L_x_129:
[----:B------:R-:W-:Y:S01]  /*16450*/  IMAD.MOV.U32 R5, RZ, RZ, R8 ;  /* 0x000000ffff057224 */ /* 0x000fe200078e0008 */
[----:B--2---:R-:W-:Y:S01]  /*16460*/  MOV R3, R211 ;  /* 0x000000d300037202 */ /* 0x004fe20000000f00 */
[----:B------:R-:W-:Y:S01]  /*16470*/  IMAD.MOV.U32 R0, RZ, RZ, 0x1f ;  /* 0x0000001fff007424 */ /* 0x000fe200078e00ff */
[----:B------:R-:W-:Y:S02]  /*16480*/  MOV R2, 0x164a0 ;  /* 0x000164a000027802 */ /* 0x000fe40000000f00 */
[----:B-1----:R-:W-:Y:S05]  /*16490*/  CALL.REL.NOINC `($__internal_5_$__cuda_sm70_shflsync_idx_p) ;  /* 0x000013d000007944 */ /* 0x002fea0003c00000 */
[----:B------:R-:W-:Y:S01]  /*164a0*/  IMAD.MOV.U32 R11, RZ, RZ, R0 ;  /* 0x000000ffff0b7224 */ /* 0x000fe200078e0000 */
[----:B------:R-:W-:Y:S01]  /*164b0*/  MOV R5, R7 ;  /* 0x0000000700057202 */ /* 0x000fe20000000f00 */
[----:B------:R-:W-:Y:S01]  /*164c0*/  IMAD.MOV.U32 R7, RZ, RZ, RZ ;  /* 0x000000ffff077224 */ /* 0x000fe200078e00ff */
[----:B------:R-:W-:Y:S01]  /*164d0*/  MOV R3, R211 ;  /* 0x000000d300037202 */ /* 0x000fe20000000f00 */
[----:B------:R-:W-:Y:S01]  /*164e0*/  IMAD.MOV.U32 R0, RZ, RZ, 0x1f ;  /* 0x0000001fff007424 */ /* 0x000fe200078e00ff */
[----:B------:R-:W-:-:S02]  /*164f0*/  MOV R2, 0x16510 ;  /* 0x0001651000027802 */ /* 0x000fc40000000f00 */
[----:B------:R-:W-:Y:S05]  /*16500*/  CALL.REL.NOINC `($__internal_5_$__cuda_sm70_shflsync_idx_p) ;  /* 0x0000136000007944 */ /* 0x000fea0003c00000 */
[----:B------:R-:W-:Y:S01]  /*16510*/  MOV R10, R0 ;  /* 0x00000000000a7202 */ /* 0x000fe20000000f00 */
[----:B------:R-:W-:Y:S05]  /*16520*/  BRA `(.L_x_292) ;  /* 0xfffea10000007947 */ /* 0x000fea000383ffff */
.L_x_132:
[----:B------:R-:W-:Y:S01]  /*16530*/  IMAD.MOV.U32 R5, RZ, RZ, R4 ;  /* 0x000000ffff057224 */ /* 0x000fe200078e0004 */
[----:B------:R-:W-:-:S02]  /*16540*/  MOV R0, 0x1f ;  /* 0x0000001f00007802 */ /* 0x000fc40000000f00 */
[----:B------:R-:W-:Y:S02]  /*16550*/  MOV R2, 0x16570 ;  /* 0x0001657000027802 */ /* 0x000fe40000000f00 */
[----:B-1----:R-:W-:Y:S05]  /*16560*/  CALL.REL.NOINC `($__internal_5_$__cuda_sm70_shflsync_idx_p) ;  /* 0x0000130000007944 */ /* 0x002fea0003c00000 */
[----:B------:R-:W-:Y:S01]  /*16570*/  MOV R7, R0 ;  /* 0x0000000000077202 */ /* 0x000fe20000000f00 */
[----:B------:R-:W-:Y:S05]  /*16580*/  BRA `(.L_x_131) ;  /* 0xfffea10000007947 */ /* 0x000fea000383ffff */
.L_x_162:
[----:B------:R-:W-:Y:S01]  /*16590*/  IMAD.MOV.U32 R5, RZ, RZ, R19 ;  /* 0x000000ffff057224 */ /* 0x000fe200078e0013 */
[----:B------:R-:W-:Y:S01]  /*165a0*/  MOV R3, RZ ;  /* 0x000000ff00037202 */ /* 0x000fe20000000f00 */
[----:B------:R-:W-:Y:S01]  /*165b0*/  IMAD.MOV.U32 R0, RZ, RZ, 0x181f ;  /* 0x0000181fff007424 */ /* 0x000fe200078e00ff */
[----:B------:R-:W-:Y:S02]  /*165c0*/  MOV R2, 0x165e0 ;  /* 0x000165e000027802 */ /* 0x000fe40000000f00 */
[----:B-----5:R-:W-:Y:S05]  /*165d0*/  CALL.REL.NOINC `($__internal_5_$__cuda_sm70_shflsync_idx_p) ;  /* 0x0000129000007944 */ /* 0x020fea0003c00000 */
[----:B------:R-:W-:Y:S01]  /*165e0*/  MOV R4, R0 ;  /* 0x0000000000047202 */ /* 0x000fe20000000f00 */
[----:B------:R-:W-:Y:S05]  /*165f0*/  BRA `(.L_x_293) ;  /* 0xfffefd0000007947 */ /* 0x000fea000383ffff */
.L_x_163:
[----:B------:R-:W-:Y:S01]  /*16600*/  IMAD.MOV.U32 R5, RZ, RZ, R21 ;  /* 0x000000ffff057224 */ /* 0x000fe200078e0015 */
[----:B------:R-:W-:Y:S01]  /*16610*/  MOV R3, RZ ;  /* 0x000000ff00037202 */ /* 0x000fe20000000f00 */
[----:B------:R-:W-:Y:S01]  /*16620*/  IMAD.MOV.U32 R0, RZ, RZ, 0x181f ;  /* 0x0000181fff007424 */ /* 0x000fe200078e00ff */
[----:B------:R-:W-:Y:S02]  /*16630*/  MOV R2, 0x16650 ;  /* 0x0001665000027802 */ /* 0x000fe40000000f00 */
[----:B-12--5:R-:W-:Y:S05]  /*16640*/  CALL.REL.NOINC `($__internal_5_$__cuda_sm70_shflsync_idx_p) ;  /* 0x0000122000007944 */ /* 0x026fea0003c00000 */
[----:B------:R-:W-:Y:S05]  /*16650*/  BRA `(.L_x_294) ;  /* 0xfffefcc000007947 */ /* 0x000fea000383ffff */
.L_x_166:
[----:B------:R-:W-:Y:S01]  /*16660*/  IMAD.MOV.U32 R5, RZ, RZ, R19 ;  /* 0x000000ffff057224 */ /* 0x000fe200078e0013 */
[----:B--2---:R-:W-:Y:S01]  /*16670*/  MOV R3, 0x1 ;  /* 0x0000000100037802 */ /* 0x004fe20000000f00 */
[----:B----4-:R-:W-:Y:S01]  /*16680*/  IMAD.MOV.U32 R0, RZ, RZ, 0x181f ;  /* 0x0000181fff007424 */ /* 0x010fe200078e00ff */
[----:B------:R-:W-:-:S02]  /*16690*/  MOV R2, 0x166b0 ;  /* 0x000166b000027802 */ /* 0x000fc40000000f00 */
[----:B-1-3-5:R-:W-:Y:S05]  /*166a0*/  CALL.REL.NOINC `($__internal_5_$__cuda_sm70_shflsync_idx_p) ;  /* 0x000011c000007944 */ /* 0x02afea0003c00000 */
[----:B------:R-:W-:Y:S01]  /*166b0*/  IMAD.MOV.U32 R6, RZ, RZ, R0 ;  /* 0x000000ffff067224 */ /* 0x000fe200078e0000 */
[----:B------:R-:W-:Y:S01]  /*166c0*/  MOV R3, 0x1 ;  /* 0x0000000100037802 */ /* 0x000fe20000000f00 */
[----:B------:R-:W-:Y:S01]  /*166d0*/  IMAD.MOV.U32 R5, RZ, RZ, R21 ;  /* 0x000000ffff057224 */ /* 0x000fe200078e0015 */
[----:B------:R-:W-:-:S02]  /*166e0*/  MOV R0, 0x181f ;  /* 0x0000181f00007802 */ /* 0x000fc40000000f00 */
[----:B------:R-:W-:Y:S02]  /*166f0*/  MOV R2, 0x16710 ;  /* 0x0001671000027802 */ /* 0x000fe40000000f00 */
[----:B------:R-:W-:Y:S05]  /*16700*/  CALL.REL.NOINC `($__internal_5_$__cuda_sm70_shflsync_idx_p) ;  /* 0x0000116000007944 */ /* 0x000fea0003c00000 */
[----:B------:R-:W-:Y:S05]  /*16710*/  BRA `(.L_x_295) ;  /* 0xfffefdd000007947 */ /* 0x000fea000383ffff */
.L_x_169:
[----:B------:R-:W-:Y:S01]  /*16720*/  IMAD.MOV.U32 R5, RZ, RZ, R19 ;  /* 0x000000ffff057224 */ /* 0x000fe200078e0013 */
[----:B-1----:R-:W-:Y:S01]  /*16730*/  MOV R3, 0x2 ;  /* 0x0000000200037802 */ /* 0x002fe20000000f00 */
[----:B----4-:R-:W-:Y:S01]  /*16740*/  IMAD.MOV.U32 R0, RZ, RZ, 0x181f ;  /* 0x0000181fff007424 */ /* 0x010fe200078e00ff */
[----:B------:R-:W-:Y:S02]  /*16750*/  MOV R2, 0x16770 ;  /* 0x0001677000027802 */ /* 0x000fe40000000f00 */
[----:B--23-5:R-:W-:Y:S05]  /*16760*/  CALL.REL.NOINC `($__internal_5_$__cuda_sm70_shflsync_idx_p) ;  /* 0x0000110000007944 */ /* 0x02cfea0003c00000 */
[----:B------:R-:W-:Y:S01]  /*16770*/  MOV R6, R0 ;  /* 0x0000000000067202 */ /* 0x000fe20000000f00 */
[----:B------:R-:W-:Y:S05]  /*16780*/  BRA `(.L_x_296) ;  /* 0xfffefee000007947 */ /* 0x000fea000383ffff */
.L_x_170:
[----:B------:R-:W-:Y:S01]  /*16790*/  IMAD.MOV.U32 R5, RZ, RZ, R21 ;  /* 0x000000ffff057224 */ /* 0x000fe200078e0015 */
[----:B------:R-:W-:Y:S01]  /*167a0*/  MOV R3, 0x2 ;  /* 0x0000000200037802 */ /* 0x000fe20000000f00 */
[----:B----4-:R-:W-:Y:S01]  /*167b0*/  IMAD.MOV.U32 R0, RZ, RZ, 0x181f ;  /* 0x0000181fff007424 */ /* 0x010fe200078e00ff */
[----:B------:R-:W-:Y:S02]  /*167c0*/  MOV R2, 0x167e0 ;  /* 0x000167e000027802 */ /* 0x000fe40000000f00 */
[----:B-123-5:R-:W-:Y:S05]  /*167d0*/  CALL.REL.NOINC `($__internal_5_$__cuda_sm70_shflsync_idx_p) ;  /* 0x0000109000007944 */ /* 0x02efea0003c00000 */
[----:B------:R-:W-:Y:S05]  /*167e0*/  BRA `(.L_x_297) ;  /* 0xfffefea000007947 */ /* 0x000fea000383ffff */
.L_x_173:
[----:B------:R-:W-:Y:S01]  /*167f0*/  IMAD.MOV.U32 R5, RZ, RZ, R19 ;  /* 0x000000ffff057224 */ /* 0x000fe200078e0013 */
[----:B-1----:R-:W-:Y:S01]  /*16800*/  MOV R3, 0x3 ;  /* 0x0000000300037802 */ /* 0x002fe20000000f00 */
[----:B------:R-:W-:Y:S01]  /*16810*/  IMAD.MOV.U32 R0, RZ, RZ, 0x181f ;  /* 0x0000181fff007424 */ /* 0x000fe200078e00ff */
[----:B------:R-:W-:-:S02]  /*16820*/  MOV R2, 0x16840 ;  /* 0x0001684000027802 */ /* 0x000fc40000000f00 */
[----:B--2345:R-:W-:Y:S05]  /*16830*/  CALL.REL.NOINC `($__internal_5_$__cuda_sm70_shflsync_idx_p) ;  /* 0x0000103000007944 */ /* 0x03cfea0003c00000 */
[----:B------:R-:W-:Y:S01]  /*16840*/  IMAD.MOV.U32 R6, RZ, RZ, R0 ;  /* 0x000000ffff067224 */ /* 0x000fe200078e0000 */
[----:B------:R-:W-:Y:S01]  /*16850*/  MOV R3, 0x3 ;  /* 0x0000000300037802 */ /* 0x000fe20000000f00 */
[----:B------:R-:W-:Y:S01]  /*16860*/  IMAD.MOV.U32 R5, RZ, RZ, R21 ;  /* 0x000000ffff057224 */ /* 0x000fe200078e0015 */
[----:B------:R-:W-:-:S02]  /*16870*/  MOV R0, 0x181f ;  /* 0x0000181f00007802 */ /* 0x000fc40000000f00 */
[----:B------:R-:W-:Y:S02]  /*16880*/  MOV R2, 0x168a0 ;  /* 0x000168a000027802 */ /* 0x000fe40000000f00 */
[----:B------:R-:W-:Y:S05]  /*16890*/  CALL.REL.NOINC `($__internal_5_$__cuda_sm70_shflsync_idx_p) ;  /* 0x00000fd000007944 */ /* 0x000fea0003c00000 */
[----:B------:R-:W-:Y:S05]  /*168a0*/  BRA `(.L_x_298) ;  /* 0xfffeff5000007947 */ /* 0x000fea000383ffff */
.L_x_230:
[----:B------:R-:W-:Y:S01]  /*168b0*/  IMAD.MOV.U32 R2, RZ, RZ, R195 ;  /* 0x000000ffff027224 */ /* 0x000fe200078e00c3 */
[----:B------:R-:W-:Y:S01]  /*168c0*/  MOV R7, 0x1f ;  /* 0x0000001f00077802 */ /* 0x000fe20000000f00 */
[----:B------:R-:W-:Y:S01]  /*168d0*/  IMAD.MOV.U32 R5, RZ, RZ, 0x2 ;  /* 0x00000002ff057424 */ /* 0x000fe200078e00ff */
[----:B------:R-:W-:Y:S02]  /*168e0*/  MOV R6, 0xffffffff ;  /* 0xffffffff00067802 */ /* 0x000fe40000000f00 */
[----:B------:R-:W-:Y:S02]  /*168f0*/  MOV R3, 0x16910 ;  /* 0x0001691000037802 */ /* 0x000fe40000000f00 */
[----:B------:R-:W-:Y:S05]  /*16900*/  CALL.REL.NOINC `($__internal_4_$__cuda_sm70_shflsync_bfly_p) ;  /* 0x00000f1000007944 */ /* 0x000fea0003c00000 */
[----:B------:R-:W-:Y:S01]  /*16910*/  FADD.FTZ R0, R195, R5 ;  /* 0x00000005c3007221 */ /* 0x000fe20000010000 */
[----:B------:R-:W-:Y:S02]  /*16920*/  MOV R5, 0x1 ;  /* 0x0000000100057802 */ /* 0x000fe40000000f00 */
[----:B------:R-:W-:Y:S02]  /*16930*/  MOV R3, 0x16960 ;  /* 0x0001696000037802 */ /* 0x000fe40000000f00 */
[----:B------:R-:W-:-:S02]  /*16940*/  MOV R2, R0 ;  /* 0x0000000000027202 */ /* 0x000fc40000000f00 */
[----:B------:R-:W-:Y:S05]  /*16950*/  CALL.REL.NOINC `($__internal_4_$__cuda_sm70_shflsync_bfly_p) ;  /* 0x00000ec000007944 */ /* 0x000fea0003c00000 */
[----:B------:R-:W-:Y:S01]  /*16960*/  FADD.FTZ R0, R0, R5 ;  /* 0x0000000500007221 */ /* 0x000fe20000010000 */
[----:B------:R-:W-:-:S02]  /*16970*/  MOV R2, R194 ;  /* 0x000000c200027202 */ /* 0x000fc40000000f00 */
[----:B------:R-:W-:Y:S02]  /*16980*/  MOV R5, 0x2 ;  /* 0x0000000200057802 */ /* 0x000fe40000000f00 */
[----:B------:R-:W-:Y:S02]  /*16990*/  MOV R3, 0x169b0 ;  /* 0x000169b000037802 */ /* 0x000fe40000000f00 */
[----:B------:R-:W-:Y:S05]  /*169a0*/  CALL.REL.NOINC `($__internal_4_$__cuda_sm70_shflsync_bfly_p) ;  /* 0x00000e7000007944 */ /* 0x000fea0003c00000 */
[----:B------:R-:W-:Y:S01]  /*169b0*/  FADD.FTZ R4, R194, R5 ;  /* 0x00000005c2047221 */ /* 0x000fe20000010000 */
[----:B------:R-:W-:Y:S02]  /*169c0*/  MOV R5, 0x1 ;  /* 0x0000000100057802 */ /* 0x000fe40000000f00 */
[----:B------:R-:W-:Y:S02]  /*169d0*/  MOV R3, 0x16a00 ;  /* 0x00016a0000037802 */ /* 0x000fe40000000f00 */
[----:B------:R-:W-:Y:S02]  /*169e0*/  MOV R2, R4 ;  /* 0x0000000400027202 */ /* 0x000fe40000000f00 */
[----:B------:R-:W-:Y:S05]  /*169f0*/  CALL.REL.NOINC `($__internal_4_$__cuda_sm70_shflsync_bfly_p) ;  /* 0x00000e2000007944 */ /* 0x000fea0003c00000 */
[----:B------:R-:W-:Y:S01]  /*16a00*/  MOV R3, R5 ;  /* 0x0000000500037202 */ /* 0x000fe20000000f00 */
[----:B------:R-:W-:Y:S05]  /*16a10*/  BRA `(.L_x_299) ;  /* 0xffffa3c000007947 */ /* 0x000fea000383ffff */
.L_x_237:
[----:B--234-:R-:W-:Y:S01]  /*16a20*/  IMAD.MOV.U32 R5, RZ, RZ, R15 ;  /* 0x000000ffff057224 */ /* 0x01cfe200078e000f */
[----:B------:R-:W-:Y:S01]  /*16a30*/  MOV R3, RZ ;  /* 0x000000ff00037202 */ /* 0x000fe20000000f00 */
[----:B------:R-:W-:Y:S01]  /*16a40*/  IMAD.MOV.U32 R0, RZ, RZ, 0x181f ;  /* 0x0000181fff007424 */ /* 0x000fe200078e00ff */
[----:B------:R-:W-:-:S02]  /*16a50*/  MOV R2, 0x16a70 ;  /* 0x00016a7000027802 */ /* 0x000fc40000000f00 */
[----:B-1----:R-:W-:Y:S05]  /*16a60*/  CALL.REL.NOINC `($__internal_5_$__cuda_sm70_shflsync_idx_p) ;  /* 0x00000e0000007944 */ /* 0x002fea0003c00000 */
[----:B------:R-:W-:Y:S01]  /*16a70*/  MOV R12, R0 ;  /* 0x00000000000c7202 */ /* 0x000fe20000000f00 */
[----:B------:R-:W-:Y:S05]  /*16a80*/  BRA `(.L_x_300) ;  /* 0xffffbf0000007947 */ /* 0x000fea000383ffff */
.L_x_238:
[----:B------:R-:W-:Y:S01]  /*16a90*/  IMAD.MOV.U32 R5, RZ, RZ, R16 ;  /* 0x000000ffff057224 */ /* 0x000fe200078e0010 */
[----:B------:R-:W-:Y:S01]  /*16aa0*/  MOV R3, RZ ;  /* 0x000000ff00037202 */ /* 0x000fe20000000f00 */
[----:B------:R-:W-:Y:S01]  /*16ab0*/  IMAD.MOV.U32 R0, RZ, RZ, 0x181f ;  /* 0x0000181fff007424 */ /* 0x000fe200078e00ff */
[----:B------:R-:W-:-:S02]  /*16ac0*/  MOV R2, 0x16ae0 ;  /* 0x00016ae000027802 */ /* 0x000fc40000000f00 */
[----:B-123--:R-:W-:Y:S05]  /*16ad0*/  CALL.REL.NOINC `($__internal_5_$__cuda_sm70_shflsync_idx_p) ;  /* 0x00000d9000007944 */ /* 0x00efea0003c00000 */
[----:B------:R-:W-:Y:S05]  /*16ae0*/  BRA `(.L_x_301) ;  /* 0xffffbec000007947 */ /* 0x000fea000383ffff */
.L_x_241:
[----:B------:R-:W-:Y:S01]  /*16af0*/  IMAD.MOV.U32 R5, RZ, RZ, R15 ;  /* 0x000000ffff057224 */ /* 0x000fe200078e000f */
[----:B--2---:R-:W-:Y:S01]  /*16b00*/  MOV R3, 0x1 ;  /* 0x0000000100037802 */ /* 0x004fe20000000f00 */
[----:B------:R-:W-:Y:S01]  /*16b10*/  IMAD.MOV.U32 R0, RZ, RZ, 0x181f ;  /* 0x0000181fff007424 */ /* 0x000fe200078e00ff */
[----:B------:R-:W-:-:S02]  /*16b20*/  MOV R2, 0x16b40 ;  /* 0x00016b4000027802 */ /* 0x000fc40000000f00 */
[----:B-1-34-:R-:W-:Y:S05]  /*16b30*/  CALL.REL.NOINC `($__internal_5_$__cuda_sm70_shflsync_idx_p) ;  /* 0x00000d3000007944 */ /* 0x01afea0003c00000 */
[----:B------:R-:W-:Y:S01]  /*16b40*/  IMAD.MOV.U32 R12, RZ, RZ, R0 ;  /* 0x000000ffff0c7224 */ /* 0x000fe200078e0000 */
[----:B------:R-:W-:Y:S01]  /*16b50*/  MOV R3, 0x1 ;  /* 0x0000000100037802 */ /* 0x000fe20000000f00 */
[----:B------:R-:W-:Y:S01]  /*16b60*/  IMAD.MOV.U32 R5, RZ, RZ, R16 ;  /* 0x000000ffff057224 */ /* 0x000fe200078e0010 */
[----:B------:R-:W-:-:S02]  /*16b70*/  MOV R0, 0x181f ;  /* 0x0000181f00007802 */ /* 0x000fc40000000f00 */
[----:B------:R-:W-:Y:S02]  /*16b80*/  MOV R2, 0x16ba0 ;  /* 0x00016ba000027802 */ /* 0x000fe40000000f00 */
[----:B------:R-:W-:Y:S05]  /*16b90*/  CALL.REL.NOINC `($__internal_5_$__cuda_sm70_shflsync_idx_p) ;  /* 0x00000cd000007944 */ /* 0x000fea0003c00000 */
[----:B------:R-:W-:Y:S05]  /*16ba0*/  BRA `(.L_x_302) ;  /* 0xffffbfe000007947 */ /* 0x000fea000383ffff */
.L_x_244:
[----:B------:R-:W-:Y:S01]  /*16bb0*/  IMAD.MOV.U32 R5, RZ, RZ, R15 ;  /* 0x000000ffff057224 */ /* 0x000fe200078e000f */
[----:B--2---:R-:W-:Y:S01]  /*16bc0*/  MOV R3, 0x2 ;  /* 0x0000000200037802 */ /* 0x004fe20000000f00 */
[----:B------:R-:W-:Y:S01]  /*16bd0*/  IMAD.MOV.U32 R0, RZ, RZ, 0x181f ;  /* 0x0000181fff007424 */ /* 0x000fe200078e00ff */
[----:B------:R-:W-:Y:S02]  /*16be0*/  MOV R2, 0x16c00 ;  /* 0x00016c0000027802 */ /* 0x000fe40000000f00 */
[----:B-1-34-:R-:W-:Y:S05]  /*16bf0*/  CALL.REL.NOINC `($__internal_5_$__cuda_sm70_shflsync_idx_p) ;  /* 0x00000c7000007944 */ /* 0x01afea0003c00000 */
[----:B------:R-:W-:Y:S01]  /*16c00*/  MOV R12, R0 ;  /* 0x00000000000c7202 */ /* 0x000fe20000000f00 */
[----:B------:R-:W-:Y:S05]  /*16c10*/  BRA `(.L_x_303) ;  /* 0xffffc0e000007947 */ /* 0x000fea000383ffff */
.L_x_245:
[----:B------:R-:W-:Y:S01]  /*16c20*/  IMAD.MOV.U32 R5, RZ, RZ, R16 ;  /* 0x000000ffff057224 */ /* 0x000fe200078e0010 */
[----:B--2---:R-:W-:Y:S01]  /*16c30*/  MOV R3, 0x2 ;  /* 0x0000000200037802 */ /* 0x004fe20000000f00 */
[----:B------:R-:W-:Y:S01]  /*16c40*/  IMAD.MOV.U32 R0, RZ, RZ, 0x181f ;  /* 0x0000181fff007424 */ /* 0x000fe200078e00ff */
[----:B------:R-:W-:Y:S02]  /*16c50*/  MOV R2, 0x16c70 ;  /* 0x00016c7000027802 */ /* 0x000fe40000000f00 */
[----:B-1-34-:R-:W-:Y:S05]  /*16c60*/  CALL.REL.NOINC `($__internal_5_$__cuda_sm70_shflsync_idx_p) ;  /* 0x00000c0000007944 */ /* 0x01afea0003c00000 */
[----:B------:R-:W-:Y:S05]  /*16c70*/  BRA `(.L_x_304) ;  /* 0xffffc0a000007947 */ /* 0x000fea000383ffff */
.L_x_248:
[----:B------:R-:W-:Y:S01]  /*16c80*/  IMAD.MOV.U32 R5, RZ, RZ, R15 ;  /* 0x000000ffff057224 */ /* 0x000fe200078e000f */
[----:B---3--:R-:W-:Y:S01]  /*16c90*/  MOV R3, 0x3 ;  /* 0x0000000300037802 */ /* 0x008fe20000000f00 */
[----:B----4-:R-:W-:Y:S01]  /*16ca0*/  IMAD.MOV.U32 R0, RZ, RZ, 0x181f ;  /* 0x0000181fff007424 */ /* 0x010fe200078e00ff */
[----:B------:R-:W-:-:S02]  /*16cb0*/  MOV R2, 0x16cd0 ;  /* 0x00016cd000027802 */ /* 0x000fc40000000f00 */
[----:B-12---:R-:W-:Y:S05]  /*16cc0*/  CALL.REL.NOINC `($__internal_5_$__cuda_sm70_shflsync_idx_p) ;  /* 0x00000ba000007944 */ /* 0x006fea0003c00000 */
[----:B------:R-:W-:Y:S01]  /*16cd0*/  IMAD.MOV.U32 R10, RZ, RZ, R0 ;  /* 0x000000ffff0a7224 */ /* 0x000fe200078e0000 */
[----:B------:R-:W-:Y:S01]  /*16ce0*/  MOV R3, 0x3 ;  /* 0x0000000300037802 */ /* 0x000fe20000000f00 */
[----:B------:R-:W-:Y:S01]  /*16cf0*/  IMAD.MOV.U32 R5, RZ, RZ, R16 ;  /* 0x000000ffff057224 */ /* 0x000fe200078e0010 */
[----:B------:R-:W-:-:S02]  /*16d00*/  MOV R0, 0x181f ;  /* 0x0000181f00007802 */ /* 0x000fc40000000f00 */
[----:B------:R-:W-:Y:S02]  /*16d10*/  MOV R2, 0x16d30 ;  /* 0x00016d3000027802 */ /* 0x000fe40000000f00 */
[----:B------:R-:W-:Y:S05]  /*16d20*/  CALL.REL.NOINC `($__internal_5_$__cuda_sm70_shflsync_idx_p) ;  /* 0x00000b4000007944 */ /* 0x000fea0003c00000 */
[----:B------:R-:W-:Y:S05]  /*16d30*/  BRA `(.L_x_305) ;  /* 0xffffc16000007947 */ /* 0x000fea000383ffff */
.L_x_250:
[----:B------:R-:W-:Y:S01]  /*16d40*/  IMAD.MOV.U32 R5, RZ, RZ, R16 ;  /* 0x000000ffff057224 */ /* 0x000fe200078e0010 */
[----:B------:R-:W-:Y:S01]  /*16d50*/  MOV R3, RZ ;  /* 0x000000ff00037202 */ /* 0x000fe20000000f00 */
[----:B------:R-:W-:Y:S01]  /*16d60*/  IMAD.MOV.U32 R0, RZ, RZ, 0x1c1f ;  /* 0x00001c1fff007424 */ /* 0x000fe200078e00ff */
[----:B------:R-:W-:Y:S02]  /*16d70*/  MOV R2, 0x16d90 ;  /* 0x00016d9000027802 */ /* 0x000fe40000000f00 */
[----:B------:R-:W-:Y:S05]  /*16d80*/  CALL.REL.NOINC `($__internal_5_$__cuda_sm70_shflsync_idx_p) ;  /* 0x00000ae000007944 */ /* 0x000fea0003c00000 */
[----:B------:R-:W-:Y:S01]  /*16d90*/  MOV R4, R0 ;  /* 0x0000000000047202 */ /* 0x000fe20000000f00 */
[----:B------:R-:W-:Y:S05]  /*16da0*/  BRA `(.L_x_306) ;  /* 0xffffc45000007947 */ /* 0x000fea000383ffff */
.L_x_251:
[----:B------:R-:W-:Y:S01]  /*16db0*/  IMAD.MOV.U32 R5, RZ, RZ, R17 ;  /* 0x000000ffff057224 */ /* 0x000fe200078e0011 */
[----:B------:R-:W-:Y:S01]  /*16dc0*/  MOV R3, RZ ;  /* 0x000000ff00037202 */ /* 0x000fe20000000f00 */
[----:B------:R-:W-:Y:S01]  /*16dd0*/  IMAD.MOV.U32 R0, RZ, RZ, 0x1c1f ;  /* 0x00001c1fff007424 */ /* 0x000fe200078e00ff */
[----:B------:R-:W-:Y:S02]  /*16de0*/  MOV R2, 0x16e00 ;  /* 0x00016e0000027802 */ /* 0x000fe40000000f00 */
[----:B-12---:R-:W-:Y:S05]  /*16df0*/  CALL.REL.NOINC `($__internal_5_$__cuda_sm70_shflsync_idx_p) ;  /* 0x00000a7000007944 */ /* 0x006fea0003c00000 */
[----:B------:R-:W-:Y:S05]  /*16e00*/  BRA `(.L_x_307) ;  /* 0xffffc41000007947 */ /* 0x000fea000383ffff */
.L_x_254:
[----:B------:R-:W-:Y:S01]  /*16e10*/  IMAD.MOV.U32 R5, RZ, RZ, R16 ;  /* 0x000000ffff057224 */ /* 0x000fe200078e0010 */
[----:B------:R-:W-:Y:S01]  /*16e20*/  MOV R3, 0x1 ;  /* 0x0000000100037802 */ /* 0x000fe20000000f00 */
[----:B----4-:R-:W-:Y:S01]  /*16e30*/  IMAD.MOV.U32 R0, RZ, RZ, 0x1c1f ;  /* 0x00001c1fff007424 */ /* 0x010fe200078e00ff */
[----:B------:R-:W-:-:S02]  /*16e40*/  MOV R2, 0x16e60 ;  /* 0x00016e6000027802 */ /* 0x000fc40000000f00 */
[----:B-123--:R-:W-:Y:S05]  /*16e50*/  CALL.REL.NOINC `($__internal_5_$__cuda_sm70_shflsync_idx_p) ;  /* 0x00000a1000007944 */ /* 0x00efea0003c00000 */
[----:B------:R-:W-:Y:S01]  /*16e60*/  IMAD.MOV.U32 R4, RZ, RZ, R0 ;  /* 0x000000ffff047224 */ /* 0x000fe200078e0000 */
[----:B------:R-:W-:Y:S01]  /*16e70*/  MOV R3, 0x1 ;  /* 0x0000000100037802 */ /* 0x000fe20000000f00 */
[----:B------:R-:W-:Y:S01]  /*16e80*/  IMAD.MOV.U32 R5, RZ, RZ, R17 ;  /* 0x000000ffff057224 */ /* 0x000fe200078e0011 */
[----:B------:R-:W-:-:S02]  /*16e90*/  MOV R0, 0x1c1f ;  /* 0x00001c1f00007802 */ /* 0x000fc40000000f00 */
[----:B------:R-:W-:Y:S02]  /*16ea0*/  MOV R2, 0x16ec0 ;  /* 0x00016ec000027802 */ /* 0x000fe40000000f00 */
[----:B------:R-:W-:Y:S05]  /*16eb0*/  CALL.REL.NOINC `($__internal_5_$__cuda_sm70_shflsync_idx_p) ;  /* 0x000009b000007944 */ /* 0x000fea0003c00000 */
[----:B------:R-:W-:Y:S05]  /*16ec0*/  BRA `(.L_x_308) ;  /* 0xffffcec000007947 */ /* 0x000fea000383ffff */
.L_x_258:
[----:B------:R-:W-:Y:S01]  /*16ed0*/  IMAD.MOV.U32 R5, RZ, RZ, R13 ;  /* 0x000000ffff057224 */ /* 0x000fe200078e000d */
[----:B------:R-:W-:Y:S01]  /*16ee0*/  MOV R3, RZ ;  /* 0x000000ff00037202 */ /* 0x000fe20000000f00 */
[----:B------:R-:W-:Y:S01]  /*16ef0*/  IMAD.MOV.U32 R0, RZ, RZ, 0x181f ;  /* 0x0000181fff007424 */ /* 0x000fe200078e00ff */
[----:B------:R-:W-:Y:S02]  /*16f00*/  MOV R2, 0x16f20 ;  /* 0x00016f2000027802 */ /* 0x000fe40000000f00 */
[----:B------:R-:W-:Y:S05]  /*16f10*/  CALL.REL.NOINC `($__internal_5_$__cuda_sm70_shflsync_idx_p) ;  /* 0x0000095000007944 */ /* 0x000fea0003c00000 */
[----:B------:R-:W-:Y:S01]  /*16f20*/  MOV R12, R0 ;  /* 0x00000000000c7202 */ /* 0x000fe20000000f00 */
[----:B------:R-:W-:Y:S05]  /*16f30*/  BRA `(.L_x_309) ;  /* 0xffffe0c000007947 */ /* 0x000fea000383ffff */
.L_x_259:
[----:B------:R-:W-:Y:S01]  /*16f40*/  IMAD.MOV.U32 R5, RZ, RZ, R16 ;  /* 0x000000ffff057224 */ /* 0x000fe200078e0010 */
[----:B------:R-:W-:Y:S01]  /*16f50*/  MOV R3, RZ ;  /* 0x000000ff00037202 */ /* 0x000fe20000000f00 */
[----:B------:R-:W-:Y:S01]  /*16f60*/  IMAD.MOV.U32 R0, RZ, RZ, 0x181f ;  /* 0x0000181fff007424 */ /* 0x000fe200078e00ff */
[----:B------:R-:W-:Y:S02]  /*16f70*/  MOV R2, 0x16f90 ;  /* 0x00016f9000027802 */ /* 0x000fe40000000f00 */
[----:B-12---:R-:W-:Y:S05]  /*16f80*/  CALL.REL.NOINC `($__internal_5_$__cuda_sm70_shflsync_idx_p) ;  /* 0x000008e000007944 */ /* 0x006fea0003c00000 */
[----:B------:R-:W-:Y:S05]  /*16f90*/  BRA `(.L_x_310) ;  /* 0xffffe08000007947 */ /* 0x000fea000383ffff */
.L_x_262:
[----:B------:R-:W-:Y:S01]  /*16fa0*/  IMAD.MOV.U32 R5, RZ, RZ, R13 ;  /* 0x000000ffff057224 */ /* 0x000fe200078e000d */
[----:B--2---:R-:W-:Y:S01]  /*16fb0*/  MOV R3, 0x1 ;  /* 0x0000000100037802 */ /* 0x004fe20000000f00 */
[----:B----4-:R-:W-:Y:S01]  /*16fc0*/  IMAD.MOV.U32 R0, RZ, RZ, 0x181f ;  /* 0x0000181fff007424 */ /* 0x010fe200078e00ff */
[----:B------:R-:W-:-:S02]  /*16fd0*/  MOV R2, 0x16ff0 ;  /* 0x00016ff000027802 */ /* 0x000fc40000000f00 */
[----:B-1-3--:R-:W-:Y:S05]  /*16fe0*/  CALL.REL.NOINC `($__internal_5_$__cuda_sm70_shflsync_idx_p) ;  /* 0x0000088000007944 */ /* 0x00afea0003c00000 */
[----:B------:R-:W-:Y:S01]  /*16ff0*/  IMAD.MOV.U32 R12, RZ, RZ, R0 ;  /* 0x000000ffff0c7224 */ /* 0x000fe200078e0000 */
[----:B------:R-:W-:Y:S01]  /*17000*/  MOV R3, 0x1 ;  /* 0x0000000100037802 */ /* 0x000fe20000000f00 */
[----:B------:R-:W-:Y:S01]  /*17010*/  IMAD.MOV.U32 R5, RZ, RZ, R16 ;  /* 0x000000ffff057224 */ /* 0x000fe200078e0010 */
[----:B------:R-:W-:-:S02]  /*17020*/  MOV R0, 0x181f ;  /* 0x0000181f00007802 */ /* 0x000fc40000000f00 */
[----:B------:R-:W-:Y:S02]  /*17030*/  MOV R2, 0x17050 ;  /* 0x0001705000027802 */ /* 0x000fe40000000f00 */
[----:B------:R-:W-:Y:S05]  /*17040*/  CALL.REL.NOINC `($__internal_5_$__cuda_sm70_shflsync_idx_p) ;  /* 0x0000082000007944 */ /* 0x000fea0003c00000 */
[----:B------:R-:W-:Y:S05]  /*17050*/  BRA `(.L_x_311) ;  /* 0xffffe1b000007947 */ /* 0x000fea000383ffff */
.L_x_265:
[----:B------:R-:W-:Y:S01]  /*17060*/  IMAD.MOV.U32 R5, RZ, RZ, R13 ;  /* 0x000000ffff057224 */ /* 0x000fe200078e000d */
[----:B-1----:R-:W-:Y:S01]  /*17070*/  MOV R3, 0x2 ;  /* 0x0000000200037802 */ /* 0x002fe20000000f00 */
[----:B----4-:R-:W-:Y:S01]  /*17080*/  IMAD.MOV.U32 R0, RZ, RZ, 0x181f ;  /* 0x0000181fff007424 */ /* 0x010fe200078e00ff */
[----:B------:R-:W-:Y:S02]  /*17090*/  MOV R2, 0x170b0 ;  /* 0x000170b000027802 */ /* 0x000fe40000000f00 */
[----:B--23--:R-:W-:Y:S05]  /*170a0*/  CALL.REL.NOINC `($__internal_5_$__cuda_sm70_shflsync_idx_p) ;  /* 0x000007c000007944 */ /* 0x00cfea0003c00000 */
[----:B------:R-:W-:Y:S01]  /*170b0*/  MOV R12, R0 ;  /* 0x00000000000c7202 */ /* 0x000fe20000000f00 */
[----:B------:R-:W-:Y:S05]  /*170c0*/  BRA `(.L_x_312) ;  /* 0xffffe2b000007947 */ /* 0x000fea000383ffff */
.L_x_266:
[----:B------:R-:W-:Y:S01]  /*170d0*/  IMAD.MOV.U32 R5, RZ, RZ, R16 ;  /* 0x000000ffff057224 */ /* 0x000fe200078e0010 */
[----:B------:R-:W-:Y:S01]  /*170e0*/  MOV R3, 0x2 ;  /* 0x0000000200037802 */ /* 0x000fe20000000f00 */
[----:B----4-:R-:W-:Y:S01]  /*170f0*/  IMAD.MOV.U32 R0, RZ, RZ, 0x181f ;  /* 0x0000181fff007424 */ /* 0x010fe200078e00ff */
[----:B------:R-:W-:Y:S02]  /*17100*/  MOV R2, 0x17120 ;  /* 0x0001712000027802 */ /* 0x000fe40000000f00 */
[----:B-123--:R-:W-:Y:S05]  /*17110*/  CALL.REL.NOINC `($__internal_5_$__cuda_sm70_shflsync_idx_p) ;  /* 0x0000075000007944 */ /* 0x00efea0003c00000 */
[----:B------:R-:W-:Y:S05]  /*17120*/  BRA `(.L_x_313) ;  /* 0xffffe27000007947 */ /* 0x000fea000383ffff */
.L_x_269:
[----:B------:R-:W-:Y:S01]  /*17130*/  IMAD.MOV.U32 R5, RZ, RZ, R13 ;  /* 0x000000ffff057224 */ /* 0x000fe200078e000d */
[----:B-1----:R-:W-:Y:S01]  /*17140*/  MOV R3, 0x3 ;  /* 0x0000000300037802 */ /* 0x002fe20000000f00 */
[----:B------:R-:W-:Y:S01]  /*17150*/  IMAD.MOV.U32 R0, RZ, RZ, 0x181f ;  /* 0x0000181fff007424 */ /* 0x000fe200078e00ff */
[----:B------:R-:W-:-:S02]  /*17160*/  MOV R2, 0x17180 ;  /* 0x0001718000027802 */ /* 0x000fc40000000f00 */
[----:B--234-:R-:W-:Y:S05]  /*17170*/  CALL.REL.NOINC `($__internal_5_$__cuda_sm70_shflsync_idx_p) ;  /* 0x000006f000007944 */ /* 0x01cfea0003c00000 */
[----:B------:R-:W-:Y:S01]  /*17180*/  IMAD.MOV.U32 R12, RZ, RZ, R0 ;  /* 0x000000ffff0c7224 */ /* 0x000fe200078e0000 */
[----:B------:R-:W-:Y:S01]  /*17190*/  MOV R3, 0x3 ;  /* 0x0000000300037802 */ /* 0x000fe20000000f00 */
[----:B------:R-:W-:Y:S01]  /*171a0*/  IMAD.MOV.U32 R5, RZ, RZ, R16 ;  /* 0x000000ffff057224 */ /* 0x000fe200078e0010 */
[----:B------:R-:W-:-:S02]  /*171b0*/  MOV R0, 0x181f ;  /* 0x0000181f00007802 */ /* 0x000fc40000000f00 */
[----:B------:R-:W-:Y:S02]  /*171c0*/  MOV R2, 0x171e0 ;  /* 0x000171e000027802 */ /* 0x000fe40000000f00 */
[----:B------:R-:W-:Y:S05]  /*171d0*/  CALL.REL.NOINC `($__internal_5_$__cuda_sm70_shflsync_idx_p) ;  /* 0x0000069000007944 */ /* 0x000fea0003c00000 */
[----:B------:R-:W-:Y:S05]  /*171e0*/  BRA `(.L_x_314) ;  /* 0xffffe33000007947 */ /* 0x000fea000383ffff */
.L_x_271:
[----:B------:R-:W-:Y:S01]  /*171f0*/  IMAD.MOV.U32 R5, RZ, RZ, R21 ;  /* 0x000000ffff057224 */ /* 0x000fe200078e0015 */
[----:B------:R-:W-:Y:S01]  /*17200*/  MOV R3, RZ ;  /* 0x000000ff00037202 */ /* 0x000fe20000000f00 */
[----:B------:R-:W-:Y:S01]  /*17210*/  IMAD.MOV.U32 R0, RZ, RZ, 0x1f ;  /* 0x0000001fff007424 */ /* 0x000fe200078e00ff */
[----:B------:R-:W-:Y:S02]  /*17220*/  MOV R2, 0x17240 ;  /* 0x0001724000027802 */ /* 0x000fe40000000f00 */
[----:B-1-3--:R-:W-:Y:S05]  /*17230*/  CALL.REL.NOINC `($__internal_5_$__cuda_sm70_shflsync_idx_p) ;  /* 0x0000063000007944 */ /* 0x00afea0003c00000 */
[----:B------:R-:W-:Y:S01]  /*17240*/  MOV R9, R0 ;  /* 0x0000000000097202 */ /* 0x000fe20000000f00 */
[----:B------:R-:W-:Y:S05]  /*17250*/  BRA `(.L_x_315) ;  /* 0xffffe4d000007947 */ /* 0x000fea000383ffff */
.L_x_272:
[----:B------:R-:W-:Y:S01]  /*17260*/  IMAD.MOV.U32 R5, RZ, RZ, R21 ;  /* 0x000000ffff057224 */ /* 0x000fe200078e0015 */
[----:B------:R-:W-:Y:S01]  /*17270*/  MOV R3, 0x1 ;  /* 0x0000000100037802 */ /* 0x000fe20000000f00 */
[----:B------:R-:W-:Y:S01]  /*17280*/  IMAD.MOV.U32 R0, RZ, RZ, 0x1f ;  /* 0x0000001fff007424 */ /* 0x000fe200078e00ff */
[----:B------:R-:W-:Y:S02]  /*17290*/  MOV R2, 0x172b0 ;  /* 0x000172b000027802 */ /* 0x000fe40000000f00 */
[----:B-1234-:R-:W-:Y:S05]  /*172a0*/  CALL.REL.NOINC `($__internal_5_$__cuda_sm70_shflsync_idx_p) ;  /* 0x000005c000007944 */ /* 0x01efea0003c00000 */
[----:B------:R-:W-:Y:S01]  /*172b0*/  MOV R8, R0 ;  /* 0x0000000000087202 */ /* 0x000fe20000000f00 */
[----:B------:R-:W-:Y:S05]  /*172c0*/  BRA `(.L_x_316) ;  /* 0xffffe48000007947 */ /* 0x000fea000383ffff */
.L_x_273:
[----:B------:R-:W-:Y:S02]  /*172d0*/  MOV R2, 0x1 ;  /* 0x0000000100027802 */ /* 0x000fe40000000f00 */
[----:B------:R-:W-:-:S02]  /*172e0*/  MOV R3, 0x17300 ;  /* 0x0001730000037802 */ /* 0x000fc40000000f00 */
[----:B--2-4-:R-:W-:Y:S05]  /*172f0*/  CALL.REL.NOINC `($__internal_6_$__cuda_sm70_shflsync_up_p) ;  /* 0x000005c000007944 */ /* 0x014fea0003c00000 */
[----:B------:R-:W-:Y:S05]  /*17300*/  BRA `(.L_x_317) ;  /* 0xffffe56000007947 */ /* 0x000fea000383ffff */
.L_x_274:
[----:B------:R-:W-:Y:S02]  /*17310*/  MOV R2, 0x2 ;  /* 0x0000000200027802 */ /* 0x000fe40000000f00 */
[----:B------:R-:W-:-:S02]  /*17320*/  MOV R3, 0x17340 ;  /* 0x0001734000037802 */ /* 0x000fc40000000f00 */
[----:B--2-4-:R-:W-:Y:S05]  /*17330*/  CALL.REL.NOINC `($__internal_6_$__cuda_sm70_shflsync_up_p) ;  /* 0x0000058000007944 */ /* 0x014fea0003c00000 */
        /* <DEDUP_REMOVED lines=23> */
.L_x_278:
[----:B------:R-:W-:Y:S02]  /*174b0*/  MOV R2, 0x1 ;  /* 0x0000000100027802 */ /* 0x000fe40000000f00 */
[----:B------:R-:W-:Y:S02]  /*174c0*/  MOV R3, 0x174e0 ;  /* 0x000174e000037802 */ /* 0x000fe40000000f00 */
[----:B--2---:R-:W-:Y:S05]  /*174d0*/  CALL.REL.NOINC `($__internal_6_$__cuda_sm70_shflsync_up_p) ;  /* 0x000003e000007944 */ /* 0x004fea0003c00000 */
[----:B------:R-:W-:Y:S01]  /*174e0*/  MOV R2, R4 ;  /* 0x0000000400027202 */ /* 0x000fe20000000f00 */
[----:B------:R-:W-:Y:S05]  /*174f0*/  BRA `(.L_x_319) ;  /* 0xffffe5c000007947 */ /* 0x000fea000383ffff */
.L_x_279:
        /* <DEDUP_REMOVED lines=26> */
.L_x_281:
[----:B------:R-:W-:Y:S02]  /*176a0*/  SEL R0, RZ, 0x1, P0 ;  /* 0x00000001ff007807 */ /* 0x000fe40000000000 */
[----:B------:R-:W-:Y:S02]  /*176b0*/  MOV R2, 0x176d0 ;  /* 0x000176d000027802 */ /* 0x000fe40000000f00 */
[----:B-12---:R-:W-:Y:S05]  /*176c0*/  CALL.REL.NOINC `($__internal_7_$__cuda_sm70_votesync_ballot) ;  /* 0x0000026000007944 */ /* 0x006fea0003c00000 */
[----:B------:R-:W-:Y:S01]  /*176d0*/  MOV R8, R0 ;  /* 0x0000000000087202 */ /* 0x000fe20000000f00 */
[----:B------:R-:W-:Y:S05]  /*176e0*/  BRA `(.L_x_321) ;  /* 0xffffe56000007947 */ /* 0x000fea000383ffff */
.L_x_282:
[----:B------:R-:W-:Y:S01]  /*176f0*/  IMAD.MOV.U32 R5, RZ, RZ, R6 ;  /* 0x000000ffff057224 */ /* 0x000fe200078e0006 */
[----:B----4-:R-:W-:Y:S01]  /*17700*/  MOV R3, R11 ;  /* 0x0000000b00037202 */ /* 0x010fe20000000f00 */
[----:B------:R-:W-:Y:S01]  /*17710*/  IMAD.MOV.U32 R0, RZ, RZ, 0x1f ;  /* 0x0000001fff007424 */ /* 0x000fe200078e00ff */
[----:B------:R-:W-:Y:S02]  /*17720*/  MOV R2, 0x17740 ;  /* 0x0001774000027802 */ /* 0x000fe40000000f00 */
[----:B-123--:R-:W-:Y:S05]  /*17730*/  CALL.REL.NOINC `($__internal_5_$__cuda_sm70_shflsync_idx_p) ;  /* 0x0000013000007944 */ /* 0x00efea0003c00000 */
[----:B------:R-:W-:Y:S01]  /*17740*/  IMAD.MOV.U32 R6, RZ, RZ, R0 ;  /* 0x000000ffff067224 */ /* 0x000fe200078e0000 */
[----:B------:R-:W-:Y:S01]  /*17750*/  MOV R3, R11 ;  /* 0x0000000b00037202 */ /* 0x000fe20000000f00 */
[----:B------:R-:W-:Y:S01]  /*17760*/  IMAD.MOV.U32 R5, RZ, RZ, R7 ;  /* 0x000000ffff057224 */ /* 0x000fe200078e0007 */
[----:B------:R-:W-:Y:S02]  /*17770*/  MOV R0, 0x1f ;  /* 0x0000001f00007802 */ /* 0x000fe40000000f00 */
[----:B------:R-:W-:-:S02]  /*17780*/  MOV R2, 0x177a0 ;  /* 0x000177a000027802 */ /* 0x000fc40000000f00 */
[----:B------:R-:W-:Y:S05]  /*17790*/  CALL.REL.NOINC `($__internal_5_$__cuda_sm70_shflsync_idx_p) ;  /* 0x000000d000007944 */ /* 0x000fea0003c00000 */
[----:B------:R-:W-:Y:S01]  /*177a0*/  MOV R7, R0 ;  /* 0x0000000000077202 */ /* 0x000fe20000000f00 */
[----:B------:R-:W-:Y:S05]  /*177b0*/  BRA `(.L_x_322) ;  /* 0xffffe4d000007947 */ /* 0x000fea000383ffff */
.L_x_285:
[----:B------:R-:W-:Y:S01]  /*177c0*/  IMAD.MOV.U32 R5, RZ, RZ, R4 ;  /* 0x000000ffff057224 */ /* 0x000fe200078e0004 */
[----:B------:R-:W-:-:S02]  /*177d0*/  MOV R0, 0x1f ;  /* 0x0000001f00007802 */ /* 0x000fc40000000f00 */
[----:B------:R-:W-:Y:S02]  /*177e0*/  MOV R2, 0x17800 ;  /* 0x0001780000027802 */ /* 0x000fe40000000f00 */
[----:B-1234-:R-:W-:Y:S05]  /*177f0*/  CALL.REL.NOINC `($__internal_5_$__cuda_sm70_shflsync_idx_p) ;  /* 0x0000007000007944 */ /* 0x01efea0003c00000 */
[----:B------:R-:W-:Y:S01]  /*17800*/  MOV R12, R0 ;  /* 0x00000000000c7202 */ /* 0x000fe20000000f00 */
[----:B------:R-:W-:Y:S05]  /*17810*/  BRA `(.L_x_284) ;  /* 0xffffe4d000007947 */ /* 0x000fea000383ffff */
        .weak           $__internal_4_$__cuda_sm70_shflsync_bfly_p
        .type           $__internal_4_$__cuda_sm70_shflsync_bfly_p,@function
        .size           $__internal_4_$__cuda_sm70_shflsync_bfly_p,($__internal_5_$__cuda_sm70_shflsync_idx_p - $__internal_4_$__cuda_sm70_shflsync_bfly_p)
$__internal_4_$__cuda_sm70_shflsync_bfly_p:
[----:B------:R-:W-:Y:S04]  /*17820*/  WARPSYNC R6 ;  /* 0x0000000600007348 */ /* 0x000fe80003800000 */
[----:B------:R1:W2:Y:S02]  /*17830*/  SHFL.BFLY PT, R5, R2, R5, R7 ;  /* 0x0c00000502057389 */ /* 0x0002a400000e0007 */
[----:B-1----:R-:W-:Y:S02]  /*17840*/  MOV R2, R3 ;  /* 0x0000000300027202 */ /* 0x002fe40000000f00 */
[----:B------:R-:W-:-:S04]  /*17850*/  MOV R3, 0x0 ;  /* 0x0000000000037802 */ /* 0x000fc80000000f00 */
[----:B--2---:R-:W-:Y:S05]  /*17860*/  RET.REL.NODEC R2 `(_ZN7cutlass13device_kernelIN5flash19enable_sm80_to_sm89INS1_16FlashAttnFwdSm80INS1_25CollectiveMainloopFwdSm80ILi8ELi1ELb0EN4cute5tupleIJNS5_1CILi128EEENS7_ILi32EEENS7_ILi256EEEEEELi256ENS_6half_tEfNS_4arch4Sm80ELb0ELb0ELb1ELb1ELb0ELb1ELb1ELb1EEENS1_21CollectiveEpilogueFwdINS6_IJS8_SA_S9_EEENS6_IJNS7_ILi1EEESI_SI_EEESC_SE_Li256ELb1ELb1ELb1ELb0EEENS1_36VarlenDynamicPersistentTileSchedulerILi128ELi32ELi256ELi256ELb1ELb1ELb0ELb0ELb1ELb1EEEEEEEEEvNT_6ParamsE) ;  /* 0xfffe879002007950 */ /* 0x004fea0003c3ffff */
        .weak           $__internal_5_$__cuda_sm70_shflsync_idx_p
        .type           $__internal_5_$__cuda_sm70_shflsync_idx_p,@function
        .size           $__internal_5_$__cuda_sm70_shflsync_idx_p,($__internal_6_$__cuda_sm70_shflsync_up_p - $__internal_5_$__cuda_sm70_shflsync_idx_p)
$__internal_5_$__cuda_sm70_shflsync_idx_p:
[----:B------:R-:W-:-:S04]  /*17870*/  MOV R118, 0xffffffff ;  /* 0xffffffff00767802 */ /* 0x000fc80000000f00 */
[----:B------:R-:W-:Y:S04]  /*17880*/  WARPSYNC R118 ;  /* 0x0000007600007348 */ /* 0x000fe80003800000 */
[----:B------:R1:W2:Y:S02]  /*17890*/  SHFL.IDX PT, R0, R5, R3, R0 ;  /* 0x0000000305007389 */ /* 0x0002a400000e0000 */
[----:B-1----:R-:W-:-:S04]  /*178a0*/  MOV R3, 0x0 ;  /* 0x0000000000037802 */ /* 0x002fc80000000f00 */
[----:B--2---:R-:W-:Y:S05]  /*178b0*/  RET.REL.NODEC R2 `(_ZN7cutlass13device_kernelIN5flash19enable_sm80_to_sm89INS1_16FlashAttnFwdSm80INS1_25CollectiveMainloopFwdSm80ILi8ELi1ELb0EN4cute5tupleIJNS5_1CILi128EEENS7_ILi32EEENS7_ILi256EEEEEELi256ENS_6half_tEfNS_4arch4Sm80ELb0ELb0ELb1ELb1ELb0ELb1ELb1ELb1EEENS1_21CollectiveEpilogueFwdINS6_IJS8_SA_S9_EEENS6_IJNS7_ILi1EEESI_SI_EEESC_SE_Li256ELb1ELb1ELb1ELb0EEENS1_36VarlenDynamicPersistentTileSchedulerILi128ELi32ELi256ELi256ELb1ELb1ELb0ELb0ELb1ELb1EEEEEEEEEvNT_6ParamsE) ;  /* 0xfffe874002007950 */ /* 0x004fea0003c3ffff */
        .weak           $__internal_6_$__cuda_sm70_shflsync_up_p
        .type           $__internal_6_$__cuda_sm70_shflsync_up_p,@function
        .size           $__internal_6_$__cuda_sm70_shflsync_up_p,($__internal_7_$__cuda_sm70_votesync_ballot - $__internal_6_$__cuda_sm70_shflsync_up_p)
$__internal_6_$__cuda_sm70_shflsync_up_p:
[----:B------:R-:W-:Y:S02]  /*178c0*/  IMAD.MOV.U32 R4, RZ, RZ, RZ ;  /* 0x000000ffff047224 */ /* 0x000fe400078e00ff */
[----:B------:R-:W-:-:S04]  /*178d0*/  IMAD.MOV.U32 R10, RZ, RZ, -0x1 ;  /* 0xffffffffff0a7424 */ /* 0x000fc800078e00ff */
[----:B------:R-:W-:Y:S04]  /*178e0*/  WARPSYNC R10 ;  /* 0x0000000a00007348 */ /* 0x000fe80003800000 */
[----:B------:R1:W2:Y:S02]  /*178f0*/  SHFL.UP PT, R4, R0, R2, R4 ;  /* 0x0400000200047389 */ /* 0x0002a400000e0004 */
[----:B-1----:R-:W-:Y:S02]  /*17900*/  MOV R2, R3 ;  /* 0x0000000300027202 */ /* 0x002fe40000000f00 */
[----:B------:R-:W-:-:S04]  /*17910*/  MOV R3, 0x0 ;  /* 0x0000000000037802 */ /* 0x000fc80000000f00 */
[----:B--2---:R-:W-:Y:S05]  /*17920*/  RET.REL.NODEC R2 `(_ZN7cutlass13device_kernelIN5flash19enable_sm80_to_sm89INS1_16FlashAttnFwdSm80INS1_25CollectiveMainloopFwdSm80ILi8ELi1ELb0EN4cute5tupleIJNS5_1CILi128EEENS7_ILi32EEENS7_ILi256EEEEEELi256ENS_6half_tEfNS_4arch4Sm80ELb0ELb0ELb1ELb1ELb0ELb1ELb1ELb1EEENS1_21CollectiveEpilogueFwdINS6_IJS8_SA_S9_EEENS6_IJNS7_ILi1EEESI_SI_EEESC_SE_Li256ELb1ELb1ELb1ELb0EEENS1_36VarlenDynamicPersistentTileSchedulerILi128ELi32ELi256ELi256ELb1ELb1ELb0ELb0ELb1ELb1EEEEEEEEEvNT_6ParamsE) ;  /* 0xfffe86d002007950 */ /* 0x004fea0003c3ffff */
        .weak           $__internal_7_$__cuda_sm70_votesync_ballot
        .type           $__internal_7_$__cuda_sm70_votesync_ballot,@function
        .size           $__internal_7_$__cuda_sm70_votesync_ballot,(.L_x_2590 - $__internal_7_$__cuda_sm70_votesync_ballot)
$__internal_7_$__cuda_sm70_votesync_ballot:
[----:B------:R-:W-:Y:S01]  /*17930*/  ISETP.NE.U32.AND P0, PT, R0, 0x1, PT ;  /* 0x000000010000780c */ /* 0x000fe20003f05070 */
[----:B------:R-:W-:-:S04]  /*17940*/  IMAD.MOV.U32 R3, RZ, RZ, -0x1 ;  /* 0xffffffffff037424 */ /* 0x000fc800078e00ff */
[----:B------:R-:W-:Y:S08]  /*17950*/  WARPSYNC R3 ;  /* 0x0000000300007348 */ /* 0x000ff00003800000 */
[----:B------:R-:W-:-:S04]  /*17960*/  VOTE.ANY R0, PT, !P0 ;  /* 0x0000000000007806 */ /* 0x000fc800040e0100 */
[----:B------:R-:W-:Y:S01]  /*17970*/  LOP3.LUT R0, R0, R3, RZ, 0xc0, !PT ;  /* 0x0000000300007212 */ /* 0x000fe200078ec0ff */
[----:B------:R-:W-:-:S04]  /*17980*/  IMAD.MOV.U32 R3, RZ, RZ, 0x0 ;  /* 0x00000000ff037424 */ /* 0x000fc800078e00ff */
[----:B------:R-:W-:Y:S05]  /*17990*/  RET.REL.NODEC R2 `(_ZN7cutlass13device_kernelIN5flash19enable_sm80_to_sm89INS1_16FlashAttnFwdSm80INS1_25CollectiveMainloopFwdSm80ILi8ELi1ELb0EN4cute5tupleIJNS5_1CILi128EEENS7_ILi32EEENS7_ILi256EEEEEELi256ENS_6half_tEfNS_4arch4Sm80ELb0ELb0ELb1ELb1ELb0ELb1ELb1ELb1EEENS1_21CollectiveEpilogueFwdINS6_IJS8_SA_S9_EEENS6_IJNS7_ILi1EEESI_SI_EEESC_SE_Li256ELb1ELb1ELb1ELb0EEENS1_36VarlenDynamicPersistentTileSchedulerILi128ELi32ELi256ELi256ELb1ELb1ELb0ELb0ELb1ELb1EEEEEEEEEvNT_6ParamsE) ;  /* 0xfffe866002007950 */ /* 0x000fea0003c3ffff */
.L_x_323:
        /* <DEDUP_REMOVED lines=14> */
.L_x_2590:


//--------------------- .text._ZN7cutlass13device_kernelIN5flash19enable_sm80_to_sm89INS1_16FlashAttnFwdSm80INS1_25CollectiveMainloopFwdSm80ILi8ELi1ELb1EN4cute5tupleIJNS5_1CILi128EEENS7_ILi48EEENS7_ILi256EEEEEELi256ENS_6half_tEfNS_4arch4Sm80ELb0ELb1ELb1ELb0ELb0ELb0ELb1ELb1EEENS1_21CollectiveEpilogueFwdINS6_IJS8_SA_S9_EEENS6_IJNS7_ILi1EEESI_SI_EEESC_SE_Li256ELb0ELb1ELb1ELb0EEENS1_19SingleTileSchedulerILb0ELb1ELb1ELi128EEEEEEEEEvNT_6ParamsE --------------------------
	.section	.text._ZN7cutlass13device_kernelIN5flash19enable_sm80_to_sm89INS1_16FlashAttnFwdSm80INS1_25CollectiveMainloopFwdSm80ILi8ELi1ELb1EN4cute5tupleIJNS5_1CILi128EEENS7_ILi48EEENS7_ILi256EEEEEELi256ENS_6half_tEfNS_4arch4Sm80ELb0ELb1ELb1ELb0ELb0ELb0ELb1ELb1EEENS1_21CollectiveEpilogueFwdINS6_IJS8_SA_S9_EEENS6_IJNS7_ILi1EEESI_SI_EEESC_SE_Li256ELb0ELb1ELb1ELb0EEENS1_19SingleTileSchedulerILb0ELb1ELb1ELi128EEEEEEEEEvNT_6ParamsE,"ax",@progbits
	.sectioninfo	@"SHI_REGISTERS=255"
	.align	128
.text._ZN7cutlass13device_kernelIN5flash19enable_sm80_to_sm89INS1_16FlashAttnFwdSm80INS1_25CollectiveMainloopFwdSm80ILi8ELi1ELb1EN4cute5tupleIJNS5_1CILi128EEENS7_ILi48EEENS7_ILi256EEEEEELi256ENS_6half_tEfNS_4arch4Sm80ELb0ELb1ELb1ELb0ELb0ELb0ELb1ELb1EEENS1_21CollectiveEpilogueFwdINS6_IJS8_SA_S9_EEENS6_IJNS7_ILi1EEESI_SI_EEESC_SE_Li256ELb0ELb1ELb1ELb0EEENS1_19SingleTileSchedulerILb0ELb1ELb1ELi128EEEEEEEEEvNT_6ParamsE:
        .type           _ZN7cutlass13device_kernelIN5flash19enable_sm80_to_sm89INS1_16FlashAttnFwdSm80INS1_25CollectiveMainloopFwdSm80ILi8ELi1ELb1EN4cute5tupleIJNS5_1CILi128EEENS7_ILi48EEENS7_ILi256EEEEEELi256ENS_6half_tEfNS_4arch4Sm80ELb0ELb1ELb1ELb0ELb0ELb0ELb1ELb1EEENS1_21CollectiveEpilogueFwdINS6_IJS8_SA_S9_EEENS6_IJNS7_ILi1EEESI_SI_EEESC_SE_Li256ELb0ELb1ELb1ELb0EEENS1_19SingleTileSchedulerILb0ELb1ELb1ELi128EEEEEEEEEvNT_6ParamsE,@function
        .size           _ZN7cutlass13device_kernelIN5flash19enable_sm80_to_sm89INS1_16FlashAttnFwdSm80INS1_25CollectiveMainloopFwdSm80ILi8ELi1ELb1EN4cute5tupleIJNS5_1CILi128EEENS7_ILi48EEENS7_ILi256EEEEEELi256ENS_6half_tEfNS_4arch4Sm80ELb0ELb1ELb1ELb0ELb0ELb0ELb1ELb1EEENS1_21CollectiveEpilogueFwdINS6_IJS8_SA_S9_EEENS6_IJNS7_ILi1EEESI_SI_EEESC_SE_Li256ELb0ELb1ELb1ELb0EEENS1_19SingleTileSchedulerILb0ELb1ELb1ELi128EEEEEEEEEvNT_6ParamsE,(.L_x_2595 - _ZN7cutlass13device_kernelIN5flash19enable_sm80_to_sm89INS1_16FlashAttnFwdSm80INS1_25CollectiveMainloopFwdSm80ILi8ELi1ELb1EN4cute5tupleIJNS5_1CILi128EEENS7_ILi48EEENS7_ILi256EEEEEELi256ENS_6half_tEfNS_4arch4Sm80ELb0ELb1ELb1ELb0ELb0ELb0ELb1ELb1EEENS1_21CollectiveEpilogueFwdINS6_IJS8_SA_S9_EEENS6_IJNS7_ILi1EEESI_SI_EEESC_SE_Li256ELb0ELb1ELb1ELb0EEENS1_19SingleTileSchedulerILb0ELb1ELb1ELi128EEEEEEEEEvNT_6ParamsE)
        .other          _ZN7cutlass13device_kernelIN5flash19enable_sm80_to_sm89INS1_16FlashAttnFwdSm80INS1_25CollectiveMainloopFwdSm80ILi8ELi1ELb1EN4cute5tupleIJNS5_1CILi128EEENS7_ILi48EEENS7_ILi256EEEEEELi256ENS_6half_tEfNS_4arch4Sm80ELb0ELb1ELb1ELb0ELb0ELb0ELb1ELb1EEENS1_21CollectiveEpilogueFwdINS6_IJS8_SA_S9_EEENS6_IJNS7_ILi1EEESI_SI_EEESC_SE_Li256ELb0ELb1ELb1ELb0EEENS1_19SingleTileSchedulerILb0ELb1ELb1ELi128EEEEEEEEEvNT_6ParamsE,@"STO_CUDA_ENTRY STV_DEFAULT"
_ZN7cutlass13device_kernelIN5flash19enable_sm80_to_sm89INS1_16FlashAttnFwdSm80INS1_25CollectiveMainloopFwdSm80ILi8ELi1ELb1EN4cute5tupleIJNS5_1CILi128EEENS7_ILi48EEENS7_ILi256EEEEEELi256ENS_6half_tEfNS_4arch4Sm80ELb0ELb1ELb1ELb0ELb0ELb0ELb1ELb1EEENS1_21CollectiveEpilogueFwdINS6_IJS8_SA_S9_EEENS6_IJNS7_ILi1EEESI_SI_EEESC_SE_Li256ELb0ELb1ELb1ELb0EEENS1_19SingleTileSchedulerILb0ELb1ELb1ELi128EEEEEEEEEvNT_6ParamsE:
        /* <DEDUP_REMOVED lines=18> */
.L_x_324:
[----:B---3--:R-:W-:Y:S02]  /*0120*/  ULDC.64 UR4, c[0x0][0x550] ;  /* 0x0001540000047ab9 */ /* 0x008fe40000000a00 */
[----:B------:R-:W-:Y:S02]  /*0130*/  UISETP.NE.AND UP0, UPT, UR4, 0x1, UPT ;  /* 0x000000010400788c */ /* 0x000fe4000bf05270 */
[----:B------:R-:W-:-:S02]  /*0140*/  UIMAD.WIDE.U32 UR8, UR6, UR5, URZ ;  /* 0x00000005060872a5 */ /* 0x000fc4000f8e003f */
[----:B------:R-:W-:Y:S02]  /*0150*/  ULDC UR4, c[0x0][0x558] ;  /* 0x0001560000047ab9 */ /* 0x000fe40000000800 */
[----:B------:R-:W-:-:S05]  /*0160*/  UMOV UR12, UR6 ;  /* 0x00000006000c7c82 */ /* 0x000fca0008000000 */
[----:B------:R-:W-:-:S03]  /*0170*/  @UP0 USHF.R.U32.HI UR12, URZ, UR4, UR9 ;  /* 0x000000043f0c0299 */ /* 0x000fc60008011609 */
.L_x_325:
[----:B------:R-:W-:Y:S01]  /*0180*/  ISETP.GE.AND P0, PT, R11, RZ, PT ;  /* 0x000000ff0b00720c */ /* 0x000fe20003f06270 */
[----:B------:R-:W-:Y:S02]  /*0190*/  UIADD3 UR5, -UR12, URZ, URZ ;  /* 0x0000003f0c057290 */ /* 0x000fe4000fffe13f */
[----:B------:R-:W-:Y:S02]  /*01a0*/  ULDC UR4, c[0x0][0x550] ;  /* 0x0001540000047ab9 */ /* 0x000fe40000000800 */
[----:B------:R-:W-:-:S08]  /*01b0*/  UIMAD UR6, UR5, UR4, UR6 ;  /* 0x00000004050672a4 */ /* 0x000fd0000f8e0206 */
[----:B------:R-:W-:Y:S05]  /*01c0*/  @!P0 EXIT ;  /* 0x000000000000894d */ /* 0x000fea0003800000 */
[----:B------:R-:W1:Y:S01]  /*01d0*/  S2UR UR11, SR_CTAID.X ;  /* 0x00000000000b79c3 */ /* 0x000e620000002500 */
[----:B------:R-:W-:Y:S02]  /*01e0*/  ULDC UR7, c[0x0][0x2c4] ;  /* 0x0000b10000077ab9 */ /* 0x000fe40000000800 */
[----:B------:R-:W-:Y:S02]  /*01f0*/  UISETP.NE.AND UP1, UPT, UR7, 0x1, UPT ;  /* 0x000000010700788c */ /* 0x000fe4000bf25270 */
[----:B------:R-:W-:Y:S02]  /*0200*/  UMOV UR10, 0x1 ;  /* 0x00000001000a7882 */ /* 0x000fe40000000000 */
[----:B------:R-:W-:Y:S02]  /*0210*/  ULDC.64 UR4, c[0x0][0x328] ;  /* 0x0000ca0000047ab9 */ /* 0x000fe40000000a00 */
[----:B------:R-:W-:Y:S02]  /*0220*/  UISETP.LE.AND UP0, UPT, UR10, UR5, UPT ;  /* 0x000000050a00728c */ /* 0x000fe4000bf03270 */
[----:B------:R-:W-:-:S02]  /*0230*/  ULDC.64 UR8, c[0x0][0x2c8] ;  /* 0x0000b20000087ab9 */ /* 0x000fc40000000a00 */
[----:B------:R-:W-:Y:S02]  /*0240*/  ULDC UR13, c[0x0][0x168] ;  /* 0x00005a00000d7ab9 */ /* 0x000fe40000000800 */
[----:B------:R-:W-:Y:S01]  /*0250*/  PLOP3.LUT P0, PT, PT, PT, UP0, 0x40, 0x0 ;  /* 0x000000000000781c */ /* 0x000fe20003f0e808 */
[----:B------:R-:W-:Y:S02]  /*0260*/  ULDC UR5, c[0x0][0x1d0] ;  /* 0x0000740000057ab9 */ /* 0x000fe40000000800 */
[----:B------:R-:W-:Y:S02]  /*0270*/  UP2UR UR14, UPR, URZ, 0x2 ;  /* 0x000000023f0e7883 */ /* 0x000fe40008000000 */
[----:B-1----:R-:W-:-:S04]  /*0280*/  USHF.L.U32 UR11, UR11, 0x7, URZ ;  /* 0x000000070b0b7899 */ /* 0x002fc8000800063f */
[----:B------:R-:W-:Y:S02]  /*0290*/  @UP1 UIADD3 UR16, UR11, 0x7f, URZ ;  /* 0x0000007f0b101890 */ /* 0x000fe4000fffe03f */
[----:B------:R-:W-:Y:S02]  /*02a0*/  UIADD3 UR15, UR11, 0x7f, URZ ;  /* 0x0000007f0b0f7890 */ /* 0x000fe4000fffe03f */
[----:B------:R-:W-:Y:S02]  /*02b0*/  UIMAD.WIDE.U32 UR16, UR16, UR8, URZ ;  /* 0x00000008101072a5 */ /* 0x000fe4000f8e003f */
[----:B------:R-:W-:Y:S02]  /*02c0*/  UIADD3 UR8, UR10, -UR13, URZ ;  /* 0x8000000d0a087290 */ /* 0x000fe4000fffe03f */
[----:B------:R-:W-:Y:S02]  /*02d0*/  @UP1 USHF.R.U32.HI UR15, URZ, UR9, UR17 ;  /* 0x000000093f0f1299 */ /* 0x000fe40008011611 */
[----:B------:R-:W-:-:S02]  /*02e0*/  UP2UR UR13, UPR, URZ, 0x1 ;  /* 0x000000013f0d7883 */ /* 0x000fc40008000000 */
[----:B------:R-:W-:-:S04]  /*02f0*/  UIADD3 UR5, UR15, UR5, UR8 ;  /* 0x000000050f057290 */ /* 0x000fc8000fffe008 */
[----:B------:R-:W-:Y:S01]  /*0300*/  UIADD3 UR8, UR5, UR4, URZ ;  /* 0x0000000405087290 */ /* 0x000fe2000fffe03f */
[----:B------:R-:W-:Y:S05]  /*0310*/  @P0 BRA `(.L_x_326) ;  /* 0x0000014000000947 */ /* 0x000fea0003800000 */
[----:B------:R-:W-:Y:S01]  /*0320*/  ISETP.LT.AND P0, PT, RZ, UR5, PT ;  /* 0x00000005ff007c0c */ /* 0x000fe2000bf01270 */
[----:B------:R-:W-:-:S12]  /*0330*/  UIADD3 UR9, UR5, -0x1, URZ ;  /* 0xffffffff05097890 */ /* 0x000fd8000fffe03f */
[----:B------:R-:W-:Y:S05]  /*0340*/  @P0 BRA `(.L_x_327) ;  /* 0x0000008000000947 */ /* 0x000fea0003800000 */
[----:B------:R-:W-:Y:S02]  /*0350*/  ULDC UR4, c[0x0][0x32c] ;  /* 0x0000cb0000047ab9 */ /* 0x000fe40000000800 */
[----:B------:R-:W-:Y:S02]  /*0360*/  UISETP.NE.AND UP0, UPT, UR10, UR4, UPT ;  /* 0x000000040a00728c */ /* 0x000fe4000bf05270 */
[----:B------:R-:W-:-:S03]  /*0370*/  UIADD3 UR9, -UR5, URZ, URZ ;  /* 0x0000003f05097290 */ /* 0x000fc6000fffe13f */
[----:B------:R-:W-:Y:S02]  /*0380*/  ULDC.64 UR4, c[0x0][0x330] ;  /* 0x0000cc0000047ab9 */ /* 0x000fe40000000a00 */
[----:B------:R-:W-:-:S04]  /*0390*/  UIMAD.WIDE.U32 UR16, UR9, UR4, URZ ;  /* 0x00000004091072a5 */ /* 0x000fc8000f8e003f */
[----:B------:R-:W-:-:S04]  /*03a0*/  @UP0 USHF.R.U32.HI UR9, URZ, UR5, UR17 ;  /* 0x000000053f090299 */ /* 0x000fc80008011611 */
[----:B------:R-:W-:Y:S01]  /*03b0*/  ULOP3.LUT UR9, URZ, UR9, URZ, 0x33, !UPT ;  /* 0x000000093f097292 */ /* 0x000fe2000f8e333f */
[----:B------:R-:W-:Y:S05]  /*03c0*/  BRA `(.L_x_328) ;  /* 0x0000005000007947 */ /* 0x000fea0003800000 */
.L_x_327:
[----:B------:R-:W-:Y:S02]  /*03d0*/  ULDC UR4, c[0x0][0x32c] ;  /* 0x0000cb0000047ab9 */ /* 0x000fe40000000800 */
[----:B------:R-:W-:-:S03]  /*03e0*/  UISETP.NE.AND UP0, UPT, UR10, UR4, UPT ;  /* 0x000000040a00728c */ /* 0x000fc6000bf05270 */
[----:B------:R-:W-:Y:S02]  /*03f0*/  ULDC.64 UR4, c[0x0][0x330] ;  /* 0x0000cc0000047ab9 */ /* 0x000fe40000000a00 */
[----:B------:R-:W-:-:S06]  /*0400*/  UIMAD.WIDE.U32 UR16, UR9, UR4, URZ ;  /* 0x00000004091072a5 */ /* 0x000fcc000f8e003f */
[----:B------:R-:W-:Y:S02]  /*0410*/  @UP0 USHF.R.U32.HI UR9, URZ, UR5, UR17 ;  /* 0x000000053f090299 */ /* 0x000fe40008011611 */
.L_x_328:
[----:B------:R-:W-:Y:S02]  /*0420*/  ULDC UR4, c[0x0][0x32c] ;  /* 0x0000cb0000047ab9 */ /* 0x000fe40000000800 */
[----:B------:R-:W-:-:S04]  /*0430*/  UIMAD UR4, UR9, UR4, UR4 ;  /* 0x00000004090472a4 */ /* 0x000fc8000f8e0204 */
[----:B------:R-:W-:-:S04]  /*0440*/  UISETP.LT.AND UP0, UPT, UR8, UR4, UPT ;  /* 0x000000040800728c */ /* 0x000fc8000bf01270 */
[----:B------:R-:W-:Y:S02]  /*0450*/  USEL UR8, UR8, UR4, UP0 ;  /* 0x0000000408087287 */ /* 0x000fe40008000000 */
.L_x_326:
[----:B------:R-:W-:Y:S02]  /*0460*/  UMOV UR18, 0x2f ;  /* 0x0000002f00127882 */ /* 0x000fe40000000000 */
[----:B------:R-:W-:Y:S02]  /*0470*/  ULDC UR10, c[0x0][0x1d0] ;  /* 0x00007400000a7ab9 */ /* 0x000fe40000000800 */
[----:B------:R-:W-:Y:S02]  /*0480*/  UISETP.NE.AND UP0, UPT, UR7, 0x1, UPT ;  /* 0x000000010700788c */ /* 0x000fe4000bf05270 */
[----:B------:R-:W-:Y:S02]  /*0490*/  UIADD3 UR18, UR18, UR10, URZ ;  /* 0x0000000a12127290 */ /* 0x000fe4000fffe03f */
[----:B------:R-:W-:Y:S02]  /*04a0*/  ULDC.64 UR4, c[0x0][0x2c8] ;  /* 0x0000b20000047ab9 */ /* 0x000fe40000000a00 */
[----:B------:R-:W-:-:S02]  /*04b0*/  UIMAD.WIDE.U32 UR16, UR11, UR4, URZ ;  /* 0x000000040b1072a5 */ /* 0x000fc4000f8e003f */
[----:B------:R-:W-:Y:S02]  /*04c0*/  UIMAD.WIDE UR18, UR18, 0x2aaaaaab, URZ ;  /* 0x2aaaaaab121278a5 */ /* 0x000fe4000f8e023f */
[----:B------:R-:W-:Y:S02]  /*04d0*/  UIADD3 UR8, UR8, 0x2f, URZ ;  /* 0x0000002f08087890 */ /* 0x000fe4000fffe03f */
[----:B------:R-:W-:Y:S02]  /*04e0*/  UISETP.NE.AND UP1, UPT, UR13, URZ, UPT ;  /* 0x0000003f0d00728c */ /* 0x000fe4000bf25270 */
[----:B------:R-:W-:Y:S02]  /*04f0*/  UIMAD.WIDE UR8, UR8, 0x2aaaaaab, URZ ;  /* 0x2aaaaaab080878a5 */ /* 0x000fe4000f8e023f */
[----:B------:R-:W-:Y:S02]  /*0500*/  @UP0 UMOV UR15, UR17 ;  /* 0x00000011000f0c82 */ /* 0x000fe40008000000 */
[----:B------:R-:W-:Y:S01]  /*0510*/  UMOV UR4, UR11 ;  /* 0x0000000b00047c82 */ /* 0x000fe20008000000 */
[----:B------:R-:W-:Y:S01]  /*0520*/  PLOP3.LUT P0, PT, PT, PT, UP1, 0x40, 0x0 ;  /* 0x000000000000781c */ /* 0x000fe20003f0e818 */
[----:B------:R-:W-:-:S02]  /*0530*/  UMOV UR17, UR19 ;  /* 0x0000001300117c82 */ /* 0x000fc40008000000 */
[----:B------:R-:W-:Y:S02]  /*0540*/  @UP0 USHF.R.U32.HI UR4, URZ, UR5, UR15 ;  /* 0x000000053f040299 */ /* 0x000fe4000801160f */
[----:B------:R-:W-:Y:S02]  /*0550*/  USHF.R.U32.HI UR8, URZ, 0x1f, UR9 ;  /* 0x0000001f3f087899 */ /* 0x000fe40008011609 */
[----:B------:R-:W-:Y:S02]  /*0560*/  USHF.R.U32.HI UR15, URZ, 0x1f, UR17 ;  /* 0x0000001f3f0f7899 */ /* 0x000fe40008011611 */
[----:B------:R-:W-:Y:S02]  /*0570*/  ULDC UR16, c[0x0][0x168] ;  /* 0x00005a0000107ab9 */ /* 0x000fe40000000800 */
[----:B------:R-:W-:Y:S02]  /*0580*/  UIADD3 UR10, UR10, -UR16, URZ ;  /* 0x800000100a0a7290 */ /* 0x000fe4000fffe03f */
[----:B------:R-:W-:-:S02]  /*0590*/  ULEA.HI.SX32 UR8, UR9, UR8, 0x1d ;  /* 0x0000000809087291 */ /* 0x000fc4000f8fea3f */
[----:B------:R-:W-:Y:S02]  /*05a0*/  ULEA.HI.SX32 UR15, UR17, UR15, 0x1d ;  /* 0x0000000f110f7291 */ /* 0x000fe4000f8fea3f */
[----:B------:R-:W-:Y:S02]  /*05b0*/  UIADD3 UR4, UR10, UR4, URZ ;  /* 0x000000040a047290 */ /* 0x000fe4000fffe03f */
[----:B------:R-:W-:Y:S02]  /*05c0*/  UISETP.LT.AND UP0, UPT, UR15, UR8, UPT ;  /* 0x000000080f00728c */ /* 0x000fe4000bf01270 */
[----:B------:R-:W-:Y:S02]  /*05d0*/  ULDC UR5, c[0x0][0x324] ;  /* 0x0000c90000057ab9 */ /* 0x000fe40000000800 */
[----:B------:R-:W-:Y:S02]  /*05e0*/  UIADD3 UR9, UR4, -UR5, URZ ;  /* 0x8000000504097290 */ /* 0x000fe4000fffe03f */
[----:B------:R-:W-:Y:S01]  /*05f0*/  USEL UR8, UR15, UR8, UP0 ;  /* 0x000000080f087287 */ /* 0x000fe20008000000 */
[----:B------:R-:W-:Y:S05]  /*0600*/  @P0 BRA `(.L_x_329) ;  /* 0x0000015000000947 */ /* 0x000fea0003800000 */
[----:B------:R-:W-:Y:S02]  /*0610*/  UMOV UR15, UR4 ;  /* 0x00000004000f7c82 */ /* 0x000fe40008000000 */
[----:B------:R-:W-:-:S06]  /*0620*/  UISETP.GT.AND UP0, UPT, UR15, -0x1, UPT ;  /* 0xffffffff0f00788c */ /* 0x000fcc000bf04270 */
[----:B------:R-:W-:-:S13]  /*0630*/  PLOP3.LUT P0, PT, PT, PT, UP0, 0x80, 0x0 ;  /* 0x000000000000781c */ /* 0x000fda0003f0f008 */
[----:B------:R-:W-:Y:S05]  /*0640*/  @P0 BRA `(.L_x_330) ;  /* 0x0000008000000947 */ /* 0x000fea0003800000 */
[----:B------:R-:W-:Y:S02]  /*0650*/  ULDC UR4, c[0x0][0x32c] ;  /* 0x0000cb0000047ab9 */ /* 0x000fe40000000800 */
[----:B------:R-:W-:Y:S02]  /*0660*/  UISETP.NE.AND UP0, UPT, UR4, 0x1, UPT ;  /* 0x000000010400788c */ /* 0x000fe4000bf05270 */
[----:B------:R-:W-:Y:S02]  /*0670*/  ULOP3.LUT UR15, URZ, UR15, URZ, 0x33, !UPT ;  /* 0x0000000f3f0f7292 */ /* 0x000fe4000f8e333f */
[----:B------:R-:W-:Y:S02]  /*0680*/  ULDC.64 UR4, c[0x0][0x330] ;  /* 0x0000cc0000047ab9 */ /* 0x000fe40000000a00 */
[----:B------:R-:W-:-:S05]  /*0690*/  UIMAD.WIDE.U32 UR16, UR15, UR4, URZ ;  /* 0x000000040f1072a5 */ /* 0x000fca000f8e003f */
[----:B------:R-:W-:-:S04]  /*06a0*/  @UP0 USHF.R.U32.HI UR15, URZ, UR5, UR17 ;  /* 0x000000053f0f0299 */ /* 0x000fc80008011611 */
[----:B------:R-:W-:Y:S01]  /*06b0*/  ULOP3.LUT UR15, URZ, UR15, URZ, 0x33, !UPT ;  /* 0x0000000f3f0f7292 */ /* 0x000fe2000f8e333f */
[----:B------:R-:W-:Y:S05]  /*06c0*/  BRA `(.L_x_331) ;  /* 0x0000005000007947 */ /* 0x000fea0003800000 */
.L_x_330:
[----:B------:R-:W-:Y:S02]  /*06d0*/  ULDC UR4, c[0x0][0x32c] ;  /* 0x0000cb0000047ab9 */ /* 0x000fe40000000800 */
[----:B------:R-:W-:-:S03]  /*06e0*/  UISETP.NE.AND UP0, UPT, UR4, 0x1, UPT ;  /* 0x000000010400788c */ /* 0x000fc6000bf05270 */
[----:B------:R-:W-:Y:S02]  /*06f0*/  ULDC.64 UR4, c[0x0][0x330] ;  /* 0x0000cc0000047ab9 */ /* 0x000fe40000000a00 */
[----:B------:R-:W-:-:S06]  /*0700*/  UIMAD.WIDE.U32 UR16, UR15, UR4, URZ ;  /* 0x000000040f1072a5 */ /* 0x000fcc000f8e003f */
[----:B------:R-:W-:Y:S02]  /*0710*/  @UP0 USHF.R.U32.HI UR15, URZ, UR5, UR17 ;  /* 0x000000053f0f0299 */ /* 0x000fe40008011611 */
.L_x_331:
[----:B------:R-:W-:Y:S02]  /*0720*/  ULDC UR4, c[0x0][0x32c] ;  /* 0x0000cb0000047ab9 */ /* 0x000fe40000000800 */
[----:B------:R-:W-:-:S04]  /*0730*/  UIMAD UR4, UR15, UR4, URZ ;  /* 0x000000040f0472a4 */ /* 0x000fc8000f8e023f */
[----:B------:R-:W-:-:S04]  /*0740*/  UISETP.LT.AND UP0, UPT, UR9, UR4, UPT ;  /* 0x000000040900728c */ /* 0x000fc8000bf01270 */
[----:B------:R-:W-:-:S04]  /*0750*/  USEL UR9, UR9, UR4, !UP0 ;  /* 0x0000000409097287 */ /* 0x000fc8000c000000 */
.L_x_329:
[----:B------:R-:W-:-:S04]  /*0760*/  UIMAD.WIDE UR4, UR9, 0x2aaaaaab, URZ ;  /* 0x2aaaaaab090478a5 */ /* 0x000fc8000f8e023f */
[----:B------:R-:W-:-:S04]  /*0770*/  USHF.R.U32.HI UR4, URZ, 0x1f, UR5 ;  /* 0x0000001f3f047899 */ /* 0x000fc80008011605 */
[----:B------:R-:W-:-:S03]  /*0780*/  ULEA.HI.SX32 UR4, UR5, UR4, 0x1d ;  /* 0x0000000405047291 */ /* 0x000fc6000f8fea3f */
[----:B------:R-:W-:Y:S02]  /*0790*/  ULDC UR5, c[0x0][0x338] ;  /* 0x0000ce0000057ab9 */ /* 0x000fe40000000800 */
[----:B------:R-:W-:-:S04]  /*07a0*/  UISETP.LT.AND UP0, UPT, URZ, UR4, UPT ;  /* 0x000000043f00728c */ /* 0x000fc8000bf01270 */
[----:B------:R-:W-:Y:S02]  /*07b0*/  USEL UR9, URZ, UR4, !UP0 ;  /* 0x000000043f097287 */ /* 0x000fe4000c000000 */
[----:B------:R-:W-:Y:S02]  /*07c0*/  USHF.R.U32.HI UR4, URZ, 0x10, UR6 ;  /* 0x000000103f047899 */ /* 0x000fe40008011606 */
[----:B------:R-:W-:Y:S02]  /*07d0*/  UISETP.GT.AND UP0, UPT, UR8, UR9, UPT ;  /* 0x000000090800728c */ /* 0x000fe4000bf04270 */
[----:B------:R-:W-:-:S04]  /*07e0*/  UISETP.NE.AND UP1, UPT, UR4, URZ, UPT ;  /* 0x0000003f0400728c */ /* 0x000fc8000bf25270 */
[----:B------:R-:W-:Y:S01]  /*07f0*/  PLOP3.LUT P0, PT, PT, PT, UP0, 0x80, 0x0 ;  /* 0x000000000000781c */ /* 0x000fe20003f0f008 */
[----:B------:R-:W-:-:S03]  /*0800*/  USEL UR5, UR4, UR5, UP1 ;  /* 0x0000000504057287 */ /* 0x000fc60008800000 */
[----:B------:R-:W-:-:S09]  /*0810*/  UMOV UR4, URZ ;  /* 0x0000003f00047c82 */ /* 0x000fd20008000000 */
[----:B------:R-:W-:Y:S05]  /*0820*/  @!P0 BRA `(.L_x_332) ;  /* 0x0000021000008947 */ /* 0x000fea0003800000 */
[----:B------:R-:W-:Y:S01]  /*0830*/  IMAD.U32 R3, RZ, RZ, UR5 ;  /* 0x00000005ff037e24 */ /* 0x000fe2000f8e00ff */
[----:B------:R-:W-:Y:S02]  /*0840*/  UIADD3 UR18, UR5, -0x1, UR8 ;  /* 0xffffffff05127890 */ /* 0x000fe4000fffe008 */
[----:B------:R-:W-:Y:S02]  /*0850*/  UMOV UR20, URZ ;  /* 0x0000003f00147c82 */ /* 0x000fe40008000000 */
[----:B------:R-:W-:Y:S01]  /*0860*/  IABS R0, R3 ;  /* 0x0000000300007213 */ /* 0x000fe20000000000 */
[----:B------:R-:W-:-:S03]  /*0870*/  UIADD3 UR18, -UR9, UR18, URZ ;  /* 0x0000001209127290 */ /* 0x000fc6000fffe13f */
        /* <DEDUP_REMOVED lines=24> */
[----:B------:R-:W-:-:S05]  /*0a00*/  UISETP.NE.AND UP1, UPT, UR5, URZ, UPT ;  /* 0x0000003f0500728c */ /* 0x000fca000bf25270 */
[----:B------:R-:W-:Y:S02]  /*0a10*/  UMOV UR4, UR21 ;  /* 0x0000001500047c82 */ /* 0x000fe40008000000 */
[----:B------:R-:W-:-:S04]  /*0a20*/  @!UP0 UIADD3 UR4, -UR4, URZ, URZ ;  /* 0x0000003f04048290 */ /* 0x000fc8000fffe13f */
[----:B------:R-:W-:Y:S02]  /*0a30*/  @!UP1 ULOP3.LUT UR4, URZ, UR5, URZ, 0x33, !UPT ;  /* 0x000000053f049292 */ /* 0x000fe4000f8e333f */
.L_x_332:
[----:B------:R-:W-:Y:S01]  /*0a40*/  ULOP3.LUT UR6, UR6, 0xffff, URZ, 0xc0, !UPT ;  /* 0x0000ffff06067892 */ /* 0x000fe2000f8ec03f */
[----:B------:R-:W-:Y:S01]  /*0a50*/  PLOP3.LUT P2, PT, PT, PT, PT, 0x80, 0x0 ;  /* 0x000000000000781c */ /* 0x000fe20003f4f070 */
[----:B------:R-:W-:Y:S01]  /*0a60*/  ULDC.64 UR16, c[0x0][0x118] ;  /* 0x0000460000107ab9 */ /* 0x000fe20000000a00 */
[----:B------:R-:W-:Y:S01]  /*0a70*/  CS2R R16, SRZ ;  /* 0x0000000000107805 */ /* 0x000fe2000001ff00 */
[----:B------:R-:W-:Y:S01]  /*0a80*/  UIMAD UR9, UR6, UR4, UR9 ;  /* 0x00000004060972a4 */ /* 0x000fe2000f8e0209 */
        /* <DEDUP_REMOVED lines=71> */
[----:B------:R-:W2:Y:S01]  /*0f00*/  LDL.LU R133, [R1+0x28] ;  /* 0x0000280001857983 */ /* 0x000ea20000300800 */
[----:B------:R-:W-:Y:S01]  /*0f10*/  SHF.R.S32.HI R75, RZ, 0x1f, R132 ;  /* 0x0000001fff4b7819 */ /* 0x000fe20000011484 */
[----:B------:R-:W-:Y:S01]  /*0f20*/  UISETP.NE.AND UP0, UPT, UR14, URZ, UPT ;  /* 0x0000003f0e00728c */ /* 0x000fe2000bf05270 */
[----:B------:R-:W-:Y:S01]  /*0f30*/  ISETP.NE.AND.EX P3, PT, RZ, c[0x0][0x344], PT, P0 ;  /* 0x0000d100ff007a0c */ /* 0x000fe20003f65300 */
[----:B------:R-:W-:-:S02]  /*0f40*/  USHF.R.S32.HI UR6, URZ, 0x1f, UR12 ;  /* 0x0000001f3f067899 */ /* 0x000fc4000801140c */
[----:B------:R-:W-:-:S10]  /*0f50*/  ULDC.64 UR4, c[0x0][0x1b8] ;  /* 0x00006e0000047ab9 */ /* 0x000fd40000000a00 */
[----:B------:R-:W-:-:S04]  /*0f60*/  @P3 IMAD.MOV.U32 R2, RZ, RZ, 0x4 ;  /* 0x00000004ff023424 */ /* 0x000fc800078e00ff */
[----:B------:R-:W-:-:S05]  /*0f70*/  @P3 IMAD.WIDE R2, R11, R2, c[0x0][0x340] ;  /* 0x0000d0000b023625 */ /* 0x000fca00078e0202 */
[----:B------:R1:W3:Y:S01]  /*0f80*/  @P3 LDG.E R8, [R2.64] ;  /* 0x0000001002083981 */ /* 0x0002e2000c1e1900 */
[----:B------:R-:W-:Y:S01]  /*0f90*/  PLOP3.LUT P1, PT, PT, PT, UP0, 0x80, 0x0 ;  /* 0x000000000000781c */ /* 0x000fe20003f2f008 */
[----:B------:R-:W-:Y:S01]  /*0fa0*/  UIMAD.WIDE.U32 UR18, UR12, UR4, URZ ;  /* 0x000000040c1272a5 */ /* 0x000fe2000f8e003f */
[----:B------:R-:W-:Y:S01]  /*0fb0*/  PLOP3.LUT P0, PT, PT, PT, UP0, 0x80, 0x0 ;  /* 0x000000000000781c */ /* 0x000fe20003f0f008 */
[----:B------:R-:W-:Y:S01]  /*0fc0*/  UIMAD UR4, UR6, UR4, URZ ;  /* 0x00000004060472a4 */ /* 0x000fe2000f8e023f */
[----:B------:R-:W-:Y:S01]  /*0fd0*/  SHF.R.S32.HI R10, RZ, 0x1f, R11 ;  /* 0x0000001fff0a7819 */ /* 0x000fe2000001140b */
[----:B------:R-:W-:Y:S01]  /*0fe0*/  UMOV UR21, 0x30 ;  /* 0x0000003000157882 */ /* 0x000fe20000000000 */
[-C--:B------:R-:W-:Y:S01]  /*0ff0*/  LEA.HI R74, R75, R132.reuse, RZ, 0x5 ;  /* 0x000000844b4a7211 */ /* 0x080fe200078f28ff */
[----:B------:R-:W-:Y:S02]  /*1000*/  UIMAD UR4, UR12, UR5, UR4 ;  /* 0x000000050c0472a4 */ /* 0x000fe4000f8e0204 */
[----:B------:R-:W-:Y:S01]  /*1010*/  IMAD R6, R10, c[0x0][0x1c0], RZ ;  /* 0x000070000a067a24 */ /* 0x000fe200078e02ff */
[----:B------:R-:W-:Y:S01]  /*1020*/  UIADD3 UR20, UR8, -0x1, URZ ;  /* 0xffffffff08147890 */ /* 0x000fe2000fffe03f */
[----:B------:R-:W-:Y:S01]  /*1030*/  SHF.R.S32.HI R73, RZ, 0x5, R74 ;  /* 0x00000005ff497819 */ /* 0x000fe2000001144a */
[----:B------:R-:W-:Y:S01]  /*1040*/  UIADD3 UR4, UR19, UR4, URZ ;  /* 0x0000000413047290 */ /* 0x000fe2000fffe03f */
[----:B------:R-:W-:Y:S01]  /*1050*/  IMAD R6, R11, c[0x0][0x1c4], R6 ;  /* 0x000071000b067a24 */ /* 0x000fe200078e0206 */
[----:B-1----:R-:W-:Y:S01]  /*1060*/  LEA.HI R2, R75, R132, RZ, 0x3 ;  /* 0x000000844b027211 */ /* 0x002fe200078f18ff */
[----:B------:R-:W-:Y:S01]  /*1070*/  IMAD.U32 R3, RZ, RZ, UR19 ;  /* 0x00000013ff037e24 */ /* 0x000fe2000f8e00ff */
[----:B------:R-:W-:-:S02]  /*1080*/  UIMAD UR19, UR8, -0x30, UR21 ;  /* 0xffffffd0081378a4 */ /* 0x000fc4000f8e0215 */
[----:B------:R-:W-:Y:S01]  /*1090*/  IMAD.U32 R3, RZ, RZ, UR4 ;  /* 0x00000004ff037e24 */ /* 0x000fe2000f8e00ff */
[----:B------:R-:W-:Y:S01]  /*10a0*/  LOP3.LUT R0, R2, 0xfffffff8, RZ, 0xc0, !PT ;  /* 0xfffffff802007812 */ /* 0x000fe200078ec0ff */
[----:B------:R-:W-:Y:S01]  /*10b0*/  ULDC UR4, c[0x0][0x168] ;  /* 0x00005a0000047ab9 */ /* 0x000fe20000000800 */
[----:B------:R-:W-:Y:S01]  /*10c0*/  SHF.R.S32.HI R77, RZ, 0x3, R2 ;  /* 0x00000003ff4d7819 */ /* 0x000fe20000011402 */
[----:B------:R-:W-:Y:S01]  /*10d0*/  IMAD.U32 R2, RZ, RZ, UR18 ;  /* 0x00000012ff027e24 */ /* 0x000fe2000f8e00ff */
[----:B------:R-:W-:Y:S01]  /*10e0*/  UIMAD UR4, UR7, UR4, URZ ;  /* 0x00000004070472a4 */ /* 0x000fe2000f8e023f */
[----:B------:R-:W-:Y:S01]  /*10f0*/  IMAD.IADD R21, R132, 0x1, -R0 ;  /* 0x0000000184157824 */ /* 0x000fe200078e0a00 */
[----:B------:R-:W-:Y:S01]  /*1100*/  IADD3 R18, R77, UR11, RZ ;  /* 0x0000000b4d127c10 */ /* 0x000fe2000fffe0ff */
[----:B------:R-:W-:Y:S01]  /*1110*/  IMAD.WIDE.U32 R2, R11, c[0x0][0x1c0], R2 ;  /* 0x000070000b027a25 */ /* 0x000fe200078e0002 */
[----:B------:R-:W-:Y:S01]  /*1120*/  ULDC UR18, c[0x0][0x1d0] ;  /* 0x0000740000127ab9 */ /* 0x000fe20000000800 */
[----:B------:R-:W-:Y:S01]  /*1130*/  STL [R1+0x80], R77 ;  /* 0x0000804d01007387 */ /* 0x000fe20000100800 */
[----:B------:R-:W-:Y:S01]  /*1140*/  UIADD3 UR18, UR19, UR18, URZ ;  /* 0x0000001213127290 */ /* 0x000fe2000fffe03f */
[----:B------:R-:W-:-:S02]  /*1150*/  IMAD R0, R21, 0x20, R77 ;  /* 0x0000002015007824 */ /* 0x000fc400078e024d */
[----:B------:R-:W-:Y:S01]  /*1160*/  IMAD.IADD R3, R3, 0x1, R6 ;  /* 0x0000000103037824 */ /* 0x000fe200078e0206 */
[----:B------:R-:W-:Y:S01]  /*1170*/  LEA.HI R6, R75, R132, RZ, 0x6 ;  /* 0x000000844b067211 */ /* 0x000fe200078f30ff */
[----:B------:R-:W-:Y:S01]  /*1180*/  UISETP.LT.AND UP0, UPT, UR18, 0x30, UPT ;  /* 0x000000301200788c */ /* 0x000fe2000bf01270 */
[----:B------:R-:W-:Y:S01]  /*1190*/  IADD3 R4, R0, UR11, RZ ;  /* 0x0000000b00047c10 */ /* 0x000fe2000fffe0ff */
[----:B------:R-:W-:Y:S02]  /*11a0*/  IMAD.U32 R72, RZ, RZ, UR19 ;  /* 0x00000013ff487e24 */ /* 0x000fe4000f8e00ff */
[----:B------:R-:W-:Y:S02]  /*11b0*/  USEL UR23, UR18, 0x30, UP0 ;  /* 0x0000003012177887 */ /* 0x000fe40008000000 */
[----:B------:R-:W-:Y:S01]  /*11c0*/  @P1 IMAD.HI.U32 R5, R4, c[0x0][0x2c8], RZ ;  /* 0x0000b20004051a27 */ /* 0x000fe200078e00ff */
[----:B------:R-:W-:-:S03]  /*11d0*/  UISETP.GT.AND UP0, UPT, UR20, UR9, UPT ;  /* 0x000000091400728c */ /* 0x000fc6000bf04270 */
[----:B------:R-:W-:Y:S01]  /*11e0*/  IMAD.MOV.U32 R0, RZ, RZ, R4 ;  /* 0x000000ffff007224 */ /* 0x000fe200078e0004 */
[----:B------:R-:W-:-:S04]  /*11f0*/  @P0 SHF.R.U32.HI R0, RZ, c[0x0][0x2cc], R5 ;  /* 0x0000b300ff000a19 */ /* 0x000fc80000011605 */
[--C-:B------:R-:W-:Y:S01]  /*1200*/  SHF.R.S32.HI R7, RZ, 0x1f, R0.reuse ;  /* 0x0000001fff077819 */ /* 0x100fe20000011400 */
[----:B------:R-:W-:Y:S02]  /*1210*/  IMAD.MOV R5, RZ, RZ, -R0 ;  /* 0x000000ffff057224 */ /* 0x000fe400078e0a00 */
[----:B------:R-:W-:-:S04]  /*1220*/  IMAD.WIDE.U32 R2, R0, c[0x0][0x1b0], R2 ;  /* 0x00006c0000027a25 */ /* 0x000fc800078e0002 */
[----:B------:R-:W-:Y:S02]  /*1230*/  IMAD R5, R5, c[0x0][0x2c4], R4 ;  /* 0x0000b10005057a24 */ /* 0x000fe400078e0204 */
[----:B------:R-:W-:-:S03]  /*1240*/  IMAD R7, R7, c[0x0][0x1b0], RZ ;  /* 0x00006c0007077a24 */ /* 0x000fc600078e02ff */
[----:B------:R-:W-:Y:S01]  /*1250*/  SHF.R.S32.HI R4, RZ, 0x1f, R5 ;  /* 0x0000001fff047819 */ /* 0x000fe20000011405 */
[----:B------:R-:W-:Y:S01]  /*1260*/  IMAD R0, R0, c[0x0][0x1b4], R7 ;  /* 0x00006d0000007a24 */ /* 0x000fe200078e0207 */
[----:B------:R-:W-:-:S03]  /*1270*/  IADD3 R7, R18, 0x20, RZ ;  /* 0x0000002012077810 */ /* 0x000fc60007ffe0ff */
[----:B------:R-:W-:Y:S01]  /*1280*/  IMAD.IADD R3, R3, 0x1, R0 ;  /* 0x0000000103037824 */ /* 0x000fe200078e0200 */
[----:B------:R-:W-:Y:S01]  /*1290*/  BAR.SYNC.DEFER_BLOCKING 0x0 ;  /* 0x0000000000007b1d */ /* 0x000fe20000010000 */
[----:B------:R-:W-:Y:S01]  /*12a0*/  IMAD R0, R4, c[0x0][0x1a8], RZ ;  /* 0x00006a0004007a24 */ /* 0x000fe200078e02ff */
[----:B------:R-:W-:Y:S01]  /*12b0*/  ISETP.GE.AND P2, PT, R7, UR4, PT ;  /* 0x0000000407007c0c */ /* 0x000fe2000bf46270 */
[----:B------:R-:W-:-:S04]  /*12c0*/  IMAD.WIDE.U32 R2, R5, c[0x0][0x1a8], R2 ;  /* 0x00006a0005027a25 */ /* 0x000fc800078e0002 */
[----:B------:R-:W-:Y:S01]  /*12d0*/  IMAD R0, R5, c[0x0][0x1ac], R0 ;  /* 0x00006b0005007a24 */ /* 0x000fe200078e0200 */
[----:B------:R-:W-:-:S03]  /*12e0*/  LEA R19, P0, R2, c[0x0][0x160], 0x1 ;  /* 0x0000580002137a11 */ /* 0x000fc600078008ff */
[----:B------:R-:W-:Y:S02]  /*12f0*/  IMAD.IADD R0, R3, 0x1, R0 ;  /* 0x0000000103007824 */ /* 0x000fe400078e0200 */
[----:B------:R-:W-:Y:S01]  /*1300*/  IMAD.SHL.U32 R3, R77, 0x40, RZ ;  /* 0x000000404d037824 */ /* 0x000fe200078e00ff */
[----:B------:R-:W-:Y:S02]  /*1310*/  SHFL.IDX PT, R4, R19, RZ, 0x181f ;  /* 0x00181fff13047589 */ /* 0x000fe400000e0000 */
[----:B------:R-:W-:Y:S01]  /*1320*/  LEA.HI.X R20, R2, c[0x0][0x164], R0, 0x1, P0 ;  /* 0x0000590002147a11 */ /* 0x000fe200000f0c00 */
[----:B------:R-:W-:Y:S01]  /*1330*/  IMAD.SHL.U32 R2, R21, 0x8, RZ ;  /* 0x0000000815027824 */ /* 0x000fe200078e00ff */
[----:B------:R-:W-:Y:S02]  /*1340*/  LOP3.LUT R0, R3, 0x1c0, RZ, 0xc0, !PT ;  /* 0x000001c003007812 */ /* 0x000fe400078ec0ff */
[----:B------:R-:W-:Y:S01]  /*1350*/  ISETP.GE.AND P0, PT, R18, UR4, PT ;  /* 0x0000000412007c0c */ /* 0x000fe2000bf06270 */
[----:B------:R-:W1:Y:S01]  /*1360*/  SHFL.IDX PT, R5, R20, RZ, 0x181f ;  /* 0x00181fff14057589 */ /* 0x000e6200000e0000 */
[----:B------:R-:W-:-:S02]  /*1370*/  SHF.R.U32.HI R3, RZ, 0x3, R0 ;  /* 0x00000003ff037819 */ /* 0x000fc40000011600 */
[----:B------:R-:W-:Y:S02]  /*1380*/  LOP3.LUT R0, R0, 0x38, R2, 0xf8, !PT ;  /* 0x0000003800007812 */ /* 0x000fe400078ef802 */
[----:B------:R-:W-:Y:S02]  /*1390*/  IADD3 R12, R2, 0x40, RZ ;  /* 0x00000040020c7810 */ /* 0x000fe40007ffe0ff */
[----:B------:R-:W-:Y:S01]  /*13a0*/  LOP3.LUT R0, R0, R3, RZ, 0x3c, !PT ;  /* 0x0000000300007212 */ /* 0x000fe200078e3cff */
[----:B------:R-:W-:Y:S01]  /*13b0*/  IMAD.SHL.U32 R3, R6, 0x8, RZ ;  /* 0x0000000806037824 */ /* 0x000fe200078e00ff */
[----:B------:R-:W-:Y:S02]  /*13c0*/  IADD3 R6, R18, 0x40, RZ ;  /* 0x0000004012067810 */ /* 0x000fe40007ffe0ff */
[----:B------:R-:W-:Y:S02]  /*13d0*/  IADD3 R22, R2, 0xc0, RZ ;  /* 0x000000c002167810 */ /* 0x000fe40007ffe0ff */
[----:B------:R-:W-:-:S02]  /*13e0*/  LOP3.LUT R14, R0, 0xfffffe00, R3, 0xf8, !PT ;  /* 0xfffffe00000e7812 */ /* 0x000fc400078ef803 */
[----:B------:R-:W-:Y:S02]  /*13f0*/  IADD3 R0, R2, 0x80, RZ ;  /* 0x0000008002007810 */ /* 0x000fe40007ffe0ff */
[----:B------:R-:W-:Y:S01]  /*1400*/  @!P0 SHF.R.S32.HI R13, RZ, 0x1f, R12 ;  /* 0x0000001fff0d8819 */ /* 0x000fe2000001140c */
[----:B------:R-:W-:Y:S01]  /*1410*/  IMAD.SHL.U32 R76, R14, 0x2, RZ ;  /* 0x000000020e4c7824 */ /* 0x000fe200078e00ff */
[----:B------:R-:W-:Y:S02]  /*1420*/  ISETP.GE.AND P1, PT, R6, UR4, PT ;  /* 0x0000000406007c0c */ /* 0x000fe4000bf26270 */
[----:B------:R-:W-:Y:S02]  /*1430*/  @!P0 SHF.R.S32.HI R7, RZ, 0x1f, R0 ;  /* 0x0000001fff078819 */ /* 0x000fe40000011400 */
[----:B------:R-:W-:Y:S01]  /*1440*/  @!P0 SHF.R.S32.HI R6, RZ, 0x1f, R22 ;  /* 0x0000001fff068819 */ /* 0x000fe20000011416 */
[----:B------:R-:W-:Y:S01]  /*1450*/  STL [R1+0x4], R76 ;  /* 0x0000044c01007387 */ /* 0x000fe20000100800 */
[----:B------:R-:W-:-:S02]  /*1460*/  SHF.R.S32.HI R3, RZ, 0x1f, R2 ;  /* 0x0000001fff037819 */ /* 0x000fc40000011402 */
[----:B------:R-:W-:Y:S02]  /*1470*/  @!P0 LEA.HI R16, R13, R12, RZ, 0x3 ;  /* 0x0000000c0d108211 */ /* 0x000fe400078f18ff */
[----:B------:R-:W-:Y:S02]  /*1480*/  @!P0 LEA.HI R13, R7, R0, RZ, 0x3 ;  /* 0x00000000070d8211 */ /* 0x000fe400078f18ff */
[----:B------:R-:W-:Y:S02]  /*1490*/  @!P0 LEA.HI R7, R6, R22, RZ, 0x3 ;  /* 0x0000001606078211 */ /* 0x000fe400078f18ff */
[----:B------:R-:W-:Y:S01]  /*14a0*/  ISETP.GE.AND P5, PT, R12, c[0x0][0x198], PT ;  /* 0x000066000c007a0c */ /* 0x000fe20003fa6270 */
[----:B------:R-:W4:Y:S01]  /*14b0*/  SHFL.IDX PT, R6, R19, 0x1, 0x181f ;  /* 0x00381f0013067f89 */ /* 0x000f2200000e0000 */
[----:B------:R-:W-:Y:S02]  /*14c0*/  ISETP.GE.AND P6, PT, R0, c[0x0][0x198], PT ;  /* 0x0000660000007a0c */ /* 0x000fe40003fc6270 */
[----:B------:R-:W-:-:S02]  /*14d0*/  @!P0 LOP3.LUT R16, R16, 0xfffffff8, RZ, 0xc0, !PT ;  /* 0xfffffff810108812 */ /* 0x000fc400078ec0ff */
[----:B------:R-:W-:Y:S02]  /*14e0*/  @!P0 LOP3.LUT R14, R13, 0xfffffff8, RZ, 0xc0, !PT ;  /* 0xfffffff80d0e8812 */ /* 0x000fe400078ec0ff */
[----:B------:R-:W-:Y:S01]  /*14f0*/  @!P0 LOP3.LUT R13, R7, 0xfffffff8, RZ, 0xc0, !PT ;  /* 0xfffffff8070d8812 */ /* 0x000fe200078ec0ff */
[--C-:B-1----:R-:W-:Y:S01]  /*1500*/  @!P0 IMAD.WIDE R16, R16, 0x2, R4.reuse ;  /* 0x0000000210108825 */ /* 0x102fe200078e0204 */
[----:B------:R-:W1:Y:S01]  /*1510*/  SHFL.IDX PT, R7, R20, 0x1, 0x181f ;  /* 0x00381f0014077f89 */ /* 0x000e6200000e0000 */
[----:B------:R-:W-:Y:S02]  /*1520*/  IADD3 R18, R18, 0x60, RZ ;  /* 0x0000006012127810 */ /* 0x000fe40007ffe0ff */
[----:B------:R-:W-:Y:S01]  /*1530*/  @!P0 IMAD.WIDE R14, R14, 0x2, R4 ;  /* 0x000000020e0e8825 */ /* 0x000fe200078e0204 */
[----:B--2---:R-:W-:Y:S02]  /*1540*/  LOP3.LUT R133, R133, 0xfffffffe, RZ, 0xc0, !PT ;  /* 0xfffffffe85857812 */ /* 0x004fe400078ec0ff */
[----:B---3--:R-:W-:Y:S01]  /*1550*/  @P3 SHF.R.S32.HI R9, RZ, 0x1f, R8 ;  /* 0x0000001fff093819 */ /* 0x008fe20000011408 */
[----:B------:R-:W-:Y:S01]  /*1560*/  @!P3 IMAD.MOV.U32 R9, RZ, RZ, R10 ;  /* 0x000000ffff09b224 */ /* 0x000fe200078e000a */
[C---:B------:R-:W-:Y:S01]  /*1570*/  @!P0 LEA R10, P4, R2.reuse, R4, 0x1 ;  /* 0x00000004020a8211 */ /* 0x040fe200078808ff */
[----:B------:R-:W-:Y:S01]  /*1580*/  @!P3 IMAD.MOV.U32 R8, RZ, RZ, R11 ;  /* 0x000000ffff08b224 */ /* 0x000fe200078e000b */
[----:B------:R-:W-:-:S02]  /*1590*/  ISETP.GE.AND P3, PT, R2, c[0x0][0x198], PT ;  /* 0x0000660002007a0c */ /* 0x000fc40003f66270 */
[----:B------:R-:W-:Y:S01]  /*15a0*/  @!P0 LEA.HI.X R11, R2, R5, R3, 0x1, P4 ;  /* 0x00000005020b8211 */ /* 0x000fe200020f0c03 */
[----:B------:R-:W-:Y:S01]  /*15b0*/  @!P0 IMAD.WIDE R4, R13, 0x2, R4 ;  /* 0x000000020d048825 */ /* 0x000fe200078e0204 */
[----:B------:R-:W-:-:S09]  /*15c0*/  ISETP.GE.AND P4, PT, R22, c[0x0][0x198], PT ;  /* 0x0000660016007a0c */ /* 0x000fd20003f86270 */
[----:B------:R2:W-:Y:S04]  /*15d0*/  @!P0 LDGSTS.E.BYPASS.LTC128B.128 [R76+0x100], [R10.64], !P3 ;  /* 0x001000000a4c8fae */ /* 0x0005e8000d901d50 */
[----:B------:R3:W-:Y:S04]  /*15e0*/  @!P0 LDGSTS.E.BYPASS.LTC128B.128 [R76+0x4100], [R16.64], !P5 ;  /* 0x04100000104c8fae */ /* 0x0007e8000e901d50 */
[----:B------:R5:W-:Y:S04]  /*15f0*/  @!P0 LDGSTS.E.BYPASS.LTC128B.128 [R76+0x8100], [R14.64], !P6 ;  /* 0x081000000e4c8fae */ /* 0x000be8000f101d50 */
[----:B------:R1:W-:Y:S01]  /*1600*/  @!P0 LDGSTS.E.BYPASS.LTC128B.128 [R76+0xc100], [R4.64], !P4 ;  /* 0x0c100000044c8fae */ /* 0x0003e2000e101d50 */
[----:B--2---:R-:W-:-:S04]  /*1610*/  @!P2 SHF.R.S32.HI R10, RZ, 0x1f, R12 ;  /* 0x0000001fff0aa819 */ /* 0x004fc8000001140c */
[----:B------:R-:W-:-:S04]  /*1620*/  @!P2 LEA.HI R10, R10, R12, RZ, 0x3 ;  /* 0x0000000c0a0aa211 */ /* 0x000fc800078f18ff */
[----:B---3--:R-:W-:Y:S02]  /*1630*/  @!P2 LOP3.LUT R16, R10, 0xfffffff8, RZ, 0xc0, !PT ;  /* 0xfffffff80a10a812 */ /* 0x008fe400078ec0ff */
[----:B----4-:R-:W-:Y:S02]  /*1640*/  @!P2 LEA R10, P0, R2, R6, 0x1 ;  /* 0x00000006020aa211 */ /* 0x010fe400078008ff */
[----:B-1----:R-:W-:Y:S01]  /*1650*/  @!P2 SHF.R.S32.HI R5, RZ, 0x1f, R0 ;  /* 0x0000001fff05a819 */ /* 0x002fe20000011400 */
[----:B------:R-:W-:Y:S01]  /*1660*/  @!P2 IMAD.WIDE R16, R16, 0x2, R6 ;  /* 0x000000021010a825 */ /* 0x000fe200078e0206 */
[----:B------:R-:W-:Y:S02]  /*1670*/  @!P2 SHF.R.S32.HI R4, RZ, 0x1f, R22 ;  /* 0x0000001fff04a819 */ /* 0x000fe40000011416 */
[----:B-----5:R-:W-:Y:S02]  /*1680*/  @!P2 LEA.HI R14, R5, R0, RZ, 0x3 ;  /* 0x00000000050ea211 */ /* 0x020fe400078f18ff */
[----:B------:R-:W-:-:S02]  /*1690*/  @!P2 LEA.HI R5, R4, R22, RZ, 0x3 ;  /* 0x000000160405a211 */ /* 0x000fc400078f18ff */
[----:B------:R-:W-:Y:S01]  /*16a0*/  SHFL.IDX PT, R4, R19, 0x2, 0x181f ;  /* 0x00581f0013047f89 */ /* 0x000fe200000e0000 */
[----:B------:R-:W-:Y:S02]  /*16b0*/  @!P2 LOP3.LUT R14, R14, 0xfffffff8, RZ, 0xc0, !PT ;  /* 0xfffffff80e0ea812 */ /* 0x000fe400078ec0ff */
[----:B------:R-:W-:Y:S02]  /*16c0*/  @!P2 LOP3.LUT R13, R5, 0xfffffff8, RZ, 0xc0, !PT ;  /* 0xfffffff8050da812 */ /* 0x000fe400078ec0ff */
[----:B------:R-:W1:Y:S01]  /*16d0*/  SHFL.IDX PT, R5, R20, 0x2, 0x181f ;  /* 0x00581f0014057f89 */ /* 0x000e6200000e0000 */
[----:B------:R-:W-:Y:S01]  /*16e0*/  @!P2 LEA.HI.X R11, R2, R7, R3, 0x1, P0 ;  /* 0x00000007020ba211 */ /* 0x000fe200000f0c03 */
[--C-:B------:R-:W-:Y:S01]  /*16f0*/  @!P2 IMAD.WIDE R14, R14, 0x2, R6.reuse ;  /* 0x000000020e0ea825 */ /* 0x100fe200078e0206 */
[----:B------:R-:W-:Y:S01]  /*1700*/  ISETP.GE.AND P0, PT, R18, UR4, PT ;  /* 0x0000000412007c0c */ /* 0x000fe2000bf06270 */
[----:B------:R-:W-:Y:S02]  /*1710*/  ULDC.64 UR4, c[0x0][0x1e8] ;  /* 0x00007a0000047ab9 */ /* 0x000fe40000000a00 */
[----:B------:R-:W-:Y:S01]  /*1720*/  @!P2 IMAD.WIDE R6, R13, 0x2, R6 ;  /* 0x000000020d06a825 */ /* 0x000fe200078e0206 */
[----:B------:R2:W-:Y:S01]  /*1730*/  @!P2 LDGSTS.E.BYPASS.LTC128B.128 [R76+0x1100], [R10.64], !P3 ;  /* 0x011000000a4cafae */ /* 0x0005e2000d901d50 */
[----:B------:R-:W-:Y:S01]  /*1740*/  @!P1 SHF.R.S32.HI R13, RZ, 0x1f, R0 ;  /* 0x0000001fff0d9819 */ /* 0x000fe20000011400 */
[----:B------:R-:W-:-:S02]  /*1750*/  UIMAD UR4, UR6, UR4, URZ ;  /* 0x00000004060472a4 */ /* 0x000fc4000f8e023f */
[----:B------:R3:W-:Y:S01]  /*1760*/  @!P2 LDGSTS.E.BYPASS.LTC128B.128 [R76+0x5100], [R16.64], !P5 ;  /* 0x05100000104cafae */ /* 0x0007e2000e901d50 */
[----:B------:R-:W-:Y:S01]  /*1770*/  @!P1 LEA.HI R13, R13, R0, RZ, 0x3 ;  /* 0x000000000d0d9211 */ /* 0x000fe200078f18ff */
[----:B------:R-:W-:Y:S02]  /*1780*/  UIMAD UR15, UR12, UR5, UR4 ;  /* 0x000000050c0f72a4 */ /* 0x000fe4000f8e0204 */
[----:B------:R4:W-:Y:S01]  /*1790*/  @!P2 LDGSTS.E.BYPASS.LTC128B.128 [R76+0x9100], [R14.64], !P6 ;  /* 0x091000000e4cafae */ /* 0x0009e2000f101d50 */
[----:B------:R-:W-:Y:S01]  /*17a0*/  ISETP.GE.AND P6, PT, R2, c[0x0][0x1d4], PT ;  /* 0x0000750002007a0c */ /* 0x000fe20003fc6270 */
[----:B------:R-:W-:Y:S02]  /*17b0*/  ULDC.64 UR4, c[0x0][0x210] ;  /* 0x0000840000047ab9 */ /* 0x000fe40000000a00 */
[----:B------:R5:W-:Y:S01]  /*17c0*/  @!P2 LDGSTS.E.BYPASS.LTC128B.128 [R76+0xd100], [R6.64], !P4 ;  /* 0x0d100000064cafae */ /* 0x000be2000e101d50 */
[----:B------:R-:W-:-:S03]  /*17d0*/  UIMAD UR4, UR6, UR4, URZ ;  /* 0x00000004060472a4 */ /* 0x000fc6000f8e023f */
[----:B------:R-:W-:Y:S02]  /*17e0*/  ULDC.64 UR6, c[0x0][0x1e0] ;  /* 0x0000780000067ab9 */ /* 0x000fe40000000a00 */
[----:B------:R-:W-:Y:S02]  /*17f0*/  UIMAD.WIDE.U32 UR26, UR21, UR6, URZ ;  /* 0x00000006151a72a5 */ /* 0x000fe4000f8e003f */
[----:B------:R-:W-:Y:S02]  /*1800*/  UIMAD UR21, UR21, UR7, URZ ;  /* 0x00000007151572a4 */ /* 0x000fe4000f8e023f */
[----:B------:R-:W-:Y:S02]  /*1810*/  UIMAD UR22, UR12, UR5, UR4 ;  /* 0x000000050c1672a4 */ /* 0x000fe4000f8e0204 */
[----:B------:R-:W-:Y:S02]  /*1820*/  UIADD3 UR21, UR27, UR21, URZ ;  /* 0x000000151b157290 */ /* 0x000fe4000fffe03f */
[----:B------:R-:W-:Y:S01]  /*1830*/  ULDC.64 UR4, c[0x0][0x208] ;  /* 0x0000820000047ab9 */ /* 0x000fe20000000a00 */
[----:B--2---:R-:W2:Y:S01]  /*1840*/  SHFL.IDX PT, R10, R19, 0x3, 0x181f ;  /* 0x00781f00130a7f89 */ /* 0x004ea200000e0000 */
[----:B------:R-:W-:-:S03]  /*1850*/  UIMAD.WIDE.U32 UR24, UR20, UR4, URZ ;  /* 0x00000004141872a5 */ /* 0x000fc6000f8e003f */
[----:B------:R-:W2:Y:S01]  /*1860*/  SHFL.IDX PT, R11, R20, 0x3, 0x181f ;  /* 0x00781f00140b7f89 */ /* 0x000ea200000e0000 */
[----:B----4-:R-:W-:Y:S02]  /*1870*/  @!P1 LOP3.LUT R14, R13, 0xfffffff8, RZ, 0xc0, !PT ;  /* 0xfffffff80d0e9812 */ /* 0x010fe400078ec0ff */
[----:B-----5:R-:W-:-:S03]  /*1880*/  @!P1 SHF.R.S32.HI R6, RZ, 0x1f, R12 ;  /* 0x0000001fff069819 */ /* 0x020fc6000001140c */
[----:B-1----:R-:W-:Y:S01]  /*1890*/  @!P1 IMAD.WIDE R14, R14, 0x2, R4 ;  /* 0x000000020e0e9825 */ /* 0x002fe200078e0204 */
[----:B------:R-:W-:Y:S02]  /*18a0*/  @!P1 SHF.R.S32.HI R7, RZ, 0x1f, R22 ;  /* 0x0000001fff079819 */ /* 0x000fe40000011416 */
[----:B------:R-:W-:Y:S02]  /*18b0*/  @!P1 LEA.HI R6, R6, R12, RZ, 0x3 ;  /* 0x0000000c06069211 */ /* 0x000fe400078f18ff */
[----:B------:R-:W-:Y:S02]  /*18c0*/  @!P1 LEA.HI R7, R7, R22, RZ, 0x3 ;  /* 0x0000001607079211 */ /* 0x000fe400078f18ff */
[----:B---3--:R-:W-:Y:S02]  /*18d0*/  @!P1 LOP3.LUT R16, R6, 0xfffffff8, RZ, 0xc0, !PT ;  /* 0xfffffff806109812 */ /* 0x008fe400078ec0ff */
[----:B------:R-:W-:Y:S02]  /*18e0*/  @!P1 LEA R6, P2, R2, R4, 0x1 ;  /* 0x0000000402069211 */ /* 0x000fe400078408ff */
[----:B------:R-:W-:Y:S01]  /*18f0*/  @!P1 LOP3.LUT R13, R7, 0xfffffff8, RZ, 0xc0, !PT ;  /* 0xfffffff8070d9812 */ /* 0x000fe200078ec0ff */
[----:B------:R-:W-:Y:S01]  /*1900*/  @!P1 IMAD.WIDE R16, R16, 0x2, R4 ;  /* 0x0000000210109825 */ /* 0x000fe200078e0204 */
[----:B------:R-:W-:-:S02]  /*1910*/  @!P1 LEA.HI.X R7, R2, R5, R3, 0x1, P2 ;  /* 0x0000000502079211 */ /* 0x000fc400010f0c03 */
[----:B------:R-:W-:Y:S01]  /*1920*/  ISETP.GE.AND P2, PT, R0, c[0x0][0x198], PT ;  /* 0x0000660000007a0c */ /* 0x000fe20003f46270 */
[----:B------:R-:W-:Y:S01]  /*1930*/  @!P1 IMAD.WIDE R4, R13, 0x2, R4 ;  /* 0x000000020d049825 */ /* 0x000fe200078e0204 */
[----:B------:R-:W-:Y:S01]  /*1940*/  SHF.R.S32.HI R13, RZ, 0x1f, R77 ;  /* 0x0000001fff0d7819 */ /* 0x000fe2000001144d */
[----:B------:R1:W-:Y:S04]  /*1950*/  @!P1 LDGSTS.E.BYPASS.LTC128B.128 [R76+0x2100], [R6.64], !P3 ;  /* 0x02100000064c9fae */ /* 0x0003e8000d901d50 */
[----:B------:R3:W-:Y:S01]  /*1960*/  @!P1 LDGSTS.E.BYPASS.LTC128B.128 [R76+0x6100], [R16.64], !P5 ;  /* 0x06100000104c9fae */ /* 0x0007e2000e901d50 */
[----:B------:R-:W-:-:S05]  /*1970*/  ISETP.GE.AND P5, PT, R12, c[0x0][0x1d4], PT ;  /* 0x000075000c007a0c */ /* 0x000fca0003fa6270 */
[----:B------:R4:W-:Y:S04]  /*1980*/  @!P1 LDGSTS.E.BYPASS.LTC128B.128 [R76+0xa100], [R14.64], !P2 ;  /* 0x0a1000000e4c9fae */ /* 0x0009e8000d101d50 */
[----:B------:R2:W-:Y:S04]  /*1990*/  @!P1 LDGSTS.E.BYPASS.LTC128B.128 [R76+0xe100], [R4.64], !P4 ;  /* 0x0e100000044c9fae */ /* 0x0005e8000e101d50 */
[----:B------:R-:W-:Y:S02]  /*19a0*/  @P5 LOP3.LUT R133, R133, 0x1, RZ, 0xfc, !PT ;  /* 0x0000000185855812 */ /* 0x000fe400078efcff */
[----:B------:R-:W-:-:S03]  /*19b0*/  ISETP.GE.AND P5, PT, R0, c[0x0][0x1d4], PT ;  /* 0x0000750000007a0c */ /* 0x000fc60003fa6270 */
[----:B------:R-:W-:Y:S01]  /*19c0*/  STL [R1+0x28], R133 ;  /* 0x0000288501007387 */ /* 0x000fe20000100800 */
[----:B-1----:R-:W-:Y:S01]  /*19d0*/  @!P0 SHF.R.S32.HI R6, RZ, 0x1f, R12 ;  /* 0x0000001fff068819 */ /* 0x002fe2000001140c */
[----:B------:R-:W-:-:S04]  /*19e0*/  IMAD R7, R13, c[0x0][0x1e0], RZ ;  /* 0x000078000d077a24 */ /* 0x000fc800078e02ff */
[----:B------:R-:W-:Y:S01]  /*19f0*/  IMAD R7, R77, c[0x0][0x1e4], R7 ;  /* 0x000079004d077a24 */ /* 0x000fe200078e0207 */
[----:B----4-:R-:W-:Y:S01]  /*1a00*/  @!P0 LEA.HI R14, R6, R12, RZ, 0x3 ;  /* 0x0000000c060e8211 */ /* 0x010fe200078f18ff */
[----:B------:R-:W-:Y:S01]  /*1a10*/  IMAD R6, R13, c[0x0][0x208], RZ ;  /* 0x000082000d067a24 */ /* 0x000fe200078e02ff */
[----:B--2---:R-:W-:-:S03]  /*1a20*/  @!P0 LEA R4, P1, R2, R10, 0x1 ;  /* 0x0000000a02048211 */ /* 0x004fc600078208ff */
[----:B------:R-:W-:Y:S01]  /*1a30*/  IMAD R13, R77, c[0x0][0x20c], R6 ;  /* 0x000083004d0d7a24 */ /* 0x000fe200078e0206 */
[----:B------:R-:W-:Y:S02]  /*1a40*/  @!P0 SHF.R.S32.HI R6, RZ, 0x1f, R0 ;  /* 0x0000001fff068819 */ /* 0x000fe40000011400 */
[----:B------:R-:W-:Y:S02]  /*1a50*/  @!P0 LEA.HI.X R5, R2, R11, R3, 0x1, P1 ;  /* 0x0000000b02058211 */ /* 0x000fe400008f0c03 */
[----:B------:R-:W-:Y:S01]  /*1a60*/  @!P0 LEA.HI R6, R6, R0, RZ, 0x3 ;  /* 0x0000000006068211 */ /* 0x000fe200078f18ff */
[----:B------:R-:W-:Y:S01]  /*1a70*/  IMAD.U32 R0, RZ, RZ, UR12 ;  /* 0x0000000cff007e24 */ /* 0x000fe2000f8e00ff */
[----:B------:R-:W-:Y:S01]  /*1a80*/  ISETP.GE.AND P1, PT, R12, c[0x0][0x198], PT ;  /* 0x000066000c007a0c */ /* 0x000fe20003f26270 */
[----:B------:R1:W-:Y:S01]  /*1a90*/  @!P0 LDGSTS.E.BYPASS.LTC128B.128 [R76+0x3100], [R4.64], !P3 ;  /* 0x03100000044c8fae */ /* 0x0003e2000d901d50 */
[----:B------:R-:W-:Y:S02]  /*1aa0*/  @!P0 LOP3.LUT R14, R14, 0xfffffff8, RZ, 0xc0, !PT ;  /* 0xfffffff80e0e8812 */ /* 0x000fe400078ec0ff */
[----:B------:R-:W-:-:S02]  /*1ab0*/  @!P0 LOP3.LUT R6, R6, 0xfffffff8, RZ, 0xc0, !PT ;  /* 0xfffffff806068812 */ /* 0x000fc400078ec0ff */
[----:B------:R-:W-:Y:S01]  /*1ac0*/  LOP3.LUT P3, RZ, R133, 0x1, RZ, 0xc0, !PT ;  /* 0x0000000185ff7812 */ /* 0x000fe2000786c0ff */
[----:B------:R-:W-:-:S06]  /*1ad0*/  @!P0 IMAD.WIDE R14, R14, 0x2, R10 ;  /* 0x000000020e0e8825 */ /* 0x000fcc00078e020a */
[----:B------:R2:W-:Y:S01]  /*1ae0*/  @!P0 LDGSTS.E.BYPASS.LTC128B.128 [R76+0x7100], [R14.64], !P1 ;  /* 0x071000000e4c8fae */ /* 0x0005e2000c901d50 */
[----:B-1----:R-:W-:-:S04]  /*1af0*/  IMAD.WIDE.U32 R4, R77, c[0x0][0x1e0], R2 ;  /* 0x000078004d047a25 */ /* 0x002fc800078e0002 */
[----:B------:R-:W-:-:S04]  /*1b00*/  IMAD.WIDE.U32 R2, R77, c[0x0][0x208], R2 ;  /* 0x000082004d027a25 */ /* 0x000fc800078e0002 */
[----:B------:R-:W-:Y:S02]  /*1b10*/  IMAD.IADD R5, R5, 0x1, R7 ;  /* 0x0000000105057824 */ /* 0x000fe400078e0207 */
[----:B------:R-:W-:Y:S02]  /*1b20*/  IMAD.IADD R3, R3, 0x1, R13 ;  /* 0x0000000103037824 */ /* 0x000fe400078e020d */
[----:B------:R-:W-:-:S04]  /*1b30*/  @!P0 IMAD.WIDE R6, R6, 0x2, R10 ;  /* 0x0000000206068825 */ /* 0x000fc800078e020a */
[C---:B------:R-:W-:Y:S01]  /*1b40*/  IMAD.WIDE.U32 R4, R0.reuse, c[0x0][0x1e8], R4 ;  /* 0x00007a0000047a25 */ /* 0x040fe200078e0004 */
[----:B------:R1:W-:Y:S03]  /*1b50*/  @!P0 LDGSTS.E.BYPASS.LTC128B.128 [R76+0xb100], [R6.64], !P2 ;  /* 0x0b100000064c8fae */ /* 0x0003e6000d101d50 */
[----:B------:R-:W-:Y:S01]  /*1b60*/  IMAD.WIDE.U32 R2, R0, c[0x0][0x210], R2 ;  /* 0x0000840000027a25 */ /* 0x000fe200078e0002 */
[----:B------:R-:W-:Y:S02]  /*1b70*/  IADD3 R0, -R77, UR23, RZ ;  /* 0x000000174d007c10 */ /* 0x000fe4000fffe1ff */
[----:B------:R-:W-:Y:S01]  /*1b80*/  IADD3 R5, R5, UR15, RZ ;  /* 0x0000000f05057c10 */ /* 0x000fe2000fffe0ff */
[----:B------:R-:W-:Y:S01]  /*1b90*/  USHF.R.S32.HI UR15, URZ, 0x1f, UR20 ;  /* 0x0000001f3f0f7899 */ /* 0x000fe20008011414 */
[C---:B------:R-:W-:Y:S02]  /*1ba0*/  ISETP.GE.AND P2, PT, R0.reuse, 0x1, PT ;  /* 0x000000010000780c */ /* 0x040fe40003f46270 */
[----:B------:R-:W-:Y:S01]  /*1bb0*/  ISETP.GE.AND P1, PT, R0, 0x21, PT ;  /* 0x000000210000780c */ /* 0x000fe20003f26270 */
[----:B------:R-:W-:Y:S01]  /*1bc0*/  IMAD.WIDE.U32 R80, R8, c[0x0][0x1f0], R4 ;  /* 0x00007c0008507a25 */ /* 0x000fe200078e0004 */
[----:B------:R-:W-:Y:S01]  /*1bd0*/  IADD3 R3, R3, UR22, RZ ;  /* 0x0000001603037c10 */ /* 0x000fe2000fffe0ff */
[----:B------:R-:W-:-:S02]  /*1be0*/  UIMAD UR22, UR21, UR20, URZ ;  /* 0x00000014151672a4 */ /* 0x000fc4000f8e023f */
[----:B------:R-:W-:Y:S01]  /*1bf0*/  IMAD.U32 R4, RZ, RZ, UR26 ;  /* 0x0000001aff047e24 */ /* 0x000fe2000f8e00ff */
[----:B------:R-:W-:Y:S01]  /*1c00*/  UIMAD UR4, UR15, UR4, URZ ;  /* 0x000000040f0472a4 */ /* 0x000fe2000f8e023f */
[----:B------:R-:W-:Y:S01]  /*1c10*/  IMAD.MOV.U32 R78, RZ, RZ, R80 ;  /* 0x000000ffff4e7224 */ /* 0x000fe200078e0050 */
[----:B------:R-:W-:Y:S01]  /*1c20*/  UIMAD UR22, UR15, UR26, UR22 ;  /* 0x0000001a0f1672a4 */ /* 0x000fe2000f8e0216 */
[----:B------:R-:W-:Y:S01]  /*1c30*/  IMAD.WIDE.U32 R26, R8, c[0x0][0x218], R2 ;  /* 0x00008600081a7a25 */ /* 0x000fe200078e0002 */
[----:B------:R-:W-:Y:S01]  /*1c40*/  USHF.L.U32 UR15, UR6, 0x5, URZ ;  /* 0x00000005060f7899 */ /* 0x000fe2000800063f */
[----:B------:R-:W-:Y:S01]  /*1c50*/  STL.64 [R1+0x38], R80 ;  /* 0x0000385001007387 */ /* 0x000fe20000100a00 */
[----:B------:R-:W-:Y:S01]  /*1c60*/  UIMAD UR4, UR20, UR5, UR4 ;  /* 0x00000005140472a4 */ /* 0x000fe2000f8e0204 */
[----:B------:R-:W-:Y:S02]  /*1c70*/  IMAD.U32 R5, RZ, RZ, UR27 ;  /* 0x0000001bff057e24 */ /* 0x000fe4000f8e00ff */
[----:B------:R-:W-:Y:S01]  /*1c80*/  UMOV UR5, 0x5 ;  /* 0x0000000500057882 */ /* 0x000fe20000000000 */
[----:B------:R-:W-:Y:S01]  /*1c90*/  IMAD.MOV.U32 R24, RZ, RZ, R26 ;  /* 0x000000ffff187224 */ /* 0x000fe200078e001a */
[----:B-1----:R-:W-:Y:S01]  /*1ca0*/  @!P0 SHF.R.S32.HI R6, RZ, 0x1f, R22 ;  /* 0x0000001fff068819 */ /* 0x002fe20000011416 */
[----:B------:R-:W-:Y:S01]  /*1cb0*/  USHF.L.U64.HI UR6, UR6, UR5, UR7 ;  /* 0x0000000506067299 */ /* 0x000fe20008010207 */
[----:B------:R-:W-:Y:S01]  /*1cc0*/  IMAD.U32 R7, RZ, RZ, UR25 ;  /* 0x00000019ff077e24 */ /* 0x000fe2000f8e00ff */
[----:B------:R-:W-:Y:S01]  /*1cd0*/  UIADD3 UR4, UR25, UR4, URZ ;  /* 0x0000000419047290 */ /* 0x000fe2000fffe03f */
[----:B------:R-:W-:Y:S01]  /*1ce0*/  @!P0 LEA.HI R0, R6, R22, RZ, 0x3 ;  /* 0x0000001606008211 */ /* 0x000fe200078f18ff */
[----:B------:R-:W-:-:S02]  /*1cf0*/  IMAD R6, R9, c[0x0][0x1f0], RZ ;  /* 0x00007c0009067a24 */ /* 0x000fc400078e02ff */
[----:B------:R-:W-:Y:S01]  /*1d00*/  UIMAD UR4, UR4, 0x30, URZ ;  /* 0x00000030040478a4 */ /* 0x000fe2000f8e023f */
[----:B------:R-:W-:Y:S01]  /*1d10*/  @!P0 LOP3.LUT R0, R0, 0xfffffff8, RZ, 0xc0, !PT ;  /* 0xfffffff800008812 */ /* 0x000fe200078ec0ff */
[----:B------:R-:W-:-:S04]  /*1d20*/  IMAD R6, R8, c[0x0][0x1f4], R6 ;  /* 0x00007d0008067a24 */ /* 0x000fc800078e0206 */
[----:B------:R-:W-:-:S04]  /*1d30*/  @!P0 IMAD.WIDE R10, R0, 0x2, R10 ;  /* 0x00000002000a8825 */ /* 0x000fc800078e020a */
[----:B------:R-:W-:Y:S01]  /*1d40*/  IMAD R0, R9, c[0x0][0x218], RZ ;  /* 0x0000860009007a24 */ /* 0x000fe200078e02ff */
[----:B------:R1:W-:Y:S01]  /*1d50*/  @!P0 LDGSTS.E.BYPASS.LTC128B.128 [R76+0xf100], [R10.64], !P4 ;  /* 0x0f1000000a4c8fae */ /* 0x0003e2000e101d50 */
[----:B------:R-:W-:Y:S01]  /*1d60*/  IMAD.IADD R79, R81, 0x1, R6 ;  /* 0x00000001514f7824 */ /* 0x000fe200078e0206 */
[----:B------:R-:W-:Y:S01]  /*1d70*/  ISETP.GE.AND P4, PT, R22, c[0x0][0x1d4], PT ;  /* 0x0000750016007a0c */ /* 0x000fe20003f86270 */
[----:B------:R-:W-:Y:S01]  /*1d80*/  IMAD R0, R8, c[0x0][0x21c], R0 ;  /* 0x0000870008007a24 */ /* 0x000fe200078e0200 */
[----:B------:R-:W0:Y:S01]  /*1d90*/  LDGDEPBAR ;  /* 0x00000000000079af */ /* 0x000e220000000000 */
[----:B------:R-:W-:-:S03]  /*1da0*/  IMAD.WIDE.U32 R2, R4, UR20, R78 ;  /* 0x0000001404027c25 */ /* 0x000fc6000f8e004e */
[----:B------:R-:W-:Y:S01]  /*1db0*/  STL.64 [R1+0x30], R78 ;  /* 0x0000304e01007387 */ /* 0x000fe20000100a00 */
[----:B------:R-:W-:Y:S01]  /*1dc0*/  IMAD.IADD R25, R27, 0x1, R0 ;  /* 0x000000011b197824 */ /* 0x000fe200078e0200 */
[----:B------:R-:W-:Y:S01]  /*1dd0*/  IADD3 R0, R3, UR22, RZ ;  /* 0x0000001603007c10 */ /* 0x000fe2000fffe0ff */
[----:B------:R-:W-:Y:S01]  /*1de0*/  IMAD.U32 R6, RZ, RZ, UR24 ;  /* 0x00000018ff067e24 */ /* 0x000fe2000f8e00ff */
[----:B------:R-:W-:Y:S01]  /*1df0*/  @P2 LEA R4, P0, R2, c[0x0][0x1c8], 0x1 ;  /* 0x0000720002042a11 */ /* 0x000fe200078008ff */
[----:B------:R-:W-:Y:S02]  /*1e00*/  STL.64 [R1+0x48], R26 ;  /* 0x0000481a01007387 */ /* 0x000fe40000100a00 */
[----:B------:R-:W-:Y:S01]  /*1e10*/  IMAD.WIDE.U32 R6, R6, 0x30, R24 ;  /* 0x0000003006067825 */ /* 0x000fe200078e0018 */
[C---:B------:R-:W-:Y:S01]  /*1e20*/  @P2 LEA.HI.X R5, R2.reuse, c[0x0][0x1cc], R0, 0x1, P0 ;  /* 0x0000730002052a11 */ /* 0x040fe200000f0c00 */
[----:B------:R-:W-:Y:S01]  /*1e30*/  STL.64 [R1+0x40], R24 ;  /* 0x0000401801007387 */ /* 0x000fe20000100a00 */
[----:B------:R-:W-:-:S03]  /*1e40*/  @P1 IADD3 R2, P0, R2, UR15, RZ ;  /* 0x0000000f02021c10 */ /* 0x000fc6000ff1e0ff */
[----:B------:R4:W-:Y:S01]  /*1e50*/  @P2 LDGSTS.E.BYPASS.LTC128B.128 [R76+0x10100], [R4.64], !P6 ;  /* 0x10100000044c2fae */ /* 0x0009e2000f101d50 */
[----:B------:R-:W-:Y:S02]  /*1e60*/  @P1 IADD3.X R0, R0, UR6, RZ, P0, !PT ;  /* 0x0000000600001c10 */ /* 0x000fe400087fe4ff */
[----:B------:R-:W-:Y:S01]  /*1e70*/  @P1 LEA R8, P0, R2, c[0x0][0x1c8], 0x1 ;  /* 0x0000720002081a11 */ /* 0x000fe200078008ff */
[----:B------:R4:W-:Y:S01]  /*1e80*/  @P2 LDGSTS.E.BYPASS.LTC128B.128 [R76+0x11900], [R4.64+0x80], !P3 ;  /* 0x11900080044c2fae */ /* 0x0009e2000d901d50 */
[----:B------:R-:W-:Y:S02]  /*1e90*/  ISETP.GT.AND P3, PT, R132, 0x7f, PT ;  /* 0x0000007f8400780c */ /* 0x000fe40003f64270 */
[----:B------:R-:W-:Y:S01]  /*1ea0*/  @P1 LEA.HI.X R9, R2, c[0x0][0x1cc], R0, 0x1, P0 ;  /* 0x0000730002091a11 */ /* 0x000fe200000f0c00 */
[----:B------:R4:W-:Y:S01]  /*1eb0*/  @P2 LDGSTS.E.BYPASS.LTC128B.128 [R76+0x13100], [R4.64+0x100], !P5 ;  /* 0x13100100044c2fae */ /* 0x0009e2000e901d50 */
[----:B------:R-:W-:Y:S02]  /*1ec0*/  IADD3 R0, R7, UR4, RZ ;  /* 0x0000000407007c10 */ /* 0x000fe4000fffe0ff */
[----:B------:R-:W-:Y:S01]  /*1ed0*/  LEA R12, P0, R6, c[0x0][0x1f8], 0x1 ;  /* 0x00007e00060c7a11 */ /* 0x000fe200078008ff */
[----:B------:R4:W-:Y:S01]  /*1ee0*/  @P2 LDGSTS.E.BYPASS.LTC128B.128 [R76+0x14900], [R4.64+0x180], !P4 ;  /* 0x14900180044c2fae */ /* 0x0009e2000e101d50 */
[----:B------:R-:W-:-:S02]  /*1ef0*/  LOP3.LUT P2, RZ, R133, 0x1, RZ, 0xc0, !PT ;  /* 0x0000000185ff7812 */ /* 0x000fc4000784c0ff */
[----:B------:R-:W-:Y:S01]  /*1f00*/  LEA.HI.X R13, R6, c[0x0][0x1fc], R0, 0x1, P0 ;  /* 0x00007f00060d7a11 */ /* 0x000fe200000f0c00 */
[----:B------:R-:W-:Y:S01]  /*1f10*/  IMAD.SHL.U32 R6, R77, 0x8, RZ ;  /* 0x000000084d067824 */ /* 0x000fe200078e00ff */
[----:B------:R5:W-:Y:S01]  /*1f20*/  @P1 LDGSTS.E.BYPASS.LTC128B.128 [R76+0x11100], [R8.64], !P6 ;  /* 0x11100000084c1fae */ /* 0x000be2000f101d50 */
[----:B------:R-:W-:Y:S01]  /*1f30*/  @!P3 IMAD.MOV.U32 R7, RZ, RZ, c[0x0][0x208] ;  /* 0x00008200ff07b624 */ /* 0x000fe200078e00ff */
[----:B---3--:R-:W-:Y:S01]  /*1f40*/  P2R R16, PR, RZ, 0x8 ;  /* 0x00000008ff107803 */ /* 0x008fe20000000000 */
[----:B-1----:R-:W-:-:S03]  /*1f50*/  @!P3 IMAD.MOV.U32 R11, RZ, RZ, c[0x0][0x20c] ;  /* 0x00008300ff0bb624 */ /* 0x002fc600078e00ff */
[----:B--2---:R-:W-:-:S03]  /*1f60*/  @!P3 LEA R14, P0, R7, R12, 0x6 ;  /* 0x0000000c070eb211 */ /* 0x004fc600078030ff */
[----:B------:R5:W-:Y:S01]  /*1f70*/  @P1 LDGSTS.E.BYPASS.LTC128B.128 [R76+0x12900], [R8.64+0x80], !P2 ;  /* 0x12900080084c1fae */ /* 0x000be2000d101d50 */
[----:B------:R-:W-:Y:S02]  /*1f80*/  @!P3 LEA.HI.X R15, R7, R13, R11, 0x6, P0 ;  /* 0x0000000d070fb211 */ /* 0x000fe400000f340b */
[----:B------:R-:W-:Y:S01]  /*1f90*/  LOP3.LUT P0, RZ, R21, 0x2, RZ, 0xc0, !PT ;  /* 0x0000000215ff7812 */ /* 0x000fe2000780c0ff */
[----:B------:R5:W-:Y:S01]  /*1fa0*/  @P1 LDGSTS.E.BYPASS.LTC128B.128 [R76+0x14100], [R8.64+0x100], !P5 ;  /* 0x14100100084c1fae */ /* 0x000be2000e901d50 */
[----:B------:R-:W-:-:S03]  /*1fb0*/  SEL R7, RZ, 0x1, P6 ;  /* 0x00000001ff077807 */ /* 0x000fc60003000000 */
[----:B------:R5:W-:Y:S04]  /*1fc0*/  @P1 LDGSTS.E.BYPASS.LTC128B.128 [R76+0x15900], [R8.64+0x180], !P4 ;  /* 0x15900180084c1fae */ /* 0x000be8000e101d50 */
[----:B------:R-:W0:Y:S01]  /*1fd0*/  LDGDEPBAR ;  /* 0x00000000000079af */ /* 0x000e220000000000 */
[----:B----4-:R-:W-:-:S04]  /*1fe0*/  LEA.HI R4, R75, R132, RZ, 0x4 ;  /* 0x000000844b047211 */ /* 0x010fc800078f20ff */
[----:B------:R-:W-:Y:S02]  /*1ff0*/  LOP3.LUT R2, R4, 0xfffffff0, RZ, 0xc0, !PT ;  /* 0xfffffff004027812 */ /* 0x000fe400078ec0ff */
[----:B------:R-:W-:-:S03]  /*2000*/  SHF.R.S32.HI R3, RZ, 0x4, R4 ;  /* 0x00000004ff037819 */ /* 0x000fc60000011404 */
[----:B------:R-:W-:Y:S01]  /*2010*/  IMAD.IADD R0, R132, 0x1, -R2 ;  /* 0x0000000184007824 */ /* 0x000fe200078e0a02 */
[----:B------:R-:W-:Y:S01]  /*2020*/  LEA.HI R4, R4, R3, RZ, 0x1 ;  /* 0x0000000304047211 */ /* 0x000fe200078f08ff */
[----:B------:R-:W-:-:S03]  /*2030*/  IMAD.SHL.U32 R2, R21, 0x40, RZ ;  /* 0x0000004015027824 */ /* 0x000fc600078e00ff */
[----:B------:R-:W-:Y:S02]  /*2040*/  SHF.R.S32.HI R5, RZ, 0x1f, R0 ;  /* 0x0000001fff057819 */ /* 0x000fe40000011400 */
[----:B------:R-:W-:Y:S02]  /*2050*/  LOP3.LUT R2, R2, 0x1c0, RZ, 0xc0, !PT ;  /* 0x000001c002027812 */ /* 0x000fe400078ec0ff */
[----:B------:R-:W-:Y:S02]  /*2060*/  LEA.HI R10, R5, R0, RZ, 0x3 ;  /* 0x00000000050a7211 */ /* 0x000fe400078f18ff */
[----:B------:R-:W-:Y:S02]  /*2070*/  LOP3.LUT R4, R4, 0xfffffffe, RZ, 0xc0, !PT ;  /* 0xfffffffe04047812 */ /* 0x000fe400078ec0ff */
[----:B------:R-:W-:Y:S01]  /*2080*/  LOP3.LUT R5, R10, 0xfffffff8, RZ, 0xc0, !PT ;  /* 0xfffffff80a057812 */ /* 0x000fe200078ec0ff */
[----:B------:R-:W-:-:S04]  /*2090*/  DEPBAR.LE SB0, 0x1 ;  /* 0x000080400000791a */ /* 0x000fc80000000000 */
[----:B------:R-:W-:Y:S01]  /*20a0*/  LOP3.LUT R6, R2, 0x8, R6, 0xf8, !PT ;  /* 0x0000000802067812 */ /* 0x000fe200078ef806 */
[----:B------:R-:W-:Y:S01]  /*20b0*/  IMAD.IADD R3, R3, 0x1, -R4 ;  /* 0x0000000103037824 */ /* 0x000fe200078e0a04 */
[----:B------:R-:W-:Y:S01]  /*20c0*/  SHF.R.U32.HI R2, RZ, 0x3, R2 ;  /* 0x00000003ff027819 */ /* 0x000fe20000011602 */
[----:B------:R-:W-:Y:S01]  /*20d0*/  IMAD.IADD R4, R0, 0x1, -R5 ;  /* 0x0000000100047824 */ /* 0x000fe200078e0a05 */
[----:B------:R-:W-:Y:S02]  /*20e0*/  SEL R5, RZ, 0x4, P5 ;  /* 0x00000004ff057807 */ /* 0x000fe40002800000 */
[----:B------:R-:W-:Y:S01]  /*20f0*/  LOP3.LUT R0, R6, R2, RZ, 0x3c, !PT ;  /* 0x0000000206007212 */ /* 0x000fe200078e3cff */
[C---:B------:R-:W-:Y:S01]  /*2100*/  IMAD.SHL.U32 R2, R4.reuse, 0x40, RZ ;  /* 0x0000004004027824 */ /* 0x040fe200078e00ff */
[----:B------:R-:W-:Y:S01]  /*2110*/  SEL R6, RZ, 0x2, P2 ;  /* 0x00000002ff067807 */ /* 0x000fe20001000000 */
[----:B------:R-:W-:Y:S01]  /*2120*/  BAR.SYNC.DEFER_BLOCKING 0x0 ;  /* 0x0000000000007b1d */ /* 0x000fe20000010000 */
[----:B------:R-:W-:Y:S01]  /*2130*/  LOP3.LUT P1, RZ, R4, 0x4, RZ, 0xc0, !PT ;  /* 0x0000000404ff7812 */ /* 0x000fe2000782c0ff */
[C---:B------:R-:W-:Y:S01]  /*2140*/  IMAD R0, R3.reuse, 0x200, R0 ;  /* 0x0000020003007824 */ /* 0x040fe200078e0200 */
[----:B------:R-:W-:Y:S01]  /*2150*/  LOP3.LUT R2, R2, 0x1c0, RZ, 0xc0, !PT ;  /* 0x000001c002027812 */ /* 0x000fe200078ec0ff */
[----:B------:R-:W-:Y:S01]  /*2160*/  IMAD.SHL.U32 R3, R3, 0x8, RZ ;  /* 0x0000000803037824 */ /* 0x000fe200078e00ff */
[----:B------:R-:W-:Y:S01]  /*2170*/  IADD3 R5, R5, R6, R7 ;  /* 0x0000000605057210 */ /* 0x000fe20007ffe007 */
[----:B------:R-:W-:Y:S01]  /*2180*/  IMAD.SHL.U32 R135, R0, 0x2, RZ ;  /* 0x0000000200877824 */ /* 0x000fe200078e00ff */
[----:B------:R-:W-:-:S02]  /*2190*/  P2R R7, PR, RZ, 0x40 ;  /* 0x00000040ff077803 */ /* 0x000fc40000000000 */
[----:B------:R-:W-:Y:S02]  /*21a0*/  LOP3.LUT R3, R2, 0x8, R3, 0xf8, !PT ;  /* 0x0000000802037812 */ /* 0x000fe400078ef803 */
[----:B------:R-:W-:Y:S02]  /*21b0*/  SHF.R.U32.HI R2, RZ, 0x3, R2 ;  /* 0x00000003ff027819 */ /* 0x000fe40000011602 */
[----:B------:R-:W-:Y:S02]  /*21c0*/  IADD3 R0, R135, 0x10100, RZ ;  /* 0x0001010087007810 */ /* 0x000fe40007ffe0ff */
[----:B------:R-:W-:Y:S01]  /*21d0*/  LOP3.LUT R2, R3, R2, RZ, 0x3c, !PT ;  /* 0x0000000203027212 */ /* 0x000fe200078e3cff */
[----:B------:R-:W-:Y:S01]  /*21e0*/  IMAD.SHL.U32 R3, R10, 0x40, RZ ;  /* 0x000000400a037824 */ /* 0x000fe200078e00ff */
[----:B------:R-:W-:Y:S02]  /*21f0*/  IADD3 R242, R135, 0x10120, RZ ;  /* 0x0001012087f27810 */ /* 0x000fe40007ffe0ff */
[----:B------:R-:W-:-:S02]  /*2200*/  @P0 IADD3 R242, R0, -0x20, RZ ;  /* 0xffffffe000f20810 */ /* 0x000fc40007ffe0ff */
[----:B------:R-:W-:Y:S01]  /*2210*/  LOP3.LUT R3, R2, 0xfffffe00, R3, 0xf8, !PT ;  /* 0xfffffe0002037812 */ /* 0x000fe200078ef803 */
[----:B------:R-:W-:Y:S01]  /*2220*/  IMAD.MOV.U32 R2, RZ, RZ, 0x40 ;  /* 0x00000040ff027424 */ /* 0x000fe200078e00ff */
[----:B------:R-:W-:Y:S02]  /*2230*/  SEL R0, RZ, 0x8, P4 ;  /* 0x00000008ff007807 */ /* 0x000fe40002000000 */
[----:B------:R-:W-:Y:S01]  /*2240*/  LOP3.LUT P0, RZ, R4, 0x2, RZ, 0xc0, !PT ;  /* 0x0000000204ff7812 */ /* 0x000fe2000780c0ff */
[----:B------:R-:W-:Y:S01]  /*2250*/  IMAD.MOV.U32 R4, RZ, RZ, 0x10 ;  /* 0x00000010ff047424 */ /* 0x000fe200078e00ff */
[C---:B------:R-:W-:Y:S01]  /*2260*/  IADD3 R252, R242.reuse, 0x1000, RZ ;  /* 0x00001000f2fc7810 */ /* 0x040fe20007ffe0ff */
[----:B------:R-:W-:Y:S01]  /*2270*/  IMAD R220, R73, 0x400, R3 ;  /* 0x0000040049dc7824 */ /* 0x000fe200078e0203 */
[----:B------:R-:W-:Y:S01]  /*2280*/  IADD3 R251, R242, 0x1800, RZ ;  /* 0x00001800f2fb7810 */ /* 0x000fe20007ffe0ff */
[----:B------:R-:W-:Y:S01]  /*2290*/  IMAD.IADD R6, R0, 0x1, R5 ;  /* 0x0000000100067824 */ /* 0x000fe200078e0205 */
[----:B------:R-:W-:Y:S01]  /*22a0*/  SEL R4, R4, 0xfffffff0, !P0 ;  /* 0xfffffff004047807 */ /* 0x000fe20004000000 */
[----:B------:R-:W-:Y:S01]  /*22b0*/  IMAD.MOV.U32 R0, RZ, RZ, 0x20 ;  /* 0x00000020ff007424 */ /* 0x000fe200078e00ff */
[C---:B------:R-:W-:Y:S01]  /*22c0*/  LEA R228, R220.reuse, 0x100, 0x1 ;  /* 0x00000100dce47811 */ /* 0x040fe200078e08ff */
[----:B------:R-:W-:Y:S01]  /*22d0*/  IMAD.SHL.U32 R220, R220, 0x2, RZ ;  /* 0x00000002dcdc7824 */ /* 0x000fe200078e00ff */
[----:B------:R-:W-:-:S02]  /*22e0*/  IADD3 R5, R72, c[0x0][0x1d0], -R77 ;  /* 0x0000740048057a10 */ /* 0x000fc40007ffe84d */
[----:B------:R-:W-:Y:S01]  /*22f0*/  SEL R0, R0, 0xffffffe0, !P1 ;  /* 0xffffffe000007807 */ /* 0x000fe20004800000 */
[--C-:B------:R-:W-:Y:S01]  /*2300*/  IMAD R224, R4, 0x2, R228.reuse ;  /* 0x0000000204e07824 */ /* 0x100fe200078e02e4 */
[----:B------:R-:W-:Y:S01]  /*2310*/  LDSM.16.M88.4 R160, [R220+0x100] ;  /* 0x00010000dca0783b */ /* 0x000fe20000000200 */
[----:B------:R-:W-:Y:S02]  /*2320*/  LOP3.LUT P6, RZ, R6, 0x1, RZ, 0xc0, !PT ;  /* 0x0000000106ff7812 */ /* 0x000fe400078cc0ff */
[C---:B------:R-:W-:Y:S01]  /*2330*/  IMAD R228, R0.reuse, 0x2, R228 ;  /* 0x0000000200e47824 */ /* 0x040fe200078e02e4 */
[----:B------:R-:W-:Y:S01]  /*2340*/  LDSM.16.M88.4 R188, [R220+0x4100] ;  /* 0x00410000dcbc783b */ /* 0x000fe20000000200 */
[----:B------:R-:W-:Y:S01]  /*2350*/  IMAD R232, R0, 0x2, R224 ;  /* 0x0000000200e87824 */ /* 0x000fe200078e02e0 */
[----:B------:R-:W-:Y:S02]  /*2360*/  ISETP.LT.OR P0, PT, R5, 0x1, !P6 ;  /* 0x000000010500780c */ /* 0x000fe40007701670 */
[----:B------:R-:W-:Y:S01]  /*2370*/  LDSM.16.M88.4 R204, [R220+0x8100] ;  /* 0x00810000dccc783b */ /* 0x000fe20000000200 */
[----:B------:R-:W-:-:S02]  /*2380*/  LOP3.LUT P2, RZ, R6, 0x2, RZ, 0xc0, !PT ;  /* 0x0000000206ff7812 */ /* 0x000fc4000784c0ff */
[----:B------:R-:W-:Y:S01]  /*2390*/  LOP3.LUT P1, RZ, R6, 0x4, RZ, 0xc0, !PT ;  /* 0x0000000406ff7812 */ /* 0x000fe2000782c0ff */
[----:B------:R-:W-:Y:S01]  /*23a0*/  LDSM.16.M88.4 R164, [R224] ;  /* 0x00000000e0a4783b */ /* 0x000fe20000000200 */
[C---:B------:R-:W-:Y:S02]  /*23b0*/  IADD3 R250, R242.reuse, 0x2000, RZ ;  /* 0x00002000f2fa7810 */ /* 0x040fe40007ffe0ff */
[C---:B------:R-:W-:Y:S01]  /*23c0*/  IADD3 R249, R242.reuse, 0x2800, RZ ;  /* 0x00002800f2f97810 */ /* 0x040fe20007ffe0ff */
[----:B------:R-:W-:Y:S01]  /*23d0*/  LDSM.16.M88.4 R192, [R224+0x4000] ;  /* 0x00400000e0c0783b */ /* 0x000fe20000000200 */
[C---:B------:R-:W-:Y:S02]  /*23e0*/  IADD3 R248, R242.reuse, 0x3000, RZ ;  /* 0x00003000f2f87810 */ /* 0x040fe40007ffe0ff */
[C---:B------:R-:W-:Y:S01]  /*23f0*/  IADD3 R247, R242.reuse, 0x3800, RZ ;  /* 0x00003800f2f77810 */ /* 0x040fe20007ffe0ff */
[----:B------:R-:W-:Y:S01]  /*2400*/  LDSM.16.M88.4 R208, [R224+0x8000] ;  /* 0x00800000e0d0783b */ /* 0x000fe20000000200 */
[----:B------:R-:W-:-:S02]  /*2410*/  IADD3 R246, R242, 0x4000, RZ ;  /* 0x00004000f2f67810 */ /* 0x000fc40007ffe0ff */
[C---:B------:R-:W-:Y:S01]  /*2420*/  IADD3 R245, R242.reuse, 0x4800, RZ ;  /* 0x00004800f2f57810 */ /* 0x040fe20007ffe0ff */
[----:B------:R-:W-:Y:S01]  /*2430*/  LDSM.16.M88.4 R180, [R228] ;  /* 0x00000000e4b4783b */ /* 0x000fe20000000200 */
[C---:B------:R-:W-:Y:S02]  /*2440*/  IADD3 R244, R242.reuse, 0x5000, RZ ;  /* 0x00005000f2f47810 */ /* 0x040fe40007ffe0ff */
[----:B------:R-:W-:Y:S01]  /*2450*/  IADD3 R243, R242, 0x5800, RZ ;  /* 0x00005800f2f37810 */ /* 0x000fe20007ffe0ff */
        /* <DEDUP_REMOVED lines=12> */
[----:B-----5:R-:W1:Y:S04]  /*2520*/  LDSM.16.M88.4 R8, [R135+0x10100] ;  /* 0x010100008708783b */ /* 0x020e680000000200 */
[----:B------:R-:W2:Y:S04]  /*2530*/  LDSM.16.M88.4 R24, [R135+0x10900] ;  /* 0x010900008718783b */ /* 0x000ea80000000200 */
[----:B------:R-:W3:Y:S04]  /*2540*/  LDSM.16.M88.4 R28, [R135+0x11100] ;  /* 0x01110000871c783b */ /* 0x000ee80000000200 */
[----:B------:R-:W4:Y:S04]  /*2550*/  LDSM.16.M88.4 R44, [R242] ;  /* 0x00000000f22c783b */ /* 0x000f280000000200 */
[----:B------:R-:W5:Y:S04]  /*2560*/  LDSM.16.M88.4 R48, [R242+0x800] ;  /* 0x00080000f230783b */ /* 0x000f680000000200 */
[----:B------:R-:W3:Y:S04]  /*2570*/  LDSM.16.M88.4 R56, [R242+0x1000] ;  /* 0x00100000f238783b */ /* 0x000ee80000000200 */
[----:B------:R-:W-:Y:S01]  /*2580*/  @!PT LDS RZ, [RZ] ;  /* 0x00000000fffff984 */ /* 0x000fe20000000800 */
[----:B------:R-:W-:Y:S01]  /*2590*/  @!PT LDS RZ, [RZ] ;  /* 0x00000000fffff984 */ /* 0x000fe20000000800 */
[----:B------:R-:W-:Y:S01]  /*25a0*/  @!PT LDS RZ, [RZ] ;  /* 0x00000000fffff984 */ /* 0x000fe20000000800 */
[----:B------:R3:W-:Y:S01]  /*25b0*/  LDGSTS.E.BYPASS.LTC128B.128 [R76+0x100], [R12.64], !P0 ;  /* 0x001000000c4c7fae */ /* 0x0007e2000c101d50 */
[----:B------:R-:W-:-:S04]  /*25c0*/  LOP3.LUT P0, RZ, R21, 0x4, RZ, 0xc0, !PT ;  /* 0x0000000415ff7812 */ /* 0x000fc8000780c0ff */
[----:B------:R-:W-:Y:S02]  /*25d0*/  SEL R2, R2, 0xffffffc0, !P0 ;  /* 0xffffffc002027807 */ /* 0x000fe40004000000 */
[----:B------:R-:W-:-:S03]  /*25e0*/  ISETP.LT.OR P0, PT, R5, 0x1, !P2 ;  /* 0x000000010500780c */ /* 0x000fc60005701670 */
[--C-:B------:R-:W-:Y:S02]  /*25f0*/  IMAD.IADD R241, R135, 0x1, R2.reuse ;  /* 0x0000000187f17824 */ /* 0x100fe400078e0202 */
[----:B------:R-:W-:Y:S01]  /*2600*/  IMAD.IADD R238, R242, 0x1, R2 ;  /* 0x00000001f2ee7824 */ /* 0x000fe200078e0202 */
[C---:B-1----:R-:W-:Y:S07]  /*2610*/  HMMA.16816.F32 R20, R160.reuse, R10, RZ ;  /* 0x0000000aa014723c */ /* 0x042fee00000018ff */
[----:B------:R1:W-:Y:S01]  /*2620*/  LDGSTS.E.BYPASS.LTC128B.128 [R76+0x1900], [R12.64+0x80], !P0 ;  /* 0x019000800c4c7fae */ /* 0x0003e2000c101d50 */
[----:B------:R-:W-:Y:S01]  /*2630*/  ISETP.LT.OR P0, PT, R5, 0x1, !P1 ;  /* 0x000000010500780c */ /* 0x000fe20004f01670 */
[C---:B--2---:R-:W-:Y:S08]  /*2640*/  HMMA.16816.F32 R32, R160.reuse, R24, RZ ;  /* 0x00000018a020723c */ /* 0x044ff000000018ff */
[----:B------:R-:W-:Y:S04]  /*2650*/  HMMA.16816.F32 R36, R160, R26, RZ ;  /* 0x0000001aa024723c */ /* 0x000fe800000018ff */
[----:B------:R1:W-:Y:S01]  /*2660*/  LDGSTS.E.BYPASS.LTC128B.128 [R76+0x3100], [R12.64+0x100], !P0 ;  /* 0x031001000c4c7fae */ /* 0x0003e2000c101d50 */
[----:B------:R-:W-:-:S04]  /*2670*/  LOP3.LUT P0, RZ, R6, 0x8, RZ, 0xc0, !PT ;  /* 0x0000000806ff7812 */ /* 0x000fc8000780c0ff */
[----:B------:R-:W-:Y:S01]  /*2680*/  ISETP.LT.OR P3, PT, R5, 0x1, !P0 ;  /* 0x000000010500780c */ /* 0x000fe20004761670 */
[----:B---3--:R-:W-:Y:S08]  /*2690*/  HMMA.16816.F32 R40, R160, R28, RZ ;  /* 0x0000001ca028723c */ /* 0x008ff000000018ff */
[----:B----4-:R-:W-:Y:S04]  /*26a0*/  HMMA.16816.F32 R20, R164, R46, R20 ;  /* 0x0000002ea414723c */ /* 0x010fe80000001814 */
[----:B------:R1:W-:Y:S01]  /*26b0*/  LDGSTS.E.BYPASS.LTC128B.128 [R76+0x4900], [R12.64+0x180], !P3 ;  /* 0x049001800c4c7fae */ /* 0x0003e2000d901d50 */
[----:B------:R-:W-:-:S03]  /*26c0*/  ISETP.NE.AND P3, PT, R16, RZ, PT ;  /* 0x000000ff1000720c */ /* 0x000fc60003f65270 */
[C---:B------:R-:W-:Y:S08]  /*26d0*/  HMMA.16816.F32 R16, R160.reuse, R8, RZ ;  /* 0x00000008a010723c */ /* 0x040ff000000018ff */
[----:B------:R-:W-:Y:S02]  /*26e0*/  HMMA.16816.F32 R8, R160, R30, RZ ;  /* 0x0000001ea008723c */ /* 0x000fe400000018ff */
[----:B------:R-:W-:-:S02]  /*26f0*/  @!P3 ISETP.LT.OR P6, PT, R5, 0x21, !P6 ;  /* 0x000000210500b80c */ /* 0x000fc400077c1670 */
[C---:B------:R-:W-:Y:S02]  /*2700*/  @!P3 ISETP.LT.OR P2, PT, R5.reuse, 0x21, !P2 ;  /* 0x000000210500b80c */ /* 0x040fe40005741670 */
[C---:B------:R-:W-:Y:S02]  /*2710*/  @!P3 ISETP.LT.OR P1, PT, R5.reuse, 0x21, !P1 ;  /* 0x000000210500b80c */ /* 0x040fe40004f21670 */
[----:B------:R-:W-:Y:S01]  /*2720*/  @!P3 ISETP.LT.OR P0, PT, R5, 0x21, !P0 ;  /* 0x000000210500b80c */ /* 0x000fe20004701670 */
[----:B-----5:R-:W-:Y:S01]  /*2730*/  HMMA.16816.F32 R24, R164, R48, R32 ;  /* 0x00000030a418723c */ /* 0x020fe20000001820 */
[----:B------:R-:W-:-:S05]  /*2740*/  IADD3 R5, R242, 0x800, RZ ;  /* 0x00000800f2057810 */ /* 0x000fca0007ffe0ff */
[----:B------:R1:W-:Y:S01]  /*2750*/  @!P3 LDGSTS.E.BYPASS.LTC128B.128 [R76+0x1100], [R14.64], !P6 ;  /* 0x011000000e4cbfae */ /* 0x0003e2000f101d50 */
[----:B------:R-:W-:Y:S01]  /*2760*/  ISETP.NE.AND P6, PT, R7, RZ, PT ;  /* 0x000000ff0700720c */ /* 0x000fe20003fc5270 */
[C---:B------:R-:W-:Y:S02]  /*2770*/  HMMA.16816.F32 R16, R164.reuse, R44, R16 ;  /* 0x0000002ca410723c */ /* 0x040fe40000001810 */
[----:B------:R1:W-:Y:S04]  /*2780*/  @!P3 LDGSTS.E.BYPASS.LTC128B.128 [R76+0x2900], [R14.64+0x80], !P2 ;  /* 0x029000800e4cbfae */ /* 0x0003e8000d101d50 */
[----:B------:R1:W-:Y:S02]  /*2790*/  @!P3 LDGSTS.E.BYPASS.LTC128B.128 [R76+0x4100], [R14.64+0x100], !P1 ;  /* 0x041001000e4cbfae */ /* 0x0003e4000c901d50 */
[----:B------:R-:W-:Y:S02]  /*27a0*/  HMMA.16816.F32 R28, R164, R50, R36 ;  /* 0x00000032a41c723c */ /* 0x000fe40000001824 */
[----:B------:R1:W-:Y:S01]  /*27b0*/  @!P3 LDGSTS.E.BYPASS.LTC128B.128 [R76+0x5900], [R14.64+0x180], !P0 ;  /* 0x059001800e4cbfae */ /* 0x0003e2000c101d50 */
[----:B------:R-:W-:-:S03]  /*27c0*/  PLOP3.LUT P0, PT, PT, PT, UP0, 0x40, 0x0 ;  /* 0x000000000000781c */ /* 0x000fc60003f0e808 */
[----:B------:R-:W2:Y:S02]  /*27d0*/  LDSM.16.M88.4 R52, [R241+0x10100] ;  /* 0x01010000f134783b */ /* 0x000ea40000000200 */
[C---:B------:R-:W-:Y:S02]  /*27e0*/  HMMA.16816.F32 R32, R164.reuse, R56, R40 ;  /* 0x00000038a420723c */ /* 0x040fe40000001828 */
[----:B------:R-:W3:Y:S04]  /*27f0*/  LDSM.16.M88.4 R60, [R241+0x10900] ;  /* 0x01090000f13c783b */ /* 0x000ee80000000200 */
[----:B------:R-:W4:Y:S02]  /*2800*/  LDSM.16.M88.4 R64, [R241+0x11100] ;  /* 0x01110000f140783b */ /* 0x000f240000000200 */
[----:B------:R-:W-:Y:S02]  /*2810*/  HMMA.16816.F32 R8, R164, R58, R8 ;  /* 0x0000003aa408723c */ /* 0x000fe40000001808 */
[----:B------:R-:W-:Y:S04]  /*2820*/  LDSM.16.M88.4 R40, [R238+0x800] ;  /* 0x00080000ee28783b */ /* 0x000fe80000000200 */
[----:B------:R-:W-:Y:S04]  /*2830*/  LDSM.16.M88.4 R56, [R238+0x1000] ;  /* 0x00100000ee38783b */ /* 0x000fe80000000200 */
[----:B------:R-:W-:Y:S04]  /*2840*/  LDSM.16.M88.4 R36, [R135+0x11900] ;  /* 0x011900008724783b */ /* 0x000fe80000000200 */
[----:B-1----:R-:W1:Y:S04]  /*2850*/  LDSM.16.M88.4 R12, [R238] ;  /* 0x00000000ee0c783b */ /* 0x002e680000000200 */
[----:B------:R-:W5:Y:S04]  /*2860*/  LDSM.16.M88.4 R48, [R135+0x12100] ;  /* 0x012100008730783b */ /* 0x000f680000000200 */
[----:B------:R-:W-:Y:S04]  /*2870*/  LDSM.16.M88.4 R44, [R242+0x2000] ;  /* 0x00200000f22c783b */ /* 0x000fe80000000200 */
[----:B------:R-:W-:Y:S01]  /*2880*/  LDSM.16.M88.4 R68, [R241+0x14900] ;  /* 0x01490000f144783b */ /* 0x000fe20000000200 */
[C---:B--2---:R-:W-:Y:S03]  /*2890*/  HMMA.16816.F32 R16, R180.reuse, R52, R16 ;  /* 0x00000034b410723c */ /* 0x044fe60000001810 */
[----:B------:R-:W0:Y:S04]  /*28a0*/  LDGDEPBAR ;  /* 0x00000000000079af */ /* 0x000e280000000000 */
[----:B------:R-:W-:Y:S01]  /*28b0*/  STL [R1], R5 ;  /* 0x0000000501007387 */ /* 0x000fe20000100800 */
[C---:B------:R-:W-:Y:S03]  /*28c0*/  HMMA.16816.F32 R20, R180.reuse, R54, R20 ;  /* 0x00000036b414723c */ /* 0x040fe60000001814 */
[----:B------:R-:W-:Y:S05]  /*28d0*/  LDSM.16.M88.4 R52, [R242+0x2800] ;  /* 0x00280000f234783b */ /* 0x000fea0000000200 */
[C---:B---3--:R-:W-:Y:S08]  /*28e0*/  HMMA.16816.F32 R24, R180.reuse, R60, R24 ;  /* 0x0000003cb418723c */ /* 0x048ff00000001818 */
[C---:B------:R-:W-:Y:S01]  /*28f0*/  HMMA.16816.F32 R28, R180.reuse, R62, R28 ;  /* 0x0000003eb41c723c */ /* 0x040fe2000000181c */
[----:B------:R-:W2:Y:S07]  /*2900*/  LDSM.16.M88.4 R60, [R135+0x12900] ;  /* 0x01290000873c783b */ /* 0x000eae0000000200 */
[C---:B----4-:R-:W-:Y:S08]  /*2910*/  HMMA.16816.F32 R32, R180.reuse, R64, R32 ;  /* 0x00000040b420723c */ /* 0x050ff00000001820 */
[----:B------:R-:W-:Y:S01]  /*2920*/  HMMA.16816.F32 R8, R180, R66, R8 ;  /* 0x00000042b408723c */ /* 0x000fe20000001808 */
[----:B------:R-:W-:Y:S07]  /*2930*/  LDSM.16.M88.4 R64, [R135+0x14100] ;  /* 0x014100008740783b */ /* 0x000fee0000000200 */
[C---:B-1----:R-:W-:Y:S08]  /*2940*/  HMMA.16816.F32 R16, R184.reuse, R12, R16 ;  /* 0x0000000cb810723c */ /* 0x042ff00000001810 */
[C---:B------:R-:W-:Y:S01]  /*2950*/  HMMA.16816.F32 R20, R184.reuse, R14, R20 ;  /* 0x0000000eb814723c */ /* 0x040fe20000001814 */
[----:B------:R-:W1:Y:S07]  /*2960*/  LDSM.16.M88.4 R12, [R242+0x1800] ;  /* 0x00180000f20c783b */ /* 0x000e6e0000000200 */
[C---:B------:R-:W-:Y:S08]  /*2970*/  HMMA.16816.F32 R24, R184.reuse, R40, R24 ;  /* 0x00000028b818723c */ /* 0x040ff00000001818 */
[C---:B------:R-:W-:Y:S01]  /*2980*/  HMMA.16816.F32 R28, R184.reuse, R42, R28 ;  /* 0x0000002ab81c723c */ /* 0x040fe2000000181c */
[----:B------:R-:W3:Y:S07]  /*2990*/  LDSM.16.M88.4 R40, [R241+0x11900] ;  /* 0x01190000f128783b */ /* 0x000eee0000000200 */
[C---:B------:R-:W-:Y:S08]  /*29a0*/  HMMA.16816.F32 R32, R184.reuse, R56, R32 ;  /* 0x00000038b820723c */ /* 0x040ff00000001820 */
[----:B------:R-:W-:Y:S01]  /*29b0*/  HMMA.16816.F32 R8, R184, R58, R8 ;  /* 0x0000003ab808723c */ /* 0x000fe20000001808 */
[----:B------:R-:W-:Y:S07]  /*29c0*/  LDSM.16.M88.4 R56, [R238+0x2800] ;  /* 0x00280000ee38783b */ /* 0x000fee0000000200 */
[C---:B------:R-:W-:Y:S08]  /*29d0*/  HMMA.16816.F32 R16, R188.reuse, R36, R16 ;  /* 0x00000024bc10723c */ /* 0x040ff00000001810 */
[C---:B------:R-:W-:Y:S01]  /*29e0*/  HMMA.16816.F32 R20, R188.reuse, R38, R20 ;  /* 0x00000026bc14723c */ /* 0x040fe20000001814 */
[----:B------:R-:W-:Y:S07]  /*29f0*/  LDSM.16.M88.4 R36, [R238+0x1800] ;  /* 0x00180000ee24783b */ /* 0x000fee0000000200 */
[C---:B-----5:R-:W-:Y:S08]  /*2a00*/  HMMA.16816.F32 R24, R188.reuse, R48, R24 ;  /* 0x00000030bc18723c */ /* 0x060ff00000001818 */
[C---:B------:R-:W-:Y:S01]  /*2a10*/  HMMA.16816.F32 R28, R188.reuse, R50, R28 ;  /* 0x00000032bc1c723c */ /* 0x040fe2000000181c */
[----:B------:R-:W4:Y:S07]  /*2a20*/  LDSM.16.M88.4 R48, [R241+0x12100] ;  /* 0x01210000f130783b */ /* 0x000f2e0000000200 */
[C---:B--2---:R-:W-:Y:S08]  /*2a30*/  HMMA.16816.F32 R32, R188.reuse, R60, R32 ;  /* 0x0000003cbc20723c */ /* 0x044ff00000001820 */
[----:B------:R-:W-:Y:S01]  /*2a40*/  HMMA.16816.F32 R8, R188, R62, R8 ;  /* 0x0000003ebc08723c */ /* 0x000fe20000001808 */
[----:B------:R-:W2:Y:S07]  /*2a50*/  LDSM.16.M88.4 R60, [R241+0x12900] ;  /* 0x01290000f13c783b */ /* 0x000eae0000000200 */
[C---:B-1----:R-:W-:Y:S08]  /*2a60*/  HMMA.16816.F32 R16, R192.reuse, R12, R16 ;  /* 0x0000000cc010723c */ /* 0x042ff00000001810 */
[C---:B------:R-:W-:Y:S08]  /*2a70*/  HMMA.16816.F32 R20, R192.reuse, R14, R20 ;  /* 0x0000000ec014723c */ /* 0x040ff00000001814 */
[C---:B------:R-:W-:Y:S08]  /*2a80*/  HMMA.16816.F32 R24, R192.reuse, R44, R24 ;  /* 0x0000002cc018723c */ /* 0x040ff00000001818 */
[C---:B------:R-:W-:Y:S01]  /*2a90*/  HMMA.16816.F32 R28, R192.reuse, R46, R28 ;  /* 0x0000002ec01c723c */ /* 0x040fe2000000181c */
[----:B------:R-:W1:Y:S07]  /*2aa0*/  LDSM.16.M88.4 R44, [R238+0x2000] ;  /* 0x00200000ee2c783b */ /* 0x000e6e0000000200 */
[C---:B------:R-:W-:Y:S08]  /*2ab0*/  HMMA.16816.F32 R32, R192.reuse, R52, R32 ;  /* 0x00000034c020723c */ /* 0x040ff00000001820 */
[----:B------:R-:W-:Y:S01]  /*2ac0*/  HMMA.16816.F32 R12, R192, R54, R8 ;  /* 0x00000036c00c723c */ /* 0x000fe20000001808 */
[----:B------:R-:W-:Y:S07]  /*2ad0*/  LDSM.16.M88.4 R52, [R135+0x13900] ;  /* 0x013900008734783b */ /* 0x000fee0000000200 */
[C---:B---3--:R-:W-:Y:S08]  /*2ae0*/  HMMA.16816.F32 R8, R196.reuse, R40, R16 ;  /* 0x00000028c408723c */ /* 0x048ff00000001810 */
[C---:B------:R-:W-:Y:S01]  /*2af0*/  HMMA.16816.F32 R20, R196.reuse, R42, R20 ;  /* 0x0000002ac414723c */ /* 0x040fe20000001814 */
[----:B------:R-:W3:Y:S07]  /*2b00*/  LDSM.16.M88.4 R40, [R135+0x13100] ;  /* 0x013100008728783b */ /* 0x000eee0000000200 */
[C---:B----4-:R-:W-:Y:S08]  /*2b10*/  HMMA.16816.F32 R24, R196.reuse, R48, R24 ;  /* 0x00000030c418723c */ /* 0x050ff00000001818 */
[C---:B------:R-:W-:Y:S01]  /*2b20*/  HMMA.16816.F32 R28, R196.reuse, R50, R28 ;  /* 0x00000032c41c723c */ /* 0x040fe2000000181c */
[----:B------:R-:W-:Y:S07]  /*2b30*/  LDSM.16.M88.4 R48, [R242+0x3800] ;  /* 0x00380000f230783b */ /* 0x000fee0000000200 */
[C---:B--2---:R-:W-:Y:S08]  /*2b40*/  HMMA.16816.F32 R32, R196.reuse, R60, R32 ;  /* 0x0000003cc420723c */ /* 0x044ff00000001820 */
[----:B------:R-:W-:Y:S01]  /*2b50*/  HMMA.16816.F32 R16, R196, R62, R12 ;  /* 0x0000003ec410723c */ /* 0x000fe2000000180c */
[----:B------:R-:W-:Y:S07]  /*2b60*/  LDSM.16.M88.4 R60, [R242+0x4000] ;  /* 0x00400000f23c783b */ /* 0x000fee0000000200 */
[C---:B------:R-:W-:Y:S08]  /*2b70*/  HMMA.16816.F32 R12, R200.reuse, R36, R8 ;  /* 0x00000024c80c723c */ /* 0x040ff00000001808 */
[C---:B------:R-:W-:Y:S01]  /*2b80*/  HMMA.16816.F32 R8, R200.reuse, R38, R20 ;  /* 0x00000026c808723c */ /* 0x040fe20000001814 */
[----:B------:R-:W2:Y:S07]  /*2b90*/  LDSM.16.M88.4 R36, [R242+0x3000] ;  /* 0x00300000f224783b */ /* 0x000eae0000000200 */
[C---:B-1----:R-:W-:Y:S08]  /*2ba0*/  HMMA.16816.F32 R24, R200.reuse, R44, R24 ;  /* 0x0000002cc818723c */ /* 0x042ff00000001818 */
[C---:B------:R-:W-:Y:S01]  /*2bb0*/  HMMA.16816.F32 R28, R200.reuse, R46, R28 ;  /* 0x0000002ec81c723c */ /* 0x040fe2000000181c */
[----:B------:R-:W1:Y:S07]  /*2bc0*/  LDSM.16.M88.4 R44, [R241+0x13100] ;  /* 0x01310000f12c783b */ /* 0x000e6e0000000200 */
[C---:B------:R-:W-:Y:S08]  /*2bd0*/  HMMA.16816.F32 R32, R200.reuse, R56, R32 ;  /* 0x00000038c820723c */ /* 0x040ff00000001820 */
[----:B------:R-:W-:Y:S01]  /*2be0*/  HMMA.16816.F32 R20, R200, R58, R16 ;  /* 0x0000003ac814723c */ /* 0x000fe20000001810 */
[----:B------:R-:W4:Y:S07]  /*2bf0*/  LDSM.16.M88.4 R56, [R241+0x13900] ;  /* 0x01390000f138783b */ /* 0x000f2e0000000200 */
[C---:B---3--:R-:W-:Y:S08]  /*2c00*/  HMMA.16816.F32 R16, R204.reuse, R40, R12 ;  /* 0x00000028cc10723c */ /* 0x048ff0000000180c */
[C---:B------:R-:W-:Y:S01]  /*2c10*/  HMMA.16816.F32 R12, R204.reuse, R42, R8 ;  /* 0x0000002acc0c723c */ /* 0x040fe20000001808 */
[----:B------:R-:W-:Y:S07]  /*2c20*/  LDSM.16.M88.4 R40, [R238+0x3000] ;  /* 0x00300000ee28783b */ /* 0x000fee0000000200 */
[C---:B------:R-:W-:Y:S08]  /*2c30*/  HMMA.16816.F32 R8, R204.reuse, R52, R24 ;  /* 0x00000034cc08723c */ /* 0x040ff00000001818 */
[C---:B------:R-:W-:Y:S01]  /*2c40*/  HMMA.16816.F32 R28, R204.reuse, R54, R28 ;  /* 0x00000036cc1c723c */ /* 0x040fe2000000181c */
[----:B------:R-:W-:Y:S07]  /*2c50*/  LDSM.16.M88.4 R52, [R238+0x3800] ;  /* 0x00380000ee34783b */ /* 0x000fee0000000200 */
[C---:B------:R-:W-:Y:S08]  /*2c60*/  HMMA.16816.F32 R32, R204.reuse, R64, R32 ;  /* 0x00000040cc20723c */ /* 0x040ff00000001820 */
[----:B------:R-:W-:Y:S01]  /*2c70*/  HMMA.16816.F32 R24, R204, R66, R20 ;  /* 0x00000042cc18723c */ /* 0x000fe20000001814 */
[----:B------:R-:W-:Y:S07]  /*2c80*/  LDSM.16.M88.4 R64, [R135+0x14900] ;  /* 0x014900008740783b */ /* 0x000fee0000000200 */
[C---:B--2---:R-:W-:Y:S08]  /*2c90*/  HMMA.16816.F32 R20, R208.reuse, R36, R16 ;  /* 0x00000024d014723c */ /* 0x044ff00000001810 */
[C---:B------:R-:W-:Y:S01]  /*2ca0*/  HMMA.16816.F32 R16, R208.reuse, R38, R12 ;  /* 0x00000026d010723c */ /* 0x040fe2000000180c */
[----:B------:R-:W2:Y:S07]  /*2cb0*/  LDSM.16.M88.4 R36, [R241+0x14100] ;  /* 0x01410000f124783b */ /* 0x000eae0000000200 */
[C---:B------:R-:W-:Y:S08]  /*2cc0*/  HMMA.16816.F32 R12, R208.reuse, R48, R8 ;  /* 0x00000030d00c723c */ /* 0x040ff00000001808 */
[C---:B------:R-:W-:Y:S01]  /*2cd0*/  HMMA.16816.F32 R8, R208.reuse, R50, R28 ;  /* 0x00000032d008723c */ /* 0x040fe2000000181c */
[----:B------:R-:W-:Y:S07]  /*2ce0*/  LDSM.16.M88.4 R48, [R242+0x4800] ;  /* 0x00480000f230783b */ /* 0x000fee0000000200 */
[----:B------:R-:W-:Y:S08]  /*2cf0*/  HMMA.16816.F32 R32, R208, R60, R32 ;  /* 0x0000003cd020723c */ /* 0x000ff00000001820 */
[----:B-1----:R-:W-:Y:S08]  /*2d00*/  HMMA.16816.F32 R28, R212, R44, R20 ;  /* 0x0000002cd41c723c */ /* 0x002ff00000001814 */
[----:B------:R-:W-:Y:S01]  /*2d10*/  HMMA.16816.F32 R24, R208, R62, R24 ;  /* 0x0000003ed018723c */ /* 0x000fe20000001818 */
[----:B------:R-:W1:Y:S07]  /*2d20*/  LDSM.16.M88.4 R60, [R238+0x4000] ;  /* 0x00400000ee3c783b */ /* 0x000e6e0000000200 */
[C---:B------:R-:W-:Y:S01]  /*2d30*/  HMMA.16816.F32 R20, R212.reuse, R46, R16 ;  /* 0x0000002ed414723c */ /* 0x040fe20000001810 */
[----:B------:R-:W3:Y:S07]  /*2d40*/  LDSM.16.M88.4 R44, [R135+0x15100] ;  /* 0x01510000872c783b */ /* 0x000eee0000000200 */
[C---:B----4-:R-:W-:Y:S08]  /*2d50*/  HMMA.16816.F32 R16, R212.reuse, R56, R12 ;  /* 0x00000038d410723c */ /* 0x050ff0000000180c */
[C---:B------:R-:W-:Y:S01]  /*2d60*/  HMMA.16816.F32 R12, R212.reuse, R58, R8 ;  /* 0x0000003ad40c723c */ /* 0x040fe20000001808 */
[----:B------:R-:W-:Y:S07]  /*2d70*/  LDSM.16.M88.4 R56, [R242+0x5000] ;  /* 0x00500000f238783b */ /* 0x000fee0000000200 */
[----:B--2---:R-:W-:Y:S08]  /*2d80*/  HMMA.16816.F32 R8, R212, R36, R32 ;  /* 0x00000024d408723c */ /* 0x004ff00000001820 */
[----:B------:R-:W-:Y:S08]  /*2d90*/  HMMA.16816.F32 R28, R216, R40, R28 ;  /* 0x00000028d81c723c */ /* 0x000ff0000000181c */
[----:B------:R-:W-:Y:S08]  /*2da0*/  HMMA.16816.F32 R36, R212, R38, R24 ;  /* 0x00000026d424723c */ /* 0x000ff00000001818 */
[C---:B------:R-:W-:Y:S01]  /*2db0*/  HMMA.16816.F32 R32, R216.reuse, R42, R20 ;  /* 0x0000002ad820723c */ /* 0x040fe20000001814 */
[----:B------:R-:W2:Y:S07]  /*2dc0*/  LDSM.16.M88.4 R40, [R135+0x15900] ;  /* 0x015900008728783b */ /* 0x000eae0000000200 */
[C---:B------:R-:W-:Y:S08]  /*2dd0*/  HMMA.16816.F32 R24, R216.reuse, R52, R16 ;  /* 0x00000034d818723c */ /* 0x040ff00000001810 */
[----:B-1----:R-:W-:Y:S08]  /*2de0*/  HMMA.16816.F32 R16, R216, R60, R8 ;  /* 0x0000003cd810723c */ /* 0x002ff00000001808 */
[----:B------:R-:W-:Y:S08]  /*2df0*/  HMMA.16816.F32 R8, R220, R64, R28 ;  /* 0x00000040dc08723c */ /* 0x000ff0000000181c */
[C---:B------:R-:W-:Y:S01]  /*2e00*/  HMMA.16816.F32 R20, R216.reuse, R54, R12 ;  /* 0x00000036d814723c */ /* 0x040fe2000000180c */
[----:B------:R-:W-:Y:S07]  /*2e10*/  LDSM.16.M88.4 R52, [R241+0x15900] ;  /* 0x01590000f134783b */ /* 0x000fee0000000200 */
[----:B------:R-:W-:Y:S01]  /*2e20*/  HMMA.16816.F32 R12, R216, R62, R36 ;  /* 0x0000003ed80c723c */ /* 0x000fe20000001824 */
[----:B------:R-:W1:Y:S04]  /*2e30*/  LDSM.16.M88.4 R36, [R242+0x5800] ;  /* 0x00580000f224783b */ /* 0x000e680000000200 */
[----:B------:R-:W-:Y:S03]  /*2e40*/  LDSM.16.M88.4 R60, [R241+0x15100] ;  /* 0x01510000f13c783b */ /* 0x000fe60000000200 */
[----:B------:R-:W-:Y:S01]  /*2e50*/  HMMA.16816.F32 R32, R220, R66, R32 ;  /* 0x00000042dc20723c */ /* 0x000fe20000001820 */
[----:B------:R-:W4:Y:S07]  /*2e60*/  LDSM.16.M88.4 R64, [R238+0x4800] ;  /* 0x00480000ee40783b */ /* 0x000f2e0000000200 */
[----:B------:R-:W-:Y:S08]  /*2e70*/  HMMA.16816.F32 R8, R224, R48, R8 ;  /* 0x00000030e008723c */ /* 0x000ff00000001808 */
[C---:B---3--:R-:W-:Y:S08]  /*2e80*/  HMMA.16816.F32 R28, R220.reuse, R44, R24 ;  /* 0x0000002cdc1c723c */ /* 0x048ff00000001818 */
[C---:B------:R-:W-:Y:S08]  /*2e90*/  HMMA.16816.F32 R44, R220.reuse, R46, R20 ;  /* 0x0000002edc2c723c */ /* 0x040ff00000001814 */
[C---:B--2---:R-:W-:Y:S08]  /*2ea0*/  HMMA.16816.F32 R24, R220.reuse, R40, R16 ;  /* 0x00000028dc18723c */ /* 0x044ff00000001810 */
[----:B------:R-:W-:Y:S08]  /*2eb0*/  HMMA.16816.F32 R20, R220, R42, R12 ;  /* 0x0000002adc14723c */ /* 0x000ff0000000180c */
[----:B------:R-:W-:Y:S01]  /*2ec0*/  HMMA.16816.F32 R16, R224, R50, R32 ;  /* 0x00000032e010723c */ /* 0x000fe20000001820 */
[----:B------:R-:W2:Y:S07]  /*2ed0*/  LDSM.16.M88.4 R48, [R238+0x5000] ;  /* 0x00500000ee30783b */ /* 0x000eae0000000200 */
[----:B------:R-:W-:Y:S08]  /*2ee0*/  HMMA.16816.F32 R8, R228, R68, R8 ;  /* 0x00000044e408723c */ /* 0x000ff00000001808 */
[----:B------:R-:W-:Y:S01]  /*2ef0*/  HMMA.16816.F32 R12, R224, R56, R28 ;  /* 0x00000038e00c723c */ /* 0x000fe2000000181c */
[----:B------:R-:W3:Y:S01]  /*2f00*/  LDSM.16.M88.4 R28, [R238+0x5800] ;  /* 0x00580000ee1c783b */ /* 0x000ee20000000200 */
[----:B------:R-:W-:-:S06]  /*2f10*/  DEPBAR.LE SB0, 0x0 ;  /* 0x000080000000791a */ /* 0x000fcc0000000000 */
[C---:B-1----:R-:W-:Y:S08]  /*2f20*/  HMMA.16816.F32 R40, R224.reuse, R36, R24 ;  /* 0x00000024e028723c */ /* 0x042ff00000001818 */
[----:B------:R-:W-:Y:S08]  /*2f30*/  HMMA.16816.F32 R36, R224, R38, R20 ;  /* 0x00000026e024723c */ /* 0x000ff00000001814 */
[----:B------:R-:W-:Y:S08]  /*2f40*/  HMMA.16816.F32 R32, R228, R70, R16 ;  /* 0x00000046e420723c */ /* 0x000ff00000001810 */
[----:B------:R-:W-:Y:S08]  /*2f50*/  HMMA.16816.F32 R44, R224, R58, R44 ;  /* 0x0000003ae02c723c */ /* 0x000ff0000000182c */
[----:B----4-:R-:W-:Y:S08]  /*2f60*/  HMMA.16816.F32 R8, R232, R64, R8 ;  /* 0x00000040e808723c */ /* 0x010ff00000001808 */
[C---:B------:R-:W-:Y:S08]  /*2f70*/  HMMA.16816.F32 R24, R228.reuse, R60, R12 ;  /* 0x0000003ce418723c */ /* 0x040ff0000000180c */
[----:B------:R-:W-:Y:S08]  /*2f80*/  HMMA.16816.F32 R12, R228, R54, R36 ;  /* 0x00000036e40c723c */ /* 0x000ff00000001824 */
[----:B------:R-:W-:Y:S01]  /*2f90*/  HMMA.16816.F32 R36, R232, R66, R32 ;  /* 0x00000042e824723c */ /* 0x000fe20000001820 */
[----:B------:R-:W-:-:S02]  /*2fa0*/  FMUL.FTZ R2, R10, c[0x0][0x320] ;  /* 0x0000c8000a027a20 */ /* 0x000fc40000410000 */
[----:B------:R-:W-:Y:S02]  /*2fb0*/  FMUL.FTZ R8, R8, c[0x0][0x320] ;  /* 0x0000c80008087a20 */ /* 0x000fe40000410000 */
[----:B------:R-:W-:Y:S02]  /*2fc0*/  FMUL.FTZ R9, R9, c[0x0][0x320] ;  /* 0x0000c80009097a20 */ /* 0x000fe40000410000 */
[----:B------:R-:W-:Y:S01]  /*2fd0*/  FMUL.FTZ R11, R11, c[0x0][0x320] ;  /* 0x0000c8000b0b7a20 */ /* 0x000fe20000410000 */
[C---:B------:R-:W-:Y:S01]  /*2fe0*/  HMMA.16816.F32 R20, R228.reuse, R62, R44 ;  /* 0x0000003ee414723c */ /* 0x040fe2000000182c */
[----:B------:R1:W4:Y:S07]  /*2ff0*/  MUFU.TANH R45, R2 ;  /* 0x00000002002d7308 */ /* 0x00032e0000002400 */
[----:B------:R-:W-:Y:S01]  /*3000*/  HMMA.16816.F32 R16, R228, R52, R40 ;  /* 0x00000034e410723c */ /* 0x000fe20000001828 */
[----:B------:R-:W3:Y:S07]  /*3010*/  MUFU.TANH R44, R11 ;  /* 0x0000000b002c7308 */ /* 0x000eee0000002400 */
[C---:B--2---:R-:W-:Y:S01]  /*3020*/  HMMA.16816.F32 R40, R232.reuse, R48, R24 ;  /* 0x00000030e828723c */ /* 0x044fe20000001818 */
[----:B-1----:R-:W-:Y:S01]  /*3030*/  FMUL.FTZ R2, R36, c[0x0][0x320] ;  /* 0x0000c80024027a20 */ /* 0x002fe20000410000 */
[----:B------:R-:W1:Y:S06]  /*3040*/  MUFU.TANH R24, R8 ;  /* 0x0000000800187308 */ /* 0x000e6c0000002400 */
[C---:B------:R-:W-:Y:S02]  /*3050*/  HMMA.16816.F32 R48, R232.reuse, R50, R20 ;  /* 0x00000032e830723c */ /* 0x040fe40000001814 */
[----:B------:R2:W1:Y:S06]  /*3060*/  MUFU.TANH R20, R2 ;  /* 0x0000000200147308 */ /* 0x00046c0000002400 */
[C---:B---3--:R-:W-:Y:S02]  /*3070*/  HMMA.16816.F32 R32, R232.reuse, R28, R16 ;  /* 0x0000001ce820723c */ /* 0x048fe40000001810 */
[----:B------:R3:W1:Y:S06]  /*3080*/  MUFU.TANH R21, R9 ;  /* 0x0000000900157308 */ /* 0x00066c0000002400 */
[----:B------:R-:W-:Y:S01]  /*3090*/  HMMA.16816.F32 R28, R232, R30, R12 ;  /* 0x0000001ee81c723c */ /* 0x000fe2000000180c */
[----:B--2---:R-:W-:-:S04]  /*30a0*/  FMUL.FTZ R2, R37, c[0x0][0x320] ;  /* 0x0000c80025027a20 */ /* 0x004fc80000410000 */
[----:B------:R3:W2:Y:S01]  /*30b0*/  MUFU.TANH R19, R2 ;  /* 0x0000000200137308 */ /* 0x0006a20000002400 */
[----:B------:R-:W-:Y:S06]  /*30c0*/  BAR.SYNC.DEFER_BLOCKING 0x0 ;  /* 0x0000000000007b1d */ /* 0x000fec0000010000 */
[----:B------:R-:W-:Y:S05]  /*30d0*/  @P0 BRA `(.L_x_334) ;  /* 0x000001f000000947 */ /* 0x000fea0003800000 */
[----:B-1-34-:R-:W-:Y:S01]  /*30e0*/  IADD3 R2, -R77, 0x30, RZ ;  /* 0x000000304d027810 */ /* 0x01afe20007ffe1ff */
[----:B------:R-:W-:Y:S01]  /*30f0*/  UIADD3 UR5, UR8, -0x2, URZ ;  /* 0xfffffffe08057890 */ /* 0x000fe2000fffe03f */
[----:B------:R-:W-:Y:S02]  /*3100*/  IMAD.U32 R5, RZ, RZ, UR15 ;  /* 0x0000000fff057e24 */ /* 0x000fe4000f8e00ff */
[----:B------:R-:W-:Y:S01]  /*3110*/  ISETP.GE.AND P0, PT, R2, 0x21, PT ;  /* 0x000000210200780c */ /* 0x000fe20003f06270 */
[----:B------:R-:W-:Y:S01]  /*3120*/  USHF.R.S32.HI UR4, URZ, 0x1f, UR5 ;  /* 0x0000001f3f047899 */ /* 0x000fe20008011405 */
[----:B------:R-:W-:Y:S01]  /*3130*/  IMAD.U32 R7, RZ, RZ, UR6 ;  /* 0x00000006ff077e24 */ /* 0x000fe2000f8e00ff */
[----:B------:R-:W-:-:S02]  /*3140*/  UIMAD UR21, UR21, UR5, URZ ;  /* 0x00000005151572a4 */ /* 0x000fc4000f8e023f */
[----:B------:R-:W-:Y:S02]  /*3150*/  UIMAD.WIDE.U32 UR22, UR26, UR5, URZ ;  /* 0x000000051a1672a5 */ /* 0x000fe4000f8e003f */
[----:B------:R-:W-:-:S04]  /*3160*/  UIMAD UR4, UR4, UR26, UR21 ;  /* 0x0000001a040472a4 */ /* 0x000fc8000f8e0215 */
[----:B------:R-:W-:Y:S02]  /*3170*/  UIADD3 UR4, UR23, UR4, URZ ;  /* 0x0000000417047290 */ /* 0x000fe4000fffe03f */
[----:B------:R-:W-:-:S04]  /*3180*/  @P0 IADD3 R5, P2, P1, R80, UR22, R5 ;  /* 0x0000001650050c10 */ /* 0x000fc8000f95e005 */
[----:B------:R-:W-:Y:S02]  /*3190*/  @P0 IADD3.X R7, R79, UR4, R7, P2, P1 ;  /* 0x000000044f070c10 */ /* 0x000fe400097e2407 */
[----:B------:R-:W-:-:S13]  /*31a0*/  ISETP.GE.AND P1, PT, R2, 0x1, PT ;  /* 0x000000010200780c */ /* 0x000fda0003f26270 */
[----:B------:R-:W-:-:S04]  /*31b0*/  @P1 IADD3 R2, P2, R80, UR22, RZ ;  /* 0x0000001650021c10 */ /* 0x000fc8000ff5e0ff */
[----:B------:R-:W-:Y:S02]  /*31c0*/  @P1 IADD3.X R6, R79, UR4, RZ, P2, !PT ;  /* 0x000000044f061c10 */ /* 0x000fe400097fe4ff */
[----:B------:R-:W-:-:S04]  /*31d0*/  @P1 LEA R8, P2, R2, c[0x0][0x1c8], 0x1 ;  /* 0x0000720002081a11 */ /* 0x000fc800078408ff */
[----:B------:R-:W-:Y:S02]  /*31e0*/  @P1 LEA.HI.X R9, R2, c[0x0][0x1cc], R6, 0x1, P2 ;  /* 0x0000730002091a11 */ /* 0x000fe400010f0c06 */
[----:B------:R-:W-:-:S03]  /*31f0*/  @P0 LEA R6, P2, R5, c[0x0][0x1c8], 0x1 ;  /* 0x0000720005060a11 */ /* 0x000fc600078408ff */
[----:B------:R-:W-:Y:S01]  /*3200*/  @!PT LDS RZ, [RZ] ;  /* 0x00000000fffff984 */ /* 0x000fe20000000800 */
[----:B------:R-:W-:Y:S01]  /*3210*/  @!PT LDS RZ, [RZ] ;  /* 0x00000000fffff984 */ /* 0x000fe20000000800 */
[----:B------:R-:W-:Y:S01]  /*3220*/  @!PT LDS RZ, [RZ] ;  /* 0x00000000fffff984 */ /* 0x000fe20000000800 */
[----:B------:R1:W-:Y:S01]  /*3230*/  @P1 LDGSTS.E.BYPASS.LTC128B.128 [R76+0x10100], [R8.64], !P6 ;  /* 0x10100000084c1fae */ /* 0x0003e2000f101d50 */
[----:B------:R-:W-:Y:S02]  /*3240*/  @P0 LEA.HI.X R7, R5, c[0x0][0x1cc], R7, 0x1, P2 ;  /* 0x0000730005070a11 */ /* 0x000fe400010f0c07 */
[----:B------:R-:W-:-:S13]  /*3250*/  LOP3.LUT P2, RZ, R133, 0x1, RZ, 0xc0, !PT ;  /* 0x0000000185ff7812 */ /* 0x000fda000784c0ff */
[----:B------:R1:W-:Y:S04]  /*3260*/  @P1 LDGSTS.E.BYPASS.LTC128B.128 [R76+0x11900], [R8.64+0x80], !P2 ;  /* 0x11900080084c1fae */ /* 0x0003e8000d101d50 */
[----:B------:R1:W-:Y:S04]  /*3270*/  @P1 LDGSTS.E.BYPASS.LTC128B.128 [R76+0x13100], [R8.64+0x100], !P5 ;  /* 0x13100100084c1fae */ /* 0x0003e8000e901d50 */
[----:B------:R1:W-:Y:S04]  /*3280*/  @P1 LDGSTS.E.BYPASS.LTC128B.128 [R76+0x14900], [R8.64+0x180], !P4 ;  /* 0x14900180084c1fae */ /* 0x0003e8000e101d50 */
[----:B------:R1:W-:Y:S04]  /*3290*/  @P0 LDGSTS.E.BYPASS.LTC128B.128 [R76+0x11100], [R6.64], !P6 ;  /* 0x11100000064c0fae */ /* 0x0003e8000f101d50 */
[----:B------:R1:W-:Y:S04]  /*32a0*/  @P0 LDGSTS.E.BYPASS.LTC128B.128 [R76+0x12900], [R6.64+0x80], !P2 ;  /* 0x12900080064c0fae */ /* 0x0003e8000d101d50 */
[----:B------:R1:W-:Y:S04]  /*32b0*/  @P0 LDGSTS.E.BYPASS.LTC128B.128 [R76+0x14100], [R6.64+0x100], !P5 ;  /* 0x14100100064c0fae */ /* 0x0003e8000e901d50 */
[----:B------:R1:W-:Y:S02]  /*32c0*/  @P0 LDGSTS.E.BYPASS.LTC128B.128 [R76+0x15900], [R6.64+0x180], !P4 ;  /* 0x15900180064c0fae */ /* 0x0003e4000e101d50 */
.L_x_334:
[----:B-1--4-:R-:W-:Y:S01]  /*32d0*/  SHF.R.S32.HI R7, RZ, 0x1f, R73 ;  /* 0x0000001fff077819 */ /* 0x012fe20000011449 */
[----:B------:R-:W-:Y:S01]  /*32e0*/  FMUL.FTZ R5, R41, c[0x0][0x320] ;  /* 0x0000c80029057a20 */ /* 0x000fe20000410000 */
[----:B---3--:R-:W-:Y:S01]  /*32f0*/  LOP3.LUT R2, R74, 0xffffffe0, RZ, 0xc0, !PT ;  /* 0xffffffe04a027812 */ /* 0x008fe200078ec0ff */
[----:B------:R-:W-:Y:S01]  /*3300*/  UISETP.NE.AND UP1, UPT, UR14, URZ, UPT ;  /* 0x0000003f0e00728c */ /* 0x000fe2000bf25270 */
[----:B------:R-:W-:Y:S01]  /*3310*/  LEA.HI R6, R75, R132, RZ, 0x2 ;  /* 0x000000844b067211 */ /* 0x000fe200078f10ff */
[----:B------:R1:W3:Y:S01]  /*3320*/  MUFU.TANH R17, R5 ;  /* 0x0000000500117308 */ /* 0x0002e20000002400 */
[----:B------:R-:W-:Y:S01]  /*3330*/  LEA.HI R7, R7, R73, RZ, 0x3 ;  /* 0x0000004907077211 */ /* 0x000fe200078f18ff */
[----:B------:R-:W-:Y:S01]  /*3340*/  IMAD.IADD R2, R132, 0x1, -R2 ;  /* 0x0000000184027824 */ /* 0x000fe200078e0a02 */
[----:B------:R-:W-:Y:S01]  /*3350*/  LOP3.LUT R6, R6, 0xfffffffc, RZ, 0xc0, !PT ;  /* 0xfffffffc06067812 */ /* 0x000fe200078ec0ff */
[----:B------:R-:W-:Y:S01]  /*3360*/  UISETP.NE.AND UP0, UPT, UR13, URZ, UPT ;  /* 0x0000003f0d00728c */ /* 0x000fe2000bf05270 */
[----:B------:R-:W-:Y:S01]  /*3370*/  LOP3.LUT R8, R7, 0xffffff8, RZ, 0xc0, !PT ;  /* 0x0ffffff807087812 */ /* 0x000fe200078ec0ff */
[----:B------:R-:W-:Y:S01]  /*3380*/  FMUL.FTZ R7, R48, c[0x0][0x320] ;  /* 0x0000c80030077a20 */ /* 0x000fe20000410000 */
[----:B------:R-:W-:Y:S01]  /*3390*/  SHF.R.S32.HI R10, RZ, 0x1f, R2 ;  /* 0x0000001fff0a7819 */ /* 0x000fe20000011402 */
[----:B------:R-:W-:Y:S01]  /*33a0*/  ULDC UR7, c[0x0][0x324] ;  /* 0x0000c90000077ab9 */ /* 0x000fe20000000800 */
[----:B------:R-:W-:Y:S01]  /*33b0*/  PLOP3.LUT P1, PT, PT, PT, UP1, 0x80, 0x0 ;  /* 0x000000000000781c */ /* 0x000fe20003f2f018 */
[----:B------:R-:W-:Y:S01]  /*33c0*/  IMAD.IADD R9, R73, 0x1, -R8 ;  /* 0x0000000149097824 */ /* 0x000fe200078e0a08 */
[----:B------:R4:W2:Y:S01]  /*33d0*/  MUFU.TANH R15, R7 ;  /* 0x00000007000f7308 */ /* 0x0008a20000002400 */
[----:B------:R-:W-:Y:S01]  /*33e0*/  PLOP3.LUT P0, PT, PT, PT, UP1, 0x80, 0x0 ;  /* 0x000000000000781c */ /* 0x000fe20003f0f018 */
[----:B------:R-:W-:Y:S01]  /*33f0*/  ULOP3.LUT UR7, URZ, UR7, URZ, 0x33, !UPT ;  /* 0x000000073f077292 */ /* 0x000fe2000f8e333f */
[----:B------:R-:W0:Y:S01]  /*3400*/  LDGDEPBAR ;  /* 0x00000000000079af */ /* 0x000e220000000000 */
[----:B-1----:R-:W-:Y:S01]  /*3410*/  IMAD.IADD R5, R132, 0x1, -R6 ;  /* 0x0000000184057824 */ /* 0x002fe200078e0a06 */
[----:B------:R-:W-:Y:S01]  /*3420*/  LEA.HI R6, R10, R2, RZ, 0x2 ;  /* 0x000000020a067211 */ /* 0x000fe200078f10ff */
[----:B------:R-:W-:-:S03]  /*3430*/  FMUL.FTZ R10, R49, c[0x0][0x320] ;  /* 0x0000c800310a7a20 */ /* 0x000fc60000410000 */
[----:B------:R-:W-:Y:S01]  /*3440*/  LEA.HI R8, R5, R5, RZ, 0x1 ;  /* 0x0000000505087211 */ /* 0x000fe200078f08ff */
[----:B------:R-:W1:Y:S03]  /*3450*/  MUFU.TANH R13, R10 ;  /* 0x0000000a000d7308 */ /* 0x000e660000002400 */
[----:B------:R-:W-:Y:S02]  /*3460*/  LOP3.LUT R8, R8, 0x1ffffffe, RZ, 0xc0, !PT ;  /* 0x1ffffffe08087812 */ /* 0x000fe400078ec0ff */
[----:B----4-:R-:W-:-:S03]  /*3470*/  LEA.HI.SX32 R7, R6, UR11, 0x1e ;  /* 0x0000000b06077c11 */ /* 0x010fc6000f8ff2ff */
[----:B------:R-:W-:Y:S02]  /*3480*/  IMAD.IADD R5, R5, 0x1, -R8 ;  /* 0x0000000105057824 */ /* 0x000fe400078e0a08 */
[----:B------:R-:W-:-:S04]  /*3490*/  IMAD R7, R9, 0x10, R7 ;  /* 0x0000001009077824 */ /* 0x000fc800078e0207 */
[----:B------:R-:W-:Y:S02]  /*34a0*/  IMAD R11, R5, 0x8, R7 ;  /* 0x00000008050b7824 */ /* 0x000fe400078e0207 */
[----:B------:R-:W-:Y:S02]  /*34b0*/  FMUL.FTZ R5, R32, c[0x0][0x320] ;  /* 0x0000c80020057a20 */ /* 0x000fe40000410000 */
[----:B------:R-:W-:Y:S01]  /*34c0*/  @P1 IMAD.HI.U32 R8, R11, c[0x0][0x2c8], RZ ;  /* 0x0000b2000b081a27 */ /* 0x000fe200078e00ff */
[----:B------:R4:W-:Y:S01]  /*34d0*/  STL [R1+0x84], R11 ;  /* 0x0000840b01007387 */ /* 0x0009e20000100800 */
[----:B------:R5:W1:Y:S02]  /*34e0*/  MUFU.TANH R27, R5 ;  /* 0x00000005001b7308 */ /* 0x000a640000002400 */
[----:B------:R-:W-:Y:S01]  /*34f0*/  IMAD.MOV.U32 R7, RZ, RZ, R11 ;  /* 0x000000ffff077224 */ /* 0x000fe200078e000b */
[----:B------:R-:W-:Y:S01]  /*3500*/  @P0 SHF.R.U32.HI R7, RZ, c[0x0][0x2cc], R8 ;  /* 0x0000b300ff070a19 */ /* 0x000fe20000011608 */
[----:B------:R-:W-:Y:S01]  /*3510*/  FMUL.FTZ R8, R29, c[0x0][0x320] ;  /* 0x0000c8001d087a20 */ /* 0x000fe20000410000 */
[----:B------:R-:W-:-:S03]  /*3520*/  PLOP3.LUT P0, PT, PT, PT, UP0, 0x40, 0x0 ;  /* 0x000000000000781c */ /* 0x000fc60003f0e808 */
[----:B------:R-:W1:Y:S01]  /*3530*/  MUFU.TANH R25, R8 ;  /* 0x0000000800197308 */ /* 0x000e620000002400 */
[----:B-----5:R-:W-:-:S07]  /*3540*/  FMUL.FTZ R5, R28, c[0x0][0x320] ;  /* 0x0000c8001c057a20 */ /* 0x020fce0000410000 */
[----:B------:R5:W1:Y:S02]  /*3550*/  MUFU.TANH R26, R5 ;  /* 0x00000005001a7308 */ /* 0x000a640000002400 */
[----:B-----5:R-:W-:Y:S02]  /*3560*/  LOP3.LUT R5, R6, 0x7ffffffc, RZ, 0xc0, !PT ;  /* 0x7ffffffc06057812 */ /* 0x020fe400078ec0ff */
[----:B------:R-:W5:Y:S03]  /*3570*/  SHFL.IDX PT, R6, R7, RZ, 0x1c1f ;  /* 0x001c1fff07067589 */ /* 0x000f6600000e0000 */
[----:B------:R-:W-:Y:S02]  /*3580*/  IMAD.IADD R8, R2, 0x1, -R5 ;  /* 0x0000000102087824 */ /* 0x000fe400078e0a05 */
[----:B------:R-:W-:Y:S02]  /*3590*/  IMAD.U32 R2, RZ, RZ, UR18 ;  /* 0x00000012ff027e24 */ /* 0x000fe4000f8e00ff */
[----:B----4-:R-:W-:-:S02]  /*35a0*/  IMAD.SHL.U32 R11, R8, 0x2, RZ ;  /* 0x00000002080b7824 */ /* 0x010fc400078e00ff */
[----:B------:R-:W-:-:S03]  /*35b0*/  FMUL.FTZ R5, R40, c[0x0][0x320] ;  /* 0x0000c80028057a20 */ /* 0x000fc60000410000 */
[C---:B------:R-:W-:Y:S01]  /*35c0*/  IADD3 R2, -R11.reuse, 0x1, R2 ;  /* 0x000000010b027810 */ /* 0x040fe20007ffe102 */
[----:B------:R4:W1:Y:S01]  /*35d0*/  MUFU.TANH R18, R5 ;  /* 0x0000000500127308 */ /* 0x0008620000002400 */
[----:B------:R-:W-:Y:S01]  /*35e0*/  IADD3 R9, -R11, c[0x0][0x1d0], R72 ;  /* 0x000074000b097a10 */ /* 0x000fe20007ffe148 */
[----:B------:R1:W-:Y:S01]  /*35f0*/  STL [R1+0x7c], R11 ;  /* 0x00007c0b01007387 */ /* 0x0003e20000100800 */
[----:B------:R-:W-:-:S04]  /*3600*/  IADD3 R2, R2, -c[0x0][0x168], RZ ;  /* 0x80005a0002027a10 */ /* 0x000fc80007ffe0ff */
[C---:B------:R-:W-:Y:S02]  /*3610*/  IADD3 R8, R2.reuse, c[0x0][0x328], RZ ;  /* 0x0000ca0002087a10 */ /* 0x040fe40007ffe0ff */
[----:B------:R-:W-:-:S05]  /*3620*/  IADD3 R10, R2, UR7, RZ ;  /* 0x00000007020a7c10 */ /* 0x000fca000fffe0ff */
[----:B-----5:R-:W-:Y:S02]  /*3630*/  IMAD.IADD R2, R10, 0x1, R6 ;  /* 0x000000010a027824 */ /* 0x020fe400078e0206 */
[----:B----4-:R-:W-:-:S04]  /*3640*/  FMUL.FTZ R5, R33, c[0x0][0x320] ;  /* 0x0000c80021057a20 */ /* 0x010fc80000410000 */
[----:B------:R4:W2:Y:S01]  /*3650*/  MUFU.TANH R23, R5 ;  /* 0x0000000500177308 */ /* 0x0008a20000002400 */
[----:B-1----:R-:W-:Y:S01]  /*3660*/  IADD3 R11, -R11, UR19, RZ ;  /* 0x000000130b0b7c10 */ /* 0x002fe2000fffe1ff */
[----:B----4-:R-:W-:-:S05]  /*3670*/  IMAD.IADD R5, R8, 0x1, R6 ;  /* 0x0000000108057824 */ /* 0x010fca00078e0206 */
[----:B------:R-:W-:Y:S01]  /*3680*/  IMNMX R5, R5, R9, PT ;  /* 0x0000000905057217 */ /* 0x000fe20003800200 */
[----:B------:R-:W-:Y:S05]  /*3690*/  @P0 BRA `(.L_x_335) ;  /* 0x0000015000000947 */ /* 0x000fea0003800000 */
[----:B--23--:R-:W-:Y:S01]  /*36a0*/  IADD3 R6, R6, c[0x0][0x1d0], RZ ;  /* 0x0000740006067a10 */ /* 0x00cfe20007ffe0ff */
[----:B------:R-:W-:Y:S03]  /*36b0*/  BSSY B0, `(.L_x_336) ;  /* 0x000000f000007945 */ /* 0x000fe60003800000 */
[----:B------:R-:W-:-:S04]  /*36c0*/  IADD3 R6, R6, -c[0x0][0x168], RZ ;  /* 0x80005a0006067a10 */ /* 0x000fc80007ffe0ff */
[----:B------:R-:W-:-:S13]  /*36d0*/  ISETP.GT.AND P0, PT, R6, -0x1, PT ;  /* 0xffffffff0600780c */ /* 0x000fda0003f04270 */
[----:B------:R-:W-:Y:S05]  /*36e0*/  @P0 BRA `(.L_x_337) ;  /* 0x0000007000000947 */ /* 0x000fea0003800000 */
[----:B------:R-:W-:Y:S01]  /*36f0*/  IMAD.MOV.U32 R12, RZ, RZ, c[0x0][0x32c] ;  /* 0x0000cb00ff0c7624 */ /* 0x000fe200078e00ff */
[----:B------:R-:W-:-:S04]  /*3700*/  LOP3.LUT R6, RZ, R6, RZ, 0x33, !PT ;  /* 0x00000006ff067212 */ /* 0x000fc800078e33ff */
[----:B------:R-:W-:-:S13]  /*3710*/  ISETP.NE.AND P0, PT, R12, 0x1, PT ;  /* 0x000000010c00780c */ /* 0x000fda0003f05270 */
[----:B------:R-:W-:-:S05]  /*3720*/  @P0 IMAD.HI.U32 R12, R6, c[0x0][0x330], RZ ;  /* 0x0000cc00060c0a27 */ /* 0x000fca00078e00ff */
[----:B------:R-:W-:-:S04]  /*3730*/  @P0 SHF.R.U32.HI R6, RZ, c[0x0][0x334], R12 ;  /* 0x0000cd00ff060a19 */ /* 0x000fc8000001160c */
[----:B------:R-:W-:Y:S01]  /*3740*/  LOP3.LUT R6, RZ, R6, RZ, 0x33, !PT ;  /* 0x00000006ff067212 */ /* 0x000fe200078e33ff */
[----:B------:R-:W-:Y:S05]  /*3750*/  BRA `(.L_x_338) ;  /* 0x0000004000007947 */ /* 0x000fea0003800000 */
.L_x_337:
[----:B------:R-:W-:-:S04]  /*3760*/  MOV R12, c[0x0][0x32c] ;  /* 0x0000cb00000c7a02 */ /* 0x000fc80000000f00 */
[----:B------:R-:W-:-:S13]  /*3770*/  ISETP.NE.AND P0, PT, R12, 0x1, PT ;  /* 0x000000010c00780c */ /* 0x000fda0003f05270 */
[----:B------:R-:W-:-:S05]  /*3780*/  @P0 IMAD.HI.U32 R12, R6, c[0x0][0x330], RZ ;  /* 0x0000cc00060c0a27 */ /* 0x000fca00078e00ff */
[----:B------:R-:W-:Y:S02]  /*3790*/  @P0 SHF.R.U32.HI R6, RZ, c[0x0][0x334], R12 ;  /* 0x0000cd00ff060a19 */ /* 0x000fe4000001160c */
.L_x_338:
[----:B------:R-:W-:Y:S05]  /*37a0*/  BSYNC B0 ;  /* 0x0000000000007941 */ /* 0x000fea0003800000 */
.L_x_336:
[----:B------:R-:W-:-:S05]  /*37b0*/  IMAD R6, R6, c[0x0][0x32c], R11 ;  /* 0x0000cb0006067a24 */ /* 0x000fca00078e020b */
[----:B------:R-:W-:Y:S02]  /*37c0*/  IADD3 R12, R6, c[0x0][0x32c], RZ ;  /* 0x0000cb00060c7a10 */ /* 0x000fe40007ffe0ff */
[----:B------:R-:W-:Y:S02]  /*37d0*/  IMNMX R2, R2, R6, !PT ;  /* 0x0000000602027217 */ /* 0x000fe40007800200 */
[----:B------:R-:W-:Y:S02]  /*37e0*/  IMNMX R5, R5, R12, PT ;  /* 0x0000000c05057217 */ /* 0x000fe40003800200 */
.L_x_335:
[----:B--23--:R-:W-:Y:S01]  /*37f0*/  UISETP.GE.AND UP1, UPT, UR19, 0x1, UPT ;  /* 0x000000011300788c */ /* 0x00cfe2000bf26270 */
[----:B------:R-:W-:Y:S01]  /*3800*/  FMUL.FTZ R6, R34, c[0x0][0x320] ;  /* 0x0000c80022067a20 */ /* 0x000fe20000410000 */
[----:B------:R-:W-:Y:S01]  /*3810*/  UISETP.GE.AND UP0, UPT, UR19, 0x2, UPT ;  /* 0x000000021300788c */ /* 0x000fe2000bf06270 */
[----:B------:R-:W-:Y:S01]  /*3820*/  FMUL.FTZ R12, R39, c[0x0][0x320] ;  /* 0x0000c800270c7a20 */ /* 0x000fe20000410000 */
[----:B------:R-:W-:Y:S01]  /*3830*/  UP2UR UR21, UPR, URZ, 0x2 ;  /* 0x000000023f157883 */ /* 0x000fe20008000000 */
[----:B------:R1:W2:Y:S01]  /*3840*/  MUFU.TANH R34, R6 ;  /* 0x0000000600227308 */ /* 0x0002a20000002400 */
[----:B------:R-:W-:Y:S01]  /*3850*/  PLOP3.LUT P1, PT, PT, PT, UP1, 0x40, 0x0 ;  /* 0x000000000000781c */ /* 0x000fe20003f2e818 */
[----:B------:R-:W-:Y:S01]  /*3860*/  UP2UR UR20, UPR, URZ, 0x1 ;  /* 0x000000013f147883 */ /* 0x000fe20008000000 */
[----:B------:R-:W-:Y:S01]  /*3870*/  PLOP3.LUT P0, PT, PT, PT, UP0, 0x40, 0x0 ;  /* 0x000000000000781c */ /* 0x000fe20003f0e808 */
[----:B------:R-:W-:Y:S01]  /*3880*/  UISETP.GE.AND UP1, UPT, UR19, 0x9, UPT ;  /* 0x000000091300788c */ /* 0x000fe2000bf26270 */
[C---:B------:R-:W-:Y:S01]  /*3890*/  ISETP.GT.AND P1, PT, R2.reuse, RZ, P1 ;  /* 0x000000ff0200720c */ /* 0x040fe20000f24270 */
[----:B------:R-:W-:Y:S01]  /*38a0*/  UISETP.GE.AND UP0, UPT, UR19, 0xa, UPT ;  /* 0x0000000a1300788c */ /* 0x000fe2000bf06270 */
[----:B------:R-:W-:Y:S01]  /*38b0*/  ISETP.GT.AND P0, PT, R2, 0x1, P0 ;  /* 0x000000010200780c */ /* 0x000fe20000704270 */
[----:B------:R-:W-:Y:S01]  /*38c0*/  UISETP.GE.AND UP6, UPT, UR19, 0x12, UPT ;  /* 0x000000121300788c */ /* 0x000fe2000bfc6270 */
[C---:B------:R-:W-:Y:S01]  /*38d0*/  ISETP.LT.OR P1, PT, R5.reuse, 0x1, P1 ;  /* 0x000000010500780c */ /* 0x040fe20000f21670 */
[----:B------:R-:W-:Y:S01]  /*38e0*/  UP2UR UR5, UPR, URZ, 0x1 ;  /* 0x000000013f057883 */ /* 0x000fe20008000000 */
[----:B------:R-:W-:Y:S01]  /*38f0*/  ISETP.LT.OR P0, PT, R5, 0x2, P0 ;  /* 0x000000020500780c */ /* 0x000fe20000701670 */
[----:B------:R-:W-:Y:S01]  /*3900*/  UISETP.GE.AND UP5, UPT, UR19, 0x19, UPT ;  /* 0x000000191300788c */ /* 0x000fe2000bfa6270 */
[----:B------:R-:W-:Y:S01]  /*3910*/  FSEL R14, R24, -INF , !P1 ;  /* 0xff800000180e7808 */ /* 0x000fe20004800000 */
[----:B------:R-:W-:Y:S01]  /*3920*/  UISETP.GE.AND UP4, UPT, UR19, 0x1a, UPT ;  /* 0x0000001a1300788c */ /* 0x000fe2000bf86270 */
[----:B------:R-:W-:Y:S01]  /*3930*/  PLOP3.LUT P1, PT, PT, PT, UP1, 0x40, 0x0 ;  /* 0x000000000000781c */ /* 0x000fe20003f2e818 */
[----:B-1----:R-:W-:Y:S01]  /*3940*/  FMUL.FTZ R6, R35, c[0x0][0x320] ;  /* 0x0000c80023067a20 */ /* 0x002fe20000410000 */
[----:B------:R-:W-:Y:S01]  /*3950*/  FSEL R16, R21, -INF , !P0 ;  /* 0xff80000015107808 */ /* 0x000fe20004000000 */
[----:B------:R-:W-:Y:S01]  /*3960*/  UISETP.GE.AND UP3, UPT, UR19, 0x21, UPT ;  /* 0x000000211300788c */ /* 0x000fe2000bf66270 */
[----:B------:R-:W-:Y:S01]  /*3970*/  PLOP3.LUT P0, PT, PT, PT, UP0, 0x40, 0x0 ;  /* 0x000000000000781c */ /* 0x000fe20003f0e808 */
[----:B------:R-:W-:Y:S01]  /*3980*/  UISETP.GE.AND UP0, UPT, UR19, 0x11, UPT ;  /* 0x000000111300788c */ /* 0x000fe2000bf06270 */
[C---:B------:R-:W-:Y:S01]  /*3990*/  ISETP.GT.AND P1, PT, R2.reuse, 0x8, P1 ;  /* 0x000000080200780c */ /* 0x040fe20000f24270 */
[----:B------:R1:W3:Y:S01]  /*39a0*/  MUFU.TANH R33, R6 ;  /* 0x0000000600217308 */ /* 0x0002e20000002400 */
[----:B------:R-:W-:Y:S01]  /*39b0*/  ISETP.GT.AND P0, PT, R2, 0x9, P0 ;  /* 0x000000090200780c */ /* 0x000fe20000704270 */
[----:B------:R-:W-:Y:S01]  /*39c0*/  UISETP.GE.AND UP2, UPT, UR19, 0x22, UPT ;  /* 0x000000221300788c */ /* 0x000fe2000bf46270 */
[C---:B------:R-:W-:Y:S01]  /*39d0*/  ISETP.LT.OR P1, PT, R5.reuse, 0x9, P1 ;  /* 0x000000090500780c */ /* 0x040fe20000f21670 */
[----:B------:R-:W-:Y:S01]  /*39e0*/  UP2UR UR18, UPR, URZ, 0x2 ;  /* 0x000000023f127883 */ /* 0x000fe20008000000 */
[----:B------:R-:W-:Y:S01]  /*39f0*/  ISETP.LT.OR P0, PT, R5, 0xa, P0 ;  /* 0x0000000a0500780c */ /* 0x000fe20000701670 */
[----:B------:R-:W-:Y:S01]  /*3a00*/  UP2UR UR4, UPR, URZ, 0x1 ;  /* 0x000000013f047883 */ /* 0x000fe20008000000 */
[----:B------:R-:W-:Y:S01]  /*3a10*/  FSEL R20, R20, -INF , !P1 ;  /* 0xff80000014147808 */ /* 0x000fe20004800000 */
[----:B------:R-:W-:Y:S01]  /*3a20*/  UISETP.GE.AND UP1, UPT, UR19, 0x29, UPT ;  /* 0x000000291300788c */ /* 0x000fe2000bf26270 */
[----:B------:R-:W-:Y:S01]  /*3a30*/  PLOP3.LUT P1, PT, PT, PT, UP0, 0x40, 0x0 ;  /* 0x000000000000781c */ /* 0x000fe20003f2e808 */
[----:B------:R-:W-:Y:S01]  /*3a40*/  UISETP.GE.AND UP0, UPT, UR19, 0x2a, UPT ;  /* 0x0000002a1300788c */ /* 0x000fe2000bf06270 */
[----:B------:R-:W-:Y:S01]  /*3a50*/  FSEL R19, R19, -INF , !P0 ;  /* 0xff80000013137808 */ /* 0x000fe20004000000 */
[----:B------:R-:W-:Y:S01]  /*3a60*/  UP2UR UR22, UPR, URZ, 0x40 ;  /* 0x000000403f167883 */ /* 0x000fe20008000000 */
[----:B------:R-:W-:Y:S01]  /*3a70*/  PLOP3.LUT P0, PT, PT, PT, UP6, 0x40, 0x0 ;  /* 0x000000000000781c */ /* 0x000fe20003f0e868 */
[----:B------:R-:W-:Y:S01]  /*3a80*/  UISETP.NE.AND UP6, UPT, UR13, URZ, UPT ;  /* 0x0000003f0d00728c */ /* 0x000fe2000bfc5270 */
[C---:B------:R-:W-:Y:S01]  /*3a90*/  ISETP.GT.AND P1, PT, R2.reuse, 0x10, P1 ;  /* 0x000000100200780c */ /* 0x040fe20000f24270 */
[----:B-1----:R-:W-:Y:S01]  /*3aa0*/  FMUL.FTZ R6, R43, c[0x0][0x320] ;  /* 0x0000c8002b067a20 */ /* 0x002fe20000410000 */
[----:B------:R-:W-:-:S02]  /*3ab0*/  ISETP.GT.AND P0, PT, R2, 0x11, P0 ;  /* 0x000000110200780c */ /* 0x000fc40000704270 */
[C---:B------:R-:W-:Y:S01]  /*3ac0*/  ISETP.LT.OR P1, PT, R5.reuse, 0x11, P1 ;  /* 0x000000110500780c */ /* 0x040fe20000f21670 */
[----:B------:R1:W4:Y:S01]  /*3ad0*/  MUFU.TANH R28, R6 ;  /* 0x00000006001c7308 */ /* 0x0003220000002400 */
[----:B------:R-:W-:Y:S02]  /*3ae0*/  ISETP.LT.OR P0, PT, R5, 0x12, P0 ;  /* 0x000000120500780c */ /* 0x000fe40000701670 */
[----:B------:R-:W-:Y:S02]  /*3af0*/  FSEL R18, R18, -INF , !P1 ;  /* 0xff80000012127808 */ /* 0x000fe40004800000 */
[----:B------:R-:W-:Y:S02]  /*3b00*/  PLOP3.LUT P1, PT, PT, PT, UP5, 0x40, 0x0 ;  /* 0x000000000000781c */ /* 0x000fe40003f2e858 */
[----:B------:R-:W-:Y:S02]  /*3b10*/  FSEL R17, R17, -INF , !P0 ;  /* 0xff80000011117808 */ /* 0x000fe40004000000 */
[----:B------:R-:W-:-:S02]  /*3b20*/  PLOP3.LUT P0, PT, PT, PT, UP4, 0x40, 0x0 ;  /* 0x000000000000781c */ /* 0x000fc40003f0e848 */
[C---:B------:R-:W-:Y:S02]  /*3b30*/  ISETP.GT.AND P1, PT, R2.reuse, 0x18, P1 ;  /* 0x000000180200780c */ /* 0x040fe40000f24270 */
[----:B------:R-:W-:Y:S02]  /*3b40*/  ISETP.GT.AND P0, PT, R2, 0x19, P0 ;  /* 0x000000190200780c */ /* 0x000fe40000704270 */
[C---:B------:R-:W-:Y:S01]  /*3b50*/  ISETP.LT.OR P1, PT, R5.reuse, 0x19, P1 ;  /* 0x000000190500780c */ /* 0x040fe20000f21670 */
[----:B-1----:R-:W-:Y:S01]  /*3b60*/  FMUL.FTZ R6, R50, c[0x0][0x320] ;  /* 0x0000c80032067a20 */ /* 0x002fe20000410000 */
[----:B------:R-:W-:Y:S02]  /*3b70*/  ISETP.LT.OR P0, PT, R5, 0x1a, P0 ;  /* 0x0000001a0500780c */ /* 0x000fe40000701670 */
[----:B------:R-:W-:Y:S01]  /*3b80*/  FSEL R22, R15, -INF , !P1 ;  /* 0xff8000000f167808 */ /* 0x000fe20004800000 */
[----:B------:R1:W1:Y:S01]  /*3b90*/  MUFU.TANH R29, R6 ;  /* 0x00000006001d7308 */ /* 0x0002620000002400 */
[----:B------:R-:W-:-:S02]  /*3ba0*/  PLOP3.LUT P1, PT, PT, PT, UP3, 0x40, 0x0 ;  /* 0x000000000000781c */ /* 0x000fc40003f2e838 */
[----:B------:R-:W-:Y:S01]  /*3bb0*/  FSEL R21, R13, -INF , !P0 ;  /* 0xff8000000d157808 */ /* 0x000fe20004000000 */
[----:B------:R-:W-:Y:S01]  /*3bc0*/  FMUL.FTZ R13, R42, c[0x0][0x320] ;  /* 0x0000c8002a0d7a20 */ /* 0x000fe20000410000 */
[----:B------:R-:W-:Y:S02]  /*3bd0*/  PLOP3.LUT P0, PT, PT, PT, UP2, 0x40, 0x0 ;  /* 0x000000000000781c */ /* 0x000fe40003f0e828 */
[C---:B------:R-:W-:Y:S01]  /*3be0*/  ISETP.GT.AND P1, PT, R2.reuse, 0x20, P1 ;  /* 0x000000200200780c */ /* 0x040fe20000f24270 */
[----:B------:R-:W2:Y:S01]  /*3bf0*/  MUFU.TANH R15, R13 ;  /* 0x0000000d000f7308 */ /* 0x000ea20000002400 */
[----:B------:R-:W-:Y:S02]  /*3c00*/  ISETP.GT.AND P0, PT, R2, 0x21, P0 ;  /* 0x000000210200780c */ /* 0x000fe40000704270 */
[C---:B------:R-:W-:Y:S02]  /*3c10*/  ISETP.LT.OR P1, PT, R5.reuse, 0x21, P1 ;  /* 0x000000210500780c */ /* 0x040fe40000f21670 */
[----:B------:R-:W-:-:S02]  /*3c20*/  ISETP.LT.OR P0, PT, R5, 0x22, P0 ;  /* 0x000000220500780c */ /* 0x000fc40000701670 */
[----:B------:R-:W-:Y:S01]  /*3c30*/  FSEL R96, R27, -INF , !P1 ;  /* 0xff8000001b607808 */ /* 0x000fe20004800000 */
[----:B-1----:R-:W-:Y:S01]  /*3c40*/  FMUL.FTZ R6, R30, c[0x0][0x320] ;  /* 0x0000c8001e067a20 */ /* 0x002fe20000410000 */
[----:B------:R-:W-:Y:S01]  /*3c50*/  PLOP3.LUT P1, PT, PT, PT, UP1, 0x40, 0x0 ;  /* 0x000000000000781c */ /* 0x000fe20003f2e818 */
[----:B------:R-:W1:Y:S01]  /*3c60*/  MUFU.TANH R13, R12 ;  /* 0x0000000c000d7308 */ /* 0x000e620000002400 */
[----:B------:R-:W-:Y:S02]  /*3c70*/  FSEL R95, R23, -INF , !P0 ;  /* 0xff800000175f7808 */ /* 0x000fe40004000000 */
[----:B------:R-:W-:Y:S02]  /*3c80*/  PLOP3.LUT P0, PT, PT, PT, UP0, 0x40, 0x0 ;  /* 0x000000000000781c */ /* 0x000fe40003f0e808 */
[C---:B------:R-:W-:Y:S02]  /*3c90*/  ISETP.GT.AND P1, PT, R2.reuse, 0x28, P1 ;  /* 0x000000280200780c */ /* 0x040fe40000f24270 */
[----:B------:R-:W-:Y:S01]  /*3ca0*/  ISETP.GT.AND P0, PT, R2, 0x29, P0 ;  /* 0x000000290200780c */ /* 0x000fe20000704270 */
[----:B------:R5:W1:Y:S01]  /*3cb0*/  MUFU.TANH R32, R6 ;  /* 0x0000000600207308 */ /* 0x000a620000002400 */
[C---:B------:R-:W-:Y:S01]  /*3cc0*/  ISETP.LT.OR P2, PT, R5.reuse, 0x29, P1 ;  /* 0x000000290500780c */ /* 0x040fe20000f41670 */
[----:B------:R-:W-:Y:S01]  /*3cd0*/  FMUL.FTZ R2, R38, c[0x0][0x320] ;  /* 0x0000c80026027a20 */ /* 0x000fe20000410000 */
[----:B------:R-:W-:-:S02]  /*3ce0*/  ISETP.LT.OR P1, PT, R5, 0x2a, P0 ;  /* 0x0000002a0500780c */ /* 0x000fc40000721670 */
[----:B------:R-:W-:Y:S01]  /*3cf0*/  PLOP3.LUT P0, PT, PT, PT, UP6, 0x40, 0x0 ;  /* 0x000000000000781c */ /* 0x000fe20003f0e868 */
[----:B------:R-:W-:Y:S01]  /*3d00*/  UISETP.NE.AND UP6, UPT, UR22, URZ, UPT ;  /* 0x0000003f1600728c */ /* 0x000fe2000bfc5270 */
[----:B------:R-:W-:Y:S01]  /*3d10*/  FSEL R94, R26, -INF , !P2 ;  /* 0xff8000001a5e7808 */ /* 0x000fe20005000000 */
[----:B------:R-:W1:Y:S01]  /*3d20*/  MUFU.TANH R12, R2 ;  /* 0x00000002000c7308 */ /* 0x000e620000002400 */
[----:B------:R-:W-:Y:S01]  /*3d30*/  FSEL R93, R25, -INF , !P1 ;  /* 0xff800000195d7808 */ /* 0x000fe20004800000 */
[----:B-----5:R-:W-:-:S06]  /*3d40*/  FMUL.FTZ R6, R31, c[0x0][0x320] ;  /* 0x0000c8001f067a20 */ /* 0x020fcc0000410000 */
[----:B------:R5:W1:Y:S02]  /*3d50*/  MUFU.TANH R30, R6 ;  /* 0x00000006001e7308 */ /* 0x000a640000002400 */
[----:B-----5:R-:W-:-:S06]  /*3d60*/  FMUL.FTZ R6, R51, c[0x0][0x320] ;  /* 0x0000c80033067a20 */ /* 0x020fcc0000410000 */
[----:B------:R5:W1:Y:S02]  /*3d70*/  MUFU.TANH R24, R6 ;  /* 0x0000000600187308 */ /* 0x000a640000002400 */
[----:B-----5:R-:W5:Y:S02]  /*3d80*/  SHFL.IDX PT, R6, R7, 0x1, 0x1c1f ;  /* 0x003c1f0007067f89 */ /* 0x020f6400000e0000 */
[--C-:B-----5:R-:W-:Y:S02]  /*3d90*/  IMAD.IADD R5, R8, 0x1, R6.reuse ;  /* 0x0000000108057824 */ /* 0x120fe400078e0206 */
[----:B------:R-:W-:-:S03]  /*3da0*/  IMAD.IADD R2, R10, 0x1, R6 ;  /* 0x000000010a027824 */ /* 0x000fc600078e0206 */
[----:B------:R-:W-:Y:S01]  /*3db0*/  IMNMX R5, R5, R9, PT ;  /* 0x0000000905057217 */ /* 0x000fe20003800200 */
[----:B------:R-:W-:Y:S05]  /*3dc0*/  @P0 BRA `(.L_x_339) ;  /* 0x0000015000000947 */ /* 0x000fea0003800000 */
[----:B-1234-:R-:W-:Y:S01]  /*3dd0*/  IADD3 R6, R6, c[0x0][0x1d0], RZ ;  /* 0x0000740006067a10 */ /* 0x01efe20007ffe0ff */
        /* <DEDUP_REMOVED lines=11> */
.L_x_341:
[----:B------:R-:W-:-:S04]  /*3e90*/  MOV R7, c[0x0][0x32c] ;  /* 0x0000cb0000077a02 */ /* 0x000fc80000000f00 */
[----:B------:R-:W-:-:S13]  /*3ea0*/  ISETP.NE.AND P0, PT, R7, 0x1, PT ;  /* 0x000000010700780c */ /* 0x000fda0003f05270 */
[----:B------:R-:W-:-:S05]  /*3eb0*/  @P0 IMAD.HI.U32 R7, R6, c[0x0][0x330], RZ ;  /* 0x0000cc0006070a27 */ /* 0x000fca00078e00ff */
[----:B------:R-:W-:Y:S02]  /*3ec0*/  @P0 SHF.R.U32.HI R6, RZ, c[0x0][0x334], R7 ;  /* 0x0000cd00ff060a19 */ /* 0x000fe40000011607 */
.L_x_342:
[----:B------:R-:W-:Y:S05]  /*3ed0*/  BSYNC B0 ;  /* 0x0000000000007941 */ /* 0x000fea0003800000 */
.L_x_340:
[----:B------:R-:W-:-:S05]  /*3ee0*/  IMAD R6, R6, c[0x0][0x32c], R11 ;  /* 0x0000cb0006067a24 */ /* 0x000fca00078e020b */
[----:B------:R-:W-:Y:S02]  /*3ef0*/  IADD3 R7, R6, c[0x0][0x32c], RZ ;  /* 0x0000cb0006077a10 */ /* 0x000fe40007ffe0ff */
[----:B------:R-:W-:Y:S02]  /*3f00*/  IMNMX R2, R2, R6, !PT ;  /* 0x0000000602027217 */ /* 0x000fe40007800200 */
[----:B------:R-:W-:Y:S02]  /*3f10*/  IMNMX R5, R5, R7, PT ;  /* 0x0000000705057217 */ /* 0x000fe40003800200 */
.L_x_339:
[----:B-1234-:R-:W-:Y:S01]  /*3f20*/  UP2UR UR19, UPR, URZ, 0x10 ;  /* 0x000000103f137883 */ /* 0x01efe20008000000 */
[----:B------:R-:W-:Y:S01]  /*3f30*/  FMNMX.FTZ R133, R14, R16, !PT ;  /* 0x000000100e857209 */ /* 0x000fe20007810000 */
[----:B------:R-:W-:Y:S01]  /*3f40*/  UISETP.NE.AND UP4, UPT, UR21, URZ, UPT ;  /* 0x0000003f1500728c */ /* 0x000fe2000bf85270 */
[----:B------:R-:W-:Y:S01]  /*3f50*/  IMAD.SHL.U32 R236, R3, 0x2, RZ ;  /* 0x0000000203ec7824 */ /* 0x000fe200078e00ff */
[----:B------:R-:W-:Y:S01]  /*3f60*/  UP2UR UR21, UPR, URZ, 0x8 ;  /* 0x000000083f157883 */ /* 0x000fe20008000000 */
[----:B------:R-:W-:Y:S01]  /*3f70*/  FMNMX.FTZ R133, R20, R133, !PT ;  /* 0x0000008514857209 */ /* 0x000fe20007810000 */
[----:B------:R-:W-:Y:S01]  /*3f80*/  UISETP.NE.AND UP3, UPT, UR20, URZ, UPT ;  /* 0x0000003f1400728c */ /* 0x000fe2000bf65270 */
[--C-:B------:R-:W-:Y:S01]  /*3f90*/  IMAD R237, R4, 0x2, R236.reuse ;  /* 0x0000000204ed7824 */ /* 0x100fe200078e02ec */
[----:B------:R-:W-:Y:S01]  /*3fa0*/  PLOP3.LUT P0, PT, PT, PT, UP4, 0x40, 0x0 ;  /* 0x000000000000781c */ /* 0x000fe20003f0e848 */
[----:B------:R-:W-:Y:S01]  /*3fb0*/  UP2UR UR20, UPR, URZ, 0x4 ;  /* 0x000000043f147883 */ /* 0x000fe20008000000 */
[----:B------:R-:W-:Y:S01]  /*3fc0*/  FMNMX.FTZ R133, R19, R133, !PT ;  /* 0x0000008513857209 */ /* 0x000fe20007810000 */
[----:B------:R-:W-:Y:S01]  /*3fd0*/  UISETP.NE.AND UP2, UPT, UR18, URZ, UPT ;  /* 0x0000003f1200728c */ /* 0x000fe2000bf45270 */
[C---:B------:R-:W-:Y:S01]  /*3fe0*/  ISETP.GT.AND P0, PT, R2.reuse, RZ, P0 ;  /* 0x000000ff0200720c */ /* 0x040fe20000704270 */
[----:B------:R-:W-:Y:S01]  /*3ff0*/  UP2UR UR18, UPR, URZ, 0x2 ;  /* 0x000000023f127883 */ /* 0x000fe20008000000 */
[----:B------:R-:W-:Y:S01]  /*4000*/  PLOP3.LUT P2, PT, PT, PT, UP3, 0x40, 0x0 ;  /* 0x000000000000781c */ /* 0x000fe20003f4e838 */
[----:B------:R-:W-:Y:S01]  /*4010*/  UISETP.NE.AND UP1, UPT, UR5, URZ, UPT ;  /* 0x0000003f0500728c */ /* 0x000fe2000bf25270 */
[----:B------:R-:W-:Y:S01]  /*4020*/  ISETP.LT.OR P0, PT, R5, 0x1, P0 ;  /* 0x000000010500780c */ /* 0x000fe20000701670 */
[----:B------:R-:W-:Y:S01]  /*4030*/  UP2UR UR5, UPR, URZ, 0x1 ;  /* 0x000000013f057883 */ /* 0x000fe20008000000 */
[----:B------:R-:W-:Y:S01]  /*4040*/  PLOP3.LUT P1, PT, PT, PT, UP2, 0x40, 0x0 ;  /* 0x000000000000781c */ /* 0x000fe20003f2e828 */
[----:B------:R-:W-:Y:S01]  /*4050*/  UISETP.NE.AND UP0, UPT, UR4, URZ, UPT ;  /* 0x0000003f0400728c */ /* 0x000fe2000bf05270 */
[----:B------:R-:W-:Y:S01]  /*4060*/  FSEL R6, R45, -INF , !P0 ;  /* 0xff8000002d067808 */ /* 0x000fe20004000000 */
[----:B------:R-:W-:Y:S01]  /*4070*/  UISETP.NE.AND UP4, UPT, UR19, URZ, UPT ;  /* 0x0000003f1300728c */ /* 0x000fe2000bf85270 */
[----:B------:R-:W-:Y:S01]  /*4080*/  ISETP.GT.AND P0, PT, R2, 0x1, P2 ;  /* 0x000000010200780c */ /* 0x000fe20001704270 */
[----:B------:R-:W-:Y:S01]  /*4090*/  UISETP.NE.AND UP3, UPT, UR21, URZ, UPT ;  /* 0x0000003f1500728c */ /* 0x000fe2000bf65270 */
[----:B------:R-:W-:Y:S01]  /*40a0*/  PLOP3.LUT P2, PT, PT, PT, UP1, 0x40, 0x0 ;  /* 0x000000000000781c */ /* 0x000fe20003f4e818 */
[----:B------:R-:W-:Y:S01]  /*40b0*/  UISETP.NE.AND UP2, UPT, UR20, URZ, UPT ;  /* 0x0000003f1400728c */ /* 0x000fe2000bf45270 */
[----:B------:R-:W-:Y:S01]  /*40c0*/  ISETP.LT.OR P0, PT, R5, 0x2, P0 ;  /* 0x000000020500780c */ /* 0x000fe20000701670 */
[----:B------:R-:W-:Y:S01]  /*40d0*/  UISETP.NE.AND UP1, UPT, UR18, URZ, UPT ;  /* 0x0000003f1200728c */ /* 0x000fe2000bf25270 */
[----:B------:R-:W-:Y:S01]  /*40e0*/  FMNMX.FTZ R133, R18, R133, !PT ;  /* 0x0000008512857209 */ /* 0x000fe20007810000 */
[----:B------:R-:W-:Y:S01]  /*40f0*/  IMAD R240, R0, 0x2, R236 ;  /* 0x0000000200f07824 */ /* 0x000fe200078e02ec */
[----:B------:R-:W-:Y:S01]  /*4100*/  FSEL R11, R44, -INF , !P0 ;  /* 0xff8000002c0b7808 */ /* 0x000fe20004000000 */
[----:B------:R-:W-:Y:S01]  /*4110*/  LDSM.16.MT88.4 R48, [R237+0x900] ;  /* 0x00090000ed30783b */ /* 0x000fe20000004200 */
[----:B------:R-:W-:-:S02]  /*4120*/  ISETP.GT.AND P0, PT, R2, 0x8, P1 ;  /* 0x000000080200780c */ /* 0x000fc40000f04270 */
[----:B------:R-:W-:Y:S01]  /*4130*/  PLOP3.LUT P1, PT, PT, PT, UP0, 0x40, 0x0 ;  /* 0x000000000000781c */ /* 0x000fe20003f2e808 */
[----:B------:R-:W-:Y:S01]  /*4140*/  UISETP.NE.AND UP0, UPT, UR5, URZ, UPT ;  /* 0x0000003f0500728c */ /* 0x000fe2000bf05270 */
[C---:B------:R-:W-:Y:S01]  /*4150*/  ISETP.LT.OR P0, PT, R5.reuse, 0x9, P0 ;  /* 0x000000090500780c */ /* 0x040fe20000701670 */
[----:B------:R-:W-:Y:S01]  /*4160*/  LDSM.16.MT88.4 R44, [R240+0x100] ;  /* 0x00010000f02c783b */ /* 0x000fe20000004200 */
[----:B------:R-:W-:Y:S01]  /*4170*/  FMNMX.FTZ R132, R6, R11, !PT ;  /* 0x0000000b06847209 */ /* 0x000fe20007810000 */
[----:B------:R-:W-:Y:S01]  /*4180*/  ULDC.64 UR4, c[0x0][0x2c8] ;  /* 0x0000b20000047ab9 */ /* 0x000fe20000000a00 */
[----:B------:R-:W-:Y:S01]  /*4190*/  FSEL R10, R12, -INF , !P0 ;  /* 0xff8000000c0a7808 */ /* 0x000fe20004000000 */
[----:B------:R-:W-:Y:S01]  /*41a0*/  LDSM.16.MT88.4 R40, [R240+0x900] ;  /* 0x00090000f028783b */ /* 0x000fe20000004200 */
[----:B------:R-:W-:Y:S02]  /*41b0*/  ISETP.GT.AND P0, PT, R2, 0x9, P2 ;  /* 0x000000090200780c */ /* 0x000fe40001704270 */
[----:B------:R-:W-:Y:S01]  /*41c0*/  PLOP3.LUT P2, PT, PT, PT, UP6, 0x40, 0x0 ;  /* 0x000000000000781c */ /* 0x000fe20003f4e868 */
[----:B------:R-:W-:Y:S01]  /*41d0*/  LDSM.16.MT88.4 R68, [R240+0x1900] ;  /* 0x00190000f044783b */ /* 0x000fe20000004200 */
[----:B------:R-:W-:Y:S01]  /*41e0*/  ISETP.LT.OR P0, PT, R5, 0xa, P0 ;  /* 0x0000000a0500780c */ /* 0x000fe20000701670 */
[----:B------:R-:W-:Y:S01]  /*41f0*/  UISETP.NE.AND UP6, UPT, UR13, URZ, UPT ;  /* 0x0000003f0d00728c */ /* 0x000fe2000bfc5270 */
[----:B------:R-:W-:Y:S01]  /*4200*/  FMNMX.FTZ R132, R10, R132, !PT ;  /* 0x000000840a847209 */ /* 0x000fe20007810000 */
[----:B------:R-:W-:Y:S01]  /*4210*/  LDSM.16.MT88.4 R60, [R236+0x2100] ;  /* 0x00210000ec3c783b */ /* 0x000fe20000004200 */
[----:B------:R-:W-:-:S02]  /*4220*/  FSEL R9, R13, -INF , !P0 ;  /* 0xff8000000d097808 */ /* 0x000fc40004000000 */
[C---:B------:R-:W-:Y:S01]  /*4230*/  ISETP.GT.AND P0, PT, R2.reuse, 0x10, P1 ;  /* 0x000000100200780c */ /* 0x040fe20000f04270 */
[----:B------:R-:W-:Y:S01]  /*4240*/  LDSM.16.MT88.4 R64, [R237+0x1900] ;  /* 0x00190000ed40783b */ /* 0x000fe20000004200 */
[----:B------:R-:W-:Y:S01]  /*4250*/  PLOP3.LUT P1, PT, PT, PT, UP5, 0x40, 0x0 ;  /* 0x000000000000781c */ /* 0x000fe20003f2e858 */
[----:B------:R-:W-:Y:S01]  /*4260*/  UISETP.NE.AND UP5, UPT, UR14, URZ, UPT ;  /* 0x0000003f0e00728c */ /* 0x000fe2000bfa5270 */
[----:B------:R-:W-:Y:S01]  /*4270*/  ISETP.LT.OR P0, PT, R5, 0x11, P0 ;  /* 0x000000110500780c */ /* 0x000fe20000701670 */
[----:B------:R-:W-:Y:S01]  /*4280*/  LDSM.16.MT88.4 R56, [R237+0x2100] ;  /* 0x00210000ed38783b */ /* 0x000fe20000004200 */
[C---:B------:R-:W-:Y:S02]  /*4290*/  ISETP.GT.AND P1, PT, R2.reuse, 0x18, P1 ;  /* 0x000000180200780c */ /* 0x040fe40000f24270 */
[----:B------:R-:W-:Y:S01]  /*42a0*/  FSEL R8, R15, -INF , !P0 ;  /* 0xff8000000f087808 */ /* 0x000fe20004000000 */
[----:B------:R-:W-:Y:S01]  /*42b0*/  STL [R1+0x98], R163 ;  /* 0x000098a301007387 */ /* 0x000fe20000100800 */
[----:B------:R-:W-:-:S02]  /*42c0*/  ISETP.GT.AND P0, PT, R2, 0x11, P2 ;  /* 0x000000110200780c */ /* 0x000fc40001704270 */
[C---:B------:R-:W-:Y:S01]  /*42d0*/  ISETP.LT.OR P1, PT, R5.reuse, 0x19, P1 ;  /* 0x000000190500780c */ /* 0x040fe20000f21670 */
[----:B------:R-:W-:Y:S01]  /*42e0*/  STL [R1+0x94], R162 ;  /* 0x000094a201007387 */ /* 0x000fe20000100800 */
[----:B------:R-:W-:Y:S02]  /*42f0*/  ISETP.LT.OR P0, PT, R5, 0x12, P0 ;  /* 0x000000120500780c */ /* 0x000fe40000701670 */
[----:B------:R-:W-:Y:S01]  /*4300*/  FMNMX.FTZ R133, R17, R133, !PT ;  /* 0x0000008511857209 */ /* 0x000fe20007810000 */
[----:B------:R-:W-:Y:S01]  /*4310*/  STL [R1+0x90], R161 ;  /* 0x000090a101007387 */ /* 0x000fe20000100800 */
[----:B------:R-:W-:Y:S02]  /*4320*/  FSEL R7, R28, -INF , !P0 ;  /* 0xff8000001c077808 */ /* 0x000fe40004000000 */
[----:B------:R-:W-:Y:S01]  /*4330*/  PLOP3.LUT P0, PT, PT, PT, UP4, 0x40, 0x0 ;  /* 0x000000000000781c */ /* 0x000fe20003f0e848 */
[----:B------:R-:W-:Y:S01]  /*4340*/  STL [R1+0x8c], R160 ;  /* 0x00008ca001007387 */ /* 0x000fe20000100800 */
[----:B------:R-:W-:-:S02]  /*4350*/  FSEL R13, R29, -INF , !P1 ;  /* 0xff8000001d0d7808 */ /* 0x000fc40004800000 */
[----:B------:R-:W-:Y:S01]  /*4360*/  ISETP.GT.AND P0, PT, R2, 0x19, P0 ;  /* 0x000000190200780c */ /* 0x000fe20000704270 */
[----:B------:R-:W-:Y:S01]  /*4370*/  STL [R1+0x88], R135 ;  /* 0x0000888701007387 */ /* 0x000fe20000100800 */
[----:B------:R-:W-:Y:S02]  /*4380*/  PLOP3.LUT P1, PT, PT, PT, UP3, 0x40, 0x0 ;  /* 0x000000000000781c */ /* 0x000fe40003f2e838 */
[----:B------:R-:W-:Y:S02]  /*4390*/  ISETP.LT.OR P0, PT, R5, 0x1a, P0 ;  /* 0x0000001a0500780c */ /* 0x000fe40000701670 */
[----:B------:R-:W-:Y:S02]  /*43a0*/  FMNMX.FTZ R132, R9, R132, !PT ;  /* 0x0000008409847209 */ /* 0x000fe40007810000 */
[----:B------:R-:W-:Y:S02]  /*43b0*/  FMNMX.FTZ R133, R22, R133, !PT ;  /* 0x0000008516857209 */ /* 0x000fe40007810000 */
[----:B------:R-:W-:-:S02]  /*43c0*/  FSEL R15, R24, -INF , !P0 ;  /* 0xff800000180f7808 */ /* 0x000fc40004000000 */
[----:B------:R-:W-:Y:S01]  /*43d0*/  PLOP3.LUT P0, PT, PT, PT, UP2, 0x40, 0x0 ;  /* 0x000000000000781c */ /* 0x000fe20003f0e828 */
[----:B------:R-:W-:Y:S01]  /*43e0*/  LDSM.16.MT88.4 R24, [R236+0x900] ;  /* 0x00090000ec18783b */ /* 0x000fe20000004200 */
[----:B------:R-:W-:Y:S02]  /*43f0*/  ISETP.GT.AND P1, PT, R2, 0x20, P1 ;  /* 0x000000200200780c */ /* 0x000fe40000f24270 */
[----:B------:R-:W-:Y:S02]  /*4400*/  FMNMX.FTZ R132, R8, R132, !PT ;  /* 0x0000008408847209 */ /* 0x000fe40007810000 */
[----:B------:R-:W-:Y:S02]  /*4410*/  FMNMX.FTZ R133, R21, R133, !PT ;  /* 0x0000008515857209 */ /* 0x000fe40007810000 */
[----:B------:R-:W-:Y:S02]  /*4420*/  ISETP.GT.AND P0, PT, R2, 0x21, P0 ;  /* 0x000000210200780c */ /* 0x000fe40000704270 */
[----:B------:R-:W-:-:S02]  /*4430*/  ISETP.LT.OR P1, PT, R5, 0x21, P1 ;  /* 0x000000210500780c */ /* 0x000fc40000f21670 */
[----:B------:R-:W-:Y:S02]  /*4440*/  FMNMX.FTZ R132, R7, R132, !PT ;  /* 0x0000008407847209 */ /* 0x000fe40007810000 */
[----:B------:R-:W-:Y:S02]  /*4450*/  FMNMX.FTZ R133, R96, R133, !PT ;  /* 0x0000008560857209 */ /* 0x000fe40007810000 */
[----:B------:R-:W-:Y:S02]  /*4460*/  ISETP.LT.OR P0, PT, R5, 0x22, P0 ;  /* 0x000000220500780c */ /* 0x000fe40000701670 */
[----:B------:R-:W-:Y:S02]  /*4470*/  FSEL R92, R34, -INF , !P1 ;  /* 0xff800000225c7808 */ /* 0x000fe40004800000 */
[----:B------:R-:W-:Y:S02]  /*4480*/  PLOP3.LUT P1, PT, PT, PT, UP1, 0x40, 0x0 ;  /* 0x000000000000781c */ /* 0x000fe40003f2e818 */
[----:B------:R-:W-:-:S02]  /*4490*/  FMNMX.FTZ R132, R13, R132, !PT ;  /* 0x000000840d847209 */ /* 0x000fc40007810000 */
[----:B------:R-:W-:Y:S02]  /*44a0*/  FMNMX.FTZ R133, R95, R133, !PT ;  /* 0x000000855f857209 */ /* 0x000fe40007810000 */
[----:B------:R-:W-:Y:S02]  /*44b0*/  FSEL R91, R33, -INF , !P0 ;  /* 0xff800000215b7808 */ /* 0x000fe40004000000 */
[----:B------:R-:W-:Y:S02]  /*44c0*/  PLOP3.LUT P0, PT, PT, PT, UP0, 0x40, 0x0 ;  /* 0x000000000000781c */ /* 0x000fe40003f0e808 */
[----:B------:R-:W-:Y:S02]  /*44d0*/  ISETP.GT.AND P1, PT, R2, 0x28, P1 ;  /* 0x000000280200780c */ /* 0x000fe40000f24270 */
[----:B------:R-:W-:Y:S02]  /*44e0*/  FMNMX.FTZ R132, R15, R132, !PT ;  /* 0x000000840f847209 */ /* 0x000fe40007810000 */
[----:B------:R-:W-:-:S02]  /*44f0*/  FMNMX.FTZ R133, R94, R133, !PT ;  /* 0x000000855e857209 */ /* 0x000fc40007810000 */
[----:B------:R-:W-:Y:S02]  /*4500*/  ISETP.GT.AND P0, PT, R2, 0x29, P0 ;  /* 0x000000290200780c */ /* 0x000fe40000704270 */
[----:B------:R-:W-:Y:S02]  /*4510*/  ISETP.LT.OR P1, PT, R5, 0x29, P1 ;  /* 0x000000290500780c */ /* 0x000fe40000f21670 */
[----:B------:R-:W-:Y:S02]  /*4520*/  FMNMX.FTZ R132, R92, R132, !PT ;  /* 0x000000845c847209 */ /* 0x000fe40007810000 */
[----:B------:R-:W-:Y:S02]  /*4530*/  FMNMX.FTZ R133, R93, R133, !PT ;  /* 0x000000855d857209 */ /* 0x000fe40007810000 */
[----:B------:R-:W-:Y:S02]  /*4540*/  ISETP.LT.OR P0, PT, R5, 0x2a, P0 ;  /* 0x0000002a0500780c */ /* 0x000fe40000701670 */
[----:B------:R-:W-:Y:S01]  /*4550*/  FSEL R90, R32, -INF , !P1 ;  /* 0xff800000205a7808 */ /* 0x000fe20004800000 */
[----:B------:R-:W1:Y:S01]  /*4560*/  SHFL.BFLY PT, R12, R133, 0x2, 0x1f ;  /* 0x0c401f00850c7f89 */ /* 0x000e6200000e0000 */
[----:B------:R-:W-:-:S02]  /*4570*/  FMNMX.FTZ R132, R91, R132, !PT ;  /* 0x000000845b847209 */ /* 0x000fc40007810000 */
[----:B------:R-:W-:Y:S02]  /*4580*/  FSEL R89, R30, -INF , !P0 ;  /* 0xff8000001e597808 */ /* 0x000fe40004000000 */
[----:B------:R-:W-:Y:S01]  /*4590*/  FMNMX.FTZ R132, R90, R132, !PT ;  /* 0x000000845a847209 */ /* 0x000fe20007810000 */
[----:B------:R-:W-:Y:S01]  /*45a0*/  LDSM.16.MT88.4 R28, [R237+0x100] ;  /* 0x00010000ed1c783b */ /* 0x000fe20000004200 */
[----:B------:R-:W-:Y:S02]  /*45b0*/  LEA R239, R0, R237, 0x1 ;  /* 0x000000ed00ef7211 */ /* 0x000fe400078e08ff */
[----:B------:R-:W-:-:S03]  /*45c0*/  FMNMX.FTZ R132, R89, R132, !PT ;  /* 0x0000008459847209 */ /* 0x000fc60007810000 */
[----:B------:R-:W-:Y:S04]  /*45d0*/  LDSM.16.MT88.4 R32, [R239+0x100] ;  /* 0x00010000ef20783b */ /* 0x000fe80000004200 */
[----:B------:R-:W2:Y:S04]  /*45e0*/  SHFL.BFLY PT, R2, R132, 0x2, 0x1f ;  /* 0x0c401f0084027f89 */ /* 0x000ea800000e0000 */
[----:B------:R-:W-:Y:S01]  /*45f0*/  LDSM.16.MT88.4 R72, [R239+0x900] ;  /* 0x00090000ef48783b */ /* 0x000fe20000004200 */
[----:B-1----:R-:W-:-:S03]  /*4600*/  FMNMX.FTZ R133, R133, R12, !PT ;  /* 0x0000000c85857209 */ /* 0x002fc60007810000 */
[----:B------:R-:W-:Y:S04]  /*4610*/  LDSM.16.MT88.4 R76, [R239+0x1900] ;  /* 0x00190000ef4c783b */ /* 0x000fe80000004200 */
[----:B------:R-:W1:Y:S04]  /*4620*/  SHFL.BFLY PT, R12, R133, 0x1, 0x1f ;  /* 0x0c201f00850c7f89 */ /* 0x000e6800000e0000 */
[----:B------:R-:W-:Y:S01]  /*4630*/  LDSM.16.MT88.4 R80, [R239+0x2100] ;  /* 0x00210000ef50783b */ /* 0x000fe20000004200 */
[----:B--2---:R-:W-:-:S05]  /*4640*/  FMNMX.FTZ R132, R132, R2, !PT ;  /* 0x0000000284847209 */ /* 0x004fca0007810000 */
[----:B------:R-:W2:Y:S01]  /*4650*/  SHFL.BFLY PT, R2, R132, 0x1, 0x1f ;  /* 0x0c201f0084027f89 */ /* 0x000ea200000e0000 */
[----:B-1----:R-:W-:-:S04]  /*4660*/  FMNMX.FTZ R133, R133, R12, !PT ;  /* 0x0000000c85857209 */ /* 0x002fc80007810000 */
[C---:B------:R-:W-:Y:S01]  /*4670*/  FSETP.NEU.FTZ.AND P0, PT, R133.reuse, -INF , PT ;  /* 0xff8000008500780b */ /* 0x040fe20003f1d000 */
[----:B------:R-:W-:-:S05]  /*4680*/  FMUL.FTZ R12, R133, c[0x0][0x2d0] ;  /* 0x0000b400850c7a20 */ /* 0x000fca0000410000 */
[----:B------:R-:W-:-:S05]  /*4690*/  FSEL R12, R12, RZ, P0 ;  /* 0x000000ff0c0c7208 */ /* 0x000fca0000000000 */
[--C-:B------:R-:W-:Y:S01]  /*46a0*/  FFMA.FTZ R14, R14, c[0x0][0x2d0], -R12.reuse ;  /* 0x0000b4000e0e7a23 */ /* 0x100fe2000001080c */
[----:B--2---:R-:W-:Y:S01]  /*46b0*/  FMNMX.FTZ R132, R132, R2, !PT ;  /* 0x0000000284847209 */ /* 0x004fe20007810000 */
[--C-:B------:R-:W-:Y:S02]  /*46c0*/  FFMA.FTZ R16, R16, c[0x0][0x2d0], -R12.reuse ;  /* 0x0000b40010107a23 */ /* 0x100fe4000001080c */
[--C-:B------:R-:W-:Y:S01]  /*46d0*/  FFMA.FTZ R19, R19, c[0x0][0x2d0], -R12.reuse ;  /* 0x0000b40013137a23 */ /* 0x100fe2000001080c */
[C---:B------:R-:W-:Y:S01]  /*46e0*/  FSETP.NEU.FTZ.AND P0, PT, R132.reuse, -INF , PT ;  /* 0xff8000008400780b */ /* 0x040fe20003f1d000 */
[----:B------:R-:W-:Y:S01]  /*46f0*/  FMUL.FTZ R2, R132, c[0x0][0x2d0] ;  /* 0x0000b40084027a20 */ /* 0x000fe20000410000 */
[----:B------:R-:W-:Y:S01]  /*4700*/  MUFU.EX2 R97, R14 ;  /* 0x0000000e00617308 */ /* 0x000fe20000000800 */
[--C-:B------:R-:W-:Y:S02]  /*4710*/  FFMA.FTZ R18, R18, c[0x0][0x2d0], -R12.reuse ;  /* 0x0000b40012127a23 */ /* 0x100fe4000001080c */
[--C-:B------:R-:W-:Y:S01]  /*4720*/  FFMA.FTZ R17, R17, c[0x0][0x2d0], -R12.reuse ;  /* 0x0000b40011117a23 */ /* 0x100fe2000001080c */
[----:B------:R-:W-:Y:S01]  /*4730*/  FSEL R2, R2, RZ, P0 ;  /* 0x000000ff02027208 */ /* 0x000fe20000000000 */
[----:B------:R-:W-:-:S02]  /*4740*/  FFMA.FTZ R20, R20, c[0x0][0x2d0], -R12 ;  /* 0x0000b40014147a23 */ /* 0x000fc4000001080c */
[----:B------:R-:W-:Y:S01]  /*4750*/  FFMA.FTZ R22, R22, c[0x0][0x2d0], -R12 ;  /* 0x0000b40016167a23 */ /* 0x000fe2000001080c */
[----:B------:R-:W-:Y:S01]  /*4760*/  MUFU.EX2 R14, R16 ;  /* 0x00000010000e7308 */ /* 0x000fe20000000800 */
[--C-:B------:R-:W-:Y:S02]  /*4770*/  FFMA.FTZ R3, R11, c[0x0][0x2d0], -R2.reuse ;  /* 0x0000b4000b037a23 */ /* 0x100fe40000010802 */
[----:B------:R-:W-:Y:S02]  /*4780*/  FFMA.FTZ R6, R6, c[0x0][0x2d0], -R2 ;  /* 0x0000b40006067a23 */ /* 0x000fe40000010802 */
[----:B------:R-:W-:-:S03]  /*4790*/  FFMA.FTZ R21, R21, c[0x0][0x2d0], -R12 ;  /* 0x0000b40015157a23 */ /* 0x000fc6000001080c */
[----:B------:R-:W-:Y:S08]  /*47a0*/  MUFU.EX2 R99, R19 ;  /* 0x0000001300637308 */ /* 0x000ff00000000800 */
[----:B------:R-:W-:Y:S08]  /*47b0*/  MUFU.EX2 R128, R18 ;  /* 0x0000001200807308 */ /* 0x000ff00000000800 */
[----:B------:R1:W2:Y:S08]  /*47c0*/  MUFU.EX2 R130, R17 ;  /* 0x0000001100827308 */ /* 0x0002b00000000800 */
[----:B------:R3:W-:Y:S01]  /*47d0*/  MUFU.EX2 R84, R3 ;  /* 0x0000000300547308 */ /* 0x0007e20000000800 */
[----:B-1----:R-:W1:Y:S07]  /*47e0*/  LDSM.16.MT88.4 R16, [R236+0x100] ;  /* 0x00010000ec10783b */ /* 0x002e6e0000004200 */
[----:B------:R-:W4:Y:S01]  /*47f0*/  MUFU.EX2 R98, R20 ;  /* 0x0000001400627308 */ /* 0x000f220000000800 */
[----:B--2---:R-:W-:Y:S01]  /*4800*/  F2FP.PACK_AB R4, R130, R128 ;  /* 0x000000808204723e */ /* 0x004fe200000000ff */
[----:B---3--:R-:W-:-:S06]  /*4810*/  FFMA.FTZ R3, R10, c[0x0][0x2d0], -R2 ;  /* 0x0000b4000a037a23 */ /* 0x008fcc0000010802 */
[----:B------:R-:W2:Y:S08]  /*4820*/  MUFU.EX2 R86, R6 ;  /* 0x0000000600567308 */ /* 0x000eb00000000800 */
[----:B------:R3:W-:Y:S01]  /*4830*/  MUFU.EX2 R85, R3 ;  /* 0x0000000300557308 */ /* 0x0007e20000000800 */
[----:B----4-:R-:W-:-:S07]  /*4840*/  F2FP.PACK_AB R10, R99, R98 ;  /* 0x00000062630a723e */ /* 0x010fce00000000ff */
[----:B------:R-:W-:Y:S01]  /*4850*/  MUFU.EX2 R129, R22 ;  /* 0x0000001600817308 */ /* 0x000fe20000000800 */
[----:B---3--:R-:W-:Y:S01]  /*4860*/  FFMA.FTZ R3, R9, c[0x0][0x2d0], -R2 ;  /* 0x0000b40009037a23 */ /* 0x008fe20000010802 */
[----:B--2---:R-:W-:-:S06]  /*4870*/  F2FP.PACK_AB R9, R84, R86 ;  /* 0x000000565409723e */ /* 0x004fcc00000000ff */
[----:B------:R-:W2:Y:S08]  /*4880*/  MUFU.EX2 R120, R21 ;  /* 0x0000001500787308 */ /* 0x000eb00000000800 */
[----:B------:R3:W4:Y:S01]  /*4890*/  MUFU.EX2 R88, R3 ;  /* 0x0000000300587308 */ /* 0x0007220000000800 */
[----:B--2---:R-:W-:Y:S01]  /*48a0*/  F2FP.PACK_AB R6, R120, R129 ;  /* 0x000000817806723e */ /* 0x004fe200000000ff */
[----:B---3--:R-:W-:Y:S01]  /*48b0*/  FFMA.FTZ R3, R8, c[0x0][0x2d0], -R2 ;  /* 0x0000b40008037a23 */ /* 0x008fe20000010802 */
[----:B------:R-:W-:-:S02]  /*48c0*/  F2FP.PACK_AB R8, R14, R97 ;  /* 0x000000610e08723e */ /* 0x000fc400000000ff */
[----:B----4-:R-:W-:-:S03]  /*48d0*/  F2FP.PACK_AB R11, R88, R85 ;  /* 0x00000055580b723e */ /* 0x010fc600000000ff */
[----:B------:R2:W-:Y:S04]  /*48e0*/  MUFU.EX2 R87, R3 ;  /* 0x0000000300577308 */ /* 0x0005e80000000800 */
[C---:B-1----:R-:W-:Y:S08]  /*48f0*/  HMMA.16816.F32 R20, R8.reuse, R16, RZ ;  /* 0x000000100814723c */ /* 0x042ff000000018ff */
[----:B------:R-:W-:Y:S01]  /*4900*/  HMMA.16816.F32 R16, R8, R18, RZ ;  /* 0x000000120810723c */ /* 0x000fe200000018ff */
[----:B--2---:R-:W-:-:S04]  /*4910*/  FFMA.FTZ R3, R7, c[0x0][0x2d0], -R2 ;  /* 0x0000b40007037a23 */ /* 0x004fc80000010802 */
[----:B------:R1:W2:Y:S03]  /*4920*/  MUFU.EX2 R103, R3 ;  /* 0x0000000300677308 */ /* 0x0002a60000000800 */
[----:B------:R-:W-:Y:S01]  /*4930*/  HMMA.16816.F32 R36, R8, R28, RZ ;  /* 0x0000001c0824723c */ /* 0x000fe200000018ff */
[----:B-1----:R-:W-:Y:S01]  /*4940*/  FFMA.FTZ R3, R13, c[0x0][0x2d0], -R2 ;  /* 0x0000b4000d037a23 */ /* 0x002fe20000010802 */
[----:B--2---:R-:W-:-:S03]  /*4950*/  F2FP.PACK_AB R5, R103, R87 ;  /* 0x000000576705723e */ /* 0x004fc600000000ff */
[----:B------:R1:W-:Y:S02]  /*4960*/  MUFU.EX2 R105, R3 ;  /* 0x0000000300697308 */ /* 0x0003e40000000800 */
[----:B-1----:R-:W-:-:S06]  /*4970*/  FFMA.FTZ R3, R15, c[0x0][0x2d0], -R2 ;  /* 0x0000b4000f037a23 */ /* 0x002fcc0000010802 */
[----:B------:R-:W1:Y:S02]  /*4980*/  MUFU.EX2 R134, R3 ;  /* 0x0000000300867308 */ /* 0x000e640000000800 */
[----:B-1----:R-:W-:-:S07]  /*4990*/  F2FP.PACK_AB R7, R134, R105 ;  /* 0x000000698607723e */ /* 0x002fce00000000ff */
[C---:B------:R-:W-:Y:S08]  /*49a0*/  HMMA.16816.F32 R156, R4.reuse, R24, R20 ;  /* 0x00000018049c723c */ /* 0x040ff00000001814 */
[----:B------:R-:W-:Y:S08]  /*49b0*/  HMMA.16816.F32 R52, R4, R26, R16 ;  /* 0x0000001a0434723c */ /* 0x000ff00000001810 */
[C---:B------:R-:W-:Y:S01]  /*49c0*/  HMMA.16816.F32 R24, R8.reuse, R30, RZ ;  /* 0x0000001e0818723c */ /* 0x040fe200000018ff */
[----:B------:R-:W1:Y:S07]  /*49d0*/  LDSM.16.MT88.4 R28, [R236+0x1900] ;  /* 0x00190000ec1c783b */ /* 0x000e6e0000004200 */
[C---:B------:R-:W-:Y:S08]  /*49e0*/  HMMA.16816.F32 R20, R8.reuse, R44, RZ ;  /* 0x0000002c0814723c */ /* 0x040ff000000018ff */
[----:B------:R-:W-:Y:S01]  /*49f0*/  HMMA.16816.F32 R16, R8, R46, RZ ;  /* 0x0000002e0810723c */ /* 0x000fe200000018ff */
[----:B------:R-:W-:Y:S01]  /*4a00*/  IMAD.MOV.U32 R104, RZ, RZ, R52 ;  /* 0x000000ffff687224 */ /* 0x000fe200078e0034 */
[----:B------:R-:W-:Y:S01]  /*4a10*/  MOV R169, R53 ;  /* 0x0000003500a97202 */ /* 0x000fe20000000f00 */
[----:B------:R-:W-:-:S02]  /*4a20*/  IMAD.MOV.U32 R100, RZ, RZ, R55 ;  /* 0x000000ffff647224 */ /* 0x000fc400078e0037 */
[----:B------:R-:W-:Y:S02]  /*4a30*/  IMAD.MOV.U32 R168, RZ, RZ, R54 ;  /* 0x000000ffffa87224 */ /* 0x000fe400078e0036 */
[----:B------:R-:W2:Y:S01]  /*4a40*/  LDSM.16.MT88.4 R52, [R240+0x2100] ;  /* 0x00210000f034783b */ /* 0x000ea20000004200 */
[C---:B------:R-:W-:Y:S08]  /*4a50*/  HMMA.16816.F32 R148, R4.reuse, R48, R36 ;  /* 0x000000300494723c */ /* 0x040ff00000001824 */
[C---:B------:R-:W-:Y:S08]  /*4a60*/  HMMA.16816.F32 R140, R4.reuse, R40, R20 ;  /* 0x00000028048c723c */ /* 0x040ff00000001814 */
[C---:B------:R-:W-:Y:S08]  /*4a70*/  HMMA.16816.F32 R108, R4.reuse, R42, R16 ;  /* 0x0000002a046c723c */ /* 0x040ff00000001810 */
[----:B------:R-:W-:Y:S08]  /*4a80*/  HMMA.16816.F32 R136, R4, R50, R24 ;  /* 0x000000320488723c */ /* 0x000ff00000001818 */
[C---:B-1----:R-:W-:Y:S08]  /*4a90*/  HMMA.16816.F32 R40, R8.reuse, R28, RZ ;  /* 0x0000001c0828723c */ /* 0x042ff000000018ff */
[----:B------:R-:W-:Y:S01]  /*4aa0*/  HMMA.16816.F32 R48, R8, R32, RZ ;  /* 0x000000200830723c */ /* 0x000fe200000018ff */
[----:B------:R-:W-:Y:S01]  /*4ab0*/  IMAD.MOV.U32 R154, RZ, RZ, R108 ;  /* 0x000000ffff9a7224 */ /* 0x000fe200078e006c */
[----:B------:R-:W-:Y:S01]  /*4ac0*/  MOV R153, R109 ;  /* 0x0000006d00997202 */ /* 0x000fe20000000f00 */
[----:B------:R-:W-:-:S02]  /*4ad0*/  IMAD.MOV.U32 R152, RZ, RZ, R110 ;  /* 0x000000ffff987224 */ /* 0x000fc400078e006e */
[----:B------:R-:W-:-:S03]  /*4ae0*/  IMAD.MOV.U32 R147, RZ, RZ, R111 ;  /* 0x000000ffff937224 */ /* 0x000fc600078e006f */
[C---:B------:R-:W-:Y:S08]  /*4af0*/  HMMA.16816.F32 R24, R8.reuse, R68, RZ ;  /* 0x000000440818723c */ /* 0x040ff000000018ff */
[----:B------:R-:W-:Y:S08]  /*4b00*/  HMMA.16816.F32 R44, R8, R34, RZ ;  /* 0x00000022082c723c */ /* 0x000ff000000018ff */
[----:B------:R-:W-:Y:S08]  /*4b10*/  HMMA.16816.F32 R40, R4, R60, R40 ;  /* 0x0000003c0428723c */ /* 0x000ff00000001828 */
[----:B------:R-:W-:Y:S08]  /*4b20*/  HMMA.16816.F32 R36, R8, R30, RZ ;  /* 0x0000001e0824723c */ /* 0x000ff000000018ff */
[----:B------:R-:W-:Y:S08]  /*4b30*/  HMMA.16816.F32 R48, R4, R72, R48 ;  /* 0x000000480430723c */ /* 0x000ff00000001830 */
[----:B------:R-:W-:Y:S01]  /*4b40*/  HMMA.16816.F32 R16, R8, R76, RZ ;  /* 0x0000004c0810723c */ /* 0x000fe200000018ff */
[----:B------:R-:W-:Y:S01]  /*4b50*/  IMAD.MOV.U32 R146, RZ, RZ, R40 ;  /* 0x000000ffff927224 */ /* 0x000fe200078e0028 */
[----:B------:R-:W-:Y:S01]  /*4b60*/  MOV R145, R41 ;  /* 0x0000002900917202 */ /* 0x000fe20000000f00 */
[----:B------:R-:W-:-:S02]  /*4b70*/  IMAD.MOV.U32 R144, RZ, RZ, R42 ;  /* 0x000000ffff907224 */ /* 0x000fc400078e002a */
[----:B------:R-:W-:-:S03]  /*4b80*/  IMAD.MOV.U32 R131, RZ, RZ, R43 ;  /* 0x000000ffff837224 */ /* 0x000fc600078e002b */
[C---:B------:R-:W-:Y:S08]  /*4b90*/  HMMA.16816.F32 R32, R8.reuse, R64, RZ ;  /* 0x000000400820723c */ /* 0x040ff000000018ff */
[----:B------:R-:W-:Y:S01]  /*4ba0*/  HMMA.16816.F32 R28, R8, R66, RZ ;  /* 0x00000042081c723c */ /* 0x000fe200000018ff */
[----:B------:R-:W1:Y:S01]  /*4bb0*/  LDSM.16.MT88.4 R64, [R236+0x3100] ;  /* 0x00310000ec40783b */ /* 0x000e620000004200 */
[----:B------:R-:W-:Y:S01]  /*4bc0*/  MOV R161, R48 ;  /* 0x0000003000a17202 */ /* 0x000fe20000000f00 */
[----:B------:R-:W-:Y:S01]  /*4bd0*/  IMAD.MOV.U32 R160, RZ, RZ, R49 ;  /* 0x000000ffffa07224 */ /* 0x000fe200078e0031 */
[----:B------:R-:W-:Y:S01]  /*4be0*/  MOV R155, R51 ;  /* 0x00000033009b7202 */ /* 0x000fe20000000f00 */
[----:B------:R-:W-:-:S02]  /*4bf0*/  IMAD.MOV.U32 R135, RZ, RZ, R50 ;  /* 0x000000ffff877224 */ /* 0x000fc400078e0032 */
[----:B------:R-:W3:Y:S01]  /*4c00*/  LDSM.16.MT88.4 R48, [R237+0x3100] ;  /* 0x00310000ed30783b */ /* 0x000ee20000004200 */
[C---:B--2---:R-:W-:Y:S08]  /*4c10*/  HMMA.16816.F32 R24, R4.reuse, R52, R24 ;  /* 0x000000340418723c */ /* 0x044ff00000001818 */
[C---:B------:R-:W-:Y:S08]  /*4c20*/  HMMA.16816.F32 R44, R4.reuse, R74, R44 ;  /* 0x0000004a042c723c */ /* 0x040ff0000000182c */
[----:B------:R-:W-:Y:S01]  /*4c30*/  HMMA.16816.F32 R40, R4, R62, R36 ;  /* 0x0000003e0428723c */ /* 0x000fe20000001824 */
[----:B------:R-:W-:Y:S07]  /*4c40*/  LDSM.16.MT88.4 R60, [R236+0x4900] ;  /* 0x00490000ec3c783b */ /* 0x000fee0000004200 */
[----:B------:R-:W-:Y:S01]  /*4c50*/  HMMA.16816.F32 R20, R8, R70, RZ ;  /* 0x000000460814723c */ /* 0x000fe200000018ff */
[----:B------:R-:W-:Y:S01]  /*4c60*/  IMAD.MOV.U32 R119, RZ, RZ, R25 ;  /* 0x000000ffff777224 */ /* 0x000fe200078e0019 */
[----:B------:R-:W-:Y:S01]  /*4c70*/  MOV R118, R26 ;  /* 0x0000001a00767202 */ /* 0x000fe20000000f00 */
[----:B------:R-:W-:-:S02]  /*4c80*/  IMAD.MOV.U32 R117, RZ, RZ, R27 ;  /* 0x000000ffff757224 */ /* 0x000fc400078e001b */
[----:B------:R-:W-:Y:S02]  /*4c90*/  IMAD.MOV.U32 R116, RZ, RZ, R24 ;  /* 0x000000ffff747224 */ /* 0x000fe400078e0018 */
[----:B------:R-:W2:Y:S01]  /*4ca0*/  LDSM.16.MT88.4 R24, [R236+0x3900] ;  /* 0x00390000ec18783b */ /* 0x000ea20000004200 */
[C---:B------:R-:W-:Y:S01]  /*4cb0*/  HMMA.16816.F32 R16, R4.reuse, R80, R16 ;  /* 0x000000500410723c */ /* 0x040fe20000001810 */
[----:B------:R-:W-:Y:S01]  /*4cc0*/  IMAD.MOV.U32 R102, RZ, RZ, R45 ;  /* 0x000000ffff667224 */ /* 0x000fe200078e002d */
[----:B------:R-:W-:Y:S01]  /*4cd0*/  MOV R163, R46 ;  /* 0x0000002e00a37202 */ /* 0x000fe20000000f00 */
[----:B------:R-:W-:Y:S02]  /*4ce0*/  IMAD.MOV.U32 R101, RZ, RZ, R44 ;  /* 0x000000ffff657224 */ /* 0x000fe400078e002c */
[----:B------:R-:W-:Y:S02]  /*4cf0*/  IMAD.MOV.U32 R162, RZ, RZ, R47 ;  /* 0x000000ffffa27224 */ /* 0x000fe400078e002f */
[----:B------:R-:W4:Y:S01]  /*4d00*/  LDSM.16.MT88.4 R44, [R240+0x3100] ;  /* 0x00310000f02c783b */ /* 0x000f220000004200 */
[----:B------:R-:W-:Y:S01]  /*4d10*/  HMMA.16816.F32 R32, R4, R56, R32 ;  /* 0x000000380420723c */ /* 0x000fe20000001820 */
[----:B------:R-:W-:Y:S01]  /*4d20*/  MOV R36, R41 ;  /* 0x0000002900247202 */ /* 0x000fe20000000f00 */
[----:B------:R-:W-:Y:S01]  /*4d30*/  IMAD.MOV.U32 R127, RZ, RZ, R42 ;  /* 0x000000ffff7f7224 */ /* 0x000fe200078e002a */
[----:B------:R-:W-:Y:S01]  /*4d40*/  MOV R125, R40 ;  /* 0x00000028007d7202 */ /* 0x000fe20000000f00 */
[----:B------:R-:W-:-:S02]  /*4d50*/  IMAD.MOV.U32 R126, RZ, RZ, R43 ;  /* 0x000000ffff7e7224 */ /* 0x000fc400078e002b */
[----:B------:R-:W2:Y:S02]  /*4d60*/  LDSM.16.MT88.4 R40, [R237+0x3900] ;  /* 0x00390000ed28783b */ /* 0x000ea40000004200 */
[C---:B------:R-:W-:Y:S02]  /*4d70*/  HMMA.16816.F32 R20, R4.reuse, R54, R20 ;  /* 0x000000360414723c */ /* 0x040fe40000001814 */
[----:B------:R-:W2:Y:S06]  /*4d80*/  LDSM.16.MT88.4 R52, [R239+0x3100] ;  /* 0x00310000ef34783b */ /* 0x000eac0000004200 */
[----:B------:R-:W-:Y:S01]  /*4d90*/  IMAD.MOV.U32 R15, RZ, RZ, R17 ;  /* 0x000000ffff0f7224 */ /* 0x000fe200078e0011 */
[----:B------:R-:W-:Y:S01]  /*4da0*/  MOV R3, R19 ;  /* 0x0000001300037202 */ /* 0x000fe20000000f00 */
[----:B------:R-:W-:Y:S01]  /*4db0*/  IMAD.MOV.U32 R13, RZ, RZ, R18 ;  /* 0x000000ffff0d7224 */ /* 0x000fe200078e0012 */
[----:B------:R-:W-:Y:S01]  /*4dc0*/  HMMA.16816.F32 R72, R4, R58, R28 ;  /* 0x0000003a0448723c */ /* 0x000fe2000000181c */
[----:B------:R-:W-:Y:S01]  /*4dd0*/  IMAD.MOV.U32 R0, RZ, RZ, R16 ;  /* 0x000000ffff007224 */ /* 0x000fe200078e0010 */
[----:B------:R-:W4:Y:S03]  /*4de0*/  LDSM.16.MT88.4 R56, [R240+0x3900] ;  /* 0x00390000f038783b */ /* 0x000f260000004200 */
[----:B------:R-:W-:Y:S01]  /*4df0*/  IMAD.MOV.U32 R124, RZ, RZ, R33 ;  /* 0x000000ffff7c7224 */ /* 0x000fe200078e0021 */
[----:B------:R-:W-:Y:S01]  /*4e00*/  MOV R122, R35 ;  /* 0x00000023007a7202 */ /* 0x000fe20000000f00 */
[----:B------:R-:W-:Y:S01]  /*4e10*/  IMAD.MOV.U32 R123, RZ, RZ, R34 ;  /* 0x000000ffff7b7224 */ /* 0x000fe200078e0022 */
[----:B-1----:R-:W-:Y:S01]  /*4e20*/  HMMA.16816.F32 R16, R8, R64, RZ ;  /* 0x000000400810723c */ /* 0x002fe200000018ff */
[----:B------:R-:W-:-:S04]  /*4e30*/  IMAD.MOV.U32 R121, RZ, RZ, R32 ;  /* 0x000000ffff797224 */ /* 0x000fc800078e0020 */
[----:B------:R-:W-:Y:S01]  /*4e40*/  MOV R111, R23 ;  /* 0x00000017006f7202 */ /* 0x000fe20000000f00 */
[----:B------:R-:W-:Y:S01]  /*4e50*/  IMAD.MOV.U32 R110, RZ, RZ, R21 ;  /* 0x000000ffff6e7224 */ /* 0x000fe200078e0015 */
[----:B------:R-:W-:Y:S01]  /*4e60*/  MOV R108, R20 ;  /* 0x00000014006c7202 */ /* 0x000fe20000000f00 */
[----:B---3--:R-:W-:Y:S01]  /*4e70*/  HMMA.16816.F32 R32, R8, R48, RZ ;  /* 0x000000300820723c */ /* 0x008fe200000018ff */
[----:B------:R-:W-:Y:S02]  /*4e80*/  IMAD.MOV.U32 R65, RZ, RZ, R36 ;  /* 0x000000ffff417224 */ /* 0x000fe400078e0024 */
[----:B------:R-:W-:-:S05]  /*4e90*/  IMAD.MOV.U32 R109, RZ, RZ, R22 ;  /* 0x000000ffff6d7224 */ /* 0x000fca00078e0016 */
[C---:B------:R-:W-:Y:S01]  /*4ea0*/  HMMA.16816.F32 R28, R8.reuse, R50, RZ ;  /* 0x00000032081c723c */ /* 0x040fe200000018ff */
[----:B------:R-:W1:Y:S07]  /*4eb0*/  LDSM.16.MT88.4 R48, [R239+0x3900] ;  /* 0x00390000ef30783b */ /* 0x000e6e0000004200 */
[----:B------:R-:W-:Y:S08]  /*4ec0*/  HMMA.16816.F32 R36, R8, R66, RZ ;  /* 0x000000420824723c */ /* 0x000ff000000018ff */
[----:B--2---:R-:W-:Y:S08]  /*4ed0*/  HMMA.16816.F32 R68, R4, R24, R16 ;  /* 0x000000180444723c */ /* 0x004ff00000001810 */
[C---:B----4-:R-:W-:Y:S07]  /*4ee0*/  HMMA.16816.F32 R16, R8.reuse, R44, RZ ;  /* 0x0000002c0810723c */ /* 0x050fee00000018ff */
[----:B------:R-:W-:Y:S01]  /*4ef0*/  MOV R45, R105 ;  /* 0x00000069002d7202 */ /* 0x000fe20000000f00 */
[----:B------:R-:W-:Y:S08]  /*4f00*/  HMMA.16816.F32 R20, R8, R78, RZ ;  /* 0x0000004e0814723c */ /* 0x000ff000000018ff */
[C---:B------:R-:W-:Y:S08]  /*4f10*/  HMMA.16816.F32 R76, R4.reuse, R40, R32 ;  /* 0x00000028044c723c */ /* 0x040ff00000001820 */
[----:B------:R-:W-:Y:S01]  /*4f20*/  HMMA.16816.F32 R172, R4, R42, R28 ;  /* 0x0000002a04ac723c */ /* 0x000fe2000000181c */
[----:B------:R-:W-:Y:S07]  /*4f30*/  LDSM.16.MT88.4 R40, [R237+0x4900] ;  /* 0x00490000ed28783b */ /* 0x000fee0000004200 */
[C---:B------:R-:W-:Y:S07]  /*4f40*/  HMMA.16816.F32 R32, R8.reuse, R46, RZ ;  /* 0x0000002e0820723c */ /* 0x040fee00000018ff */
[----:B------:R-:W-:Y:S01]  /*4f50*/  MOV R46, R123 ;  /* 0x0000007b002e7202 */ /* 0x000fe20000000f00 */
[----:B------:R-:W-:Y:S01]  /*4f60*/  HMMA.16816.F32 R28, R8, R52, RZ ;  /* 0x00000034081c723c */ /* 0x000fe200000018ff */
[----:B------:R-:W-:-:S06]  /*4f70*/  IMAD.MOV.U32 R47, RZ, RZ, R122 ;  /* 0x000000ffff2f7224 */ /* 0x000fcc00078e007a */
[----:B------:R-:W-:Y:S01]  /*4f80*/  IMAD.MOV.U32 R53, RZ, RZ, R119 ;  /* 0x000000ffff357224 */ /* 0x000fe200078e0077 */
[----:B------:R-:W-:Y:S01]  /*4f90*/  HMMA.16816.F32 R176, R4, R26, R36 ;  /* 0x0000001a04b0723c */ /* 0x000fe20000001824 */
[----:B------:R-:W2:Y:S01]  /*4fa0*/  LDSM.16.MT88.4 R36, [R236+0x5100] ;  /* 0x00510000ec24783b */ /* 0x000ea20000004200 */
[----:B------:R-:W-:-:S06]  /*4fb0*/  IMAD.MOV.U32 R52, RZ, RZ, R116 ;  /* 0x000000ffff347224 */ /* 0x000fcc00078e0074 */
[----:B------:R-:W-:Y:S07]  /*4fc0*/  HMMA.16816.F32 R24, R8, R54, RZ ;  /* 0x000000360818723c */ /* 0x000fee00000018ff */
[----:B------:R-:W-:Y:S01]  /*4fd0*/  IMAD.MOV.U32 R54, RZ, RZ, R118 ;  /* 0x000000ffff367224 */ /* 0x000fe200078e0076 */
[----:B------:R-:W-:Y:S01]  /*4fe0*/  HMMA.16816.F32 R16, R4, R56, R16 ;  /* 0x000000380410723c */ /* 0x000fe20000001810 */
[----:B------:R-:W-:-:S06]  /*4ff0*/  MOV R55, R117 ;  /* 0x0000007500377202 */ /* 0x000fcc0000000f00 */
[----:B------:R-:W-:Y:S01]  /*5000*/  IMAD.MOV.U32 R56, RZ, RZ, R104 ;  /* 0x000000ffff387224 */ /* 0x000fe200078e0068 */
[----:B------:R-:W-:Y:S01]  /*5010*/  HMMA.16816.F32 R80, R4, R82, R20 ;  /* 0x000000520450723c */ /* 0x000fe20000001814 */
[----:B------:R-:W-:-:S07]  /*5020*/  MOV R57, R103 ;  /* 0x0000006700397202 */ /* 0x000fce0000000f00 */
[----:B------:R-:W-:Y:S07]  /*5030*/  HMMA.16816.F32 R20, R8, R60, RZ ;  /* 0x0000003c0814723c */ /* 0x000fee00000018ff */
[----:B------:R-:W-:Y:S01]  /*5040*/  MOV R60, R0 ;  /* 0x00000000003c7202 */ /* 0x000fe20000000f00 */
[----:B------:R-:W-:Y:S01]  /*5050*/  HMMA.16816.F32 R112, R4, R58, R32 ;  /* 0x0000003a0470723c */ /* 0x000fe20000001820 */
[----:B------:R-:W-:Y:S01]  /*5060*/  IMAD.MOV.U32 R44, RZ, RZ, R16 ;  /* 0x000000ffff2c7224 */ /* 0x000fe200078e0010 */
[----:B------:R-:W-:Y:S01]  /*5070*/  MOV R66, R18 ;  /* 0x0000001200427202 */ /* 0x000fe20000000f00 */
[----:B------:R-:W-:Y:S01]  /*5080*/  IMAD.MOV.U32 R67, RZ, RZ, R17 ;  /* 0x000000ffff437224 */ /* 0x000fe200078e0011 */
[----:B------:R-:W-:Y:S01]  /*5090*/  MOV R61, R15 ;  /* 0x0000000f003d7202 */ /* 0x000fe20000000f00 */
[----:B------:R-:W-:-:S02]  /*50a0*/  IMAD.MOV.U32 R64, RZ, RZ, R19 ;  /* 0x000000ffff407224 */ /* 0x000fc400078e0013 */
[----:B------:R-:W-:Y:S01]  /*50b0*/  IMAD.MOV.U32 R32, RZ, RZ, R102 ;  /* 0x000000ffff207224 */ /* 0x000fe200078e0066 */
[----:B-1----:R-:W-:Y:S01]  /*50c0*/  HMMA.16816.F32 R104, R4, R48, R28 ;  /* 0x000000300468723c */ /* 0x002fe2000000181c */
[----:B------:R-:W-:Y:S01]  /*50d0*/  LDSM.16.MT88.4 R28, [R240+0x4900] ;  /* 0x00490000f01c783b */ /* 0x000fe20000004200 */
[----:B------:R-:W-:Y:S01]  /*50e0*/  IMAD.MOV.U32 R33, RZ, RZ, R57 ;  /* 0x000000ffff217224 */ /* 0x000fe200078e0039 */
[----:B------:R-:W-:Y:S01]  /*50f0*/  MOV R35, R44 ;  /* 0x0000002c00237202 */ /* 0x000fe20000000f00 */
[----:B------:R-:W-:Y:S01]  /*5100*/  IMAD.MOV.U32 R57, RZ, RZ, R65 ;  /* 0x000000ffff397224 */ /* 0x000fe200078e0041 */
[----:B------:R-:W-:Y:S01]  /*5110*/  MOV R65, R120 ;  /* 0x0000007800417202 */ /* 0x000fe20000000f00 */
[----:B------:R-:W-:Y:S01]  /*5120*/  IMAD.MOV.U32 R44, RZ, RZ, R121 ;  /* 0x000000ffff2c7224 */ /* 0x000fe200078e0079 */
[----:B------:R-:W-:Y:S01]  /*5130*/  MOV R48, R100 ;  /* 0x0000006400307202 */ /* 0x000fe20000000f00 */
[----:B------:R-:W-:Y:S01]  /*5140*/  IMAD.MOV.U32 R49, RZ, RZ, R101 ;  /* 0x000000ffff317224 */ /* 0x000fe200078e0065 */
[----:B------:R-:W-:Y:S01]  /*5150*/  HMMA.16816.F32 R16, R8, R62, RZ ;  /* 0x0000003e0810723c */ /* 0x000fe200000018ff */
[----:B------:R-:W-:Y:S01]  /*5160*/  IMAD.MOV.U32 R34, RZ, RZ, R45 ;  /* 0x000000ffff227224 */ /* 0x000fe200078e002d */
[----:B------:R-:W-:Y:S01]  /*5170*/  MOV R59, R126 ;  /* 0x0000007e003b7202 */ /* 0x000fe20000000f00 */
[----:B------:R-:W-:-:S02]  /*5180*/  IMAD.MOV.U32 R58, RZ, RZ, R127 ;  /* 0x000000ffff3a7224 */ /* 0x000fc400078e007f */
[----:B------:R-:W-:Y:S02]  /*5190*/  IMAD.MOV.U32 R45, RZ, RZ, R124 ;  /* 0x000000ffff2d7224 */ /* 0x000fe400078e007c */
[----:B------:R-:W-:Y:S01]  /*51a0*/  FADD.FTZ R0, R97, R14 ;  /* 0x0000000e61007221 */ /* 0x000fe20000010000 */
[----:B------:R-:W-:Y:S01]  /*51b0*/  HMMA.16816.F32 R100, R4, R50, R24 ;  /* 0x000000320464723c */ /* 0x000fe20000001818 */
[----:B------:R-:W1:Y:S01]  /*51c0*/  LDSM.16.MT88.4 R24, [R237+0x5100] ;  /* 0x00510000ed18783b */ /* 0x000e620000004200 */
[----:B------:R-:W-:Y:S02]  /*51d0*/  IMAD.MOV.U32 R62, RZ, RZ, R13 ;  /* 0x000000ffff3e7224 */ /* 0x000fe400078e000d */
[----:B------:R-:W-:Y:S02]  /*51e0*/  FADD.FTZ R13, R98, R0 ;  /* 0x00000000620d7221 */ /* 0x000fe40000010000 */
[----:B------:R-:W-:Y:S02]  /*51f0*/  IMAD.MOV.U32 R63, RZ, RZ, R3 ;  /* 0x000000ffff3f7224 */ /* 0x000fe400078e0003 */
[----:B------:R-:W-:-:S02]  /*5200*/  IMAD.MOV.U32 R50, RZ, RZ, R169 ;  /* 0x000000ffff327224 */ /* 0x000fc400078e00a9 */
[----:B------:R-:W-:Y:S02]  /*5210*/  IMAD.MOV.U32 R51, RZ, RZ, R168 ;  /* 0x000000ffff337224 */ /* 0x000fe400078e00a8 */
[----:B--2---:R-:W-:Y:S01]  /*5220*/  HMMA.16816.F32 R168, R4, R36, R20 ;  /* 0x0000002404a8723c */ /* 0x004fe20000001814 */
[--C-:B------:R-:W-:Y:S02]  /*5230*/  FFMA.FTZ R3, R94, c[0x0][0x2d0], -R12.reuse ;  /* 0x0000b4005e037a23 */ /* 0x100fe4000001080c */
[----:B------:R-:W-:Y:S02]  /*5240*/  FFMA.FTZ R0, R93, c[0x0][0x2d0], -R12 ;  /* 0x0000b4005d007a23 */ /* 0x000fe4000001080c */
[----:B------:R-:W-:Y:S01]  /*5250*/  IMAD.MOV.U32 R97, RZ, RZ, R50 ;  /* 0x000000ffff617224 */ /* 0x000fe200078e0032 */
[----:B------:R-:W-:Y:S01]  /*5260*/  MOV R50, R163 ;  /* 0x000000a300327202 */ /* 0x000fe20000000f00 */
[----:B------:R-:W-:Y:S01]  /*5270*/  IMAD.MOV.U32 R36, RZ, RZ, R111 ;  /* 0x000000ffff247224 */ /* 0x000fe200078e006f */
[----:B------:R-:W-:Y:S01]  /*5280*/  HMMA.16816.F32 R20, R8, R40, RZ ;  /* 0x000000280814723c */ /* 0x000fe200000018ff */
[----:B------:R-:W-:Y:S01]  /*5290*/  MOV R37, R56 ;  /* 0x0000003800257202 */ /* 0x000fe20000000f00 */
[----:B------:R-:W-:Y:S01]  /*52a0*/  IMAD.MOV.U32 R56, RZ, RZ, R125 ;  /* 0x000000ffff387224 */ /* 0x000fe200078e007d */
[----:B------:R2:W3:Y:S01]  /*52b0*/  MUFU.EX2 R40, R0 ;  /* 0x0000000000287308 */ /* 0x0004e20000000800 */
[----:B------:R-:W-:Y:S01]  /*52c0*/  IMAD.MOV.U32 R98, RZ, RZ, R51 ;  /* 0x000000ffff627224 */ /* 0x000fe200078e0033 */
[----:B------:R4:W5:Y:S02]  /*52d0*/  LDL.LU R163, [R1+0x98] ;  /* 0x0000980001a37983 */ /* 0x0009640000300800 */
[----:B------:R-:W-:Y:S01]  /*52e0*/  IMAD.MOV.U32 R41, RZ, RZ, R108 ;  /* 0x000000ffff297224 */ /* 0x000fe200078e006c */
[----:B------:R-:W-:Y:S07]  /*52f0*/  HMMA.16816.F32 R120, R4, R38, R16 ;  /* 0x000000260478723c */ /* 0x000fee0000001810 */
[----:B------:R-:W-:Y:S01]  /*5300*/  MOV R38, R110 ;  /* 0x0000006e00267202 */ /* 0x000fe20000000f00 */
[----:B------:R-:W-:Y:S01]  /*5310*/  HMMA.16816.F32 R16, R8, R42, RZ ;  /* 0x0000002a0810723c */ /* 0x000fe200000018ff */
[----:B------:R-:W-:-:S02]  /*5320*/  IMAD.MOV.U32 R39, RZ, RZ, R109 ;  /* 0x000000ffff277224 */ /* 0x000fc400078e006d */
[----:B------:R-:W-:Y:S01]  /*5330*/  MOV R93, R38 ;  /* 0x00000026005d7202 */ /* 0x000fe20000000f00 */
[----:B--2---:R-:W-:-:S04]  /*5340*/  FFMA.FTZ R0, R92, c[0x0][0x2d0], -R2 ;  /* 0x0000b4005c007a23 */ /* 0x004fc80000010802 */
[C---:B-1----:R-:W-:Y:S01]  /*5350*/  HMMA.16816.F32 R108, R4.reuse, R24, R20 ;  /* 0x00000018046c723c */ /* 0x042fe20000001814 */
[----:B------:R-:W1:Y:S11]  /*5360*/  LDSM.16.MT88.4 R20, [R240+0x5100] ;  /* 0x00510000f014783b */ /* 0x000e760000004200 */
[----:B------:R-:W-:Y:S04]  /*5370*/  @!UPT UIADD3 URZ, URZ, URZ, URZ ;  /* 0x0000003f3f3ff290 */ /* 0x000fe8000fffe03f */
[----:B------:R-:W-:Y:S01]  /*5380*/  HMMA.16816.F32 R116, R4, R26, R16 ;  /* 0x0000001a0474723c */ /* 0x000fe20000001810 */
[----:B------:R-:W-:Y:S01]  /*5390*/  MOV R38, R144 ;  /* 0x0000009000267202 */ /* 0x000fe20000000f00 */
[----:B------:R-:W-:Y:S02]  /*53a0*/  IMAD.MOV.U32 R43, RZ, RZ, R155 ;  /* 0x000000ffff2b7224 */ /* 0x000fe400078e009b */
[----:B------:R-:W-:Y:S02]  /*53b0*/  IMAD.MOV.U32 R94, RZ, RZ, R39 ;  /* 0x000000ffff5e7224 */ /* 0x000fe400078e0027 */
[----:B------:R-:W-:Y:S02]  /*53c0*/  IMAD.MOV.U32 R92, RZ, RZ, R41 ;  /* 0x000000ffff5c7224 */ /* 0x000fe400078e0029 */
[----:B------:R-:W-:Y:S11]  /*53d0*/  HMMA.16816.F32 R16, R8, R28, RZ ;  /* 0x0000001c0810723c */ /* 0x000ff600000018ff */
[----:B------:R-:W-:Y:S11]  /*53e0*/  @!UPT UIADD3 URZ, URZ, URZ, URZ ;  /* 0x0000003f3f3ff290 */ /* 0x000ff6000fffe03f */
[----:B------:R-:W-:Y:S02]  /*53f0*/  @!UPT UIADD3 URZ, URZ, URZ, URZ ;  /* 0x0000003f3f3ff290 */ /* 0x000fe4000fffe03f */
[----:B-1----:R-:W-:Y:S07]  /*5400*/  HMMA.16816.F32 R124, R4, R20, R16 ;  /* 0x00000014047c723c */ /* 0x002fee0000001810 */
[--C-:B------:R-:W-:Y:S01]  /*5410*/  FFMA.FTZ R21, R96, c[0x0][0x2d0], -R12.reuse ;  /* 0x0000b40060157a23 */ /* 0x100fe2000001080c */
[----:B------:R-:W-:Y:S01]  /*5420*/  HMMA.16816.F32 R16, R8, R30, RZ ;  /* 0x0000001e0810723c */ /* 0x000fe200000018ff */
[----:B------:R-:W-:Y:S01]  /*5430*/  FFMA.FTZ R20, R95, c[0x0][0x2d0], -R12 ;  /* 0x0000b4005f147a23 */ /* 0x000fe2000001080c */
[----:B------:R-:W-:Y:S01]  /*5440*/  MOV R96, R37 ;  /* 0x0000002500607202 */ /* 0x000fe20000000f00 */
[----:B------:R-:W-:Y:S01]  /*5450*/  IMAD.MOV.U32 R95, RZ, RZ, R36 ;  /* 0x000000ffff5f7224 */ /* 0x000fe200078e0024 */
[----:B------:R-:W-:Y:S01]  /*5460*/  MOV R28, R154 ;  /* 0x0000009a001c7202 */ /* 0x000fe20000000f00 */
[----:B------:R-:W-:Y:S01]  /*5470*/  IMAD.MOV.U32 R29, RZ, RZ, R153 ;  /* 0x000000ffff1d7224 */ /* 0x000fe200078e0099 */
[----:B------:R-:W-:Y:S11]  /*5480*/  MUFU.EX2 R21, R21 ;  /* 0x0000001500157308 */ /* 0x000ff60000000800 */
[----:B------:R-:W-:Y:S07]  /*5490*/  @!UPT UIADD3 URZ, URZ, URZ, URZ ;  /* 0x0000003f3f3ff290 */ /* 0x000fee000fffe03f */
[----:B------:R-:W-:Y:S01]  /*54a0*/  HMMA.16816.F32 R24, R4, R22, R16 ;  /* 0x000000160418723c */ /* 0x000fe20000001810 */
[----:B------:R-:W-:Y:S01]  /*54b0*/  MOV R31, R147 ;  /* 0x00000093001f7202 */ /* 0x000fe20000000f00 */
[----:B------:R-:W-:Y:S01]  /*54c0*/  IMAD.MOV.U32 R36, RZ, RZ, R146 ;  /* 0x000000ffff247224 */ /* 0x000fe200078e0092 */
[----:B------:R1:W-:Y:S04]  /*54d0*/  MUFU.EX2 R23, R3 ;  /* 0x0000000300177308 */ /* 0x0003e80000000800 */
[----:B------:R-:W-:Y:S01]  /*54e0*/  FADD.FTZ R22, R99, R13 ;  /* 0x0000000d63167221 */ /* 0x000fe20000010000 */
[----:B------:R-:W-:Y:S01]  /*54f0*/  MOV R99, R48 ;  /* 0x0000003000637202 */ /* 0x000fe20000000f00 */
[----:B------:R-:W2:Y:S01]  /*5500*/  LDSM.16.MT88.4 R12, [R239+0x4900] ;  /* 0x00490000ef0c783b */ /* 0x000ea20000004200 */
[----:B------:R-:W-:Y:S01]  /*5510*/  IMAD.MOV.U32 R37, RZ, RZ, R145 ;  /* 0x000000ffff257224 */ /* 0x000fe200078e0091 */
[----:B------:R-:W2:Y:S01]  /*5520*/  MUFU.EX2 R20, R20 ;  /* 0x0000001400147308 */ /* 0x000ea20000000800 */
[----:B------:R-:W-:Y:S01]  /*5530*/  IMAD.MOV.U32 R30, RZ, RZ, R152 ;  /* 0x000000ffff1e7224 */ /* 0x000fe200078e0098 */
[----:B------:R-:W-:Y:S01]  /*5540*/  LDSM.16.MT88.4 R144, [R237+0x1100] ;  /* 0x00110000ed90783b */ /* 0x000fe20000004200 */
[----:B------:R-:W-:-:S02]  /*5550*/  IMAD.MOV.U32 R39, RZ, RZ, R131 ;  /* 0x000000ffff277224 */ /* 0x000fc400078e0083 */
[----:B------:R-:W-:Y:S01]  /*5560*/  IMAD.MOV.U32 R48, RZ, RZ, R49 ;  /* 0x000000ffff307224 */ /* 0x000fe200078e0031 */
[----:B------:R-:W-:Y:S01]  /*5570*/  LDSM.16.MT88.4 R152, [R236+0x1100] ;  /* 0x00110000ec98783b */ /* 0x000fe20000004200 */
[----:B------:R-:W-:Y:S02]  /*5580*/  IMAD.MOV.U32 R49, RZ, RZ, R32 ;  /* 0x000000ffff317224 */ /* 0x000fe400078e0020 */
[----:B-1----:R-:W-:Y:S01]  /*5590*/  FFMA.FTZ R3, R90, c[0x0][0x2d0], -R2 ;  /* 0x0000b4005a037a23 */ /* 0x002fe20000010802 */
[C---:B--2---:R-:W-:Y:S08]  /*55a0*/  HMMA.16816.F32 R16, R8.reuse, R12, RZ ;  /* 0x0000000c0810723c */ /* 0x044ff000000018ff */
[----:B------:R-:W-:Y:S01]  /*55b0*/  HMMA.16816.F32 R8, R8, R14, RZ ;  /* 0x0000000e0808723c */ /* 0x000fe200000018ff */
[----:B------:R-:W1:Y:S11]  /*55c0*/  LDSM.16.MT88.4 R12, [R239+0x5100] ;  /* 0x00510000ef0c783b */ /* 0x000e760000004200 */
[----:B------:R-:W-:Y:S04]  /*55d0*/  @!UPT UIADD3 URZ, URZ, URZ, URZ ;  /* 0x0000003f3f3ff290 */ /* 0x000fe8000fffe03f */
[C---:B-1----:R-:W-:Y:S08]  /*55e0*/  HMMA.16816.F32 R16, R4.reuse, R12, R16 ;  /* 0x0000000c0410723c */ /* 0x042ff00000001810 */
[----:B------:R-:W-:Y:S01]  /*55f0*/  HMMA.16816.F32 R12, R4, R14, R8 ;  /* 0x0000000e040c723c */ /* 0x000fe20000001808 */
[----:B------:R1:W-:Y:S06]  /*5600*/  MUFU.EX2 R7, R0 ;  /* 0x0000000000077308 */ /* 0x0003ec0000000800 */
[----:B------:R-:W-:-:S02]  /*5610*/  FADD.FTZ R4, R128, R22 ;  /* 0x0000001680047221 */ /* 0x000fc40000010000 */
[----:B------:R-:W-:Y:S01]  /*5620*/  MUFU.EX2 R5, R3 ;  /* 0x0000000300057308 */ /* 0x000fe20000000800 */
[----:B---3--:R-:W-:Y:S02]  /*5630*/  IMAD.MOV.U32 R22, RZ, RZ, R40 ;  /* 0x000000ffff167224 */ /* 0x008fe400078e0028 */
[--C-:B-1----:R-:W-:Y:S02]  /*5640*/  FFMA.FTZ R0, R91, c[0x0][0x2d0], -R2.reuse ;  /* 0x0000b4005b007a23 */ /* 0x102fe40000010802 */
[----:B------:R-:W-:-:S03]  /*5650*/  FFMA.FTZ R2, R89, c[0x0][0x2d0], -R2 ;  /* 0x0000b40059027a23 */ /* 0x000fc60000010802 */
[----:B------:R1:W-:Y:S08]  /*5660*/  MUFU.EX2 R6, R0 ;  /* 0x0000000000067308 */ /* 0x0003f00000000800 */
[----:B------:R2:W3:Y:S01]  /*5670*/  MUFU.EX2 R3, R2 ;  /* 0x0000000200037308 */ /* 0x0004e20000000800 */
[----:B------:R-:W-:Y:S01]  /*5680*/  F2FP.PACK_AB R128, R20, R21 ;  /* 0x000000151480723e */ /* 0x000fe200000000ff */
[----:B------:R-:W-:Y:S01]  /*5690*/  IMAD.MOV.U32 R8, RZ, RZ, R35 ;  /* 0x000000ffff087224 */ /* 0x000fe200078e0023 */
[----:B------:R-:W-:Y:S01]  /*56a0*/  MOV R41, R160 ;  /* 0x000000a000297202 */ /* 0x000fe20000000f00 */
[----:B------:R-:W-:-:S02]  /*56b0*/  IMAD.MOV.U32 R40, RZ, RZ, R161 ;  /* 0x000000ffff287224 */ /* 0x000fc400078e00a1 */
[----:B------:R-:W-:Y:S02]  /*56c0*/  IMAD.MOV.U32 R42, RZ, RZ, R135 ;  /* 0x000000ffff2a7224 */ /* 0x000fe400078e0087 */
[----:B------:R-:W-:Y:S02]  /*56d0*/  IMAD.MOV.U32 R51, RZ, RZ, R162 ;  /* 0x000000ffff337224 */ /* 0x000fe400078e00a2 */
[----:B-1----:R-:W-:Y:S01]  /*56e0*/  FADD.FTZ R0, R86, R84 ;  /* 0x0000005456007221 */ /* 0x002fe20000010000 */
[----:B------:R-:W-:Y:S01]  /*56f0*/  MOV R10, R66 ;  /* 0x00000042000a7202 */ /* 0x000fe20000000f00 */
[----:B------:R-:W-:Y:S01]  /*5700*/  IMAD.MOV.U32 R9, RZ, RZ, R67 ;  /* 0x000000ffff097224 */ /* 0x000fe200078e0043 */
[----:B------:R4:W5:Y:S01]  /*5710*/  LDL.LU R162, [R1+0x94] ;  /* 0x0000940001a27983 */ /* 0x0009620000300800 */
[----:B--2---:R-:W-:Y:S01]  /*5720*/  FADD.FTZ R2, R130, R4 ;  /* 0x0000000482027221 */ /* 0x004fe20000010000 */
[----:B------:R-:W-:Y:S02]  /*5730*/  F2FP.PACK_AB R130, R22, R23 ;  /* 0x000000171682723e */ /* 0x000fe400000000ff */
[----:B---3--:R-:W-:Y:S01]  /*5740*/  F2FP.PACK_AB R131, R3, R5 ;  /* 0x000000050383723e */ /* 0x008fe200000000ff */
[----:B------:R-:W-:Y:S01]  /*5750*/  FADD.FTZ R4, R129, R2 ;  /* 0x0000000281047221 */ /* 0x000fe20000010000 */
[----:B------:R-:W-:Y:S01]  /*5760*/  F2FP.PACK_AB R129, R6, R7 ;  /* 0x000000070681723e */ /* 0x000fe200000000ff */
[----:B------:R-:W-:Y:S01]  /*5770*/  FADD.FTZ R0, R85, R0 ;  /* 0x0000000055007221 */ /* 0x000fe20000010000 */
[----:B------:R4:W5:Y:S05]  /*5780*/  LDL.LU R161, [R1+0x90] ;  /* 0x0000900001a17983 */ /* 0x00096a0000300800 */
[C---:B------:R-:W-:Y:S08]  /*5790*/  HMMA.16816.F32 R148, R128.reuse, R144, R148 ;  /* 0x000000908094723c */ /* 0x040ff00000001894 */
[C---:B------:R-:W-:Y:S01]  /*57a0*/  HMMA.16816.F32 R156, R128.reuse, R152, R156 ;  /* 0x00000098809c723c */ /* 0x040fe2000000189c */
[----:B------:R-:W-:Y:S01]  /*57b0*/  FADD.FTZ R0, R88, R0 ;  /* 0x0000000058007221 */ /* 0x000fe20000010000 */
[----:B------:R4:W5:Y:S06]  /*57c0*/  LDL.LU R160, [R1+0x8c] ;  /* 0x00008c0001a07983 */ /* 0x00096c0000300800 */
[C---:B------:R-:W-:Y:S01]  /*57d0*/  HMMA.16816.F32 R144, R128.reuse, R146, R136 ;  /* 0x000000928090723c */ /* 0x040fe20000001888 */
[----:B------:R-:W1:Y:S07]  /*57e0*/  LDSM.16.MT88.4 R136, [R240+0x1100] ;  /* 0x00110000f088783b */ /* 0x000e6e0000004200 */
[----:B------:R-:W-:Y:S01]  /*57f0*/  HMMA.16816.F32 R152, R128, R154, R96 ;  /* 0x0000009a8098723c */ /* 0x000fe20000001860 */
[----:B------:R-:W-:Y:S01]  /*5800*/  FADD.FTZ R2, R87, R0 ;  /* 0x0000000057027221 */ /* 0x000fe20000010000 */
[----:B------:R-:W-:Y:S01]  /*5810*/  LDSM.16.MT88.4 R88, [R240+0x4100] ;  /* 0x00410000f058783b */ /* 0x000fe20000004200 */
[----:B------:R-:W-:-:S03]  /*5820*/  IMAD.MOV.U32 R11, RZ, RZ, R64 ;  /* 0x000000ffff0b7224 */ /* 0x000fc600078e0040 */
[----:B------:R4:W5:Y:S01]  /*5830*/  LDL.LU R135, [R1+0x88] ;  /* 0x0000880001877983 */ /* 0x0009620000300800 */
[----:B------:R-:W-:Y:S01]  /*5840*/  IMAD.MOV.U32 R98, RZ, RZ, R33 ;  /* 0x000000ffff627224 */ /* 0x000fe200078e0021 */
[----:B------:R-:W-:Y:S02]  /*5850*/  MOV R97, R34 ;  /* 0x0000002200617202 */ /* 0x000fe40000000f00 */
[----:B------:R-:W2:Y:S01]  /*5860*/  LDSM.16.MT88.4 R32, [R239+0x1100] ;  /* 0x00110000ef20783b */ /* 0x000ea20000004200 */
[C---:B-1----:R-:W-:Y:S08]  /*5870*/  HMMA.16816.F32 R140, R128.reuse, R136, R140 ;  /* 0x00000088808c723c */ /* 0x042ff0000000188c */
[C---:B------:R-:W-:Y:S08]  /*5880*/  HMMA.16816.F32 R136, R128.reuse, R138, R28 ;  /* 0x0000008a8088723c */ /* 0x040ff0000000181c */
[C---:B--2---:R-:W-:Y:S01]  /*5890*/  HMMA.16816.F32 R28, R128.reuse, R32, R40 ;  /* 0x00000020801c723c */ /* 0x044fe20000001828 */
[----:B------:R-:W-:Y:S07]  /*58a0*/  LDSM.16.MT88.4 R40, [R236+0x2900] ;  /* 0x00290000ec28783b */ /* 0x000fee0000004200 */
[C---:B------:R-:W-:Y:S01]  /*58b0*/  HMMA.16816.F32 R32, R128.reuse, R34, R48 ;  /* 0x000000228020723c */ /* 0x040fe20000001830 */
[----:B------:R-:W1:Y:S07]  /*58c0*/  LDSM.16.MT88.4 R48, [R237+0x2900] ;  /* 0x00290000ed30783b */ /* 0x000e6e0000004200 */
[C---:B-1----:R-:W-:Y:S08]  /*58d0*/  HMMA.16816.F32 R44, R128.reuse, R48, R44 ;  /* 0x00000030802c723c */ /* 0x042ff0000000182c */
[C---:B------:R-:W-:Y:S01]  /*58e0*/  HMMA.16816.F32 R48, R128.reuse, R50, R72 ;  /* 0x000000328030723c */ /* 0x040fe20000001848 */
[----:B------:R-:W1:Y:S07]  /*58f0*/  LDSM.16.MT88.4 R72, [R236+0x4100] ;  /* 0x00410000ec48783b */ /* 0x000e6e0000004200 */
[C---:B------:R-:W-:Y:S08]  /*5900*/  HMMA.16816.F32 R36, R128.reuse, R40, R36 ;  /* 0x000000288024723c */ /* 0x040ff00000001824 */
[C---:B------:R-:W-:Y:S01]  /*5910*/  HMMA.16816.F32 R40, R128.reuse, R42, R56 ;  /* 0x0000002a8028723c */ /* 0x040fe20000001838 */
[----:B------:R-:W2:Y:S07]  /*5920*/  LDSM.16.MT88.4 R56, [R240+0x2900] ;  /* 0x00290000f038783b */ /* 0x000eae0000004200 */
[C---:B-1----:R-:W-:Y:S08]  /*5930*/  HMMA.16816.F32 R68, R128.reuse, R72, R68 ;  /* 0x000000488044723c */ /* 0x042ff00000001844 */
[----:B------:R-:W-:Y:S07]  /*5940*/  HMMA.16816.F32 R72, R128, R74, R176 ;  /* 0x0000004a8048723c */ /* 0x000fee00000018b0 */
[----:B------:R-:W-:Y:S01]  /*5950*/  MOV R178, R98 ;  /* 0x0000006200b27202 */ /* 0x000fe20000000f00 */
[----:B------:R-:W-:-:S02]  /*5960*/  IMAD.MOV.U32 R179, RZ, RZ, R97 ;  /* 0x000000ffffb37224 */ /* 0x000fc400078e0061 */
[----:B------:R-:W1:Y:S01]  /*5970*/  LDSM.16.MT88.4 R96, [R239+0x4100] ;  /* 0x00410000ef60783b */ /* 0x000e620000004200 */
[C---:B--2---:R-:W-:Y:S01]  /*5980*/  HMMA.16816.F32 R52, R128.reuse, R56, R52 ;  /* 0x000000388034723c */ /* 0x044fe20000001834 */
[----:B------:R-:W-:Y:S02]  /*5990*/  IMAD.MOV.U32 R0, RZ, RZ, R65 ;  /* 0x000000ffff007224 */ /* 0x000fe400078e0041 */
[----:B------:R-:W2:Y:S05]  /*59a0*/  LDSM.16.MT88.4 R64, [R239+0x2900] ;  /* 0x00290000ef40783b */ /* 0x000eaa0000004200 */
[C---:B------:R-:W-:Y:S08]  /*59b0*/  HMMA.16816.F32 R56, R128.reuse, R58, R92 ;  /* 0x0000003a8038723c */ /* 0x040ff0000000185c */
[----:B-1----:R-:W-:Y:S01]  /*59c0*/  HMMA.16816.F32 R92, R128, R96, R104 ;  /* 0x00000060805c723c */ /* 0x002fe20000001868 */
[----:B------:R-:W1:Y:S01]  /*59d0*/  LDSM.16.MT88.4 R104, [R236+0x5900] ;  /* 0x00590000ec68783b */ /* 0x000e620000004200 */
[----:B------:R-:W-:-:S02]  /*59e0*/  FADD.FTZ R0, R0, R4 ;  /* 0x0000000400007221 */ /* 0x000fc40000010000 */
[----:B------:R-:W-:Y:S02]  /*59f0*/  FADD.FTZ R2, R178, R2 ;  /* 0x00000002b2027221 */ /* 0x000fe40000010000 */
[----:B------:R-:W-:Y:S02]  /*5a00*/  FADD.FTZ R4, R21, R0 ;  /* 0x0000000015047221 */ /* 0x000fe40000010000 */
[C---:B------:R-:W-:Y:S01]  /*5a10*/  HMMA.16816.F32 R84, R128.reuse, R88, R8 ;  /* 0x000000588054723c */ /* 0x040fe20000001808 */
[----:B------:R-:W-:Y:S01]  /*5a20*/  FADD.FTZ R0, R179, R2 ;  /* 0x00000002b3007221 */ /* 0x000fe20000010000 */
[----:B------:R-:W-:Y:S06]  /*5a30*/  LDSM.16.MT88.4 R8, [R239+0x5900] ;  /* 0x00590000ef08783b */ /* 0x000fec0000004200 */
[----:B------:R-:W-:Y:S01]  /*5a40*/  HMMA.16816.F32 R88, R128, R90, R112 ;  /* 0x0000005a8058723c */ /* 0x000fe20000001870 */
[----:B------:R-:W3:Y:S01]  /*5a50*/  LDSM.16.MT88.4 R112, [R237+0x5900] ;  /* 0x00590000ed70783b */ /* 0x000ee20000004200 */
[----:B------:R-:W-:-:S06]  /*5a60*/  FADD.FTZ R0, R134, R0 ;  /* 0x0000000086007221 */ /* 0x000fcc0000010000 */
[C---:B------:R-:W-:Y:S08]  /*5a70*/  HMMA.16816.F32 R96, R128.reuse, R98, R100 ;  /* 0x000000628060723c */ /* 0x040ff00000001864 */
[C---:B--2---:R-:W-:Y:S08]  /*5a80*/  HMMA.16816.F32 R60, R128.reuse, R64, R60 ;  /* 0x00000040803c723c */ /* 0x044ff0000000183c */
[C---:B------:R-:W-:Y:S01]  /*5a90*/  HMMA.16816.F32 R64, R128.reuse, R66, R80 ;  /* 0x000000428040723c */ /* 0x040fe20000001850 */
[----:B------:R-:W2:Y:S07]  /*5aa0*/  LDSM.16.MT88.4 R80, [R237+0x4100] ;  /* 0x00410000ed50783b */ /* 0x000eae0000004200 */
[C---:B-1----:R-:W-:Y:S08]  /*5ab0*/  HMMA.16816.F32 R100, R128.reuse, R104, R168 ;  /* 0x000000688064723c */ /* 0x042ff000000018a8 */
[----:B------:R-:W-:Y:S01]  /*5ac0*/  HMMA.16816.F32 R104, R128, R106, R120 ;  /* 0x0000006a8068723c */ /* 0x000fe20000001878 */
[----:B------:R-:W1:Y:S01]  /*5ad0*/  LDSM.16.MT88.4 R120, [R240+0x5900] ;  /* 0x00590000f078783b */ /* 0x000e620000004200 */
[----:B------:R-:W-:-:S02]  /*5ae0*/  FADD.FTZ R7, R7, R0 ;  /* 0x0000000007077221 */ /* 0x000fc40000010000 */
[----:B------:R-:W-:Y:S02]  /*5af0*/  FADD.FTZ R2, R20, R4 ;  /* 0x0000000414027221 */ /* 0x000fe40000010000 */
[----:B------:R-:W-:Y:S02]  /*5b00*/  FADD.FTZ R6, R6, R7 ;  /* 0x0000000706067221 */ /* 0x000fe40000010000 */
[----:B------:R-:W-:Y:S02]  /*5b10*/  FADD.FTZ R0, R23, R2 ;  /* 0x0000000217007221 */ /* 0x000fe40000010000 */
[----:B------:R-:W-:Y:S02]  /*5b20*/  FADD.FTZ R5, R5, R6 ;  /* 0x0000000605057221 */ /* 0x000fe40000010000 */
[----:B------:R-:W-:Y:S02]  /*5b30*/  FADD.FTZ R2, R22, R0 ;  /* 0x0000000016027221 */ /* 0x000fe40000010000 */
[----:B------:R-:W-:-:S05]  /*5b40*/  FADD.FTZ R0, R3, R5 ;  /* 0x0000000503007221 */ /* 0x000fca0000010000 */
[----:B------:R4:W-:Y:S04]  /*5b50*/  STL [R1+0x24], R0 ;  /* 0x0000240001007387 */ /* 0x0009e80000100800 */
[----:B------:R4:W-:Y:S01]  /*5b60*/  STL [R1+0x20], R2 ;  /* 0x0000200201007387 */ /* 0x0009e20000100800 */
[----:B------:R-:W-:Y:S01]  /*5b70*/  UIMAD.WIDE.U32 UR18, UR11, UR4, URZ ;  /* 0x000000040b1272a5 */ /* 0x000fe2000f8e003f */
[----:B------:R-:W-:-:S03]  /*5b80*/  PLOP3.LUT P0, PT, PT, PT, UP6, 0x40, 0x0 ;  /* 0x000000000000781c */ /* 0x000fc60003f0e868 */
[----:B------:R-:W-:Y:S01]  /*5b90*/  @UP5 USHF.R.U32.HI UR11, URZ, UR5, UR19 ;  /* 0x000000053f0b5299 */ /* 0x000fe20008011613 */
[----:B---3--:R-:W-:Y:S03]  /*5ba0*/  HMMA.16816.F32 R108, R128, R112, R108 ;  /* 0x00000070806c723c */ /* 0x008fe6000000186c */
[----:B------:R-:W-:-:S03]  /*5bb0*/  UIADD3 UR4, UR10, UR11, URZ ;  /* 0x0000000b0a047290 */ /* 0x000fc6000fffe03f */
[----:B------:R-:W-:Y:S02]  /*5bc0*/  ULDC UR11, c[0x0][0x328] ;  /* 0x0000ca00000b7ab9 */ /* 0x000fe40000000800 */
[----:B------:R-:W-:Y:S01]  /*5bd0*/  HMMA.16816.F32 R112, R128, R114, R116 ;  /* 0x000000728070723c */ /* 0x000fe20000001874 */
[----:B------:R-:W-:Y:S02]  /*5be0*/  UIADD3 UR8, UR8, -0x2, URZ ;  /* 0xfffffffe08087890 */ /* 0x000fe4000fffe03f */
[----:B------:R-:W-:-:S05]  /*5bf0*/  UIADD3 UR11, UR4, UR11, URZ ;  /* 0x0000000b040b7290 */ /* 0x000fca000fffe03f */
[C---:B--2---:R-:W-:Y:S08]  /*5c00*/  HMMA.16816.F32 R76, R128.reuse, R80, R76 ;  /* 0x00000050804c723c */ /* 0x044ff0000000184c */
[C---:B-1----:R-:W-:Y:S08]  /*5c10*/  HMMA.16816.F32 R116, R128.reuse, R120, R124 ;  /* 0x000000788074723c */ /* 0x042ff0000000187c */
[C---:B------:R-:W-:Y:S08]  /*5c20*/  HMMA.16816.F32 R80, R128.reuse, R82, R172 ;  /* 0x000000528050723c */ /* 0x040ff000000018ac */
[C---:B------:R-:W-:Y:S08]  /*5c30*/  HMMA.16816.F32 R120, R128.reuse, R122, R24 ;  /* 0x0000007a8078723c */ /* 0x040ff00000001818 */
[C---:B------:R-:W-:Y:S08]  /*5c40*/  HMMA.16816.F32 R124, R128.reuse, R8, R16 ;  /* 0x00000008807c723c */ /* 0x040ff00000001810 */
[----:B------:R-:W-:Y:S01]  /*5c50*/  HMMA.16816.F32 R128, R128, R10, R12 ;  /* 0x0000000a8080723c */ /* 0x000fe2000000180c */
[----:B------:R-:W-:Y:S07]  /*5c60*/  @P0 BRA `(.L_x_343) ;  /* 0x0000015000000947 */ /* 0x000fee0003800000 */
[----:B----4-:R-:W-:Y:S01]  /*5c70*/  ISETP.LT.AND P0, PT, RZ, UR4, PT ;  /* 0x00000004ff007c0c */ /* 0x010fe2000bf01270 */
[----:B------:R-:W-:-:S02]  /*5c80*/  UIADD3 UR18, UR4, -0x1, URZ ;  /* 0xffffffff04127890 */ /* 0x000fc4000fffe03f */
[----:B------:R-:W-:-:S10]  /*5c90*/  ULDC UR10, c[0x0][0x32c] ;  /* 0x0000cb00000a7ab9 */ /* 0x000fd40000000800 */
[----:B------:R-:W-:Y:S05]  /*5ca0*/  @P0 BRA `(.L_x_344) ;  /* 0x0000008000000947 */ /* 0x000fea0003800000 */
[----:B------:R-:W-:Y:S02]  /*5cb0*/  UISETP.NE.AND UP0, UPT, UR10, 0x1, UPT ;  /* 0x000000010a00788c */ /* 0x000fe4000bf05270 */
[----:B------:R-:W-:-:S03]  /*5cc0*/  UIADD3 UR18, -UR4, URZ, URZ ;  /* 0x0000003f04127290 */ /* 0x000fc6000fffe13f */
[----:B------:R-:W-:Y:S02]  /*5cd0*/  ULDC.64 UR4, c[0x0][0x330] ;  /* 0x0000cc0000047ab9 */ /* 0x000fe40000000a00 */
[----:B------:R-:W-:-:S07]  /*5ce0*/  UIMAD.WIDE.U32 UR20, UR18, UR4, URZ ;  /* 0x00000004121472a5 */ /* 0x000fce000f8e003f */
[----:B------:R-:W-:Y:S02]  /*5cf0*/  @UP0 UMOV UR19, UR21 ;  /* 0x0000001500130c82 */ /* 0x000fe40008000000 */
[----:B------:R-:W-:-:S04]  /*5d00*/  @UP0 USHF.R.U32.HI UR18, URZ, UR5, UR19 ;  /* 0x000000053f120299 */ /* 0x000fc80008011613 */
[----:B------:R-:W-:Y:S01]  /*5d10*/  ULOP3.LUT UR18, URZ, UR18, URZ, 0x33, !UPT ;  /* 0x000000123f127292 */ /* 0x000fe2000f8e333f */
[----:B------:R-:W-:Y:S05]  /*5d20*/  BRA `(.L_x_345) ;  /* 0x0000005000007947 */ /* 0x000fea0003800000 */
.L_x_344:
[----:B------:R-:W-:Y:S02]  /*5d30*/  UISETP.NE.AND UP0, UPT, UR10, 0x1, UPT ;  /* 0x000000010a00788c */ /* 0x000fe4000bf05270 */
[----:B------:R-:W-:Y:S02]  /*5d40*/  ULDC.64 UR4, c[0x0][0x330] ;  /* 0x0000cc0000047ab9 */ /* 0x000fe40000000a00 */
[----:B------:R-:W-:-:S07]  /*5d50*/  UIMAD.WIDE.U32 UR20, UR18, UR4, URZ ;  /* 0x00000004121472a5 */ /* 0x000fce000f8e003f */
[----:B------:R-:W-:Y:S02]  /*5d60*/  @UP0 UMOV UR19, UR21 ;  /* 0x0000001500130c82 */ /* 0x000fe40008000000 */
[----:B------:R-:W-:Y:S02]  /*5d70*/  @UP0 USHF.R.U32.HI UR18, URZ, UR5, UR19 ;  /* 0x000000053f120299 */ /* 0x000fe40008011613 */
.L_x_345:
[----:B------:R-:W-:Y:S02]  /*5d80*/  ULDC UR4, c[0x0][0x32c] ;  /* 0x0000cb0000047ab9 */ /* 0x000fe40000000800 */
[----:B------:R-:W-:-:S04]  /*5d90*/  UIMAD UR4, UR18, UR10, UR4 ;  /* 0x0000000a120472a4 */ /* 0x000fc8000f8e0204 */
[----:B------:R-:W-:-:S04]  /*5da0*/  UISETP.LT.AND UP0, UPT, UR11, UR4, UPT ;  /* 0x000000040b00728c */ /* 0x000fc8000bf01270 */
[----:B------:R-:W-:-:S04]  /*5db0*/  USEL UR11, UR11, UR4, UP0 ;  /* 0x000000040b0b7287 */ /* 0x000fc80008000000 */
.L_x_343:
[----:B----4-:R-:W-:-:S04]  /*5dc0*/  UIMAD.WIDE UR4, UR11, 0x2aaaaaab, URZ ;  /* 0x2aaaaaab0b0478a5 */ /* 0x010fc8000f8e023f */
[----:B------:R-:W-:-:S04]  /*5dd0*/  USHF.R.U32.HI UR4, URZ, 0x1f, UR5 ;  /* 0x0000001f3f047899 */ /* 0x000fc80008011605 */
[----:B------:R-:W-:-:S04]  /*5de0*/  ULEA.HI.SX32 UR4, UR5, UR4, 0x1d ;  /* 0x0000000405047291 */ /* 0x000fc8000f8fea3f */
[----:B------:R-:W-:-:S04]  /*5df0*/  UISETP.LT.AND UP0, UPT, UR9, UR4, UPT ;  /* 0x000000040900728c */ /* 0x000fc8000bf01270 */
[----:B------:R-:W-:-:S04]  /*5e00*/  USEL UR10, UR9, UR4, !UP0 ;  /* 0x00000004090a7287 */ /* 0x000fc8000c000000 */
[----:B------:R-:W-:-:S06]  /*5e10*/  UISETP.GE.AND UP0, UPT, UR8, UR10, UPT ;  /* 0x0000000a0800728c */ /* 0x000fcc000bf06270 */
[----:B------:R-:W-:-:S13]  /*5e20*/  PLOP3.LUT P0, PT, PT, PT, UP0, 0x40, 0x0 ;  /* 0x000000000000781c */ /* 0x000fda0003f0e808 */
[----:B------:R-:W-:Y:S05]  /*5e30*/  @P0 BRA `(.L_x_346) ;  /* 0x00003f9000000947 */ /* 0x000fea0003800000 */
[----:B------:R-:W2:Y:S04]  /*5e40*/  LDL.64 R8, [R1+0x48] ;  /* 0x0000480001087983 */ /* 0x000ea80000100a00 */
[----:B------:R-:W3:Y:S04]  /*5e50*/  LDL.64 R6, [R1+0x40] ;  /* 0x0000400001067983 */ /* 0x000ee80000100a00 */
[----:B------:R-:W4:Y:S04]  /*5e60*/  LDL.64 R2, [R1+0x38] ;  /* 0x0000380001027983 */ /* 0x000f280000100a00 */
[----:B------:R-:W4:Y:S01]  /*5e70*/  LDL.64 R4, [R1+0x30] ;  /* 0x0000300001047983 */ /* 0x000f220000100a00 */
[----:B------:R-:W-:-:S02]  /*5e80*/  MOV R134, R132 ;  /* 0x0000008400867202 */ /* 0x000fc40000000f00 */
[C---:B--2---:R-:W-:Y:S02]  /*5e90*/  IADD3 R0, P0, R8.reuse, 0x40, RZ ;  /* 0x0000004008007810 */ /* 0x044fe40007f1e0ff */
[----:B------:R-:W-:-:S03]  /*5ea0*/  IADD3 R11, P1, R8, 0x80, RZ ;  /* 0x00000080080b7810 */ /* 0x000fc60007f3e0ff */
[--C-:B---3--:R-:W-:Y:S01]  /*5eb0*/  IMAD.X R10, RZ, RZ, R7.reuse, P0 ;  /* 0x000000ffff0a7224 */ /* 0x108fe200000e0607 */
[----:B------:R1:W-:Y:S01]  /*5ec0*/  STL [R1+0x68], R0 ;  /* 0x0000680001007387 */ /* 0x0003e20000100800 */
[----:B------:R-:W-:-:S03]  /*5ed0*/  IMAD.X R9, RZ, RZ, R7, P1 ;  /* 0x000000ffff097224 */ /* 0x000fc600008e0607 */
[----:B------:R-:W-:Y:S04]  /*5ee0*/  STL [R1+0x60], R11 ;  /* 0x0000600b01007387 */ /* 0x000fe80000100800 */
[----:B------:R-:W-:Y:S01]  /*5ef0*/  STL [R1+0x64], R10 ;  /* 0x0000640a01007387 */ /* 0x000fe20000100800 */
[----:B-1----:R-:W-:Y:S02]  /*5f00*/  IADD3 R0, P0, R8, 0xc0, RZ ;  /* 0x000000c008007810 */ /* 0x002fe40007f1e0ff */
[----:B----4-:R-:W-:-:S03]  /*5f10*/  IADD3 R8, P2, R2, 0x40, RZ ;  /* 0x0000004002087810 */ /* 0x010fc60007f5e0ff */
[----:B------:R1:W-:Y:S02]  /*5f20*/  STL [R1+0x58], R0 ;  /* 0x0000580001007387 */ /* 0x0003e40000100800 */
[----:B------:R-:W-:Y:S02]  /*5f30*/  IMAD.X R6, RZ, RZ, R5, P2 ;  /* 0x000000ffff067224 */ /* 0x000fe400010e0605 */
[----:B------:R-:W-:Y:S04]  /*5f40*/  STL [R1+0x5c], R9 ;  /* 0x00005c0901007387 */ /* 0x000fe80000100800 */
[----:B------:R-:W-:Y:S01]  /*5f50*/  STL [R1+0x50], R8 ;  /* 0x0000500801007387 */ /* 0x000fe20000100800 */
[----:B-1----:R-:W-:Y:S01]  /*5f60*/  IMAD.X R0, RZ, RZ, R7, P0 ;  /* 0x000000ffff007224 */ /* 0x002fe200000e0607 */
[----:B------:R-:W-:-:S04]  /*5f70*/  IADD3 R7, P1, R2, 0x80, RZ ;  /* 0x0000008002077810 */ /* 0x000fc80007f3e0ff */
[----:B------:R1:W-:Y:S01]  /*5f80*/  STL [R1+0x54], R0 ;  /* 0x0000540001007387 */ /* 0x0003e20000100800 */
[----:B------:R-:W-:-:S03]  /*5f90*/  IMAD.X R3, RZ, RZ, R5, P1 ;  /* 0x000000ffff037224 */ /* 0x000fc600008e0605 */
[----:B------:R-:W-:Y:S04]  /*5fa0*/  STL [R1+0x1c], R7 ;  /* 0x00001c0701007387 */ /* 0x000fe80000100800 */
[----:B------:R-:W-:Y:S01]  /*5fb0*/  STL [R1+0x2c], R6 ;  /* 0x00002c0601007387 */ /* 0x000fe20000100800 */
[----:B-1----:R-:W-:-:S05]  /*5fc0*/  IADD3 R0, P0, R2, 0xc0, RZ ;  /* 0x000000c002007810 */ /* 0x002fca0007f1e0ff */
[----:B------:R1:W-:Y:S04]  /*5fd0*/  STL [R1+0x14], R0 ;  /* 0x0000140001007387 */ /* 0x0003e80000100800 */
[----:B------:R2:W-:Y:S01]  /*5fe0*/  STL [R1+0x18], R3 ;  /* 0x0000180301007387 */ /* 0x0005e20000100800 */
[----:B-1----:R-:W-:-:S05]  /*5ff0*/  IADD3.X R0, RZ, R5, RZ, P0, !PT ;  /* 0x00000005ff007210 */ /* 0x002fca00007fe4ff */
[----:B------:R2:W-:Y:S01]  /*6000*/  STL [R1+0x10], R0 ;  /* 0x0000100001007387 */ /* 0x0005e20000100800 */
[----:B------:R-:W-:-:S03]  /*6010*/  IMAD.MOV.U32 R2, RZ, RZ, R133 ;  /* 0x000000ffff027224 */ /* 0x000fc600078e0085 */
.L_x_357:
[----:B-12---:R-:W2:Y:S01]  /*6020*/  LDL R0, [R1] ;  /* 0x0000000001007983 */ /* 0x006ea20000100800 */
[----:B------:R-:W-:Y:S04]  /*6030*/  DEPBAR.LE SB0, 0x0 ;  /* 0x000080000000791a */ /* 0x000fe80000000000 */
[----:B------:R-:W-:Y:S01]  /*6040*/  BAR.SYNC.DEFER_BLOCKING 0x0 ;  /* 0x0000000000007b1d */ /* 0x000fe20000010000 */
[----:B------:R-:W-:Y:S06]  /*6050*/  UISETP.GT.AND UP0, UPT, UR9, UR8, UPT ;  /* 0x000000080900728c */ /* 0x000fec000bf04270 */
[----:B------:R-:W-:Y:S01]  /*6060*/  PLOP3.LUT P0, PT, PT, PT, UP0, 0x80, 0x0 ;  /* 0x000000000000781c */ /* 0x000fe20003f0f008 */
[----:B-----5:R1:W3:Y:S04]  /*6070*/  LDSM.16.M88.4 R8, [R135+0x10100] ;  /* 0x010100008708783b */ /* 0x0202e80000000200 */
[----:B------:R1:W4:Y:S04]  /*6080*/  LDSM.16.M88.4 R16, [R135+0x10900] ;  /* 0x010900008710783b */ /* 0x0003280000000200 */
[----:B------:R1:W1:Y:S04]  /*6090*/  LDSM.16.M88.4 R24, [R135+0x11100] ;  /* 0x011100008718783b */ /* 0x0002680000000200 */
[----:B------:R1:W1:Y:S04]  /*60a0*/  LDSM.16.M88.4 R168, [R242] ;  /* 0x00000000f2a8783b */ /* 0x0002680000000200 */
[----:B------:R1:W1:Y:S04]  /*60b0*/  LDSM.16.M88.4 R176, [R252] ;  /* 0x00000000fcb0783b */ /* 0x0002680000000200 */
[----:B--2---:R2:W1:Y:S01]  /*60c0*/  LDSM.16.M88.4 R172, [R0] ;  /* 0x0000000000ac783b */ /* 0x0044620000000200 */
[----:B------:R-:W-:-:S05]  /*60d0*/  @P0 BRA `(.L_x_347) ;  /* 0x0000043000000947 */ /* 0x000fca0003800000 */
[----:B--234-:R-:W2:Y:S01]  /*60e0*/  LDL R0, [R1+0x28] ;  /* 0x0000280001007983 */ /* 0x01cea20000100800 */
[----:B------:R-:W-:Y:S02]  /*60f0*/  ULDC.64 UR4, c[0x0][0x208] ;  /* 0x0000820000047ab9 */ /* 0x000fe40000000a00 */
[----:B------:R-:W-:Y:S01]  /*6100*/  UIMAD.WIDE.U32 UR18, UR8, UR4, URZ ;  /* 0x00000004081272a5 */ /* 0x000fe2000f8e003f */
[----:B------:R-:W3:Y:S01]  /*6110*/  LDL.64 R6, [R1+0x48] ;  /* 0x0000480001067983 */ /* 0x000ee20000100a00 */
[----:B------:R-:W-:Y:S03]  /*6120*/  USHF.R.S32.HI UR11, URZ, 0x1f, UR8 ;  /* 0x0000001f3f0b7899 */ /* 0x000fe60008011408 */
[----:B------:R-:W4:Y:S01]  /*6130*/  LDL.64 R132, [R1+0x40] ;  /* 0x0000400001847983 */ /* 0x000f220000100a00 */
[----:B------:R-:W-:Y:S03]  /*6140*/  UIMAD UR11, UR11, UR4, URZ ;  /* 0x000000040b0b72a4 */ /* 0x000fe6000f8e023f */
[----:B------:R-:W5:Y:S01]  /*6150*/  LDL R12, [R1+0x4] ;  /* 0x00000400010c7983 */ /* 0x000f620000100800 */
[----:B------:R-:W-:Y:S03]  /*6160*/  UIMAD UR11, UR8, UR5, UR11 ;  /* 0x00000005080b72a4 */ /* 0x000fe6000f8e020b */
[----:B------:R-:W5:Y:S01]  /*6170*/  LDL R22, [R1+0x68] ;  /* 0x0000680001167983 */ /* 0x000f620000100800 */
[----:B------:R-:W-:Y:S02]  /*6180*/  UIADD3 UR4, UR19, UR11, URZ ;  /* 0x0000000b13047290 */ /* 0x000fe4000fffe03f */
[----:B------:R-:W-:Y:S01]  /*6190*/  UIMAD.WIDE.U32 UR18, UR18, 0x30, URZ ;  /* 0x00000030121278a5 */ /* 0x000fe2000f8e003f */
[----:B------:R-:W5:Y:S01]  /*61a0*/  LDL R21, [R1+0x64] ;  /* 0x0000640001157983 */ /* 0x000f620000100800 */
[----:B------:R-:W-:Y:S03]  /*61b0*/  UIMAD UR4, UR4, 0x30, URZ ;  /* 0x00000030040478a4 */ /* 0x000fe6000f8e023f */
[----:B------:R-:W5:Y:S01]  /*61c0*/  LDL R20, [R1+0x60] ;  /* 0x0000600001147983 */ /* 0x000f620000100800 */
[----:B------:R-:W-:Y:S03]  /*61d0*/  UIADD3 UR4, UR19, UR4, URZ ;  /* 0x0000000413047290 */ /* 0x000fe6000fffe03f */
[----:B------:R-:W5:Y:S04]  /*61e0*/  LDL R15, [R1+0x5c] ;  /* 0x00005c00010f7983 */ /* 0x000f680000100800 */
[----:B------:R-:W5:Y:S04]  /*61f0*/  LDL R14, [R1+0x58] ;  /* 0x00005800010e7983 */ /* 0x000f680000100800 */
[----:B------:R-:W5:Y:S01]  /*6200*/  LDL R13, [R1+0x54] ;  /* 0x00005400010d7983 */ /* 0x000f620000100800 */
[----:B--2---:R-:W-:Y:S02]  /*6210*/  LOP3.LUT P2, RZ, R0, 0x1, RZ, 0xc0, !PT ;  /* 0x0000000100ff7812 */ /* 0x004fe4000784c0ff */
[----:B---3--:R-:W-:Y:S04]  /*6220*/  IADD3 R0, P1, R6, UR18, RZ ;  /* 0x0000001206007c10 */ /* 0x008fe8000ff3e0ff */
[C---:B------:R-:W-:Y:S02]  /*6230*/  LEA R4, P0, R0.reuse, c[0x0][0x1f8], 0x1 ;  /* 0x00007e0000047a11 */ /* 0x040fe400078008ff */
[----:B----4-:R-:W-:Y:S04]  /*6240*/  IADD3.X R3, R133, UR4, RZ, P1, !PT ;  /* 0x0000000485037c10 */ /* 0x010fe80008ffe4ff */
[----:B------:R-:W-:Y:S02]  /*6250*/  LEA.HI.X R5, R0, c[0x0][0x1fc], R3, 0x1, P0 ;  /* 0x00007f0000057a11 */ /* 0x000fe400000f0c03 */
[----:B-----5:R-:W-:Y:S03]  /*6260*/  IADD3 R0, P1, R22, UR18, RZ ;  /* 0x0000001216007c10 */ /* 0x020fe6000ff3e0ff */
[----:B------:R-:W-:Y:S01]  /*6270*/  @!PT LDS RZ, [RZ] ;  /* 0x00000000fffff984 */ /* 0x000fe20000000800 */
[----:B------:R-:W-:Y:S01]  /*6280*/  @!PT LDS RZ, [RZ] ;  /* 0x00000000fffff984 */ /* 0x000fe20000000800 */
[----:B------:R-:W-:Y:S01]  /*6290*/  @!PT LDS RZ, [RZ] ;  /* 0x00000000fffff984 */ /* 0x000fe20000000800 */
[----:B------:R2:W-:Y:S01]  /*62a0*/  LDGSTS.E.BYPASS.LTC128B.128 [R12+0x100], [R4.64], !P6 ;  /* 0x00100000040c7fae */ /* 0x0005e2000f101d50 */
[----:B------:R-:W-:Y:S02]  /*62b0*/  IADD3.X R3, R21, UR4, RZ, P1, !PT ;  /* 0x0000000415037c10 */ /* 0x000fe40008ffe4ff */
[C---:B--2---:R-:W-:Y:S04]  /*62c0*/  LEA R4, P0, R0.reuse, c[0x0][0x1f8], 0x1 ;  /* 0x00007e0000047a11 */ /* 0x044fe800078008ff */
[----:B------:R-:W-:Y:S02]  /*62d0*/  LEA.HI.X R5, R0, c[0x0][0x1fc], R3, 0x1, P0 ;  /* 0x00007f0000057a11 */ /* 0x000fe400000f0c03 */
[----:B------:R-:W-:Y:S03]  /*62e0*/  IADD3 R0, P1, R20, UR18, RZ ;  /* 0x0000001214007c10 */ /* 0x000fe6000ff3e0ff */
        /* <DEDUP_REMOVED lines=8> */
[----:B------:R-:W-:Y:S01]  /*6370*/  LEA.HI.X R5, R0, c[0x0][0x1fc], R3, 0x1, P0 ;  /* 0x00007f0000057a11 */ /* 0x000fe200000f0c03 */
[----:B------:R-:W-:Y:S04]  /*6380*/  @!P3 IMAD.MOV.U32 R0, RZ, RZ, c[0x0][0x208] ;  /* 0x00008200ff00b624 */ /* 0x000fe800078e00ff */
[----:B------:R2:W-:Y:S01]  /*6390*/  LDGSTS.E.BYPASS.LTC128B.128 [R12+0x4900], [R4.64], !P4 ;  /* 0x04900000040c7fae */ /* 0x0005e2000e101d50 */
[C---:B------:R-:W-:Y:S01]  /*63a0*/  @!P3 LEA R3, P0, R0.reuse, UR18, 0x5 ;  /* 0x000000120003bc11 */ /* 0x040fe2000f8028ff */
[----:B--2---:R-:W-:Y:S05]  /*63b0*/  @!P3 IMAD.MOV.U32 R4, RZ, RZ, c[0x0][0x20c] ;  /* 0x00008300ff04b624 */ /* 0x004fea00078e00ff */
[----:B------:R-:W-:Y:S02]  /*63c0*/  @!P3 LEA.HI.X R0, R0, UR4, R4, 0x5, P0 ;  /* 0x000000040000bc11 */ /* 0x000fe400080f2c04 */
[C---:B------:R-:W-:Y:S04]  /*63d0*/  @!P3 IADD3 R4, P1, R3.reuse, R6, RZ ;  /* 0x000000060304b210 */ /* 0x040fe80007f3e0ff */
[----:B------:R-:W-:Y:S01]  /*63e0*/  @!P3 LEA R6, P0, R4, c[0x0][0x1f8], 0x1 ;  /* 0x00007e000406ba11 */ /* 0x000fe200078008ff */
[----:B------:R-:W-:Y:S05]  /*63f0*/  @!P3 IMAD.X R5, R0, 0x1, R133, P1 ;  /* 0x000000010005b824 */ /* 0x000fea00008e0685 */
[----:B------:R-:W-:Y:S02]  /*6400*/  @!P3 LEA.HI.X R7, R4, c[0x0][0x1fc], R5, 0x1, P0 ;  /* 0x00007f000407ba11 */ /* 0x000fe400000f0c05 */
[----:B------:R-:W-:Y:S03]  /*6410*/  @!P3 IADD3 R5, P1, R3, R22, RZ ;  /* 0x000000160305b210 */ /* 0x000fe60007f3e0ff */
[----:B------:R2:W-:Y:S01]  /*6420*/  @!P3 LDGSTS.E.BYPASS.LTC128B.128 [R12+0x1100], [R6.64], !P6 ;  /* 0x01100000060cbfae */ /* 0x0005e2000f101d50 */
[C---:B------:R-:W-:Y:S01]  /*6430*/  @!P3 LEA R4, P0, R5.reuse, c[0x0][0x1f8], 0x1 ;  /* 0x00007e000504ba11 */ /* 0x040fe200078008ff */
[C---:B--2---:R-:W-:Y:S05]  /*6440*/  @!P3 IMAD.X R6, R0.reuse, 0x1, R21, P1 ;  /* 0x000000010006b824 */ /* 0x044fea00008e0615 */
[----:B------:R-:W-:Y:S05]  /*6450*/  @!P3 LEA.HI.X R5, R5, c[0x0][0x1fc], R6, 0x1, P0 ;  /* 0x00007f000505ba11 */ /* 0x000fea00000f0c06 */
[----:B------:R2:W-:Y:S02]  /*6460*/  @!P3 LDGSTS.E.BYPASS.LTC128B.128 [R12+0x2900], [R4.64], !P2 ;  /* 0x02900000040cbfae */ /* 0x0005e4000d101d50 */
[----:B--2---:R-:W-:Y:S04]  /*6470*/  @!P3 IADD3 R5, P1, R3, R20, RZ ;  /* 0x000000140305b210 */ /* 0x004fe80007f3e0ff */
[----:B------:R-:W-:Y:S01]  /*6480*/  @!P3 LEA R4, P0, R5, c[0x0][0x1f8], 0x1 ;  /* 0x00007e000504ba11 */ /* 0x000fe200078008ff */
[C---:B------:R-:W-:Y:S01]  /*6490*/  @!P3 IMAD.X R6, R0.reuse, 0x1, R15, P1 ;  /* 0x000000010006b824 */ /* 0x040fe200008e060f */
[----:B------:R-:W-:Y:S04]  /*64a0*/  @!P3 IADD3 R3, P1, R3, R14, RZ ;  /* 0x0000000e0303b210 */ /* 0x000fe80007f3e0ff */
[----:B------:R-:W-:Y:S01]  /*64b0*/  @!P3 LEA.HI.X R5, R5, c[0x0][0x1fc], R6, 0x1, P0 ;  /* 0x00007f000505ba11 */ /* 0x000fe200000f0c06 */
[----:B------:R-:W-:Y:S04]  /*64c0*/  @!P3 IMAD.X R0, R0, 0x1, R13, P1 ;  /* 0x000000010000b824 */ /* 0x000fe800008e060d */
[----:B------:R2:W-:Y:S02]  /*64d0*/  @!P3 LDGSTS.E.BYPASS.LTC128B.128 [R12+0x4100], [R4.64], !P5 ;  /* 0x04100000040cbfae */ /* 0x0005e4000e901d50 */
[C---:B--2---:R-:W-:Y:S04]  /*64e0*/  @!P3 LEA R4, P0, R3.reuse, c[0x0][0x1f8], 0x1 ;  /* 0x00007e000304ba11 */ /* 0x044fe800078008ff */
[----:B------:R-:W-:Y:S05]  /*64f0*/  @!P3 LEA.HI.X R5, R3, c[0x0][0x1fc], R0, 0x1, P0 ;  /* 0x00007f000305ba11 */ /* 0x000fea00000f0c00 */
[----:B------:R2:W-:Y:S04]  /*6500*/  @!P3 LDGSTS.E.BYPASS.LTC128B.128 [R12+0x5900], [R4.64], !P4 ;  /* 0x05900000040cbfae */ /* 0x0005e8000e101d50 */
.L_x_347:
[C---:B--234-:R-:W-:Y:S01]  /*6510*/  HMMA.16816.F32 R4, R160.reuse, R8, RZ ;  /* 0x00000008a004723c */ /* 0x05cfe200000018ff */
[----:B------:R-:W0:Y:S01]  /*6520*/  LDGDEPBAR ;  /* 0x00000000000079af */ /* 0x000e220000000000 */
[----:B------:R-:W-:Y:S06]  /*6530*/  UISETP.GT.AND UP0, UPT, UR8, UR9, UPT ;  /* 0x000000090800728c */ /* 0x000fec000bf04270 */
[C---:B------:R-:W-:Y:S01]  /*6540*/  HMMA.16816.F32 R8, R160.reuse, R10, RZ ;  /* 0x0000000aa008723c */ /* 0x040fe200000018ff */
[----:B------:R-:W-:Y:S07]  /*6550*/  PLOP3.LUT P0, PT, PT, PT, UP0, 0x40, 0x0 ;  /* 0x000000000000781c */ /* 0x000fee0003f0e808 */
[C---:B------:R-:W-:Y:S08]  /*6560*/  HMMA.16816.F32 R12, R160.reuse, R16, RZ ;  /* 0x00000010a00c723c */ /* 0x040ff000000018ff */
[C---:B------:R-:W-:Y:S08]  /*6570*/  HMMA.16816.F32 R16, R160.reuse, R18, RZ ;  /* 0x00000012a010723c */ /* 0x040ff000000018ff */
[C---:B-1----:R-:W-:Y:S08]  /*6580*/  HMMA.16816.F32 R20, R160.reuse, R24, RZ ;  /* 0x00000018a014723c */ /* 0x042ff000000018ff */
[----:B------:R-:W-:Y:S08]  /*6590*/  HMMA.16816.F32 R24, R160, R26, RZ ;  /* 0x0000001aa018723c */ /* 0x000ff000000018ff */
[C---:B------:R-:W-:Y:S08]  /*65a0*/  HMMA.16816.F32 R4, R164.reuse, R168, R4 ;  /* 0x000000a8a404723c */ /* 0x040ff00000001804 */
[C---:B------:R-:W-:Y:S01]  /*65b0*/  HMMA.16816.F32 R8, R164.reuse, R170, R8 ;  /* 0x000000aaa408723c */ /* 0x040fe20000001808 */
[----:B------:R-:W1:Y:S07]  /*65c0*/  LDSM.16.M88.4 R168, [R241+0x10100] ;  /* 0x01010000f1a8783b */ /* 0x000e6e0000000200 */
[C---:B------:R-:W-:Y:S08]  /*65d0*/  HMMA.16816.F32 R12, R164.reuse, R172, R12 ;  /* 0x000000aca40c723c */ /* 0x040ff0000000180c */
[C---:B------:R-:W-:Y:S01]  /*65e0*/  HMMA.16816.F32 R16, R164.reuse, R174, R16 ;  /* 0x000000aea410723c */ /* 0x040fe20000001810 */
[----:B------:R-:W2:Y:S07]  /*65f0*/  LDSM.16.M88.4 R172, [R241+0x10900] ;  /* 0x01090000f1ac783b */ /* 0x000eae0000000200 */
[C---:B------:R-:W-:Y:S08]  /*6600*/  HMMA.16816.F32 R20, R164.reuse, R176, R20 ;  /* 0x000000b0a414723c */ /* 0x040ff00000001814 */
[----:B------:R-:W-:Y:S08]  /*6610*/  HMMA.16816.F32 R24, R164, R178, R24 ;  /* 0x000000b2a418723c */ /* 0x000ff00000001818 */
[C---:B-1----:R-:W-:Y:S08]  /*6620*/  HMMA.16816.F32 R4, R180.reuse, R168, R4 ;  /* 0x000000a8b404723c */ /* 0x042ff00000001804 */
[C---:B------:R-:W-:Y:S01]  /*6630*/  HMMA.16816.F32 R8, R180.reuse, R170, R8 ;  /* 0x000000aab408723c */ /* 0x040fe20000001808 */
[----:B------:R-:W1:Y:S07]  /*6640*/  LDSM.16.M88.4 R168, [R241+0x11100] ;  /* 0x01110000f1a8783b */ /* 0x000e6e0000000200 */
[C---:B--2---:R-:W-:Y:S08]  /*6650*/  HMMA.16816.F32 R12, R180.reuse, R172, R12 ;  /* 0x000000acb40c723c */ /* 0x044ff0000000180c */
[C---:B------:R-:W-:Y:S01]  /*6660*/  HMMA.16816.F32 R16, R180.reuse, R174, R16 ;  /* 0x000000aeb410723c */ /* 0x040fe20000001810 */
[----:B------:R-:W2:Y:S07]  /*6670*/  LDSM.16.M88.4 R172, [R238] ;  /* 0x00000000eeac783b */ /* 0x000eae0000000200 */
[C---:B-1----:R-:W-:Y:S08]  /*6680*/  HMMA.16816.F32 R20, R180.reuse, R168, R20 ;  /* 0x000000a8b414723c */ /* 0x042ff00000001814 */
[----:B------:R-:W-:Y:S01]  /*6690*/  HMMA.16816.F32 R24, R180, R170, R24 ;  /* 0x000000aab418723c */ /* 0x000fe20000001818 */
[----:B------:R-:W1:Y:S07]  /*66a0*/  LDSM.16.M88.4 R168, [R238+0x800] ;  /* 0x00080000eea8783b */ /* 0x000e6e0000000200 */
[C---:B--2---:R-:W-:Y:S08]  /*66b0*/  HMMA.16816.F32 R4, R184.reuse, R172, R4 ;  /* 0x000000acb804723c */ /* 0x044ff00000001804 */
[C---:B------:R-:W-:Y:S01]  /*66c0*/  HMMA.16816.F32 R8, R184.reuse, R174, R8 ;  /* 0x000000aeb808723c */ /* 0x040fe20000001808 */
[----:B------:R-:W2:Y:S07]  /*66d0*/  LDSM.16.M88.4 R172, [R238+0x1000] ;  /* 0x00100000eeac783b */ /* 0x000eae0000000200 */
[C---:B-1----:R-:W-:Y:S08]  /*66e0*/  HMMA.16816.F32 R12, R184.reuse, R168, R12 ;  /* 0x000000a8b80c723c */ /* 0x042ff0000000180c */
[C---:B------:R-:W-:Y:S01]  /*66f0*/  HMMA.16816.F32 R16, R184.reuse, R170, R16 ;  /* 0x000000aab810723c */ /* 0x040fe20000001810 */
[----:B------:R-:W1:Y:S07]  /*6700*/  LDSM.16.M88.4 R168, [R135+0x11900] ;  /* 0x0119000087a8783b */ /* 0x000e6e0000000200 */
[C---:B--2---:R-:W-:Y:S08]  /*6710*/  HMMA.16816.F32 R20, R184.reuse, R172, R20 ;  /* 0x000000acb814723c */ /* 0x044ff00000001814 */
[----:B------:R-:W-:Y:S01]  /*6720*/  HMMA.16816.F32 R24, R184, R174, R24 ;  /* 0x000000aeb818723c */ /* 0x000fe20000001818 */
[----:B------:R-:W2:Y:S07]  /*6730*/  LDSM.16.M88.4 R172, [R135+0x12100] ;  /* 0x0121000087ac783b */ /* 0x000eae0000000200 */
        /* <DEDUP_REMOVED lines=8> */
[----:B------:R-:W1:Y:S07]  /*67c0*/  LDSM.16.M88.4 R168, [R250] ;  /* 0x00000000faa8783b */ /* 0x000e6e0000000200 */
[C---:B--2---:R-:W-:Y:S08]  /*67d0*/  HMMA.16816.F32 R4, R192.reuse, R172, R4 ;  /* 0x000000acc004723c */ /* 0x044ff00000001804 */
[C---:B------:R-:W-:Y:S01]  /*67e0*/  HMMA.16816.F32 R8, R192.reuse, R174, R8 ;  /* 0x000000aec008723c */ /* 0x040fe20000001808 */
[----:B------:R-:W2:Y:S07]  /*67f0*/  LDSM.16.M88.4 R172, [R249] ;  /* 0x00000000f9ac783b */ /* 0x000eae0000000200 */
        /* <DEDUP_REMOVED lines=11> */
[----:B------:R-:W2:Y:S07]  /*68b0*/  LDSM.16.M88.4 R172, [R238+0x1800] ;  /* 0x00180000eeac783b */ /* 0x000eae0000000200 */
        /* <DEDUP_REMOVED lines=76> */
[C---:B------:R-:W-:Y:S11]  /*6d80*/  HMMA.16816.F32 R8, R232.reuse, R174, R8 ;  /* 0x000000aee808723c */ /* 0x040ff60000001808 */
[----:B------:R-:W-:Y:S05]  /*6d90*/  @!UPT UIADD3 URZ, URZ, URZ, URZ ;  /* 0x0000003f3f3ff290 */ /* 0x000fea000fffe03f */
[----:B------:R-:W-:Y:S02]  /*6da0*/  FMUL.FTZ R4, R4, c[0x0][0x320] ;  /* 0x0000c80004047a20 */ /* 0x000fe40000410000 */
[----:B------:R-:W-:Y:S02]  /*6db0*/  FMUL.FTZ R5, R5, c[0x0][0x320] ;  /* 0x0000c80005057a20 */ /* 0x000fe40000410000 */
[----:B------:R-:W-:Y:S01]  /*6dc0*/  MUFU.TANH R174, R4 ;  /* 0x0000000400ae7308 */ /* 0x000fe20000002400 */
[----:B------:R-:W-:Y:S02]  /*6dd0*/  FMUL.FTZ R6, R6, c[0x0][0x320] ;  /* 0x0000c80006067a20 */ /* 0x000fe40000410000 */
[----:B------:R-:W-:Y:S01]  /*6de0*/  FMUL.FTZ R7, R7, c[0x0][0x320] ;  /* 0x0000c80007077a20 */ /* 0x000fe20000410000 */
[C---:B-1----:R-:W-:Y:S03]  /*6df0*/  HMMA.16816.F32 R12, R232.reuse, R168, R12 ;  /* 0x000000a8e80c723c */ /* 0x042fe6000000180c */
[----:B------:R-:W-:Y:S03]  /*6e00*/  FMUL.FTZ R9, R9, c[0x0][0x320] ;  /* 0x0000c80009097a20 */ /* 0x000fe60000410000 */
[----:B------:R-:W-:Y:S01]  /*6e10*/  MUFU.TANH R173, R5 ;  /* 0x0000000500ad7308 */ /* 0x000fe20000002400 */
[----:B------:R-:W-:Y:S01]  /*6e20*/  FMUL.FTZ R10, R10, c[0x0][0x320] ;  /* 0x0000c8000a0a7a20 */ /* 0x000fe20000410000 */
[C---:B------:R-:W-:Y:S04]  /*6e30*/  HMMA.16816.F32 R16, R232.reuse, R170, R16 ;  /* 0x000000aae810723c */ /* 0x040fe80000001810 */
[----:B------:R-:W-:Y:S02]  /*6e40*/  FMUL.FTZ R11, R11, c[0x0][0x320] ;  /* 0x0000c8000b0b7a20 */ /* 0x000fe40000410000 */
[----:B------:R-:W-:Y:S02]  /*6e50*/  FMUL.FTZ R8, R8, c[0x0][0x320] ;  /* 0x0000c80008087a20 */ /* 0x000fe40000410000 */
[----:B------:R-:W1:Y:S08]  /*6e60*/  MUFU.TANH R0, R6 ;  /* 0x0000000600007308 */ /* 0x000e700000002400 */
[----:B------:R-:W-:Y:S02]  /*6e70*/  FMUL.FTZ R12, R12, c[0x0][0x320] ;  /* 0x0000c8000c0c7a20 */ /* 0x000fe40000410000 */
[----:B------:R2:W3:Y:S01]  /*6e80*/  MUFU.TANH R179, R7 ;  /* 0x0000000700b37308 */ /* 0x0004e20000002400 */
[----:B------:R-:W-:Y:S02]  /*6e90*/  FMUL.FTZ R13, R13, c[0x0][0x320] ;  /* 0x0000c8000d0d7a20 */ /* 0x000fe40000410000 */
[----:B------:R-:W-:Y:S02]  /*6ea0*/  FMUL.FTZ R14, R14, c[0x0][0x320] ;  /* 0x0000c8000e0e7a20 */ /* 0x000fe40000410000 */
[----:B------:R-:W-:Y:S02]  /*6eb0*/  FMUL.FTZ R15, R15, c[0x0][0x320] ;  /* 0x0000c8000f0f7a20 */ /* 0x000fe40000410000 */
[----:B------:R-:W-:Y:S02]  /*6ec0*/  FMUL.FTZ R19, R19, c[0x0][0x320] ;  /* 0x0000c80013137a20 */ /* 0x000fe40000410000 */
[----:B------:R-:W-:Y:S01]  /*6ed0*/  FMUL.FTZ R18, R18, c[0x0][0x320] ;  /* 0x0000c80012127a20 */ /* 0x000fe20000410000 */
[----:B------:R-:W4:Y:S01]  /*6ee0*/  MUFU.TANH R168, R9 ;  /* 0x0000000900a87308 */ /* 0x000f220000002400 */
[----:B-1----:R-:W-:Y:S09]  /*6ef0*/  STL [R1+0x8], R0 ;  /* 0x0000080001007387 */ /* 0x002ff20000100800 */
[----:B------:R-:W1:Y:S01]  /*6f00*/  MUFU.TANH R178, R10 ;  /* 0x0000000a00b27308 */ /* 0x000e620000002400 */
[----:B--2---:R-:W2:Y:S01]  /*6f10*/  LDSM.16.M88.4 R4, [R238+0x5800] ;  /* 0x00580000ee04783b */ /* 0x004ea20000000200 */
[----:B------:R-:W-:Y:S08]  /*6f20*/  DEPBAR.LE SB0, 0x0 ;  /* 0x000080000000791a */ /* 0x000ff00000000000 */
[----:B------:R-:W1:Y:S01]  /*6f30*/  MUFU.TANH R177, R11 ;  /* 0x0000000b00b17308 */ /* 0x000e620000002400 */
[----:B------:R-:W-:Y:S09]  /*6f40*/  BAR.SYNC.DEFER_BLOCKING 0x0 ;  /* 0x0000000000007b1d */ /* 0x000ff20000010000 */
[----:B------:R5:W1:Y:S10]  /*6f50*/  MUFU.TANH R133, R12 ;  /* 0x0000000c00857308 */ /* 0x000a740000002400 */
[----:B------:R1:W1:Y:S10]  /*6f60*/  MUFU.TANH R132, R13 ;  /* 0x0000000d00847308 */ /* 0x0002740000002400 */
[----:B------:R3:W3:Y:S01]  /*6f70*/  MUFU.TANH R169, R19 ;  /* 0x0000001300a97308 */ /* 0x0006e20000002400 */
[C---:B--2---:R-:W-:Y:S05]  /*6f80*/  HMMA.16816.F32 R20, R232.reuse, R4, R20 ;  /* 0x00000004e814723c */ /* 0x044fea0000001814 */
[----:B-----5:R-:W-:Y:S04]  /*6f90*/  FMUL.FTZ R12, R17, c[0x0][0x320] ;  /* 0x0000c800110c7a20 */ /* 0x020fe80000410000 */
[----:B------:R2:W2:Y:S01]  /*6fa0*/  MUFU.TANH R172, R8 ;  /* 0x0000000800ac7308 */ /* 0x0004a20000002400 */
[----:B------:R-:W-:Y:S03]  /*6fb0*/  HMMA.16816.F32 R24, R232, R6, R24 ;  /* 0x00000006e818723c */ /* 0x000fe60000001818 */
[----:B-1----:R-:W-:Y:S06]  /*6fc0*/  FMUL.FTZ R13, R16, c[0x0][0x320] ;  /* 0x0000c800100d7a20 */ /* 0x002fec0000410000 */
[----:B------:R1:W1:Y:S05]  /*6fd0*/  MUFU.TANH R176, R14 ;  /* 0x0000000e00b07308 */ /* 0x00026a0000002400 */
[----:B------:R-:W-:Y:S05]  /*6fe0*/  FMUL.FTZ R11, R20, c[0x0][0x320] ;  /* 0x0000c800140b7a20 */ /* 0x000fea0000410000 */
[----:B------:R1:W1:Y:S01]  /*6ff0*/  MUFU.TANH R175, R15 ;  /* 0x0000000f00af7308 */ /* 0x0002620000002400 */
[----:B------:R-:W-:Y:S02]  /*7000*/  FMUL.FTZ R10, R21, c[0x0][0x320] ;  /* 0x0000c800150a7a20 */ /* 0x000fe40000410000 */
[----:B------:R-:W-:Y:S02]  /*7010*/  FMUL.FTZ R21, R22, c[0x0][0x320] ;  /* 0x0000c80016157a20 */ /* 0x000fe40000410000 */
[----:B------:R-:W-:Y:S02]  /*7020*/  FMUL.FTZ R20, R23, c[0x0][0x320] ;  /* 0x0000c80017147a20 */ /* 0x000fe40000410000 */
[----:B------:R-:W-:Y:S02]  /*7030*/  FMUL.FTZ R9, R24, c[0x0][0x320] ;  /* 0x0000c80018097a20 */ /* 0x000fe40000410000 */
[----:B---3--:R-:W-:Y:S01]  /*7040*/  FMUL.FTZ R19, R25, c[0x0][0x320] ;  /* 0x0000c80019137a20 */ /* 0x008fe20000410000 */
[----:B------:R-:W3:Y:S01]  /*7050*/  MUFU.TANH R13, R13 ;  /* 0x0000000d000d7308 */ /* 0x000ee20000002400 */
[----:B------:R-:W-:Y:S02]  /*7060*/  FMUL.FTZ R23, R26, c[0x0][0x320] ;  /* 0x0000c8001a177a20 */ /* 0x000fe40000410000 */
[----:B------:R-:W-:Y:S07]  /*7070*/  FMUL.FTZ R22, R27, c[0x0][0x320] ;  /* 0x0000c8001b167a20 */ /* 0x000fee0000410000 */
[----:B------:R-:W1:Y:S10]  /*7080*/  MUFU.TANH R12, R12 ;  /* 0x0000000c000c7308 */ /* 0x000e740000002400 */
[----:B------:R1:W1:Y:S10]  /*7090*/  MUFU.TANH R170, R18 ;  /* 0x0000001200aa7308 */ /* 0x0002740000002400 */
[----:B------:R-:W1:Y:S10]  /*70a0*/  MUFU.TANH R11, R11 ;  /* 0x0000000b000b7308 */ /* 0x000e740000002400 */
[----:B------:R-:W1:Y:S10]  /*70b0*/  MUFU.TANH R10, R10 ;  /* 0x0000000a000a7308 */ /* 0x000e740000002400 */
[----:B------:R-:W1:Y:S10]  /*70c0*/  MUFU.TANH R21, R21 ;  /* 0x0000001500157308 */ /* 0x000e740000002400 */
[----:B------:R-:W1:Y:S10]  /*70d0*/  MUFU.TANH R20, R20 ;  /* 0x0000001400147308 */ /* 0x000e740000002400 */
[----:B------:R-:W1:Y:S10]  /*70e0*/  MUFU.TANH R9, R9 ;  /* 0x0000000900097308 */ /* 0x000e740000002400 */
[----:B------:R-:W1:Y:S10]  /*70f0*/  MUFU.TANH R19, R19 ;  /* 0x0000001300137308 */ /* 0x000e740000002400 */
[----:B------:R-:W1:Y:S10]  /*7100*/  MUFU.TANH R23, R23 ;  /* 0x0000001700177308 */ /* 0x000e740000002400 */
[----:B------:R-:W1:Y:S01]  /*7110*/  MUFU.TANH R22, R22 ;  /* 0x0000001600167308 */ /* 0x000e620000002400 */
[----:B------:R-:W-:-:S05]  /*7120*/  @P0 BRA `(.L_x_348) ;  /* 0x000004e000000947 */ /* 0x000fca0003800000 */
[----:B--234-:R-:W2:Y:S01]  /*7130*/  LDL.64 R24, [R1+0x38] ;  /* 0x0000380001187983 */ /* 0x01cea20000100a00 */
[----:B------:R-:W-:Y:S02]  /*7140*/  UIADD3 UR18, UR8, -0x1, URZ ;  /* 0xffffffff08127890 */ /* 0x000fe4000fffe03f */
[----:B------:R-:W-:Y:S01]  /*7150*/  ULDC.64 UR4, c[0x0][0x1e0] ;  /* 0x0000780000047ab9 */ /* 0x000fe20000000a00 */
[----:B------:R-:W3:Y:S01]  /*7160*/  LDL.64 R6, [R1+0x30] ;  /* 0x0000300001067983 */ /* 0x000ee20000100a00 */
[----:B------:R-:W-:Y:S02]  /*7170*/  USHF.R.S32.HI UR11, URZ, 0x1f, UR18 ;  /* 0x0000001f3f0b7899 */ /* 0x000fe40008011412 */
[----:B------:R-:W-:Y:S01]  /*7180*/  UIMAD.WIDE.U32 UR20, UR18, UR4, URZ ;  /* 0x00000004121472a5 */ /* 0x000fe2000f8e003f */
[----:B------:R-:W4:Y:S01]  /*7190*/  LDL R8, [R1+0x4] ;  /* 0x0000040001087983 */ /* 0x000f220000100800 */
[----:B------:R-:W-:Y:S03]  /*71a0*/  UIMAD UR11, UR11, UR4, URZ ;  /* 0x000000040b0b72a4 */ /* 0x000fe6000f8e023f */
[----:B-1----:R-:W5:Y:S01]  /*71b0*/  LDL R18, [R1+0x50] ;  /* 0x0000500001127983 */ /* 0x002f620000100800 */
[----:B------:R-:W-:Y:S03]  /*71c0*/  UIMAD UR11, UR18, UR5, UR11 ;  /* 0x00000005120b72a4 */ /* 0x000fe6000f8e020b */
[----:B------:R-:W4:Y:S01]  /*71d0*/  LDL R17, [R1+0x2c] ;  /* 0x00002c0001117983 */ /* 0x000f220000100800 */
[----:B------:R-:W-:Y:S02]  /*71e0*/  UIADD3 UR11, UR21, UR11, URZ ;  /* 0x0000000b150b7290 */ /* 0x000fe4000fffe03f */
[----:B------:R-:W-:Y:S01]  /*71f0*/  UIMAD.WIDE.U32 UR20, UR20, 0x30, URZ ;  /* 0x00000030141478a5 */ /* 0x000fe2000f8e003f */
[----:B------:R-:W4:Y:S01]  /*7200*/  LDL R26, [R1+0x28] ;  /* 0x00002800011a7983 */ /* 0x000f220000100800 */
[----:B------:R-:W-:Y:S03]  /*7210*/  UIMAD UR4, UR11, 0x30, URZ ;  /* 0x000000300b0478a4 */ /* 0x000fe6000f8e023f */
[----:B------:R-:W4:Y:S01]  /*7220*/  LDL R16, [R1+0x1c] ;  /* 0x00001c0001107983 */ /* 0x000f220000100800 */
[----:B------:R-:W-:Y:S03]  /*7230*/  UIADD3 UR4, UR21, UR4, URZ ;  /* 0x0000000415047290 */ /* 0x000fe6000fffe03f */
[----:B------:R-:W4:Y:S04]  /*7240*/  LDL R15, [R1+0x18] ;  /* 0x00001800010f7983 */ /* 0x000f280000100800 */
[----:B------:R-:W4:Y:S04]  /*7250*/  LDL R14, [R1+0x14] ;  /* 0x00001400010e7983 */ /* 0x000f280000100800 */
[----:B------:R-:W4:Y:S04]  /*7260*/  LDL R171, [R1+0x10] ;  /* 0x0000100001ab7983 */ /* 0x000f280000100800 */
[----:B------:R-:W1:Y:S04]  /*7270*/  S2R R0, SR_TID.X ;  /* 0x0000000000007919 */ /* 0x000e680000002100 */
[----:B------:R-:W1:Y:S02]  /*7280*/  S2R R3, SR_TID.X ;  /* 0x0000000000037919 */ /* 0x000e640000002100 */
[----:B-1----:R-:W-:Y:S04]  /*7290*/  SHF.R.S32.HI R0, RZ, 0x1f, R0 ;  /* 0x0000001fff007819 */ /* 0x002fe80000011400 */
[----:B------:R-:W-:Y:S04]  /*72a0*/  LEA.HI R0, R0, R3, RZ, 0x3 ;  /* 0x0000000300007211 */ /* 0x000fe800078f18ff */
[----:B------:R-:W-:Y:S04]  /*72b0*/  SHF.R.S32.HI R0, RZ, 0x3, R0 ;  /* 0x00000003ff007819 */ /* 0x000fe80000011400 */
[----:B------:R-:W-:Y:S04]  /*72c0*/  IADD3 R0, -R0, 0x30, RZ ;  /* 0x0000003000007810 */ /* 0x000fe80007ffe1ff */
[C---:B------:R-:W-:Y:S02]  /*72d0*/  ISETP.GE.AND P1, PT, R0.reuse, 0x1, PT ;  /* 0x000000010000780c */ /* 0x040fe40003f26270 */
[----:B------:R-:W-:Y:S11]  /*72e0*/  ISETP.GE.AND P0, PT, R0, 0x21, PT ;  /* 0x000000210000780c */ /* 0x000ff60003f06270 */
[----:B------:R-:W-:Y:S02]  /*72f0*/  @!UPT UIADD3 URZ, URZ, URZ, URZ ;  /* 0x0000003f3f3ff290 */ /* 0x000fe4000fffe03f */
[----:B------:R-:W-:Y:S01]  /*7300*/  VOTEU.ANY UP0, P0 ;  /* 0x00000000003f7886 */ /* 0x000fe20000000100 */
[----:B--2---:R-:W-:Y:S04]  /*7310*/  @P1 IADD3 R0, P2, R24, UR20, RZ ;  /* 0x0000001418001c10 */ /* 0x004fe8000ff5e0ff */
[----:B---3--:R-:W-:Y:S02]  /*7320*/  @P1 IADD3.X R3, R7, UR4, RZ, P2, !PT ;  /* 0x0000000407031c10 */ /* 0x008fe400097fe4ff */
[C---:B------:R-:W-:Y:S04]  /*7330*/  @P1 LEA R4, P2, R0.reuse, c[0x0][0x1c8], 0x1 ;  /* 0x0000720000041a11 */ /* 0x040fe800078408ff */
[----:B------:R-:W-:Y:S02]  /*7340*/  @P1 LEA.HI.X R5, R0, c[0x0][0x1cc], R3, 0x1, P2 ;  /* 0x0000730000051a11 */ /* 0x000fe400010f0c03 */
[----:B-----5:R-:W-:Y:S03]  /*7350*/  @P1 IADD3 R0, P2, R18, UR20, RZ ;  /* 0x0000001412001c10 */ /* 0x020fe6000ff5e0ff */
[----:B------:R-:W-:Y:S01]  /*7360*/  @!PT LDS RZ, [RZ] ;  /* 0x00000000fffff984 */ /* 0x000fe20000000800 */
[----:B------:R-:W-:Y:S01]  /*7370*/  @!PT LDS RZ, [RZ] ;  /* 0x00000000fffff984 */ /* 0x000fe20000000800 */
[----:B------:R-:W-:Y:S01]  /*7380*/  @!PT LDS RZ, [RZ] ;  /* 0x00000000fffff984 */ /* 0x000fe20000000800 */
[----:B----4-:R1:W-:Y:S01]  /*7390*/  @P1 LDGSTS.E.BYPASS.LTC128B.128 [R8+0x10100], [R4.64], !P6 ;  /* 0x1010000004081fae */ /* 0x0103e2000f101d50 */
[----:B------:R-:W-:Y:S02]  /*73a0*/  @P1 IADD3.X R3, R17, UR4, RZ, P2, !PT ;  /* 0x0000000411031c10 */ /* 0x000fe400097fe4ff */
[C---:B-1----:R-:W-:Y:S04]  /*73b0*/  @P1 LEA R4, P2, R0.reuse, c[0x0][0x1c8], 0x1 ;  /* 0x0000720000041a11 */ /* 0x042fe800078408ff */
[----:B------:R-:W-:Y:S02]  /*73c0*/  @P1 LEA.HI.X R5, R0, c[0x0][0x1cc], R3, 0x1, P2 ;  /* 0x0000730000051a11 */ /* 0x000fe400010f0c03 */
[----:B------:R-:W-:Y:S11]  /*73d0*/  LOP3.LUT P2, RZ, R26, 0x1, RZ, 0xc0, !PT ;  /* 0x000000011aff7812 */ /* 0x000ff6000784c0ff */
[----:B------:R-:W-:Y:S02]  /*73e0*/  @!UPT UIADD3 URZ, URZ, URZ, URZ ;  /* 0x0000003f3f3ff290 */ /* 0x000fe4000fffe03f */
[----:B------:R1:W-:Y:S01]  /*73f0*/  @P1 LDGSTS.E.BYPASS.LTC128B.128 [R8+0x11900], [R4.64], !P2 ;  /* 0x1190000004081fae */ /* 0x0003e2000d101d50 */
[----:B------:R-:W-:Y:S04]  /*7400*/  @P1 IADD3 R0, P2, R16, UR20, RZ ;  /* 0x0000001410001c10 */ /* 0x000fe8000ff5e0ff */
        /* <DEDUP_REMOVED lines=10> */
[----:B------:R-:W-:Y:S03]  /*74b0*/  LOP3.LUT P2, RZ, R26, 0x1, RZ, 0xc0, !PT ;  /* 0x000000011aff7812 */ /* 0x000fe6000784c0ff */
[----:B------:R1:W-:Y:S01]  /*74c0*/  @P1 LDGSTS.E.BYPASS.LTC128B.128 [R8+0x14900], [R4.64], !P4 ;  /* 0x1490000004081fae */ /* 0x0003e2000e101d50 */
[----:B------:R-:W-:Y:S04]  /*74d0*/  @P0 IADD3 R0, P1, R24, UR20, RZ ;  /* 0x0000001418000c10 */ /* 0x000fe8000ff3e0ff */
        /* <DEDUP_REMOVED lines=17> */
[----:B------:R-:W-:Y:S05]  /*75f0*/  @P0 LEA.HI.X R5, R0, c[0x0][0x1cc], R3, 0x1, P1 ;  /* 0x0000730000050a11 */ /* 0x000fea00008f0c03 */
[----:B------:R1:W-:Y:S04]  /*7600*/  @P0 LDGSTS.E.BYPASS.LTC128B.128 [R8+0x15900], [R4.64], !P4 ;  /* 0x1590000004080fae */ /* 0x0003e8000e101d50 */
.L_x_348:
[----:B--234-:R-:W2:Y:S01]  /*7610*/  LDL R3, [R1+0x84] ;  /* 0x0000840001037983 */ /* 0x01cea20000100800 */
[----:B------:R-:W-:Y:S02]  /*7620*/  UISETP.NE.AND UP1, UPT, UR14, URZ, UPT ;  /* 0x0000003f0e00728c */ /* 0x000fe4000bf25270 */
[----:B------:R-:W-:Y:S01]  /*7630*/  UIMAD UR4, UR8, -0x30, URZ ;  /* 0xffffffd0080478a4 */ /* 0x000fe2000f8e023f */
[----:B------:R-:W3:Y:S01]  /*7640*/  LDL R24, [R1+0x7c] ;  /* 0x00007c0001187983 */ /* 0x000ee20000100800 */
[----:B------:R-:W-:Y:S02]  /*7650*/  UISETP.NE.AND UP0, UPT, UR13, URZ, UPT ;  /* 0x0000003f0d00728c */ /* 0x000fe4000bf05270 */
[----:B------:R-:W-:Y:S01]  /*7660*/  PLOP3.LUT P1, PT, PT, PT, UP1, 0x80, 0x0 ;  /* 0x000000000000781c */ /* 0x000fe20003f2f018 */
[----:B------:R-:W0:Y:S01]  /*7670*/  LDGDEPBAR ;  /* 0x00000000000079af */ /* 0x000e220000000000 */
[----:B------:R-:W-:Y:S11]  /*7680*/  PLOP3.LUT P0, PT, PT, PT, UP1, 0x80, 0x0 ;  /* 0x000000000000781c */ /* 0x000ff60003f0f018 */
[----:B--2---:R-:W-:Y:S04]  /*7690*/  @P1 IMAD.HI.U32 R0, R3, c[0x0][0x2c8], RZ ;  /* 0x0000b20003001a27 */ /* 0x004fe800078e00ff */
[----:B-1----:R-:W-:Y:S01]  /*76a0*/  IMAD.MOV.U32 R5, RZ, RZ, R3 ;  /* 0x000000ffff057224 */ /* 0x002fe200078e0003 */
[----:B------:R-:W-:Y:S01]  /*76b0*/  @P0 SHF.R.U32.HI R5, RZ, c[0x0][0x2cc], R0 ;  /* 0x0000b300ff050a19 */ /* 0x000fe20000011600 */
[----:B------:R-:W-:Y:S01]  /*76c0*/  IMAD.U32 R0, RZ, RZ, UR4 ;  /* 0x00000004ff007e24 */ /* 0x000fe2000f8e00ff */
[----:B------:R-:W-:Y:S03]  /*76d0*/  PLOP3.LUT P0, PT, PT, PT, UP0, 0x40, 0x0 ;  /* 0x000000000000781c */ /* 0x000fe60003f0e808 */
[----:B------:R-:W1:Y:S01]  /*76e0*/  SHFL.IDX PT, R4, R5, RZ, 0x1c1f ;  /* 0x001c1fff05047589 */ /* 0x000e6200000e0000 */
[----:B---3--:R-:W-:Y:S04]  /*76f0*/  IADD3 R0, -R24, 0x1, R0 ;  /* 0x0000000118007810 */ /* 0x008fe80007ffe100 */
[----:B------:R-:W-:Y:S04]  /*7700*/  IADD3 R0, R0, c[0x0][0x1d0], RZ ;  /* 0x0000740000007a10 */ /* 0x000fe80007ffe0ff */
[----:B------:R-:W-:Y:S04]  /*7710*/  IADD3 R0, R0, -c[0x0][0x168], RZ ;  /* 0x80005a0000007a10 */ /* 0x000fe80007ffe0ff */
[C---:B------:R-:W-:Y:S02]  /*7720*/  IADD3 R7, R0.reuse, c[0x0][0x328], RZ ;  /* 0x0000ca0000077a10 */ /* 0x040fe40007ffe0ff */
[----:B------:R-:W-:Y:S03]  /*7730*/  IADD3 R6, R0, UR7, RZ ;  /* 0x0000000700067c10 */ /* 0x000fe6000fffe0ff */
[----:B-1----:R-:W-:Y:S02]  /*7740*/  IMAD.IADD R3, R7, 0x1, R4 ;  /* 0x0000000107037824 */ /* 0x002fe400078e0204 */
[----:B------:R-:W-:Y:S01]  /*7750*/  IMAD.IADD R0, R4, 0x1, R6 ;  /* 0x0000000104007824 */ /* 0x000fe200078e0206 */
[----:B------:R-:W-:-:S05]  /*7760*/  @P0 BRA `(.L_x_349) ;  /* 0x0000019000000947 */ /* 0x000fca0003800000 */
[----:B------:R-:W-:Y:S01]  /*7770*/  IADD3 R4, R4, c[0x0][0x1d0], RZ ;  /* 0x0000740004047a10 */ /* 0x000fe20007ffe0ff */
[----:B------:R-:W-:Y:S03]  /*7780*/  BSSY B0, `(.L_x_350) ;  /* 0x0000012000007945 */ /* 0x000fe60003800000 */
[----:B------:R-:W-:Y:S04]  /*7790*/  IADD3 R4, R4, -c[0x0][0x168], RZ ;  /* 0x80005a0004047a10 */ /* 0x000fe80007ffe0ff */
[----:B------:R-:W-:Y:S11]  /*77a0*/  ISETP.GT.AND P0, PT, R4, -0x1, PT ;  /* 0xffffffff0400780c */ /* 0x000ff60003f04270 */
[----:B------:R-:W-:Y:S02]  /*77b0*/  @!UPT UIADD3 URZ, URZ, URZ, URZ ;  /* 0x0000003f3f3ff290 */ /* 0x000fe4000fffe03f */
[----:B------:R-:W-:-:S05]  /*77c0*/  @P0 BRA `(.L_x_351) ;  /* 0x0000008000000947 */ /* 0x000fca0003800000 */
[----:B------:R-:W-:Y:S01]  /*77d0*/  LOP3.LUT R4, RZ, R4, RZ, 0x33, !PT ;  /* 0x00000004ff047212 */ /* 0x000fe200078e33ff */
[----:B------:R-:W-:Y:S05]  /*77e0*/  IMAD.MOV.U32 R8, RZ, RZ, c[0x0][0x32c] ;  /* 0x0000cb00ff087624 */ /* 0x000fea00078e00ff */
[----:B------:R-:W-:Y:S11]  /*77f0*/  ISETP.NE.AND P0, PT, R8, 0x1, PT ;  /* 0x000000010800780c */ /* 0x000ff60003f05270 */
[----:B------:R-:W-:Y:S02]  /*7800*/  @!UPT UIADD3 URZ, URZ, URZ, URZ ;  /* 0x0000003f3f3ff290 */ /* 0x000fe4000fffe03f */
[----:B------:R-:W-:Y:S05]  /*7810*/  @P0 IMAD.HI.U32 R8, R4, c[0x0][0x330], RZ ;  /* 0x0000cc0004080a27 */ /* 0x000fea00078e00ff */
[----:B------:R-:W-:Y:S04]  /*7820*/  @P0 SHF.R.U32.HI R4, RZ, c[0x0][0x334], R8 ;  /* 0x0000cd00ff040a19 */ /* 0x000fe80000011608 */
[----:B------:R-:W-:Y:S01]  /*7830*/  LOP3.LUT R4, RZ, R4, RZ, 0x33, !PT ;  /* 0x00000004ff047212 */ /* 0x000fe200078e33ff */
[----:B------:R-:W-:-:S05]  /*7840*/  BRA `(.L_x_352) ;  /* 0x0000005000007947 */ /* 0x000fca0003800000 */
.L_x_351:
[----:B------:R-:W-:Y:S04]  /*7850*/  MOV R8, c[0x0][0x32c] ;  /* 0x0000cb0000087a02 */ /* 0x000fe80000000f00 */
[----:B------:R-:W-:Y:S11]  /*7860*/  ISETP.NE.AND P0, PT, R8, 0x1, PT ;  /* 0x000000010800780c */ /* 0x000ff60003f05270 */
[----:B------:R-:W-:Y:S02]  /*7870*/  @!UPT UIADD3 URZ, URZ, URZ, URZ ;  /* 0x0000003f3f3ff290 */ /* 0x000fe4000fffe03f */
[----:B------:R-:W-:Y:S05]  /*7880*/  @P0 IMAD.HI.U32 R8, R4, c[0x0][0x330], RZ ;  /* 0x0000cc0004080a27 */ /* 0x000fea00078e00ff */
[----:B------:R-:W-:Y:S02]  /*7890*/  @P0 SHF.R.U32.HI R4, RZ, c[0x0][0x334], R8 ;  /* 0x0000cd00ff040a19 */ /* 0x000fe40000011608 */
.L_x_352:
[----:B------:R-:W-:Y:S05]  /*78a0*/  BSYNC B0 ;  /* 0x0000000000007941 */ /* 0x000fea0003800000 */
.L_x_350:
[----:B------:R-:W-:Y:S05]  /*78b0*/  IADD3 R8, -R24, UR4, RZ ;  /* 0x0000000418087c10 */ /* 0x000fea000fffe1ff */
[----:B------:R-:W-:Y:S05]  /*78c0*/  IMAD R4, R4, c[0x0][0x32c], R8 ;  /* 0x0000cb0004047a24 */ /* 0x000fea00078e0208 */
[----:B------:R-:W-:Y:S02]  /*78d0*/  IMNMX R0, R0, R4, !PT ;  /* 0x0000000400007217 */ /* 0x000fe40007800200 */
[----:B------:R-:W-:Y:S04]  /*78e0*/  IADD3 R4, R4, c[0x0][0x32c], RZ ;  /* 0x0000cb0004047a10 */ /* 0x000fe80007ffe0ff */
[----:B------:R-:W-:Y:S02]  /*78f0*/  IMNMX R3, R3, R4, PT ;  /* 0x0000000403037217 */ /* 0x000fe40003800200 */
.L_x_349:
[----:B------:R-:W-:Y:S01]  /*7900*/  UISETP.GE.AND UP1, UPT, UR4, 0x1, UPT ;  /* 0x000000010400788c */ /* 0x000fe2000bf26270 */
[----:B------:R-:W1:Y:S01]  /*7910*/  SHFL.IDX PT, R5, R5, 0x1, 0x1c1f ;  /* 0x003c1f0005057f89 */ /* 0x000e6200000e0000 */
[----:B------:R-:W-:Y:S02]  /*7920*/  UISETP.GE.AND UP0, UPT, UR4, 0x2, UPT ;  /* 0x000000020400788c */ /* 0x000fe4000bf06270 */
[----:B------:R-:W-:Y:S02]  /*7930*/  UP2UR UR20, UPR, URZ, 0x2 ;  /* 0x000000023f147883 */ /* 0x000fe40008000000 */
        /* <DEDUP_REMOVED lines=15> */
[----:B------:R-:W-:Y:S01]  /*7a30*/  UISETP.GE.AND UP3, UPT, UR4, 0x21, UPT ;  /* 0x000000210400788c */ /* 0x000fe2000bf66270 */
[----:B------:R-:W-:Y:S01]  /*7a40*/  FSEL R18, R173, -INF , !P0 ;  /* 0xff800000ad127808 */ /* 0x000fe20004000000 */
[----:B------:R-:W-:Y:S01]  /*7a50*/  UISETP.GE.AND UP2, UPT, UR4, 0x22, UPT ;  /* 0x000000220400788c */ /* 0x000fe2000bf46270 */
[----:B------:R-:W-:Y:S01]  /*7a60*/  PLOP3.LUT P0, PT, PT, PT, UP0, 0x40, 0x0 ;  /* 0x000000000000781c */ /* 0x000fe20003f0e808 */
[----:B------:R-:W-:Y:S01]  /*7a70*/  UISETP.GE.AND UP0, UPT, UR4, 0x11, UPT ;  /* 0x000000110400788c */ /* 0x000fe2000bf06270 */
[C---:B------:R-:W-:Y:S01]  /*7a80*/  ISETP.GT.AND P1, PT, R0.reuse, 0x8, P1 ;  /* 0x000000080000780c */ /* 0x040fe20000f24270 */
[----:B------:R-:W-:Y:S01]  /*7a90*/  UP2UR UR18, UPR, URZ, 0x2 ;  /* 0x000000023f127883 */ /* 0x000fe20008000000 */
[----:B------:R-:W-:Y:S01]  /*7aa0*/  ISETP.GT.AND P0, PT, R0, 0x9, P0 ;  /* 0x000000090000780c */ /* 0x000fe20000704270 */
[----:B------:R-:W-:Y:S01]  /*7ab0*/  UP2UR UR5, UPR, URZ, 0x1 ;  /* 0x000000013f057883 */ /* 0x000fe20008000000 */
[C---:B------:R-:W-:Y:S01]  /*7ac0*/  ISETP.LT.OR P1, PT, R3.reuse, 0x9, P1 ;  /* 0x000000090300780c */ /* 0x040fe20000f21670 */
[----:B------:R-:W-:Y:S01]  /*7ad0*/  UISETP.GE.AND UP1, UPT, UR4, 0x29, UPT ;  /* 0x000000290400788c */ /* 0x000fe2000bf26270 */
[----:B------:R-:W-:Y:S01]  /*7ae0*/  ISETP.LT.OR P0, PT, R3, 0xa, P0 ;  /* 0x0000000a0300780c */ /* 0x000fe20000701670 */
[----:B------:R-:W-:Y:S01]  /*7af0*/  UP2UR UR21, UPR, URZ, 0x40 ;  /* 0x000000403f157883 */ /* 0x000fe20008000000 */
[----:B------:R-:W-:Y:S01]  /*7b00*/  FSEL R17, R172, -INF , !P1 ;  /* 0xff800000ac117808 */ /* 0x000fe20004800000 */
[--C-:B-1----:R-:W-:Y:S01]  /*7b10*/  IMAD.IADD R4, R7, 0x1, R5.reuse ;  /* 0x0000000107047824 */ /* 0x102fe200078e0205 */
[----:B------:R-:W-:Y:S01]  /*7b20*/  PLOP3.LUT P1, PT, PT, PT, UP0, 0x40, 0x0 ;  /* 0x000000000000781c */ /* 0x000fe20003f2e808 */
[----:B------:R-:W-:Y:S01]  /*7b30*/  UISETP.GE.AND UP0, UPT, UR4, 0x2a, UPT ;  /* 0x0000002a0400788c */ /* 0x000fe2000bf06270 */
[----:B------:R-:W-:Y:S02]  /*7b40*/  FSEL R16, R168, -INF , !P0 ;  /* 0xff800000a8107808 */ /* 0x000fe40004000000 */
[----:B------:R-:W-:Y:S01]  /*7b50*/  PLOP3.LUT P0, PT, PT, PT, UP6, 0x40, 0x0 ;  /* 0x000000000000781c */ /* 0x000fe20003f0e868 */
[----:B------:R-:W-:Y:S01]  /*7b60*/  UISETP.NE.AND UP6, UPT, UR13, URZ, UPT ;  /* 0x0000003f0d00728c */ /* 0x000fe2000bfc5270 */
[C---:B------:R-:W-:Y:S02]  /*7b70*/  ISETP.GT.AND P1, PT, R0.reuse, 0x10, P1 ;  /* 0x000000100000780c */ /* 0x040fe40000f24270 */
[----:B------:R-:W-:Y:S02]  /*7b80*/  ISETP.GT.AND P0, PT, R0, 0x11, P0 ;  /* 0x000000110000780c */ /* 0x000fe40000704270 */
[C---:B------:R-:W-:Y:S02]  /*7b90*/  ISETP.LT.OR P1, PT, R3.reuse, 0x11, P1 ;  /* 0x000000110300780c */ /* 0x040fe40000f21670 */
[----:B------:R-:W-:Y:S02]  /*7ba0*/  ISETP.LT.OR P0, PT, R3, 0x12, P0 ;  /* 0x000000120300780c */ /* 0x000fe40000701670 */
[----:B------:R-:W-:Y:S02]  /*7bb0*/  FSEL R15, R133, -INF , !P1 ;  /* 0xff800000850f7808 */ /* 0x000fe40004800000 */
[----:B------:R-:W-:Y:S02]  /*7bc0*/  PLOP3.LUT P1, PT, PT, PT, UP5, 0x40, 0x0 ;  /* 0x000000000000781c */ /* 0x000fe40003f2e858 */
[----:B------:R-:W-:Y:S02]  /*7bd0*/  FSEL R14, R132, -INF , !P0 ;  /* 0xff800000840e7808 */ /* 0x000fe40004000000 */
[----:B------:R-:W-:Y:S02]  /*7be0*/  PLOP3.LUT P0, PT, PT, PT, UP4, 0x40, 0x0 ;  /* 0x000000000000781c */ /* 0x000fe40003f0e848 */
        /* <DEDUP_REMOVED lines=19> */
[----:B------:R-:W-:Y:S01]  /*7d20*/  ISETP.LT.OR P1, PT, R3, 0x2a, P0 ;  /* 0x0000002a0300780c */ /* 0x000fe20000721670 */
[----:B------:R-:W-:Y:S01]  /*7d30*/  IMAD.IADD R3, R6, 0x1, R5 ;  /* 0x0000000106037824 */ /* 0x000fe200078e0205 */
[----:B------:R-:W-:Y:S01]  /*7d40*/  PLOP3.LUT P0, PT, PT, PT, UP6, 0x40, 0x0 ;  /* 0x000000000000781c */ /* 0x000fe20003f0e868 */
[----:B------:R-:W-:Y:S01]  /*7d50*/  UISETP.NE.AND UP6, UPT, UR21, URZ, UPT ;  /* 0x0000003f1500728c */ /* 0x000fe2000bfc5270 */
[----:B------:R-:W-:Y:S02]  /*7d60*/  FSEL R9, R9, -INF , !P2 ;  /* 0xff80000009097808 */ /* 0x000fe40005000000 */
[----:B------:R-:W-:Y:S09]  /*7d70*/  FSEL R6, R19, -INF , !P1 ;  /* 0xff80000013067808 */ /* 0x000ff20004800000 */
        /* <DEDUP_REMOVED lines=15> */
.L_x_355:
[----:B------:R-:W-:Y:S04]  /*7e70*/  MOV R5, c[0x0][0x32c] ;  /* 0x0000cb0000057a02 */ /* 0x000fe80000000f00 */
[----:B------:R-:W-:Y:S11]  /*7e80*/  ISETP.NE.AND P0, PT, R5, 0x1, PT ;  /* 0x000000010500780c */ /* 0x000ff60003f05270 */
[----:B------:R-:W-:Y:S02]  /*7e90*/  @!UPT UIADD3 URZ, URZ, URZ, URZ ;  /* 0x0000003f3f3ff290 */ /* 0x000fe4000fffe03f */
[----:B------:R-:W-:Y:S05]  /*7ea0*/  @P0 IMAD.HI.U32 R5, R0, c[0x0][0x330], RZ ;  /* 0x0000cc0000050a27 */ /* 0x000fea00078e00ff */
[----:B------:R-:W-:Y:S02]  /*7eb0*/  @P0 SHF.R.U32.HI R0, RZ, c[0x0][0x334], R5 ;  /* 0x0000cd00ff000a19 */ /* 0x000fe40000011605 */
.L_x_356:
[----:B------:R-:W-:Y:S05]  /*7ec0*/  BSYNC B0 ;  /* 0x0000000000007941 */ /* 0x000fea0003800000 */
.L_x_354:
[----:B------:R-:W-:Y:S05]  /*7ed0*/  IADD3 R5, -R24, UR4, RZ ;  /* 0x0000000418057c10 */ /* 0x000fea000fffe1ff */
[----:B------:R-:W-:Y:S05]  /*7ee0*/  IMAD R0, R0, c[0x0][0x32c], R5 ;  /* 0x0000cb0000007a24 */ /* 0x000fea00078e0205 */
[----:B------:R-:W-:Y:S02]  /*7ef0*/  IMNMX R3, R3, R0, !PT ;  /* 0x0000000003037217 */ /* 0x000fe40007800200 */
[----:B------:R-:W-:Y:S04]  /*7f00*/  IADD3 R0, R0, c[0x0][0x32c], RZ ;  /* 0x0000cb0000007a10 */ /* 0x000fe80007ffe0ff */
[----:B------:R-:W-:Y:S02]  /*7f10*/  IMNMX R4, R4, R0, PT ;  /* 0x0000000004047217 */ /* 0x000fe40003800200 */
.L_x_353:
[----:B------:R-:W2:Y:S01]  /*7f20*/  LDL.LU R5, [R1+0x8] ;  /* 0x0000080001057983 */ /* 0x000ea20000300800 */
[----:B------:R-:W-:Y:S01]  /*7f30*/  FMNMX.FTZ R133, R8, R2, !PT ;  /* 0x0000000208857209 */ /* 0x000fe20007810000 */
[----:B------:R-:W-:Y:S02]  /*7f40*/  UP2UR UR4, UPR, URZ, 0x10 ;  /* 0x000000103f047883 */ /* 0x000fe40008000000 */
[----:B------:R-:W-:Y:S01]  /*7f50*/  UISETP.NE.AND UP4, UPT, UR20, URZ, UPT ;  /* 0x0000003f1400728c */ /* 0x000fe2000bf85270 */
[----:B------:R-:W-:Y:S01]  /*7f60*/  FMNMX.FTZ R133, R18, R133, !PT ;  /* 0x0000008512857209 */ /* 0x000fe20007810000 */
[----:B------:R-:W-:Y:S02]  /*7f70*/  UP2UR UR20, UPR, URZ, 0x8 ;  /* 0x000000083f147883 */ /* 0x000fe40008000000 */
[----:B------:R-:W-:Y:S01]  /*7f80*/  UISETP.NE.AND UP3, UPT, UR19, URZ, UPT ;  /* 0x0000003f1300728c */ /* 0x000fe2000bf65270 */
[----:B------:R-:W-:Y:S01]  /*7f90*/  FMNMX.FTZ R133, R17, R133, !PT ;  /* 0x0000008511857209 */ /* 0x000fe20007810000 */
[----:B------:R-:W-:Y:S02]  /*7fa0*/  UP2UR UR19, UPR, URZ, 0x4 ;  /* 0x000000043f137883 */ /* 0x000fe40008000000 */
[----:B------:R-:W-:Y:S01]  /*7fb0*/  UISETP.NE.AND UP2, UPT, UR18, URZ, UPT ;  /* 0x0000003f1200728c */ /* 0x000fe2000bf45270 */
[----:B------:R-:W-:Y:S01]  /*7fc0*/  FMNMX.FTZ R133, R16, R133, !PT ;  /* 0x0000008510857209 */ /* 0x000fe20007810000 */
[----:B------:R-:W-:Y:S01]  /*7fd0*/  UP2UR UR18, UPR, URZ, 0x2 ;  /* 0x000000023f127883 */ /* 0x000fe20008000000 */
[----:B------:R-:W-:Y:S01]  /*7fe0*/  PLOP3.LUT P2, PT, PT, PT, UP3, 0x40, 0x0 ;  /* 0x000000000000781c */ /* 0x000fe20003f4e838 */
[----:B------:R-:W-:Y:S01]  /*7ff0*/  UISETP.NE.AND UP1, UPT, UR11, URZ, UPT ;  /* 0x0000003f0b00728c */ /* 0x000fe2000bf25270 */
[----:B------:R-:W-:Y:S01]  /*8000*/  FMNMX.FTZ R133, R15, R133, !PT ;  /* 0x000000850f857209 */ /* 0x000fe20007810000 */
[----:B------:R-:W-:Y:S01]  /*8010*/  UP2UR UR11, UPR, URZ, 0x1 ;  /* 0x000000013f0b7883 */ /* 0x000fe20008000000 */
[----:B------:R-:W-:Y:S01]  /*8020*/  PLOP3.LUT P1, PT, PT, PT, UP2, 0x40, 0x0 ;  /* 0x000000000000781c */ /* 0x000fe20003f2e828 */
[----:B------:R-:W-:Y:S01]  /*8030*/  UISETP.NE.AND UP0, UPT, UR5, URZ, UPT ;  /* 0x0000003f0500728c */ /* 0x000fe2000bf05270 */
[----:B------:R-:W-:Y:S01]  /*8040*/  FMNMX.FTZ R133, R14, R133, !PT ;  /* 0x000000850e857209 */ /* 0x000fe20007810000 */
[----:B------:R-:W-:Y:S02]  /*8050*/  UISETP.NE.AND UP3, UPT, UR20, URZ, UPT ;  /* 0x0000003f1400728c */ /* 0x000fe4000bf65270 */
[----:B------:R-:W-:Y:S01]  /*8060*/  UISETP.NE.AND UP2, UPT, UR19, URZ, UPT ;  /* 0x0000003f1300728c */ /* 0x000fe2000bf45270 */
        /* <DEDUP_REMOVED lines=9> */
[----:B-1----:R-:W-:Y:S04]  /*8100*/  FMNMX.FTZ R133, R133, R0, !PT ;  /* 0x0000000085857209 */ /* 0x002fe80007810000 */
[C---:B------:R-:W-:Y:S04]  /*8110*/  FSETP.NEU.FTZ.AND P0, PT, R133.reuse, -INF , PT ;  /* 0xff8000008500780b */ /* 0x040fe80003f1d000 */
[C---:B------:R-:W-:Y:S05]  /*8120*/  FSEL R0, R133.reuse, RZ, P0 ;  /* 0x000000ff85007208 */ /* 0x040fea0000000000 */
[----:B------:R-:W-:Y:S02]  /*8130*/  FADD.FTZ R0, -R0, R2 ;  /* 0x0000000200007221 */ /* 0x000fe40000010100 */
[----:B------:R-:W-:Y:S02]  /*8140*/  FMUL.FTZ R2, R133, c[0x0][0x2d0] ;  /* 0x0000b40085027a20 */ /* 0x000fe40000410000 */
[----:B------:R-:W-:Y:S03]  /*8150*/  FMUL.FTZ R0, R0, c[0x0][0x2d0] ;  /* 0x0000b40000007a20 */ /* 0x000fe60000410000 */
[----:B------:R-:W-:Y:S02]  /*8160*/  FSEL R2, R2, RZ, P0 ;  /* 0x000000ff02027208 */ /* 0x000fe40000000000 */
[----:B------:R-:W-:Y:S01]  /*8170*/  PLOP3.LUT P0, PT, PT, PT, UP4, 0x40, 0x0 ;  /* 0x000000000000781c */ /* 0x000fe20003f0e848 */
[----:B------:R-:W-:Y:S02]  /*8180*/  UISETP.NE.AND UP4, UPT, UR4, URZ, UPT ;  /* 0x0000003f0400728c */ /* 0x000fe4000bf85270 */
[--C-:B------:R-:W-:Y:S01]  /*8190*/  FFMA.FTZ R26, R6, c[0x0][0x2d0], -R2.reuse ;  /* 0x0000b400061a7a23 */ /* 0x100fe20000010802 */
[----:B------:R-:W-:Y:S01]  /*81a0*/  ISETP.GT.AND P0, PT, R3, RZ, P0 ;  /* 0x000000ff0300720c */ /* 0x000fe20000704270 */
[--C-:B------:R-:W-:Y:S02]  /*81b0*/  FFMA.FTZ R24, R10, c[0x0][0x2d0], -R2.reuse ;  /* 0x0000b4000a187a23 */ /* 0x100fe40000010802 */
[--C-:B------:R-:W-:Y:S01]  /*81c0*/  FFMA.FTZ R27, R13, c[0x0][0x2d0], -R2.reuse ;  /* 0x0000b4000d1b7a23 */ /* 0x100fe20000010802 */
[----:B------:R-:W-:Y:S01]  /*81d0*/  ISETP.LT.OR P0, PT, R4, 0x1, P0 ;  /* 0x000000010400780c */ /* 0x000fe20000701670 */
[--C-:B------:R-:W-:Y:S02]  /*81e0*/  FFMA.FTZ R19, R11, c[0x0][0x2d0], -R2.reuse ;  /* 0x0000b4000b137a23 */ /* 0x100fe40000010802 */
        /* <DEDUP_REMOVED lines=8> */
[----:B------:R-:W-:Y:S05]  /*8270*/  FFMA.FTZ R174, R12, c[0x0][0x2d0], -R2 ;  /* 0x0000b4000cae7a23 */ /* 0x000fea0000010802 */
[----:B------:R-:W1:Y:S10]  /*8280*/  MUFU.EX2 R2, R0 ;  /* 0x0000000000027308 */ /* 0x000e740000000800 */
[----:B------:R-:W3:Y:S10]  /*8290*/  MUFU.EX2 R18, R18 ;  /* 0x0000001200127308 */ /* 0x000ef40000000800 */
[----:B------:R-:W-:Y:S01]  /*82a0*/  MUFU.EX2 R17, R17 ;  /* 0x0000001100117308 */ /* 0x000fe20000000800 */
[C---:B-1----:R-:W-:Y:S01]  /*82b0*/  FMUL.FTZ R9, R2.reuse, R153 ;  /* 0x0000009902097220 */ /* 0x042fe20000410000 */
[----:B------:R-:W-:Y:S01]  /*82c0*/  MOV R153, R25 ;  /* 0x0000001900997202 */ /* 0x000fe20000000f00 */
[C---:B------:R-:W-:Y:S02]  /*82d0*/  FMUL.FTZ R25, R2.reuse, R137 ;  /* 0x0000008902197220 */ /* 0x040fe40000410000 */
[C---:B------:R-:W-:Y:S01]  /*82e0*/  FMUL.FTZ R12, R2.reuse, R148 ;  /* 0x00000094020c7220 */ /* 0x040fe20000410000 */
[----:B------:R-:W-:Y:S04]  /*82f0*/  MOV R148, R15 ;  /* 0x0000000f00947202 */ /* 0x000fe80000000f00 */
[----:B------:R-:W1:Y:S01]  /*8300*/  MUFU.EX2 R16, R16 ;  /* 0x0000001000107308 */ /* 0x000e620000000800 */
[C---:B------:R-:W-:Y:S02]  /*8310*/  FMUL.FTZ R13, R2.reuse, R149 ;  /* 0x00000095020d7220 */ /* 0x040fe40000410000 */
[----:B------:R-:W-:Y:S01]  /*8320*/  FMUL.FTZ R28, R2, R28 ;  /* 0x0000001c021c7220 */ /* 0x000fe20000410000 */
[----:B---3--:R-:W-:Y:S01]  /*8330*/  F2FP.PACK_AB R168, R18, R8 ;  /* 0x0000000812a8723e */ /* 0x008fe200000000ff */
        /* <DEDUP_REMOVED lines=51> */
[----:B------:R-:W-:Y:S01]  /*8670*/  FMUL.FTZ R129, R2, R129 ;  /* 0x0000008102817220 */ /* 0x000fe20000410000 */
[----:B--2---:R-:W-:Y:S02]  /*8680*/  FSEL R6, R5, -INF , !P0 ;  /* 0xff80000005067808 */ /* 0x004fe40004000000 */
[----:B------:R-:W2:Y:S01]  /*8690*/  LDL.LU R5, [R1+0x20] ;  /* 0x0000200001057983 */ /* 0x000ea20000300800 */
[----:B------:R-:W-:Y:S02]  /*86a0*/  ISETP.GT.AND P0, PT, R3, 0x1, P2 ;  /* 0x000000010300780c */ /* 0x000fe40001704270 */
[----:B------:R-:W-:Y:S01]  /*86b0*/  PLOP3.LUT P2, PT, PT, PT, UP1, 0x40, 0x0 ;  /* 0x000000000000781c */ /* 0x000fe20003f4e818 */
[----:B------:R-:W-:Y:S01]  /*86c0*/  UISETP.NE.AND UP1, UPT, UR18, URZ, UPT ;  /* 0x0000003f1200728c */ /* 0x000fe2000bf25270 */
[C---:B------:R-:W-:Y:S04]  /*86d0*/  ISETP.LT.OR P0, PT, R4.reuse, 0x2, P0 ;  /* 0x000000020400780c */ /* 0x040fe80000701670 */
[----:B------:R-:W-:Y:S02]  /*86e0*/  FSEL R7, R179, -INF , !P0 ;  /* 0xff800000b3077808 */ /* 0x000fe40004000000 */
[C---:B------:R-:W-:Y:S02]  /*86f0*/  ISETP.GT.AND P0, PT, R3.reuse, 0x8, P1 ;  /* 0x000000080300780c */ /* 0x040fe40000f04270 */
[----:B------:R-:W-:Y:S01]  /*8700*/  PLOP3.LUT P1, PT, PT, PT, UP0, 0x40, 0x0 ;  /* 0x000000000000781c */ /* 0x000fe20003f2e808 */
[----:B------:R-:W-:Y:S01]  /*8710*/  UISETP.NE.AND UP0, UPT, UR11, URZ, UPT ;  /* 0x0000003f0b00728c */ /* 0x000fe2000bf05270 */
[----:B------:R-:W-:Y:S04]  /*8720*/  ISETP.LT.OR P0, PT, R4, 0x9, P0 ;  /* 0x000000090400780c */ /* 0x000fe80000701670 */
[----:B------:R-:W-:Y:S02]  /*8730*/  FSEL R10, R178, -INF , !P0 ;  /* 0xff800000b20a7808 */ /* 0x000fe40004000000 */
[----:B------:R-:W-:Y:S02]  /*8740*/  ISETP.GT.AND P0, PT, R3, 0x9, P2 ;  /* 0x000000090300780c */ /* 0x000fe40001704270 */
[----:B------:R-:W-:Y:S02]  /*8750*/  PLOP3.LUT P2, PT, PT, PT, UP6, 0x40, 0x0 ;  /* 0x000000000000781c */ /* 0x000fe40003f4e868 */
[C---:B------:R-:W-:Y:S04]  /*8760*/  ISETP.LT.OR P0, PT, R4.reuse, 0xa, P0 ;  /* 0x0000000a0400780c */ /* 0x040fe80000701670 */
[----:B------:R-:W-:Y:S02]  /*8770*/  FSEL R171, R177, -INF , !P0 ;  /* 0xff800000b1ab7808 */ /* 0x000fe40004000000 */
[C---:B------:R-:W-:Y:S02]  /*8780*/  ISETP.GT.AND P0, PT, R3.reuse, 0x10, P1 ;  /* 0x000000100300780c */ /* 0x040fe40000f04270 */
[----:B------:R-:W-:Y:S02]  /*8790*/  PLOP3.LUT P1, PT, PT, PT, UP5, 0x40, 0x0 ;  /* 0x000000000000781c */ /* 0x000fe40003f2e858 */
[----:B------:R-:W-:Y:S02]  /*87a0*/  ISETP.LT.OR P0, PT, R4, 0x11, P0 ;  /* 0x000000110400780c */ /* 0x000fe40000701670 */
[C---:B------:R-:W-:Y:S02]  /*87b0*/  ISETP.GT.AND P1, PT, R3.reuse, 0x18, P1 ;  /* 0x000000180300780c */ /* 0x040fe40000f24270 */
[----:B------:R-:W-:Y:S02]  /*87c0*/  FSEL R176, R176, -INF , !P0 ;  /* 0xff800000b0b07808 */ /* 0x000fe40004000000 */
[----:B------:R-:W-:Y:S02]  /*87d0*/  ISETP.LT.OR P1, PT, R4, 0x19, P1 ;  /* 0x000000190400780c */ /* 0x000fe40000f21670 */
[C---:B------:R-:W-:Y:S02]  /*87e0*/  ISETP.GT.AND P0, PT, R3.reuse, 0x11, P2 ;  /* 0x000000110300780c */ /* 0x040fe40001704270 */
[----:B------:R-:W-:Y:S02]  /*87f0*/  FSEL R172, R170, -INF , !P1 ;  /* 0xff800000aaac7808 */ /* 0x000fe40004800000 */
[----:B------:R-:W-:Y:S02]  /*8800*/  PLOP3.LUT P1, PT, PT, PT, UP3, 0x40, 0x0 ;  /* 0x000000000000781c */ /* 0x000fe40003f2e838 */
[C---:B------:R-:W-:Y:S02]  /*8810*/  ISETP.LT.OR P0, PT, R4.reuse, 0x12, P0 ;  /* 0x000000120400780c */ /* 0x040fe40000701670 */
[----:B------:R-:W-:Y:S02]  /*8820*/  ISETP.GT.AND P1, PT, R3, 0x20, P1 ;  /* 0x000000200300780c */ /* 0x000fe40000f24270 */
[----:B------:R-:W-:Y:S02]  /*8830*/  FSEL R175, R175, -INF , !P0 ;  /* 0xff800000afaf7808 */ /* 0x000fe40004000000 */
[----:B------:R-:W-:Y:S02]  /*8840*/  ISETP.LT.OR P1, PT, R4, 0x21, P1 ;  /* 0x000000210400780c */ /* 0x000fe40000f21670 */
[----:B------:R-:W-:Y:S02]  /*8850*/  PLOP3.LUT P0, PT, PT, PT, UP4, 0x40, 0x0 ;  /* 0x000000000000781c */ /* 0x000fe40003f0e848 */
[----:B------:R-:W-:Y:S01]  /*8860*/  FSEL R178, R21, -INF , !P1 ;  /* 0xff80000015b27808 */ /* 0x000fe20004800000 */
[----:B------:R-:W-:Y:S01]  /*8870*/  FMUL.FTZ R21, R2, R141 ;  /* 0x0000008d02157220 */ /* 0x000fe20000410000 */
[C---:B------:R-:W-:Y:S01]  /*8880*/  ISETP.GT.AND P0, PT, R3.reuse, 0x19, P0 ;  /* 0x000000190300780c */ /* 0x040fe20000704270 */
[----:B------:R-:W3:Y:S01]  /*8890*/  LDL.LU R141, [R1+0x24] ;  /* 0x00002400018d7983 */ /* 0x000ee20000300800 */
[----:B------:R-:W-:Y:S02]  /*88a0*/  PLOP3.LUT P1, PT, PT, PT, UP1, 0x40, 0x0 ;  /* 0x000000000000781c */ /* 0x000fe40003f2e818 */
[C---:B------:R-:W-:Y:S02]  /*88b0*/  ISETP.LT.OR P0, PT, R4.reuse, 0x1a, P0 ;  /* 0x0000001a0400780c */ /* 0x040fe40000701670 */
[----:B------:R-:W-:Y:S02]  /*88c0*/  ISETP.GT.AND P1, PT, R3, 0x28, P1 ;  /* 0x000000280300780c */ /* 0x000fe40000f24270 */
[----:B------:R-:W-:Y:S02]  /*88d0*/  FSEL R173, R169, -INF , !P0 ;  /* 0xff800000a9ad7808 */ /* 0x000fe40004000000 */
[----:B------:R-:W-:Y:S02]  /*88e0*/  PLOP3.LUT P0, PT, PT, PT, UP2, 0x40, 0x0 ;  /* 0x000000000000781c */ /* 0x000fe40003f0e828 */
[C---:B------:R-:W-:Y:S02]  /*88f0*/  ISETP.LT.OR P1, PT, R4.reuse, 0x29, P1 ;  /* 0x000000290400780c */ /* 0x040fe40000f21670 */
[----:B------:R-:W-:Y:S02]  /*8900*/  ISETP.GT.AND P0, PT, R3, 0x21, P0 ;  /* 0x000000210300780c */ /* 0x000fe40000704270 */
[----:B------:R-:W-:Y:S02]  /*8910*/  FSEL R177, R23, -INF , !P1 ;  /* 0xff80000017b17808 */ /* 0x000fe40004800000 */
[----:B------:R-:W-:Y:S02]  /*8920*/  ISETP.LT.OR P0, PT, R4, 0x22, P0 ;  /* 0x000000220400780c */ /* 0x000fe40000701670 */
[----:B-1----:R-:W-:Y:S02]  /*8930*/  F2FP.PACK_AB R170, R16, R17 ;  /* 0x0000001110aa723e */ /* 0x002fe400000000ff */
[----:B------:R-:W-:Y:S01]  /*8940*/  FSEL R179, R20, -INF , !P0 ;  /* 0xff80000014b37808 */ /* 0x000fe20004000000 */
[----:B------:R-:W-:Y:S01]  /*8950*/  FMUL.FTZ R20, R2, R140 ;  /* 0x0000008c02147220 */ /* 0x000fe20000410000 */
[----:B------:R-:W-:Y:S01]  /*8960*/  PLOP3.LUT P0, PT, PT, PT, UP0, 0x40, 0x0 ;  /* 0x000000000000781c */ /* 0x000fe20003f0e808 */
[----:B------:R-:W-:Y:S01]  /*8970*/  UISETP.GT.AND UP0, UPT, UR8, UR10, UPT ;  /* 0x0000000a0800728c */ /* 0x000fe2000bf04270 */
[----:B------:R-:W-:Y:S01]  /*8980*/  MOV R140, R19 ;  /* 0x00000013008c7202 */ /* 0x000fe20000000f00 */
[----:B------:R-:W-:Y:S01]  /*8990*/  UIADD3 UR8, UR8, -0x1, URZ ;  /* 0xffffffff08087890 */ /* 0x000fe2000fffe03f */
[----:B------:R-:W-:Y:S04]  /*89a0*/  ISETP.GT.AND P0, PT, R3, 0x29, P0 ;  /* 0x000000290300780c */ /* 0x000fe80000704270 */
[----:B------:R-:W-:Y:S04]  /*89b0*/  ISETP.LT.OR P0, PT, R4, 0x2a, P0 ;  /* 0x0000002a0400780c */ /* 0x000fe80000701670 */
[----:B------:R-:W-:Y:S01]  /*89c0*/  FSEL R132, R22, -INF , !P0 ;  /* 0xff80000016847808 */ /* 0x000fe20004000000 */
[C---:B--2---:R-:W-:Y:S02]  /*89d0*/  FFMA.FTZ R0, R2.reuse, R5, R8 ;  /* 0x0000000502007223 */ /* 0x044fe40000010008 */
[----:B------:R-:W-:Y:S01]  /*89e0*/  FMUL.FTZ R8, R2, R152 ;  /* 0x0000009802087220 */ /* 0x000fe20000410000 */
[----:B------:R-:W-:Y:S01]  /*89f0*/  MOV R152, R24 ;  /* 0x0000001800987202 */ /* 0x000fe20000000f00 */
[----:B------:R-:W-:Y:S01]  /*8a00*/  FADD.FTZ R4, R18, R0 ;  /* 0x0000000012047221 */ /* 0x000fe20000010000 */
[----:B------:R-:W-:Y:S01]  /*8a10*/  FMNMX.FTZ R0, R6, R134, !PT ;  /* 0x0000008606007209 */ /* 0x000fe20007810000 */
[C---:B------:R-:W-:Y:S02]  /*8a20*/  FMUL.FTZ R24, R2.reuse, R136 ;  /* 0x0000008802187220 */ /* 0x040fe40000410000 */
[----:B------:R-:W-:Y:S01]  /*8a30*/  FMUL.FTZ R5, R2, R157 ;  /* 0x0000009d02057220 */ /* 0x000fe20000410000 */
[----:B------:R-:W-:Y:S01]  /*8a40*/  FMNMX.FTZ R0, R7, R0, !PT ;  /* 0x0000000007007209 */ /* 0x000fe20007810000 */
[----:B------:R-:W-:Y:S01]  /*8a50*/  MUFU.EX2 R152, R152 ;  /* 0x0000009800987308 */ /* 0x000fe20000000800 */
        /* <DEDUP_REMOVED lines=14> */
[----:B-1----:R-:W-:Y:S01]  /*8b40*/  FMNMX.FTZ R3, R0, R3, !PT ;  /* 0x0000000300037209 */ /* 0x002fe20007810000 */
[----:B------:R-:W-:Y:S02]  /*8b50*/  FADD.FTZ R0, R17, R4 ;  /* 0x0000000411007221 */ /* 0x000fe40000010000 */
[----:B------:R-:W-:Y:S01]  /*8b60*/  FMUL.FTZ R4, R2, R156 ;  /* 0x0000009c02047220 */ /* 0x000fe20000410000 */
[C---:B------:R-:W-:Y:S01]  /*8b70*/  FSETP.NEU.FTZ.AND P0, PT, R3.reuse, -INF , PT ;  /* 0xff8000000300780b */ /* 0x040fe20003f1d000 */
[----:B------:R-:W-:Y:S01]  /*8b80*/  FADD.FTZ R11, R16, R0 ;  /* 0x00000000100b7221 */ /* 0x000fe20000010000 */
[----:B------:R-:W-:Y:S01]  /*8b90*/  MOV R156, R27 ;  /* 0x0000001b009c7202 */ /* 0x000fe20000000f00 */
[C---:B------:R-:W-:Y:S01]  /*8ba0*/  FMUL.FTZ R16, R2.reuse, R144 ;  /* 0x0000009002107220 */ /* 0x040fe20000410000 */
[C---:B------:R-:W-:Y:S01]  /*8bb0*/  FSEL R0, R3.reuse, RZ, P0 ;  /* 0x000000ff03007208 */ /* 0x040fe20000000000 */
[----:B------:R-:W-:Y:S01]  /*8bc0*/  FMUL.FTZ R17, R2, R145 ;  /* 0x0000009102117220 */ /* 0x000fe20000410000 */
[----:B------:R-:W-:Y:S02]  /*8bd0*/  MOV R145, R26 ;  /* 0x0000001a00917202 */ /* 0x000fe40000000f00 */
[----:B------:R-:W-:Y:S01]  /*8be0*/  MOV R149, R11 ;  /* 0x0000000b00957202 */ /* 0x000fe20000000f00 */
[----:B------:R-:W-:Y:S01]  /*8bf0*/  FADD.FTZ R0, -R0, R134 ;  /* 0x0000008600007221 */ /* 0x000fe20000010100 */
[----:B------:R-:W-:Y:S01]  /*8c00*/  MUFU.EX2 R156, R156 ;  /* 0x0000009c009c7308 */ /* 0x000fe20000000800 */
[----:B------:R-:W-:Y:S02]  /*8c10*/  FMUL.FTZ R134, R3, c[0x0][0x2d0] ;  /* 0x0000b40003867a20 */ /* 0x000fe40000410000 */
[----:B------:R-:W-:Y:S03]  /*8c20*/  FMUL.FTZ R0, R0, c[0x0][0x2d0] ;  /* 0x0000b40000007a20 */ /* 0x000fe60000410000 */
[----:B------:R-:W-:Y:S02]  /*8c30*/  FSEL R134, R134, RZ, P0 ;  /* 0x000000ff86867208 */ /* 0x000fe40000000000 */
[----:B------:R-:W-:Y:S02]  /*8c40*/  PLOP3.LUT P0, PT, PT, PT, UP0, 0x80, 0x0 ;  /* 0x000000000000781c */ /* 0x000fe40003f0f008 */
[----:B------:R-:W1:Y:S01]  /*8c50*/  MUFU.EX2 R0, R0 ;  /* 0x0000000000007308 */ /* 0x000e620000000800 */
[--C-:B------:R-:W-:Y:S02]  /*8c60*/  FFMA.FTZ R169, R6, c[0x0][0x2d0], -R134.reuse ;  /* 0x0000b40006a97a23 */ /* 0x100fe40000010886 */
[--C-:B------:R-:W-:Y:S02]  /*8c70*/  FFMA.FTZ R7, R7, c[0x0][0x2d0], -R134.reuse ;  /* 0x0000b40007077a23 */ /* 0x100fe40000010886 */
[--C-:B------:R-:W-:Y:S05]  /*8c80*/  FFMA.FTZ R2, R10, c[0x0][0x2d0], -R134.reuse ;  /* 0x0000b4000a027a23 */ /* 0x100fea0000010886 */
[----:B------:R-:W3:Y:S10]  /*8c90*/  MUFU.EX2 R169, R169 ;  /* 0x000000a900a97308 */ /* 0x000ef40000000800 */
[----:B------:R-:W2:Y:S01]  /*8ca0*/  MUFU.EX2 R144, R7 ;  /* 0x0000000700907308 */ /* 0x000ea20000000800 */
[C---:B-1----:R-:W-:Y:S02]  /*8cb0*/  FMUL.FTZ R26, R0.reuse, R138 ;  /* 0x0000008a001a7220 */ /* 0x042fe40000410000 */
[C---:B------:R-:W-:Y:S02]  /*8cc0*/  FMUL.FTZ R27, R0.reuse, R139 ;  /* 0x0000008b001b7220 */ /* 0x040fe40000410000 */
[----:B------:R-:W1:Y:S01]  /*8cd0*/  LDSM.16.MT88.4 R136, [R236+0x100] ;  /* 0x00010000ec88783b */ /* 0x000e620000004200 */
[C---:B------:R-:W-:Y:S02]  /*8ce0*/  FMUL.FTZ R11, R0.reuse, R155 ;  /* 0x0000009b000b7220 */ /* 0x040fe40000410000 */
[C---:B------:R-:W-:Y:S02]  /*8cf0*/  FMUL.FTZ R22, R0.reuse, R142 ;  /* 0x0000008e00167220 */ /* 0x040fe40000410000 */
[C---:B------:R-:W-:Y:S02]  /*8d00*/  FMUL.FTZ R23, R0.reuse, R143 ;  /* 0x0000008f00177220 */ /* 0x040fe40000410000 */
[C---:B------:R-:W-:Y:S01]  /*8d10*/  FMUL.FTZ R6, R0.reuse, R158 ;  /* 0x0000009e00067220 */ /* 0x040fe20000410000 */
[----:B------:R-:W-:Y:S01]  /*8d20*/  MOV R158, R145 ;  /* 0x00000091009e7202 */ /* 0x000fe20000000f00 */
[C---:B------:R-:W-:Y:S01]  /*8d30*/  FMUL.FTZ R10, R0.reuse, R154 ;  /* 0x0000009a000a7220 */ /* 0x040fe20000410000 */
[----:B------:R-:W-:Y:S01]  /*8d40*/  MOV R154, R149 ;  /* 0x00000095009a7202 */ /* 0x000fe20000000f00 */
[C---:B------:R-:W-:Y:S01]  /*8d50*/  FMUL.FTZ R14, R0.reuse, R150 ;  /* 0x00000096000e7220 */ /* 0x040fe20000410000 */
[----:B------:R-:W-:Y:S01]  /*8d60*/  MUFU.EX2 R145, R157 ;  /* 0x0000009d00917308 */ /* 0x000fe20000000800 */
[C---:B------:R-:W-:Y:S02]  /*8d70*/  FMUL.FTZ R15, R0.reuse, R151 ;  /* 0x00000097000f7220 */ /* 0x040fe40000410000 */
[----:B---3--:R-:W-:Y:S01]  /*8d80*/  FFMA.FTZ R151, R0, R141, R169 ;  /* 0x0000008d00977223 */ /* 0x008fe200000100a9 */
[----:B--2---:R-:W-:Y:S01]  /*8d90*/  F2FP.PACK_AB R169, R144, R169 ;  /* 0x000000a990a9723e */ /* 0x004fe200000000ff */
[C---:B------:R-:W-:Y:S01]  /*8da0*/  FMUL.FTZ R7, R0.reuse, R159 ;  /* 0x0000009f00077220 */ /* 0x040fe20000410000 */
[----:B------:R-:W-:Y:S01]  /*8db0*/  MOV R159, R140 ;  /* 0x0000008c009f7202 */ /* 0x000fe20000000f00 */
[C---:B------:R-:W-:Y:S01]  /*8dc0*/  FMUL.FTZ R18, R0.reuse, R146 ;  /* 0x0000009200127220 */ /* 0x040fe20000410000 */
[----:B------:R-:W-:Y:S01]  /*8dd0*/  LDSM.16.MT88.4 R140, [R236+0x900] ;  /* 0x00090000ec8c783b */ /* 0x000fe20000004200 */
        /* <DEDUP_REMOVED lines=56> */
[--C-:B------:R-:W-:Y:S02]  /*9160*/  FFMA.FTZ R0, R171, c[0x0][0x2d0], -R134.reuse ;  /* 0x0000b400ab007a23 */ /* 0x100fe40000010886 */
[----:B------:R-:W-:Y:S02]  /*9170*/  FADD.FTZ R144, R144, R151 ;  /* 0x0000009790907221 */ /* 0x000fe40000010000 */
[----:B------:R-:W2:Y:S02]  /*9180*/  MUFU.EX2 R146, R0 ;  /* 0x0000000000927308 */ /* 0x000ea40000000800 */
[----:B--2---:R-:W-:Y:S01]  /*9190*/  F2FP.PACK_AB R171, R146, R147 ;  /* 0x0000009392ab723e */ /* 0x004fe200000000ff */
[--C-:B------:R-:W-:Y:S07]  /*91a0*/  FFMA.FTZ R0, R176, c[0x0][0x2d0], -R134.reuse ;  /* 0x0000b400b0007a23 */ /* 0x100fee0000010886 */
[----:B------:R-:W-:Y:S01]  /*91b0*/  MUFU.EX2 R176, R159 ;  /* 0x0000009f00b07308 */ /* 0x000fe20000000800 */
[C---:B-1----:R-:W-:Y:S09]  /*91c0*/  HMMA.16816.F32 R4, R168.reuse, R136, R4 ;  /* 0x00000088a804723c */ /* 0x042ff20000001804 */
[----:B------:R1:W-:Y:S01]  /*91d0*/  MUFU.EX2 R149, R0 ;  /* 0x0000000000957308 */ /* 0x0003e20000000800 */
[C---:B------:R-:W-:Y:S01]  /*91e0*/  HMMA.16816.F32 R8, R168.reuse, R138, R8 ;  /* 0x0000008aa808723c */ /* 0x040fe20000001808 */
[----:B------:R-:W2:Y:S02]  /*91f0*/  LDSM.16.MT88.4 R136, [R237+0x100] ;  /* 0x00010000ed88783b */ /* 0x000ea40000004200 */
[--C-:B-1----:R-:W-:Y:S06]  /*9200*/  FFMA.FTZ R0, R175, c[0x0][0x2d0], -R134.reuse ;  /* 0x0000b400af007a23 */ /* 0x102fec0000010886 */
[----:B------:R1:W3:Y:S01]  /*9210*/  MUFU.EX2 R150, R0 ;  /* 0x0000000000967308 */ /* 0x0002e20000000800 */
[C---:B--2---:R-:W-:Y:S08]  /*9220*/  HMMA.16816.F32 R12, R168.reuse, R136, R12 ;  /* 0x00000088a80c723c */ /* 0x044ff0000000180c */
[C---:B------:R-:W-:Y:S01]  /*9230*/  HMMA.16816.F32 R16, R168.reuse, R138, R16 ;  /* 0x0000008aa810723c */ /* 0x040fe20000001810 */
[----:B------:R-:W2:Y:S03]  /*9240*/  LDSM.16.MT88.4 R136, [R240+0x100] ;  /* 0x00010000f088783b */ /* 0x000ea60000004200 */
[--C-:B-1----:R-:W-:Y:S04]  /*9250*/  FFMA.FTZ R0, R172, c[0x0][0x2d0], -R134.reuse ;  /* 0x0000b400ac007a23 */ /* 0x102fe80000010886 */
[----:B------:R1:W-:Y:S04]  /*9260*/  MUFU.EX2 R148, R0 ;  /* 0x0000000000947308 */ /* 0x0003e80000000800 */
[----:B-1----:R-:W-:Y:S06]  /*9270*/  FFMA.FTZ R0, R173, c[0x0][0x2d0], -R134 ;  /* 0x0000b400ad007a23 */ /* 0x002fec0000010886 */
[----:B------:R1:W4:Y:S01]  /*9280*/  MUFU.EX2 R174, R0 ;  /* 0x0000000000ae7308 */ /* 0x0003220000000800 */
[C---:B--2---:R-:W-:Y:S08]  /*9290*/  HMMA.16816.F32 R20, R168.reuse, R136, R20 ;  /* 0x00000088a814723c */ /* 0x044ff00000001814 */
[C---:B------:R-:W-:Y:S01]  /*92a0*/  HMMA.16816.F32 R24, R168.reuse, R138, R24 ;  /* 0x0000008aa818723c */ /* 0x040fe20000001818 */
[----:B------:R-:W2:Y:S03]  /*92b0*/  LDSM.16.MT88.4 R136, [R239+0x100] ;  /* 0x00010000ef88783b */ /* 0x000ea60000004200 */
[----:B-1----:R-:W-:Y:S02]  /*92c0*/  FADD.FTZ R0, R2, R154 ;  /* 0x0000009a02007221 */ /* 0x002fe40000010000 */
[----:B------:R-:W1:Y:S02]  /*92d0*/  MUFU.EX2 R154, R158 ;  /* 0x0000009e009a7308 */ /* 0x000e640000000800 */
[----:B------:R-:W-:Y:S04]  /*92e0*/  FADD.FTZ R151, R145, R0 ;  /* 0x0000000091977221 */ /* 0x000fe80000010000 */
[----:B------:R-:W-:Y:S01]  /*92f0*/  FADD.FTZ R0, R147, R144 ;  /* 0x0000009093007221 */ /* 0x000fe20000010000 */
        /* <DEDUP_REMOVED lines=36> */
[C---:B--2---:R-:W-:Y:S07]  /*9540*/  HMMA.16816.F32 R124, R168.reuse, R136, R124 ;  /* 0x00000088a87c723c */ /* 0x044fee000000187c */
[----:B------:R-:W-:Y:S01]  /*9550*/  F2FP.PACK_AB R136, R145, R2 ;  /* 0x000000029188723e */ /* 0x000fe200000000ff */
[----:B------:R-:W-:Y:S04]  /*9560*/  HMMA.16816.F32 R128, R168, R138, R128 ;  /* 0x0000008aa880723c */ /* 0x000fe80000001880 */
[----:B---3--:R-:W-:Y:S01]  /*9570*/  F2FP.PACK_AB R137, R150, R149 ;  /* 0x000000959689723e */ /* 0x008fe200000000ff */
[----:B------:R-:W-:Y:S02]  /*9580*/  FADD.FTZ R2, R146, R0 ;  /* 0x0000000092027221 */ /* 0x000fe40000010000 */
[----:B------:R-:W-:Y:S01]  /*9590*/  F2FP.PACK_AB R138, R157, R156 ;  /* 0x0000009c9d8a723e */ /* 0x000fe200000000ff */
[----:B------:R-:W-:Y:S01]  /*95a0*/  LDSM.16.MT88.4 R144, [R239+0x5100] ;  /* 0x00510000ef90783b */ /* 0x000fe20000004200 */
[----:B----4-:R-:W-:Y:S03]  /*95b0*/  F2FP.PACK_AB R139, R174, R148 ;  /* 0x00000094ae8b723e */ /* 0x010fe600000000ff */
[----:B------:R-:W-:Y:S01]  /*95c0*/  FFMA.FTZ R0, R178, c[0x0][0x2d0], -R134 ;  /* 0x0000b400b2007a23 */ /* 0x000fe20000010886 */
[----:B-1----:R-:W-:Y:S01]  /*95d0*/  MOV R178, R154 ;  /* 0x0000009a00b27202 */ /* 0x002fe20000000f00 */
[----:B------:R-:W-:Y:S02]  /*95e0*/  FADD.FTZ R2, R149, R2 ;  /* 0x0000000295027221 */ /* 0x000fe40000010000 */
[C---:B------:R-:W-:Y:S01]  /*95f0*/  HMMA.16816.F32 R4, R136.reuse, R140, R4 ;  /* 0x0000008c8804723c */ /* 0x040fe20000001804 */
[----:B------:R1:W-:Y:S04]  /*9600*/  MUFU.EX2 R172, R0 ;  /* 0x0000000000ac7308 */ /* 0x0003e80000000800 */
[----:B------:R-:W-:Y:S03]  /*9610*/  FADD.FTZ R2, R150, R2 ;  /* 0x0000000296027221 */ /* 0x000fe60000010000 */
[C---:B------:R-:W-:Y:S01]  /*9620*/  HMMA.16816.F32 R8, R136.reuse, R142, R8 ;  /* 0x0000008e8808723c */ /* 0x040fe20000001808 */
[----:B------:R-:W2:Y:S03]  /*9630*/  LDSM.16.MT88.4 R140, [R237+0x900] ;  /* 0x00090000ed8c783b */ /* 0x000ea60000004200 */
[--C-:B-1----:R-:W-:Y:S01]  /*9640*/  FFMA.FTZ R0, R179, c[0x0][0x2d0], -R134.reuse ;  /* 0x0000b400b3007a23 */ /* 0x102fe20000010886 */
[----:B------:R-:W-:Y:S03]  /*9650*/  MOV R179, R153 ;  /* 0x0000009900b37202 */ /* 0x000fe60000000f00 */
[----:B------:R1:W3:Y:S01]  /*9660*/  MUFU.EX2 R173, R0 ;  /* 0x0000000000ad7308 */ /* 0x0002e20000000800 */
[----:B------:R-:W-:Y:S01]  /*9670*/  F2FP.PACK_AB R170, R178, R179 ;  /* 0x000000b3b2aa723e */ /* 0x000fe200000000ff */
[C---:B--2---:R-:W-:Y:S03]  /*9680*/  HMMA.16816.F32 R12, R136.reuse, R140, R12 ;  /* 0x0000008c880c723c */ /* 0x044fe6000000180c */
[--C-:B-1----:R-:W-:Y:S01]  /*9690*/  FFMA.FTZ R0, R177, c[0x0][0x2d0], -R134.reuse ;  /* 0x0000b400b1007a23 */ /* 0x102fe20000010886 */
[----:B------:R-:W-:Y:S01]  /*96a0*/  MOV R177, R152 ;  /* 0x0000009800b17202 */ /* 0x000fe20000000f00 */
[----:B------:R-:W-:Y:S01]  /*96b0*/  FFMA.FTZ R134, R132, c[0x0][0x2d0], -R134 ;  /* 0x0000b40084867a23 */ /* 0x000fe20000010886 */
[----:B------:R-:W-:Y:S02]  /*96c0*/  LDSM.16.MT88.4 R152, [R236+0x1100] ;  /* 0x00110000ec98783b */ /* 0x000fe40000004200 */
[C---:B------:R-:W-:Y:S01]  /*96d0*/  HMMA.16816.F32 R16, R136.reuse, R142, R16 ;  /* 0x0000008e8810723c */ /* 0x040fe20000001810 */
[----:B------:R1:W-:Y:S03]  /*96e0*/  MUFU.EX2 R132, R0 ;  /* 0x0000000000847308 */ /* 0x0003e60000000800 */
[----:B------:R-:W-:Y:S02]  /*96f0*/  F2FP.PACK_AB R168, R177, R176 ;  /* 0x000000b0b1a8723e */ /* 0x000fe400000000ff */
[----:B---3--:R-:W-:Y:S01]  /*9700*/  F2FP.PACK_AB R169, R173, R172 ;  /* 0x000000acada9723e */ /* 0x008fe200000000ff */
[----:B------:R-:W2:Y:S04]  /*9710*/  LDSM.16.MT88.4 R140, [R240+0x900] ;  /* 0x00090000f08c783b */ /* 0x000ea80000004200 */
[----:B------:R-:W3:Y:S01]  /*9720*/  MUFU.EX2 R134, R134 ;  /* 0x0000008600867308 */ /* 0x000ee20000000800 */
[----:B-1----:R-:W-:Y:S04]  /*9730*/  FADD.FTZ R0, R156, R151 ;  /* 0x000000979c007221 */ /* 0x002fe80000010000 */
[----:B------:R-:W-:Y:S02]  /*9740*/  FADD.FTZ R175, R157, R0 ;  /* 0x000000009daf7221 */ /* 0x000fe40000010000 */
[----:B------:R-:W-:Y:S02]  /*9750*/  FADD.FTZ R0, R148, R2 ;  /* 0x0000000294007221 */ /* 0x000fe40000010000 */
[----:B------:R-:W-:Y:S01]  /*9760*/  FADD.FTZ R2, R176, R175 ;  /* 0x000000afb0027221 */ /* 0x000fe20000010000 */
[----:B---3--:R-:W-:Y:S01]  /*9770*/  F2FP.PACK_AB R171, R134, R132 ;  /* 0x0000008486ab723e */ /* 0x008fe200000000ff */
[----:B------:R-:W-:Y:S02]  /*9780*/  FADD.FTZ R0, R174, R0 ;  /* 0x00000000ae007221 */ /* 0x000fe40000010000 */
[----:B------:R-:W-:Y:S02]  /*9790*/  FADD.FTZ R2, R177, R2 ;  /* 0x00000002b1027221 */ /* 0x000fe40000010000 */
[----:B------:R-:W-:Y:S02]  /*97a0*/  FADD.FTZ R0, R172, R0 ;  /* 0x00000000ac007221 */ /* 0x000fe40000010000 */
[----:B------:R-:W-:Y:S02]  /*97b0*/  FADD.FTZ R2, R179, R2 ;  /* 0x00000002b3027221 */ /* 0x000fe40000010000 */
[----:B------:R-:W-:Y:S01]  /*97c0*/  FADD.FTZ R0, R173, R0 ;  /* 0x00000000ad007221 */ /* 0x000fe20000010000 */
[C---:B--2---:R-:W-:Y:S03]  /*97d0*/  HMMA.16816.F32 R20, R136.reuse, R140, R20 ;  /* 0x0000008c8814723c */ /* 0x044fe60000001814 */
[----:B------:R-:W-:Y:S01]  /*97e0*/  FADD.FTZ R0, R132, R0 ;  /* 0x0000000084007221 */ /* 0x000fe20000010000 */
[-C--:B------:R-:W-:Y:S03]  /*97f0*/  MOV R132, R3.reuse ;  /* 0x0000000300847202 */ /* 0x080fe60000000f00 */
[----:B------:R-:W-:Y:S01]  /*9800*/  FADD.FTZ R0, R134, R0 ;  /* 0x0000000086007221 */ /* 0x000fe20000010000 */
[C---:B------:R-:W-:Y:S01]  /*9810*/  HMMA.16816.F32 R24, R136.reuse, R142, R24 ;  /* 0x0000008e8818723c */ /* 0x040fe20000001818 */
[----:B------:R-:W1:Y:S03]  /*9820*/  LDSM.16.MT88.4 R140, [R239+0x900] ;  /* 0x00090000ef8c783b */ /* 0x000e660000004200 */
[----:B------:R-:W-:Y:S04]  /*9830*/  MOV R134, R3 ;  /* 0x0000000300867202 */ /* 0x000fe80000000f00 */
        /* <DEDUP_REMOVED lines=34> */
[C---:B------:R-:W-:Y:S08]  /*9a60*/  HMMA.16816.F32 R120, R136.reuse, R142, R120 ;  /* 0x0000008e8878723c */ /* 0x040ff00000001878 */
[C---:B------:R-:W-:Y:S08]  /*9a70*/  HMMA.16816.F32 R124, R136.reuse, R144, R124 ;  /* 0x00000090887c723c */ /* 0x040ff0000000187c */
[----:B------:R-:W-:Y:S01]  /*9a80*/  HMMA.16816.F32 R128, R136, R146, R128 ;  /* 0x000000928880723c */ /* 0x000fe20000001880 */
[----:B------:R-:W1:Y:S07]  /*9a90*/  LDSM.16.MT88.4 R144, [R237+0x1100] ;  /* 0x00110000ed90783b */ /* 0x000e6e0000004200 */
[C---:B------:R-:W-:Y:S01]  /*9aa0*/  HMMA.16816.F32 R156, R168.reuse, R152, R4 ;  /* 0x00000098a89c723c */ /* 0x040fe20000001804 */
[----:B------:R-:W2:Y:S07]  /*9ab0*/  LDSM.16.MT88.4 R136, [R240+0x1100] ;  /* 0x00110000f088783b */ /* 0x000eae0000004200 */
[C---:B------:R-:W-:Y:S01]  /*9ac0*/  HMMA.16816.F32 R152, R168.reuse, R154, R8 ;  /* 0x0000009aa898723c */ /* 0x040fe20000001808 */
[----:B------:R-:W3:Y:S08]  /*9ad0*/  LDSM.16.MT88.4 R4, [R239+0x1100] ;  /* 0x00110000ef04783b */ /* 0x000ef00000004200 */
[----:B------:R-:W4:Y:S01]  /*9ae0*/  LDSM.16.MT88.4 R8, [R236+0x2900] ;  /* 0x00290000ec08783b */ /* 0x000f220000004200 */
[C---:B-1----:R-:W-:Y:S07]  /*9af0*/  HMMA.16816.F32 R148, R168.reuse, R144, R12 ;  /* 0x00000090a894723c */ /* 0x042fee000000180c */
[----:B------:R-:W1:Y:S01]  /*9b00*/  LDSM.16.MT88.4 R12, [R237+0x2900] ;  /* 0x00290000ed0c783b */ /* 0x000e620000004200 */
[C---:B------:R-:W-:Y:S08]  /*9b10*/  HMMA.16816.F32 R144, R168.reuse, R146, R16 ;  /* 0x00000092a890723c */ /* 0x040ff00000001810 */
[C---:B--2---:R-:W-:Y:S08]  /*9b20*/  HMMA.16816.F32 R140, R168.reuse, R136, R20 ;  /* 0x00000088a88c723c */ /* 0x044ff00000001814 */
[C---:B------:R-:W-:Y:S08]  /*9b30*/  HMMA.16816.F32 R136, R168.reuse, R138, R24 ;  /* 0x0000008aa888723c */ /* 0x040ff00000001818 */
[C---:B---3--:R-:W-:Y:S08]  /*9b40*/  HMMA.16816.F32 R28, R168.reuse, R4, R28 ;  /* 0x00000004a81c723c */ /* 0x048ff0000000181c */
[C---:B------:R-:W-:Y:S01]  /*9b50*/  HMMA.16816.F32 R32, R168.reuse, R6, R32 ;  /* 0x00000006a820723c */ /* 0x040fe20000001820 */
[----:B------:R-:W2:Y:S07]  /*9b60*/  LDSM.16.MT88.4 R4, [R240+0x2900] ;  /* 0x00290000f004783b */ /* 0x000eae0000004200 */
[C---:B----4-:R-:W-:Y:S08]  /*9b70*/  HMMA.16816.F32 R36, R168.reuse, R8, R36 ;  /* 0x00000008a824723c */ /* 0x050ff00000001824 */
        /* <DEDUP_REMOVED lines=30> */
[C---:B--2---:R-:W-:Y:S07]  /*9d60*/  HMMA.16816.F32 R124, R168.reuse, R4, R124 ;  /* 0x00000004a87c723c */ /* 0x044fee000000187c */
[----:B------:R-:W-:Y:S01]  /*9d70*/  FADD.FTZ R4, R178, R2 ;  /* 0x00000002b2047221 */ /* 0x000fe20000010000 */
[----:B------:R-:W-:Y:S04]  /*9d80*/  HMMA.16816.F32 R128, R168, R6, R128 ;  /* 0x00000006a880723c */ /* 0x000fe80000001880 */
[----:B------:R1:W-:Y:S01]  /*9d90*/  STL [R1+0x20], R4 ;  /* 0x0000200401007387 */ /* 0x0003e20000100800 */
[----:B------:R-:W-:Y:S03]  /*9da0*/  MOV R2, R133 ;  /* 0x0000008500027202 */ /* 0x000fe60000000f00 */
[----:B------:R1:W-:Y:S01]  /*9db0*/  STL [R1+0x24], R0 ;  /* 0x0000240001007387 */ /* 0x0003e20000100800 */
[----:B------:R-:W-:-:S05]  /*9dc0*/  @P0 BRA `(.L_x_357) ;  /* 0xffffc25000000947 */ /* 0x000fca000383ffff */
.L_x_346:
[----:B------:R-:W2:Y:S01]  /*9dd0*/  S2UR UR10, SR_CTAID.X ;  /* 0x00000000000a79c3 */ /* 0x000ea20000002500 */
[----:B------:R-:W-:-:S02]  /*9de0*/  UISETP.NE.AND UP1, UPT, UR14, URZ, UPT ;  /* 0x0000003f0e00728c */ /* 0x000fc4000bf25270 */
[----:B------:R-:W-:Y:S02]  /*9df0*/  UISETP.NE.AND UP0, UPT, UR13, URZ, UPT ;  /* 0x0000003f0d00728c */ /* 0x000fe4000bf05270 */
[----:B------:R-:W-:-:S04]  /*9e00*/  ULDC.64 UR4, c[0x0][0x2c8] ;  /* 0x0000b20000047ab9 */ /* 0x000fc80000000a00 */
[----:B------:R-:W-:Y:S01]  /*9e10*/  PLOP3.LUT P0, PT, PT, PT, UP0, 0x40, 0x0 ;  /* 0x000000000000781c */ /* 0x000fe20003f0e808 */
[----:B--2---:R-:W-:-:S04]  /*9e20*/  ULEA UR10, UR10, 0x7f, 0x7 ;  /* 0x0000007f0a0a7891 */ /* 0x004fc8000f8e383f */
[----:B------:R-:W-:-:S03]  /*9e30*/  UIMAD.WIDE.U32 UR18, UR10, UR4, URZ ;  /* 0x000000040a1272a5 */ /* 0x000fc6000f8e003f */
[----:B------:R-:W-:Y:S02]  /*9e40*/  ULDC UR4, c[0x0][0x168] ;  /* 0x00005a0000047ab9 */ /* 0x000fe40000000800 */
[----:B------:R-:W-:Y:S02]  /*9e50*/  @UP1 USHF.R.U32.HI UR10, URZ, UR5, UR19 ;  /* 0x000000053f0a1299 */ /* 0x000fe40008011613 */
[----:B------:R-:W-:Y:S02]  /*9e60*/  UIADD3 UR4, -UR4, 0x1, URZ ;  /* 0x0000000104047890 */ /* 0x000fe4000fffe13f */
[----:B------:R-:W-:Y:S02]  /*9e70*/  ULDC UR5, c[0x0][0x1d0] ;  /* 0x0000740000057ab9 */ /* 0x000fe40000000800 */
[----:B------:R-:W-:-:S03]  /*9e80*/  UIADD3 UR11, UR10, UR5, UR4 ;  /* 0x000000050a0b7290 */ /* 0x000fc6000fffe004 */
[----:B------:R-:W-:Y:S02]  /*9e90*/  ULDC UR10, c[0x0][0x324] ;  /* 0x0000c900000a7ab9 */ /* 0x000fe40000000800 */
[----:B------:R-:W-:Y:S01]  /*9ea0*/  UIADD3 UR10, UR11, -UR10, URZ ;  /* 0x8000000a0b0a7290 */ /* 0x000fe2000fffe03f */
[----:B------:R-:W-:Y:S05]  /*9eb0*/  @P0 BRA `(.L_x_358) ;  /* 0x0000014000000947 */ /* 0x000fea0003800000 */
        /* <DEDUP_REMOVED lines=11> */
.L_x_359:
[----:B------:R-:W-:Y:S02]  /*9f70*/  ULDC UR4, c[0x0][0x32c] ;  /* 0x0000cb0000047ab9 */ /* 0x000fe40000000800 */
[----:B------:R-:W-:-:S03]  /*9f80*/  UISETP.NE.AND UP0, UPT, UR4, 0x1, UPT ;  /* 0x000000010400788c */ /* 0x000fc6000bf05270 */
[----:B------:R-:W-:Y:S02]  /*9f90*/  ULDC.64 UR4, c[0x0][0x330] ;  /* 0x0000cc0000047ab9 */ /* 0x000fe40000000a00 */
[----:B------:R-:W-:-:S06]  /*9fa0*/  UIMAD.WIDE.U32 UR18, UR11, UR4, URZ ;  /* 0x000000040b1272a5 */ /* 0x000fcc000f8e003f */
[----:B------:R-:W-:Y:S02]  /*9fb0*/  @UP0 USHF.R.U32.HI UR11, URZ, UR5, UR19 ;  /* 0x000000053f0b0299 */ /* 0x000fe40008011613 */
.L_x_360:
[----:B------:R-:W-:Y:S02]  /*9fc0*/  ULDC UR4, c[0x0][0x32c] ;  /* 0x0000cb0000047ab9 */ /* 0x000fe40000000800 */
[----:B------:R-:W-:-:S04]  /*9fd0*/  UIMAD UR4, UR11, UR4, URZ ;  /* 0x000000040b0472a4 */ /* 0x000fc8000f8e023f */
[----:B------:R-:W-:-:S04]  /*9fe0*/  UISETP.LT.AND UP0, UPT, UR10, UR4, UPT ;  /* 0x000000040a00728c */ /* 0x000fc8000bf01270 */
[----:B------:R-:W-:-:S04]  /*9ff0*/  USEL UR10, UR10, UR4, !UP0 ;  /* 0x000000040a0a7287 */ /* 0x000fc8000c000000 */
.L_x_358:
[----:B------:R-:W-:-:S04]  /*a000*/  UIADD3 UR10, UR10, 0x2f, URZ ;  /* 0x0000002f0a0a7890 */ /* 0x000fc8000fffe03f */
[----:B------:R-:W-:-:S04]  /*a010*/  UIMAD.WIDE UR4, UR10, 0x2aaaaaab, URZ ;  /* 0x2aaaaaab0a0478a5 */ /* 0x000fc8000f8e023f */
        /* <DEDUP_REMOVED lines=9> */
[----:B-1----:R-:W4:Y:S04]  /*a0b0*/  LDL.64 R4, [R1+0x38] ;  /* 0x0000380001047983 */ /* 0x002f280000100a00 */
[----:B------:R-:W4:Y:S01]  /*a0c0*/  LDL.64 R2, [R1+0x30] ;  /* 0x0000300001027983 */ /* 0x000f220000100a00 */
[----:B--2---:R-:W-:-:S02]  /*a0d0*/  IADD3 R11, P0, R8, 0x40, RZ ;  /* 0x00000040080b7810 */ /* 0x004fc40007f1e0ff */
[----:B------:R-:W-:-:S03]  /*a0e0*/  IADD3 R10, P1, R8, 0x80, RZ ;  /* 0x00000080080a7810 */ /* 0x000fc60007f3e0ff */
[--C-:B---3--:R-:W-:Y:S01]  /*a0f0*/  IMAD.X R0, RZ, RZ, R7.reuse, P0 ;  /* 0x000000ffff007224 */ /* 0x108fe200000e0607 */
[----:B------:R-:W-:Y:S01]  /*a100*/  STL [R1+0x78], R11 ;  /* 0x0000780b01007387 */ /* 0x000fe20000100800 */
[----:B------:R-:W-:Y:S01]  /*a110*/  IADD3 R9, P0, R8, 0xc0, RZ ;  /* 0x000000c008097810 */ /* 0x000fe20007f1e0ff */
[--C-:B------:R-:W-:Y:S01]  /*a120*/  IMAD.X R8, RZ, RZ, R7.reuse, P1 ;  /* 0x000000ffff087224 */ /* 0x100fe200008e0607 */
[C---:B----4-:R-:W-:Y:S01]  /*a130*/  IADD3 R6, P1, R4.reuse, 0x80, RZ ;  /* 0x0000008004067810 */ /* 0x050fe20007f3e0ff */
[----:B------:R-:W-:Y:S02]  /*a140*/  STL [R1+0x70], R10 ;  /* 0x0000700a01007387 */ /* 0x000fe40000100800 */
[----:B------:R-:W-:Y:S01]  /*a150*/  IMAD.X R7, RZ, RZ, R7, P0 ;  /* 0x000000ffff077224 */ /* 0x000fe200000e0607 */
[C---:B------:R-:W-:Y:S01]  /*a160*/  IADD3 R5, P0, R4.reuse, 0xc0, RZ ;  /* 0x000000c004057810 */ /* 0x040fe20007f1e0ff */
[----:B------:R1:W-:Y:S04]  /*a170*/  STL [R1+0x74], R0 ;  /* 0x0000740001007387 */ /* 0x0003e80000100800 */
[----:B------:R-:W-:Y:S04]  /*a180*/  STL [R1+0x68], R9 ;  /* 0x0000680901007387 */ /* 0x000fe80000100800 */
[----:B------:R-:W-:Y:S01]  /*a190*/  STL [R1+0x6c], R8 ;  /* 0x00006c0801007387 */ /* 0x000fe20000100800 */
[----:B-1----:R-:W-:Y:S01]  /*a1a0*/  IADD3 R0, P2, R4, 0x40, RZ ;  /* 0x0000004004007810 */ /* 0x002fe20007f5e0ff */
[----:B------:R-:W-:-:S04]  /*a1b0*/  IMAD.X R4, RZ, RZ, R3, P1 ;  /* 0x000000ffff047224 */ /* 0x000fc800008e0603 */
[----:B------:R1:W-:Y:S04]  /*a1c0*/  STL [R1+0x60], R0 ;  /* 0x0000600001007387 */ /* 0x0003e80000100800 */
[----:B------:R-:W-:Y:S04]  /*a1d0*/  STL [R1+0x64], R7 ;  /* 0x0000640701007387 */ /* 0x000fe80000100800 */
[----:B------:R-:W-:Y:S01]  /*a1e0*/  STL [R1+0x58], R6 ;  /* 0x0000580601007387 */ /* 0x000fe20000100800 */
[----:B-1----:R-:W-:-:S05]  /*a1f0*/  IMAD.X R0, RZ, RZ, R3, P2 ;  /* 0x000000ffff007224 */ /* 0x002fca00010e0603 */
[----:B------:R1:W-:Y:S04]  /*a200*/  STL [R1+0x5c], R0 ;  /* 0x00005c0001007387 */ /* 0x0003e80000100800 */
[----:B------:R2:W-:Y:S01]  /*a210*/  STL [R1+0x50], R5 ;  /* 0x0000500501007387 */ /* 0x0005e20000100800 */
[----:B-1----:R-:W-:-:S05]  /*a220*/  IMAD.X R0, RZ, RZ, R3, P0 ;  /* 0x000000ffff007224 */ /* 0x002fca00000e0603 */
[----:B------:R2:W-:Y:S04]  /*a230*/  STL [R1+0x2c], R0 ;  /* 0x00002c0001007387 */ /* 0x0005e80000100800 */
[----:B------:R2:W-:Y:S02]  /*a240*/  STL [R1+0x54], R4 ;  /* 0x0000540401007387 */ /* 0x0005e40000100800 */
.L_x_364:
[----:B--2---:R-:W2:Y:S01]  /*a250*/  LDL R0, [R1] ;  /* 0x0000000001007983 */ /* 0x004ea20000100800 */
[----:B------:R-:W-:Y:S04]  /*a260*/  DEPBAR.LE SB0, 0x0 ;  /* 0x000080000000791a */ /* 0x000fe80000000000 */
[----:B------:R-:W-:Y:S01]  /*a270*/  BAR.SYNC.DEFER_BLOCKING 0x0 ;  /* 0x0000000000007b1d */ /* 0x000fe20000010000 */
[----:B------:R-:W-:Y:S01]  /*a280*/  UISETP.GT.AND UP0, UPT, UR9, UR8, UPT ;  /* 0x000000080900728c */ /* 0x000fe2000bf04270 */
[----:B------:R-:W-:Y:S05]  /*a290*/  MOV R2, R133 ;  /* 0x0000008500027202 */ /* 0x000fea0000000f00 */
        /* <DEDUP_REMOVED lines=13> */
[----:B------:R4:W-:Y:S01]  /*a370*/  STL.64 [R1+0x88], R8 ;  /* 0x0000880801007387 */ /* 0x0009e20000100a00 */
[----:B------:R-:W-:Y:S03]  /*a380*/  UIMAD UR11, UR11, UR4, URZ ;  /* 0x000000040b0b72a4 */ /* 0x000fe6000f8e023f */
[----:B------:R-:W3:Y:S01]  /*a390*/  LDL R12, [R1+0x4] ;  /* 0x00000400010c7983 */ /* 0x000ee20000100800 */
[----:B------:R-:W-:Y:S03]  /*a3a0*/  UIMAD UR11, UR8, UR5, UR11 ;  /* 0x00000005080b72a4 */ /* 0x000fe6000f8e020b */
[----:B------:R-:W3:Y:S01]  /*a3b0*/  LDL R22, [R1+0x78] ;  /* 0x0000780001167983 */ /* 0x000ee20000100800 */
[----:B------:R-:W-:Y:S02]  /*a3c0*/  UIADD3 UR4, UR19, UR11, URZ ;  /* 0x0000000b13047290 */ /* 0x000fe4000fffe03f */
[----:B------:R-:W-:Y:S01]  /*a3d0*/  UIMAD.WIDE.U32 UR18, UR18, 0x30, URZ ;  /* 0x00000030121278a5 */ /* 0x000fe2000f8e003f */
[----:B------:R-:W3:Y:S01]  /*a3e0*/  LDL R21, [R1+0x74] ;  /* 0x0000740001157983 */ /* 0x000ee20000100800 */
[----:B------:R-:W-:Y:S03]  /*a3f0*/  UIMAD UR4, UR4, 0x30, URZ ;  /* 0x00000030040478a4 */ /* 0x000fe6000f8e023f */
[----:B------:R-:W3:Y:S01]  /*a400*/  LDL R20, [R1+0x70] ;  /* 0x0000700001147983 */ /* 0x000ee20000100800 */
[----:B------:R-:W-:Y:S03]  /*a410*/  UIADD3 UR4, UR19, UR4, URZ ;  /* 0x0000000413047290 */ /* 0x000fe6000fffe03f */
[----:B------:R-:W3:Y:S04]  /*a420*/  LDL R15, [R1+0x6c] ;  /* 0x00006c00010f7983 */ /* 0x000ee80000100800 */
[----:B------:R-:W3:Y:S04]  /*a430*/  LDL R14, [R1+0x68] ;  /* 0x00006800010e7983 */ /* 0x000ee80000100800 */
[----:B----4-:R-:W4:Y:S04]  /*a440*/  LDL.64 R8, [R1+0x40] ;  /* 0x0000400001087983 */ /* 0x010f280000100a00 */
[----:B------:R-:W4:Y:S01]  /*a450*/  LDL R13, [R1+0x64] ;  /* 0x00006400010d7983 */ /* 0x000f220000100800 */
[----:B--2---:R-:W-:Y:S02]  /*a460*/  LOP3.LUT P2, RZ, R0, 0x1, RZ, 0xc0, !PT ;  /* 0x0000000100ff7812 */ /* 0x004fe4000784c0ff */
[----:B---3--:R-:W-:Y:S04]  /*a470*/  IADD3 R0, P1, R6, UR18, RZ ;  /* 0x0000001206007c10 */ /* 0x008fe8000ff3e0ff */
[C---:B------:R-:W-:Y:S02]  /*a480*/  LEA R4, P0, R0.reuse, c[0x0][0x1f8], 0x1 ;  /* 0x00007e0000047a11 */ /* 0x040fe400078008ff */
[----:B----4-:R-:W-:Y:S04]  /*a490*/  IADD3.X R3, R9, UR4, RZ, P1, !PT ;  /* 0x0000000409037c10 */ /* 0x010fe80008ffe4ff */
[----:B------:R-:W-:Y:S02]  /*a4a0*/  LEA.HI.X R5, R0, c[0x0][0x1fc], R3, 0x1, P0 ;  /* 0x00007f0000057a11 */ /* 0x000fe400000f0c03 */
[----:B------:R-:W-:Y:S03]  /*a4b0*/  IADD3 R0, P1, R22, UR18, RZ ;  /* 0x0000001216007c10 */ /* 0x000fe6000ff3e0ff */
        /* <DEDUP_REMOVED lines=24> */
[----:B------:R-:W-:Y:S02]  /*a640*/  @!P3 IMAD.X R5, R0, 0x1, R9, P1 ;  /* 0x000000010005b824 */ /* 0x000fe400008e0609 */
[----:B------:R2:W5:Y:S03]  /*a650*/  LDL.LU.64 R8, [R1+0x88] ;  /* 0x0000880001087983 */ /* 0x0005660000300a00 */
[----:B------:R-:W-:Y:S02]  /*a660*/  @!P3 LEA.HI.X R7, R4, c[0x0][0x1fc], R5, 0x1, P0 ;  /* 0x00007f000407ba11 */ /* 0x000fe400000f0c05 */
[----:B------:R-:W-:Y:S03]  /*a670*/  @!P3 IADD3 R5, P1, R3, R22, RZ ;  /* 0x000000160305b210 */ /* 0x000fe60007f3e0ff */
[----:B------:R3:W-:Y:S01]  /*a680*/  @!P3 LDGSTS.E.BYPASS.LTC128B.128 [R12+0x1100], [R6.64], !P6 ;  /* 0x01100000060cbfae */ /* 0x0007e2000f101d50 */
[C---:B------:R-:W-:Y:S01]  /*a690*/  @!P3 LEA R4, P0, R5.reuse, c[0x0][0x1f8], 0x1 ;  /* 0x00007e000504ba11 */ /* 0x040fe200078008ff */
[C---:B---3--:R-:W-:Y:S05]  /*a6a0*/  @!P3 IMAD.X R6, R0.reuse, 0x1, R21, P1 ;  /* 0x000000010006b824 */ /* 0x048fea00008e0615 */
[----:B------:R-:W-:Y:S05]  /*a6b0*/  @!P3 LEA.HI.X R5, R5, c[0x0][0x1fc], R6, 0x1, P0 ;  /* 0x00007f000505ba11 */ /* 0x000fea00000f0c06 */
[----:B------:R3:W-:Y:S02]  /*a6c0*/  @!P3 LDGSTS.E.BYPASS.LTC128B.128 [R12+0x2900], [R4.64], !P2 ;  /* 0x02900000040cbfae */ /* 0x0007e4000d101d50 */
[----:B---3--:R-:W-:Y:S04]  /*a6d0*/  @!P3 IADD3 R5, P1, R3, R20, RZ ;  /* 0x000000140305b210 */ /* 0x008fe80007f3e0ff */
[----:B------:R-:W-:Y:S01]  /*a6e0*/  @!P3 LEA R4, P0, R5, c[0x0][0x1f8], 0x1 ;  /* 0x00007e000504ba11 */ /* 0x000fe200078008ff */
[C---:B------:R-:W-:Y:S01]  /*a6f0*/  @!P3 IMAD.X R6, R0.reuse, 0x1, R15, P1 ;  /* 0x000000010006b824 */ /* 0x040fe200008e060f */
[----:B------:R-:W-:Y:S04]  /*a700*/  @!P3 IADD3 R3, P1, R3, R14, RZ ;  /* 0x0000000e0303b210 */ /* 0x000fe80007f3e0ff */
[----:B------:R-:W-:Y:S01]  /*a710*/  @!P3 LEA.HI.X R5, R5, c[0x0][0x1fc], R6, 0x1, P0 ;  /* 0x00007f000505ba11 */ /* 0x000fe200000f0c06 */
[----:B------:R-:W-:Y:S04]  /*a720*/  @!P3 IMAD.X R0, R0, 0x1, R13, P1 ;  /* 0x000000010000b824 */ /* 0x000fe800008e060d */
[----:B------:R3:W-:Y:S02]  /*a730*/  @!P3 LDGSTS.E.BYPASS.LTC128B.128 [R12+0x4100], [R4.64], !P5 ;  /* 0x04100000040cbfae */ /* 0x0007e4000e901d50 */
[C---:B---3--:R-:W-:Y:S04]  /*a740*/  @!P3 LEA R4, P0, R3.reuse, c[0x0][0x1f8], 0x1 ;  /* 0x00007e000304ba11 */ /* 0x048fe800078008ff */
[----:B------:R-:W-:Y:S05]  /*a750*/  @!P3 LEA.HI.X R5, R3, c[0x0][0x1fc], R0, 0x1, P0 ;  /* 0x00007f000305ba11 */ /* 0x000fea00000f0c00 */
[----:B------:R2:W-:Y:S04]  /*a760*/  @!P3 LDGSTS.E.BYPASS.LTC128B.128 [R12+0x5900], [R4.64], !P4 ;  /* 0x05900000040cbfae */ /* 0x0005e8000e101d50 */
.L_x_362:
[C---:B--2345:R-:W-:Y:S01]  /*a770*/  HMMA.16816.F32 R4, R160.reuse, R8, RZ ;  /* 0x00000008a004723c */ /* 0x07cfe200000018ff */
        /* <DEDUP_REMOVED lines=138> */
[----:B------:R-:W2:Y:S01]  /*b020*/  MUFU.TANH R175, R4 ;  /* 0x0000000400af7308 */ /* 0x000ea20000002400 */
[----:B------:R-:W-:Y:S02]  /*b030*/  FMUL.FTZ R6, R6, c[0x0][0x320] ;  /* 0x0000c80006067a20 */ /* 0x000fe40000410000 */
[----:B------:R-:W-:Y:S01]  /*b040*/  FMUL.FTZ R7, R7, c[0x0][0x320] ;  /* 0x0000c80007077a20 */ /* 0x000fe20000410000 */
[C---:B-1----:R-:W-:Y:S03]  /*b050*/  HMMA.16816.F32 R12, R232.reuse, R168, R12 ;  /* 0x000000a8e80c723c */ /* 0x042fe6000000180c */
[----:B------:R-:W-:Y:S03]  /*b060*/  FMUL.FTZ R8, R8, c[0x0][0x320] ;  /* 0x0000c80008087a20 */ /* 0x000fe60000410000 */
[----:B------:R-:W1:Y:S01]  /*b070*/  MUFU.TANH R174, R5 ;  /* 0x0000000500ae7308 */ /* 0x000e620000002400 */
[----:B------:R-:W-:Y:S01]  /*b080*/  FMUL.FTZ R9, R9, c[0x0][0x320] ;  /* 0x0000c80009097a20 */ /* 0x000fe20000410000 */
[C---:B------:R-:W-:Y:S04]  /*b090*/  HMMA.16816.F32 R16, R232.reuse, R170, R16 ;  /* 0x000000aae810723c */ /* 0x040fe80000001810 */
[----:B------:R-:W-:Y:S02]  /*b0a0*/  FMUL.FTZ R10, R10, c[0x0][0x320] ;  /* 0x0000c8000a0a7a20 */ /* 0x000fe40000410000 */
[----:B------:R-:W-:Y:S02]  /*b0b0*/  FMUL.FTZ R11, R11, c[0x0][0x320] ;  /* 0x0000c8000b0b7a20 */ /* 0x000fe40000410000 */
[----:B------:R-:W3:Y:S08]  /*b0c0*/  MUFU.TANH R178, R6 ;  /* 0x0000000600b27308 */ /* 0x000ef00000002400 */
[----:B------:R-:W-:Y:S02]  /*b0d0*/  FMUL.FTZ R12, R12, c[0x0][0x320] ;  /* 0x0000c8000c0c7a20 */ /* 0x000fe40000410000 */
[----:B------:R4:W1:Y:S01]  /*b0e0*/  MUFU.TANH R179, R7 ;  /* 0x0000000700b37308 */ /* 0x0008620000002400 */
[----:B------:R-:W-:Y:S02]  /*b0f0*/  FMUL.FTZ R13, R13, c[0x0][0x320] ;  /* 0x0000c8000d0d7a20 */ /* 0x000fe40000410000 */
[----:B------:R-:W-:Y:S02]  /*b100*/  FMUL.FTZ R14, R14, c[0x0][0x320] ;  /* 0x0000c8000e0e7a20 */ /* 0x000fe40000410000 */
[----:B------:R-:W-:Y:S05]  /*b110*/  FMUL.FTZ R15, R15, c[0x0][0x320] ;  /* 0x0000c8000f0f7a20 */ /* 0x000fea0000410000 */
[----:B------:R-:W1:Y:S10]  /*b120*/  MUFU.TANH R173, R8 ;  /* 0x0000000800ad7308 */ /* 0x000e740000002400 */
[----:B------:R-:W1:Y:S01]  /*b130*/  MUFU.TANH R169, R9 ;  /* 0x0000000900a97308 */ /* 0x000e620000002400 */
[----:B----4-:R-:W4:Y:S01]  /*b140*/  LDSM.16.M88.4 R4, [R238+0x5800] ;  /* 0x00580000ee04783b */ /* 0x010f220000000200 */
[----:B------:R-:W-:Y:S08]  /*b150*/  DEPBAR.LE SB0, 0x0 ;  /* 0x000080000000791a */ /* 0x000ff00000000000 */
[----:B------:R-:W1:Y:S01]  /*b160*/  MUFU.TANH R177, R10 ;  /* 0x0000000a00b17308 */ /* 0x000e620000002400 */
[----:B------:R-:W-:Y:S09]  /*b170*/  BAR.SYNC.DEFER_BLOCKING 0x0 ;  /* 0x0000000000007b1d */ /* 0x000ff20000010000 */
[----:B------:R1:W1:Y:S10]  /*b180*/  MUFU.TANH R176, R11 ;  /* 0x0000000b00b07308 */ /* 0x0002740000002400 */
[----:B------:R-:W2:Y:S10]  /*b190*/  MUFU.TANH R168, R12 ;  /* 0x0000000c00a87308 */ /* 0x000eb40000002400 */
[----:B------:R2:W2:Y:S01]  /*b1a0*/  MUFU.TANH R134, R13 ;  /* 0x0000000d00867308 */ /* 0x0004a20000002400 */
[C---:B----4-:R-:W-:Y:S05]  /*b1b0*/  HMMA.16816.F32 R20, R232.reuse, R4, R20 ;  /* 0x00000004e814723c */ /* 0x050fea0000001814 */
[----:B-1----:R-:W-:Y:S04]  /*b1c0*/  FMUL.FTZ R11, R17, c[0x0][0x320] ;  /* 0x0000c800110b7a20 */ /* 0x002fe80000410000 */
[----:B------:R1:W4:Y:S01]  /*b1d0*/  MUFU.TANH R172, R14 ;  /* 0x0000000e00ac7308 */ /* 0x0003220000002400 */
[----:B------:R-:W-:Y:S09]  /*b1e0*/  HMMA.16816.F32 R24, R232, R6, R24 ;  /* 0x00000006e818723c */ /* 0x000ff20000001818 */
[----:B------:R3:W3:Y:S03]  /*b1f0*/  MUFU.TANH R171, R15 ;  /* 0x0000000f00ab7308 */ /* 0x0006e60000002400 */
[----:B--2---:R-:W-:Y:S02]  /*b200*/  FMUL.FTZ R13, R16, c[0x0][0x320] ;  /* 0x0000c800100d7a20 */ /* 0x004fe40000410000 */
[----:B------:R-:W-:Y:S02]  /*b210*/  FMUL.FTZ R16, R18, c[0x0][0x320] ;  /* 0x0000c80012107a20 */ /* 0x000fe40000410000 */
[----:B------:R-:W-:Y:S03]  /*b220*/  FMUL.FTZ R10, R20, c[0x0][0x320] ;  /* 0x0000c800140a7a20 */ /* 0x000fe60000410000 */
[----:B------:R-:W2:Y:S01]  /*b230*/  MUFU.TANH R13, R13 ;  /* 0x0000000d000d7308 */ /* 0x000ea20000002400 */
[----:B------:R-:W-:Y:S02]  /*b240*/  FMUL.FTZ R9, R21, c[0x0][0x320] ;  /* 0x0000c80015097a20 */ /* 0x000fe40000410000 */
[----:B------:R-:W-:Y:S02]  /*b250*/  FMUL.FTZ R12, R23, c[0x0][0x320] ;  /* 0x0000c800170c7a20 */ /* 0x000fe40000410000 */
[----:B-1----:R-:W-:Y:S02]  /*b260*/  FMUL.FTZ R14, R22, c[0x0][0x320] ;  /* 0x0000c800160e7a20 */ /* 0x002fe40000410000 */
[----:B------:R-:W-:Y:S02]  /*b270*/  FMUL.FTZ R8, R24, c[0x0][0x320] ;  /* 0x0000c80018087a20 */ /* 0x000fe40000410000 */
[----:B------:R-:W-:Y:S01]  /*b280*/  FMUL.FTZ R5, R25, c[0x0][0x320] ;  /* 0x0000c80019057a20 */ /* 0x000fe20000410000 */
[----:B------:R-:W1:Y:S01]  /*b290*/  MUFU.TANH R11, R11 ;  /* 0x0000000b000b7308 */ /* 0x000e620000002400 */
[----:B------:R-:W-:Y:S02]  /*b2a0*/  FMUL.FTZ R4, R26, c[0x0][0x320] ;  /* 0x0000c8001a047a20 */ /* 0x000fe40000410000 */
[----:B------:R-:W-:Y:S02]  /*b2b0*/  FMUL.FTZ R0, R27, c[0x0][0x320] ;  /* 0x0000c8001b007a20 */ /* 0x000fe40000410000 */
[----:B---3--:R-:W-:Y:S05]  /*b2c0*/  FMUL.FTZ R15, R19, c[0x0][0x320] ;  /* 0x0000c800130f7a20 */ /* 0x008fea0000410000 */
[----:B------:R-:W3:Y:S10]  /*b2d0*/  MUFU.TANH R16, R16 ;  /* 0x0000001000107308 */ /* 0x000ef40000002400 */
[----:B------:R-:W1:Y:S10]  /*b2e0*/  MUFU.TANH R15, R15 ;  /* 0x0000000f000f7308 */ /* 0x000e740000002400 */
[----:B------:R-:W1:Y:S10]  /*b2f0*/  MUFU.TANH R10, R10 ;  /* 0x0000000a000a7308 */ /* 0x000e740000002400 */
[----:B------:R-:W1:Y:S10]  /*b300*/  MUFU.TANH R9, R9 ;  /* 0x0000000900097308 */ /* 0x000e740000002400 */
[----:B------:R-:W1:Y:S10]  /*b310*/  MUFU.TANH R14, R14 ;  /* 0x0000000e000e7308 */ /* 0x000e740000002400 */
[----:B------:R-:W1:Y:S10]  /*b320*/  MUFU.TANH R12, R12 ;  /* 0x0000000c000c7308 */ /* 0x000e740000002400 */
[----:B------:R-:W1:Y:S10]  /*b330*/  MUFU.TANH R8, R8 ;  /* 0x0000000800087308 */ /* 0x000e740000002400 */
[----:B------:R-:W1:Y:S10]  /*b340*/  MUFU.TANH R5, R5 ;  /* 0x0000000500057308 */ /* 0x000e740000002400 */
[----:B------:R-:W1:Y:S10]  /*b350*/  MUFU.TANH R4, R4 ;  /* 0x0000000400047308 */ /* 0x000e740000002400 */
[----:B------:R1:W1:Y:S01]  /*b360*/  MUFU.TANH R3, R0 ;  /* 0x0000000000037308 */ /* 0x0002620000002400 */
[----:B------:R-:W-:-:S05]  /*b370*/  @!P0 BRA `(.L_x_363) ;  /* 0x0000049000008947 */ /* 0x000fca0003800000 */
[----:B--234-:R-:W2:Y:S01]  /*b380*/  LDL R17, [R1+0x80] ;  /* 0x0000800001117983 */ /* 0x01cea20000100800 */
[----:B------:R-:W-:Y:S02]  /*b390*/  ULDC.64 UR4, c[0x0][0x1e0] ;  /* 0x0000780000047ab9 */ /* 0x000fe40000000a00 */
[----:B------:R-:W-:Y:S01]  /*b3a0*/  UIADD3 UR18, UR8, -0x1, URZ ;  /* 0xffffffff08127890 */ /* 0x000fe2000fffe03f */
[----:B------:R-:W3:Y:S03]  /*b3b0*/  LDL.64 R26, [R1+0x38] ;  /* 0x00003800011a7983 */ /* 0x000ee60000100a00 */
[----:B------:R-:W-:Y:S01]  /*b3c0*/  UIMAD.WIDE.U32 UR20, UR18, UR4, URZ ;  /* 0x00000004121472a5 */ /* 0x000fe2000f8e003f */
[----:B------:R-:W4:Y:S01]  /*b3d0*/  LDL.64 R24, [R1+0x30] ;  /* 0x0000300001187983 */ /* 0x000f220000100a00 */
[----:B------:R-:W-:Y:S03]  /*b3e0*/  USHF.R.S32.HI UR11, URZ, 0x1f, UR18 ;  /* 0x0000001f3f0b7899 */ /* 0x000fe60008011412 */
[----:B------:R-:W5:Y:S01]  /*b3f0*/  LDL R170, [R1+0x4] ;  /* 0x0000040001aa7983 */ /* 0x000f620000100800 */
[----:B------:R-:W-:Y:S03]  /*b400*/  UIMAD UR11, UR11, UR4, URZ ;  /* 0x000000040b0b72a4 */ /* 0x000fe6000f8e023f */
[----:B------:R-:W3:Y:S01]  /*b410*/  LDL R22, [R1+0x60] ;  /* 0x0000600001167983 */ /* 0x000ee20000100800 */
[----:B------:R-:W-:Y:S03]  /*b420*/  UIMAD UR11, UR18, UR5, UR11 ;  /* 0x00000005120b72a4 */ /* 0x000fe6000f8e020b */
[----:B------:R-:W4:Y:S01]  /*b430*/  LDL R21, [R1+0x5c] ;  /* 0x00005c0001157983 */ /* 0x000f220000100800 */
[----:B------:R-:W-:Y:S02]  /*b440*/  UIADD3 UR11, UR21, UR11, URZ ;  /* 0x0000000b150b7290 */ /* 0x000fe4000fffe03f */
[----:B------:R-:W-:Y:S01]  /*b450*/  UIMAD.WIDE.U32 UR20, UR20, 0x30, URZ ;  /* 0x00000030141478a5 */ /* 0x000fe2000f8e003f */
[----:B------:R-:W5:Y:S01]  /*b460*/  LDL R23, [R1+0x28] ;  /* 0x0000280001177983 */ /* 0x000f620000100800 */
[----:B------:R-:W-:Y:S03]  /*b470*/  UIMAD UR4, UR11, 0x30, URZ ;  /* 0x000000300b0478a4 */ /* 0x000fe6000f8e023f */
[----:B------:R-:W5:Y:S01]  /*b480*/  LDL R20, [R1+0x58] ;  /* 0x0000580001147983 */ /* 0x000f620000100800 */
[----:B------:R-:W-:Y:S03]  /*b490*/  UIADD3 UR4, UR21, UR4, URZ ;  /* 0x0000000415047290 */ /* 0x000fe6000fffe03f */
[----:B------:R-:W5:Y:S04]  /*b4a0*/  LDL R19, [R1+0x54] ;  /* 0x0000540001137983 */ /* 0x000f680000100800 */
[----:B------:R-:W5:Y:S01]  /*b4b0*/  LDL R18, [R1+0x50] ;  /* 0x0000500001127983 */ /* 0x000f620000100800 */
[----:B-12---:R-:W-:Y:S03]  /*b4c0*/  IADD3 R0, -R17, 0x30, RZ ;  /* 0x0000003011007810 */ /* 0x006fe60007ffe1ff */
[----:B------:R-:W2:Y:S01]  /*b4d0*/  LDL R17, [R1+0x2c] ;  /* 0x00002c0001117983 */ /* 0x000ea20000100800 */
[C---:B------:R-:W-:Y:S02]  /*b4e0*/  ISETP.GE.AND P1, PT, R0.reuse, 0x1, PT ;  /* 0x000000010000780c */ /* 0x040fe40003f26270 */
[----:B------:R-:W-:Y:S11]  /*b4f0*/  ISETP.GE.AND P0, PT, R0, 0x21, PT ;  /* 0x000000210000780c */ /* 0x000ff60003f06270 */
[----:B---3--:R-:W-:Y:S02]  /*b500*/  @P1 IADD3 R0, P2, R26, UR20, RZ ;  /* 0x000000141a001c10 */ /* 0x008fe4000ff5e0ff */
[----:B------:R-:W-:Y:S02]  /*b510*/  VOTEU.ANY UP0, P0 ;  /* 0x00000000003f7886 */ /* 0x000fe40000000100 */
[----:B----4-:R-:W-:Y:S02]  /*b520*/  @P1 IADD3.X R7, R25, UR4, RZ, P2, !PT ;  /* 0x0000000419071c10 */ /* 0x010fe400097fe4ff */
[C---:B------:R-:W-:Y:S04]  /*b530*/  @P1 LEA R6, P2, R0.reuse, c[0x0][0x1c8], 0x1 ;  /* 0x0000720000061a11 */ /* 0x040fe800078408ff */
[----:B------:R-:W-:Y:S02]  /*b540*/  @P1 LEA.HI.X R7, R0, c[0x0][0x1cc], R7, 0x1, P2 ;  /* 0x0000730000071a11 */ /* 0x000fe400010f0c07 */
[----:B------:R-:W-:Y:S03]  /*b550*/  @P1 IADD3 R0, P2, R22, UR20, RZ ;  /* 0x0000001416001c10 */ /* 0x000fe6000ff5e0ff */
[----:B------:R-:W-:Y:S01]  /*b560*/  @!PT LDS RZ, [RZ] ;  /* 0x00000000fffff984 */ /* 0x000fe20000000800 */
[----:B------:R-:W-:Y:S01]  /*b570*/  @!PT LDS RZ, [RZ] ;  /* 0x00000000fffff984 */ /* 0x000fe20000000800 */
[----:B------:R-:W-:Y:S01]  /*b580*/  @!PT LDS RZ, [RZ] ;  /* 0x00000000fffff984 */ /* 0x000fe20000000800 */
[----:B-----5:R1:W-:Y:S02]  /*b590*/  @P1 LDGSTS.E.BYPASS.LTC128B.128 [R170+0x10100], [R6.64], !P6 ;  /* 0x1010000006aa1fae */ /* 0x0203e4000f101d50 */
[----:B-1----:R-:W-:Y:S02]  /*b5a0*/  @P1 IADD3.X R7, R21, UR4, RZ, P2, !PT ;  /* 0x0000000415071c10 */ /* 0x002fe400097fe4ff */
[C---:B------:R-:W-:Y:S04]  /*b5b0*/  @P1 LEA R6, P2, R0.reuse, c[0x0][0x1c8], 0x1 ;  /* 0x0000720000061a11 */ /* 0x040fe800078408ff */
[----:B------:R-:W-:Y:S02]  /*b5c0*/  @P1 LEA.HI.X R7, R0, c[0x0][0x1cc], R7, 0x1, P2 ;  /* 0x0000730000071a11 */ /* 0x000fe400010f0c07 */
[----:B------:R-:W-:Y:S11]  /*b5d0*/  LOP3.LUT P2, RZ, R23, 0x1, RZ, 0xc0, !PT ;  /* 0x0000000117ff7812 */ /* 0x000ff6000784c0ff */
[----:B------:R-:W-:Y:S02]  /*b5e0*/  @!UPT UIADD3 URZ, URZ, URZ, URZ ;  /* 0x0000003f3f3ff290 */ /* 0x000fe4000fffe03f */
[----:B------:R1:W-:Y:S01]  /*b5f0*/  @P1 LDGSTS.E.BYPASS.LTC128B.128 [R170+0x11900], [R6.64], !P2 ;  /* 0x1190000006aa1fae */ /* 0x0003e2000d101d50 */
[----:B------:R-:W-:Y:S04]  /*b600*/  @P1 IADD3 R0, P2, R20, UR20, RZ ;  /* 0x0000001414001c10 */ /* 0x000fe8000ff5e0ff */
[----:B-1----:R-:W-:Y:S02]  /*b610*/  @P1 IADD3.X R7, R19, UR4, RZ, P2, !PT ;  /* 0x0000000413071c10 */ /* 0x002fe400097fe4ff */
[C---:B------:R-:W-:Y:S04]  /*b620*/  @P1 LEA R6, P2, R0.reuse, c[0x0][0x1c8], 0x1 ;  /* 0x0000720000061a11 */ /* 0x040fe800078408ff */
[----:B------:R-:W-:Y:S02]  /*b630*/  @P1 LEA.HI.X R7, R0, c[0x0][0x1cc], R7, 0x1, P2 ;  /* 0x0000730000071a11 */ /* 0x000fe400010f0c07 */
[----:B------:R-:W-:Y:S01]  /*b640*/  @P1 IADD3 R0, P2, R18, UR20, RZ ;  /* 0x0000001412001c10 */ /* 0x000fe2000ff5e0ff */
[----:B------:R-:W-:Y:S02]  /*b650*/  @UP0 UIADD3 UR20, UP1, UR15, UR20, URZ ;  /* 0x000000140f140290 */ /* 0x000fe4000ff3e03f */
[----:B------:R2:W-:Y:S02]  /*b660*/  @P1 LDGSTS.E.BYPASS.LTC128B.128 [R170+0x13100], [R6.64], !P5 ;  /* 0x1310000006aa1fae */ /* 0x0005e4000e901d50 */
[----:B--2---:R-:W-:Y:S01]  /*b670*/  @P1 IADD3.X R7, R17, UR4, RZ, P2, !PT ;  /* 0x0000000411071c10 */ /* 0x004fe200097fe4ff */
[----:B------:R-:W-:Y:S01]  /*b680*/  @UP0 UIADD3.X UR4, UR6, UR4, URZ, UP1, !UPT ;  /* 0x0000000406040290 */ /* 0x000fe20008ffe43f */
[C---:B------:R-:W-:Y:S04]  /*b690*/  @P1 LEA R6, P2, R0.reuse, c[0x0][0x1c8], 0x1 ;  /* 0x0000720000061a11 */ /* 0x040fe800078408ff */
[----:B------:R-:W-:Y:S02]  /*b6a0*/  @P1 LEA.HI.X R7, R0, c[0x0][0x1cc], R7, 0x1, P2 ;  /* 0x0000730000071a11 */ /* 0x000fe400010f0c07 */
[----:B------:R-:W-:Y:S03]  /*b6b0*/  LOP3.LUT P2, RZ, R23, 0x1, RZ, 0xc0, !PT ;  /* 0x0000000117ff7812 */ /* 0x000fe6000784c0ff */
[----:B------:R1:W-:Y:S01]  /*b6c0*/  @P1 LDGSTS.E.BYPASS.LTC128B.128 [R170+0x14900], [R6.64], !P4 ;  /* 0x1490000006aa1fae */ /* 0x0003e2000e101d50 */
[----:B------:R-:W-:Y:S04]  /*b6d0*/  @P0 IADD3 R0, P1, R26, UR20, RZ ;  /* 0x000000141a000c10 */ /* 0x000fe8000ff3e0ff */
[----:B-1----:R-:W-:Y:S02]  /*b6e0*/  @P0 IADD3.X R7, R25, UR4, RZ, P1, !PT ;  /* 0x0000000419070c10 */ /* 0x002fe40008ffe4ff */
[C---:B------:R-:W-:Y:S04]  /*b6f0*/  @P0 LEA R6, P1, R0.reuse, c[0x0][0x1c8], 0x1 ;  /* 0x0000720000060a11 */ /* 0x040fe800078208ff */
[----:B------:R-:W-:Y:S02]  /*b700*/  @P0 LEA.HI.X R7, R0, c[0x0][0x1cc], R7, 0x1, P1 ;  /* 0x0000730000070a11 */ /* 0x000fe400008f0c07 */
[----:B------:R-:W-:Y:S03]  /*b710*/  @P0 IADD3 R0, P1, R22, UR20, RZ ;  /* 0x0000001416000c10 */ /* 0x000fe6000ff3e0ff */
[----:B------:R1:W-:Y:S02]  /*b720*/  @P0 LDGSTS.E.BYPASS.LTC128B.128 [R170+0x11100], [R6.64], !P6 ;  /* 0x1110000006aa0fae */ /* 0x0003e4000f101d50 */
        /* <DEDUP_REMOVED lines=12> */
[----:B------:R-:W-:Y:S05]  /*b7f0*/  @P0 LEA.HI.X R7, R0, c[0x0][0x1cc], R7, 0x1, P1 ;  /* 0x0000730000070a11 */ /* 0x000fea00008f0c07 */
[----:B------:R1:W-:Y:S04]  /*b800*/  @P0 LDGSTS.E.BYPASS.LTC128B.128 [R170+0x15900], [R6.64], !P4 ;  /* 0x1590000006aa0fae */ /* 0x0003e8000e101d50 */
.L_x_363:
[----:B--234-:R-:W2:Y:S01]  /*b810*/  LDL.LU R17, [R1+0x20] ;  /* 0x0000200001117983 */ /* 0x01cea20000300800 */
[----:B------:R-:W-:Y:S01]  /*b820*/  FMNMX.FTZ R133, R175, R133, !PT ;  /* 0x00000085af857209 */ /* 0x000fe20007810000 */
[----:B------:R-:W-:Y:S02]  /*b830*/  UISETP.GT.AND UP0, UPT, UR8, UR10, UPT ;  /* 0x0000000a0800728c */ /* 0x000fe4000bf04270 */
[----:B------:R-:W0:Y:S01]  /*b840*/  LDGDEPBAR ;  /* 0x00000000000079af */ /* 0x000e220000000000 */
[----:B------:R-:W-:Y:S01]  /*b850*/  FMNMX.FTZ R133, R174, R133, !PT ;  /* 0x00000085ae857209 */ /* 0x000fe20007810000 */
[----:B------:R-:W-:Y:S02]  /*b860*/  UIADD3 UR8, UR8, -0x1, URZ ;  /* 0xffffffff08087890 */ /* 0x000fe4000fffe03f */
[----:B------:R-:W-:Y:S02]  /*b870*/  PLOP3.LUT P0, PT, PT, PT, UP0, 0x80, 0x0 ;  /* 0x000000000000781c */ /* 0x000fe40003f0f008 */
[----:B------:R-:W-:Y:S04]  /*b880*/  FMNMX.FTZ R133, R173, R133, !PT ;  /* 0x00000085ad857209 */ /* 0x000fe80007810000 */
[----:B------:R-:W-:Y:S04]  /*b890*/  FMNMX.FTZ R133, R169, R133, !PT ;  /* 0x00000085a9857209 */ /* 0x000fe80007810000 */
[----:B------:R-:W-:Y:S04]  /*b8a0*/  FMNMX.FTZ R133, R168, R133, !PT ;  /* 0x00000085a8857209 */ /* 0x000fe80007810000 */
[----:B------:R-:W-:Y:S04]  /*b8b0*/  FMNMX.FTZ R133, R134, R133, !PT ;  /* 0x0000008586857209 */ /* 0x000fe80007810000 */
[----:B------:R-:W-:Y:S04]  /*b8c0*/  FMNMX.FTZ R133, R13, R133, !PT ;  /* 0x000000850d857209 */ /* 0x000fe80007810000 */
[----:B-1----:R-:W-:Y:S04]  /*b8d0*/  FMNMX.FTZ R133, R11, R133, !PT ;  /* 0x000000850b857209 */ /* 0x002fe80007810000 */
        /* <DEDUP_REMOVED lines=12> */
[----:B------:R-:W3:Y:S01]  /*b9a0*/  LDL.LU R8, [R1+0x24] ;  /* 0x0000240001087983 */ /* 0x000ee20000300800 */
[--C-:B------:R-:W-:Y:S01]  /*b9b0*/  FFMA.FTZ R175, R175, c[0x0][0x2d0], -R2.reuse ;  /* 0x0000b400afaf7a23 */ /* 0x100fe20000010802 */
[----:B------:R-:W1:Y:S01]  /*b9c0*/  MUFU.EX2 R6, R0 ;  /* 0x0000000000067308 */ /* 0x000e620000000800 */
[--C-:B------:R-:W-:Y:S02]  /*b9d0*/  FFMA.FTZ R174, R174, c[0x0][0x2d0], -R2.reuse ;  /* 0x0000b400aeae7a23 */ /* 0x100fe40000010802 */
[--C-:B------:R-:W-:Y:S02]  /*b9e0*/  FFMA.FTZ R18, R168, c[0x0][0x2d0], -R2.reuse ;  /* 0x0000b400a8127a23 */ /* 0x100fe40000010802 */
[--C-:B------:R-:W-:Y:S02]  /*b9f0*/  FFMA.FTZ R173, R173, c[0x0][0x2d0], -R2.reuse ;  /* 0x0000b400adad7a23 */ /* 0x100fe40000010802 */
[--C-:B------:R-:W-:Y:S02]  /*ba00*/  FFMA.FTZ R169, R169, c[0x0][0x2d0], -R2.reuse ;  /* 0x0000b400a9a97a23 */ /* 0x100fe40000010802 */
[--C-:B------:R-:W-:Y:S01]  /*ba10*/  FFMA.FTZ R19, R134, c[0x0][0x2d0], -R2.reuse ;  /* 0x0000b40086137a23 */ /* 0x100fe20000010802 */
[----:B------:R-:W2:Y:S01]  /*ba20*/  MUFU.EX2 R175, R175 ;  /* 0x000000af00af7308 */ /* 0x000ea20000000800 */
[--C-:B------:R-:W-:Y:S02]  /*ba30*/  FFMA.FTZ R134, R11, c[0x0][0x2d0], -R2.reuse ;  /* 0x0000b4000b867a23 */ /* 0x100fe40000010802 */
[--C-:B------:R-:W-:Y:S02]  /*ba40*/  FFMA.FTZ R22, R13, c[0x0][0x2d0], -R2.reuse ;  /* 0x0000b4000d167a23 */ /* 0x100fe40000010802 */
[--C-:B------:R-:W-:Y:S02]  /*ba50*/  FFMA.FTZ R24, R10, c[0x0][0x2d0], -R2.reuse ;  /* 0x0000b4000a187a23 */ /* 0x100fe40000010802 */
[--C-:B------:R-:W-:Y:S02]  /*ba60*/  FFMA.FTZ R21, R5, c[0x0][0x2d0], -R2.reuse ;  /* 0x0000b40005157a23 */ /* 0x100fe40000010802 */
[----:B------:R-:W-:Y:S01]  /*ba70*/  FFMA.FTZ R7, R9, c[0x0][0x2d0], -R2 ;  /* 0x0000b40009077a23 */ /* 0x000fe20000010802 */
[----:B------:R-:W4:Y:S01]  /*ba80*/  MUFU.EX2 R168, R174 ;  /* 0x000000ae00a87308 */ /* 0x000f220000000800 */
[C---:B-1----:R-:W-:Y:S02]  /*ba90*/  FMUL.FTZ R25, R6.reuse, R137 ;  /* 0x0000008906197220 */ /* 0x042fe40000410000 */
[C---:B------:R-:W-:Y:S02]  /*baa0*/  FMUL.FTZ R9, R6.reuse, R153 ;  /* 0x0000009906097220 */ /* 0x040fe40000410000 */
[C---:B------:R-:W-:Y:S01]  /*bab0*/  FMUL.FTZ R13, R6.reuse, R149 ;  /* 0x00000095060d7220 */ /* 0x040fe20000410000 */
[----:B------:R-:W-:Y:S04]  /*bac0*/  MOV R149, R19 ;  /* 0x0000001300957202 */ /* 0x000fe80000000f00 */
[----:B------:R-:W1:Y:S01]  /*bad0*/  MUFU.EX2 R170, R173 ;  /* 0x000000ad00aa7308 */ /* 0x000e620000000800 */
[C---:B------:R-:W-:Y:S02]  /*bae0*/  FMUL.FTZ R28, R6.reuse, R28 ;  /* 0x0000001c061c7220 */ /* 0x040fe40000410000 */
[C---:B------:R-:W-:Y:S02]  /*baf0*/  FMUL.FTZ R29, R6.reuse, R29 ;  /* 0x0000001d061d7220 */ /* 0x040fe40000410000 */
[C---:B------:R-:W-:Y:S02]  /*bb00*/  FMUL.FTZ R32, R6.reuse, R32 ;  /* 0x0000002006207220 */ /* 0x040fe40000410000 */
[C---:B------:R-:W-:Y:S02]  /*bb10*/  FMUL.FTZ R33, R6.reuse, R33 ;  /* 0x0000002106217220 */ /* 0x040fe40000410000 */
[C---:B------:R-:W-:Y:S01]  /*bb20*/  FMUL.FTZ R36, R6.reuse, R36 ;  /* 0x0000002406247220 */ /* 0x040fe20000410000 */
[----:B------:R-:W5:Y:S01]  /*bb30*/  MUFU.EX2 R169, R169 ;  /* 0x000000a900a97308 */ /* 0x000f620000000800 */
        /* <DEDUP_REMOVED lines=48> */
[C---:B--2---:R-:W-:Y:S02]  /*be40*/  FFMA.FTZ R0, R6.reuse, R17, R175 ;  /* 0x0000001106007223 */ /* 0x044fe400000100af */
[----:B------:R-:W-:Y:S01]  /*be50*/  FMUL.FTZ R17, R6, R145 ;  /* 0x0000009106117220 */ /* 0x000fe20000410000 */
[----:B------:R-:W-:Y:S01]  /*be60*/  MOV R145, R24 ;  /* 0x0000001800917202 */ /* 0x000fe20000000f00 */
[C---:B----4-:R-:W-:Y:S01]  /*be70*/  FADD.FTZ R0, R168.reuse, R0 ;  /* 0x00000000a8007221 */ /* 0x050fe20000010000 */
[----:B------:R-:W-:Y:S01]  /*be80*/  F2FP.PACK_AB R168, R168, R175 ;  /* 0x000000afa8a8723e */ /* 0x000fe200000000ff */
[----:B------:R-:W-:Y:S02]  /*be90*/  FMUL.FTZ R24, R6, R136 ;  /* 0x0000008806187220 */ /* 0x000fe40000410000 */
[----:B-1----:R-:W-:Y:S01]  /*bea0*/  FADD.FTZ R0, R170, R0 ;  /* 0x00000000aa007221 */ /* 0x002fe20000010000 */
[C---:B-----5:R-:W-:Y:S03]  /*beb0*/  F2FP.PACK_AB R170, R169.reuse, R170 ;  /* 0x000000aaa9aa723e */ /* 0x060fe600000000ff */
[----:B------:R-:W-:Y:S01]  /*bec0*/  FADD.FTZ R11, R169, R0 ;  /* 0x00000000a90b7221 */ /* 0x000fe20000010000 */
        /* <DEDUP_REMOVED lines=16> */
[C---:B------:R-:W-:Y:S01]  /*bfd0*/  FADD.FTZ R0, -R2.reuse, R132 ;  /* 0x0000008402007221 */ /* 0x040fe20000010100 */
[----:B------:R-:W-:Y:S01]  /*bfe0*/  MOV R132, R21 ;  /* 0x0000001500847202 */ /* 0x000fe20000000f00 */
[----:B------:R-:W-:Y:S02]  /*bff0*/  FMUL.FTZ R5, R2, c[0x0][0x2d0] ;  /* 0x0000b40002057a20 */ /* 0x000fe40000410000 */
[----:B------:R-:W-:Y:S01]  /*c000*/  FMUL.FTZ R0, R0, c[0x0][0x2d0] ;  /* 0x0000b40000007a20 */ /* 0x000fe20000410000 */
[----:B------:R-:W-:Y:S01]  /*c010*/  MOV R153, R132 ;  /* 0x0000008400997202 */ /* 0x000fe20000000f00 */
[--C-:B------:R-:W-:Y:S01]  /*c020*/  FFMA.FTZ R178, R178, c[0x0][0x2d0], -R5.reuse ;  /* 0x0000b400b2b27a23 */ /* 0x100fe20000010805 */
[----:B------:R-:W-:Y:S01]  /*c030*/  MOV R132, R18 ;  /* 0x0000001200847202 */ /* 0x000fe20000000f00 */
[--C-:B------:R-:W-:Y:S02]  /*c040*/  FFMA.FTZ R27, R14, c[0x0][0x2d0], -R5.reuse ;  /* 0x0000b4000e1b7a23 */ /* 0x100fe40000010805 */
[----:B------:R-:W1:Y:S01]  /*c050*/  MUFU.EX2 R0, R0 ;  /* 0x0000000000007308 */ /* 0x000e620000000800 */
[--C-:B------:R-:W-:Y:S02]  /*c060*/  FFMA.FTZ R26, R12, c[0x0][0x2d0], -R5.reuse ;  /* 0x0000b4000c1a7a23 */ /* 0x100fe40000010805 */
[--C-:B------:R-:W-:Y:S02]  /*c070*/  FFMA.FTZ R174, R16, c[0x0][0x2d0], -R5.reuse ;  /* 0x0000b40010ae7a23 */ /* 0x100fe40000010805 */
[--C-:B------:R-:W-:Y:S02]  /*c080*/  FFMA.FTZ R23, R4, c[0x0][0x2d0], -R5.reuse ;  /* 0x0000b40004177a23 */ /* 0x100fe40000010805 */
[--C-:B------:R-:W-:Y:S02]  /*c090*/  FFMA.FTZ R179, R179, c[0x0][0x2d0], -R5.reuse ;  /* 0x0000b400b3b37a23 */ /* 0x100fe40000010805 */
[--C-:B------:R-:W-:Y:S01]  /*c0a0*/  FFMA.FTZ R177, R177, c[0x0][0x2d0], -R5.reuse ;  /* 0x0000b400b1b17a23 */ /* 0x100fe20000010805 */
[----:B------:R-:W3:Y:S01]  /*c0b0*/  MUFU.EX2 R178, R178 ;  /* 0x000000b200b27308 */ /* 0x000ee20000000800 */
[--C-:B------:R-:W-:Y:S02]  /*c0c0*/  FFMA.FTZ R176, R176, c[0x0][0x2d0], -R5.reuse ;  /* 0x0000b400b0b07a23 */ /* 0x100fe40000010805 */
[--C-:B------:R-:W-:Y:S02]  /*c0d0*/  FFMA.FTZ R173, R172, c[0x0][0x2d0], -R5.reuse ;  /* 0x0000b400acad7a23 */ /* 0x100fe40000010805 */
[--C-:B------:R-:W-:Y:S01]  /*c0e0*/  FFMA.FTZ R172, R171, c[0x0][0x2d0], -R5.reuse ;  /* 0x0000b400abac7a23 */ /* 0x100fe20000010805 */
[----:B------:R-:W-:Y:S01]  /*c0f0*/  MOV R171, R20 ;  /* 0x0000001400ab7202 */ /* 0x000fe20000000f00 */
[--C-:B------:R-:W-:Y:S01]  /*c100*/  FFMA.FTZ R175, R15, c[0x0][0x2d0], -R5.reuse ;  /* 0x0000b4000faf7a23 */ /* 0x100fe20000010805 */
[----:B------:R-:W-:Y:S01]  /*c110*/  MOV R15, R7 ;  /* 0x00000007000f7202 */ /* 0x000fe20000000f00 */
[----:B------:R-:W-:Y:S01]  /*c120*/  FFMA.FTZ R10, R3, c[0x0][0x2d0], -R5 ;  /* 0x0000b400030a7a23 */ /* 0x000fe20000010805 */
[----:B------:R-:W2:Y:S01]  /*c130*/  MUFU.EX2 R169, R179 ;  /* 0x000000b300a97308 */ /* 0x000ea20000000800 */
[C---:B------:R-:W-:Y:S01]  /*c140*/  FMUL.FTZ R5, R6.reuse, R157 ;  /* 0x0000009d06057220 */ /* 0x040fe20000410000 */
[----:B------:R-:W-:Y:S01]  /*c150*/  MOV R157, R26 ;  /* 0x0000001a009d7202 */ /* 0x000fe20000000f00 */
[----:B------:R-:W-:Y:S02]  /*c160*/  FMUL.FTZ R20, R6, R140 ;  /* 0x0000008c06147220 */ /* 0x000fe40000410000 */
[----:B-1----:R-:W-:Y:S02]  /*c170*/  FMUL.FTZ R26, R0, R138 ;  /* 0x0000008a001a7220 */ /* 0x002fe40000410000 */
[C---:B------:R-:W-:Y:S02]  /*c180*/  FMUL.FTZ R21, R6.reuse, R141 ;  /* 0x0000008d06157220 */ /* 0x040fe40000410000 */
[C---:B------:R-:W-:Y:S01]  /*c190*/  FMUL.FTZ R4, R6.reuse, R156 ;  /* 0x0000009c06047220 */ /* 0x040fe20000410000 */
[----:B------:R-:W-:Y:S01]  /*c1a0*/  MOV R156, R23 ;  /* 0x00000017009c7202 */ /* 0x000fe20000000f00 */
[C---:B------:R-:W-:Y:S01]  /*c1b0*/  FMUL.FTZ R12, R6.reuse, R148 ;  /* 0x00000094060c7220 */ /* 0x040fe20000410000 */
[----:B------:R-:W-:Y:S01]  /*c1c0*/  MUFU.EX2 R132, R132 ;  /* 0x0000008400847308 */ /* 0x000fe20000000800 */
[----:B------:R-:W-:Y:S02]  /*c1d0*/  FMUL.FTZ R16, R6, R144 ;  /* 0x0000009006107220 */ /* 0x000fe40000410000 */
[----:B---3--:R-:W-:Y:S02]  /*c1e0*/  FFMA.FTZ R3, R0, R8, R178 ;  /* 0x0000000800037223 */ /* 0x008fe400000100b2 */
[----:B------:R-:W-:Y:S01]  /*c1f0*/  FMUL.FTZ R8, R6, R152 ;  /* 0x0000009806087220 */ /* 0x000fe20000410000 */
[----:B------:R-:W-:Y:S01]  /*c200*/  MOV R152, R27 ;  /* 0x0000001b00987202 */ /* 0x000fe20000000f00 */
[C---:B------:R-:W-:Y:S02]  /*c210*/  FMUL.FTZ R27, R0.reuse, R139 ;  /* 0x0000008b001b7220 */ /* 0x040fe40000410000 */
[----:B------:R-:W1:Y:S01]  /*c220*/  LDSM.16.MT88.4 R136, [R236+0x100] ;  /* 0x00010000ec88783b */ /* 0x000e620000004200 */
[C---:B------:R-:W-:Y:S01]  /*c230*/  FMUL.FTZ R6, R0.reuse, R158 ;  /* 0x0000009e00067220 */ /* 0x040fe20000410000 */
[----:B------:R-:W-:Y:S01]  /*c240*/  MOV R158, R171 ;  /* 0x000000ab009e7202 */ /* 0x000fe20000000f00 */
[C---:B------:R-:W-:Y:S01]  /*c250*/  FMUL.FTZ R14, R0.reuse, R150 ;  /* 0x00000096000e7220 */ /* 0x040fe20000410000 */
[----:B------:R-:W3:Y:S01]  /*c260*/  MUFU.EX2 R171, R177 ;  /* 0x000000b100ab7308 */ /* 0x000ee20000000800 */
[C---:B--2---:R-:W-:Y:S01]  /*c270*/  FADD.FTZ R3, R169.reuse, R3 ;  /* 0x00000003a9037221 */ /* 0x044fe20000010000 */
[----:B------:R-:W-:Y:S01]  /*c280*/  F2FP.PACK_AB R169, R169, R178 ;  /* 0x000000b2a9a9723e */ /* 0x000fe200000000ff */
[C---:B------:R-:W-:Y:S01]  /*c290*/  FMUL.FTZ R7, R0.reuse, R159 ;  /* 0x0000009f00077220 */ /* 0x040fe20000410000 */
[----:B------:R-:W-:Y:S01]  /*c2a0*/  MOV R179, R10 ;  /* 0x0000000a00b37202 */ /* 0x000fe20000000f00 */
[C---:B------:R-:W-:Y:S01]  /*c2b0*/  FMUL.FTZ R10, R0.reuse, R154 ;  /* 0x0000009a000a7220 */ /* 0x040fe20000410000 */
[----:B------:R-:W-:Y:S01]  /*c2c0*/  MOV R154, R11 ;  /* 0x0000000b009a7202 */ /* 0x000fe20000000f00 */
[C---:B------:R-:W-:Y:S01]  /*c2d0*/  FMUL.FTZ R11, R0.reuse, R155 ;  /* 0x0000009b000b7220 */ /* 0x040fe20000410000 */
[----:B------:R-:W-:Y:S01]  /*c2e0*/  MOV R159, R15 ;  /* 0x0000000f009f7202 */ /* 0x000fe20000000f00 */
[C---:B------:R-:W-:Y:S01]  /*c2f0*/  FMUL.FTZ R15, R0.reuse, R151 ;  /* 0x00000097000f7220 */ /* 0x040fe20000410000 */
[----:B------:R-:W2:Y:S01]  /*c300*/  MUFU.EX2 R150, R176 ;  /* 0x000000b000967308 */ /* 0x000ea20000000800 */
[C---:B------:R-:W-:Y:S01]  /*c310*/  FMUL.FTZ R18, R0.reuse, R146 ;  /* 0x0000009200127220 */ /* 0x040fe20000410000 */
[----:B------:R-:W-:Y:S01]  /*c320*/  MOV R178, R22 ;  /* 0x0000001600b27202 */ /* 0x000fe20000000f00 */
[C---:B------:R-:W-:Y:S02]  /*c330*/  FMUL.FTZ R19, R0.reuse, R147 ;  /* 0x0000009300137220 */ /* 0x040fe40000410000 */
[C---:B------:R-:W-:Y:S02]  /*c340*/  FMUL.FTZ R22, R0.reuse, R142 ;  /* 0x0000008e00167220 */ /* 0x040fe40000410000 */
[C---:B------:R-:W-:Y:S02]  /*c350*/  FMUL.FTZ R23, R0.reuse, R143 ;  /* 0x0000008f00177220 */ /* 0x040fe40000410000 */
[C---:B------:R-:W-:Y:S01]  /*c360*/  FMUL.FTZ R30, R0.reuse, R30 ;  /* 0x0000001e001e7220 */ /* 0x040fe20000410000 */
[----:B------:R-:W-:Y:S01]  /*c370*/  LDSM.16.MT88.4 R140, [R236+0x900] ;  /* 0x00090000ec8c783b */ /* 0x000fe20000004200 */
[C---:B------:R-:W-:Y:S01]  /*c380*/  FMUL.FTZ R31, R0.reuse, R31 ;  /* 0x0000001f001f7220 */ /* 0x040fe20000410000 */
[----:B------:R-:W-:Y:S01]  /*c390*/  MUFU.EX2 R144, R178 ;  /* 0x000000b200907308 */ /* 0x000fe20000000800 */
[C---:B------:R-:W-:Y:S02]  /*c3a0*/  FMUL.FTZ R34, R0.reuse, R34 ;  /* 0x0000002200227220 */ /* 0x040fe40000410000 */
[----:B---3--:R-:W-:Y:S02]  /*c3b0*/  FADD.FTZ R148, R171, R3 ;  /* 0x00000003ab947221 */ /* 0x008fe40000010000 */
[C---:B------:R-:W-:Y:S02]  /*c3c0*/  FMUL.FTZ R35, R0.reuse, R35 ;  /* 0x0000002300237220 */ /* 0x040fe40000410000 */
[C---:B------:R-:W-:Y:S02]  /*c3d0*/  FMUL.FTZ R38, R0.reuse, R38 ;  /* 0x0000002600267220 */ /* 0x040fe40000410000 */
[C---:B------:R-:W-:Y:S01]  /*c3e0*/  FMUL.FTZ R39, R0.reuse, R39 ;  /* 0x0000002700277220 */ /* 0x040fe20000410000 */
[----:B------:R-:W3:Y:S01]  /*c3f0*/  MUFU.EX2 R3, R149 ;  /* 0x0000009500037308 */ /* 0x000ee20000000800 */
[----:B------:R-:W-:Y:S01]  /*c400*/  FMUL.FTZ R42, R0, R42 ;  /* 0x0000002a002a7220 */ /* 0x000fe20000410000 */
[----:B--2---:R-:W-:Y:S01]  /*c410*/  F2FP.PACK_AB R171, R150, R171 ;  /* 0x000000ab96ab723e */ /* 0x004fe200000000ff */
[C---:B------:R-:W-:Y:S02]  /*c420*/  FMUL.FTZ R43, R0.reuse, R43 ;  /* 0x0000002b002b7220 */ /* 0x040fe40000410000 */
[C---:B------:R-:W-:Y:S02]  /*c430*/  FMUL.FTZ R46, R0.reuse, R46 ;  /* 0x0000002e002e7220 */ /* 0x040fe40000410000 */
[C---:B------:R-:W-:Y:S02]  /*c440*/  FMUL.FTZ R47, R0.reuse, R47 ;  /* 0x0000002f002f7220 */ /* 0x040fe40000410000 */
[C---:B-1----:R-:W-:Y:S01]  /*c450*/  HMMA.16816.F32 R4, R168.reuse, R136, R4 ;  /* 0x00000088a804723c */ /* 0x042fe20000001804 */
[----:B------:R-:W-:Y:S04]  /*c460*/  MUFU.EX2 R149, R173 ;  /* 0x000000ad00957308 */ /* 0x000fe80000000800 */
[C---:B------:R-:W-:Y:S02]  /*c470*/  FMUL.FTZ R50, R0.reuse, R50 ;  /* 0x0000003200327220 */ /* 0x040fe40000410000 */
[C---:B------:R-:W-:Y:S01]  /*c480*/  FMUL.FTZ R51, R0.reuse, R51 ;  /* 0x0000003300337220 */ /* 0x040fe20000410000 */
[C---:B------:R-:W-:Y:S01]  /*c490*/  HMMA.16816.F32 R8, R168.reuse, R138, R8 ;  /* 0x0000008aa808723c */ /* 0x040fe20000001808 */
[----:B------:R-:W1:Y:S02]  /*c4a0*/  LDSM.16.MT88.4 R136, [R237+0x100] ;  /* 0x00010000ed88783b */ /* 0x000e640000004200 */
[----:B------:R-:W2:Y:S01]  /*c4b0*/  MUFU.EX2 R178, R172 ;  /* 0x000000ac00b27308 */ /* 0x000ea20000000800 */
[C---:B------:R-:W-:Y:S02]  /*c4c0*/  FMUL.FTZ R54, R0.reuse, R54 ;  /* 0x0000003600367220 */ /* 0x040fe40000410000 */
[C---:B------:R-:W-:Y:S02]  /*c4d0*/  FMUL.FTZ R55, R0.reuse, R55 ;  /* 0x0000003700377220 */ /* 0x040fe40000410000 */
[C---:B------:R-:W-:Y:S04]  /*c4e0*/  FMUL.FTZ R58, R0.reuse, R58 ;  /* 0x0000003a003a7220 */ /* 0x040fe80000410000 */
        /* <DEDUP_REMOVED lines=13> */
[----:B------:R-:W4:Y:S01]  /*c5c0*/  MUFU.EX2 R176, R175 ;  /* 0x000000af00b07308 */ /* 0x000f220000000800 */
[C---:B------:R-:W-:Y:S02]  /*c5d0*/  FMUL.FTZ R82, R0.reuse, R82 ;  /* 0x0000005200527220 */ /* 0x040fe40000410000 */
[C---:B------:R-:W-:Y:S02]  /*c5e0*/  FMUL.FTZ R83, R0.reuse, R83 ;  /* 0x0000005300537220 */ /* 0x040fe40000410000 */
[C---:B------:R-:W-:Y:S02]  /*c5f0*/  FMUL.FTZ R86, R0.reuse, R86 ;  /* 0x0000005600567220 */ /* 0x040fe40000410000 */
[C---:B------:R-:W-:Y:S01]  /*c600*/  FMUL.FTZ R87, R0.reuse, R87 ;  /* 0x0000005700577220 */ /* 0x040fe20000410000 */
[C---:B-1----:R-:W-:Y:S02]  /*c610*/  HMMA.16816.F32 R12, R168.reuse, R136, R12 ;  /* 0x00000088a80c723c */ /* 0x042fe4000000180c */
[----:B------:R-:W1:Y:S01]  /*c620*/  MUFU.EX2 R175, R157 ;  /* 0x0000009d00af7308 */ /* 0x000e620000000800 */
[C---:B------:R-:W-:Y:S02]  /*c630*/  FMUL.FTZ R90, R0.reuse, R90 ;  /* 0x0000005a005a7220 */ /* 0x040fe40000410000 */
[C---:B------:R-:W-:Y:S02]  /*c640*/  FMUL.FTZ R91, R0.reuse, R91 ;  /* 0x0000005b005b7220 */ /* 0x040fe40000410000 */
[C---:B------:R-:W-:Y:S01]  /*c650*/  FMUL.FTZ R94, R0.reuse, R94 ;  /* 0x0000005e005e7220 */ /* 0x040fe20000410000 */
[C---:B------:R-:W-:Y:S01]  /*c660*/  HMMA.16816.F32 R16, R168.reuse, R138, R16 ;  /* 0x0000008aa810723c */ /* 0x040fe20000001810 */
[----:B------:R-:W5:Y:S03]  /*c670*/  LDSM.16.MT88.4 R136, [R240+0x100] ;  /* 0x00010000f088783b */ /* 0x000f660000004200 */
[C---:B------:R-:W-:Y:S01]  /*c680*/  FMUL.FTZ R95, R0.reuse, R95 ;  /* 0x0000005f005f7220 */ /* 0x040fe20000410000 */
[----:B------:R-:W-:Y:S01]  /*c690*/  MUFU.EX2 R172, R156 ;  /* 0x0000009c00ac7308 */ /* 0x000fe20000000800 */
[C---:B------:R-:W-:Y:S02]  /*c6a0*/  FMUL.FTZ R98, R0.reuse, R98 ;  /* 0x0000006200627220 */ /* 0x040fe40000410000 */
[C---:B------:R-:W-:Y:S04]  /*c6b0*/  FMUL.FTZ R99, R0.reuse, R99 ;  /* 0x0000006300637220 */ /* 0x040fe80000410000 */
[C---:B------:R-:W-:Y:S02]  /*c6c0*/  FMUL.FTZ R102, R0.reuse, R102 ;  /* 0x0000006600667220 */ /* 0x040fe40000410000 */
[C---:B------:R-:W-:Y:S01]  /*c6d0*/  FMUL.FTZ R103, R0.reuse, R103 ;  /* 0x0000006700677220 */ /* 0x040fe20000410000 */
[----:B------:R-:W1:Y:S01]  /*c6e0*/  MUFU.EX2 R173, R179 ;  /* 0x000000b300ad7308 */ /* 0x000e620000000800 */
        /* <DEDUP_REMOVED lines=12> */
[C---:B------:R-:W-:Y:S01]  /*c7b0*/  FMUL.FTZ R130, R0.reuse, R130 ;  /* 0x0000008200827220 */ /* 0x040fe20000410000 */
[C---:B-----5:R-:W-:Y:S03]  /*c7c0*/  HMMA.16816.F32 R20, R168.reuse, R136, R20 ;  /* 0x00000088a814723c */ /* 0x060fe60000001814 */
[----:B------:R-:W-:Y:S02]  /*c7d0*/  FMUL.FTZ R131, R0, R131 ;  /* 0x0000008300837220 */ /* 0x000fe40000410000 */
[----:B------:R-:W-:Y:S01]  /*c7e0*/  FADD.FTZ R0, R132, R154 ;  /* 0x0000009a84007221 */ /* 0x000fe20000010000 */
[----:B------:R-:W-:Y:S02]  /*c7f0*/  MOV R154, R145 ;  /* 0x00000091009a7202 */ /* 0x000fe40000000f00 */
[C---:B------:R-:W-:Y:S01]  /*c800*/  HMMA.16816.F32 R24, R168.reuse, R138, R24 ;  /* 0x0000008aa818723c */ /* 0x040fe20000001818 */
[----:B------:R-:W5:Y:S03]  /*c810*/  LDSM.16.MT88.4 R136, [R239+0x100] ;  /* 0x00010000ef88783b */ /* 0x000f660000004200 */
[C---:B---3--:R-:W-:Y:S04]  /*c820*/  FADD.FTZ R0, R3.reuse, R0 ;  /* 0x0000000003007221 */ /* 0x048fe80000010000 */
[----:B------:R-:W-:Y:S04]  /*c830*/  FADD.FTZ R0, R144, R0 ;  /* 0x0000000090007221 */ /* 0x000fe80000010000 */
[----:B------:R-:W-:Y:S01]  /*c840*/  FADD.FTZ R0, R134, R0 ;  /* 0x0000000086007221 */ /* 0x000fe20000010000 */
[C---:B-----5:R-:W-:Y:S08]  /*c850*/  HMMA.16816.F32 R28, R168.reuse, R136, R28 ;  /* 0x00000088a81c723c */ /* 0x060ff0000000181c */
[C---:B------:R-:W-:Y:S01]  /*c860*/  HMMA.16816.F32 R32, R168.reuse, R138, R32 ;  /* 0x0000008aa820723c */ /* 0x040fe20000001820 */
[----:B------:R-:W3:Y:S07]  /*c870*/  LDSM.16.MT88.4 R136, [R236+0x1900] ;  /* 0x00190000ec88783b */ /* 0x000eee0000004200 */
[C---:B---3--:R-:W-:Y:S08]  /*c880*/  HMMA.16816.F32 R36, R168.reuse, R136, R36 ;  /* 0x00000088a824723c */ /* 0x048ff00000001824 */
        /* <DEDUP_REMOVED lines=32> */
[C---:B---3--:R-:W-:Y:S07]  /*ca90*/  HMMA.16816.F32 R124, R168.reuse, R136, R124 ;  /* 0x00000088a87c723c */ /* 0x048fee000000187c */
[----:B------:R-:W-:Y:S01]  /*caa0*/  F2FP.PACK_AB R136, R3, R132 ;  /* 0x000000840388723e */ /* 0x000fe200000000ff */
[----:B------:R-:W-:Y:S01]  /*cab0*/  HMMA.16816.F32 R128, R168, R138, R128 ;  /* 0x0000008aa880723c */ /* 0x000fe20000001880 */
[----:B------:R-:W3:Y:S03]  /*cac0*/  MUFU.EX2 R132, R154 ;  /* 0x0000009a00847308 */ /* 0x000ee60000000800 */
[----:B--2---:R-:W-:Y:S01]  /*cad0*/  F2FP.PACK_AB R137, R178, R149 ;  /* 0x00000095b289723e */ /* 0x004fe200000000ff */
[----:B------:R-:W-:Y:S02]  /*cae0*/  FADD.FTZ R3, R150, R148 ;  /* 0x0000009496037221 */ /* 0x000fe40000010000 */
[----:B------:R-:W-:Y:S02]  /*caf0*/  F2FP.PACK_AB R138, R134, R144 ;  /* 0x00000090868a723e */ /* 0x000fe400000000ff */
[----:B------:R-:W2:Y:S02]  /*cb00*/  LDSM.16.MT88.4 R144, [R237+0x900] ;  /* 0x00090000ed90783b */ /* 0x000ea40000004200 */
[----:B------:R5:W-:Y:S01]  /*cb10*/  MUFU.EX2 R170, R153 ;  /* 0x0000009900aa7308 */ /* 0x000be20000000800 */
[----:B----4-:R-:W-:Y:S02]  /*cb20*/  F2FP.PACK_AB R139, R176, R177 ;  /* 0x000000b1b08b723e */ /* 0x010fe400000000ff */
[----:B-1----:R-:W-:Y:S02]  /*cb30*/  F2FP.PACK_AB R169, R175, R174 ;  /* 0x000000aeafa9723e */ /* 0x002fe400000000ff */
[----:B------:R-:W-:Y:S03]  /*cb40*/  F2FP.PACK_AB R171, R173, R172 ;  /* 0x000000acadab723e */ /* 0x000fe600000000ff */
[C---:B------:R-:W-:Y:S02]  /*cb50*/  HMMA.16816.F32 R4, R136.reuse, R140, R4 ;  /* 0x0000008c8804723c */ /* 0x040fe40000001804 */
[----:B------:R-:W1:Y:S03]  /*cb60*/  MUFU.EX2 R168, R159 ;  /* 0x0000009f00a87308 */ /* 0x000e660000000800 */
[----:B---3--:R-:W-:Y:S03]  /*cb70*/  FADD.FTZ R0, R132, R0 ;  /* 0x0000000084007221 */ /* 0x008fe60000010000 */
[C---:B------:R-:W-:Y:S01]  /*cb80*/  HMMA.16816.F32 R8, R136.reuse, R142, R8 ;  /* 0x0000008e8808723c */ /* 0x040fe20000001808 */
[----:B------:R-:W3:Y:S03]  /*cb90*/  LDSM.16.MT88.4 R140, [R240+0x900] ;  /* 0x00090000f08c783b */ /* 0x000ee60000004200 */
[----:B------:R-:W4:Y:S05]  /*cba0*/  MUFU.EX2 R134, R158 ;  /* 0x0000009e00867308 */ /* 0x000f2a0000000800 */
[----:B-----5:R-:W-:Y:S03]  /*cbb0*/  LDSM.16.MT88.4 R152, [R236+0x1100] ;  /* 0x00110000ec98783b */ /* 0x020fe60000004200 */
[C---:B-1----:R-:W-:Y:S01]  /*cbc0*/  FADD.FTZ R0, R168.reuse, R0 ;  /* 0x00000000a8007221 */ /* 0x042fe20000010000 */
[----:B------:R-:W-:Y:S01]  /*cbd0*/  F2FP.PACK_AB R168, R168, R132 ;  /* 0x00000084a8a8723e */ /* 0x000fe200000000ff */
[C---:B--2---:R-:W-:Y:S03]  /*cbe0*/  HMMA.16816.F32 R12, R136.reuse, R144, R12 ;  /* 0x00000090880c723c */ /* 0x044fe6000000180c */
[----:B----4-:R-:W-:Y:S05]  /*cbf0*/  FADD.FTZ R0, R134, R0 ;  /* 0x0000000086007221 */ /* 0x010fea0000010000 */
[C---:B------:R-:W-:Y:S01]  /*cc00*/  HMMA.16816.F32 R16, R136.reuse, R146, R16 ;  /* 0x000000928810723c */ /* 0x040fe20000001810 */
[----:B------:R-:W1:Y:S03]  /*cc10*/  LDSM.16.MT88.4 R144, [R239+0x900] ;  /* 0x00090000ef90783b */ /* 0x000e660000004200 */
[C---:B------:R-:W-:Y:S01]  /*cc20*/  FADD.FTZ R132, R170.reuse, R0 ;  /* 0x00000000aa847221 */ /* 0x040fe20000010000 */
[----:B------:R-:W-:Y:S01]  /*cc30*/  F2FP.PACK_AB R170, R170, R134 ;  /* 0x00000086aaaa723e */ /* 0x000fe200000000ff */
[----:B------:R-:W-:Y:S03]  /*cc40*/  FADD.FTZ R0, R149, R3 ;  /* 0x0000000395007221 */ /* 0x000fe60000010000 */
[----:B------:R2:W-:Y:S01]  /*cc50*/  STL [R1+0x20], R132 ;  /* 0x0000208401007387 */ /* 0x0005e20000100800 */
[C---:B---3--:R-:W-:Y:S03]  /*cc60*/  HMMA.16816.F32 R20, R136.reuse, R140, R20 ;  /* 0x0000008c8814723c */ /* 0x048fe60000001814 */
[----:B------:R-:W-:Y:S04]  /*cc70*/  FADD.FTZ R0, R178, R0 ;  /* 0x00000000b2007221 */ /* 0x000fe80000010000 */
[----:B------:R-:W-:Y:S01]  /*cc80*/  FADD.FTZ R0, R177, R0 ;  /* 0x00000000b1007221 */ /* 0x000fe20000010000 */
[C---:B------:R-:W-:Y:S01]  /*cc90*/  HMMA.16816.F32 R24, R136.reuse, R142, R24 ;  /* 0x0000008e8818723c */ /* 0x040fe20000001818 */
[----:B------:R-:W3:Y:S03]  /*cca0*/  LDSM.16.MT88.4 R140, [R236+0x2100] ;  /* 0x00210000ec8c783b */ /* 0x000ee60000004200 */
[----:B------:R-:W-:Y:S04]  /*ccb0*/  FADD.FTZ R0, R176, R0 ;  /* 0x00000000b0007221 */ /* 0x000fe80000010000 */
[----:B------:R-:W-:Y:S04]  /*ccc0*/  FADD.FTZ R0, R174, R0 ;  /* 0x00000000ae007221 */ /* 0x000fe80000010000 */
[----:B------:R-:W-:Y:S01]  /*ccd0*/  FADD.FTZ R0, R175, R0 ;  /* 0x00000000af007221 */ /* 0x000fe20000010000 */
[----:B--2---:R-:W-:Y:S03]  /*cce0*/  MOV R132, R2 ;  /* 0x0000000200847202 */ /* 0x004fe60000000f00 */
[----:B------:R-:W-:Y:S04]  /*ccf0*/  FADD.FTZ R0, R172, R0 ;  /* 0x00000000ac007221 */ /* 0x000fe80000010000 */
[----:B------:R-:W-:Y:S01]  /*cd00*/  FADD.FTZ R0, R173, R0 ;  /* 0x00000000ad007221 */ /* 0x000fe20000010000 */
[C---:B-1----:R-:W-:Y:S04]  /*cd10*/  HMMA.16816.F32 R28, R136.reuse, R144, R28 ;  /* 0x00000090881c723c */ /* 0x042fe8000000181c */
[----:B------:R-:W-:Y:S04]  /*cd20*/  STL [R1+0x24], R0 ;  /* 0x0000240001007387 */ /* 0x000fe80000100800 */
[C---:B------:R-:W-:Y:S01]  /*cd30*/  HMMA.16816.F32 R32, R136.reuse, R146, R32 ;  /* 0x000000928820723c */ /* 0x040fe20000001820 */
[----:B------:R-:W1:Y:S07]  /*cd40*/  LDSM.16.MT88.4 R144, [R237+0x2100] ;  /* 0x00210000ed90783b */ /* 0x000e6e0000004200 */
[C---:B---3--:R-:W-:Y:S08]  /*cd50*/  HMMA.16816.F32 R36, R136.reuse, R140, R36 ;  /* 0x0000008c8824723c */ /* 0x048ff00000001824 */
        /* <DEDUP_REMOVED lines=30> */
[C---:B------:R-:W-:Y:S08]  /*cf40*/  HMMA.16816.F32 R120, R136.reuse, R142, R120 ;  /* 0x0000008e8878723c */ /* 0x040ff00000001878 */
[C---:B-1----:R-:W-:Y:S08]  /*cf50*/  HMMA.16816.F32 R124, R136.reuse, R144, R124 ;  /* 0x00000090887c723c */ /* 0x042ff0000000187c */
        /* <DEDUP_REMOVED lines=49> */
.L_x_361:
[----:B------:R-:W-:-:S06]  /*d270*/  UISETP.GE.AND UP0, UPT, UR8, UR9, UPT ;  /* 0x000000090800728c */ /* 0x000fcc000bf06270 */
[----:B------:R-:W-:-:S13]  /*d280*/  PLOP3.LUT P0, PT, PT, PT, UP0, 0x40, 0x0 ;  /* 0x000000000000781c */ /* 0x000fda0003f0e808 */
[----:B------:R-:W-:Y:S05]  /*d290*/  @P0 BRA `(.L_x_365) ;  /* 0x00003f6000000947 */ /* 0x000fea0003800000 */
[----:B------:R-:W2:Y:S01]  /*d2a0*/  LDL.64 R8, [R1+0x48] ;  /* 0x0000480001087983 */ /* 0x000ea20000100a00 */
[----:B------:R-:W-:-:S03]  /*d2b0*/  ULDC.64 UR4, c[0x0][0x208] ;  /* 0x0000820000047ab9 */ /* 0x000fc60000000a00 */
[----:B------:R-:W3:Y:S04]  /*d2c0*/  LDL.64 R2, [R1+0x40] ;  /* 0x0000400001027983 */ /* 0x000ee80000100a00 */
[----:B------:R-:W4:Y:S04]  /*d2d0*/  LDL.64 R6, [R1+0x38] ;  /* 0x0000380001067983 */ /* 0x000f280000100a00 */
[----:B-1----:R-:W4:Y:S01]  /*d2e0*/  LDL.64 R4, [R1+0x30] ;  /* 0x0000300001047983 */ /* 0x002f220000100a00 */
[----:B------:R-:W-:Y:S01]  /*d2f0*/  UIMAD.WIDE.U32 UR18, UR4, 0x30, URZ ;  /* 0x00000030041278a5 */ /* 0x000fe2000f8e003f */
[----:B------:R-:W-:Y:S01]  /*d300*/  IMAD.MOV.U32 R134, RZ, RZ, R132 ;  /* 0x000000ffff867224 */ /* 0x000fe200078e0084 */
[----:B------:R-:W-:-:S04]  /*d310*/  UIMAD UR5, UR5, 0x30, URZ ;  /* 0x00000030050578a4 */ /* 0x000fc8000f8e023f */
[----:B------:R-:W-:Y:S01]  /*d320*/  UIADD3 UR10, UR19, UR5, URZ ;  /* 0x00000005130a7290 */ /* 0x000fe2000fffe03f */
[C---:B--2---:R-:W-:Y:S02]  /*d330*/  IADD3 R10, P0, R8.reuse, 0x40, RZ ;  /* 0x00000040080a7810 */ /* 0x044fe40007f1e0ff */
[C---:B------:R-:W-:Y:S01]  /*d340*/  IADD3 R0, P1, R8.reuse, 0x80, RZ ;  /* 0x0000008008007810 */ /* 0x040fe20007f3e0ff */
[----:B---3--:R-:W1:Y:S04]  /*d350*/  S2R R2, SR_TID.X ;  /* 0x0000000000027919 */ /* 0x008e680000002100 */
[--C-:B------:R-:W-:Y:S01]  /*d360*/  IMAD.X R9, RZ, RZ, R3.reuse, P1 ;  /* 0x000000ffff097224 */ /* 0x100fe200008e0603 */
[----:B------:R2:W-:Y:S04]  /*d370*/  STL [R1+0x6c], R10 ;  /* 0x00006c0a01007387 */ /* 0x0005e80000100800 */
[----:B------:R3:W-:Y:S01]  /*d380*/  STL [R1+0x64], R0 ;  /* 0x0000640001007387 */ /* 0x0007e20000100800 */
[----:B--2---:R-:W-:Y:S01]  /*d390*/  IMAD.X R10, RZ, RZ, R3, P0 ;  /* 0x000000ffff0a7224 */ /* 0x004fe200000e0603 */
[----:B---3--:R-:W-:-:S04]  /*d3a0*/  IADD3 R0, P0, R8, 0xc0, RZ ;  /* 0x000000c008007810 */ /* 0x008fc80007f1e0ff */
[----:B------:R-:W-:Y:S01]  /*d3b0*/  STL [R1+0x68], R10 ;  /* 0x0000680a01007387 */ /* 0x000fe20000100800 */
[----:B----4-:R-:W-:-:S03]  /*d3c0*/  IADD3 R8, P2, R6, 0x40, RZ ;  /* 0x0000004006087810 */ /* 0x010fc60007f5e0ff */
[----:B------:R2:W-:Y:S04]  /*d3d0*/  STL [R1+0x5c], R0 ;  /* 0x00005c0001007387 */ /* 0x0005e80000100800 */
[----:B------:R-:W-:Y:S04]  /*d3e0*/  STL [R1+0x60], R9 ;  /* 0x0000600901007387 */ /* 0x000fe80000100800 */
[----:B------:R-:W-:Y:S01]  /*d3f0*/  STL [R1+0x54], R8 ;  /* 0x0000540801007387 */ /* 0x000fe20000100800 */
[----:B--2---:R-:W-:Y:S01]  /*d400*/  IMAD.X R0, RZ, RZ, R3, P0 ;  /* 0x000000ffff007224 */ /* 0x004fe200000e0603 */
[----:B------:R-:W-:-:S04]  /*d410*/  IADD3 R3, P1, R6, 0x80, RZ ;  /* 0x0000008006037810 */ /* 0x000fc80007f3e0ff */
[----:B------:R2:W-:Y:S04]  /*d420*/  STL [R1+0x58], R0 ;  /* 0x0000580001007387 */ /* 0x0005e80000100800 */
[----:B------:R3:W-:Y:S04]  /*d430*/  STL [R1+0x2c], R3 ;  /* 0x00002c0301007387 */ /* 0x0007e80000100800 */
[----:B--2---:R-:W2:Y:S01]  /*d440*/  S2R R0, SR_TID.X ;  /* 0x0000000000007919 */ /* 0x004ea20000002100 */
[----:B---3--:R-:W-:-:S05]  /*d450*/  IMAD.X R3, RZ, RZ, R5, P2 ;  /* 0x000000ffff037224 */ /* 0x008fca00010e0605 */
[----:B------:R3:W-:Y:S01]  /*d460*/  STL [R1+0x50], R3 ;  /* 0x0000500301007387 */ /* 0x0007e20000100800 */
[----:B--2---:R-:W-:-:S04]  /*d470*/  SHF.R.S32.HI R0, RZ, 0x1f, R0 ;  /* 0x0000001fff007819 */ /* 0x004fc80000011400 */
[----:B-1----:R-:W-:Y:S02]  /*d480*/  LEA.HI R0, R0, R2, RZ, 0x3 ;  /* 0x0000000200007211 */ /* 0x002fe400078f18ff */
[----:B------:R-:W-:Y:S02]  /*d490*/  IADD3 R2, P0, R6, 0xc0, RZ ;  /* 0x000000c006027810 */ /* 0x000fe40007f1e0ff */
[----:B------:R-:W-:Y:S01]  /*d4a0*/  SHF.R.S32.HI R0, RZ, 0x3, R0 ;  /* 0x00000003ff007819 */ /* 0x000fe20000011400 */
[----:B---3--:R-:W-:Y:S02]  /*d4b0*/  IMAD.X R3, RZ, RZ, R5, P1 ;  /* 0x000000ffff037224 */ /* 0x008fe400008e0605 */
[----:B------:R1:W-:Y:S01]  /*d4c0*/  STL [R1+0x18], R2 ;  /* 0x0000180201007387 */ /* 0x0003e20000100800 */
[----:B------:R-:W-:-:S05]  /*d4d0*/  IADD3 R0, -R0, 0x30, RZ ;  /* 0x0000003000007810 */ /* 0x000fca0007ffe1ff */
[----:B------:R2:W-:Y:S01]  /*d4e0*/  STL [R1+0xc], R0 ;  /* 0x00000c0001007387 */ /* 0x0005e20000100800 */
[----:B-1----:R-:W-:Y:S02]  /*d4f0*/  IMAD.MOV.U32 R2, RZ, RZ, R133 ;  /* 0x000000ffff027224 */ /* 0x002fe400078e0085 */
[----:B--2---:R-:W-:-:S05]  /*d500*/  IMAD.X R0, RZ, RZ, R5, P0 ;  /* 0x000000ffff007224 */ /* 0x004fca00000e0605 */
[----:B------:R1:W-:Y:S04]  /*d510*/  STL [R1+0x14], R0 ;  /* 0x0000140001007387 */ /* 0x0003e80000100800 */
[----:B------:R1:W-:Y:S02]  /*d520*/  STL [R1+0x1c], R3 ;  /* 0x00001c0301007387 */ /* 0x0003e40000100800 */
.L_x_375:
[----:B------:R-:W2:Y:S01]  /*d530*/  LDL.64 R132, [R1+0x48] ;  /* 0x0000480001847983 */ /* 0x000ea20000100a00 */
[----:B------:R-:W-:Y:S01]  /*d540*/  USHF.R.S32.HI UR5, URZ, 0x1f, UR8 ;  /* 0x0000001f3f057899 */ /* 0x000fe20008011408 */
[----:B------:R-:W-:Y:S01]  /*d550*/  IMAD.MOV.U32 R24, RZ, RZ, c[0x0][0x208] ;  /* 0x00008200ff187624 */ /* 0x000fe200078e00ff */
[----:B------:R-:W-:Y:S01]  /*d560*/  UIMAD UR4, UR10, UR8, URZ ;  /* 0x000000080a0472a4 */ /* 0x000fe2000f8e023f */
[----:B------:R-:W-:Y:S01]  /*d570*/  IMAD.MOV.U32 R27, RZ, RZ, c[0x0][0x20c] ;  /* 0x00008300ff1b7624 */ /* 0x000fe200078e00ff */
[----:B------:R-:W-:Y:S01]  /*d580*/  UIMAD.WIDE.U32 UR20, UR18, UR8, URZ ;  /* 0x00000008121472a5 */ /* 0x000fe2000f8e003f */
[----:B------:R-:W3:Y:S01]  /*d590*/  LDL.64 R18, [R1+0x40] ;  /* 0x0000400001127983 */ /* 0x000ee20000100a00 */
[----:B------:R-:W-:Y:S01]  /*d5a0*/  UIMAD UR4, UR5, UR18, UR4 ;  /* 0x00000012050472a4 */ /* 0x000fe2000f8e0204 */
[----:B------:R-:W-:Y:S04]  /*d5b0*/  DEPBAR.LE SB0, 0x0 ;  /* 0x000080000000791a */ /* 0x000fe80000000000 */
[----:B------:R-:W4:Y:S01]  /*d5c0*/  LDL R22, [R1+0x6c] ;  /* 0x00006c0001167983 */ /* 0x000f220000100800 */
[----:B------:R-:W-:Y:S02]  /*d5d0*/  UIADD3 UR4, UR21, UR4, URZ ;  /* 0x0000000415047290 */ /* 0x000fe4000fffe03f */
[----:B------:R-:W-:Y:S03]  /*d5e0*/  UISETP.GT.AND UP0, UPT, UR8, UR9, UPT ;  /* 0x000000090800728c */ /* 0x000fe6000bf04270 */
[----:B------:R-:W4:Y:S06]  /*d5f0*/  LDL R17, [R1+0x68] ;  /* 0x0000680001117983 */ /* 0x000f2c0000100800 */
[----:B------:R-:W4:Y:S06]  /*d600*/  LDL R26, [R1+0x64] ;  /* 0x00006400011a7983 */ /* 0x000f2c0000100800 */
[----:B------:R-:W4:Y:S06]  /*d610*/  LDL R25, [R1+0x5c] ;  /* 0x00005c0001197983 */ /* 0x000f2c0000100800 */
[----:B------:R-:W4:Y:S06]  /*d620*/  LDL R174, [R1+0x60] ;  /* 0x0000600001ae7983 */ /* 0x000f2c0000100800 */
[----:B------:R-:W4:Y:S06]  /*d630*/  LDL R173, [R1+0x58] ;  /* 0x0000580001ad7983 */ /* 0x000f2c0000100800 */
[----:B------:R-:W4:Y:S06]  /*d640*/  LDL R23, [R1+0x28] ;  /* 0x0000280001177983 */ /* 0x000f2c0000100800 */
[----:B-1----:R1:W-:Y:S06]  /*d650*/  STL.64 [R1+0x90], R30 ;  /* 0x0000901e01007387 */ /* 0x0023ec0000100a00 */
[----:B------:R1:W-:Y:S06]  /*d660*/  STL.64 [R1+0x88], R28 ;  /* 0x0000881c01007387 */ /* 0x0003ec0000100a00 */
[----:B------:R-:W4:Y:S06]  /*d670*/  LDL R172, [R1] ;  /* 0x0000000001ac7983 */ /* 0x000f2c0000100800 */
[----:B------:R-:W-:Y:S06]  /*d680*/  BAR.SYNC.DEFER_BLOCKING 0x0 ;  /* 0x0000000000007b1d */ /* 0x000fec0000010000 */
[----:B-----5:R-:W1:Y:S06]  /*d690*/  LDSM.16.M88.4 R8, [R135+0x10100] ;  /* 0x010100008708783b */ /* 0x020e6c0000000200 */
[----:B------:R-:W-:Y:S06]  /*d6a0*/  LDSM.16.M88.4 R168, [R242] ;  /* 0x00000000f2a8783b */ /* 0x000fec0000000200 */
[----:B------:R-:W-:Y:S01]  /*d6b0*/  LDSM.16.M88.4 R176, [R252] ;  /* 0x00000000fcb0783b */ /* 0x000fe20000000200 */
[----:B-12---:R-:W-:Y:S04]  /*d6c0*/  IADD3 R0, P1, R132, UR20, RZ ;  /* 0x0000001484007c10 */ /* 0x006fe8000ff3e0ff */
[----:B---3--:R-:W-:Y:S02]  /*d6d0*/  IADD3.X R4, R19, UR4, RZ, P1, !PT ;  /* 0x0000000413047c10 */ /* 0x008fe40008ffe4ff */
[----:B------:R-:W-:Y:S02]  /*d6e0*/  LEA R14, P1, R0, c[0x0][0x1f8], 0x1 ;  /* 0x00007e00000e7a11 */ /* 0x000fe400078208ff */
[----:B----4-:R-:W-:Y:S02]  /*d6f0*/  IADD3 R3, P0, R22, UR20, RZ ;  /* 0x0000001416037c10 */ /* 0x010fe4000ff1e0ff */
[----:B------:R-:W-:Y:S02]  /*d700*/  LEA.HI.X R15, R0, c[0x0][0x1fc], R4, 0x1, P1 ;  /* 0x00007f00000f7a11 */ /* 0x000fe400008f0c04 */
[----:B------:R-:W-:Y:S02]  /*d710*/  IADD3.X R5, R17, UR4, RZ, P0, !PT ;  /* 0x0000000411057c10 */ /* 0x000fe400087fe4ff */
[C---:B------:R-:W-:Y:S02]  /*d720*/  LEA R12, P0, R3.reuse, c[0x0][0x1f8], 0x1 ;  /* 0x00007e00030c7a11 */ /* 0x040fe400078008ff */
[----:B------:R-:W-:Y:S02]  /*d730*/  IADD3 R0, P1, R26, UR20, RZ ;  /* 0x000000141a007c10 */ /* 0x000fe4000ff3e0ff */
[----:B------:R-:W-:Y:S02]  /*d740*/  LEA.HI.X R13, R3, c[0x0][0x1fc], R5, 0x1, P0 ;  /* 0x00007f00030d7a11 */ /* 0x000fe400000f0c05 */
[----:B------:R-:W-:Y:S02]  /*d750*/  LEA R6, P0, R0, c[0x0][0x1f8], 0x1 ;  /* 0x00007e0000067a11 */ /* 0x000fe400078008ff */
[----:B------:R-:W-:Y:S02]  /*d760*/  IADD3.X R3, R174, UR4, RZ, P1, !PT ;  /* 0x00000004ae037c10 */ /* 0x000fe40008ffe4ff */
[----:B------:R-:W-:Y:S02]  /*d770*/  IADD3 R4, P1, R25, UR20, RZ ;  /* 0x0000001419047c10 */ /* 0x000fe4000ff3e0ff */
[----:B------:R-:W-:Y:S02]  /*d780*/  LEA.HI.X R7, R0, c[0x0][0x1fc], R3, 0x1, P0 ;  /* 0x00007f0000077a11 */ /* 0x000fe400000f0c03 */
[----:B------:R-:W-:Y:S02]  /*d790*/  IADD3.X R16, R173, UR4, RZ, P1, !PT ;  /* 0x00000004ad107c10 */ /* 0x000fe40008ffe4ff */
[----:B------:R-:W-:Y:S02]  /*d7a0*/  LEA R20, P2, R4, c[0x0][0x1f8], 0x1 ;  /* 0x00007e0004147a11 */ /* 0x000fe400078408ff */
[----:B------:R-:W-:Y:S02]  /*d7b0*/  @!P3 LEA R0, P0, R24, UR20, 0x5 ;  /* 0x000000141800bc11 */ /* 0x000fe4000f8028ff */
[----:B------:R-:W-:Y:S02]  /*d7c0*/  LEA.HI.X R21, R4, c[0x0][0x1fc], R16, 0x1, P2 ;  /* 0x00007f0004157a11 */ /* 0x000fe400010f0c10 */
[----:B------:R-:W-:Y:S02]  /*d7d0*/  @!P3 LEA.HI.X R3, R24, UR4, R27, 0x5, P0 ;  /* 0x000000041803bc11 */ /* 0x000fe400080f2c1b */
[C---:B------:R-:W-:Y:S02]  /*d7e0*/  @!P3 IADD3 R5, P1, R0.reuse, R132, RZ ;  /* 0x000000840005b210 */ /* 0x040fe40007f3e0ff */
[----:B------:R-:W-:Y:S02]  /*d7f0*/  @!P3 IADD3 R4, P0, R0, R22, RZ ;  /* 0x000000160004b210 */ /* 0x000fe40007f1e0ff */
[----:B------:R-:W-:Y:S01]  /*d800*/  LOP3.LUT P2, RZ, R23, 0x1, RZ, 0xc0, !PT ;  /* 0x0000000117ff7812 */ /* 0x000fe2000784c0ff */
[----:B------:R-:W-:Y:S01]  /*d810*/  @!P3 IMAD.X R23, R3, 0x1, R19, P1 ;  /* 0x000000010317b824 */ /* 0x000fe200008e0613 */
[----:B------:R-:W-:Y:S01]  /*d820*/  @!P3 LEA R22, P1, R5, c[0x0][0x1f8], 0x1 ;  /* 0x00007e000516ba11 */ /* 0x000fe200078208ff */
[----:B------:R-:W-:Y:S01]  /*d830*/  @!P3 IMAD.X R24, R3, 0x1, R17, P0 ;  /* 0x000000010318b824 */ /* 0x000fe200000e0611 */
[C---:B------:R-:W-:Y:S01]  /*d840*/  @!P3 LEA R132, P0, R4.reuse, c[0x0][0x1f8], 0x1 ;  /* 0x00007e000484ba11 */ /* 0x040fe200078008ff */
[----:B------:R-:W1:Y:S01]  /*d850*/  LDSM.16.M88.4 R16, [R135+0x10900] ;  /* 0x010900008710783b */ /* 0x000e620000000200 */
[----:B------:R-:W-:Y:S02]  /*d860*/  @!P3 LEA.HI.X R23, R5, c[0x0][0x1fc], R23, 0x1, P1 ;  /* 0x00007f000517ba11 */ /* 0x000fe400008f0c17 */
[----:B------:R-:W-:Y:S02]  /*d870*/  @!P3 LEA.HI.X R133, R4, c[0x0][0x1fc], R24, 0x1, P0 ;  /* 0x00007f000485ba11 */ /* 0x000fe400000f0c18 */
[C---:B------:R-:W-:Y:S02]  /*d880*/  @!P3 IADD3 R4, P1, R0.reuse, R26, RZ ;  /* 0x0000001a0004b210 */ /* 0x040fe40007f3e0ff */
[----:B------:R-:W-:Y:S02]  /*d890*/  @!P3 IADD3 R0, P0, R0, R25, RZ ;  /* 0x000000190000b210 */ /* 0x000fe40007f1e0ff */
[----:B------:R-:W2:Y:S01]  /*d8a0*/  LDSM.16.M88.4 R24, [R135+0x11100] ;  /* 0x011100008718783b */ /* 0x000ea20000000200 */
[C---:B------:R-:W-:Y:S01]  /*d8b0*/  @!P3 IMAD.X R5, R3.reuse, 0x1, R174, P1 ;  /* 0x000000010305b824 */ /* 0x040fe200008e06ae */
[----:B------:R-:W-:Y:S01]  /*d8c0*/  @!P3 LEA R30, P1, R4, c[0x0][0x1f8], 0x1 ;  /* 0x00007e00041eba11 */ /* 0x000fe200078208ff */
[----:B------:R-:W-:Y:S01]  /*d8d0*/  @!P3 IMAD.X R3, R3, 0x1, R173, P0 ;  /* 0x000000010303b824 */ /* 0x000fe200000e06ad */
[----:B------:R-:W-:Y:S02]  /*d8e0*/  @!P3 LEA R28, P0, R0, c[0x0][0x1f8], 0x1 ;  /* 0x00007e00001cba11 */ /* 0x000fe400078008ff */
[----:B------:R-:W3:Y:S01]  /*d8f0*/  LDSM.16.M88.4 R172, [R172] ;  /* 0x00000000acac783b */ /* 0x000ee20000000200 */
[----:B------:R-:W-:Y:S02]  /*d900*/  @!P3 LEA.HI.X R31, R4, c[0x0][0x1fc], R5, 0x1, P1 ;  /* 0x00007f00041fba11 */ /* 0x000fe400008f0c05 */
[----:B------:R-:W-:Y:S02]  /*d910*/  @!P3 LEA.HI.X R29, R0, c[0x0][0x1fc], R3, 0x1, P0 ;  /* 0x00007f00001dba11 */ /* 0x000fe400000f0c03 */
[----:B------:R-:W-:Y:S01]  /*d920*/  PLOP3.LUT P0, PT, PT, PT, UP0, 0x40, 0x0 ;  /* 0x000000000000781c */ /* 0x000fe20003f0e808 */
[----:B------:R-:W4:Y:S06]  /*d930*/  LDL R3, [R1+0x4] ;  /* 0x0000040001037983 */ /* 0x000f2c0000100800 */
[----:B------:R-:W-:Y:S01]  /*d940*/  @!PT LDS RZ, [RZ] ;  /* 0x00000000fffff984 */ /* 0x000fe20000000800 */
[----:B------:R-:W-:Y:S01]  /*d950*/  @!PT LDS RZ, [RZ] ;  /* 0x00000000fffff984 */ /* 0x000fe20000000800 */
[----:B------:R-:W-:Y:S01]  /*d960*/  @!PT LDS RZ, [RZ] ;  /* 0x00000000fffff984 */ /* 0x000fe20000000800 */
[----:B----4-:R1:W-:Y:S06]  /*d970*/  LDGSTS.E.BYPASS.LTC128B.128 [R3+0x100], [R14.64], !P6 ;  /* 0x001000000e037fae */ /* 0x0103ec000f101d50 */
[----:B------:R1:W-:Y:S06]  /*d980*/  LDGSTS.E.BYPASS.LTC128B.128 [R3+0x1900], [R12.64], !P2 ;  /* 0x019000000c037fae */ /* 0x0003ec000d101d50 */
[----:B------:R4:W-:Y:S06]  /*d990*/  LDGSTS.E.BYPASS.LTC128B.128 [R3+0x3100], [R6.64], !P5 ;  /* 0x0310000006037fae */ /* 0x0009ec000e901d50 */
[----:B------:R2:W-:Y:S06]  /*d9a0*/  LDGSTS.E.BYPASS.LTC128B.128 [R3+0x4900], [R20.64], !P4 ;  /* 0x0490000014037fae */ /* 0x0005ec000e101d50 */
[----:B------:R2:W-:Y:S06]  /*d9b0*/  @!P3 LDGSTS.E.BYPASS.LTC128B.128 [R3+0x1100], [R22.64], !P6 ;  /* 0x011000001603bfae */ /* 0x0005ec000f101d50 */
[----:B------:R2:W-:Y:S06]  /*d9c0*/  @!P3 LDGSTS.E.BYPASS.LTC128B.128 [R3+0x2900], [R132.64], !P2 ;  /* 0x029000008403bfae */ /* 0x0005ec000d101d50 */
[----:B------:R2:W-:Y:S01]  /*d9d0*/  @!P3 LDGSTS.E.BYPASS.LTC128B.128 [R3+0x4100], [R30.64], !P5 ;  /* 0x041000001e03bfae */ /* 0x0005e2000e901d50 */
[C---:B----4-:R-:W-:Y:S05]  /*d9e0*/  HMMA.16816.F32 R4, R160.reuse, R8, RZ ;  /* 0x00000008a004723c */ /* 0x050fea00000018ff */
[----:B------:R4:W-:Y:S03]  /*d9f0*/  @!P3 LDGSTS.E.BYPASS.LTC128B.128 [R3+0x5900], [R28.64], !P4 ;  /* 0x059000001c03bfae */ /* 0x0009e6000e101d50 */
[C---:B------:R-:W-:Y:S03]  /*da00*/  HMMA.16816.F32 R8, R160.reuse, R10, RZ ;  /* 0x0000000aa008723c */ /* 0x040fe600000018ff */
[----:B------:R-:W0:Y:S05]  /*da10*/  LDGDEPBAR ;  /* 0x00000000000079af */ /* 0x000e2a0000000000 */
[C---:B-1----:R-:W-:Y:S08]  /*da20*/  HMMA.16816.F32 R12, R160.reuse, R16, RZ ;  /* 0x00000010a00c723c */ /* 0x042ff000000018ff */
[C---:B------:R-:W-:Y:S01]  /*da30*/  HMMA.16816.F32 R16, R160.reuse, R18, RZ ;  /* 0x00000012a010723c */ /* 0x040fe200000018ff */
[----:B--2---:R1:W5:Y:S06]  /*da40*/  LDL.LU.64 R30, [R1+0x90] ;  /* 0x00009000011e7983 */ /* 0x00436c0000300a00 */
[----:B----4-:R1:W5:Y:S01]  /*da50*/  LDL.LU.64 R28, [R1+0x88] ;  /* 0x00008800011c7983 */ /* 0x0103620000300a00 */
[C---:B------:R-:W-:Y:S08]  /*da60*/  HMMA.16816.F32 R20, R160.reuse, R24, RZ ;  /* 0x00000018a014723c */ /* 0x040ff000000018ff */
[----:B------:R-:W-:Y:S08]  /*da70*/  HMMA.16816.F32 R24, R160, R26, RZ ;  /* 0x0000001aa018723c */ /* 0x000ff000000018ff */
[C---:B------:R-:W-:Y:S08]  /*da80*/  HMMA.16816.F32 R4, R164.reuse, R168, R4 ;  /* 0x000000a8a404723c */ /* 0x040ff00000001804 */
[C---:B------:R-:W-:Y:S01]  /*da90*/  HMMA.16816.F32 R8, R164.reuse, R170, R8 ;  /* 0x000000aaa408723c */ /* 0x040fe20000001808 */
[----:B------:R-:W2:Y:S07]  /*daa0*/  LDSM.16.M88.4 R168, [R241+0x10100] ;  /* 0x01010000f1a8783b */ /* 0x000eae0000000200 */
[C---:B---3--:R-:W-:Y:S08]  /*dab0*/  HMMA.16816.F32 R12, R164.reuse, R172, R12 ;  /* 0x000000aca40c723c */ /* 0x048ff0000000180c */
[C---:B------:R-:W-:Y:S01]  /*dac0*/  HMMA.16816.F32 R16, R164.reuse, R174, R16 ;  /* 0x000000aea410723c */ /* 0x040fe20000001810 */
[----:B------:R-:W3:Y:S07]  /*dad0*/  LDSM.16.M88.4 R172, [R241+0x10900] ;  /* 0x01090000f1ac783b */ /* 0x000eee0000000200 */
[C---:B------:R-:W-:Y:S08]  /*dae0*/  HMMA.16816.F32 R20, R164.reuse, R176, R20 ;  /* 0x000000b0a414723c */ /* 0x040ff00000001814 */
[----:B------:R-:W-:Y:S01]  /*daf0*/  HMMA.16816.F32 R24, R164, R178, R24 ;  /* 0x000000b2a418723c */ /* 0x000fe20000001818 */
[----:B------:R-:W4:Y:S07]  /*db00*/  LDSM.16.M88.4 R176, [R241+0x11100] ;  /* 0x01110000f1b0783b */ /* 0x000f2e0000000200 */
[C---:B--2---:R-:W-:Y:S08]  /*db10*/  HMMA.16816.F32 R4, R180.reuse, R168, R4 ;  /* 0x000000a8b404723c */ /* 0x044ff00000001804 */
[C---:B------:R-:W-:Y:S01]  /*db20*/  HMMA.16816.F32 R8, R180.reuse, R170, R8 ;  /* 0x000000aab408723c */ /* 0x040fe20000001808 */
[----:B------:R-:W2:Y:S07]  /*db30*/  LDSM.16.M88.4 R168, [R238] ;  /* 0x00000000eea8783b */ /* 0x000eae0000000200 */
[C---:B---3--:R-:W-:Y:S08]  /*db40*/  HMMA.16816.F32 R12, R180.reuse, R172, R12 ;  /* 0x000000acb40c723c */ /* 0x048ff0000000180c */
[C---:B------:R-:W-:Y:S01]  /*db50*/  HMMA.16816.F32 R16, R180.reuse, R174, R16 ;  /* 0x000000aeb410723c */ /* 0x040fe20000001810 */
[----:B------:R-:W3:Y:S07]  /*db60*/  LDSM.16.M88.4 R172, [R238+0x800] ;  /* 0x00080000eeac783b */ /* 0x000eee0000000200 */
[C---:B----4-:R-:W-:Y:S08]  /*db70*/  HMMA.16816.F32 R20, R180.reuse, R176, R20 ;  /* 0x000000b0b414723c */ /* 0x050ff00000001814 */
[----:B------:R-:W-:Y:S01]  /*db80*/  HMMA.16816.F32 R24, R180, R178, R24 ;  /* 0x000000b2b418723c */ /* 0x000fe20000001818 */
[----:B------:R-:W4:Y:S07]  /*db90*/  LDSM.16.M88.4 R176, [R238+0x1000] ;  /* 0x00100000eeb0783b */ /* 0x000f2e0000000200 */
[C---:B--2---:R-:W-:Y:S08]  /*dba0*/  HMMA.16816.F32 R4, R184.reuse, R168, R4 ;  /* 0x000000a8b804723c */ /* 0x044ff00000001804 */
[C---:B------:R-:W-:Y:S01]  /*dbb0*/  HMMA.16816.F32 R8, R184.reuse, R170, R8 ;  /* 0x000000aab808723c */ /* 0x040fe20000001808 */
[----:B------:R-:W2:Y:S07]  /*dbc0*/  LDSM.16.M88.4 R168, [R135+0x11900] ;  /* 0x0119000087a8783b */ /* 0x000eae0000000200 */
        /* <DEDUP_REMOVED lines=8> */
[----:B------:R-:W2:Y:S07]  /*dc50*/  LDSM.16.M88.4 R168, [R251] ;  /* 0x00000000fba8783b */ /* 0x000eae0000000200 */
[C---:B---3--:R-:W-:Y:S08]  /*dc60*/  HMMA.16816.F32 R12, R188.reuse, R172, R12 ;  /* 0x000000acbc0c723c */ /* 0x048ff0000000180c */
[C---:B------:R-:W-:Y:S01]  /*dc70*/  HMMA.16816.F32 R16, R188.reuse, R174, R16 ;  /* 0x000000aebc10723c */ /* 0x040fe20000001810 */
[----:B------:R-:W3:Y:S07]  /*dc80*/  LDSM.16.M88.4 R172, [R250] ;  /* 0x00000000faac783b */ /* 0x000eee0000000200 */
[C---:B----4-:R-:W-:Y:S08]  /*dc90*/  HMMA.16816.F32 R20, R188.reuse, R176, R20 ;  /* 0x000000b0bc14723c */ /* 0x050ff00000001814 */
[----:B------:R-:W-:Y:S01]  /*dca0*/  HMMA.16816.F32 R24, R188, R178, R24 ;  /* 0x000000b2bc18723c */ /* 0x000fe20000001818 */
[----:B------:R-:W4:Y:S07]  /*dcb0*/  LDSM.16.M88.4 R176, [R249] ;  /* 0x00000000f9b0783b */ /* 0x000f2e0000000200 */
        /* <DEDUP_REMOVED lines=88> */
[----:B------:R-:W-:Y:S08]  /*e240*/  HMMA.16816.F32 R24, R228, R178, R24 ;  /* 0x000000b2e418723c */ /* 0x000ff00000001818 */
[C---:B--2---:R-:W-:Y:S08]  /*e250*/  HMMA.16816.F32 R4, R232.reuse, R168, R4 ;  /* 0x000000a8e804723c */ /* 0x044ff00000001804 */
[C---:B------:R-:W-:Y:S08]  /*e260*/  HMMA.16816.F32 R8, R232.reuse, R170, R8 ;  /* 0x000000aae808723c */ /* 0x040ff00000001808 */
[C---:B---3--:R-:W-:Y:S08]  /*e270*/  HMMA.16816.F32 R12, R232.reuse, R172, R12 ;  /* 0x000000ace80c723c */ /* 0x048ff0000000180c */
[----:B------:R-:W-:Y:S01]  /*e280*/  FMUL.FTZ R4, R4, c[0x0][0x320] ;  /* 0x0000c80004047a20 */ /* 0x000fe20000410000 */
[C---:B------:R-:W-:Y:S03]  /*e290*/  HMMA.16816.F32 R16, R232.reuse, R174, R16 ;  /* 0x000000aee810723c */ /* 0x040fe60000001810 */
[----:B------:R-:W2:Y:S01]  /*e2a0*/  MUFU.TANH R171, R4 ;  /* 0x0000000400ab7308 */ /* 0x000ea20000002400 */
[----:B------:R-:W-:Y:S02]  /*e2b0*/  FMUL.FTZ R5, R5, c[0x0][0x320] ;  /* 0x0000c80005057a20 */ /* 0x000fe40000410000 */
[----:B------:R-:W-:Y:S02]  /*e2c0*/  FMUL.FTZ R6, R6, c[0x0][0x320] ;  /* 0x0000c80006067a20 */ /* 0x000fe40000410000 */
[----:B------:R-:W-:Y:S04]  /*e2d0*/  FMUL.FTZ R7, R7, c[0x0][0x320] ;  /* 0x0000c80007077a20 */ /* 0x000fe80000410000 */
[----:B------:R-:W-:Y:S01]  /*e2e0*/  FMUL.FTZ R9, R9, c[0x0][0x320] ;  /* 0x0000c80009097a20 */ /* 0x000fe20000410000 */
[----:B------:R-:W3:Y:S01]  /*e2f0*/  MUFU.TANH R170, R5 ;  /* 0x0000000500aa7308 */ /* 0x000ee20000002400 */
[----:B------:R-:W-:Y:S02]  /*e300*/  FMUL.FTZ R11, R11, c[0x0][0x320] ;  /* 0x0000c8000b0b7a20 */ /* 0x000fe40000410000 */
[----:B------:R-:W-:Y:S02]  /*e310*/  FMUL.FTZ R12, R12, c[0x0][0x320] ;  /* 0x0000c8000c0c7a20 */ /* 0x000fe40000410000 */
[----:B------:R-:W-:Y:S02]  /*e320*/  FMUL.FTZ R13, R13, c[0x0][0x320] ;  /* 0x0000c8000d0d7a20 */ /* 0x000fe40000410000 */
[----:B------:R-:W-:Y:S02]  /*e330*/  FMUL.FTZ R14, R14, c[0x0][0x320] ;  /* 0x0000c8000e0e7a20 */ /* 0x000fe40000410000 */
[----:B------:R-:W-:Y:S01]  /*e340*/  FMUL.FTZ R8, R8, c[0x0][0x320] ;  /* 0x0000c80008087a20 */ /* 0x000fe20000410000 */
[----:B------:R-:W4:Y:S01]  /*e350*/  MUFU.TANH R179, R6 ;  /* 0x0000000600b37308 */ /* 0x000f220000002400 */
[----:B------:R-:W-:Y:S02]  /*e360*/  FMUL.FTZ R10, R10, c[0x0][0x320] ;  /* 0x0000c8000a0a7a20 */ /* 0x000fe40000410000 */
[----:B------:R-:W-:Y:S02]  /*e370*/  FMUL.FTZ R15, R15, c[0x0][0x320] ;  /* 0x0000c8000f0f7a20 */ /* 0x000fe40000410000 */
[----:B------:R-:W-:Y:S02]  /*e380*/  FMUL.FTZ R18, R18, c[0x0][0x320] ;  /* 0x0000c80012127a20 */ /* 0x000fe40000410000 */
[----:B------:R-:W-:Y:S03]  /*e390*/  FMUL.FTZ R19, R19, c[0x0][0x320] ;  /* 0x0000c80013137a20 */ /* 0x000fe60000410000 */
[----:B------:R1:W1:Y:S10]  /*e3a0*/  MUFU.TANH R178, R7 ;  /* 0x0000000700b27308 */ /* 0x0002740000002400 */
[----:B------:R-:W2:Y:S10]  /*e3b0*/  MUFU.TANH R168, R9 ;  /* 0x0000000900a87308 */ /* 0x000eb40000002400 */
[----:B------:R-:W2:Y:S01]  /*e3c0*/  MUFU.TANH R176, R11 ;  /* 0x0000000b00b07308 */ /* 0x000ea20000002400 */
[----:B-1----:R-:W1:Y:S01]  /*e3d0*/  LDSM.16.M88.4 R4, [R238+0x5800] ;  /* 0x00580000ee04783b */ /* 0x002e620000000200 */
[----:B------:R-:W-:Y:S08]  /*e3e0*/  DEPBAR.LE SB0, 0x0 ;  /* 0x000080000000791a */ /* 0x000ff00000000000 */
[----:B------:R-:W1:Y:S01]  /*e3f0*/  MUFU.TANH R133, R12 ;  /* 0x0000000c00857308 */ /* 0x000e620000002400 */
[----:B------:R-:W-:Y:S09]  /*e400*/  BAR.SYNC.DEFER_BLOCKING 0x0 ;  /* 0x0000000000007b1d */ /* 0x000ff20000010000 */
[----:B------:R1:W1:Y:S10]  /*e410*/  MUFU.TANH R132, R13 ;  /* 0x0000000d00847308 */ /* 0x0002740000002400 */
[----:B------:R2:W2:Y:S10]  /*e420*/  MUFU.TANH R175, R14 ;  /* 0x0000000e00af7308 */ /* 0x0004b40000002400 */
[----:B------:R3:W3:Y:S01]  /*e430*/  MUFU.TANH R169, R8 ;  /* 0x0000000800a97308 */ /* 0x0006e20000002400 */
[C---:B-1----:R-:W-:Y:S05]  /*e440*/  HMMA.16816.F32 R20, R232.reuse, R4, R20 ;  /* 0x00000004e814723c */ /* 0x042fea0000001814 */
[----:B------:R-:W-:Y:S04]  /*e450*/  FMUL.FTZ R13, R17, c[0x0][0x320] ;  /* 0x0000c800110d7a20 */ /* 0x000fe80000410000 */
[----:B------:R1:W1:Y:S01]  /*e460*/  MUFU.TANH R177, R10 ;  /* 0x0000000a00b17308 */ /* 0x0002620000002400 */
[----:B------:R-:W-:Y:S03]  /*e470*/  HMMA.16816.F32 R24, R232, R6, R24 ;  /* 0x00000006e818723c */ /* 0x000fe60000001818 */
[----:B--2---:R-:W-:Y:S06]  /*e480*/  FMUL.FTZ R14, R16, c[0x0][0x320] ;  /* 0x0000c800100e7a20 */ /* 0x004fec0000410000 */
[----:B------:R2:W1:Y:S05]  /*e490*/  MUFU.TANH R174, R15 ;  /* 0x0000000f00ae7308 */ /* 0x00046a0000002400 */
[----:B------:R-:W-:Y:S05]  /*e4a0*/  FMUL.FTZ R12, R20, c[0x0][0x320] ;  /* 0x0000c800140c7a20 */ /* 0x000fea0000410000 */
[----:B------:R-:W1:Y:S01]  /*e4b0*/  MUFU.TANH R14, R14 ;  /* 0x0000000e000e7308 */ /* 0x000e620000002400 */
[----:B------:R-:W-:Y:S02]  /*e4c0*/  FMUL.FTZ R11, R21, c[0x0][0x320] ;  /* 0x0000c800150b7a20 */ /* 0x000fe40000410000 */
[----:B------:R-:W-:Y:S02]  /*e4d0*/  FMUL.FTZ R22, R22, c[0x0][0x320] ;  /* 0x0000c80016167a20 */ /* 0x000fe40000410000 */
[----:B------:R-:W-:Y:S02]  /*e4e0*/  FMUL.FTZ R21, R23, c[0x0][0x320] ;  /* 0x0000c80017157a20 */ /* 0x000fe40000410000 */
[----:B------:R-:W-:Y:S02]  /*e4f0*/  FMUL.FTZ R9, R24, c[0x0][0x320] ;  /* 0x0000c80018097a20 */ /* 0x000fe40000410000 */
[----:B------:R-:W-:Y:S01]  /*e500*/  FMUL.FTZ R20, R25, c[0x0][0x320] ;  /* 0x0000c80019147a20 */ /* 0x000fe20000410000 */
[----:B------:R-:W1:Y:S01]  /*e510*/  MUFU.TANH R13, R13 ;  /* 0x0000000d000d7308 */ /* 0x000e620000002400 */
[----:B------:R-:W-:Y:S02]  /*e520*/  FMUL.FTZ R24, R26, c[0x0][0x320] ;  /* 0x0000c8001a187a20 */ /* 0x000fe40000410000 */
[----:B------:R-:W-:Y:S07]  /*e530*/  FMUL.FTZ R23, R27, c[0x0][0x320] ;  /* 0x0000c8001b177a20 */ /* 0x000fee0000410000 */
[----:B------:R2:W1:Y:S10]  /*e540*/  MUFU.TANH R173, R18 ;  /* 0x0000001200ad7308 */ /* 0x0004740000002400 */
        /* <DEDUP_REMOVED lines=10> */
[----:B--234-:R-:W2:Y:S01]  /*e5f0*/  LDL R25, [R1+0xc] ;  /* 0x00000c0001197983 */ /* 0x01cea20000100800 */
[----:B------:R-:W-:Y:S02]  /*e600*/  ULDC.64 UR4, c[0x0][0x1e0] ;  /* 0x0000780000047ab9 */ /* 0x000fe40000000a00 */
[----:B------:R-:W-:Y:S01]  /*e610*/  UIADD3 UR20, UR8, -0x1, URZ ;  /* 0xffffffff08147890 */ /* 0x000fe2000fffe03f */
[----:B------:R-:W3:Y:S03]  /*e620*/  LDL.64 R26, [R1+0x38] ;  /* 0x00003800011a7983 */ /* 0x000ee60000100a00 */
[----:B------:R-:W-:Y:S01]  /*e630*/  USHF.R.S32.HI UR11, URZ, 0x1f, UR20 ;  /* 0x0000001f3f0b7899 */ /* 0x000fe20008011414 */
[----:B------:R-:W4:Y:S01]  /*e640*/  LDL.64 R6, [R1+0x30] ;  /* 0x0000300001067983 */ /* 0x000f220000100a00 */
[----:B------:R-:W-:Y:S02]  /*e650*/  UIMAD.WIDE.U32 UR22, UR20, UR4, URZ ;  /* 0x00000004141672a5 */ /* 0x000fe4000f8e003f */
[----:B------:R-:W-:Y:S01]  /*e660*/  UIMAD UR11, UR11, UR4, URZ ;  /* 0x000000040b0b72a4 */ /* 0x000fe2000f8e023f */
[----:B------:R-:W3:Y:S03]  /*e670*/  LDL R8, [R1+0x4] ;  /* 0x0000040001087983 */ /* 0x000ee60000100800 */
[----:B------:R-:W-:Y:S01]  /*e680*/  UIMAD UR11, UR20, UR5, UR11 ;  /* 0x00000005140b72a4 */ /* 0x000fe2000f8e020b */
[----:B------:R-:W4:Y:S03]  /*e690*/  LDL R19, [R1+0x54] ;  /* 0x0000540001137983 */ /* 0x000f260000100800 */
[----:B------:R-:W-:Y:S01]  /*e6a0*/  UIADD3 UR11, UR23, UR11, URZ ;  /* 0x0000000b170b7290 */ /* 0x000fe2000fffe03f */
[----:B------:R-:W4:Y:S01]  /*e6b0*/  LDL R18, [R1+0x50] ;  /* 0x0000500001127983 */ /* 0x000f220000100800 */
[----:B------:R-:W-:Y:S02]  /*e6c0*/  UIMAD.WIDE.U32 UR22, UR22, 0x30, URZ ;  /* 0x00000030161678a5 */ /* 0x000fe4000f8e003f */
[----:B------:R-:W-:Y:S01]  /*e6d0*/  UIMAD UR4, UR11, 0x30, URZ ;  /* 0x000000300b0478a4 */ /* 0x000fe2000f8e023f */
[----:B------:R-:W4:Y:S03]  /*e6e0*/  LDL R17, [R1+0x2c] ;  /* 0x00002c0001117983 */ /* 0x000f260000100800 */
[----:B------:R-:W-:Y:S01]  /*e6f0*/  UIADD3 UR4, UR23, UR4, URZ ;  /* 0x0000000417047290 */ /* 0x000fe2000fffe03f */
[----:B------:R-:W4:Y:S04]  /*e700*/  LDL R16, [R1+0x1c] ;  /* 0x00001c0001107983 */ /* 0x000f280000100800 */
[----:B------:R-:W4:Y:S04]  /*e710*/  LDL R15, [R1+0x18] ;  /* 0x00001800010f7983 */ /* 0x000f280000100800 */
[----:B-1----:R-:W4:Y:S01]  /*e720*/  LDL R10, [R1+0x14] ;  /* 0x00001400010a7983 */ /* 0x002f220000100800 */
[----:B--2---:R-:W-:Y:S11]  /*e730*/  ISETP.GE.AND P0, PT, R25, 0x1, PT ;  /* 0x000000011900780c */ /* 0x004ff60003f06270 */
[----:B------:R-:W-:Y:S02]  /*e740*/  @!UPT UIADD3 URZ, URZ, URZ, URZ ;  /* 0x0000003f3f3ff290 */ /* 0x000fe4000fffe03f */
[----:B---3--:R-:W-:Y:S04]  /*e750*/  @P0 IADD3 R0, P1, R26, UR22, RZ ;  /* 0x000000161a000c10 */ /* 0x008fe8000ff3e0ff */
[----:B----4-:R-:W-:Y:S02]  /*e760*/  @P0 IADD3.X R3, R7, UR4, RZ, P1, !PT ;  /* 0x0000000407030c10 */ /* 0x010fe40008ffe4ff */
[C---:B------:R-:W-:Y:S04]  /*e770*/  @P0 LEA R4, P1, R0.reuse, c[0x0][0x1c8], 0x1 ;  /* 0x0000720000040a11 */ /* 0x040fe800078208ff */
[----:B------:R-:W-:Y:S02]  /*e780*/  @P0 LEA.HI.X R5, R0, c[0x0][0x1cc], R3, 0x1, P1 ;  /* 0x0000730000050a11 */ /* 0x000fe400008f0c03 */
[----:B------:R-:W-:Y:S03]  /*e790*/  @P0 IADD3 R0, P1, R19, UR22, RZ ;  /* 0x0000001613000c10 */ /* 0x000fe6000ff3e0ff */
[----:B------:R-:W-:Y:S01]  /*e7a0*/  @!PT LDS RZ, [RZ] ;  /* 0x00000000fffff984 */ /* 0x000fe20000000800 */
[----:B------:R-:W-:Y:S01]  /*e7b0*/  @!PT LDS RZ, [RZ] ;  /* 0x00000000fffff984 */ /* 0x000fe20000000800 */
[----:B------:R-:W-:Y:S01]  /*e7c0*/  @!PT LDS RZ, [RZ] ;  /* 0x00000000fffff984 */ /* 0x000fe20000000800 */
        /* <DEDUP_REMOVED lines=14> */
[----:B------:R1:W-:Y:S01]  /*e8b0*/  @P0 LDGSTS.E.BYPASS.LTC128B.128 [R8+0x14900], [R4.64], !P4 ;  /* 0x1490000004080fae */ /* 0x0003e2000e101d50 */
[----:B------:R-:W-:Y:S11]  /*e8c0*/  ISETP.GE.AND P0, PT, R25, 0x21, PT ;  /* 0x000000211900780c */ /* 0x000ff60003f06270 */
[----:B------:R-:W-:Y:S02]  /*e8d0*/  @!UPT UIADD3 URZ, URZ, URZ, URZ ;  /* 0x0000003f3f3ff290 */ /* 0x000fe4000fffe03f */
[----:B------:R-:W-:Y:S05]  /*e8e0*/  VOTEU.ANY UP0, P0 ;  /* 0x00000000003f7886 */ /* 0x000fea0000000100 */
[----:B------:R-:W-:Y:S04]  /*e8f0*/  @UP0 UIADD3 UR22, UP1, UR15, UR22, URZ ;  /* 0x000000160f160290 */ /* 0x000fe8000ff3e03f */
[----:B------:R-:W-:Y:S02]  /*e900*/  @UP0 UIADD3.X UR4, UR6, UR4, URZ, UP1, !UPT ;  /* 0x0000000406040290 */ /* 0x000fe40008ffe43f */
        /* <DEDUP_REMOVED lines=20> */
.L_x_366:
[----:B-1234-:R-:W2:Y:S01]  /*ea50*/  LDL R4, [R1+0x84] ;  /* 0x0000840001047983 */ /* 0x01eea20000100800 */
[----:B------:R-:W-:Y:S02]  /*ea60*/  UISETP.NE.AND UP1, UPT, UR14, URZ, UPT ;  /* 0x0000003f0e00728c */ /* 0x000fe4000bf25270 */
[----:B------:R-:W-:Y:S01]  /*ea70*/  UIMAD UR4, UR8, -0x30, URZ ;  /* 0xffffffd0080478a4 */ /* 0x000fe2000f8e023f */
[----:B------:R-:W3:Y:S01]  /*ea80*/  LDL R3, [R1+0x7c] ;  /* 0x00007c0001037983 */ /* 0x000ee20000100800 */
[----:B------:R-:W-:Y:S02]  /*ea90*/  UISETP.NE.AND UP0, UPT, UR13, URZ, UPT ;  /* 0x0000003f0d00728c */ /* 0x000fe4000bf05270 */
[----:B------:R-:W-:Y:S01]  /*eaa0*/  PLOP3.LUT P1, PT, PT, PT, UP1, 0x80, 0x0 ;  /* 0x000000000000781c */ /* 0x000fe20003f2f018 */
[----:B------:R-:W0:Y:S01]  /*eab0*/  LDGDEPBAR ;  /* 0x00000000000079af */ /* 0x000e220000000000 */
[----:B------:R-:W-:Y:S02]  /*eac0*/  PLOP3.LUT P0, PT, PT, PT, UP1, 0x80, 0x0 ;  /* 0x000000000000781c */ /* 0x000fe40003f0f018 */
[C---:B---3--:R-:W-:Y:S09]  /*ead0*/  IADD3 R10, -R3.reuse, UR4, RZ ;  /* 0x00000004030a7c10 */ /* 0x048ff2000fffe1ff */
[----:B--2---:R-:W-:Y:S04]  /*eae0*/  @P1 IMAD.HI.U32 R0, R4, c[0x0][0x2c8], RZ ;  /* 0x0000b20004001a27 */ /* 0x004fe800078e00ff */
[----:B------:R-:W-:Y:S01]  /*eaf0*/  IMAD.MOV.U32 R5, RZ, RZ, R4 ;  /* 0x000000ffff057224 */ /* 0x000fe200078e0004 */
[----:B------:R-:W-:Y:S01]  /*eb00*/  @P0 SHF.R.U32.HI R5, RZ, c[0x0][0x2cc], R0 ;  /* 0x0000b300ff050a19 */ /* 0x000fe20000011600 */
[----:B------:R-:W-:Y:S01]  /*eb10*/  IMAD.U32 R0, RZ, RZ, UR4 ;  /* 0x00000004ff007e24 */ /* 0x000fe2000f8e00ff */
[----:B------:R-:W-:Y:S03]  /*eb20*/  PLOP3.LUT P0, PT, PT, PT, UP0, 0x40, 0x0 ;  /* 0x000000000000781c */ /* 0x000fe60003f0e808 */
[----:B------:R-:W1:Y:S01]  /*eb30*/  SHFL.IDX PT, R4, R5, RZ, 0x1c1f ;  /* 0x001c1fff05047589 */ /* 0x000e6200000e0000 */
[----:B------:R-:W-:Y:S04]  /*eb40*/  IADD3 R0, -R3, 0x1, R0 ;  /* 0x0000000103007810 */ /* 0x000fe80007ffe100 */
[----:B------:R-:W-:Y:S04]  /*eb50*/  IADD3 R0, R0, c[0x0][0x1d0], RZ ;  /* 0x0000740000007a10 */ /* 0x000fe80007ffe0ff */
[----:B------:R-:W-:Y:S04]  /*eb60*/  IADD3 R0, R0, -c[0x0][0x168], RZ ;  /* 0x80005a0000007a10 */ /* 0x000fe80007ffe0ff */
[C---:B------:R-:W-:Y:S02]  /*eb70*/  IADD3 R7, R0.reuse, c[0x0][0x328], RZ ;  /* 0x0000ca0000077a10 */ /* 0x040fe40007ffe0ff */
[----:B------:R-:W-:Y:S03]  /*eb80*/  IADD3 R6, R0, UR7, RZ ;  /* 0x0000000700067c10 */ /* 0x000fe6000fffe0ff */
[--C-:B-1----:R-:W-:Y:S02]  /*eb90*/  IMAD.IADD R3, R7, 0x1, R4.reuse ;  /* 0x0000000107037824 */ /* 0x102fe400078e0204 */
        /* <DEDUP_REMOVED lines=16> */
.L_x_369:
[----:B------:R-:W-:Y:S04]  /*eca0*/  MOV R8, c[0x0][0x32c] ;  /* 0x0000cb0000087a02 */ /* 0x000fe80000000f00 */
[----:B------:R-:W-:Y:S11]  /*ecb0*/  ISETP.NE.AND P0, PT, R8, 0x1, PT ;  /* 0x000000010800780c */ /* 0x000ff60003f05270 */
[----:B------:R-:W-:Y:S02]  /*ecc0*/  @!UPT UIADD3 URZ, URZ, URZ, URZ ;  /* 0x0000003f3f3ff290 */ /* 0x000fe4000fffe03f */
[----:B------:R-:W-:Y:S05]  /*ecd0*/  @P0 IMAD.HI.U32 R8, R4, c[0x0][0x330], RZ ;  /* 0x0000cc0004080a27 */ /* 0x000fea00078e00ff */
[----:B------:R-:W-:Y:S02]  /*ece0*/  @P0 SHF.R.U32.HI R4, RZ, c[0x0][0x334], R8 ;  /* 0x0000cd00ff040a19 */ /* 0x000fe40000011608 */
.L_x_370:
[----:B------:R-:W-:Y:S05]  /*ecf0*/  BSYNC B0 ;  /* 0x0000000000007941 */ /* 0x000fea0003800000 */
.L_x_368:
[----:B------:R-:W-:Y:S05]  /*ed00*/  IMAD R4, R4, c[0x0][0x32c], R10 ;  /* 0x0000cb0004047a24 */ /* 0x000fea00078e020a */
[----:B------:R-:W-:Y:S02]  /*ed10*/  IMNMX R0, R0, R4, !PT ;  /* 0x0000000400007217 */ /* 0x000fe40007800200 */
[----:B------:R-:W-:Y:S04]  /*ed20*/  IADD3 R4, R4, c[0x0][0x32c], RZ ;  /* 0x0000cb0004047a10 */ /* 0x000fe80007ffe0ff */
[----:B------:R-:W-:Y:S02]  /*ed30*/  IMNMX R3, R3, R4, PT ;  /* 0x0000000403037217 */ /* 0x000fe40003800200 */
.L_x_367:
        /* <DEDUP_REMOVED lines=87> */
.L_x_373:
[----:B------:R-:W-:Y:S04]  /*f2b0*/  MOV R5, c[0x0][0x32c] ;  /* 0x0000cb0000057a02 */ /* 0x000fe80000000f00 */
[----:B------:R-:W-:Y:S11]  /*f2c0*/  ISETP.NE.AND P0, PT, R5, 0x1, PT ;  /* 0x000000010500780c */ /* 0x000ff60003f05270 */
[----:B------:R-:W-:Y:S02]  /*f2d0*/  @!UPT UIADD3 URZ, URZ, URZ, URZ ;  /* 0x0000003f3f3ff290 */ /* 0x000fe4000fffe03f */
[----:B------:R-:W-:Y:S05]  /*f2e0*/  @P0 IMAD.HI.U32 R5, R0, c[0x0][0x330], RZ ;  /* 0x0000cc0000050a27 */ /* 0x000fea00078e00ff */
[----:B------:R-:W-:Y:S02]  /*f2f0*/  @P0 SHF.R.U32.HI R0, RZ, c[0x0][0x334], R5 ;  /* 0x0000cd00ff000a19 */ /* 0x000fe40000011605 */
.L_x_374:
[----:B------:R-:W-:Y:S05]  /*f300*/  BSYNC B0 ;  /* 0x0000000000007941 */ /* 0x000fea0003800000 */
.L_x_372:
[----:B------:R-:W-:Y:S05]  /*f310*/  IMAD R0, R0, c[0x0][0x32c], R10 ;  /* 0x0000cb0000007a24 */ /* 0x000fea00078e020a */
[----:B------:R-:W-:Y:S02]  /*f320*/  IMNMX R3, R3, R0, !PT ;  /* 0x0000000003037217 */ /* 0x000fe40007800200 */
[----:B------:R-:W-:Y:S04]  /*f330*/  IADD3 R0, R0, c[0x0][0x32c], RZ ;  /* 0x0000cb0000007a10 */ /* 0x000fe80007ffe0ff */
[----:B------:R-:W-:Y:S02]  /*f340*/  IMNMX R4, R4, R0, PT ;  /* 0x0000000004047217 */ /* 0x000fe40003800200 */
.L_x_371:
[----:B------:R-:W-:Y:S01]  /*f350*/  FMNMX.FTZ R133, R8, R2, !PT ;  /* 0x0000000208857209 */ /* 0x000fe20007810000 */
[----:B------:R-:W2:Y:S01]  /*f360*/  LDL.LU R132, [R1+0x20] ;  /* 0x0000200001847983 */ /* 0x000ea20000300800 */
[----:B------:R-:W-:Y:S02]  /*f370*/  UP2UR UR4, UPR, URZ, 0x10 ;  /* 0x000000103f047883 */ /* 0x000fe40008000000 */
[----:B------:R-:W-:Y:S01]  /*f380*/  FMNMX.FTZ R133, R19, R133, !PT ;  /* 0x0000008513857209 */ /* 0x000fe20007810000 */
[----:B------:R-:W-:Y:S02]  /*f390*/  UISETP.NE.AND UP4, UPT, UR22, URZ, UPT ;  /* 0x0000003f1600728c */ /* 0x000fe4000bf85270 */
[----:B------:R-:W-:Y:S01]  /*f3a0*/  UP2UR UR22, UPR, URZ, 0x8 ;  /* 0x000000083f167883 */ /* 0x000fe20008000000 */
[----:B------:R-:W-:Y:S01]  /*f3b0*/  FMNMX.FTZ R133, R18, R133, !PT ;  /* 0x0000008512857209 */ /* 0x000fe20007810000 */
[----:B------:R-:W-:Y:S02]  /*f3c0*/  UISETP.NE.AND UP3, UPT, UR21, URZ, UPT ;  /* 0x0000003f1500728c */ /* 0x000fe4000bf65270 */
[----:B------:R-:W-:Y:S01]  /*f3d0*/  UP2UR UR21, UPR, URZ, 0x4 ;  /* 0x000000043f157883 */ /* 0x000fe20008000000 */
[----:B------:R-:W-:Y:S01]  /*f3e0*/  FMNMX.FTZ R133, R17, R133, !PT ;  /* 0x0000008511857209 */ /* 0x000fe20007810000 */
[----:B------:R-:W-:Y:S02]  /*f3f0*/  UISETP.NE.AND UP2, UPT, UR20, URZ, UPT ;  /* 0x0000003f1400728c */ /* 0x000fe4000bf45270 */
[----:B------:R-:W-:Y:S01]  /*f400*/  PLOP3.LUT P2, PT, PT, PT, UP3, 0x40, 0x0 ;  /* 0x000000000000781c */ /* 0x000fe20003f4e838 */
[----:B------:R-:W-:Y:S01]  /*f410*/  UP2UR UR20, UPR, URZ, 0x2 ;  /* 0x000000023f147883 */ /* 0x000fe20008000000 */
[----:B------:R-:W-:Y:S01]  /*f420*/  FMNMX.FTZ R133, R16, R133, !PT ;  /* 0x0000008510857209 */ /* 0x000fe20007810000 */
[----:B------:R-:W-:Y:S01]  /*f430*/  UISETP.NE.AND UP1, UPT, UR11, URZ, UPT ;  /* 0x0000003f0b00728c */ /* 0x000fe2000bf25270 */
[----:B------:R-:W-:Y:S01]  /*f440*/  PLOP3.LUT P1, PT, PT, PT, UP2, 0x40, 0x0 ;  /* 0x000000000000781c */ /* 0x000fe20003f2e828 */
[----:B------:R-:W-:Y:S01]  /*f450*/  UP2UR UR11, UPR, URZ, 0x1 ;  /* 0x000000013f0b7883 */ /* 0x000fe20008000000 */
[----:B------:R-:W-:Y:S01]  /*f460*/  FMNMX.FTZ R133, R15, R133, !PT ;  /* 0x000000850f857209 */ /* 0x000fe20007810000 */
[----:B------:R-:W-:Y:S02]  /*f470*/  UISETP.NE.AND UP0, UPT, UR5, URZ, UPT ;  /* 0x0000003f0500728c */ /* 0x000fe4000bf05270 */
[----:B------:R-:W-:Y:S01]  /*f480*/  UISETP.NE.AND UP2, UPT, UR21, URZ, UPT ;  /* 0x0000003f1500728c */ /* 0x000fe2000bf45270 */
[----:B------:R-:W-:Y:S01]  /*f490*/  FMNMX.FTZ R133, R14, R133, !PT ;  /* 0x000000850e857209 */ /* 0x000fe20007810000 */
[----:B------:R-:W-:Y:S03]  /*f4a0*/  UISETP.NE.AND UP3, UPT, UR22, URZ, UPT ;  /* 0x0000003f1600728c */ /* 0x000fe6000bf65270 */
        /* <DEDUP_REMOVED lines=23> */
[--C-:B------:R-:W-:Y:S01]  /*f620*/  FFMA.FTZ R8, R8, c[0x0][0x2d0], -R2.reuse ;  /* 0x0000b40008087a23 */ /* 0x100fe20000010802 */
[----:B------:R-:W-:Y:S01]  /*f630*/  FSEL R6, R179, -INF , !P0 ;  /* 0xff800000b3067808 */ /* 0x000fe20004000000 */
[--C-:B------:R-:W-:Y:S01]  /*f640*/  FFMA.FTZ R19, R19, c[0x0][0x2d0], -R2.reuse ;  /* 0x0000b40013137a23 */ /* 0x100fe20000010802 */
[----:B------:R-:W-:Y:S01]  /*f650*/  ISETP.GT.AND P0, PT, R3, 0x1, P2 ;  /* 0x000000010300780c */ /* 0x000fe20001704270 */
[--C-:B------:R-:W-:Y:S01]  /*f660*/  FFMA.FTZ R18, R18, c[0x0][0x2d0], -R2.reuse ;  /* 0x0000b40012127a23 */ /* 0x100fe20000010802 */
[----:B------:R-:W-:Y:S01]  /*f670*/  PLOP3.LUT P2, PT, PT, PT, UP1, 0x40, 0x0 ;  /* 0x000000000000781c */ /* 0x000fe20003f4e818 */
[--C-:B------:R-:W-:Y:S01]  /*f680*/  FFMA.FTZ R17, R17, c[0x0][0x2d0], -R2.reuse ;  /* 0x0000b40011117a23 */ /* 0x100fe20000010802 */
[----:B------:R-:W-:Y:S01]  /*f690*/  ISETP.LT.OR P0, PT, R4, 0x2, P0 ;  /* 0x000000020400780c */ /* 0x000fe20000701670 */
[--C-:B------:R-:W-:Y:S01]  /*f6a0*/  FFMA.FTZ R5, R16, c[0x0][0x2d0], -R2.reuse ;  /* 0x0000b40010057a23 */ /* 0x100fe20000010802 */
[----:B------:R-:W-:Y:S01]  /*f6b0*/  MUFU.EX2 R8, R8 ;  /* 0x0000000800087308 */ /* 0x000fe20000000800 */
[--C-:B------:R-:W-:Y:S01]  /*f6c0*/  FFMA.FTZ R20, R15, c[0x0][0x2d0], -R2.reuse ;  /* 0x0000b4000f147a23 */ /* 0x100fe20000010802 */
[----:B------:R-:W-:Y:S01]  /*f6d0*/  FSEL R7, R178, -INF , !P0 ;  /* 0xff800000b2077808 */ /* 0x000fe20004000000 */
[--C-:B------:R-:W-:Y:S01]  /*f6e0*/  FFMA.FTZ R14, R14, c[0x0][0x2d0], -R2.reuse ;  /* 0x0000b4000e0e7a23 */ /* 0x100fe20000010802 */
[----:B------:R-:W-:Y:S01]  /*f6f0*/  ISETP.GT.AND P0, PT, R3, 0x8, P1 ;  /* 0x000000080300780c */ /* 0x000fe20000f04270 */
[----:B------:R-:W-:Y:S01]  /*f700*/  FFMA.FTZ R15, R13, c[0x0][0x2d0], -R2 ;  /* 0x0000b4000d0f7a23 */ /* 0x000fe20000010802 */
[----:B------:R-:W-:Y:S01]  /*f710*/  PLOP3.LUT P1, PT, PT, PT, UP0, 0x40, 0x0 ;  /* 0x000000000000781c */ /* 0x000fe20003f2e808 */
[----:B------:R-:W-:Y:S01]  /*f720*/  UISETP.NE.AND UP1, UPT, UR20, URZ, UPT ;  /* 0x0000003f1400728c */ /* 0x000fe2000bf25270 */
[C---:B------:R-:W-:Y:S01]  /*f730*/  ISETP.LT.OR P0, PT, R4.reuse, 0x9, P0 ;  /* 0x000000090400780c */ /* 0x040fe20000701670 */
[----:B------:R-:W-:Y:S01]  /*f740*/  UISETP.NE.AND UP0, UPT, UR11, URZ, UPT ;  /* 0x0000003f0b00728c */ /* 0x000fe2000bf05270 */
[----:B------:R-:W1:Y:S01]  /*f750*/  MUFU.EX2 R2, R0 ;  /* 0x0000000000027308 */ /* 0x000e620000000800 */
[----:B------:R-:W-:Y:S02]  /*f760*/  MOV R11, R20 ;  /* 0x00000014000b7202 */ /* 0x000fe40000000f00 */
[----:B------:R-:W-:Y:S02]  /*f770*/  FSEL R10, R177, -INF , !P0 ;  /* 0xff800000b10a7808 */ /* 0x000fe40004000000 */
[C---:B------:R-:W-:Y:S02]  /*f780*/  ISETP.GT.AND P0, PT, R3.reuse, 0x9, P2 ;  /* 0x000000090300780c */ /* 0x040fe40001704270 */
[----:B------:R-:W-:Y:S02]  /*f790*/  PLOP3.LUT P2, PT, PT, PT, UP6, 0x40, 0x0 ;  /* 0x000000000000781c */ /* 0x000fe40003f4e868 */
[----:B------:R-:W-:Y:S01]  /*f7a0*/  ISETP.LT.OR P0, PT, R4, 0xa, P0 ;  /* 0x0000000a0400780c */ /* 0x000fe20000701670 */
[----:B------:R-:W3:Y:S03]  /*f7b0*/  MUFU.EX2 R19, R19 ;  /* 0x0000001300137308 */ /* 0x000ee60000000800 */
[----:B------:R-:W-:Y:S02]  /*f7c0*/  FSEL R171, R176, -INF , !P0 ;  /* 0xff800000b0ab7808 */ /* 0x000fe40004000000 */
[C---:B------:R-:W-:Y:S02]  /*f7d0*/  ISETP.GT.AND P0, PT, R3.reuse, 0x10, P1 ;  /* 0x000000100300780c */ /* 0x040fe40000f04270 */
[----:B------:R-:W-:Y:S02]  /*f7e0*/  PLOP3.LUT P1, PT, PT, PT, UP5, 0x40, 0x0 ;  /* 0x000000000000781c */ /* 0x000fe40003f2e858 */
[----:B------:R-:W-:Y:S01]  /*f7f0*/  ISETP.LT.OR P0, PT, R4, 0x11, P0 ;  /* 0x000000110400780c */ /* 0x000fe20000701670 */
[----:B------:R-:W-:Y:S01]  /*f800*/  MUFU.EX2 R18, R18 ;  /* 0x0000001200127308 */ /* 0x000fe20000000800 */
[----:B------:R-:W-:Y:S02]  /*f810*/  ISETP.GT.AND P1, PT, R3, 0x18, P1 ;  /* 0x000000180300780c */ /* 0x000fe40000f24270 */
[----:B------:R-:W-:Y:S01]  /*f820*/  FSEL R175, R175, -INF , !P0 ;  /* 0xff800000afaf7808 */ /* 0x000fe20004000000 */
[C---:B-1----:R-:W-:Y:S01]  /*f830*/  FMUL.FTZ R13, R2.reuse, R149 ;  /* 0x00000095020d7220 */ /* 0x042fe20000410000 */
[----:B------:R-:W-:Y:S01]  /*f840*/  ISETP.GT.AND P0, PT, R3, 0x11, P2 ;  /* 0x000000110300780c */ /* 0x000fe20001704270 */
[----:B------:R-:W-:Y:S01]  /*f850*/  FMUL.FTZ R16, R2, R144 ;  /* 0x0000009002107220 */ /* 0x000fe20000410000 */
[----:B------:R-:W-:Y:S01]  /*f860*/  ISETP.LT.OR P1, PT, R4, 0x19, P1 ;  /* 0x000000190400780c */ /* 0x000fe20000f21670 */
[----:B------:R-:W-:Y:S01]  /*f870*/  FMUL.FTZ R9, R2, R153 ;  /* 0x0000009902097220 */ /* 0x000fe20000410000 */
[----:B------:R-:W-:Y:S01]  /*f880*/  ISETP.LT.OR P0, PT, R4, 0x12, P0 ;  /* 0x000000120400780c */ /* 0x000fe20000701670 */
[----:B------:R-:W1:Y:S01]  /*f890*/  MUFU.EX2 R17, R17 ;  /* 0x0000001100117308 */ /* 0x000e620000000800 */
[----:B------:R-:W-:Y:S01]  /*f8a0*/  FSEL R173, R173, -INF , !P1 ;  /* 0xff800000adad7808 */ /* 0x000fe20004800000 */
[----:B------:R-:W-:Y:S01]  /*f8b0*/  FMUL.FTZ R12, R2, R148 ;  /* 0x00000094020c7220 */ /* 0x000fe20000410000 */
[----:B------:R-:W-:Y:S01]  /*f8c0*/  FSEL R174, R174, -INF , !P0 ;  /* 0xff800000aeae7808 */ /* 0x000fe20004000000 */
[C---:B------:R-:W-:Y:S01]  /*f8d0*/  FMUL.FTZ R20, R2.reuse, R140 ;  /* 0x0000008c02147220 */ /* 0x040fe20000410000 */
[----:B------:R-:W-:Y:S01]  /*f8e0*/  PLOP3.LUT P0, PT, PT, PT, UP4, 0x40, 0x0 ;  /* 0x000000000000781c */ /* 0x000fe20003f0e848 */
[C---:B-----5:R-:W-:Y:S01]  /*f8f0*/  FMUL.FTZ R28, R2.reuse, R28 ;  /* 0x0000001c021c7220 */ /* 0x060fe20000410000 */
[----:B------:R-:W-:Y:S01]  /*f900*/  PLOP3.LUT P1, PT, PT, PT, UP3, 0x40, 0x0 ;  /* 0x000000000000781c */ /* 0x000fe20003f2e838 */
[C---:B------:R-:W-:Y:S01]  /*f910*/  FMUL.FTZ R29, R2.reuse, R29 ;  /* 0x0000001d021d7220 */ /* 0x040fe20000410000 */
[C---:B------:R-:W-:Y:S01]  /*f920*/  ISETP.GT.AND P0, PT, R3.reuse, 0x19, P0 ;  /* 0x000000190300780c */ /* 0x040fe20000704270 */
[C---:B------:R-:W-:Y:S01]  /*f930*/  FMUL.FTZ R32, R2.reuse, R32 ;  /* 0x0000002002207220 */ /* 0x040fe20000410000 */
[C---:B------:R-:W-:Y:S01]  /*f940*/  ISETP.GT.AND P1, PT, R3.reuse, 0x20, P1 ;  /* 0x000000200300780c */ /* 0x040fe20000f24270 */
[----:B------:R-:W-:Y:S01]  /*f950*/  FMUL.FTZ R33, R2, R33 ;  /* 0x0000002102217220 */ /* 0x000fe20000410000 */
[----:B------:R-:W-:Y:S01]  /*f960*/  ISETP.LT.OR P0, PT, R4, 0x1a, P0 ;  /* 0x0000001a0400780c */ /* 0x000fe20000701670 */
[----:B------:R-:W-:Y:S01]  /*f970*/  FMUL.FTZ R36, R2, R36 ;  /* 0x0000002402247220 */ /* 0x000fe20000410000 */
[----:B------:R-:W-:Y:S01]  /*f980*/  ISETP.LT.OR P1, PT, R4, 0x21, P1 ;  /* 0x000000210400780c */ /* 0x000fe20000f21670 */
[----:B------:R-:W-:Y:S01]  /*f990*/  FMUL.FTZ R37, R2, R37 ;  /* 0x0000002502257220 */ /* 0x000fe20000410000 */
[----:B------:R-:W-:Y:S01]  /*f9a0*/  FSEL R172, R172, -INF , !P0 ;  /* 0xff800000acac7808 */ /* 0x000fe20004000000 */
[C---:B------:R-:W-:Y:S01]  /*f9b0*/  FMUL.FTZ R40, R2.reuse, R40 ;  /* 0x0000002802287220 */ /* 0x040fe20000410000 */
[----:B------:R-:W-:Y:S01]  /*f9c0*/  PLOP3.LUT P0, PT, PT, PT, UP2, 0x40, 0x0 ;  /* 0x000000000000781c */ /* 0x000fe20003f0e828 */
[----:B------:R-:W-:Y:S01]  /*f9d0*/  FMUL.FTZ R41, R2, R41 ;  /* 0x0000002902297220 */ /* 0x000fe20000410000 */
[----:B------:R-:W-:Y:S01]  /*f9e0*/  FSEL R177, R22, -INF , !P1 ;  /* 0xff80000016b17808 */ /* 0x000fe20004800000 */
[C---:B------:R-:W-:Y:S01]  /*f9f0*/  FMUL.FTZ R44, R2.reuse, R44 ;  /* 0x0000002c022c7220 */ /* 0x040fe20000410000 */
[C---:B------:R-:W-:Y:S01]  /*fa00*/  ISETP.GT.AND P0, PT, R3.reuse, 0x21, P0 ;  /* 0x000000210300780c */ /* 0x040fe20000704270 */
[C---:B------:R-:W-:Y:S01]  /*fa10*/  FMUL.FTZ R45, R2.reuse, R45 ;  /* 0x0000002d022d7220 */ /* 0x040fe20000410000 */
[----:B------:R-:W-:Y:S01]  /*fa20*/  PLOP3.LUT P1, PT, PT, PT, UP1, 0x40, 0x0 ;  /* 0x000000000000781c */ /* 0x000fe20003f2e818 */
[----:B------:R-:W-:Y:S01]  /*fa30*/  FMUL.FTZ R48, R2, R48 ;  /* 0x0000003002307220 */ /* 0x000fe20000410000 */
[----:B------:R-:W-:Y:S01]  /*fa40*/  ISETP.LT.OR P0, PT, R4, 0x22, P0 ;  /* 0x000000220400780c */ /* 0x000fe20000701670 */
[C---:B------:R-:W-:Y:S01]  /*fa50*/  FMUL.FTZ R49, R2.reuse, R49 ;  /* 0x0000003102317220 */ /* 0x040fe20000410000 */
[----:B------:R-:W-:Y:S01]  /*fa60*/  ISETP.GT.AND P1, PT, R3, 0x28, P1 ;  /* 0x000000280300780c */ /* 0x000fe20000f24270 */
[C---:B------:R-:W-:Y:S01]  /*fa70*/  FMUL.FTZ R52, R2.reuse, R52 ;  /* 0x0000003402347220 */ /* 0x040fe20000410000 */
[----:B------:R-:W-:Y:S01]  /*fa80*/  FSEL R178, R21, -INF , !P0 ;  /* 0xff80000015b27808 */ /* 0x000fe20004000000 */
[----:B------:R-:W-:Y:S01]  /*fa90*/  FMUL.FTZ R21, R2, R141 ;  /* 0x0000008d02157220 */ /* 0x000fe20000410000 */
[----:B------:R-:W-:Y:S01]  /*faa0*/  PLOP3.LUT P0, PT, PT, PT, UP0, 0x40, 0x0 ;  /* 0x000000000000781c */ /* 0x000fe20003f0e808 */
[----:B------:R-:W4:Y:S01]  /*fab0*/  LDL.LU R141, [R1+0x24] ;  /* 0x00002400018d7983 */ /* 0x000f220000300800 */
[----:B------:R-:W-:Y:S01]  /*fac0*/  ISETP.LT.OR P1, PT, R4, 0x29, P1 ;  /* 0x000000290400780c */ /* 0x000fe20000f21670 */
[C---:B------:R-:W-:Y:S01]  /*fad0*/  FMUL.FTZ R53, R2.reuse, R53 ;  /* 0x0000003502357220 */ /* 0x040fe20000410000 */
[----:B------:R-:W-:Y:S01]  /*fae0*/  ISETP.GT.AND P0, PT, R3, 0x29, P0 ;  /* 0x000000290300780c */ /* 0x000fe20000704270 */
[----:B------:R-:W-:Y:S01]  /*faf0*/  FMUL.FTZ R56, R2, R56 ;  /* 0x0000003802387220 */ /* 0x000fe20000410000 */
[----:B------:R-:W-:Y:S01]  /*fb00*/  FSEL R176, R24, -INF , !P1 ;  /* 0xff80000018b07808 */ /* 0x000fe20004800000 */
[----:B------:R-:W-:Y:S01]  /*fb10*/  FMUL.FTZ R24, R2, R136 ;  /* 0x0000008802187220 */ /* 0x000fe20000410000 */
[----:B------:R-:W-:Y:S01]  /*fb20*/  ISETP.LT.OR P0, PT, R4, 0x2a, P0 ;  /* 0x0000002a0400780c */ /* 0x000fe20000701670 */
[C---:B------:R-:W-:Y:S01]  /*fb30*/  FMUL.FTZ R57, R2.reuse, R57 ;  /* 0x0000003902397220 */ /* 0x040fe20000410000 */
[----:B------:R-:W-:Y:S01]  /*fb40*/  MOV R149, R169 ;  /* 0x000000a900957202 */ /* 0x000fe20000000f00 */
[C---:B------:R-:W-:Y:S01]  /*fb50*/  FMUL.FTZ R60, R2.reuse, R60 ;  /* 0x0000003c023c7220 */ /* 0x040fe20000410000 */
[----:B---3--:R-:W-:Y:S01]  /*fb60*/  F2FP.PACK_AB R168, R19, R8 ;  /* 0x0000000813a8723e */ /* 0x008fe200000000ff */
[C---:B------:R-:W-:Y:S01]  /*fb70*/  FMUL.FTZ R61, R2.reuse, R61 ;  /* 0x0000003d023d7220 */ /* 0x040fe20000410000 */
[----:B------:R-:W-:Y:S01]  /*fb80*/  MOV R153, R27 ;  /* 0x0000001b00997202 */ /* 0x000fe20000000f00 */
[C---:B------:R-:W-:Y:S01]  /*fb90*/  FMUL.FTZ R64, R2.reuse, R64 ;  /* 0x0000004002407220 */ /* 0x040fe20000410000 */
[----:B------:R-:W-:Y:S01]  /*fba0*/  MOV R148, R25 ;  /* 0x0000001900947202 */ /* 0x000fe20000000f00 */
[C---:B------:R-:W-:Y:S01]  /*fbb0*/  FMUL.FTZ R25, R2.reuse, R137 ;  /* 0x0000008902197220 */ /* 0x040fe20000410000 */
[----:B------:R-:W-:Y:S01]  /*fbc0*/  MOV R22, R5 ;  /* 0x0000000500167202 */ /* 0x000fe20000000f00 */
[C---:B------:R-:W-:Y:S01]  /*fbd0*/  FMUL.FTZ R5, R2.reuse, R157 ;  /* 0x0000009d02057220 */ /* 0x040fe20000410000 */
[----:B-1----:R-:W-:Y:S01]  /*fbe0*/  F2FP.PACK_AB R170, R17, R18 ;  /* 0x0000001211aa723e */ /* 0x002fe200000000ff */
[C---:B------:R-:W-:Y:S01]  /*fbf0*/  FMUL.FTZ R65, R2.reuse, R65 ;  /* 0x0000004102417220 */ /* 0x040fe20000410000 */
[----:B------:R-:W-:Y:S01]  /*fc00*/  MOV R140, R22 ;  /* 0x00000016008c7202 */ /* 0x000fe20000000f00 */
[C---:B------:R-:W-:Y:S01]  /*fc10*/  FMUL.FTZ R68, R2.reuse, R68 ;  /* 0x0000004402447220 */ /* 0x040fe20000410000 */
[----:B------:R-:W-:Y:S01]  /*fc20*/  MOV R157, R15 ;  /* 0x0000000f009d7202 */ /* 0x000fe20000000f00 */
[C---:B------:R-:W-:Y:S01]  /*fc30*/  FMUL.FTZ R69, R2.reuse, R69 ;  /* 0x0000004502457220 */ /* 0x040fe20000410000 */
[----:B------:R-:W-:Y:S01]  /*fc40*/  MUFU.EX2 R153, R153 ;  /* 0x0000009900997308 */ /* 0x000fe20000000800 */
[C---:B------:R-:W-:Y:S01]  /*fc50*/  FMUL.FTZ R72, R2.reuse, R72 ;  /* 0x0000004802487220 */ /* 0x040fe20000410000 */
[----:B------:R-:W-:Y:S01]  /*fc60*/  UISETP.GT.AND UP0, UPT, UR8, UR9, UPT ;  /* 0x000000090800728c */ /* 0x000fe2000bf04270 */
[C---:B------:R-:W-:Y:S01]  /*fc70*/  FMUL.FTZ R73, R2.reuse, R73 ;  /* 0x0000004902497220 */ /* 0x040fe20000410000 */
[----:B------:R-:W-:Y:S01]  /*fc80*/  UIADD3 UR8, UR8, -0x1, URZ ;  /* 0xffffffff08087890 */ /* 0x000fe2000fffe03f */
        /* <DEDUP_REMOVED lines=27> */
[C---:B--2---:R-:W-:Y:S01]  /*fe40*/  FFMA.FTZ R0, R2.reuse, R132, R8 ;  /* 0x0000008402007223 */ /* 0x044fe20000010008 */
[----:B------:R-:W-:Y:S01]  /*fe50*/  FSEL R132, R23, -INF , !P0 ;  /* 0xff80000017847808 */ /* 0x000fe20004000000 */
[----:B------:R-:W-:Y:S01]  /*fe60*/  FMUL.FTZ R8, R2, R152 ;  /* 0x0000009802087220 */ /* 0x000fe20000410000 */
[----:B------:R-:W-:Y:S01]  /*fe70*/  MOV R152, R26 ;  /* 0x0000001a00987202 */ /* 0x000fe20000000f00 */
[----:B------:R-:W-:Y:S01]  /*fe80*/  FADD.FTZ R4, R19, R0 ;  /* 0x0000000013047221 */ /* 0x000fe20000010000 */
[----:B------:R-:W-:Y:S01]  /*fe90*/  FMNMX.FTZ R0, R6, R134, !PT ;  /* 0x0000008606007209 */ /* 0x000fe20007810000 */
[C---:B------:R-:W-:Y:S02]  /*fea0*/  FMUL.FTZ R128, R2.reuse, R128 ;  /* 0x0000008002807220 */ /* 0x040fe40000410000 */
[----:B------:R-:W-:Y:S01]  /*feb0*/  FMUL.FTZ R129, R2, R129 ;  /* 0x0000008102817220 */ /* 0x000fe20000410000 */
[----:B------:R-:W-:Y:S01]  /*fec0*/  FMNMX.FTZ R0, R7, R0, !PT ;  /* 0x0000000007007209 */ /* 0x000fe20007810000 */
[----:B------:R-:W-:Y:S03]  /*fed0*/  MUFU.EX2 R152, R152 ;  /* 0x0000009800987308 */ /* 0x000fe60000000800 */
        /* <DEDUP_REMOVED lines=15> */
[C---:B------:R-:W-:Y:S01]  /*ffd0*/  FMUL.FTZ R4, R2.reuse, R156 ;  /* 0x0000009c02047220 */ /* 0x040fe20000410000 */
[----:B------:R-:W-:Y:S01]  /*ffe0*/  FSETP.NEU.FTZ.AND P0, PT, R3, -INF , PT ;  /* 0xff8000000300780b */ /* 0x000fe20003f1d000 */
[----:B------:R-:W-:Y:S01]  /*fff0*/  FADD.FTZ R179, R17, R0 ;  /* 0x0000000011b37221 */ /* 0x000fe20000010000 */
[----:B------:R-:W-:Y:S01]  /*10000*/  MOV R156, R14 ;  /* 0x0000000e009c7202 */ /* 0x000fe20000000f00 */
[----:B------:R-:W-:Y:S01]  /*10010*/  FMUL.FTZ R17, R2, R145 ;  /* 0x0000009102117220 */ /* 0x000fe20000410000 */
[C---:B------:R-:W-:Y:S02]  /*10020*/  FSEL R0, R3.reuse, RZ, P0 ;  /* 0x000000ff03007208 */ /* 0x040fe40000000000 */
[----:B------:R-:W-:Y:S02]  /*10030*/  MOV R145, R11 ;  /* 0x0000000b00917202 */ /* 0x000fe40000000f00 */
[----:B------:R-:W-:Y:S01]  /*10040*/  MUFU.EX2 R156, R156 ;  /* 0x0000009c009c7308 */ /* 0x000fe20000000800 */
[----:B------:R-:W-:Y:S02]  /*10050*/  FADD.FTZ R0, -R0, R134 ;  /* 0x0000008600007221 */ /* 0x000fe40000010100 */
[----:B------:R-:W-:Y:S02]  /*10060*/  FMUL.FTZ R134, R3, c[0x0][0x2d0] ;  /* 0x0000b40003867a20 */ /* 0x000fe40000410000 */
[----:B------:R-:W-:Y:S03]  /*10070*/  FMUL.FTZ R0, R0, c[0x0][0x2d0] ;  /* 0x0000b40000007a20 */ /* 0x000fe60000410000 */
[----:B------:R-:W-:Y:S02]  /*10080*/  FSEL R134, R134, RZ, P0 ;  /* 0x000000ff86867208 */ /* 0x000fe40000000000 */
[----:B------:R-:W-:Y:S01]  /*10090*/  MUFU.EX2 R145, R145 ;  /* 0x0000009100917308 */ /* 0x000fe20000000800 */
[----:B------:R-:W-:Y:S02]  /*100a0*/  PLOP3.LUT P0, PT, PT, PT, UP0, 0x80, 0x0 ;  /* 0x000000000000781c */ /* 0x000fe40003f0f008 */
[--C-:B------:R-:W-:Y:S02]  /*100b0*/  FFMA.FTZ R169, R6, c[0x0][0x2d0], -R134.reuse ;  /* 0x0000b40006a97a23 */ /* 0x100fe40000010886 */
[--C-:B------:R-:W-:Y:S02]  /*100c0*/  FFMA.FTZ R7, R7, c[0x0][0x2d0], -R134.reuse ;  /* 0x0000b40007077a23 */ /* 0x100fe40000010886 */
[--C-:B------:R-:W-:Y:S03]  /*100d0*/  FFMA.FTZ R2, R10, c[0x0][0x2d0], -R134.reuse ;  /* 0x0000b4000a027a23 */ /* 0x100fe60000010886 */
[----:B------:R-:W1:Y:S10]  /*100e0*/  MUFU.EX2 R0, R0 ;  /* 0x0000000000007308 */ /* 0x000e740000000800 */
[----:B------:R-:W4:Y:S10]  /*100f0*/  MUFU.EX2 R169, R169 ;  /* 0x000000a900a97308 */ /* 0x000f340000000800 */
[----:B------:R2:W3:Y:S01]  /*10100*/  MUFU.EX2 R144, R7 ;  /* 0x0000000700907308 */ /* 0x0004e20000000800 */
        /* <DEDUP_REMOVED lines=8> */
[C---:B------:R-:W-:Y:S02]  /*10190*/  FMUL.FTZ R10, R0.reuse, R154 ;  /* 0x0000009a000a7220 */ /* 0x040fe40000410000 */
[C---:B------:R-:W-:Y:S01]  /*101a0*/  FMUL.FTZ R14, R0.reuse, R150 ;  /* 0x00000096000e7220 */ /* 0x040fe20000410000 */
[----:B------:R-:W-:Y:S01]  /*101b0*/  MUFU.EX2 R154, R158 ;  /* 0x0000009e009a7308 */ /* 0x000fe20000000800 */
[C---:B------:R-:W-:Y:S02]  /*101c0*/  FMUL.FTZ R15, R0.reuse, R151 ;  /* 0x00000097000f7220 */ /* 0x040fe40000410000 */
[C---:B------:R-:W-:Y:S02]  /*101d0*/  FMUL.FTZ R18, R0.reuse, R146 ;  /* 0x0000009200127220 */ /* 0x040fe40000410000 */
[C---:B--2---:R-:W-:Y:S01]  /*101e0*/  FMUL.FTZ R7, R0.reuse, R159 ;  /* 0x0000009f00077220 */ /* 0x044fe20000410000 */
[----:B------:R-:W-:Y:S01]  /*101f0*/  MOV R159, R148 ;  /* 0x00000094009f7202 */ /* 0x000fe20000000f00 */
        /* <DEDUP_REMOVED lines=8> */
[----:B------:R2:W-:Y:S01]  /*10280*/  MUFU.EX2 R2, R140 ;  /* 0x0000008c00027308 */ /* 0x0005e20000000800 */
        /* <DEDUP_REMOVED lines=9> */
[----:B----4-:R-:W-:Y:S01]  /*10320*/  FFMA.FTZ R151, R0, R141, R169 ;  /* 0x0000008d00977223 */ /* 0x010fe200000100a9 */
[----:B---3--:R-:W-:Y:S01]  /*10330*/  F2FP.PACK_AB R169, R144, R169 ;  /* 0x000000a990a9723e */ /* 0x008fe200000000ff */
[C---:B------:R-:W-:Y:S02]  /*10340*/  FMUL.FTZ R59, R0.reuse, R59 ;  /* 0x0000003b003b7220 */ /* 0x040fe40000410000 */
[C---:B------:R-:W-:Y:S01]  /*10350*/  FMUL.FTZ R62, R0.reuse, R62 ;  /* 0x0000003e003e7220 */ /* 0x040fe20000410000 */
[----:B--2---:R-:W-:Y:S01]  /*10360*/  LDSM.16.MT88.4 R140, [R236+0x900] ;  /* 0x00090000ec8c783b */ /* 0x004fe20000004200 */
        /* <DEDUP_REMOVED lines=40> */
[----:B------:R2:W-:Y:S01]  /*105f0*/  MUFU.EX2 R149, R0 ;  /* 0x0000000000957308 */ /* 0x0005e20000000800 */
[C---:B-1----:R-:W-:Y:S08]  /*10600*/  HMMA.16816.F32 R4, R168.reuse, R136, R4 ;  /* 0x00000088a804723c */ /* 0x042ff00000001804 */
[C---:B------:R-:W-:Y:S01]  /*10610*/  HMMA.16816.F32 R8, R168.reuse, R138, R8 ;  /* 0x0000008aa808723c */ /* 0x040fe20000001808 */
[----:B------:R-:W1:Y:S03]  /*10620*/  LDSM.16.MT88.4 R136, [R237+0x100] ;  /* 0x00010000ed88783b */ /* 0x000e660000004200 */
[--C-:B--2---:R-:W-:Y:S04]  /*10630*/  FFMA.FTZ R0, R174, c[0x0][0x2d0], -R134.reuse ;  /* 0x0000b400ae007a23 */ /* 0x104fe80000010886 */
[----:B------:R2:W3:Y:S01]  /*10640*/  MUFU.EX2 R150, R0 ;  /* 0x0000000000967308 */ /* 0x0004e20000000800 */
[C---:B-1----:R-:W-:Y:S03]  /*10650*/  HMMA.16816.F32 R12, R168.reuse, R136, R12 ;  /* 0x00000088a80c723c */ /* 0x042fe6000000180c */
[--C-:B--2---:R-:W-:Y:S06]  /*10660*/  FFMA.FTZ R0, R173, c[0x0][0x2d0], -R134.reuse ;  /* 0x0000b400ad007a23 */ /* 0x104fec0000010886 */
[----:B------:R1:W-:Y:S01]  /*10670*/  MUFU.EX2 R148, R0 ;  /* 0x0000000000947308 */ /* 0x0003e20000000800 */
[C---:B------:R-:W-:Y:S01]  /*10680*/  HMMA.16816.F32 R16, R168.reuse, R138, R16 ;  /* 0x0000008aa810723c */ /* 0x040fe20000001810 */
[----:B------:R-:W2:Y:S02]  /*10690*/  LDSM.16.MT88.4 R136, [R240+0x100] ;  /* 0x00010000f088783b */ /* 0x000ea40000004200 */
        /* <DEDUP_REMOVED lines=54> */
[----:B------:R-:W-:Y:S01]  /*10a00*/  MOV R177, R154 ;  /* 0x0000009a00b17202 */ /* 0x000fe20000000f00 */
[----:B------:R-:W-:Y:S02]  /*10a10*/  FADD.FTZ R2, R149, R2 ;  /* 0x0000000295027221 */ /* 0x000fe40000010000 */
[C---:B------:R-:W-:Y:S01]  /*10a20*/  HMMA.16816.F32 R4, R136.reuse, R140, R4 ;  /* 0x0000008c8804723c */ /* 0x040fe20000001804 */
[----:B------:R2:W-:Y:S04]  /*10a30*/  MUFU.EX2 R172, R0 ;  /* 0x0000000000ac7308 */ /* 0x0005e80000000800 */
[----:B------:R-:W-:Y:S03]  /*10a40*/  FADD.FTZ R2, R150, R2 ;  /* 0x0000000296027221 */ /* 0x000fe60000010000 */
[C---:B------:R-:W-:Y:S01]  /*10a50*/  HMMA.16816.F32 R8, R136.reuse, R142, R8 ;  /* 0x0000008e8808723c */ /* 0x040fe20000001808 */
[----:B------:R-:W3:Y:S03]  /*10a60*/  LDSM.16.MT88.4 R140, [R237+0x900] ;  /* 0x00090000ed8c783b */ /* 0x000ee60000004200 */
[--C-:B--2---:R-:W-:Y:S01]  /*10a70*/  FFMA.FTZ R0, R178, c[0x0][0x2d0], -R134.reuse ;  /* 0x0000b400b2007a23 */ /* 0x104fe20000010886 */
[----:B------:R-:W-:Y:S03]  /*10a80*/  MOV R178, R153 ;  /* 0x0000009900b27202 */ /* 0x000fe60000000f00 */
[----:B------:R2:W4:Y:S01]  /*10a90*/  MUFU.EX2 R173, R0 ;  /* 0x0000000000ad7308 */ /* 0x0005220000000800 */
[----:B------:R-:W-:Y:S01]  /*10aa0*/  F2FP.PACK_AB R170, R177, R178 ;  /* 0x000000b2b1aa723e */ /* 0x000fe200000000ff */
[C---:B---3--:R-:W-:Y:S03]  /*10ab0*/  HMMA.16816.F32 R12, R136.reuse, R140, R12 ;  /* 0x0000008c880c723c */ /* 0x048fe6000000180c */
[--C-:B--2---:R-:W-:Y:S01]  /*10ac0*/  FFMA.FTZ R0, R176, c[0x0][0x2d0], -R134.reuse ;  /* 0x0000b400b0007a23 */ /* 0x104fe20000010886 */
[----:B------:R-:W-:Y:S01]  /*10ad0*/  MOV R176, R152 ;  /* 0x0000009800b07202 */ /* 0x000fe20000000f00 */
[----:B------:R-:W-:Y:S01]  /*10ae0*/  FFMA.FTZ R134, R132, c[0x0][0x2d0], -R134 ;  /* 0x0000b40084867a23 */ /* 0x000fe20000010886 */
[----:B------:R-:W-:Y:S02]  /*10af0*/  LDSM.16.MT88.4 R152, [R236+0x1100] ;  /* 0x00110000ec98783b */ /* 0x000fe40000004200 */
[C---:B------:R-:W-:Y:S01]  /*10b00*/  HMMA.16816.F32 R16, R136.reuse, R142, R16 ;  /* 0x0000008e8810723c */ /* 0x040fe20000001810 */
[----:B------:R2:W-:Y:S03]  /*10b10*/  MUFU.EX2 R132, R0 ;  /* 0x0000000000847308 */ /* 0x0005e60000000800 */
[----:B-1----:R-:W-:Y:S02]  /*10b20*/  F2FP.PACK_AB R168, R176, R179 ;  /* 0x000000b3b0a8723e */ /* 0x002fe400000000ff */
[----:B----4-:R-:W-:Y:S01]  /*10b30*/  F2FP.PACK_AB R169, R173, R172 ;  /* 0x000000acada9723e */ /* 0x010fe200000000ff */
[----:B------:R-:W1:Y:S04]  /*10b40*/  LDSM.16.MT88.4 R140, [R240+0x900] ;  /* 0x00090000f08c783b */ /* 0x000e680000004200 */
[----:B------:R-:W3:Y:S01]  /*10b50*/  MUFU.EX2 R134, R134 ;  /* 0x0000008600867308 */ /* 0x000ee20000000800 */
[----:B--2---:R-:W-:Y:S04]  /*10b60*/  FADD.FTZ R0, R156, R151 ;  /* 0x000000979c007221 */ /* 0x004fe80000010000 */
        /* <DEDUP_REMOVED lines=9> */
[C---:B-1----:R-:W-:Y:S03]  /*10c00*/  HMMA.16816.F32 R20, R136.reuse, R140, R20 ;  /* 0x0000008c8814723c */ /* 0x042fe60000001814 */
        /* <DEDUP_REMOVED lines=95> */
.L_x_365:
[----:B------:R-:W2:Y:S04]  /*11200*/  LDL.LU R3, [R1+0x20] ;  /* 0x0000200001037983 */ /* 0x000ea80000300800 */
[----:B-1----:R-:W3:Y:S01]  /*11210*/  LDL.LU R0, [R1+0x24] ;  /* 0x0000240001007983 */ /* 0x002ee20000300800 */
        /* <DEDUP_REMOVED lines=155> */
.L_x_333:
        /* <DEDUP_REMOVED lines=83> */
[----:B------:R-:W-:-:S04]  /*12100*/  IMAD.WIDE.U32 R2, R9, c[0x0][0x4c8], R2 ;  /* 0x0001320009027a25 */ /* 0x000fc800078e0002 */
        /* <DEDUP_REMOVED lines=11> */
[----:B------:R-:W-:Y:S01]  /*121c0*/  SHFL.IDX PT, R6, R6, 0x1, 0x1c1f ;  /* 0x003c1f0006067f89 */ /* 0x000fe200000e0000 */
[----:B------:R-:W-:-:S02]  /*121d0*/  LOP3.LUT P0, RZ, R14, 0x3, RZ, 0xc0, !PT ;  /* 0x000000030eff7812 */ /* 0x000fc4000780c0ff */
[----:B------:R-:W-:Y:S01]  /*121e0*/  IADD3 R3, R5, R0, RZ ;  /* 0x0000000005037210 */ /* 0x000fe20007ffe0ff */
[----:B------:R-:W-:Y:S01]  /*121f0*/  IMAD R0, R7, c[0x0][0x428], RZ ;  /* 0x00010a0007007a24 */ /* 0x000fe200078e02ff */
[----:B------:R-:W1:Y:S01]  /*12200*/  SHFL.IDX PT, R9, R2, RZ, 0x1c1f ;  /* 0x001c1fff02097589 */ /* 0x000e6200000e0000 */
[----:B------:R-:W-:Y:S02]  /*12210*/  IMAD R5, R20, c[0x0][0x388], RZ ;  /* 0x0000e20014057a24 */ /* 0x000fe400078e02ff */
        /* <DEDUP_REMOVED lines=16> */
[----:B------:R2:W3:Y:S02]  /*12320*/  SHFL.IDX PT, R2, R20, RZ, 0x1c1f ;  /* 0x001c1fff14027589 */ /* 0x0004e400000e0000 */
[----:B-1----:R-:W-:-:S02]  /*12330*/  P2R R16, PR, RZ, 0x2 ;  /* 0x00000002ff107803 */ /* 0x002fc40000000000 */
[----:B------:R2:W1:Y:S01]  /*12340*/  SHFL.IDX PT, R3, R19, RZ, 0x1c1f ;  /* 0x001c1fff13037589 */ /* 0x00046200000e0000 */
[----:B------:R-:W-:-:S04]  /*12350*/  SHF.L.U32 R0, R0, 0x1, RZ ;  /* 0x0000000100007819 */ /* 0x000fc800000006ff */
[----:B------:R-:W-:Y:S05]  /*12360*/  @P0 BRA `(.L_x_378) ;  /* 0x00000bd000000947 */ /* 0x000fea0003800000 */
[C---:B------:R-:W-:Y:S02]  /*12370*/  ISETP.GE.AND P0, PT, R0.reuse, c[0x0][0x3c8], PT ;  /* 0x0000f20000007a0c */ /* 0x040fe40003f06270 */
[C---:B------:R-:W-:Y:S02]  /*12380*/  IADD3 R5, R0.reuse, 0x8, RZ ;  /* 0x0000000800057810 */ /* 0x040fe40007ffe0ff */
[----:B------:R-:W-:Y:S02]  /*12390*/  IADD3 R4, R0, 0x10, RZ ;  /* 0x0000001000047810 */ /* 0x000fe40007ffe0ff */
[----:B------:R-:W-:Y:S02]  /*123a0*/  ISETP.GE.AND P5, PT, R5, c[0x0][0x3c8], PT ;  /* 0x0000f20005007a0c */ /* 0x000fe40003fa6270 */
[----:B------:R-:W-:Y:S02]  /*123b0*/  ISETP.GE.AND P4, PT, R4, c[0x0][0x3c8], PT ;  /* 0x0000f20004007a0c */ /* 0x000fe40003f86270 */
[----:B------:R-:W-:-:S02]  /*123c0*/  IADD3 R8, R0, 0x18, RZ ;  /* 0x0000001800087810 */ /* 0x000fc40007ffe0ff */
[C---:B------:R-:W-:Y:S01]  /*123d0*/  IADD3 R10, R0.reuse, 0x20, RZ ;  /* 0x00000020000a7810 */ /* 0x040fe20007ffe0ff */
[C---:B-123--:R-:W-:Y:S01]  /*123e0*/  @!P0 IMAD.WIDE R6, R0.reuse, 0x4, R2 ;  /* 0x0000000400068825 */ /* 0x04efe200078e0202 */
        /* <DEDUP_REMOVED lines=87> */
[----:B------:R-:W-:-:S02]  /*12960*/  IADD3 R13, R0, 0xa0, RZ ;  /* 0x000000a0000d7810 */ /* 0x000fc40007ffe0ff */
[----:B------:R-:W-:Y:S01]  /*12970*/  ISETP.GE.AND P5, PT, R12, c[0x0][0x3c8], PT ;  /* 0x0000f2000c007a0c */ /* 0x000fe20003fa6270 */
[----:B------:R2:W-:Y:S01]  /*12980*/  @!P4 ST.E.64 [R4.64], R60 ;  /* 0x0000003c0400c985 */ /* 0x0005e2000c101b10 */
        /* <DEDUP_REMOVED lines=91> */
.L_x_378:
[----:B------:R-:W-:Y:S05]  /*12f40*/  BSYNC B0 ;  /* 0x0000000000007941 */ /* 0x000fea0003800000 */
.L_x_377:
[----:B------:R-:W-:Y:S01]  /*12f50*/  ISETP.NE.AND P0, PT, R16, RZ, PT ;  /* 0x000000ff1000720c */ /* 0x000fe20003f05270 */
[----:B-1----:R1:W4:Y:S04]  /*12f60*/  SHFL.IDX PT, R3, R19, 0x1, 0x1c1f ;  /* 0x003c1f0013037f89 */ /* 0x00232800000e0000 */
[----:B---3--:R1:W3:Y:S08]  /*12f70*/  SHFL.IDX PT, R2, R20, 0x1, 0x1c1f ;  /* 0x003c1f0014027f89 */ /* 0x0082f000000e0000 */
        /* <DEDUP_REMOVED lines=12> */
[--C-:B---34-:R-:W-:Y:S01]  /*13040*/  @!P2 IMAD.WIDE R8, R0, 0x4, R2.reuse ;  /* 0x000000040008a825 */ /* 0x118fe200078e0202 */
[----:B------:R-:W-:Y:S02]  /*13050*/  @!P1 LOP3.LUT R5, R5, 0xfffffffe, RZ, 0xc0, !PT ;  /* 0xfffffffe05059812 */ /* 0x000fe400078ec0ff */
[----:B------:R-:W-:Y:S02]  /*13060*/  @!P0 LOP3.LUT R4, R4, 0xfffffffe, RZ, 0xc0, !PT ;  /* 0xfffffffe04048812 */ /* 0x000fe400078ec0ff */
[----:B------:R3:W-:Y:S01]  /*13070*/  @!P2 ST.E.64 [R8.64], R158 ;  /* 0x0000009e0800a985 */ /* 0x0007e2000c101b10 */
[----:B--2---:R-:W-:Y:S01]  /*13080*/  @!P1 IMAD.WIDE R6, R5, 0x4, R2 ;  /* 0x0000000405069825 */ /* 0x004fe200078e0202 */
        /* <DEDUP_REMOVED lines=11> */
[C---:B---3--:R-:W-:Y:S02]  /*13140*/  IADD3 R8, R0.reuse, 0x28, RZ ;  /* 0x0000002800087810 */ /* 0x048fe40007ffe0ff */
[----:B------:R-:W-:Y:S02]  /*13150*/  IADD3 R9, R0, 0x30, RZ ;  /* 0x0000003000097810 */ /* 0x000fe40007ffe0ff */
[----:B------:R-:W-:Y:S02]  /*13160*/  ISETP.GE.AND P4, PT, R8, c[0x0][0x3c8], PT ;  /* 0x0000f20008007a0c */ /* 0x000fe40003f86270 */
[----:B------:R-:W-:Y:S02]  /*13170*/  ISETP.GE.AND P3, PT, R9, c[0x0][0x3c8], PT ;  /* 0x0000f20009007a0c */ /* 0x000fe40003f66270 */
[----:B--2---:R-:W-:-:S02]  /*13180*/  @!P6 LEA.HI R4, R11, R11, RZ, 0x1 ;  /* 0x0000000b0b04e211 */ /* 0x004fc400078f08ff */
        /* <DEDUP_REMOVED lines=159> */
.L_x_376:
        /* <DEDUP_REMOVED lines=50> */
.L_x_379:
        /* <DEDUP_REMOVED lines=14> */
.L_x_2595:


//--------------------- .text._ZN7cutlass13device_kernelIN5flash19enable_sm80_to_sm89INS1_16FlashAttnFwdSm80INS1_25CollectiveMainloopFwdSm80ILi8ELi1ELb1EN4cute5tupleIJNS5_1CILi128EEENS7_ILi48EEENS7_ILi256EEEEEELi256ENS_6half_tEfNS_4arch4Sm80ELb0ELb1ELb1ELb1ELb0ELb0ELb1ELb1EEENS1_21CollectiveEpilogueFwdINS6_IJS8_SA_S9_EEENS6_IJNS7_ILi1EEESI_SI_EEESC_SE_Li256ELb1ELb1ELb1ELb0EEENS1_36VarlenDynamicPersistentTileSchedulerILi128ELi48ELi256ELi256ELb1ELb1ELb0ELb1ELb0ELb1EEEEEEEEEvNT_6ParamsE --------------------------
	.section	.text._ZN7cutlass13device_kernelIN5flash19enable_sm80_to_sm89INS1_16FlashAttnFwdSm80INS1_25CollectiveMainloopFwdSm80ILi8ELi1ELb1EN4cute5tupleIJNS5_1CILi128EEENS7_ILi48EEENS7_ILi256EEEEEELi256ENS_6half_tEfNS_4arch4Sm80ELb0ELb1ELb1ELb1ELb0ELb0ELb1ELb1EEENS1_21CollectiveEpilogueFwdINS6_IJS8_SA_S9_EEENS6_IJNS7_ILi1EEESI_SI_EEESC_SE_Li256ELb1ELb1ELb1ELb0EEENS1_36VarlenDynamicPersistentTileSchedulerILi128ELi48ELi256ELi256ELb1ELb1ELb0ELb1ELb0ELb1EEEEEEEEEvNT_6ParamsE,"ax",@progbits
	.sectioninfo	@"SHI_REGISTERS=255"
	.align	128
.text._ZN7cutlass13device_kernelIN5flash19enable_sm80_to_sm89INS1_16FlashAttnFwdSm80INS1_25CollectiveMainloopFwdSm80ILi8ELi1ELb1EN4cute5tupleIJNS5_1CILi128EEENS7_ILi48EEENS7_ILi256EEEEEELi256ENS_6half_tEfNS_4arch4Sm80ELb0ELb1ELb1ELb1ELb0ELb0ELb1ELb1EEENS1_21CollectiveEpilogueFwdINS6_IJS8_SA_S9_EEENS6_IJNS7_ILi1EEESI_SI_EEESC_SE_Li256ELb1ELb1ELb1ELb0EEENS1_36VarlenDynamicPersistentTileSchedulerILi128ELi48ELi256ELi256ELb1ELb1ELb0ELb1ELb0ELb1EEEEEEEEEvNT_6ParamsE:
        .type           _ZN7cutlass13device_kernelIN5flash19enable_sm80_to_sm89INS1_16FlashAttnFwdSm80INS1_25CollectiveMainloopFwdSm80ILi8ELi1ELb1EN4cute5tupleIJNS5_1CILi128EEENS7_ILi48EEENS7_ILi256EEEEEELi256ENS_6half_tEfNS_4arch4Sm80ELb0ELb1ELb1ELb1ELb0ELb0ELb1ELb1EEENS1_21CollectiveEpilogueFwdINS6_IJS8_SA_S9_EEENS6_IJNS7_ILi1EEESI_SI_EEESC_SE_Li256ELb1ELb1ELb1ELb0EEENS1_36VarlenDynamicPersistentTileSchedulerILi128ELi48ELi256ELi256ELb1ELb1ELb0ELb1ELb0ELb1EEEEEEEEEvNT_6ParamsE,@function
        .size           _ZN7cutlass13device_kernelIN5flash19enable_sm80_to_sm89INS1_16FlashAttnFwdSm80INS1_25CollectiveMainloopFwdSm80ILi8ELi1ELb1EN4cute5tupleIJNS5_1CILi128EEENS7_ILi48EEENS7_ILi256EEEEEELi256ENS_6half_tEfNS_4arch4Sm80ELb0ELb1ELb1ELb1ELb0ELb0ELb1ELb1EEENS1_21CollectiveEpilogueFwdINS6_IJS8_SA_S9_EEENS6_IJNS7_ILi1EEESI_SI_EEESC_SE_Li256ELb1ELb1ELb1ELb0EEENS1_36VarlenDynamicPersistentTileSchedulerILi128ELi48ELi256ELi256ELb1ELb1ELb0ELb1ELb0ELb1EEEEEEEEEvNT_6ParamsE,(.L_x_2596 - _ZN7cutlass13device_kernelIN5flash19enable_sm80_to_sm89INS1_16FlashAttnFwdSm80INS1_25CollectiveMainloopFwdSm80ILi8ELi1ELb1EN4cute5tupleIJNS5_1CILi128EEENS7_ILi48EEENS7_ILi256EEEEEELi256ENS_6half_tEfNS_4arch4Sm80ELb0ELb1ELb1ELb1ELb0ELb0ELb1ELb1EEENS1_21CollectiveEpilogueFwdINS6_IJS8_SA_S9_EEENS6_IJNS7_ILi1EEESI_SI_EEESC_SE_Li256ELb1ELb1ELb1ELb0EEENS1_36VarlenDynamicPersistentTileSchedulerILi128ELi48ELi256ELi256ELb1ELb1ELb0ELb1ELb0ELb1EEEEEEEEEvNT_6ParamsE)
        .other          _ZN7cutlass13device_kernelIN5flash19enable_sm80_to_sm89INS1_16FlashAttnFwdSm80INS1_25CollectiveMainloopFwdSm80ILi8ELi1ELb1EN4cute5tupleIJNS5_1CILi128EEENS7_ILi48EEENS7_ILi256EEEEEELi256ENS_6half_tEfNS_4arch4Sm80ELb0ELb1ELb1ELb1ELb0ELb0ELb1ELb1EEENS1_21CollectiveEpilogueFwdINS6_IJS8_SA_S9_EEENS6_IJNS7_ILi1EEESI_SI_EEESC_SE_Li256ELb1ELb1ELb1ELb0EEENS1_36VarlenDynamicPersistentTileSchedulerILi128ELi48ELi256ELi256ELb1ELb1ELb0ELb1ELb0ELb1EEEEEEEEEvNT_6ParamsE,@"STO_CUDA_ENTRY STV_DEFAULT"
_ZN7cutlass13device_kernelIN5flash19enable_sm80_to_sm89INS1_16FlashAttnFwdSm80INS1_25CollectiveMainloopFwdSm80ILi8ELi1ELb1EN4cute5tupleIJNS5_1CILi128EEENS7_ILi48EEENS7_ILi256EEEEEELi256ENS_6half_tEfNS_4arch4Sm80ELb0ELb1ELb1ELb1ELb0ELb0ELb1ELb1EEENS1_21CollectiveEpilogueFwdINS6_IJS8_SA_S9_EEENS6_IJNS7_ILi1EEESI_SI_EEESC_SE_Li256ELb1ELb1ELb1ELb0EEENS1_36VarlenDynamicPersistentTileSchedulerILi128ELi48ELi256ELi256ELb1ELb1ELb0ELb1ELb0ELb1EEEEEEEEEvNT_6ParamsE:
        /* <DEDUP_REMOVED lines=15> */
[----:B------:R-:W-:-:S03]  /*00f0*/  CS2R R8, SRZ ;  /* 0x0000000000087805 */ /* 0x000fc6000001ff00 */
[----:B------:R-:W-:-:S04]  /*0100*/  ISETP.NE.AND P6, PT, R13, 0x1f, PT ;  /* 0x0000001f0d00780c */ /* 0x000fc80003fc5270 */
[----:B------:R-:W-:-:S13]  /*0110*/  ISETP.GE.OR P0, PT, R13, c[0x0][0x53c], !P6 ;  /* 0x00014f000d007a0c */ /* 0x000fda0007706670 */
[----:B-1----:R-:W-:Y:S02]  /*0120*/  @!P0 IMAD.MOV.U32 R4, RZ, RZ, 0x4 ;  /* 0x00000004ff048424 */ /* 0x002fe400078e00ff */
[----:B------:R-:W-:Y:S02]  /*0130*/  @!P0 IMAD.MOV.U32 R2, RZ, RZ, 0x4 ;  /* 0x00000004ff028424 */ /* 0x000fe400078e00ff */
[----:B------:R-:W-:-:S04]  /*0140*/  @!P0 IMAD.WIDE.U32 R4, R13, R4, c[0x0][0x580] ;  /* 0x000160000d048625 */ /* 0x000fc800078e0004 */
[C---:B------:R-:W-:Y:S01]  /*0150*/  @!P0 IMAD.WIDE.U32 R2, R13.reuse, R2, c[0x0][0x578] ;  /* 0x00015e000d028625 */ /* 0x040fe200078e0002 */
[----:B------:R-:W2:Y:S04]  /*0160*/  @!P0 LDG.E R9, [R4.64] ;  /* 0x0000000604098981 */ /* 0x000ea8000c1e1900 */
[----:B------:R-:W2:Y:S01]  /*0170*/  @!P0 LDG.E R8, [R2.64] ;  /* 0x0000000602088981 */ /* 0x000ea2000c1e1900 */
[C---:B------:R-:W-:Y:S01]  /*0180*/  ISETP.NE.AND P5, PT, R13.reuse, RZ, PT ;  /* 0x000000ff0d00720c */ /* 0x040fe20003fa5270 */
[----:B------:R-:W1:Y:S01]  /*0190*/  S2UR UR4, SR_CTAID.X ;  /* 0x00000000000479c3 */ /* 0x000e620000002500 */
[C---:B------:R-:W-:Y:S01]  /*01a0*/  ISETP.GE.U32.AND P4, PT, R13.reuse, 0x2, PT ;  /* 0x000000020d00780c */ /* 0x040fe20003f86070 */
[----:B------:R-:W-:Y:S01]  /*01b0*/  IMAD.MOV.U32 R7, RZ, RZ, RZ ;  /* 0x000000ffff077224 */ /* 0x000fe200078e00ff */
        /* <DEDUP_REMOVED lines=26> */
.L_x_385:
[----:B------:R-:W-:-:S04]  /*0360*/  IADD3 R0, R7, 0x1f, RZ ;  /* 0x0000001f07007810 */ /* 0x000fc80007ffe0ff */
[----:B------:R-:W-:-:S13]  /*0370*/  ISETP.GE.AND P0, PT, R0, c[0x0][0x53c], PT ;  /* 0x00014f0000007a0c */ /* 0x000fda0003f06270 */
[----:B------:R-:W-:Y:S05]  /*0380*/  @P0 BRA `(.L_x_382) ;  /* 0x00000c4000000947 */ /* 0x000fea0003800000 */
[----:B------:R-:W-:Y:S01]  /*0390*/  MOV R7, R0 ;  /* 0x0000000000077202 */ /* 0x000fe20000000f00 */
[----:B------:R-:W-:-:S03]  /*03a0*/  CS2R R8, SRZ ;  /* 0x0000000000087805 */ /* 0x000fc6000001ff00 */
[----:B------:R-:W-:-:S04]  /*03b0*/  IADD3 R0, R13, R7, RZ ;  /* 0x000000070d007210 */ /* 0x000fc80007ffe0ff */
[----:B------:R-:W-:-:S13]  /*03c0*/  ISETP.GE.OR P0, PT, R0, c[0x0][0x53c], !P6 ;  /* 0x00014f0000007a0c */ /* 0x000fda0007706670 */
[----:B------:R-:W-:Y:S02]  /*03d0*/  @!P0 MOV R2, 0x4 ;  /* 0x0000000400028802 */ /* 0x000fe40000000f00 */
[----:B------:R-:W-:-:S03]  /*03e0*/  @!P0 MOV R3, 0x4 ;  /* 0x0000000400038802 */ /* 0x000fc60000000f00 */
[----:B------:R-:W-:-:S04]  /*03f0*/  @!P0 IMAD.WIDE R4, R0, R2, c[0x0][0x580] ;  /* 0x0001600000048625 */ /* 0x000fc800078e0202 */
[----:B------:R-:W-:Y:S01]  /*0400*/  @!P0 IMAD.WIDE R2, R0, R3, c[0x0][0x578] ;  /* 0x00015e0000028625 */ /* 0x000fe200078e0203 */
[----:B------:R-:W2:Y:S04]  /*0410*/  @!P0 LDG.E R9, [R4.64] ;  /* 0x0000000604098981 */ /* 0x000ea8000c1e1900 */
[----:B------:R-:W2:Y:S02]  /*0420*/  @!P0 LDG.E R8, [R2.64] ;  /* 0x0000000602088981 */ /* 0x000ea4000c1e1900 */
[----:B--2---:R-:W-:Y:S01]  /*0430*/  IMAD R5, R9, R8, RZ ;  /* 0x0000000809057224 */ /* 0x004fe200078e02ff */
[----:B------:R-:W-:Y:S05]  /*0440*/  BRA.DIV ~URZ, `(.L_x_383) ;  /* 0x000166927f007947 */ /* 0x000fea000b800000 */
[----:B------:R1:W2:Y:S02]  /*0450*/  SHFL.UP PT, R0, R5, 0x1, RZ ;  /* 0x0420000005007989 */ /* 0x0002a400000e00ff */
.L_x_522:
        /* <DEDUP_REMOVED lines=16> */
.L_x_523:
[----:B--2---:R-:W-:-:S05]  /*0560*/  IMAD R0, R0, c[0x0][0x538], RZ ;  /* 0x00014e0000007a24 */ /* 0x004fca00078e02ff */
[----:B------:R-:W-:-:S04]  /*0570*/  IADD3 R6, R0, R6, RZ ;  /* 0x0000000600067210 */ /* 0x000fc80007ffe0ff */
[----:B------:R-:W-:-:S13]  /*0580*/  ISETP.GT.AND P0, PT, R6, UR4, PT ;  /* 0x0000000406007c0c */ /* 0x000fda000bf04270 */
[----:B-1----:R-:W-:Y:S05]  /*0590*/  @!P0 BRA `(.L_x_385) ;  /* 0xfffffdc000008947 */ /* 0x002fea000383ffff */
.L_x_381:
[----:B------:R-:W-:-:S05]  /*05a0*/  IADD3 R11, -R0, R6, RZ ;  /* 0x00000006000b7210 */ /* 0x000fca0007ffe1ff */
[----:B------:R-:W-:-:S05]  /*05b0*/  IMAD R0, R4, c[0x0][0x538], R11 ;  /* 0x00014e0004007a24 */ /* 0x000fca00078e020b */
[----:B------:R-:W-:Y:S01]  /*05c0*/  ISETP.GT.AND P0, PT, R0, UR4, PT ;  /* 0x0000000400007c0c */ /* 0x000fe2000bf04270 */
[----:B------:R-:W-:-:S12]  /*05d0*/  BRA.DIV ~URZ, `(.L_x_386) ;  /* 0x000167127f007947 */ /* 0x000fd8000b800000 */
[----:B------:R-:W-:-:S04]  /*05e0*/  VOTE.ANY R10, PT, !P0 ;  /* 0x00000000000a7806 */ /* 0x000fc800040e0100 */
.L_x_524:
[----:B------:R-:W1:Y:S02]  /*05f0*/  POPC R6, R10 ;  /* 0x0000000a00067309 */ /* 0x000e640000000000 */
[----:B-1----:R-:W-:-:S05]  /*0600*/  IADD3 R0, R6, R7, RZ ;  /* 0x0000000706007210 */ /* 0x002fca0007ffe0ff */
[----:B------:R1:W-:Y:S01]  /*0610*/  STL [R1+0x7c], R0 ;  /* 0x00007c0001007387 */ /* 0x0003e20000100800 */
[----:B------:R-:W-:Y:S05]  /*0620*/  BRA.DIV ~URZ, `(.L_x_387) ;  /* 0x000167127f007947 */ /* 0x000fea000b800000 */
[----:B------:R2:W3:Y:S01]  /*0630*/  SHFL.IDX PT, R12, R9, R6, 0x1f ;  /* 0x00001f06090c7589 */ /* 0x0004e200000e0000 */
[----:B------:R-:W-:-:S03]  /*0640*/  MOV R7, RZ ;  /* 0x000000ff00077202 */ /* 0x000fc60000000f00 */
[----:B------:R2:W4:Y:S04]  /*0650*/  SHFL.IDX PT, R9, R8, R6, 0x1f ;  /* 0x00001f0608097589 */ /* 0x00052800000e0000 */
.L_x_525:
[----:B------:R-:W-:Y:S01]  /*0660*/  ISETP.NE.AND P0, PT, R10, RZ, PT ;  /* 0x000000ff0a00720c */ /* 0x000fe20003f05270 */
[----:B------:R-:W-:-:S12]  /*0670*/  BSSY B0, `(.L_x_388) ;  /* 0x0000005000007945 */ /* 0x000fd80003800000 */
[----:B------:R-:W-:Y:S05]  /*0680*/  @!P0 BRA `(.L_x_389) ;  /* 0x0000003000008947 */ /* 0x000fea0003800000 */
[----:B------:R-:W-:Y:S01]  /*0690*/  IADD3 R3, R6, -0x1, RZ ;  /* 0xffffffff06037810 */ /* 0x000fe20007ffe0ff */
[----:B------:R-:W-:Y:S05]  /*06a0*/  BRA.DIV ~URZ, `(.L_x_390) ;  /* 0x000167727f007947 */ /* 0x000fea000b800000 */
[----:B------:R1:W2:Y:S02]  /*06b0*/  SHFL.IDX PT, R7, R4, R3, 0x1f ;  /* 0x00001f0304077589 */ /* 0x0002a400000e0000 */
.L_x_389:
[----:B------:R-:W-:Y:S05]  /*06c0*/  BSYNC B0 ;  /* 0x0000000000007941 */ /* 0x000fea0003800000 */
.L_x_388:
[----:B-12---:R-:W-:Y:S01]  /*06d0*/  IMAD R0, R7, c[0x0][0x538], R11 ;  /* 0x00014e0007007a24 */ /* 0x006fe200078e020b */
[----:B----4-:R-:W-:Y:S01]  /*06e0*/  ISETP.NE.AND P0, PT, R9, 0x1, PT ;  /* 0x000000010900780c */ /* 0x010fe20003f05270 */
[----:B------:R-:W-:Y:S03]  /*06f0*/  BSSY B0, `(.L_x_391) ;  /* 0x0000089000007945 */ /* 0x000fe60003800000 */
[----:B------:R1:W-:Y:S01]  /*0700*/  STL [R1+0x70], R0 ;  /* 0x0000700001007387 */ /* 0x0003e20000100800 */
[----:B------:R-:W-:-:S08]  /*0710*/  IADD3 R11, -R0, UR4, RZ ;  /* 0x00000004000b7c10 */ /* 0x000fd0000fffe1ff */
[----:B------:R-:W-:Y:S05]  /*0720*/  @!P0 BRA `(.L_x_392) ;  /* 0x000003f000008947 */ /* 0x000fea0003800000 */
[-C--:B-1-3--:R-:W-:Y:S02]  /*0730*/  IABS R0, R12.reuse ;  /* 0x0000000c00007213 */ /* 0x08afe40000000000 */
[----:B------:R-:W-:-:S03]  /*0740*/  IABS R6, R12 ;  /* 0x0000000c00067213 */ /* 0x000fc60000000000 */
[----:B------:R-:W-:Y:S01]  /*0750*/  IMAD.MOV.U32 R5, RZ, RZ, R0 ;  /* 0x000000ffff057224 */ /* 0x000fe200078e0000 */
[----:B------:R-:W-:-:S03]  /*0760*/  IABS R0, R9 ;  /* 0x0000000900007213 */ /* 0x000fc60000000000 */
[----:B------:R-:W1:Y:S02]  /*0770*/  I2F.RP R2, R5 ;  /* 0x0000000500027306 */ /* 0x000e640000209400 */
[----:B------:R-:W-:Y:S01]  /*0780*/  IMAD.MOV.U32 R8, RZ, RZ, R0 ;  /* 0x000000ffff087224 */ /* 0x000fe200078e0000 */
[----:B------:R-:W-:-:S05]  /*0790*/  IABS R0, R11 ;  /* 0x0000000b00007213 */ /* 0x000fca0000000000 */
[----:B------:R-:W-:Y:S08]  /*07a0*/  I2F.RP R7, R8 ;  /* 0x0000000800077306 */ /* 0x000ff00000209400 */
[----:B-1----:R-:W1:Y:S02]  /*07b0*/  MUFU.RCP R2, R2 ;  /* 0x0000000200027308 */ /* 0x002e640000001000 */
[----:B-1----:R-:W-:-:S06]  /*07c0*/  IADD3 R2, R2, 0xffffffe, RZ ;  /* 0x0ffffffe02027810 */ /* 0x002fcc0007ffe0ff */
[----:B------:R-:W1:Y:S02]  /*07d0*/  F2I.FTZ.U32.TRUNC.NTZ R3, R2 ;  /* 0x0000000200037305 */ /* 0x000e64000021f000 */
[----:B-1----:R-:W-:-:S04]  /*07e0*/  IMAD.MOV R2, RZ, RZ, -R3 ;  /* 0x000000ffff027224 */ /* 0x002fc800078e0a03 */
[----:B------:R-:W-:Y:S02]  /*07f0*/  IMAD R4, R2, R5, RZ ;  /* 0x0000000502047224 */ /* 0x000fe400078e02ff */
[----:B------:R-:W-:-:S04]  /*0800*/  IMAD.MOV.U32 R2, RZ, RZ, RZ ;  /* 0x000000ffff027224 */ /* 0x000fc800078e00ff */
[----:B------:R-:W-:Y:S01]  /*0810*/  IMAD.HI.U32 R2, R3, R4, R2 ;  /* 0x0000000403027227 */ /* 0x000fe200078e0002 */
[----:B------:R-:W-:-:S03]  /*0820*/  MOV R3, R0 ;  /* 0x0000000000037202 */ /* 0x000fc60000000f00 */
[----:B------:R-:W-:Y:S02]  /*0830*/  IMAD.MOV R0, RZ, RZ, -R6 ;  /* 0x000000ffff007224 */ /* 0x000fe400078e0a06 */
        /* <DEDUP_REMOVED lines=28> */
[----:B------:R-:W-:-:S03]  /*0a00*/  IMAD.MOV R5, RZ, RZ, -R4 ;  /* 0x000000ffff057224 */ /* 0x000fc600078e0a04 */
        /* <DEDUP_REMOVED lines=10> */
[----:B------:R-:W-:-:S04]  /*0ab0*/  IMAD.MOV R2, RZ, RZ, -R0 ;  /* 0x000000ffff027224 */ /* 0x000fc800078e0a00 */
[C---:B------:R-:W-:Y:S01]  /*0ac0*/  IMAD R3, R9.reuse, R2, R4 ;  /* 0x0000000209037224 */ /* 0x040fe200078e0204 */
[----:B------:R-:W-:Y:S01]  /*0ad0*/  LEA R2, R9, R0, 0x18 ;  /* 0x0000000009027211 */ /* 0x000fe200078ec0ff */
[----:B------:R-:W-:-:S04]  /*0ae0*/  IMAD R0, R12, R5, R11 ;  /* 0x000000050c007224 */ /* 0x000fc800078e020b */
[----:B------:R-:W-:-:S05]  /*0af0*/  IMAD R2, R3, 0x10000, R2 ;  /* 0x0001000003027824 */ /* 0x000fca00078e0202 */
[----:B------:R1:W-:Y:S01]  /*0b00*/  STL [R1+0x78], R2 ;  /* 0x0000780201007387 */ /* 0x0003e20000100800 */
[----:B------:R-:W-:Y:S05]  /*0b10*/  BRA `(.L_x_393) ;  /* 0x0000046000007947 */ /* 0x000fea0003800000 */
.L_x_392:
[----:B------:R-:W2:Y:S01]  /*0b20*/  LDL R3, [R1+0x7c] ;  /* 0x00007c0001037983 */ /* 0x000ea20000100800 */
[----:B------:R-:W-:-:S04]  /*0b30*/  IMAD.MOV.U32 R2, RZ, RZ, 0x4 ;  /* 0x00000004ff027424 */ /* 0x000fc800078e00ff */
[----:B--2---:R-:W-:-:S05]  /*0b40*/  IMAD.WIDE R2, R3, R2, c[0x0][0x590] ;  /* 0x0001640003027625 */ /* 0x004fca00078e0202 */
[----:B------:R-:W2:Y:S02]  /*0b50*/  LDG.E R7, [R2.64] ;  /* 0x0000000602077981 */ /* 0x000ea4000c1e1900 */
[----:B--23--:R-:W-:-:S05]  /*0b60*/  IMAD R9, R7, R12, RZ ;  /* 0x0000000c07097224 */ /* 0x00cfca00078e02ff */
[-C--:B-1----:R-:W-:Y:S02]  /*0b70*/  IABS R0, R9.reuse ;  /* 0x0000000900007213 */ /* 0x082fe40000000000 */
[----:B------:R-:W-:-:S03]  /*0b80*/  IABS R8, R9 ;  /* 0x0000000900087213 */ /* 0x000fc60000000000 */
[----:B------:R-:W-:-:S04]  /*0b90*/  IMAD.MOV.U32 R6, RZ, RZ, R0 ;  /* 0x000000ffff067224 */ /* 0x000fc800078e0000 */
[----:B------:R-:W1:Y:S08]  /*0ba0*/  I2F.RP R2, R6 ;  /* 0x0000000600027306 */ /* 0x000e700000209400 */
[----:B-1----:R-:W1:Y:S02]  /*0bb0*/  MUFU.RCP R2, R2 ;  /* 0x0000000200027308 */ /* 0x002e640000001000 */
[----:B-1----:R-:W-:-:S06]  /*0bc0*/  IADD3 R2, R2, 0xffffffe, RZ ;  /* 0x0ffffffe02027810 */ /* 0x002fcc0007ffe0ff */
[----:B------:R-:W1:Y:S02]  /*0bd0*/  F2I.FTZ.U32.TRUNC.NTZ R3, R2 ;  /* 0x0000000200037305 */ /* 0x000e64000021f000 */
[----:B-1----:R-:W-:-:S04]  /*0be0*/  IMAD.MOV R0, RZ, RZ, -R3 ;  /* 0x000000ffff007224 */ /* 0x002fc800078e0a03 */
[----:B------:R-:W-:Y:S01]  /*0bf0*/  IMAD.MOV.U32 R2, RZ, RZ, R0 ;  /* 0x000000ffff027224 */ /* 0x000fe200078e0000 */
[----:B------:R-:W-:-:S03]  /*0c00*/  IABS R0, R11 ;  /* 0x0000000b00007213 */ /* 0x000fc60000000000 */
[----:B------:R-:W-:Y:S01]  /*0c10*/  IMAD R4, R2, R6, RZ ;  /* 0x0000000602047224 */ /* 0x000fe200078e02ff */
[----:B------:R-:W-:Y:S01]  /*0c20*/  MOV R5, R0 ;  /* 0x0000000000057202 */ /* 0x000fe20000000f00 */
[----:B------:R-:W-:-:S04]  /*0c30*/  IMAD.MOV.U32 R2, RZ, RZ, RZ ;  /* 0x000000ffff027224 */ /* 0x000fc800078e00ff */
[----:B------:R-:W-:-:S04]  /*0c40*/  IMAD.HI.U32 R0, R3, R4, R2 ;  /* 0x0000000403007227 */ /* 0x000fc800078e0002 */
[----:B------:R-:W-:Y:S02]  /*0c50*/  IMAD.MOV R2, RZ, RZ, -R8 ;  /* 0x000000ffff027224 */ /* 0x000fe400078e0a08 */
        /* <DEDUP_REMOVED lines=9> */
[----:B------:R-:W-:-:S04]  /*0cf0*/  @P2 IADD3 R0, R0, 0x1, RZ ;  /* 0x0000000100002810 */ /* 0x000fc80007ffe0ff */
[----:B------:R-:W-:-:S05]  /*0d00*/  MOV R4, R0 ;  /* 0x0000000000047202 */ /* 0x000fca0000000f00 */
[----:B------:R-:W-:Y:S01]  /*0d10*/  @!P1 IMAD.MOV R4, RZ, RZ, -R4 ;  /* 0x000000ffff049224 */ /* 0x000fe200078e0a04 */
[----:B------:R-:W-:-:S05]  /*0d20*/  @!P0 LOP3.LUT R4, RZ, R9, RZ, 0x33, !PT ;  /* 0x00000009ff048212 */ /* 0x000fca00078e33ff */
[----:B------:R-:W-:-:S05]  /*0d30*/  IMAD R10, R7, R4, RZ ;  /* 0x00000004070a7224 */ /* 0x000fca00078e02ff */
[----:B------:R-:W-:-:S04]  /*0d40*/  IADD3 R0, -R10, c[0x0][0x538], RZ ;  /* 0x00014e000a007a10 */ /* 0x000fc80007ffe1ff */
[----:B------:R-:W-:-:S04]  /*0d50*/  IMNMX R6, R7, R0, PT ;  /* 0x0000000007067217 */ /* 0x000fc80003800200 */
[----:B------:R-:W-:-:S05]  /*0d60*/  IABS R0, R6 ;  /* 0x0000000600007213 */ /* 0x000fca0000000000 */
[----:B------:R-:W-:-:S04]  /*0d70*/  IMAD.MOV.U32 R5, RZ, RZ, R0 ;  /* 0x000000ffff057224 */ /* 0x000fc800078e0000 */
[----:B------:R-:W1:Y:S08]  /*0d80*/  I2F.RP R2, R5 ;  /* 0x0000000500027306 */ /* 0x000e700000209400 */
[----:B-1----:R-:W1:Y:S02]  /*0d90*/  MUFU.RCP R2, R2 ;  /* 0x0000000200027308 */ /* 0x002e640000001000 */
[----:B-1----:R-:W-:-:S06]  /*0da0*/  IADD3 R2, R2, 0xffffffe, RZ ;  /* 0x0ffffffe02027810 */ /* 0x002fcc0007ffe0ff */
[----:B------:R1:W2:Y:S02]  /*0db0*/  F2I.FTZ.U32.TRUNC.NTZ R3, R2 ;  /* 0x0000000200037305 */ /* 0x0002a4000021f000 */
[----:B-1----:R-:W-:Y:S01]  /*0dc0*/  IMAD.MOV R2, RZ, RZ, -R4 ;  /* 0x000000ffff027224 */ /* 0x002fe200078e0a04 */
[----:B--2---:R-:W-:-:S03]  /*0dd0*/  IADD3 R0, RZ, -R3, RZ ;  /* 0x80000003ff007210 */ /* 0x004fc60007ffe0ff */
[----:B------:R-:W-:Y:S01]  /*0de0*/  IMAD R8, R9, R2, R11 ;  /* 0x0000000209087224 */ /* 0x000fe200078e020b */
[----:B------:R-:W-:Y:S01]  /*0df0*/  IABS R9, R6 ;  /* 0x0000000600097213 */ /* 0x000fe20000000000 */
[----:B------:R-:W-:-:S03]  /*0e00*/  IMAD.MOV.U32 R2, RZ, RZ, R0 ;  /* 0x000000ffff027224 */ /* 0x000fc600078e0000 */
[----:B------:R-:W-:Y:S01]  /*0e10*/  IABS R0, R8 ;  /* 0x0000000800007213 */ /* 0x000fe20000000000 */
[----:B------:R-:W-:Y:S02]  /*0e20*/  IMAD R7, R2, R5, RZ ;  /* 0x0000000502077224 */ /* 0x000fe400078e02ff */
[----:B------:R-:W-:Y:S02]  /*0e30*/  IMAD.MOV.U32 R2, RZ, RZ, RZ ;  /* 0x000000ffff027224 */ /* 0x000fe400078e00ff */
[----:B------:R-:W-:Y:S01]  /*0e40*/  IMAD.MOV.U32 R4, RZ, RZ, R0 ;  /* 0x000000ffff047224 */ /* 0x000fe200078e0000 */
[----:B------:R-:W-:Y:S01]  /*0e50*/  IADD3 R0, RZ, -R9, RZ ;  /* 0x80000009ff007210 */ /* 0x000fe20007ffe0ff */
[----:B------:R-:W-:-:S04]  /*0e60*/  IMAD.HI.U32 R3, R3, R7, R2 ;  /* 0x0000000703037227 */ /* 0x000fc800078e0002 */
[----:B------:R-:W-:Y:S02]  /*0e70*/  IMAD.MOV.U32 R2, RZ, RZ, R0 ;  /* 0x000000ffff027224 */ /* 0x000fe400078e0000 */
[----:B------:R-:W-:Y:S01]  /*0e80*/  IMAD.HI.U32 R0, R3, R4, RZ ;  /* 0x0000000403007227 */ /* 0x000fe200078e00ff */
[----:B------:R-:W-:-:S03]  /*0e90*/  IADD3 R3, R10, 0x1000000, R8 ;  /* 0x010000000a037810 */ /* 0x000fc60007ffe008 */
[----:B------:R-:W-:-:S05]  /*0ea0*/  IMAD R2, R0, R2, R4 ;  /* 0x0000000200027224 */ /* 0x000fca00078e0204 */
[----:B------:R-:W-:-:S13]  /*0eb0*/  ISETP.GT.U32.AND P0, PT, R5, R2, PT ;  /* 0x000000020500720c */ /* 0x000fda0003f04070 */
[----:B------:R-:W-:Y:S01]  /*0ec0*/  @!P0 IMAD.IADD R2, R2, 0x1, -R5 ;  /* 0x0000000102028824 */ /* 0x000fe200078e0a05 */
[----:B------:R-:W-:Y:S02]  /*0ed0*/  @!P0 IADD3 R0, R0, 0x1, RZ ;  /* 0x0000000100008810 */ /* 0x000fe40007ffe0ff */
[----:B------:R-:W-:Y:S02]  /*0ee0*/  ISETP.NE.AND P0, PT, R6, RZ, PT ;  /* 0x000000ff0600720c */ /* 0x000fe40003f05270 */
[----:B------:R-:W-:Y:S02]  /*0ef0*/  ISETP.GE.U32.AND P2, PT, R2, R5, PT ;  /* 0x000000050200720c */ /* 0x000fe40003f46070 */
[----:B------:R-:W-:-:S04]  /*0f00*/  LOP3.LUT R2, R8, R6, RZ, 0x3c, !PT ;  /* 0x0000000608027212 */ /* 0x000fc800078e3cff */
[----:B------:R-:W-:Y:S01]  /*0f10*/  ISETP.GE.AND P1, PT, R2, RZ, PT ;  /* 0x000000ff0200720c */ /* 0x000fe20003f26270 */
[----:B------:R-:W-:-:S06]  /*0f20*/  IMAD.MOV R2, RZ, RZ, -R6 ;  /* 0x000000ffff027224 */ /* 0x000fcc00078e0a06 */
[----:B------:R-:W-:-:S06]  /*0f30*/  @P2 IADD3 R0, R0, 0x1, RZ ;  /* 0x0000000100002810 */ /* 0x000fcc0007ffe0ff */
[----:B------:R-:W-:Y:S02]  /*0f40*/  @!P1 IADD3 R0, -R0, RZ, RZ ;  /* 0x000000ff00009210 */ /* 0x000fe40007ffe1ff */
[----:B------:R-:W-:-:S05]  /*0f50*/  @!P0 LOP3.LUT R0, RZ, R6, RZ, 0x33, !PT ;  /* 0x00000006ff008212 */ /* 0x000fca00078e33ff */
[----:B------:R-:W-:-:S05]  /*0f60*/  IMAD R2, R0, R2, R3 ;  /* 0x0000000200027224 */ /* 0x000fca00078e0203 */
[----:B------:R1:W-:Y:S02]  /*0f70*/  STL [R1+0x78], R2 ;  /* 0x0000780201007387 */ /* 0x0003e40000100800 */
.L_x_393:
[----:B------:R-:W-:Y:S05]  /*0f80*/  BSYNC B0 ;  /* 0x0000000000007941 */ /* 0x000fea0003800000 */
.L_x_391:
[----:B------:R-:W-:-:S04]  /*0f90*/  LOP3.LUT R0, RZ, R0, RZ, 0x33, !PT ;  /* 0x00000000ff007212 */ /* 0x000fc800078e33ff */
[----:B------:R-:W-:-:S05]  /*0fa0*/  IADD3 R0, R0, R12, RZ ;  /* 0x0000000c00007210 */ /* 0x000fca0007ffe0ff */
[----:B------:R2:W-:Y:S01]  /*0fb0*/  STL [R1+0x74], R0 ;  /* 0x0000740001007387 */ /* 0x0005e20000100800 */
[----:B------:R-:W-:Y:S05]  /*0fc0*/  BRA `(.L_x_394) ;  /* 0x0000006000007947 */ /* 0x000fea0003800000 */
.L_x_382:
[----:B------:R-:W-:Y:S01]  /*0fd0*/  MOV R0, UR4 ;  /* 0x0000000400007c02 */ /* 0x000fe20008000f00 */
[----:B------:R-:W-:Y:S04]  /*0fe0*/  STL [R1+0x74], RZ ;  /* 0x000074ff01007387 */ /* 0x000fe80000100800 */
[----:B------:R-:W-:Y:S04]  /*0ff0*/  STL [R1+0x78], RZ ;  /* 0x000078ff01007387 */ /* 0x000fe80000100800 */
[----:B------:R1:W-:Y:S02]  /*1000*/  STL [R1+0x70], R0 ;  /* 0x0000700001007387 */ /* 0x0003e40000100800 */
[----:B-1----:R-:W-:-:S05]  /*1010*/  MOV R0, c[0x0][0x53c] ;  /* 0x00014f0000007a02 */ /* 0x002fca0000000f00 */
[----:B------:R1:W-:Y:S02]  /*1020*/  STL [R1+0x7c], R0 ;  /* 0x00007c0001007387 */ /* 0x0003e40000100800 */
.L_x_394:
[----:B------:R-:W3:Y:S04]  /*1030*/  LDL R4, [R1+0x70] ;  /* 0x0000700001047983 */ /* 0x000ee80000100800 */
[----:B------:R-:W3:Y:S04]  /*1040*/  LDL R5, [R1+0x74] ;  /* 0x0000740001057983 */ /* 0x000ee80000100800 */
[----:B------:R-:W3:Y:S04]  /*1050*/  LDL R6, [R1+0x78] ;  /* 0x0000780001067983 */ /* 0x000ee80000100800 */
[----:B------:R-:W3:Y:S01]  /*1060*/  LDL R7, [R1+0x7c] ;  /* 0x00007c0001077983 */ /* 0x000ee20000100800 */
[----:B------:R-:W-:Y:S01]  /*1070*/  ISETP.NE.AND P0, PT, R13, RZ, PT ;  /* 0x000000ff0d00720c */ /* 0x000fe20003f05270 */
[----:B------:R-:W-:-:S12]  /*1080*/  WARPSYNC 0xffffffff ;  /* 0xffffffff00007948 */ /* 0x000fd80003800000 */
[----:B---3--:R3:W-:Y:S04]  /*1090*/  @!P0 STS.128 [0x1a080], R4 ;  /* 0x01a08004ff008388 */ /* 0x0087e80000000c00 */
[----:B------:R-:W-:Y:S06]  /*10a0*/  BAR.ARV 0x5, 0x100 ;  /* 0x0144000000007b1d */ /* 0x000fec0000002000 */
.L_x_380:
[----:B-12---:R-:W2:Y:S02]  /*10b0*/  LDL R0, [R1+0x7c] ;  /* 0x00007c0001007983 */ /* 0x006ea40000100800 */
[----:B--2---:R-:W-:-:S13]  /*10c0*/  ISETP.GE.AND P0, PT, R0, c[0x0][0x53c], PT ;  /* 0x00014f0000007a0c */ /* 0x004fda0003f06270 */
[----:B------:R-:W-:Y:S05]  /*10d0*/  @P0 EXIT ;  /* 0x000000000000094d */ /* 0x000fea0003800000 */
[----:B------:R-:W1:Y:S02]  /*10e0*/  S2R R17, SR_TID.X ;  /* 0x0000000000117919 */ /* 0x000e640000002100 */
[----:B-1-3--:R-:W-:-:S04]  /*10f0*/  SHF.R.S32.HI R7, RZ, 0x1f, R17 ;  /* 0x0000001fff077819 */ /* 0x00afc80000011411 */
[CC--:B------:R-:W-:Y:S02]  /*1100*/  LEA.HI R0, R7.reuse, R17.reuse, RZ, 0x4 ;  /* 0x0000001107007211 */ /* 0x0c0fe400078f20ff */
[-C--:B------:R-:W-:Y:S02]  /*1110*/  LEA.HI R14, R7, R17.reuse, RZ, 0x3 ;  /* 0x00000011070e7211 */ /* 0x080fe400078f18ff */
[----:B------:R-:W-:Y:S02]  /*1120*/  SHF.R.S32.HI R2, RZ, 0x4, R0 ;  /* 0x00000004ff027819 */ /* 0x000fe40000011400 */
[----:B------:R-:W-:Y:S02]  /*1130*/  SHF.R.S32.HI R4, RZ, 0x3, R14 ;  /* 0x00000003ff047819 */ /* 0x000fe4000001140e */
[----:B------:R-:W-:Y:S02]  /*1140*/  LOP3.LUT R3, R14, 0xfffffff8, RZ, 0xc0, !PT ;  /* 0xfffffff80e037812 */ /* 0x000fe400078ec0ff */
[----:B------:R-:W-:Y:S01]  /*1150*/  LOP3.LUT R6, R0, 0xfffffff0, RZ, 0xc0, !PT ;  /* 0xfffffff000067812 */ /* 0x000fe200078ec0ff */
[----:B------:R-:W-:Y:S01]  /*1160*/  IMAD.SHL.U32 R4, R4, 0x40, RZ ;  /* 0x0000004004047824 */ /* 0x000fe200078e00ff */
[----:B------:R-:W-:Y:S01]  /*1170*/  LEA.HI R0, R0, R2, RZ, 0x1 ;  /* 0x0000000200007211 */ /* 0x000fe200078f08ff */
[----:B------:R-:W-:Y:S01]  /*1180*/  IMAD.IADD R10, R17, 0x1, -R3 ;  /* 0x00000001110a7824 */ /* 0x000fe200078e0a03 */
[----:B------:R-:W-:-:S02]  /*1190*/  LEA.HI R15, R7, R17, RZ, 0x2 ;  /* 0x00000011070f7211 */ /* 0x000fc400078f10ff */
[----:B------:R-:W-:Y:S02]  /*11a0*/  LOP3.LUT R3, R0, 0xfffffffe, RZ, 0xc0, !PT ;  /* 0xfffffffe00037812 */ /* 0x000fe400078ec0ff */
[--C-:B------:R-:W-:Y:S02]  /*11b0*/  SHF.R.S32.HI R8, RZ, 0x2, R15.reuse ;  /* 0x00000002ff087819 */ /* 0x100fe4000001140f */
[----:B------:R-:W-:Y:S01]  /*11c0*/  SHF.R.S32.HI R5, RZ, 0x1f, R15 ;  /* 0x0000001fff057819 */ /* 0x000fe2000001140f */
[----:B------:R-:W-:Y:S01]  /*11d0*/  IMAD.IADD R11, R2, 0x1, -R3 ;  /* 0x00000001020b7824 */ /* 0x000fe200078e0a03 */
[----:B------:R-:W-:Y:S01]  /*11e0*/  LOP3.LUT R0, R4, 0x1c0, RZ, 0xc0, !PT ;  /* 0x000001c004007812 */ /* 0x000fe200078ec0ff */
[----:B------:R-:W-:Y:S01]  /*11f0*/  IMAD.SHL.U32 R4, R10, 0x8, RZ ;  /* 0x000000080a047824 */ /* 0x000fe200078e00ff */
[----:B------:R-:W-:Y:S01]  /*1200*/  LEA.HI R5, R5, R8, RZ, 0x3 ;  /* 0x0000000805057211 */ /* 0x000fe200078f18ff */
[----:B------:R-:W-:Y:S01]  /*1210*/  IMAD.IADD R2, R17, 0x1, -R6 ;  /* 0x0000000111027824 */ /* 0x000fe200078e0a06 */
[----:B------:R-:W-:-:S02]  /*1220*/  LEA.HI R6, R7, R17, RZ, 0x5 ;  /* 0x0000001107067211 */ /* 0x000fc400078f28ff */
[----:B------:R-:W-:Y:S02]  /*1230*/  LOP3.LUT R4, R0, 0x38, R4, 0xf8, !PT ;  /* 0x0000003800047812 */ /* 0x000fe400078ef804 */
[----:B------:R-:W-:Y:S02]  /*1240*/  SHF.R.U32.HI R0, RZ, 0x3, R0 ;  /* 0x00000003ff007819 */ /* 0x000fe40000011600 */
[----:B------:R-:W-:Y:S02]  /*1250*/  LOP3.LUT R3, R5, 0xfffffff8, RZ, 0xc0, !PT ;  /* 0xfffffff805037812 */ /* 0x000fe400078ec0ff */
[----:B------:R-:W-:Y:S02]  /*1260*/  SHF.R.S32.HI R5, RZ, 0x1f, R2 ;  /* 0x0000001fff057819 */ /* 0x000fe40000011402 */
[----:B------:R-:W-:Y:S01]  /*1270*/  LOP3.LUT R12, R4, R0, RZ, 0x3c, !PT ;  /* 0x00000000040c7212 */ /* 0x000fe200078e3cff */
[----:B------:R-:W-:Y:S01]  /*1280*/  IMAD.IADD R8, R8, 0x1, -R3 ;  /* 0x0000000108087824 */ /* 0x000fe200078e0a03 */
[----:B------:R-:W-:Y:S01]  /*1290*/  LOP3.LUT R0, R6, 0xffffffe0, RZ, 0xc0, !PT ;  /* 0xffffffe006007812 */ /* 0x000fe200078ec0ff */
[----:B------:R-:W-:Y:S01]  /*12a0*/  IMAD.SHL.U32 R3, R10, 0x40, RZ ;  /* 0x000000400a037824 */ /* 0x000fe200078e00ff */
[----:B------:R-:W-:-:S02]  /*12b0*/  LEA.HI R13, R5, R2, RZ, 0x3 ;  /* 0x00000002050d7211 */ /* 0x000fc400078f18ff */
[--C-:B------:R-:W-:Y:S02]  /*12c0*/  SHF.R.S32.HI R9, RZ, 0x5, R6.reuse ;  /* 0x00000005ff097819 */ /* 0x100fe40000011406 */
[----:B------:R-:W-:Y:S01]  /*12d0*/  SHF.R.S32.HI R4, RZ, 0x1f, R6 ;  /* 0x0000001fff047819 */ /* 0x000fe20000011406 */
[----:B------:R-:W-:Y:S01]  /*12e0*/  IMAD.IADD R6, R17, 0x1, -R0 ;  /* 0x0000000111067824 */ /* 0x000fe200078e0a00 */
[----:B------:R-:W-:Y:S02]  /*12f0*/  LOP3.LUT R5, R13, 0xfffffff8, RZ, 0xc0, !PT ;  /* 0xfffffff80d057812 */ /* 0x000fe400078ec0ff */
[----:B------:R-:W-:Y:S02]  /*1300*/  LOP3.LUT R0, R3, 0x1c0, RZ, 0xc0, !PT ;  /* 0x000001c003007812 */ /* 0x000fe400078ec0ff */
[----:B------:R-:W-:Y:S01]  /*1310*/  SHF.R.S32.HI R10, RZ, 0x1f, R6 ;  /* 0x0000001fff0a7819 */ /* 0x000fe20000011406 */
[----:B------:R-:W-:Y:S01]  /*1320*/  IMAD.IADD R5, R2, 0x1, -R5 ;  /* 0x0000000102057824 */ /* 0x000fe200078e0a05 */
[----:B------:R-:W-:-:S02]  /*1330*/  LEA.HI R2, R4, R9, RZ, 0x3 ;  /* 0x0000000904027211 */ /* 0x000fc400078f18ff */
[----:B------:R-:W-:Y:S02]  /*1340*/  LOP3.LUT R4, R0, 0x8, R14, 0xf8, !PT ;  /* 0x0000000800047812 */ /* 0x000fe400078ef80e */
[----:B------:R-:W-:Y:S02]  /*1350*/  SHF.R.U32.HI R3, RZ, 0x3, R0 ;  /* 0x00000003ff037819 */ /* 0x000fe40000011600 */
[----:B------:R-:W-:Y:S02]  /*1360*/  LEA.HI R7, R7, R17, RZ, 0x6 ;  /* 0x0000001107077211 */ /* 0x000fe400078f30ff */
[----:B------:R-:W-:Y:S02]  /*1370*/  LEA.HI R0, R10, R6, RZ, 0x2 ;  /* 0x000000060a007211 */ /* 0x000fe400078f10ff */
[----:B------:R-:W-:Y:S01]  /*1380*/  LOP3.LUT R2, R2, 0xffffff8, RZ, 0xc0, !PT ;  /* 0x0ffffff802027812 */ /* 0x000fe200078ec0ff */
[----:B------:R-:W-:Y:S01]  /*1390*/  IMAD.SHL.U32 R7, R7, 0x8, RZ ;  /* 0x0000000807077824 */ /* 0x000fe200078e00ff */
[----:B------:R-:W-:-:S02]  /*13a0*/  LOP3.LUT R10, R4, R3, RZ, 0x3c, !PT ;  /* 0x00000003040a7212 */ /* 0x000fc400078e3cff */
[----:B------:R-:W-:Y:S01]  /*13b0*/  SHF.R.S32.HI R3, RZ, 0x2, R0 ;  /* 0x00000002ff037819 */ /* 0x000fe20000011400 */
[----:B------:R-:W-:Y:S01]  /*13c0*/  IMAD.IADD R4, R9, 0x1, -R2 ;  /* 0x0000000109047824 */ /* 0x000fe200078e0a02 */
[----:B------:R-:W-:Y:S02]  /*13d0*/  LOP3.LUT R0, R0, 0x7ffffffc, RZ, 0xc0, !PT ;  /* 0x7ffffffc00007812 */ /* 0x000fe400078ec0ff */
[----:B------:R-:W-:Y:S01]  /*13e0*/  LOP3.LUT R2, R8, 0x1, RZ, 0xc0, !PT ;  /* 0x0000000108027812 */ /* 0x000fe200078ec0ff */
[----:B------:R-:W-:Y:S01]  /*13f0*/  IMAD R16, R4, 0x10, R3 ;  /* 0x0000001004107824 */ /* 0x000fe200078e0203 */
[----:B------:R-:W-:Y:S01]  /*1400*/  LOP3.LUT R14, R12, 0x7ffffe00, R7, 0xf8, !PT ;  /* 0x7ffffe000c0e7812 */ /* 0x000fe200078ef807 */
[----:B------:R-:W-:Y:S01]  /*1410*/  IMAD.IADD R12, R6, 0x1, -R0 ;  /* 0x00000001060c7824 */ /* 0x000fe200078e0a00 */
[----:B------:R-:W-:Y:S01]  /*1420*/  ISETP.NE.U32.AND P4, PT, R2, 0x1, PT ;  /* 0x000000010200780c */ /* 0x000fe20003f85070 */
[----:B------:R-:W-:Y:S01]  /*1430*/  IMAD.SHL.U32 R0, R5, 0x40, RZ ;  /* 0x0000004005007824 */ /* 0x000fe200078e00ff */
[----:B------:R-:W-:Y:S01]  /*1440*/  LOP3.LUT R2, R15, 0xfffffffc, RZ, 0xc0, !PT ;  /* 0xfffffffc0f027812 */ /* 0x000fe200078ec0ff */
[----:B------:R-:W-:Y:S01]  /*1450*/  IMAD.SHL.U32 R4, R11, 0x8, RZ ;  /* 0x000000080b047824 */ /* 0x000fe200078e00ff */
[----:B------:R-:W-:Y:S01]  /*1460*/  LOP3.LUT P3, RZ, R5, 0x2, RZ, 0xc0, !PT ;  /* 0x0000000205ff7812 */ /* 0x000fe2000786c0ff */
[----:B------:R-:W-:Y:S01]  /*1470*/  IMAD.SHL.U32 R14, R14, 0x2, RZ ;  /* 0x000000020e0e7824 */ /* 0x000fe200078e00ff */
[----:B------:R-:W-:Y:S01]  /*1480*/  LOP3.LUT R3, R0, 0x1c0, RZ, 0xc0, !PT ;  /* 0x000001c000037812 */ /* 0x000fe200078ec0ff */
[----:B------:R-:W-:Y:S01]  /*1490*/  IMAD.IADD R2, R17, 0x1, -R2 ;  /* 0x0000000111027824 */ /* 0x000fe200078e0a02 */
[----:B------:R-:W-:Y:S01]  /*14a0*/  LOP3.LUT P0, RZ, R5, 0x4, RZ, 0xc0, !PT ;  /* 0x0000000405ff7812 */ /* 0x000fe2000780c0ff */
[----:B------:R-:W-:Y:S01]  /*14b0*/  IMAD.SHL.U32 R5, R8, 0x40, RZ ;  /* 0x0000004008057824 */ /* 0x000fe200078e00ff */
[----:B------:R-:W-:Y:S01]  /*14c0*/  LOP3.LUT R6, R3, 0x8, R4, 0xf8, !PT ;  /* 0x0000000803067812 */ /* 0x000fe200078ef804 */
[----:B------:R-:W-:Y:S01]  /*14d0*/  IMAD R0, R11, 0x200, R10 ;  /* 0x000002000b007824 */ /* 0x000fe200078e020a */
[----:B------:R-:W-:Y:S01]  /*14e0*/  SHF.R.U32.HI R4, RZ, 0x3, R3 ;  /* 0x00000003ff047819 */ /* 0x000fe20000011603 */
[----:B------:R-:W-:Y:S01]  /*14f0*/  IMAD.MOV.U32 R10, RZ, RZ, 0x20 ;  /* 0x00000020ff0a7424 */ /* 0x000fe200078e00ff */
[----:B------:R-:W-:Y:S01]  /*1500*/  LEA.HI R3, R2, R2, RZ, 0x1 ;  /* 0x0000000202037211 */ /* 0x000fe200078f08ff */
[----:B------:R-:W-:Y:S01]  /*1510*/  IMAD.MOV.U32 R11, RZ, RZ, 0x40 ;  /* 0x00000040ff0b7424 */ /* 0x000fe200078e00ff */
[----:B------:R-:W-:Y:S01]  /*1520*/  LOP3.LUT R7, R6, R4, RZ, 0x3c, !PT ;  /* 0x0000000406077212 */ /* 0x000fe200078e3cff */
[----:B------:R-:W-:Y:S01]  /*1530*/  IMAD.MOV.U32 R6, RZ, RZ, 0x10 ;  /* 0x00000010ff067424 */ /* 0x000fe200078e00ff */
[----:B------:R-:W-:Y:S01]  /*1540*/  LOP3.LUT R3, R3, 0x1ffffffe, RZ, 0xc0, !PT ;  /* 0x1ffffffe03037812 */ /* 0x000fe200078ec0ff */
[----:B------:R-:W-:Y:S01]  /*1550*/  STL [R1+0xac], R16 ;  /* 0x0000ac1001007387 */ /* 0x000fe20000100800 */
[----:B------:R-:W-:Y:S01]  /*1560*/  LOP3.LUT R4, R5, 0x1c0, RZ, 0xc0, !PT ;  /* 0x000001c005047812 */ /* 0x000fe200078ec0ff */
[----:B------:R-:W-:Y:S01]  /*1570*/  IMAD R5, R9, 0x200, R2 ;  /* 0x0000020009057824 */ /* 0x000fe200078e0202 */
[----:B------:R-:W-:Y:S01]  /*1580*/  R2P PR, R8, 0x6 ;  /* 0x0000000608007804 */ /* 0x000fe20000000000 */
[----:B------:R-:W-:Y:S01]  /*1590*/  IMAD.IADD R8, R2, 0x1, -R3 ;  /* 0x0000000102087824 */ /* 0x000fe200078e0a03 */
[----:B------:R-:W-:Y:S01]  /*15a0*/  LEA.HI R2, R4, R4, RZ, 0x1d ;  /* 0x0000000404027211 */ /* 0x000fe200078fe8ff */
[----:B------:R-:W-:Y:S01]  /*15b0*/  STL [R1+0x18], R14 ;  /* 0x0000180e01007387 */ /* 0x000fe20000100800 */
[----:B------:R-:W-:Y:S01]  /*15c0*/  SEL R4, R6, 0xfffffff0, !P3 ;  /* 0xfffffff006047807 */ /* 0x000fe20005800000 */
[----:B------:R-:W-:Y:S01]  /*15d0*/  IMAD.SHL.U32 R6, R13, 0x40, RZ ;  /* 0x000000400d067824 */ /* 0x000fe200078e00ff */
[----:B------:R-:W-:Y:S01]  /*15e0*/  SEL R3, R10, 0xffffffe0, !P0 ;  /* 0xffffffe00a037807 */ /* 0x000fe20004000000 */
[----:B------:R-:W-:Y:S01]  /*15f0*/  IMAD.U32 R2, R5, 0x2, R2 ;  /* 0x0000000205027824 */ /* 0x000fe200078e0002 */
[----:B------:R-:W-:-:S02]  /*1600*/  SEL R5, R11, 0xffffffc0, !P2 ;  /* 0xffffffc00b057807 */ /* 0x000fc40005000000 */
[----:B------:R-:W-:Y:S01]  /*1610*/  LEA R135, R0, 0x14080, 0x1 ;  /* 0x0001408000877811 */ /* 0x000fe200078e08ff */
[----:B------:R-:W-:Y:S01]  /*1620*/  IMAD.IADD R4, R4, 0x1, R3 ;  /* 0x0000000104047824 */ /* 0x000fe200078e0203 */
[----:B------:R-:W-:Y:S01]  /*1630*/  LOP3.LUT R3, R7, 0x7ffffe00, R6, 0xf8, !PT ;  /* 0x7ffffe0007037812 */ /* 0x000fe200078ef806 */
[----:B------:R-:W-:Y:S01]  /*1640*/  IMAD.SHL.U32 R7, R12, 0x2, RZ ;  /* 0x000000020c077824 */ /* 0x000fe200078e00ff */
[----:B------:R-:W-:Y:S02]  /*1650*/  SEL R6, R10, 0xffffffe0, !P1 ;  /* 0xffffffe00a067807 */ /* 0x000fe40004800000 */
[----:B------:R-:W-:Y:S01]  /*1660*/  LEA R13, R2, 0x80, 0x1 ;  /* 0x00000080020d7811 */ /* 0x000fe200078e08ff */
[----:B------:R-:W-:Y:S01]  /*1670*/  IMAD R2, R8, 0x8, R16 ;  /* 0x0000000808027824 */ /* 0x000fe200078e0210 */
[----:B------:R1:W-:Y:S01]  /*1680*/  STL [R1+0x2c], R7 ;  /* 0x00002c0701007387 */ /* 0x0003e20000100800 */
[----:B------:R-:W-:Y:S02]  /*1690*/  LEA R238, R3, 0x4080, 0x1 ;  /* 0x0000408003ee7811 */ /* 0x000fe400078e08ff */
[C---:B------:R-:W-:Y:S01]  /*16a0*/  IADD3 R12, R13.reuse, -0x10, RZ ;  /* 0xfffffff00d0c7810 */ /* 0x040fe20007ffe0ff */
[C---:B------:R-:W-:Y:S01]  /*16b0*/  IMAD.IADD R8, R13.reuse, 0x1, R5 ;  /* 0x000000010d087824 */ /* 0x040fe200078e0205 */
[----:B------:R-:W-:Y:S01]  /*16c0*/  @P4 IADD3 R12, R13, 0x10, RZ ;  /* 0x000000100d0c4810 */ /* 0x000fe20007ffe0ff */
[----:B------:R-:W-:Y:S01]  /*16d0*/  STL [R1+0x88], R13 ;  /* 0x0000880d01007387 */ /* 0x000fe20000100800 */
[----:B------:R-:W-:-:S03]  /*16e0*/  SEL R0, R11, 0xffffffc0, !P0 ;  /* 0xffffffc00b007807 */ /* 0x000fc60004000000 */
[----:B------:R2:W-:Y:S02]  /*16f0*/  STL [R1+0x80], R2 ;  /* 0x0000800201007387 */ /* 0x0005e40000100800 */
[----:B------:R-:W-:Y:S02]  /*1700*/  IMAD.IADD R239, R238, 0x1, R0 ;  /* 0x00000001eeef7824 */ /* 0x000fe400078e0200 */
[----:B-1----:R-:W-:-:S04]  /*1710*/  IMAD.IADD R7, R13, 0x1, R6 ;  /* 0x000000010d077824 */ /* 0x002fc800078e0206 */
[----:B------:R-:W-:Y:S01]  /*1720*/  IMAD.IADD R3, R7, 0x1, R5 ;  /* 0x0000000107037824 */ /* 0x000fe200078e0205 */
[----:B------:R1:W-:Y:S04]  /*1730*/  STL [R1+0x94], R7 ;  /* 0x0000940701007387 */ /* 0x0003e80000100800 */
[----:B------:R3:W-:Y:S01]  /*1740*/  STL [R1+0xa4], R8 ;  /* 0x0000a40801007387 */ /* 0x0007e20000100800 */
[----:B--2---:R-:W-:-:S03]  /*1750*/  SEL R2, R10, 0xffffffe0, !P3 ;  /* 0xffffffe00a027807 */ /* 0x004fc60005800000 */
[----:B------:R-:W-:Y:S01]  /*1760*/  STL [R1+0x8c], R12 ;  /* 0x00008c0c01007387 */ /* 0x000fe20000100800 */
[--C-:B------:R-:W-:Y:S01]  /*1770*/  IADD3 R241, R0, R238, R2.reuse ;  /* 0x000000ee00f17210 */ /* 0x100fe20007ffe002 */
[----:B------:R-:W-:Y:S02]  /*1780*/  IMAD.IADD R240, R238, 0x1, R2 ;  /* 0x00000001eef07824 */ /* 0x000fe400078e0202 */
[----:B------:R2:W-:Y:S01]  /*1790*/  STL [R1+0xa0], R3 ;  /* 0x0000a00301007387 */ /* 0x0005e20000100800 */
[----:B-1----:R-:W-:Y:S02]  /*17a0*/  IMAD.IADD R7, R6, 0x1, R12 ;  /* 0x0000000106077824 */ /* 0x002fe400078e020c */
[----:B------:R-:W-:Y:S02]  /*17b0*/  IMAD R6, R9, 0x800, R238 ;  /* 0x0000080009067824 */ /* 0x000fe400078e02ee */
[----:B---3--:R-:W-:-:S05]  /*17c0*/  IMAD.IADD R8, R5, 0x1, R12 ;  /* 0x0000000105087824 */ /* 0x008fca00078e020c */
[----:B------:R-:W-:Y:S01]  /*17d0*/  STL [R1+0x9c], R8 ;  /* 0x00009c0801007387 */ /* 0x000fe20000100800 */
[----:B--2---:R-:W-:-:S03]  /*17e0*/  IMAD R3, R4, 0x2, R238 ;  /* 0x0000000204037824 */ /* 0x004fc600078e02ee */
[----:B------:R-:W-:Y:S01]  /*17f0*/  STL [R1+0x90], R7 ;  /* 0x0000900701007387 */ /* 0x000fe20000100800 */
[----:B------:R-:W-:-:S03]  /*1800*/  IMAD.IADD R4, R7, 0x1, R5 ;  /* 0x0000000107047824 */ /* 0x000fc600078e0205 */
[----:B------:R1:W-:Y:S04]  /*1810*/  STL [R1+0x4], R3 ;  /* 0x0000040301007387 */ /* 0x0003e80000100800 */
[----:B------:R2:W-:Y:S01]  /*1820*/  STL [R1+0x98], R4 ;  /* 0x0000980401007387 */ /* 0x0005e20000100800 */
[--C-:B-1----:R-:W-:Y:S02]  /*1830*/  IMAD.IADD R3, R2, 0x1, R6.reuse ;  /* 0x0000000102037824 */ /* 0x102fe400078e0206 */
[C---:B------:R-:W-:Y:S02]  /*1840*/  IMAD.IADD R2, R0.reuse, 0x1, R6 ;  /* 0x0000000100027824 */ /* 0x040fe400078e0206 */
[----:B------:R-:W-:Y:S01]  /*1850*/  IMAD.IADD R0, R0, 0x1, R3 ;  /* 0x0000000100007824 */ /* 0x000fe200078e0203 */
[----:B------:R2:W-:Y:S04]  /*1860*/  STL [R1+0x8], R3 ;  /* 0x0000080301007387 */ /* 0x0005e80000100800 */
[----:B------:R2:W-:Y:S04]  /*1870*/  STL [R1+0x10], R2 ;  /* 0x0000100201007387 */ /* 0x0005e80000100800 */
[----:B------:R2:W-:Y:S02]  /*1880*/  STL [R1+0xc], R0 ;  /* 0x00000c0001007387 */ /* 0x0005e40000100800 */
.L_x_521:
[----:B------:R-:W3:Y:S01]  /*1890*/  LDL R16, [R1+0x7c] ;  /* 0x00007c0001107983 */ /* 0x000ee20000100800 */
[----:B------:R-:W-:-:S02]  /*18a0*/  ISETP.NE.U32.AND P0, PT, RZ, c[0x0][0x370], PT ;  /* 0x0000dc00ff007a0c */ /* 0x000fc40003f05070 */
[----:B------:R-:W-:Y:S01]  /*18b0*/  ISETP.NE.U32.AND P2, PT, RZ, c[0x0][0x360], PT ;  /* 0x0000d800ff007a0c */ /* 0x000fe20003f45070 */
[----:B------:R-:W4:Y:S01]  /*18c0*/  LDL R15, [R1+0x78] ;  /* 0x00007800010f7983 */ /* 0x000f220000100800 */
[----:B------:R-:W-:Y:S02]  /*18d0*/  ISETP.NE.AND.EX P1, PT, RZ, c[0x0][0x374], PT, P0 ;  /* 0x0000dd00ff007a0c */ /* 0x000fe40003f25300 */
[----:B------:R-:W-:Y:S01]  /*18e0*/  ISETP.NE.AND.EX P0, PT, RZ, c[0x0][0x364], PT, P2 ;  /* 0x0000d900ff007a0c */ /* 0x000fe20003f05320 */
[----:B------:R-:W-:Y:S01]  /*18f0*/  IMAD.MOV.U32 R14, RZ, RZ, 0x4 ;  /* 0x00000004ff0e7424 */ /* 0x000fe200078e00ff */
[----:B------:R-:W-:Y:S02]  /*1900*/  ISETP.NE.U32.AND P3, PT, RZ, c[0x0][0x348], PT ;  /* 0x0000d200ff007a0c */ /* 0x000fe40003f65070 */
[----:B------:R-:W-:Y:S02]  /*1910*/  ISETP.NE.U32.AND P4, PT, RZ, c[0x0][0x350], PT ;  /* 0x0000d400ff007a0c */ /* 0x000fe40003f85070 */
[----:B------:R-:W-:-:S02]  /*1920*/  ISETP.NE.AND.EX P3, PT, RZ, c[0x0][0x34c], PT, P3 ;  /* 0x0000d300ff007a0c */ /* 0x000fc40003f65330 */
[----:B------:R-:W-:Y:S01]  /*1930*/  ISETP.NE.AND.EX P4, PT, RZ, c[0x0][0x354], PT, P4 ;  /* 0x0000d500ff007a0c */ /* 0x000fe20003f85340 */
[----:B--2---:R-:W-:Y:S01]  /*1940*/  IMAD.MOV.U32 R4, RZ, RZ, RZ ;  /* 0x000000ffff047224 */ /* 0x004fe200078e00ff */
[----:B------:R-:W-:-:S03]  /*1950*/  CS2R R12, SRZ ;  /* 0x00000000000c7805 */ /* 0x000fc6000001ff00 */
[----:B---3--:R-:W-:-:S05]  /*1960*/  @P0 IMAD.WIDE R8, R16, R14, c[0x0][0x360] ;  /* 0x0000d80010080625 */ /* 0x008fca00078e020e */
[----:B------:R-:W2:Y:S01]  /*1970*/  @P0 LDG.E R0, [R8.64] ;  /* 0x0000000608000981 */ /* 0x000ea2000c1e1900 */
[----:B------:R-:W-:-:S04]  /*1980*/  @P1 IMAD.WIDE R10, R16, R14, c[0x0][0x370] ;  /* 0x0000dc00100a1625 */ /* 0x000fc800078e020e */
[CC--:B------:R-:W-:Y:S01]  /*1990*/  IMAD.WIDE R6, R16.reuse, R14.reuse, c[0x0][0x348] ;  /* 0x0000d20010067625 */ /* 0x0c0fe200078e020e */
[----:B------:R1:W5:Y:S03]  /*19a0*/  @P1 LDG.E R4, [R10.64] ;  /* 0x000000060a041981 */ /* 0x000366000c1e1900 */
[----:B------:R-:W-:Y:S01]  /*19b0*/  IMAD.WIDE R2, R16, R14, c[0x0][0x350] ;  /* 0x0000d40010027625 */ /* 0x000fe200078e020e */
[----:B------:R1:W5:Y:S04]  /*19c0*/  @P3 LDG.E R13, [R6.64] ;  /* 0x00000006060d3981 */ /* 0x000368000c1e1900 */
[----:B------:R1:W5:Y:S01]  /*19d0*/  @P4 LDG.E R12, [R2.64] ;  /* 0x00000006020c4981 */ /* 0x000362000c1e1900 */
[----:B----4-:R-:W-:-:S05]  /*19e0*/  LOP3.LUT R29, R15, 0xffff, RZ, 0xc0, !PT ;  /* 0x0000ffff0f1d7812 */ /* 0x010fca00078ec0ff */
[----:B------:R1:W-:Y:S01]  /*19f0*/  STL [R1+0x84], R29 ;  /* 0x0000841d01007387 */ /* 0x0003e20000100800 */
[----:B------:R-:W-:Y:S03]  /*1a00*/  YIELD ;  /* 0x0000000000007946 */ /* 0x000fe60003800000 */
[----:B--2---:R1:W-:Y:S01]  /*1a10*/  @P0 STL [R1+0x34], R0 ;  /* 0x0000340001000387 */ /* 0x0043e20000100800 */
[----:B------:R-:W-:Y:S05]  /*1a20*/  @P0 BRA `(.L_x_395) ;  /* 0x0000007000000947 */ /* 0x000fea0003800000 */
[----:B-1----:R-:W-:-:S05]  /*1a30*/  MOV R0, c[0x0][0x168] ;  /* 0x00005a0000007a02 */ /* 0x002fca0000000f00 */
[----:B------:R1:W-:Y:S01]  /*1a40*/  STL [R1+0x34], R0 ;  /* 0x0000340001007387 */ /* 0x0003e20000100800 */
[----:B------:R-:W-:Y:S05]  /*1a50*/  @!P3 BRA `(.L_x_395) ;  /* 0x000000400000b947 */ /* 0x000fea0003800000 */
[----:B------:R-:W2:Y:S04]  /*1a60*/  LDG.E R5, [R6.64] ;  /* 0x0000000606057981 */ /* 0x000ea8000c1e1900 */
[----:B-1----:R-:W2:Y:S02]  /*1a70*/  LDG.E R0, [R6.64+0x4] ;  /* 0x0000040606007981 */ /* 0x002ea4000c1e1900 */
[----:B--2---:R-:W-:-:S05]  /*1a80*/  IADD3 R0, -R5, R0, RZ ;  /* 0x0000000005007210 */ /* 0x004fca0007ffe1ff */
[----:B------:R1:W-:Y:S02]  /*1a90*/  STL [R1+0x34], R0 ;  /* 0x0000340001007387 */ /* 0x0003e40000100800 */
.L_x_395:
[----:B------:R-:W-:-:S04]  /*1aa0*/  ISETP.NE.U32.AND P0, PT, RZ, c[0x0][0x368], PT ;  /* 0x0000da00ff007a0c */ /* 0x000fc80003f05070 */
[----:B------:R-:W-:-:S13]  /*1ab0*/  ISETP.NE.AND.EX P0, PT, RZ, c[0x0][0x36c], PT, P0 ;  /* 0x0000db00ff007a0c */ /* 0x000fda0003f05300 */
[----:B------:R-:W-:Y:S05]  /*1ac0*/  @!P0 BRA `(.L_x_396) ;  /* 0x0000003000008947 */ /* 0x000fea0003800000 */
[----:B-1----:R-:W-:-:S05]  /*1ad0*/  IMAD.WIDE R2, R16, R14, c[0x0][0x368] ;  /* 0x0000da0010027625 */ /* 0x002fca00078e020e */
[----:B------:R1:W5:Y:S01]  /*1ae0*/  LDG.E R0, [R2.64] ;  /* 0x0000000602007981 */ /* 0x000362000c1e1900 */
[----:B------:R-:W-:Y:S05]  /*1af0*/  BRA `(.L_x_397) ;  /* 0x0000005000007947 */ /* 0x000fea0003800000 */
.L_x_396:
[----:B-1----:R-:W-:Y:S01]  /*1b00*/  MOV R0, c[0x0][0x1d0] ;  /* 0x0000740000007a02 */ /* 0x002fe20000000f00 */
[----:B------:R-:W-:Y:S05]  /*1b10*/  @!P4 BRA `(.L_x_397) ;  /* 0x000000300000c947 */ /* 0x000fea0003800000 */
[----:B------:R-:W2:Y:S04]  /*1b20*/  LDG.E R5, [R2.64] ;  /* 0x0000000602057981 */ /* 0x000ea8000c1e1900 */
[----:B------:R-:W2:Y:S02]  /*1b30*/  LDG.E R0, [R2.64+0x4] ;  /* 0x0000040602007981 */ /* 0x000ea4000c1e1900 */
[----:B--2---:R-:W-:Y:S02]  /*1b40*/  IADD3 R0, -R5, R0, RZ ;  /* 0x0000000005007210 */ /* 0x004fe40007ffe1ff */
.L_x_397:
[----:B-1----:R-:W2:Y:S04]  /*1b50*/  LDL R3, [R1+0x34] ;  /* 0x0000340001037983 */ /* 0x002ea80000100800 */
[----:B------:R-:W3:Y:S04]  /*1b60*/  LDL.LU R2, [R1+0x74] ;  /* 0x0000740001027983 */ /* 0x000ee80000300800 */
[----:B------:R-:W4:Y:S01]  /*1b70*/  LDL.LU R28, [R1+0x14] ;  /* 0x00001400011c7983 */ /* 0x000f220000300800 */
[----:B------:R-:W-:-:S02]  /*1b80*/  IMAD.MOV.U32 R111, RZ, RZ, c[0x0][0x2c4] ;  /* 0x0000b100ff6f7624 */ /* 0x000fc400078e00ff */
[----:B------:R-:W-:Y:S02]  /*1b90*/  IMAD.MOV.U32 R110, RZ, RZ, c[0x0][0x32c] ;  /* 0x0000cb00ff6e7624 */ /* 0x000fe400078e00ff */
[--C-:B-----5:R-:W-:Y:S01]  /*1ba0*/  IMAD.IADD R122, R0, 0x1, -R4.reuse ;  /* 0x00000001007a7824 */ /* 0x120fe200078e0a04 */
[----:B------:R-:W-:Y:S01]  /*1bb0*/  ISETP.NE.AND P5, PT, R111, 0x1, PT ;  /* 0x000000016f00780c */ /* 0x000fe20003fa5270 */
[----:B------:R-:W-:Y:S01]  /*1bc0*/  IMAD.IADD R23, R12, 0x1, R4 ;  /* 0x000000010c177824 */ /* 0x000fe200078e0204 */
[----:B------:R-:W-:Y:S01]  /*1bd0*/  ISETP.GE.AND P1, PT, R110, 0x1, PT ;  /* 0x000000016e00780c */ /* 0x000fe20003f26270 */
[----:B--2---:R-:W-:Y:S02]  /*1be0*/  IMAD.MOV.U32 R114, RZ, RZ, R3 ;  /* 0x000000ffff727224 */ /* 0x004fe400078e0003 */
[----:B---3--:R-:W-:Y:S01]  /*1bf0*/  IMAD.SHL.U32 R115, R2, 0x80, RZ ;  /* 0x0000008002737824 */ /* 0x008fe200078e00ff */
[----:B----4-:R-:W-:-:S04]  /*1c00*/  LOP3.LUT R28, R28, 0xfffff7ff, RZ, 0xc0, !PT ;  /* 0xfffff7ff1c1c7812 */ /* 0x010fc800078ec0ff */
[----:B------:R1:W-:Y:S01]  /*1c10*/  STL [R1+0x68], R115 ;  /* 0x0000687301007387 */ /* 0x0003e20000100800 */
[----:B------:R-:W-:Y:S02]  /*1c20*/  IADD3 R2, R115, 0x7f, RZ ;  /* 0x0000007f73027810 */ /* 0x000fe40007ffe0ff */
[----:B------:R-:W-:Y:S01]  /*1c30*/  @P5 LOP3.LUT R28, R28, 0x800, RZ, 0xfc, !PT ;  /* 0x000008001c1c5812 */ /* 0x000fe200078efcff */
[----:B------:R1:W-:Y:S02]  /*1c40*/  STL [R1+0x38], R122 ;  /* 0x0000387a01007387 */ /* 0x0003e40000100800 */
[----:B------:R-:W-:Y:S01]  /*1c50*/  @P5 IMAD.HI.U32 R3, R2, c[0x0][0x2c8], RZ ;  /* 0x0000b20002035a27 */ /* 0x000fe200078e00ff */
[----:B------:R-:W-:-:S03]  /*1c60*/  LOP3.LUT R28, R28, 0xffffefff, RZ, 0xc0, !PT ;  /* 0xffffefff1c1c7812 */ /* 0x000fc600078ec0ff */
[----:B------:R-:W-:Y:S01]  /*1c70*/  IMAD.MOV.U32 R0, RZ, RZ, R2 ;  /* 0x000000ffff007224 */ /* 0x000fe200078e0002 */
[----:B------:R-:W-:Y:S02]  /*1c80*/  @P1 LOP3.LUT R28, R28, 0x1000, RZ, 0xfc, !PT ;  /* 0x000010001c1c1812 */ /* 0x000fe400078efcff */
[----:B------:R-:W-:Y:S02]  /*1c90*/  IADD3 R2, R122, 0x1, -R114 ;  /* 0x000000017a027810 */ /* 0x000fe40007ffe872 */
[----:B------:R-:W-:Y:S01]  /*1ca0*/  @P5 SHF.R.U32.HI R0, RZ, c[0x0][0x2cc], R3 ;  /* 0x0000b300ff005a19 */ /* 0x000fe20000011603 */
[----:B------:R1:W-:Y:S04]  /*1cb0*/  STL [R1+0x14], R28 ;  /* 0x0000141c01007387 */ /* 0x0003e80000100800 */
[----:B------:R-:W-:-:S05]  /*1cc0*/  IMAD.IADD R0, R2, 0x1, R0 ;  /* 0x0000000102007824 */ /* 0x000fca00078e0200 */
[----:B------:R-:W-:Y:S01]  /*1cd0*/  IADD3 R3, R0, c[0x0][0x328], RZ ;  /* 0x0000ca0000037a10 */ /* 0x000fe20007ffe0ff */
[----:B------:R-:W-:Y:S05]  /*1ce0*/  @!P1 BRA `(.L_x_398) ;  /* 0x0000010000009947 */ /* 0x000fea0003800000 */
[C---:B------:R-:W-:Y:S01]  /*1cf0*/  ISETP.GT.AND P0, PT, R0.reuse, RZ, PT ;  /* 0x000000ff0000720c */ /* 0x040fe20003f04270 */
[----:B------:R-:W-:Y:S01]  /*1d00*/  BSSY B0, `(.L_x_399) ;  /* 0x000000c000007945 */ /* 0x000fe20003800000 */
[----:B------:R-:W-:-:S11]  /*1d10*/  IADD3 R2, R0, -0x1, RZ ;  /* 0xffffffff00027810 */ /* 0x000fd60007ffe0ff */
[----:B------:R-:W-:Y:S05]  /*1d20*/  @P0 BRA `(.L_x_400) ;  /* 0x0000006000000947 */ /* 0x000fea0003800000 */
[----:B------:R-:W-:Y:S01]  /*1d30*/  ISETP.NE.AND P0, PT, R110, 0x1, PT ;  /* 0x000000016e00780c */ /* 0x000fe20003f05270 */
[----:B------:R-:W-:-:S12]  /*1d40*/  IMAD.MOV R0, RZ, RZ, -R0 ;  /* 0x000000ffff007224 */ /* 0x000fd800078e0a00 */
[----:B------:R-:W-:-:S05]  /*1d50*/  @P0 IMAD.HI.U32 R2, R0, c[0x0][0x330], RZ ;  /* 0x0000cc0000020a27 */ /* 0x000fca00078e00ff */
[----:B------:R-:W-:-:S04]  /*1d60*/  @P0 SHF.R.U32.HI R0, RZ, c[0x0][0x334], R2 ;  /* 0x0000cd00ff000a19 */ /* 0x000fc80000011602 */
[----:B------:R-:W-:Y:S01]  /*1d70*/  LOP3.LUT R2, RZ, R0, RZ, 0x33, !PT ;  /* 0x00000000ff027212 */ /* 0x000fe200078e33ff */
[----:B------:R-:W-:Y:S05]  /*1d80*/  BRA `(.L_x_401) ;  /* 0x0000003000007947 */ /* 0x000fea0003800000 */
.L_x_400:
[----:B------:R-:W-:-:S13]  /*1d90*/  ISETP.NE.AND P0, PT, R110, 0x1, PT ;  /* 0x000000016e00780c */ /* 0x000fda0003f05270 */
[----:B------:R-:W-:-:S05]  /*1da0*/  @P0 IMAD.HI.U32 R0, R2, c[0x0][0x330], RZ ;  /* 0x0000cc0002000a27 */ /* 0x000fca00078e00ff */
[----:B------:R-:W-:Y:S02]  /*1db0*/  @P0 SHF.R.U32.HI R2, RZ, c[0x0][0x334], R0 ;  /* 0x0000cd00ff020a19 */ /* 0x000fe40000011600 */
.L_x_401:
[----:B------:R-:W-:Y:S05]  /*1dc0*/  BSYNC B0 ;  /* 0x0000000000007941 */ /* 0x000fea0003800000 */
.L_x_399:
[----:B------:R-:W-:-:S05]  /*1dd0*/  IMAD R2, R2, R110, c[0x0][0x32c] ;  /* 0x0000cb0002027624 */ /* 0x000fca00078e026e */
[----:B------:R-:W-:-:S04]  /*1de0*/  IMNMX R3, R3, R2, PT ;  /* 0x0000000203037217 */ /* 0x000fc80003800200 */
.L_x_398:
[----:B------:R-:W-:Y:S01]  /*1df0*/  IADD3 R3, R3, 0x2f, RZ ;  /* 0x0000002f03037810 */ /* 0x000fe20007ffe0ff */
[----:B------:R-:W-:Y:S01]  /*1e00*/  @P5 IMAD.HI.U32 R4, R115, c[0x0][0x2c8], RZ ;  /* 0x0000b20073045a27 */ /* 0x000fe200078e00ff */
[----:B------:R-:W-:-:S03]  /*1e10*/  IADD3 R2, R122, 0x2f, RZ ;  /* 0x0000002f7a027810 */ /* 0x000fc60007ffe0ff */
[----:B------:R-:W-:-:S04]  /*1e20*/  IMAD.HI R6, R3, 0x2aaaaaab, RZ ;  /* 0x2aaaaaab03067827 */ /* 0x000fc800078e02ff */
[----:B------:R-:W-:Y:S01]  /*1e30*/  IMAD.HI R2, R2, 0x2aaaaaab, RZ ;  /* 0x2aaaaaab02027827 */ /* 0x000fe200078e02ff */
[----:B------:R-:W-:-:S03]  /*1e40*/  SHF.R.U32.HI R5, RZ, 0x1f, R6 ;  /* 0x0000001fff057819 */ /* 0x000fc60000011606 */
[----:B------:R-:W-:Y:S01]  /*1e50*/  IMAD.MOV.U32 R0, RZ, RZ, R115 ;  /* 0x000000ffff007224 */ /* 0x000fe200078e0073 */
[----:B------:R-:W-:Y:S01]  /*1e60*/  @P5 SHF.R.U32.HI R0, RZ, c[0x0][0x2cc], R4 ;  /* 0x0000b300ff005a19 */ /* 0x000fe20000011604 */
[----:B------:R-:W-:Y:S01]  /*1e70*/  IMAD.IADD R3, R122, 0x1, -R114 ;  /* 0x000000017a037824 */ /* 0x000fe200078e0a72 */
[----:B------:R-:W-:Y:S02]  /*1e80*/  SHF.R.U32.HI R4, RZ, 0x1f, R2 ;  /* 0x0000001fff047819 */ /* 0x000fe40000011602 */
[----:B------:R-:W-:Y:S01]  /*1e90*/  LEA.HI.SX32 R5, R6, R5, 0x1d ;  /* 0x0000000506057211 */ /* 0x000fe200078feaff */
[----:B------:R-:W-:Y:S01]  /*1ea0*/  IMAD.IADD R0, R3, 0x1, R0 ;  /* 0x0000000103007824 */ /* 0x000fe200078e0200 */
[----:B------:R-:W-:-:S04]  /*1eb0*/  LEA.HI.SX32 R3, R2, R4, 0x1d ;  /* 0x0000000402037211 */ /* 0x000fc800078feaff */
[----:B------:R-:W-:Y:S02]  /*1ec0*/  IADD3 R2, R0, -c[0x0][0x324], RZ ;  /* 0x8000c90000027a10 */ /* 0x000fe40007ffe0ff */
[----:B------:R-:W-:Y:S01]  /*1ed0*/  IMNMX R11, R3, R5, PT ;  /* 0x00000005030b7217 */ /* 0x000fe20003800200 */
[----:B------:R-:W-:Y:S05]  /*1ee0*/  @!P1 BRA `(.L_x_402) ;  /* 0x000000f000009947 */ /* 0x000fea0003800000 */
[----:B------:R-:W-:Y:S01]  /*1ef0*/  ISETP.GT.AND P0, PT, R0, -0x1, PT ;  /* 0xffffffff0000780c */ /* 0x000fe20003f04270 */
[----:B------:R-:W-:-:S12]  /*1f00*/  BSSY B0, `(.L_x_403) ;  /* 0x000000b000007945 */ /* 0x000fd80003800000 */
[----:B------:R-:W-:Y:S05]  /*1f10*/  @P0 BRA `(.L_x_404) ;  /* 0x0000006000000947 */ /* 0x000fea0003800000 */
[----:B------:R-:W-:Y:S02]  /*1f20*/  ISETP.NE.AND P0, PT, R110, 0x1, PT ;  /* 0x000000016e00780c */ /* 0x000fe40003f05270 */
[----:B------:R-:W-:-:S11]  /*1f30*/  LOP3.LUT R0, RZ, R0, RZ, 0x33, !PT ;  /* 0x00000000ff007212 */ /* 0x000fd600078e33ff */
[----:B------:R-:W-:-:S05]  /*1f40*/  @P0 IMAD.HI.U32 R3, R0, c[0x0][0x330], RZ ;  /* 0x0000cc0000030a27 */ /* 0x000fca00078e00ff */
[----:B------:R-:W-:-:S04]  /*1f50*/  @P0 SHF.R.U32.HI R0, RZ, c[0x0][0x334], R3 ;  /* 0x0000cd00ff000a19 */ /* 0x000fc80000011603 */
[----:B------:R-:W-:Y:S01]  /*1f60*/  LOP3.LUT R0, RZ, R0, RZ, 0x33, !PT ;  /* 0x00000000ff007212 */ /* 0x000fe200078e33ff */
[----:B------:R-:W-:Y:S05]  /*1f70*/  BRA `(.L_x_405) ;  /* 0x0000003000007947 */ /* 0x000fea0003800000 */
.L_x_404:
[----:B------:R-:W-:-:S13]  /*1f80*/  ISETP.NE.AND P0, PT, R110, 0x1, PT ;  /* 0x000000016e00780c */ /* 0x000fda0003f05270 */
[----:B------:R-:W-:-:S05]  /*1f90*/  @P0 IMAD.HI.U32 R3, R0, c[0x0][0x330], RZ ;  /* 0x0000cc0000030a27 */ /* 0x000fca00078e00ff */
[----:B------:R-:W-:Y:S02]  /*1fa0*/  @P0 SHF.R.U32.HI R0, RZ, c[0x0][0x334], R3 ;  /* 0x0000cd00ff000a19 */ /* 0x000fe40000011603 */
.L_x_405:
[----:B------:R-:W-:Y:S05]  /*1fb0*/  BSYNC B0 ;  /* 0x0000000000007941 */ /* 0x000fea0003800000 */
.L_x_403:
[----:B------:R-:W-:-:S05]  /*1fc0*/  IMAD R0, R0, c[0x0][0x32c], RZ ;  /* 0x0000cb0000007a24 */ /* 0x000fca00078e02ff */
[----:B------:R-:W-:-:S05]  /*1fd0*/  IMNMX R2, R2, R0, !PT ;  /* 0x0000000002027217 */ /* 0x000fca0007800200 */
.L_x_402:
[----:B------:R-:W-:Y:S01]  /*1fe0*/  IMAD.HI R2, R2, 0x2aaaaaab, RZ ;  /* 0x2aaaaaab02027827 */ /* 0x000fe200078e02ff */
[C---:B------:R-:W-:Y:S01]  /*1ff0*/  LOP3.LUT R3, R15.reuse, 0xff000000, RZ, 0xc0, !PT ;  /* 0xff0000000f037812 */ /* 0x040fe200078ec0ff */
[----:B------:R-:W-:Y:S03]  /*2000*/  BSSY B0, `(.L_x_406) ;  /* 0x000002d000007945 */ /* 0x000fe60003800000 */
[----:B------:R-:W-:Y:S02]  /*2010*/  SHF.R.U32.HI R0, RZ, 0x1f, R2 ;  /* 0x0000001fff007819 */ /* 0x000fe40000011602 */
[----:B------:R-:W-:Y:S02]  /*2020*/  SHF.R.U32.HI R3, RZ, 0x8, R3 ;  /* 0x00000008ff037819 */ /* 0x000fe40000011603 */
[----:B------:R-:W-:Y:S02]  /*2030*/  LEA.HI.SX32 R2, R2, R0, 0x1d ;  /* 0x0000000002027211 */ /* 0x000fe400078feaff */
[----:B------:R-:W-:-:S02]  /*2040*/  LOP3.LUT R0, R15, 0xff0000, RZ, 0xc0, !PT ;  /* 0x00ff00000f007812 */ /* 0x000fc400078ec0ff */
[----:B------:R-:W-:Y:S01]  /*2050*/  IMNMX R6, RZ, R2, !PT ;  /* 0x00000002ff067217 */ /* 0x000fe20007800200 */
[----:B------:R-:W-:Y:S01]  /*2060*/  IMAD.MOV.U32 R2, RZ, RZ, RZ ;  /* 0x000000ffff027224 */ /* 0x000fe200078e00ff */
[----:B------:R-:W-:Y:S02]  /*2070*/  LEA.HI R0, R0, R3, RZ, 0x10 ;  /* 0x0000000300007211 */ /* 0x000fe400078f80ff */
[----:B------:R-:W-:Y:S02]  /*2080*/  ISETP.GT.AND P0, PT, R11, R6, PT ;  /* 0x000000060b00720c */ /* 0x000fe40003f04270 */
[----:B------:R-:W-:Y:S02]  /*2090*/  LOP3.LUT R12, R0, 0xff, RZ, 0xc0, !PT ;  /* 0x000000ff000c7812 */ /* 0x000fe400078ec0ff */
[----:B------:R-:W-:-:S03]  /*20a0*/  SHF.R.U32.HI R5, RZ, 0x10, R0 ;  /* 0x00000010ff057819 */ /* 0x000fc60000011600 */
[----:B------:R2:W-:Y:S04]  /*20b0*/  STL [R1+0x78], R12 ;  /* 0x0000780c01007387 */ /* 0x0005e80000100800 */
[----:B------:R2:W-:Y:S02]  /*20c0*/  STL [R1+0x74], R5 ;  /* 0x0000740501007387 */ /* 0x0005e40000100800 */
[----:B------:R-:W-:Y:S05]  /*20d0*/  @!P0 BRA `(.L_x_407) ;  /* 0x000001f000008947 */ /* 0x000fea0003800000 */
[----:B------:R-:W-:-:S04]  /*20e0*/  ISETP.NE.AND P0, PT, R5, RZ, PT ;  /* 0x000000ff0500720c */ /* 0x000fc80003f05270 */
[----:B------:R-:W-:-:S04]  /*20f0*/  SEL R0, R5, c[0x0][0x338], P0 ;  /* 0x0000ce0005007a07 */ /* 0x000fc80000000000 */
[----:B------:R-:W-:Y:S02]  /*2100*/  IABS R3, R0 ;  /* 0x0000000000037213 */ /* 0x000fe40000000000 */
[----:B------:R-:W-:Y:S02]  /*2110*/  IADD3 R7, R0, -0x1, R11 ;  /* 0xffffffff00077810 */ /* 0x000fe40007ffe00b */
[----:B------:R-:W3:Y:S03]  /*2120*/  I2F.RP R2, R3 ;  /* 0x0000000300027306 */ /* 0x000ee60000209400 */
[----:B------:R-:W-:-:S05]  /*2130*/  IMAD.IADD R7, R7, 0x1, -R6 ;  /* 0x0000000107077824 */ /* 0x000fca00078e0a06 */
[----:B------:R-:W-:Y:S01]  /*2140*/  IABS R10, R7 ;  /* 0x00000007000a7213 */ /* 0x000fe20000000000 */
[----:B---3--:R-:W3:Y:S02]  /*2150*/  MUFU.RCP R2, R2 ;  /* 0x0000000200027308 */ /* 0x008ee40000001000 */
[----:B---3--:R-:W-:-:S06]  /*2160*/  IADD3 R2, R2, 0xffffffe, RZ ;  /* 0x0ffffffe02027810 */ /* 0x008fcc0007ffe0ff */
[----:B--2---:R-:W2:Y:S02]  /*2170*/  F2I.FTZ.U32.TRUNC.NTZ R5, R2 ;  /* 0x0000000200057305 */ /* 0x004ea4000021f000 */
[----:B--2---:R-:W-:-:S04]  /*2180*/  IMAD.MOV R2, RZ, RZ, -R5 ;  /* 0x000000ffff027224 */ /* 0x004fc800078e0a05 */
        /* <DEDUP_REMOVED lines=20> */
.L_x_407:
[----:B------:R-:W-:Y:S05]  /*22d0*/  BSYNC B0 ;  /* 0x0000000000007941 */ /* 0x000fea0003800000 */
.L_x_406:
[----:B------:R-:W-:Y:S01]  /*22e0*/  IMAD R126, R12, R2, R6 ;  /* 0x000000020c7e7224 */ /* 0x000fe200078e0206 */
        /* <DEDUP_REMOVED lines=72> */
[----:B---3--:R-:W-:Y:S01]  /*2770*/  ISETP.NE.U32.AND P1, PT, RZ, c[0x0][0x340], PT ;  /* 0x0000d000ff007a0c */ /* 0x008fe20003f25070 */
[----:B------:R-:W3:Y:S03]  /*2780*/  LDL R118, [R1+0x18] ;  /* 0x0000180001767983 */ /* 0x000ee60000100800 */
[----:B------:R-:W-:Y:S01]  /*2790*/  ISETP.NE.AND.EX P1, PT, RZ, c[0x0][0x344], PT, P1 ;  /* 0x0000d100ff007a0c */ /* 0x000fe20003f25310 */
[----:B------:R-:W4:-:S12]  /*27a0*/  S2R R4, SR_TID.X ;  /* 0x0000000000047919 */ /* 0x000f180000002100 */
[----:B------:R-:W-:-:S05]  /*27b0*/  @P1 IMAD.WIDE R2, R16, R14, c[0x0][0x340] ;  /* 0x0000d00010021625 */ /* 0x000fca00078e020e */
[----:B--2---:R5:W2:Y:S01]  /*27c0*/  @P1 LDG.E R9, [R2.64] ;  /* 0x0000000602091981 */ /* 0x004aa2000c1e1900 */
[----:B------:R-:W-:Y:S01]  /*27d0*/  SHF.R.S32.HI R0, RZ, 0x1f, R13 ;  /* 0x0000001fff007819 */ /* 0x000fe2000001140d */
[----:B------:R-:W-:Y:S01]  /*27e0*/  WARPSYNC 0xffffffff ;  /* 0xffffffff00007948 */ /* 0x000fe20003800000 */
[----:B------:R-:W-:Y:S01]  /*27f0*/  SHF.R.S32.HI R8, RZ, 0x1f, R16 ;  /* 0x0000001fff087819 */ /* 0x000fe20000011410 */
[----:B------:R-:W-:Y:S01]  /*2800*/  IMAD R18, R114, c[0x0][0x2c4], RZ ;  /* 0x0000b10072127a24 */ /* 0x000fe200078e02ff */
[----:B------:R-:W-:Y:S01]  /*2810*/  BAR.SYNC.DEFER_BLOCKING 0x0 ;  /* 0x0000000000007b1d */ /* 0x000fe20000010000 */
[----:B------:R-:W-:Y:S01]  /*2820*/  IMAD R0, R0, c[0x0][0x178], RZ ;  /* 0x00005e0000007a24 */ /* 0x000fe200078e02ff */
[----:B----4-:R-:W-:Y:S01]  /*2830*/  SHF.R.S32.HI R27, RZ, 0x1f, R4 ;  /* 0x0000001fff1b7819 */ /* 0x010fe20000011404 */
[----:B------:R-:W-:Y:S01]  /*2840*/  IMAD.MOV.U32 R123, RZ, RZ, R28 ;  /* 0x000000ffff7b7224 */ /* 0x000fe200078e001c */
[----:B------:R-:W-:Y:S01]  /*2850*/  SHF.R.S32.HI R119, RZ, 0x1f, R4 ;  /* 0x0000001fff777819 */ /* 0x000fe20000011404 */
[----:B------:R-:W-:Y:S01]  /*2860*/  IMAD R0, R13, c[0x0][0x17c], R0 ;  /* 0x00005f000d007a24 */ /* 0x000fe200078e0200 */
[----:B------:R-:W-:-:S02]  /*2870*/  LEA.HI R27, R27, R4, RZ, 0x3 ;  /* 0x000000041b1b7211 */ /* 0x000fc400078f18ff */
[----:B------:R-:W-:Y:S02]  /*2880*/  LEA.HI R119, R119, R4, RZ, 0x3 ;  /* 0x0000000477777211 */ /* 0x000fe400078f18ff */
[----:B------:R-:W-:Y:S02]  /*2890*/  LOP3.LUT R27, R27, 0xfffffff8, RZ, 0xc0, !PT ;  /* 0xfffffff81b1b7812 */ /* 0x000fe400078ec0ff */
[----:B------:R-:W-:Y:S02]  /*28a0*/  SHF.R.S32.HI R119, RZ, 0x3, R119 ;  /* 0x00000003ff777819 */ /* 0x000fe40000011477 */
[----:B------:R-:W-:Y:S01]  /*28b0*/  SEL R6, R8, RZ, !P3 ;  /* 0x000000ff08067207 */ /* 0x000fe20005800000 */
[----:B------:R-:W-:Y:S01]  /*28c0*/  IMAD.IADD R27, R4, 0x1, -R27 ;  /* 0x00000001041b7824 */ /* 0x000fe200078e0a1b */
[----:B------:R-:W-:Y:S01]  /*28d0*/  SEL R4, R16, RZ, !P3 ;  /* 0x000000ff10047207 */ /* 0x000fe20005800000 */
[----:B------:R-:W-:Y:S01]  /*28e0*/  IMAD.IADD R17, R119, 0x1, R115 ;  /* 0x0000000177117824 */ /* 0x000fe200078e0273 */
[----:B------:R-:W-:Y:S01]  /*28f0*/  IADD3 R77, R134, -0x1, RZ ;  /* 0xffffffff864d7810 */ /* 0x000fe20007ffe0ff */
[----:B------:R-:W-:-:S02]  /*2900*/  IMAD R5, R27, 0x20, R119 ;  /* 0x000000201b057824 */ /* 0x000fc400078e0277 */
[----:B-----5:R-:W-:-:S04]  /*2910*/  IMAD.WIDE.U32 R2, R13, c[0x0][0x178], RZ ;  /* 0x00005e000d027a25 */ /* 0x020fc800078e00ff */
[----:B------:R-:W-:Y:S02]  /*2920*/  IMAD.IADD R5, R115, 0x1, R5 ;  /* 0x0000000173057824 */ /* 0x000fe400078e0205 */
[----:B------:R-:W-:Y:S02]  /*2930*/  IMAD.IADD R3, R3, 0x1, R0 ;  /* 0x0000000103037824 */ /* 0x000fe400078e0200 */
[----:B------:R-:W-:-:S04]  /*2940*/  @P5 IMAD.HI.U32 R7, R5, c[0x0][0x2c8], RZ ;  /* 0x0000b20005075a27 */ /* 0x000fc800078e00ff */
[----:B------:R-:W-:-:S04]  /*2950*/  IMAD.WIDE.U32 R2, R29, c[0x0][0x1b8], R2 ;  /* 0x00006e001d027a25 */ /* 0x000fc800078e0002 */
[----:B------:R-:W-:Y:S01]  /*2960*/  IMAD.MOV.U32 R0, RZ, RZ, R5 ;  /* 0x000000ffff007224 */ /* 0x000fe200078e0005 */
[----:B------:R-:W-:Y:S01]  /*2970*/  @P5 SHF.R.U32.HI R0, RZ, c[0x0][0x2cc], R7 ;  /* 0x0000b300ff005a19 */ /* 0x000fe20000011607 */
[----:B------:R-:W-:Y:S02]  /*2980*/  IMAD R3, R29, c[0x0][0x1bc], R3 ;  /* 0x00006f001d037a24 */ /* 0x000fe400078e0203 */
[----:B------:R-:W-:Y:S01]  /*2990*/  IMAD R6, R6, c[0x0][0x1c0], RZ ;  /* 0x0000700006067a24 */ /* 0x000fe200078e02ff */
[----:B------:R-:W-:Y:S01]  /*29a0*/  SHF.R.S32.HI R7, RZ, 0x1f, R0 ;  /* 0x0000001fff077819 */ /* 0x000fe20000011400 */
[----:B------:R-:W-:-:S04]  /*29b0*/  IMAD.WIDE.U32 R2, R4, c[0x0][0x1c0], R2 ;  /* 0x0000700004027a25 */ /* 0x000fc800078e0002 */
[----:B------:R-:W-:Y:S02]  /*29c0*/  IMAD R6, R4, c[0x0][0x1c4], R6 ;  /* 0x0000710004067a24 */ /* 0x000fe400078e0206 */
[----:B------:R-:W-:Y:S02]  /*29d0*/  IMAD.MOV R4, RZ, RZ, -R0 ;  /* 0x000000ffff047224 */ /* 0x000fe400078e0a00 */
[----:B------:R-:W-:Y:S02]  /*29e0*/  IMAD.IADD R3, R3, 0x1, R6 ;  /* 0x0000000103037824 */ /* 0x000fe400078e0206 */
        /* <DEDUP_REMOVED lines=11> */
[----:B------:R-:W4:Y:S03]  /*2aa0*/  SHFL.IDX PT, R6, R14, RZ, 0x181f ;  /* 0x00181fff0e067589 */ /* 0x000f2600000e0000 */
[----:B------:R-:W-:Y:S01]  /*2ab0*/  LEA.HI.X R15, R2, c[0x0][0x164], R0, 0x1, P0 ;  /* 0x00005900020f7a11 */ /* 0x000fe200000f0c00 */
[----:B------:R-:W-:Y:S01]  /*2ac0*/  IMAD.SHL.U32 R2, R27, 0x8, RZ ;  /* 0x000000081b027824 */ /* 0x000fe200078e00ff */
[----:B------:R-:W-:-:S03]  /*2ad0*/  ISETP.GE.AND P0, PT, R17, R18, PT ;  /* 0x000000121100720c */ /* 0x000fc60003f06270 */
[----:B------:R-:W5:Y:S01]  /*2ae0*/  SHFL.IDX PT, R7, R15, RZ, 0x181f ;  /* 0x00181fff0f077589 */ /* 0x000f6200000e0000 */
[C---:B------:R-:W-:Y:S02]  /*2af0*/  IADD3 R0, R2.reuse, 0x40, RZ ;  /* 0x0000004002007810 */ /* 0x040fe40007ffe0ff */
[C---:B------:R-:W-:Y:S02]  /*2b00*/  IADD3 R25, R2.reuse, 0x80, RZ ;  /* 0x0000008002197810 */ /* 0x040fe40007ffe0ff */
[----:B------:R-:W-:Y:S02]  /*2b10*/  SHF.R.S32.HI R19, RZ, 0x1f, R0 ;  /* 0x0000001fff137819 */ /* 0x000fe40000011400 */
[----:B------:R-:W-:Y:S02]  /*2b20*/  IADD3 R24, R2, 0xc0, RZ ;  /* 0x000000c002187810 */ /* 0x000fe40007ffe0ff */
[----:B------:R-:W-:Y:S02]  /*2b30*/  SHF.R.S32.HI R3, RZ, 0x1f, R2 ;  /* 0x0000001fff037819 */ /* 0x000fe40000011402 */
[----:B------:R-:W-:-:S02]  /*2b40*/  ISETP.GE.AND P5, PT, R25, c[0x0][0x198], PT ;  /* 0x0000660019007a0c */ /* 0x000fc40003fa6270 */
[----:B------:R-:W-:Y:S02]  /*2b50*/  ISETP.GE.AND P6, PT, R24, c[0x0][0x198], PT ;  /* 0x0000660018007a0c */ /* 0x000fe40003fc6270 */
[----:B------:R-:W-:Y:S02]  /*2b60*/  SHF.R.S32.HI R22, RZ, 0x1f, R25 ;  /* 0x0000001fff167819 */ /* 0x000fe40000011419 */
[CC--:B----4-:R-:W-:Y:S02]  /*2b70*/  @!P0 LEA R12, P3, R0.reuse, R6.reuse, 0x1 ;  /* 0x00000006000c8211 */ /* 0x0d0fe400078608ff */
[----:B------:R-:W-:Y:S02]  /*2b80*/  @!P0 LEA R10, P2, R25, R6, 0x1 ;  /* 0x00000006190a8211 */ /* 0x000fe400078408ff */
[----:B------:R-:W-:Y:S02]  /*2b90*/  SHF.R.S32.HI R26, RZ, 0x1f, R24 ;  /* 0x0000001fff1a7819 */ /* 0x000fe40000011418 */
[----:B-----5:R-:W-:-:S02]  /*2ba0*/  @!P0 LEA.HI.X R13, R0, R7, R19, 0x1, P3 ;  /* 0x00000007000d8211 */ /* 0x020fc400018f0c13 */
[----:B------:R-:W-:Y:S02]  /*2bb0*/  ISETP.GE.AND P3, PT, R0, c[0x0][0x198], PT ;  /* 0x0000660000007a0c */ /* 0x000fe40003f66270 */
[----:B------:R-:W-:Y:S02]  /*2bc0*/  @!P0 LEA.HI.X R11, R25, R7, R22, 0x1, P2 ;  /* 0x00000007190b8211 */ /* 0x000fe400010f0c16 */
[--C-:B--2---:R-:W-:Y:S01]  /*2bd0*/  @P1 SHF.R.S32.HI R5, RZ, 0x1f, R9.reuse ;  /* 0x0000001fff051819 */ /* 0x104fe20000011409 */
[----:B------:R-:W-:Y:S02]  /*2be0*/  @P1 IMAD.MOV.U32 R4, RZ, RZ, R9 ;  /* 0x000000ffff041224 */ /* 0x000fe400078e0009 */
[----:B------:R-:W-:Y:S02]  /*2bf0*/  @!P1 IMAD.MOV.U32 R4, RZ, RZ, R16 ;  /* 0x000000ffff049224 */ /* 0x000fe400078e0010 */
[----:B------:R-:W-:Y:S01]  /*2c00*/  @!P1 IMAD.MOV.U32 R5, RZ, RZ, R8 ;  /* 0x000000ffff059224 */ /* 0x000fe200078e0008 */
[----:B------:R-:W-:Y:S01]  /*2c10*/  @!P0 LEA R8, P1, R2, R6, 0x1 ;  /* 0x0000000602088211 */ /* 0x000fe200078208ff */
[----:B------:R-:W-:Y:S01]  /*2c20*/  SHFL.IDX PT, R16, R14, 0x3, 0x181f ;  /* 0x00781f000e107f89 */ /* 0x000fe200000e0000 */
[----:B------:R-:W-:-:S02]  /*2c30*/  SEL R21, R4, RZ, !P4 ;  /* 0x000000ff04157207 */ /* 0x000fc40006000000 */
[----:B------:R-:W-:Y:S01]  /*2c40*/  SEL R20, R5, RZ, !P4 ;  /* 0x000000ff05147207 */ /* 0x000fe20006000000 */
[----:B------:R-:W2:Y:S01]  /*2c50*/  SHFL.IDX PT, R4, R14, 0x1, 0x181f ;  /* 0x00381f000e047f89 */ /* 0x000ea200000e0000 */
[C---:B------:R-:W-:Y:S02]  /*2c60*/  ISETP.GE.AND P4, PT, R2.reuse, c[0x0][0x198], PT ;  /* 0x0000660002007a0c */ /* 0x040fe40003f86270 */
[----:B------:R-:W-:Y:S01]  /*2c70*/  @!P0 LEA.HI.X R9, R2, R7, R3, 0x1, P1 ;  /* 0x0000000702098211 */ /* 0x000fe200008f0c03 */
[----:B------:R-:W4:Y:S01]  /*2c80*/  SHFL.IDX PT, R5, R15, 0x1, 0x181f ;  /* 0x00381f000f057f89 */ /* 0x000f2200000e0000 */
[----:B------:R-:W-:-:S04]  /*2c90*/  @!P0 LEA R6, P1, R24, R6, 0x1 ;  /* 0x0000000618068211 */ /* 0x000fc800078208ff */
[----:B------:R-:W-:-:S05]  /*2ca0*/  @!P0 LEA.HI.X R7, R24, R7, R26, 0x1, P1 ;  /* 0x0000000718078211 */ /* 0x000fca00008f0c1a */
[----:B---3--:R3:W-:Y:S04]  /*2cb0*/  @!P0 LDGSTS.E.BYPASS.LTC128B.128 [R118+0x4080], [R8.64], !P4 ;  /* 0x0408000008768fae */ /* 0x0087e8000e101d46 */
[----:B------:R5:W-:Y:S04]  /*2cc0*/  @!P0 LDGSTS.E.BYPASS.LTC128B.128 [R118+0x8080], [R12.64], !P3 ;  /* 0x080800000c768fae */ /* 0x000be8000d901d46 */
[----:B------:R1:W-:Y:S04]  /*2cd0*/  @!P0 LDGSTS.E.BYPASS.LTC128B.128 [R118+0xc080], [R10.64], !P5 ;  /* 0x0c0800000a768fae */ /* 0x0003e8000e901d46 */
[----:B------:R1:W-:Y:S01]  /*2ce0*/  @!P0 LDGSTS.E.BYPASS.LTC128B.128 [R118+0x10080], [R6.64], !P6 ;  /* 0x1008000006768fae */ /* 0x0003e2000f101d46 */
[----:B---3--:R-:W-:-:S04]  /*2cf0*/  IADD3 R8, R17, 0x20, RZ ;  /* 0x0000002011087810 */ /* 0x008fc80007ffe0ff */
[----:B------:R-:W-:-:S13]  /*2d00*/  ISETP.GE.AND P0, PT, R8, R18, PT ;  /* 0x000000120800720c */ /* 0x000fda0003f06270 */
[----:B--2---:R-:W-:-:S04]  /*2d10*/  @!P0 LEA R8, P1, R2, R4, 0x1 ;  /* 0x0000000402088211 */ /* 0x004fc800078208ff */
[----:B----4-:R-:W-:Y:S02]  /*2d20*/  @!P0 LEA.HI.X R9, R2, R5, R3, 0x1, P1 ;  /* 0x0000000502098211 */ /* 0x010fe400008f0c03 */
[----:B-----5:R-:W-:-:S03]  /*2d30*/  @!P0 LEA R12, P1, R0, R4, 0x1 ;  /* 0x00000004000c8211 */ /* 0x020fc600078208ff */
[----:B------:R2:W-:Y:S01]  /*2d40*/  @!P0 LDGSTS.E.BYPASS.LTC128B.128 [R118+0x5080], [R8.64], !P4 ;  /* 0x0508000008768fae */ /* 0x0005e2000e101d46 */
[----:B------:R-:W-:Y:S02]  /*2d50*/  @!P0 LEA.HI.X R13, R0, R5, R19, 0x1, P1 ;  /* 0x00000005000d8211 */ /* 0x000fe400008f0c13 */
[----:B-1----:R-:W-:-:S03]  /*2d60*/  @!P0 LEA R10, P1, R25, R4, 0x1 ;  /* 0x00000004190a8211 */ /* 0x002fc600078208ff */
[----:B------:R1:W-:Y:S01]  /*2d70*/  @!P0 LDGSTS.E.BYPASS.LTC128B.128 [R118+0x9080], [R12.64], !P3 ;  /* 0x090800000c768fae */ /* 0x0003e2000d901d46 */
[-C--:B------:R-:W-:Y:S02]  /*2d80*/  @!P0 LEA.HI.X R11, R25, R5.reuse, R22, 0x1, P1 ;  /* 0x00000005190b8211 */ /* 0x080fe400008f0c16 */
[C---:B------:R-:W-:Y:S02]  /*2d90*/  @!P0 LEA R6, P1, R24.reuse, R4, 0x1 ;  /* 0x0000000418068211 */ /* 0x040fe400078208ff */
[----:B------:R3:W4:Y:S02]  /*2da0*/  SHFL.IDX PT, R4, R14, 0x2, 0x181f ;  /* 0x00581f000e047f89 */ /* 0x00072400000e0000 */
[----:B------:R-:W-:Y:S02]  /*2db0*/  @!P0 LEA.HI.X R7, R24, R5, R26, 0x1, P1 ;  /* 0x0000000518078211 */ /* 0x000fe400008f0c1a */
[----:B------:R-:W5:Y:S04]  /*2dc0*/  SHFL.IDX PT, R5, R15, 0x2, 0x181f ;  /* 0x00581f000f057f89 */ /* 0x000f6800000e0000 */
[----:B------:R4:W-:Y:S04]  /*2dd0*/  @!P0 LDGSTS.E.BYPASS.LTC128B.128 [R118+0xd080], [R10.64], !P5 ;  /* 0x0d0800000a768fae */ /* 0x0009e8000e901d46 */
[----:B------:R1:W-:Y:S01]  /*2de0*/  @!P0 LDGSTS.E.BYPASS.LTC128B.128 [R118+0x11080], [R6.64], !P6 ;  /* 0x1108000006768fae */ /* 0x0003e2000f101d46 */
[----:B--2---:R-:W-:-:S03]  /*2df0*/  IADD3 R8, R17, 0x40, RZ ;  /* 0x0000004011087810 */ /* 0x004fc60007ffe0ff */
[----:B------:R-:W2:Y:S01]  /*2e00*/  SHFL.IDX PT, R15, R15, 0x3, 0x181f ;  /* 0x00781f000f0f7f89 */ /* 0x000ea200000e0000 */
[----:B------:R-:W-:Y:S01]  /*2e10*/  ISETP.GE.AND P0, PT, R8, R18, PT ;  /* 0x000000120800720c */ /* 0x000fe20003f06270 */
[----:B---3--:R-:W-:-:S04]  /*2e20*/  IMAD.MOV.U32 R14, RZ, RZ, 0x30 ;  /* 0x00000030ff0e7424 */ /* 0x008fc800078e00ff */
[----:B------:R-:W-:-:S04]  /*2e30*/  IMAD R14, R134, -0x30, R14 ;  /* 0xffffffd0860e7824 */ /* 0x000fc800078e020e */
[----:B------:R-:W-:-:S04]  /*2e40*/  IMAD.IADD R76, R122, 0x1, R14 ;  /* 0x000000017a4c7824 */ /* 0x000fc800078e020e */
[----:B----4-:R-:W-:-:S04]  /*2e50*/  @!P0 LEA R10, P1, R2, R4, 0x1 ;  /* 0x00000004020a8211 */ /* 0x010fc800078208ff */
[----:B-----5:R-:W-:Y:S02]  /*2e60*/  @!P0 LEA.HI.X R11, R2, R5, R3, 0x1, P1 ;  /* 0x00000005020b8211 */ /* 0x020fe400008f0c03 */
[----:B------:R-:W-:-:S03]  /*2e70*/  @!P0 LEA R8, P1, R0, R4, 0x1 ;  /* 0x0000000400088211 */ /* 0x000fc600078208ff */
[----:B------:R3:W-:Y:S01]  /*2e80*/  @!P0 LDGSTS.E.BYPASS.LTC128B.128 [R118+0x6080], [R10.64], !P4 ;  /* 0x060800000a768fae */ /* 0x0007e2000e101d46 */
[----:B------:R-:W-:Y:S02]  /*2e90*/  @!P0 LEA.HI.X R9, R0, R5, R19, 0x1, P1 ;  /* 0x0000000500098211 */ /* 0x000fe400008f0c13 */
[----:B-1----:R-:W-:-:S03]  /*2ea0*/  @!P0 LEA R6, P1, R25, R4, 0x1 ;  /* 0x0000000419068211 */ /* 0x002fc600078208ff */
[----:B------:R1:W-:Y:S01]  /*2eb0*/  @!P0 LDGSTS.E.BYPASS.LTC128B.128 [R118+0xa080], [R8.64], !P3 ;  /* 0x0a08000008768fae */ /* 0x0003e2000d901d46 */
[----:B------:R-:W-:Y:S02]  /*2ec0*/  @!P0 LEA.HI.X R7, R25, R5, R22, 0x1, P1 ;  /* 0x0000000519078211 */ /* 0x000fe400008f0c16 */
[----:B------:R-:W-:-:S03]  /*2ed0*/  @!P0 LEA R4, P1, R24, R4, 0x1 ;  /* 0x0000000418048211 */ /* 0x000fc600078208ff */
[----:B------:R4:W-:Y:S01]  /*2ee0*/  @!P0 LDGSTS.E.BYPASS.LTC128B.128 [R118+0xe080], [R6.64], !P5 ;  /* 0x0e08000006768fae */ /* 0x0009e2000e901d46 */
[----:B------:R-:W-:-:S05]  /*2ef0*/  @!P0 LEA.HI.X R5, R24, R5, R26, 0x1, P1 ;  /* 0x0000000518058211 */ /* 0x000fca00008f0c1a */
[----:B------:R5:W-:Y:S01]  /*2f00*/  @!P0 LDGSTS.E.BYPASS.LTC128B.128 [R118+0x12080], [R4.64], !P6 ;  /* 0x1208000004768fae */ /* 0x000be2000f101d46 */
[----:B----4-:R-:W-:Y:S02]  /*2f10*/  IADD3 R6, R17, 0x60, RZ ;  /* 0x0000006011067810 */ /* 0x010fe40007ffe0ff */
[----:B------:R-:W-:Y:S02]  /*2f20*/  SHF.R.S32.HI R17, RZ, 0x1f, R77 ;  /* 0x0000001fff117819 */ /* 0x000fe4000001144d */
[----:B------:R-:W-:Y:S02]  /*2f30*/  ISETP.GE.AND P1, PT, R6, R18, PT ;  /* 0x000000120600720c */ /* 0x000fe40003f26270 */
[----:B-----5:R-:W-:Y:S02]  /*2f40*/  SHF.R.S32.HI R5, RZ, 0x1f, R23 ;  /* 0x0000001fff057819 */ /* 0x020fe40000011417 */
[----:B------:R-:W-:-:S04]  /*2f50*/  IADD3 R4, P0, R119, R23, RZ ;  /* 0x0000001777047210 */ /* 0x000fc80007f1e0ff */
[----:B------:R-:W-:Y:S01]  /*2f60*/  LEA.HI.X.SX32 R5, R119, R5, 0x1, P0 ;  /* 0x0000000577057211 */ /* 0x000fe200000f0eff */
[----:B---3--:R-:W-:-:S04]  /*2f70*/  IMAD.WIDE.U32 R10, R4, c[0x0][0x1e0], R2 ;  /* 0x00007800040a7a25 */ /* 0x008fc800078e0002 */
[CC--:B------:R-:W-:Y:S01]  /*2f80*/  @!P1 LEA R6, P0, R2.reuse, R16.reuse, 0x1 ;  /* 0x0000001002069211 */ /* 0x0c0fe200078008ff */
[C---:B-1----:R-:W-:Y:S02]  /*2f90*/  IMAD R8, R5.reuse, c[0x0][0x1e0], RZ ;  /* 0x0000780005087a24 */ /* 0x042fe400078e02ff */
[----:B------:R-:W-:Y:S01]  /*2fa0*/  IMAD R5, R5, c[0x0][0x208], RZ ;  /* 0x0000820005057a24 */ /* 0x000fe200078e02ff */
[--C-:B--2---:R-:W-:Y:S01]  /*2fb0*/  @!P1 LEA.HI.X R7, R2, R15, R3.reuse, 0x1, P0 ;  /* 0x0000000f02079211 */ /* 0x104fe200000f0c03 */
[----:B------:R-:W-:Y:S01]  /*2fc0*/  IMAD R9, R4, c[0x0][0x1e4], R8 ;  /* 0x0000790004097a24 */ /* 0x000fe200078e0208 */
[----:B------:R-:W-:Y:S01]  /*2fd0*/  @!P1 LEA R8, P0, R0, R16, 0x1 ;  /* 0x0000001000089211 */ /* 0x000fe200078008ff */
[C---:B------:R-:W-:Y:S02]  /*2fe0*/  IMAD.WIDE.U32 R12, R4.reuse, c[0x0][0x208], R2 ;  /* 0x00008200040c7a25 */ /* 0x040fe400078e0002 */
[----:B------:R1:W-:Y:S02]  /*2ff0*/  @!P1 LDGSTS.E.BYPASS.LTC128B.128 [R118+0x7080], [R6.64], !P4 ;  /* 0x0708000006769fae */ /* 0x0003e4000e101d46 */
[----:B------:R-:W-:-:S02]  /*3000*/  IMAD R3, R4, c[0x0][0x20c], R5 ;  /* 0x0000830004037a24 */ /* 0x000fc400078e0205 */
[----:B------:R-:W-:Y:S02]  /*3010*/  IMAD.MOV.U32 R4, RZ, RZ, R12 ;  /* 0x000000ffff047224 */ /* 0x000fe400078e000c */
[----:B------:R-:W-:Y:S01]  /*3020*/  IMAD.IADD R5, R13, 0x1, R3 ;  /* 0x000000010d057824 */ /* 0x000fe200078e0203 */
[----:B------:R-:W-:Y:S01]  /*3030*/  IMNMX R3, R76, 0x30, PT ;  /* 0x000000304c037817 */ /* 0x000fe20003800200 */
[----:B------:R-:W-:-:S04]  /*3040*/  IMAD.WIDE.U32 R12, R77, c[0x0][0x1e0], RZ ;  /* 0x000078004d0c7a25 */ /* 0x000fc800078e00ff */
[----:B------:R-:W-:Y:S02]  /*3050*/  IMAD.IADD R3, R3, 0x1, -R119 ;  /* 0x0000000103037824 */ /* 0x000fe400078e0a77 */
[----:B------:R-:W-:-:S03]  /*3060*/  IMAD.WIDE.U32 R4, R29, c[0x0][0x210], R4 ;  /* 0x000084001d047a25 */ /* 0x000fc600078e0004 */
[----:B------:R-:W-:Y:S01]  /*3070*/  ISETP.GE.AND P2, PT, R3, 0x21, PT ;  /* 0x000000210300780c */ /* 0x000fe20003f46270 */
[----:B------:R-:W-:Y:S02]  /*3080*/  IMAD R5, R29, c[0x0][0x214], R5 ;  /* 0x000085001d057a24 */ /* 0x000fe400078e0205 */
[----:B-1----:R-:W-:Y:S01]  /*3090*/  IMAD.IADD R7, R11, 0x1, R9 ;  /* 0x000000010b077824 */ /* 0x002fe200078e0209 */
[----:B------:R-:W-:Y:S01]  /*30a0*/  @!P1 LEA.HI.X R9, R0, R15, R19, 0x1, P0 ;  /* 0x0000000f00099211 */ /* 0x000fe200000f0c13 */
[----:B------:R-:W-:Y:S02]  /*30b0*/  IMAD.MOV.U32 R6, RZ, RZ, R10 ;  /* 0x000000ffff067224 */ /* 0x000fe400078e000a */
[----:B------:R-:W-:Y:S02]  /*30c0*/  IMAD R11, R17, c[0x0][0x1e0], RZ ;  /* 0x00007800110b7a24 */ /* 0x000fe400078e02ff */
[----:B------:R1:W-:Y:S01]  /*30d0*/  @!P1 LDGSTS.E.BYPASS.LTC128B.128 [R118+0xb080], [R8.64], !P3 ;  /* 0x0b08000008769fae */ /* 0x0003e2000d901d46 */
[----:B------:R-:W-:Y:S01]  /*30e0*/  IMAD.WIDE.U32 R6, R29, c[0x0][0x1e8], R6 ;  /* 0x00007a001d067a25 */ /* 0x000fe200078e0006 */
[----:B------:R-:W-:-:S03]  /*30f0*/  ISETP.GE.AND P3, PT, R3, 0x1, PT ;  /* 0x000000010300780c */ /* 0x000fc60003f66270 */
[----:B------:R-:W-:Y:S02]  /*3100*/  IMAD R7, R29, c[0x0][0x1ec], R7 ;  /* 0x00007b001d077a24 */ /* 0x000fe400078e0207 */
[----:B------:R-:W-:Y:S02]  /*3110*/  IMAD R3, R20, c[0x0][0x1f0], RZ ;  /* 0x00007c0014037a24 */ /* 0x000fe400078e02ff */
[----:B------:R-:W-:-:S04]  /*3120*/  IMAD.WIDE.U32 R80, R21, c[0x0][0x1f0], R6 ;  /* 0x00007c0015507a25 */ /* 0x000fc800078e0006 */
[C---:B------:R-:W-:Y:S01]  /*3130*/  IMAD R6, R21.reuse, c[0x0][0x1f4], R3 ;  /* 0x00007d0015067a24 */ /* 0x040fe200078e0203 */
[----:B------:R-:W-:Y:S01]  /*3140*/  STL.64 [R1+0x50], R80 ;  /* 0x0000505001007387 */ /* 0x000fe20000100a00 */
[----:B------:R-:W-:-:S04]  /*3150*/  IMAD.WIDE.U32 R28, R21, c[0x0][0x218], R4 ;  /* 0x00008600151c7a25 */ /* 0x000fc800078e0004 */
[----:B------:R-:W-:Y:S02]  /*3160*/  IMAD.IADD R79, R81, 0x1, R6 ;  /* 0x00000001514f7824 */ /* 0x000fe400078e0206 */
[----:B------:R-:W-:Y:S02]  /*3170*/  IMAD.MOV.U32 R78, RZ, RZ, R80 ;  /* 0x000000ffff4e7224 */ /* 0x000fe400078e0050 */
[----:B------:R-:W-:Y:S02]  /*3180*/  IMAD R11, R77, c[0x0][0x1e4], R11 ;  /* 0x000079004d0b7a24 */ /* 0x000fe400078e020b */
[----:B------:R-:W-:Y:S01]  /*3190*/  IMAD.WIDE.U32 R6, R12, 0x30, R78 ;  /* 0x000000300c067825 */ /* 0x000fe200078e004e */
[----:B------:R-:W-:Y:S01]  /*31a0*/  STL.64 [R1+0x40], R78 ;  /* 0x0000404e01007387 */ /* 0x000fe20000100a00 */
[-C--:B-1----:R-:W-:Y:S02]  /*31b0*/  @!P1 LEA R8, P0, R25, R16.reuse, 0x1 ;  /* 0x0000001019089211 */ /* 0x082fe400078008ff */
[----:B------:R-:W-:Y:S01]  /*31c0*/  IMAD.IADD R3, R13, 0x1, R11 ;  /* 0x000000010d037824 */ /* 0x000fe200078e020b */
[----:B------:R-:W-:Y:S01]  /*31d0*/  STL.64 [R1+0x58], R28 ;  /* 0x0000581c01007387 */ /* 0x000fe20000100a00 */
[----:B------:R-:W-:Y:S01]  /*31e0*/  @!P1 LEA.HI.X R9, R25, R15, R22, 0x1, P0 ;  /* 0x0000000f19099211 */ /* 0x000fe200000f0c16 */
[----:B------:R-:W-:Y:S01]  /*31f0*/  IMAD.MOV.U32 R22, RZ, RZ, R28 ;  /* 0x000000ffff167224 */ /* 0x000fe200078e001c */
[----:B------:R-:W-:Y:S01]  /*3200*/  @!P1 LEA R10, P0, R24, R16, 0x1 ;  /* 0x00000010180a9211 */ /* 0x000fe200078008ff */
[----:B------:R-:W-:-:S02]  /*3210*/  IMAD R12, R17, c[0x0][0x208], RZ ;  /* 0x00008200110c7a24 */ /* 0x000fc400078e02ff */
[----:B------:R1:W-:Y:S01]  /*3220*/  @!P1 LDGSTS.E.BYPASS.LTC128B.128 [R118+0xf080], [R8.64], !P5 ;  /* 0x0f08000008769fae */ /* 0x0003e2000e901d46 */
[----:B------:R-:W-:Y:S01]  /*3230*/  @!P1 LEA.HI.X R11, R24, R15, R26, 0x1, P0 ;  /* 0x0000000f180b9211 */ /* 0x000fe200000f0c1a */
[----:B------:R-:W-:Y:S01]  /*3240*/  IMAD R3, R3, 0x30, RZ ;  /* 0x0000003003037824 */ /* 0x000fe200078e02ff */
[----:B------:R-:W-:Y:S01]  /*3250*/  @P3 LEA R4, P0, R6, c[0x0][0x1c8], 0x1 ;  /* 0x0000720006043a11 */ /* 0x000fe200078008ff */
[----:B------:R-:W-:Y:S02]  /*3260*/  IMAD.MOV.U32 R13, RZ, RZ, 0x20 ;  /* 0x00000020ff0d7424 */ /* 0x000fe400078e00ff */
[----:B------:R-:W-:Y:S01]  /*3270*/  IMAD.IADD R3, R7, 0x1, R3 ;  /* 0x0000000107037824 */ /* 0x000fe200078e0203 */
[----:B------:R2:W-:Y:S01]  /*3280*/  @!P1 LDGSTS.E.BYPASS.LTC128B.128 [R118+0x13080], [R10.64], !P6 ;  /* 0x130800000a769fae */ /* 0x0005e2000f101d46 */
[----:B------:R-:W-:-:S04]  /*3290*/  IMAD.WIDE.U32 R18, R13, c[0x0][0x1e0], RZ ;  /* 0x000078000d127a25 */ /* 0x000fc800078e00ff */
[----:B------:R-:W-:Y:S02]  /*32a0*/  IMAD R12, R77, c[0x0][0x20c], R12 ;  /* 0x000083004d0c7a24 */ /* 0x000fe400078e020c */
[----:B-1----:R-:W-:Y:S01]  /*32b0*/  IMAD R8, R20, c[0x0][0x218], RZ ;  /* 0x0000860014087a24 */ /* 0x002fe200078e02ff */
[----:B------:R-:W-:Y:S01]  /*32c0*/  LOP3.LUT R123, R123, 0xfffffbff, RZ, 0xc0, !PT ;  /* 0xfffffbff7b7b7812 */ /* 0x000fe200078ec0ff */
[----:B------:R-:W-:Y:S01]  /*32d0*/  IMAD R13, R13, c[0x0][0x1e4], RZ ;  /* 0x000079000d0d7a24 */ /* 0x000fe200078e02ff */
[----:B------:R-:W-:Y:S01]  /*32e0*/  ISETP.GE.AND P4, PT, R2, c[0x0][0x1d4], PT ;  /* 0x0000750002007a0c */ /* 0x000fe20003f86270 */
[----:B------:R-:W-:Y:S01]  /*32f0*/  IMAD R5, R21, c[0x0][0x21c], R8 ;  /* 0x0000870015057a24 */ /* 0x000fe200078e0208 */
[----:B------:R-:W-:Y:S01]  /*3300*/  ISETP.GE.AND P1, PT, R0, c[0x0][0x1d4], PT ;  /* 0x0000750000007a0c */ /* 0x000fe20003f26270 */
[----:B------:R-:W-:Y:S01]  /*3310*/  IMAD.WIDE.U32 R8, R77, c[0x0][0x208], RZ ;  /* 0x000082004d087a25 */ /* 0x000fe200078e00ff */
[----:B------:R-:W-:Y:S01]  /*3320*/  ISETP.GE.AND P6, PT, R25, c[0x0][0x1d4], PT ;  /* 0x0000750019007a0c */ /* 0x000fe20003fc6270 */
[----:B------:R-:W0:Y:S02]  /*3330*/  LDGDEPBAR ;  /* 0x00000000000079af */ /* 0x000e240000000000 */
[----:B------:R-:W-:Y:S01]  /*3340*/  IMAD.IADD R23, R29, 0x1, R5 ;  /* 0x000000011d177824 */ /* 0x000fe200078e0205 */
[----:B------:R-:W-:-:S02]  /*3350*/  @P3 LEA.HI.X R5, R6, c[0x0][0x1cc], R3, 0x1, P0 ;  /* 0x0000730006053a11 */ /* 0x000fc400000f0c03 */
[----:B------:R-:W-:Y:S01]  /*3360*/  @P2 IADD3 R7, P0, R6, R18, RZ ;  /* 0x0000001206072210 */ /* 0x000fe20007f1e0ff */
[----:B------:R-:W-:Y:S01]  /*3370*/  IMAD.IADD R6, R9, 0x1, R12 ;  /* 0x0000000109067824 */ /* 0x000fe200078e020c */
[----:B------:R1:W-:Y:S01]  /*3380*/  STL.64 [R1+0x48], R22 ;  /* 0x0000481601007387 */ /* 0x0003e20000100a00 */
[----:B------:R-:W-:-:S03]  /*3390*/  IMAD.WIDE.U32 R8, R8, 0x30, R22 ;  /* 0x0000003008087825 */ /* 0x000fc600078e0016 */
[----:B------:R-:W3:Y:S04]  /*33a0*/  LDL R17, [R1+0x8] ;  /* 0x0000080001117983 */ /* 0x000ee80000100800 */
[----:B------:R-:W4:Y:S04]  /*33b0*/  LDL R16, [R1+0x10] ;  /* 0x0000100001107983 */ /* 0x000f280000100800 */
[----:B------:R-:W5:Y:S01]  /*33c0*/  LDL R15, [R1+0xc] ;  /* 0x00000c00010f7983 */ /* 0x000f620000100800 */
[----:B------:R-:W-:Y:S01]  /*33d0*/  @P2 IADD3.X R12, R3, R19, R13, P0, !PT ;  /* 0x00000013030c2210 */ /* 0x000fe200007fe40d */
[----:B------:R-:W-:Y:S01]  /*33e0*/  IMAD R3, R6, 0x30, RZ ;  /* 0x0000003006037824 */ /* 0x000fe200078e02ff */
[----:B------:R-:W-:Y:S01]  /*33f0*/  @P2 LEA R6, P0, R7, c[0x0][0x1c8], 0x1 ;  /* 0x0000720007062a11 */ /* 0x000fe200078008ff */
[----:B------:R2:W-:Y:S01]  /*3400*/  @P3 LDGSTS.E.BYPASS.LTC128B.128 [R118+0x14080], [R4.64], !P4 ;  /* 0x1408000004763fae */ /* 0x0005e2000e101d46 */
[----:B------:R-:W-:Y:S01]  /*3410*/  SEL R2, RZ, 0xffffffff, P1 ;  /* 0xffffffffff027807 */ /* 0x000fe20000800000 */
[----:B------:R-:W-:Y:S01]  /*3420*/  IMAD.IADD R3, R9, 0x1, R3 ;  /* 0x0000000109037824 */ /* 0x000fe200078e0203 */
[----:B------:R-:W-:Y:S01]  /*3430*/  @P2 LEA.HI.X R7, R7, c[0x0][0x1cc], R12, 0x1, P0 ;  /* 0x0000730007072a11 */ /* 0x000fe200000f0c0c */
[----:B------:R2:W-:Y:S01]  /*3440*/  @P3 LDGSTS.E.BYPASS.LTC128B.128 [R118+0x15880], [R4.64+0x80], !P1 ;  /* 0x1588008004763fae */ /* 0x0005e2000c901d46 */
[----:B------:R-:W-:Y:S01]  /*3450*/  LEA R12, P0, R8, c[0x0][0x1f8], 0x1 ;  /* 0x00007e00080c7a11 */ /* 0x000fe200078008ff */
[----:B------:R-:W-:Y:S01]  /*3460*/  IMAD.SHL.U32 R2, R2, 0x2, RZ ;  /* 0x0000000202027824 */ /* 0x000fe200078e00ff */
[----:B------:R-:W-:Y:S01]  /*3470*/  IADD3 R242, R135, 0x20, RZ ;  /* 0x0000002087f27810 */ /* 0x000fe20007ffe0ff */
[----:B------:R2:W-:Y:S01]  /*3480*/  @P3 LDGSTS.E.BYPASS.LTC128B.128 [R118+0x17080], [R4.64+0x100], !P6 ;  /* 0x1708010004763fae */ /* 0x0005e2000f101d46 */
[----:B------:R-:W-:Y:S01]  /*3490*/  LEA.HI.X R13, R8, c[0x0][0x1fc], R3, 0x1, P0 ;  /* 0x00007f00080d7a11 */ /* 0x000fe200000f0c03 */
[----:B------:R-:W-:Y:S01]  /*34a0*/  IMAD.MOV.U32 R0, RZ, RZ, 0x40 ;  /* 0x00000040ff007424 */ /* 0x000fe200078e00ff */
[----:B------:R-:W-:Y:S01]  /*34b0*/  BSSY B0, `(.L_x_409) ;  /* 0x000014d000007945 */ /* 0x000fe20003800000 */
[----:B-1----:R-:W1:Y:S04]  /*34c0*/  S2R R22, SR_TID.X ;  /* 0x0000000000167919 */ /* 0x002e680000002100 */
[----:B------:R-:W2:Y:S01]  /*34d0*/  S2R R21, SR_TID.X ;  /* 0x0000000000157919 */ /* 0x000ea20000002100 */
[----:B-1----:R-:W-:-:S02]  /*34e0*/  ISETP.GT.AND P5, PT, R22, 0x7f, PT ;  /* 0x0000007f1600780c */ /* 0x002fc40003fa4270 */
[----:B--2---:R-:W-:-:S04]  /*34f0*/  SHF.R.S32.HI R20, RZ, 0x1f, R21 ;  /* 0x0000001fff147819 */ /* 0x004fc80000011415 */
[----:B------:R-:W-:-:S04]  /*3500*/  LEA.HI R20, R20, R21, RZ, 0x5 ;  /* 0x0000001514147211 */ /* 0x000fc800078f28ff */
[----:B------:R-:W-:-:S03]  /*3510*/  SHF.R.S32.HI R20, RZ, 0x5, R20 ;  /* 0x00000005ff147819 */ /* 0x000fc60000011414 */
[----:B------:R-:W-:Y:S01]  /*3520*/  @!P5 IMAD.MOV.U32 R3, RZ, RZ, c[0x0][0x208] ;  /* 0x00008200ff03d624 */ /* 0x000fe200078e00ff */
[----:B------:R-:W-:Y:S01]  /*3530*/  @P5 LOP3.LUT R123, R123, 0x400, RZ, 0xfc, !PT ;  /* 0x000004007b7b5812 */ /* 0x000fe200078efcff */
[----:B------:R-:W-:Y:S02]  /*3540*/  @!P5 IMAD.MOV.U32 R8, RZ, RZ, c[0x0][0x20c] ;  /* 0x00008300ff08d624 */ /* 0x000fe400078e00ff */
[----:B------:R-:W-:Y:S01]  /*3550*/  IMAD R20, R20, 0x800, R238 ;  /* 0x0000080014147824 */ /* 0x000fe200078e02ee */
[----:B------:R-:W-:Y:S02]  /*3560*/  @!P5 LEA R10, P0, R3, R12, 0x6 ;  /* 0x0000000c030ad211 */ /* 0x000fe400078030ff */
[----:B------:R-:W-:Y:S02]  /*3570*/  LOP3.LUT R123, R123, 0xfffffdff, RZ, 0xc0, !PT ;  /* 0xfffffdff7b7b7812 */ /* 0x000fe400078ec0ff */
[----:B------:R-:W-:Y:S02]  /*3580*/  @!P5 LEA.HI.X R11, R3, R13, R8, 0x6, P0 ;  /* 0x0000000d030bd211 */ /* 0x000fe400000f3408 */
[----:B------:R-:W-:-:S02]  /*3590*/  ISETP.GE.AND P5, PT, R24, c[0x0][0x1d4], PT ;  /* 0x0000750018007a0c */ /* 0x000fc40003fa6270 */
[----:B------:R-:W-:Y:S02]  /*35a0*/  LOP3.LUT P0, RZ, R27, 0x2, RZ, 0xc0, !PT ;  /* 0x000000021bff7812 */ /* 0x000fe4000780c0ff */
[----:B------:R-:W-:Y:S02]  /*35b0*/  SEL R3, RZ, 0x1, P4 ;  /* 0x00000001ff037807 */ /* 0x000fe40002000000 */
[----:B------:R-:W-:-:S04]  /*35c0*/  @P4 LOP3.LUT R123, R123, 0x200, RZ, 0xfc, !PT ;  /* 0x000002007b7b4812 */ /* 0x000fc800078efcff */
[----:B------:R-:W-:-:S03]  /*35d0*/  LOP3.LUT R123, R123, 0xfffffeff, RZ, 0xc0, !PT ;  /* 0xfffffeff7b7b7812 */ /* 0x000fc600078ec0ff */
[----:B------:R1:W-:Y:S01]  /*35e0*/  @P3 LDGSTS.E.BYPASS.LTC128B.128 [R118+0x18880], [R4.64+0x180], !P5 ;  /* 0x1888018004763fae */ /* 0x0003e2000e901d46 */
[----:B------:R-:W-:Y:S02]  /*35f0*/  @P1 LOP3.LUT R123, R123, 0x100, RZ, 0xfc, !PT ;  /* 0x000001007b7b1812 */ /* 0x000fe400078efcff */
[----:B------:R-:W-:Y:S01]  /*3600*/  @P0 IADD3 R242, R135, -0x20, RZ ;  /* 0xffffffe087f20810 */ /* 0x000fe20007ffe0ff */
[----:B------:R2:W-:Y:S01]  /*3610*/  @P2 LDGSTS.E.BYPASS.LTC128B.128 [R118+0x15080], [R6.64], !P4 ;  /* 0x1508000006762fae */ /* 0x0005e2000e101d46 */
[----:B------:R-:W-:Y:S02]  /*3620*/  LOP3.LUT P0, RZ, R27, 0x4, RZ, 0xc0, !PT ;  /* 0x000000041bff7812 */ /* 0x000fe4000780c0ff */
[----:B------:R-:W-:Y:S01]  /*3630*/  LOP3.LUT R123, R123, 0xffffff7f, RZ, 0xc0, !PT ;  /* 0xffffff7f7b7b7812 */ /* 0x000fe200078ec0ff */
[----:B------:R2:W-:Y:S01]  /*3640*/  @P2 LDGSTS.E.BYPASS.LTC128B.128 [R118+0x16880], [R6.64+0x80], !P1 ;  /* 0x1688008006762fae */ /* 0x0005e2000c901d46 */
[----:B------:R-:W-:Y:S02]  /*3650*/  SEL R0, R0, 0xffffffc0, !P0 ;  /* 0xffffffc000007807 */ /* 0x000fe40004000000 */
[----:B------:R-:W-:Y:S01]  /*3660*/  @P6 LOP3.LUT R123, R123, 0x80, RZ, 0xfc, !PT ;  /* 0x000000807b7b6812 */ /* 0x000fe200078efcff */
[----:B------:R2:W-:Y:S01]  /*3670*/  @P2 LDGSTS.E.BYPASS.LTC128B.128 [R118+0x18080], [R6.64+0x100], !P6 ;  /* 0x1808010006762fae */ /* 0x0005e2000f101d46 */
[C---:B------:R-:W-:Y:S01]  /*3680*/  IADD3 R252, R242.reuse, 0x800, RZ ;  /* 0x00000800f2fc7810 */ /* 0x040fe20007ffe0ff */
[--C-:B------:R-:W-:Y:S01]  /*3690*/  IMAD.IADD R237, R135, 0x1, R0.reuse ;  /* 0x0000000187ed7824 */ /* 0x100fe200078e0200 */
[----:B------:R-:W-:Y:S01]  /*36a0*/  LOP3.LUT R123, R123, 0xffffffbf, RZ, 0xc0, !PT ;  /* 0xffffffbf7b7b7812 */ /* 0x000fe200078ec0ff */
[----:B------:R2:W-:Y:S01]  /*36b0*/  @P2 LDGSTS.E.BYPASS.LTC128B.128 [R118+0x19880], [R6.64+0x180], !P5 ;  /* 0x1988018006762fae */ /* 0x0005e2000e901d46 */
[C---:B------:R-:W-:Y:S01]  /*36c0*/  IMAD.IADD R236, R242.reuse, 0x1, R0 ;  /* 0x00000001f2ec7824 */ /* 0x040fe200078e0200 */
[----:B------:R-:W-:-:S02]  /*36d0*/  IADD3 R251, R242, 0x4800, RZ ;  /* 0x00004800f2fb7810 */ /* 0x000fc40007ffe0ff */
[----:B------:R-:W0:Y:S01]  /*36e0*/  LDGDEPBAR ;  /* 0x00000000000079af */ /* 0x000e220000000000 */
[----:B------:R-:W-:Y:S02]  /*36f0*/  @P5 LOP3.LUT R123, R123, 0x40, RZ, 0xfc, !PT ;  /* 0x000000407b7b5812 */ /* 0x000fe400078efcff */
[C---:B------:R-:W-:Y:S02]  /*3700*/  IADD3 R250, R242.reuse, 0x5800, RZ ;  /* 0x00005800f2fa7810 */ /* 0x040fe40007ffe0ff */
[----:B------:R-:W-:Y:S01]  /*3710*/  IADD3 R249, R242, 0x5000, RZ ;  /* 0x00005000f2f97810 */ /* 0x000fe20007ffe0ff */
[----:B------:R-:W-:Y:S01]  /*3720*/  STL [R1+0x14], R123 ;  /* 0x0000147b01007387 */ /* 0x000fe20000100800 */
[----:B-1----:R-:W-:Y:S02]  /*3730*/  LOP3.LUT R4, R2, 0x2, R3, 0xe2, !PT ;  /* 0x0000000202047812 */ /* 0x002fe400078ee203 */
[----:B------:R-:W-:Y:S02]  /*3740*/  SEL R3, RZ, 0x4, P6 ;  /* 0x00000004ff037807 */ /* 0x000fe40003000000 */
[----:B------:R-:W-:-:S02]  /*3750*/  SEL R2, RZ, 0x8, P5 ;  /* 0x00000008ff027807 */ /* 0x000fc40002800000 */
[----:B------:R-:W-:Y:S02]  /*3760*/  IADD3 R248, R242, 0x3000, RZ ;  /* 0x00003000f2f87810 */ /* 0x000fe40007ffe0ff */
[----:B------:R-:W-:Y:S02]  /*3770*/  LOP3.LUT R3, R2, R4, R3, 0xfe, !PT ;  /* 0x0000000402037212 */ /* 0x000fe400078efe03 */
[----:B------:R-:W-:Y:S02]  /*3780*/  IADD3 R2, R14, R122, -R119 ;  /* 0x0000007a0e027210 */ /* 0x000fe40007ffe877 */
[C---:B------:R-:W-:Y:S02]  /*3790*/  LOP3.LUT P3, RZ, R3.reuse, 0x1, RZ, 0xc0, !PT ;  /* 0x0000000103ff7812 */ /* 0x040fe4000786c0ff */
[----:B------:R-:W-:Y:S02]  /*37a0*/  LOP3.LUT P2, RZ, R3, 0x2, RZ, 0xc0, !PT ;  /* 0x0000000203ff7812 */ /* 0x000fe4000784c0ff */
[----:B------:R-:W-:Y:S01]  /*37b0*/  ISETP.LT.OR P0, PT, R2, 0x1, !P3 ;  /* 0x000000010200780c */ /* 0x000fe20005f01670 */
[----:B------:R-:W-:-:S04]  /*37c0*/  DEPBAR.LE SB0, 0x1 ;  /* 0x000080400000791a */ /* 0x000fc80000000000 */
[----:B------:R-:W-:Y:S01]  /*37d0*/  BAR.SYNC.DEFER_BLOCKING 0x0 ;  /* 0x0000000000007b1d */ /* 0x000fe20000010000 */
[----:B------:R-:W-:Y:S02]  /*37e0*/  LOP3.LUT P1, RZ, R3, 0x4, RZ, 0xc0, !PT ;  /* 0x0000000403ff7812 */ /* 0x000fe4000782c0ff */
[C---:B------:R-:W-:Y:S02]  /*37f0*/  IADD3 R247, R242.reuse, 0x4000, RZ ;  /* 0x00004000f2f77810 */ /* 0x040fe40007ffe0ff */
[C---:B------:R-:W-:Y:S02]  /*3800*/  IADD3 R246, R242.reuse, 0x3800, RZ ;  /* 0x00003800f2f67810 */ /* 0x040fe40007ffe0ff */
[C---:B------:R-:W-:Y:S02]  /*3810*/  IADD3 R245, R242.reuse, 0x1800, RZ ;  /* 0x00001800f2f57810 */ /* 0x040fe40007ffe0ff */
[C---:B------:R-:W-:Y:S02]  /*3820*/  IADD3 R244, R242.reuse, 0x2800, RZ ;  /* 0x00002800f2f47810 */ /* 0x040fe40007ffe0ff */
[----:B------:R-:W-:Y:S01]  /*3830*/  IADD3 R243, R242, 0x2000, RZ ;  /* 0x00002000f2f37810 */ /* 0x000fe20007ffe0ff */
[----:B------:R-:W-:Y:S04]  /*3840*/  LDSM.16.M88.4 R160, [R20] ;  /* 0x0000000014a0783b */ /* 0x000fe80000000200 */
[----:B------:R-:W-:Y:S04]  /*3850*/  LDSM.16.M88.4 R188, [R20+0x4000] ;  /* 0x0040000014bc783b */ /* 0x000fe80000000200 */
[----:B------:R-:W-:Y:S04]  /*3860*/  LDSM.16.M88.4 R204, [R20+0x8000] ;  /* 0x0080000014cc783b */ /* 0x000fe80000000200 */
[----:B------:R-:W-:Y:S04]  /*3870*/  LDSM.16.M88.4 R220, [R20+0xc000] ;  /* 0x00c0000014dc783b */ /* 0x000fe80000000200 */
[----:B---3--:R-:W-:Y:S04]  /*3880*/  LDSM.16.M88.4 R164, [R17] ;  /* 0x0000000011a4783b */ /* 0x008fe80000000200 */
[----:B----4-:R-:W-:Y:S04]  /*3890*/  LDSM.16.M88.4 R180, [R16] ;  /* 0x0000000010b4783b */ /* 0x010fe80000000200 */
[----:B-----5:R-:W-:Y:S04]  /*38a0*/  LDSM.16.M88.4 R184, [R15] ;  /* 0x000000000fb8783b */ /* 0x020fe80000000200 */
        /* <DEDUP_REMOVED lines=12> */
[----:B------:R-:W2:Y:S04]  /*3970*/  LDSM.16.M88.4 R16, [R135] ;  /* 0x000000008710783b */ /* 0x000ea80000000200 */
[----:B------:R-:W-:Y:S04]  /*3980*/  LDSM.16.M88.4 R28, [R135+0x800] ;  /* 0x00080000871c783b */ /* 0x000fe80000000200 */
[----:B------:R-:W-:Y:S04]  /*3990*/  LDSM.16.M88.4 R32, [R135+0x1000] ;  /* 0x001000008720783b */ /* 0x000fe80000000200 */
[----:B------:R-:W1:Y:S04]  /*39a0*/  LDSM.16.M88.4 R24, [R242] ;  /* 0x00000000f218783b */ /* 0x000e680000000200 */
[----:B------:R-:W3:Y:S04]  /*39b0*/  LDSM.16.M88.4 R48, [R242+0x800] ;  /* 0x00080000f230783b */ /* 0x000ee80000000200 */
[----:B------:R-:W4:Y:S04]  /*39c0*/  LDSM.16.M88.4 R56, [R242+0x1000] ;  /* 0x00100000f238783b */ /* 0x000f280000000200 */
[----:B------:R-:W-:Y:S01]  /*39d0*/  @!PT LDS RZ, [RZ] ;  /* 0x00000000fffff984 */ /* 0x000fe20000000800 */
[----:B------:R-:W-:Y:S01]  /*39e0*/  @!PT LDS RZ, [RZ] ;  /* 0x00000000fffff984 */ /* 0x000fe20000000800 */
[----:B------:R-:W-:Y:S01]  /*39f0*/  @!PT LDS RZ, [RZ] ;  /* 0x00000000fffff984 */ /* 0x000fe20000000800 */
[----:B------:R5:W-:Y:S01]  /*3a00*/  LDGSTS.E.BYPASS.LTC128B.128 [R118+0x4080], [R12.64], !P0 ;  /* 0x040800000c767fae */ /* 0x000be2000c101d46 */
[----:B------:R-:W-:-:S13]  /*3a10*/  ISETP.LT.OR P0, PT, R2, 0x1, !P2 ;  /* 0x000000010200780c */ /* 0x000fda0005701670 */
[----:B------:R5:W-:Y:S01]  /*3a20*/  LDGSTS.E.BYPASS.LTC128B.128 [R118+0x5880], [R12.64+0x80], !P0 ;  /* 0x058800800c767fae */ /* 0x000be2000c101d46 */
[----:B------:R-:W-:Y:S01]  /*3a30*/  ISETP.LT.OR P0, PT, R2, 0x1, !P1 ;  /* 0x000000010200780c */ /* 0x000fe20004f01670 */
[C---:B--2---:R-:W-:Y:S08]  /*3a40*/  HMMA.16816.F32 R4, R160.reuse, R16, RZ ;  /* 0x00000010a004723c */ /* 0x044ff000000018ff */
[----:B------:R-:W-:Y:S04]  /*3a50*/  HMMA.16816.F32 R16, R160, R18, RZ ;  /* 0x00000012a010723c */ /* 0x000fe800000018ff */
[----:B------:R5:W-:Y:S01]  /*3a60*/  LDGSTS.E.BYPASS.LTC128B.128 [R118+0x7080], [R12.64+0x100], !P0 ;  /* 0x070801000c767fae */ /* 0x000be2000c101d46 */
[----:B------:R-:W-:-:S04]  /*3a70*/  LOP3.LUT P0, RZ, R3, 0x8, RZ, 0xc0, !PT ;  /* 0x0000000803ff7812 */ /* 0x000fc8000780c0ff */
[----:B------:R-:W-:-:S07]  /*3a80*/  ISETP.LT.OR P4, PT, R2, 0x1, !P0 ;  /* 0x000000010200780c */ /* 0x000fce0004781670 */
[C---:B-1----:R-:W-:Y:S06]  /*3a90*/  HMMA.16816.F32 R44, R164.reuse, R24, R4 ;  /* 0x00000018a42c723c */ /* 0x042fec0000001804 */
[----:B------:R5:W-:Y:S01]  /*3aa0*/  LDGSTS.E.BYPASS.LTC128B.128 [R118+0x8880], [R12.64+0x180], !P4 ;  /* 0x088801800c767fae */ /* 0x000be2000e101d46 */
[----:B------:R-:W-:Y:S01]  /*3ab0*/  ISETP.GT.AND P4, PT, R22, 0x7f, PT ;  /* 0x0000007f1600780c */ /* 0x000fe20003f84270 */
[----:B------:R-:W-:Y:S08]  /*3ac0*/  HMMA.16816.F32 R40, R164, R26, R16 ;  /* 0x0000001aa428723c */ /* 0x000ff00000001810 */
[----:B------:R-:W-:Y:S04]  /*3ad0*/  HMMA.16816.F32 R20, R160, R28, RZ ;  /* 0x0000001ca014723c */ /* 0x000fe800000018ff */
[----:B------:R-:W-:-:S02]  /*3ae0*/  @!P4 ISETP.LT.OR P3, PT, R2, 0x21, !P3 ;  /* 0x000000210200c80c */ /* 0x000fc40005f61670 */
[C---:B------:R-:W-:Y:S02]  /*3af0*/  @!P4 ISETP.LT.OR P2, PT, R2.reuse, 0x21, !P2 ;  /* 0x000000210200c80c */ /* 0x040fe40005741670 */
[C---:B------:R-:W-:Y:S01]  /*3b00*/  @!P4 ISETP.LT.OR P1, PT, R2.reuse, 0x21, !P1 ;  /* 0x000000210200c80c */ /* 0x040fe20004f21670 */
[----:B------:R-:W-:Y:S01]  /*3b10*/  HMMA.16816.F32 R4, R160, R30, RZ ;  /* 0x0000001ea004723c */ /* 0x000fe200000018ff */
[----:B------:R-:W-:-:S07]  /*3b20*/  @!P4 ISETP.LT.OR P0, PT, R2, 0x21, !P0 ;  /* 0x000000210200c80c */ /* 0x000fce0004701670 */
[----:B------:R1:W-:Y:S01]  /*3b30*/  @!P4 LDGSTS.E.BYPASS.LTC128B.128 [R118+0x5080], [R10.64], !P3 ;  /* 0x050800000a76cfae */ /* 0x0003e2000d901d46 */
[C---:B------:R-:W-:Y:S03]  /*3b40*/  HMMA.16816.F32 R16, R160.reuse, R32, RZ ;  /* 0x00000020a010723c */ /* 0x040fe600000018ff */
[----:B------:R1:W-:Y:S04]  /*3b50*/  @!P4 LDGSTS.E.BYPASS.LTC128B.128 [R118+0x6880], [R10.64+0x80], !P2 ;  /* 0x068800800a76cfae */ /* 0x0003e8000d101d46 */
[----:B------:R1:W-:Y:S01]  /*3b60*/  @!P4 LDGSTS.E.BYPASS.LTC128B.128 [R118+0x8080], [R10.64+0x100], !P1 ;  /* 0x080801000a76cfae */ /* 0x0003e2000c901d46 */
[----:B------:R-:W-:Y:S03]  /*3b70*/  HMMA.16816.F32 R24, R160, R34, RZ ;  /* 0x00000022a018723c */ /* 0x000fe600000018ff */
[----:B------:R1:W-:Y:S01]  /*3b80*/  @!P4 LDGSTS.E.BYPASS.LTC128B.128 [R118+0x9880], [R10.64+0x180], !P0 ;  /* 0x098801800a76cfae */ /* 0x0003e2000c101d46 */
[----:B------:R-:W-:-:S03]  /*3b90*/  ISETP.GT.AND P0, PT, R77, R126, PT ;  /* 0x0000007e4d00720c */ /* 0x000fc60003f04270 */
[----:B------:R-:W2:Y:S01]  /*3ba0*/  LDSM.16.M88.4 R36, [R237] ;  /* 0x00000000ed24783b */ /* 0x000ea20000000200 */
[C---:B---3--:R-:W-:Y:S03]  /*3bb0*/  HMMA.16816.F32 R4, R164.reuse, R50, R4 ;  /* 0x00000032a404723c */ /* 0x048fe60000001804 */
[----:B------:R-:W3:Y:S04]  /*3bc0*/  LDSM.16.M88.4 R52, [R237+0x800] ;  /* 0x00080000ed34783b */ /* 0x000ee80000000200 */
[----:B------:R-:W3:Y:S04]  /*3bd0*/  LDSM.16.M88.4 R32, [R237+0x1000] ;  /* 0x00100000ed20783b */ /* 0x000ee80000000200 */
[----:B------:R-:W3:Y:S04]  /*3be0*/  LDSM.16.M88.4 R60, [R236] ;  /* 0x00000000ec3c783b */ /* 0x000ee80000000200 */
[----:B------:R-:W3:Y:S01]  /*3bf0*/  LDSM.16.M88.4 R68, [R236+0x800] ;  /* 0x00080000ec44783b */ /* 0x000ee20000000200 */
[C---:B----4-:R-:W-:Y:S03]  /*3c00*/  HMMA.16816.F32 R24, R164.reuse, R58, R24 ;  /* 0x0000003aa418723c */ /* 0x050fe60000001818 */
[----:B------:R-:W-:Y:S04]  /*3c10*/  LDSM.16.M88.4 R64, [R135+0x2000] ;  /* 0x002000008740783b */ /* 0x000fe80000000200 */
[----:B------:R-:W0:Y:S01]  /*3c20*/  LDGDEPBAR ;  /* 0x00000000000079af */ /* 0x000e220000000000 */
[C---:B-1----:R-:W-:Y:S03]  /*3c30*/  HMMA.16816.F32 R8, R164.reuse, R48, R20 ;  /* 0x00000030a408723c */ /* 0x042fe60000001814 */
[----:B------:R-:W-:Y:S05]  /*3c40*/  LDSM.16.M88.4 R48, [R242+0x1800] ;  /* 0x00180000f230783b */ /* 0x000fea0000000200 */
[----:B------:R-:W-:Y:S01]  /*3c50*/  HMMA.16816.F32 R20, R164, R56, R16 ;  /* 0x00000038a414723c */ /* 0x000fe20000001810 */
[----:B------:R-:W1:Y:S04]  /*3c60*/  LDSM.16.M88.4 R16, [R236+0x1000] ;  /* 0x00100000ec10783b */ /* 0x000e680000000200 */
[----:B------:R-:W-:Y:S03]  /*3c70*/  LDSM.16.M88.4 R56, [R242+0x2000] ;  /* 0x00200000f238783b */ /* 0x000fe60000000200 */
[C---:B--2---:R-:W-:Y:S01]  /*3c80*/  HMMA.16816.F32 R28, R180.reuse, R36, R44 ;  /* 0x00000024b41c723c */ /* 0x044fe2000000182c */
[----:B------:R-:W2:Y:S07]  /*3c90*/  LDSM.16.M88.4 R44, [R135+0x1800] ;  /* 0x00180000872c783b */ /* 0x000eae0000000200 */
[C---:B------:R-:W-:Y:S01]  /*3ca0*/  HMMA.16816.F32 R36, R180.reuse, R38, R40 ;  /* 0x00000026b424723c */ /* 0x040fe20000001828 */
[----:B------:R-:W4:Y:S07]  /*3cb0*/  LDSM.16.M88.4 R40, [R135+0x2800] ;  /* 0x002800008728783b */ /* 0x000f2e0000000200 */
[C---:B---3--:R-:W-:Y:S08]  /*3cc0*/  HMMA.16816.F32 R8, R180.reuse, R52, R8 ;  /* 0x00000034b408723c */ /* 0x048ff00000001808 */
[C---:B------:R-:W-:Y:S01]  /*3cd0*/  HMMA.16816.F32 R4, R180.reuse, R54, R4 ;  /* 0x00000036b404723c */ /* 0x040fe20000001804 */
[----:B------:R-:W-:Y:S07]  /*3ce0*/  LDSM.16.M88.4 R52, [R236+0x1800] ;  /* 0x00180000ec34783b */ /* 0x000fee0000000200 */
[C---:B------:R-:W-:Y:S08]  /*3cf0*/  HMMA.16816.F32 R20, R180.reuse, R32, R20 ;  /* 0x00000020b414723c */ /* 0x040ff00000001814 */
[----:B------:R-:W-:Y:S01]  /*3d00*/  HMMA.16816.F32 R24, R180, R34, R24 ;  /* 0x00000022b418723c */ /* 0x000fe20000001818 */
[----:B------:R-:W3:Y:S07]  /*3d10*/  LDSM.16.M88.4 R32, [R242+0x2800] ;  /* 0x00280000f220783b */ /* 0x000eee0000000200 */
[C---:B------:R-:W-:Y:S08]  /*3d20*/  HMMA.16816.F32 R28, R184.reuse, R60, R28 ;  /* 0x0000003cb81c723c */ /* 0x040ff0000000181c */
[C---:B------:R-:W-:Y:S01]  /*3d30*/  HMMA.16816.F32 R36, R184.reuse, R62, R36 ;  /* 0x0000003eb824723c */ /* 0x040fe20000001824 */
[----:B------:R-:W-:Y:S07]  /*3d40*/  LDSM.16.M88.4 R60, [R135+0x3800] ;  /* 0x00380000873c783b */ /* 0x000fee0000000200 */
[C---:B------:R-:W-:Y:S08]  /*3d50*/  HMMA.16816.F32 R8, R184.reuse, R68, R8 ;  /* 0x00000044b808723c */ /* 0x040ff00000001808 */
[C---:B------:R-:W-:Y:S01]  /*3d60*/  HMMA.16816.F32 R4, R184.reuse, R70, R4 ;  /* 0x00000046b804723c */ /* 0x040fe20000001804 */
[----:B------:R-:W-:Y:S07]  /*3d70*/  LDSM.16.M88.4 R68, [R237+0x2000] ;  /* 0x00200000ed44783b */ /* 0x000fee0000000200 */
[C---:B-1----:R-:W-:Y:S08]  /*3d80*/  HMMA.16816.F32 R20, R184.reuse, R16, R20 ;  /* 0x00000010b814723c */ /* 0x042ff00000001814 */
[----:B------:R-:W-:Y:S08]  /*3d90*/  HMMA.16816.F32 R24, R184, R18, R24 ;  /* 0x00000012b818723c */ /* 0x000ff00000001818 */
[C---:B--2---:R-:W-:Y:S08]  /*3da0*/  HMMA.16816.F32 R28, R188.reuse, R44, R28 ;  /* 0x0000002cbc1c723c */ /* 0x044ff0000000181c */
[C---:B------:R-:W-:Y:S01]  /*3db0*/  HMMA.16816.F32 R36, R188.reuse, R46, R36 ;  /* 0x0000002ebc24723c */ /* 0x040fe20000001824 */
[----:B------:R-:W1:Y:S07]  /*3dc0*/  LDSM.16.M88.4 R44, [R237+0x1800] ;  /* 0x00180000ed2c783b */ /* 0x000e6e0000000200 */
[C---:B------:R-:W-:Y:S08]  /*3dd0*/  HMMA.16816.F32 R16, R188.reuse, R64, R8 ;  /* 0x00000040bc10723c */ /* 0x040ff00000001808 */
[C---:B------:R-:W-:Y:S01]  /*3de0*/  HMMA.16816.F32 R8, R188.reuse, R66, R4 ;  /* 0x00000042bc08723c */ /* 0x040fe20000001804 */
[----:B------:R-:W-:Y:S07]  /*3df0*/  LDSM.16.M88.4 R64, [R236+0x2000] ;  /* 0x00200000ec40783b */ /* 0x000fee0000000200 */
[C---:B----4-:R-:W-:Y:S08]  /*3e00*/  HMMA.16816.F32 R4, R188.reuse, R40, R20 ;  /* 0x00000028bc04723c */ /* 0x050ff00000001814 */
[----:B------:R-:W-:Y:S01]  /*3e10*/  HMMA.16816.F32 R24, R188, R42, R24 ;  /* 0x0000002abc18723c */ /* 0x000fe20000001818 */
[----:B------:R-:W2:Y:S07]  /*3e20*/  LDSM.16.M88.4 R40, [R237+0x2800] ;  /* 0x00280000ed28783b */ /* 0x000eae0000000200 */
[C---:B------:R-:W-:Y:S08]  /*3e30*/  HMMA.16816.F32 R28, R192.reuse, R48, R28 ;  /* 0x00000030c01c723c */ /* 0x040ff0000000181c */
[C---:B------:R-:W-:Y:S01]  /*3e40*/  HMMA.16816.F32 R36, R192.reuse, R50, R36 ;  /* 0x00000032c024723c */ /* 0x040fe20000001824 */
[----:B------:R-:W4:Y:S07]  /*3e50*/  LDSM.16.M88.4 R48, [R135+0x3000] ;  /* 0x003000008730783b */ /* 0x000f2e0000000200 */
[C---:B------:R-:W-:Y:S08]  /*3e60*/  HMMA.16816.F32 R20, R192.reuse, R56, R16 ;  /* 0x00000038c014723c */ /* 0x040ff00000001810 */
[C---:B------:R-:W-:Y:S01]  /*3e70*/  HMMA.16816.F32 R16, R192.reuse, R58, R8 ;  /* 0x0000003ac010723c */ /* 0x040fe20000001808 */
[----:B------:R-:W-:Y:S07]  /*3e80*/  LDSM.16.M88.4 R56, [R242+0x3800] ;  /* 0x00380000f238783b */ /* 0x000fee0000000200 */
[C---:B---3--:R-:W-:Y:S08]  /*3e90*/  HMMA.16816.F32 R8, R192.reuse, R32, R4 ;  /* 0x00000020c008723c */ /* 0x048ff00000001804 */
[----:B------:R-:W-:Y:S08]  /*3ea0*/  HMMA.16816.F32 R4, R192, R34, R24 ;  /* 0x00000022c004723c */ /* 0x000ff00000001818 */
[C---:B-1----:R-:W-:Y:S08]  /*3eb0*/  HMMA.16816.F32 R28, R196.reuse, R44, R28 ;  /* 0x0000002cc41c723c */ /* 0x042ff0000000181c */
[C---:B------:R-:W-:Y:S01]  /*3ec0*/  HMMA.16816.F32 R36, R196.reuse, R46, R36 ;  /* 0x0000002ec424723c */ /* 0x040fe20000001824 */
[----:B------:R-:W1:Y:S07]  /*3ed0*/  LDSM.16.M88.4 R44, [R236+0x2800] ;  /* 0x00280000ec2c783b */ /* 0x000e6e0000000200 */
[C---:B------:R-:W-:Y:S08]  /*3ee0*/  HMMA.16816.F32 R24, R196.reuse, R68, R20 ;  /* 0x00000044c418723c */ /* 0x040ff00000001814 */
[C---:B------:R-:W-:Y:S08]  /*3ef0*/  HMMA.16816.F32 R20, R196.reuse, R70, R16 ;  /* 0x00000046c414723c */ /* 0x040ff00000001810 */
[C---:B--2---:R-:W-:Y:S08]  /*3f00*/  HMMA.16816.F32 R16, R196.reuse, R40, R8 ;  /* 0x00000028c410723c */ /* 0x044ff00000001808 */
[----:B------:R-:W-:Y:S01]  /*3f10*/  HMMA.16816.F32 R8, R196, R42, R4 ;  /* 0x0000002ac408723c */ /* 0x000fe20000001804 */
[----:B------:R-:W-:Y:S07]  /*3f20*/  LDSM.16.M88.4 R40, [R135+0x4000] ;  /* 0x004000008728783b */ /* 0x000fee0000000200 */
[C---:B------:R-:W-:Y:S08]  /*3f30*/  HMMA.16816.F32 R4, R200.reuse, R52, R28 ;  /* 0x00000034c804723c */ /* 0x040ff0000000181c */
[C---:B------:R-:W-:Y:S01]  /*3f40*/  HMMA.16816.F32 R36, R200.reuse, R54, R36 ;  /* 0x00000036c824723c */ /* 0x040fe20000001824 */
[----:B------:R-:W2:Y:S07]  /*3f50*/  LDSM.16.M88.4 R52, [R242+0x3000] ;  /* 0x00300000f234783b */ /* 0x000eae0000000200 */
[----:B------:R-:W-:Y:S08]  /*3f60*/  HMMA.16816.F32 R32, R200, R64, R24 ;  /* 0x00000040c820723c */ /* 0x000ff00000001818 */
[----:B----4-:R-:W-:Y:S08]  /*3f70*/  HMMA.16816.F32 R4, R204, R48, R4 ;  /* 0x00000030cc04723c */ /* 0x010ff00000001804 */
[C---:B-1----:R-:W-:Y:S08]  /*3f80*/  HMMA.16816.F32 R24, R200.reuse, R44, R16 ;  /* 0x0000002cc818723c */ /* 0x042ff00000001810 */
[C---:B------:R-:W-:Y:S01]  /*3f90*/  HMMA.16816.F32 R28, R200.reuse, R66, R20 ;  /* 0x00000042c81c723c */ /* 0x040fe20000001814 */
[----:B------:R-:W-:Y:S07]  /*3fa0*/  LDSM.16.M88.4 R64, [R237+0x4000] ;  /* 0x00400000ed40783b */ /* 0x000fee0000000200 */
[----:B------:R-:W-:Y:S01]  /*3fb0*/  HMMA.16816.F32 R16, R200, R46, R8 ;  /* 0x0000002ec810723c */ /* 0x000fe20000001808 */
[----:B------:R-:W-:Y:S07]  /*3fc0*/  LDSM.16.M88.4 R44, [R242+0x4000] ;  /* 0x00400000f22c783b */ /* 0x000fee0000000200 */
[C---:B------:R-:W-:Y:S01]  /*3fd0*/  HMMA.16816.F32 R8, R204.reuse, R50, R36 ;  /* 0x00000032cc08723c */ /* 0x040fe20000001824 */
[----:B------:R-:W1:Y:S07]  /*3fe0*/  LDSM.16.M88.4 R48, [R237+0x3000] ;  /* 0x00300000ed30783b */ /* 0x000e6e0000000200 */
[----:B------:R-:W-:Y:S08]  /*3ff0*/  HMMA.16816.F32 R20, R204, R60, R32 ;  /* 0x0000003ccc14723c */ /* 0x000ff00000001820 */
[----:B--2---:R-:W-:Y:S08]  /*4000*/  HMMA.16816.F32 R4, R208, R52, R4 ;  /* 0x00000034d004723c */ /* 0x004ff00000001804 */
[C---:B------:R-:W-:Y:S01]  /*4010*/  HMMA.16816.F32 R32, R204.reuse, R62, R28 ;  /* 0x0000003ecc20723c */ /* 0x040fe2000000181c */
[----:B------:R-:W-:Y:S07]  /*4020*/  LDSM.16.M88.4 R60, [R135+0x5800] ;  /* 0x00580000873c783b */ /* 0x000fee0000000200 */
[C---:B------:R-:W-:Y:S08]  /*4030*/  HMMA.16816.F32 R28, R204.reuse, R40, R24 ;  /* 0x00000028cc1c723c */ /* 0x040ff00000001818 */
[----:B------:R-:W-:Y:S01]  /*4040*/  HMMA.16816.F32 R36, R204, R42, R16 ;  /* 0x0000002acc24723c */ /* 0x000fe20000001810 */
[----:B------:R-:W2:Y:S07]  /*4050*/  LDSM.16.M88.4 R40, [R236+0x3000] ;  /* 0x00300000ec28783b */ /* 0x000eae0000000200 */
[C---:B------:R-:W-:Y:S01]  /*4060*/  HMMA.16816.F32 R8, R208.reuse, R54, R8 ;  /* 0x00000036d008723c */ /* 0x040fe20000001808 */
[----:B------:R-:W-:Y:S07]  /*4070*/  LDSM.16.M88.4 R52, [R236+0x4800] ;  /* 0x00480000ec34783b */ /* 0x000fee0000000200 */
[----:B------:R-:W-:Y:S01]  /*4080*/  HMMA.16816.F32 R16, R208, R56, R20 ;  /* 0x00000038d010723c */ /* 0x000fe20000001814 */
[----:B------:R-:W3:Y:S07]  /*4090*/  LDSM.16.M88.4 R20, [R237+0x3800] ;  /* 0x00380000ed14783b */ /* 0x000eee0000000200 */
[----:B-1----:R-:W-:Y:S08]  /*40a0*/  HMMA.16816.F32 R4, R212, R48, R4 ;  /* 0x00000030d404723c */ /* 0x002ff00000001804 */
[C---:B------:R-:W-:Y:S08]  /*40b0*/  HMMA.16816.F32 R28, R208.reuse, R44, R28 ;  /* 0x0000002cd01c723c */ /* 0x040ff0000000181c */
[----:B------:R-:W-:Y:S01]  /*40c0*/  HMMA.16816.F32 R72, R208, R46, R36 ;  /* 0x0000002ed048723c */ /* 0x000fe20000001824 */
[----:B------:R-:W1:Y:S04]  /*40d0*/  LDSM.16.M88.4 R44, [R135+0x4800] ;  /* 0x00480000872c783b */ /* 0x000e680000000200 */
[----:B------:R-:W-:Y:S03]  /*40e0*/  LDSM.16.M88.4 R36, [R237+0x4800] ;  /* 0x00480000ed24783b */ /* 0x000fe60000000200 */
[----:B------:R-:W-:Y:S01]  /*40f0*/  HMMA.16816.F32 R8, R212, R50, R8 ;  /* 0x00000032d408723c */ /* 0x000fe20000001808 */
[----:B------:R-:W-:Y:S07]  /*4100*/  LDSM.16.M88.4 R48, [R242+0x5000] ;  /* 0x00500000f230783b */ /* 0x000fee0000000200 */
[----:B------:R-:W-:Y:S01]  /*4110*/  HMMA.16816.F32 R24, R208, R58, R32 ;  /* 0x0000003ad018723c */ /* 0x000fe20000001820 */
[----:B------:R-:W4:Y:S04]  /*4120*/  LDSM.16.M88.4 R32, [R236+0x3800] ;  /* 0x00380000ec20783b */ /* 0x000f280000000200 */
[----:B------:R-:W-:Y:S03]  /*4130*/  LDSM.16.M88.4 R56, [R135+0x5000] ;  /* 0x005000008738783b */ /* 0x000fe60000000200 */
[----:B--2---:R-:W-:Y:S08]  /*4140*/  HMMA.16816.F32 R4, R216, R40, R4 ;  /* 0x00000028d804723c */ /* 0x004ff00000001804 */
[C---:B------:R-:W-:Y:S01]  /*4150*/  HMMA.16816.F32 R68, R212.reuse, R64, R28 ;  /* 0x00000040d444723c */ /* 0x040fe2000000181c */
[----:B------:R-:W2:Y:S07]  /*4160*/  LDSM.16.M88.4 R28, [R242+0x4800] ;  /* 0x00480000f21c783b */ /* 0x000eae0000000200 */
[----:B---3--:R-:W-:Y:S08]  /*4170*/  HMMA.16816.F32 R16, R212, R20, R16 ;  /* 0x00000014d410723c */ /* 0x008ff00000001810 */
[----:B------:R-:W-:Y:S01]  /*4180*/  HMMA.16816.F32 R8, R216, R42, R8 ;  /* 0x0000002ad808723c */ /* 0x000fe20000001808 */
[----:B------:R-:W3:Y:S07]  /*4190*/  LDSM.16.M88.4 R40, [R236+0x4000] ;  /* 0x00400000ec28783b */ /* 0x000eee0000000200 */
[----:B-1----:R-:W-:Y:S08]  /*41a0*/  HMMA.16816.F32 R4, R220, R44, R4 ;  /* 0x0000002cdc04723c */ /* 0x002ff00000001804 */
[----:B------:R-:W-:Y:S08]  /*41b0*/  HMMA.16816.F32 R20, R212, R22, R24 ;  /* 0x00000016d414723c */ /* 0x000ff00000001818 */
[----:B----4-:R-:W-:Y:S08]  /*41c0*/  HMMA.16816.F32 R16, R216, R32, R16 ;  /* 0x00000020d810723c */ /* 0x010ff00000001810 */
[----:B------:R-:W-:Y:S01]  /*41d0*/  HMMA.16816.F32 R8, R220, R46, R8 ;  /* 0x0000002edc08723c */ /* 0x000fe20000001808 */
[----:B------:R-:W-:Y:S07]  /*41e0*/  LDSM.16.M88.4 R44, [R236+0x5000] ;  /* 0x00500000ec2c783b */ /* 0x000fee0000000200 */
[----:B--2---:R-:W-:Y:S08]  /*41f0*/  HMMA.16816.F32 R4, R224, R28, R4 ;  /* 0x0000001ce004723c */ /* 0x004ff00000001804 */
[----:B------:R-:W-:Y:S08]  /*4200*/  HMMA.16816.F32 R32, R216, R34, R20 ;  /* 0x00000022d820723c */ /* 0x000ff00000001814 */
[----:B------:R-:W-:Y:S08]  /*4210*/  HMMA.16816.F32 R24, R220, R56, R16 ;  /* 0x00000038dc18723c */ /* 0x000ff00000001810 */
[----:B------:R-:W-:Y:S08]  /*4220*/  HMMA.16816.F32 R16, R224, R30, R8 ;  /* 0x0000001ee010723c */ /* 0x000ff00000001808 */
[----:B------:R-:W-:Y:S01]  /*4230*/  HMMA.16816.F32 R8, R212, R66, R72 ;  /* 0x00000042d408723c */ /* 0x000fe20000001848 */
[----:B------:R-:W1:Y:S07]  /*4240*/  LDSM.16.M88.4 R64, [R237+0x5000] ;  /* 0x00500000ed40783b */ /* 0x000e6e0000000200 */
[----:B------:R-:W-:Y:S08]  /*4250*/  HMMA.16816.F32 R4, R228, R36, R4 ;  /* 0x00000024e404723c */ /* 0x000ff00000001804 */
[----:B---3--:R-:W-:Y:S08]  /*4260*/  HMMA.16816.F32 R20, R216, R40, R68 ;  /* 0x00000028d814723c */ /* 0x008ff00000001844 */
[----:B------:R-:W-:Y:S01]  /*4270*/  HMMA.16816.F32 R32, R220, R58, R32 ;  /* 0x0000003adc20723c */ /* 0x000fe20000001820 */
[----:B------:R-:W2:Y:S07]  /*4280*/  LDSM.16.M88.4 R56, [R242+0x5800] ;  /* 0x00580000f238783b */ /* 0x000eae0000000200 */
[----:B------:R-:W-:Y:S08]  /*4290*/  HMMA.16816.F32 R24, R224, R48, R24 ;  /* 0x00000030e018723c */ /* 0x000ff00000001818 */
[----:B------:R-:W-:Y:S08]  /*42a0*/  HMMA.16816.F32 R28, R228, R38, R16 ;  /* 0x00000026e41c723c */ /* 0x000ff00000001810 */
[----:B------:R-:W-:Y:S08]  /*42b0*/  HMMA.16816.F32 R36, R232, R52, R4 ;  /* 0x00000034e824723c */ /* 0x000ff00000001804 */
[----:B------:R-:W-:Y:S01]  /*42c0*/  HMMA.16816.F32 R8, R216, R42, R8 ;  /* 0x0000002ad808723c */ /* 0x000fe20000001808 */
[----:B------:R-:W3:Y:S07]  /*42d0*/  LDSM.16.M88.4 R40, [R237+0x5800] ;  /* 0x00580000ed28783b */ /* 0x000eee0000000200 */
[----:B------:R-:W-:Y:S08]  /*42e0*/  HMMA.16816.F32 R4, R220, R60, R20 ;  /* 0x0000003cdc04723c */ /* 0x000ff00000001814 */
[----:B------:R-:W-:Y:S01]  /*42f0*/  HMMA.16816.F32 R16, R224, R50, R32 ;  /* 0x00000032e010723c */ /* 0x000fe20000001820 */
[----:B------:R-:W-:Y:S01]  /*4300*/  FMUL.FTZ R0, R36, c[0x0][0x320] ;  /* 0x0000c80024007a20 */ /* 0x000fe20000410000 */
[----:B------:R-:W4:Y:S01]  /*4310*/  LDSM.16.M88.4 R32, [R236+0x5800] ;  /* 0x00580000ec20783b */ /* 0x000f220000000200 */
[----:B------:R-:W-:-:S04]  /*4320*/  DEPBAR.LE SB0, 0x0 ;  /* 0x000080000000791a */ /* 0x000fc80000000000 */
[----:B------:R2:W2:Y:S01]  /*4330*/  MUFU.TANH R51, R0 ;  /* 0x0000000000337308 */ /* 0x0004a20000002400 */
[----:B-1----:R-:W-:Y:S08]  /*4340*/  HMMA.16816.F32 R24, R228, R64, R24 ;  /* 0x00000040e418723c */ /* 0x002ff00000001818 */
[----:B------:R-:W-:Y:S01]  /*4350*/  HMMA.16816.F32 R28, R232, R54, R28 ;  /* 0x00000036e81c723c */ /* 0x000fe2000000181c */
[----:B--2---:R-:W-:-:S07]  /*4360*/  FMUL.FTZ R0, R37, c[0x0][0x320] ;  /* 0x0000c80025007a20 */ /* 0x004fce0000410000 */
[----:B------:R-:W-:Y:S01]  /*4370*/  HMMA.16816.F32 R20, R220, R62, R8 ;  /* 0x0000003edc14723c */ /* 0x000fe20000001808 */
[----:B------:R1:W2:Y:S07]  /*4380*/  MUFU.TANH R48, R0 ;  /* 0x0000000000307308 */ /* 0x0002ae0000002400 */
[----:B------:R-:W-:Y:S08]  /*4390*/  HMMA.16816.F32 R8, R224, R56, R4 ;  /* 0x00000038e008723c */ /* 0x000ff00000001804 */
[----:B------:R-:W-:Y:S01]  /*43a0*/  HMMA.16816.F32 R4, R228, R66, R16 ;  /* 0x00000042e404723c */ /* 0x000fe20000001810 */
[----:B-1----:R-:W-:-:S04]  /*43b0*/  FMUL.FTZ R0, R38, c[0x0][0x320] ;  /* 0x0000c80026007a20 */ /* 0x002fc80000410000 */
[----:B------:R1:W1:Y:S03]  /*43c0*/  MUFU.TANH R50, R0 ;  /* 0x0000000000327308 */ /* 0x0002660000002400 */
[----:B------:R-:W-:Y:S08]  /*43d0*/  HMMA.16816.F32 R24, R232, R44, R24 ;  /* 0x0000002ce818723c */ /* 0x000ff00000001818 */
[----:B------:R-:W-:Y:S01]  /*43e0*/  HMMA.16816.F32 R20, R224, R58, R20 ;  /* 0x0000003ae014723c */ /* 0x000fe20000001814 */
[----:B-1----:R-:W-:-:S07]  /*43f0*/  FMUL.FTZ R0, R39, c[0x0][0x320] ;  /* 0x0000c80027007a20 */ /* 0x002fce0000410000 */
[----:B---3--:R-:W-:Y:S01]  /*4400*/  HMMA.16816.F32 R16, R228, R40, R8 ;  /* 0x00000028e410723c */ /* 0x008fe20000001808 */
[----:B------:R1:W3:Y:S07]  /*4410*/  MUFU.TANH R49, R0 ;  /* 0x0000000000317308 */ /* 0x0002ee0000002400 */
[----:B------:R-:W-:Y:S08]  /*4420*/  HMMA.16816.F32 R4, R232, R46, R4 ;  /* 0x0000002ee804723c */ /* 0x000ff00000001804 */
[----:B------:R-:W-:Y:S01]  /*4430*/  HMMA.16816.F32 R8, R228, R42, R20 ;  /* 0x0000002ae408723c */ /* 0x000fe20000001814 */
[----:B-1----:R-:W-:-:S04]  /*4440*/  FMUL.FTZ R0, R28, c[0x0][0x320] ;  /* 0x0000c8001c007a20 */ /* 0x002fc80000410000 */
[----:B------:R1:W1:Y:S03]  /*4450*/  MUFU.TANH R44, R0 ;  /* 0x00000000002c7308 */ /* 0x0002660000002400 */
[----:B----4-:R-:W-:Y:S01]  /*4460*/  HMMA.16816.F32 R16, R232, R32, R16 ;  /* 0x00000020e810723c */ /* 0x010fe20000001810 */
[----:B-1----:R-:W-:-:S04]  /*4470*/  FMUL.FTZ R0, R29, c[0x0][0x320] ;  /* 0x0000c8001d007a20 */ /* 0x002fc80000410000 */
        /* <DEDUP_REMOVED lines=16> */
[----:B-----5:R1:W1:Y:S02]  /*4580*/  MUFU.TANH R13, R0 ;  /* 0x00000000000d7308 */ /* 0x0202640000002400 */
[----:B-1----:R-:W-:-:S06]  /*4590*/  FMUL.FTZ R0, R6, c[0x0][0x320] ;  /* 0x0000c80006007a20 */ /* 0x002fcc0000410000 */
[----:B------:R1:W1:Y:S02]  /*45a0*/  MUFU.TANH R32, R0 ;  /* 0x0000000000207308 */ /* 0x0002640000002400 */
[----:B-1----:R-:W-:Y:S02]  /*45b0*/  FMUL.FTZ R0, R7, c[0x0][0x320] ;  /* 0x0000c80007007a20 */ /* 0x002fe40000410000 */
[----:B------:R-:W-:Y:S04]  /*45c0*/  HMMA.16816.F32 R4, R232, R34, R8 ;  /* 0x00000022e804723c */ /* 0x000fe80000001808 */
[----:B------:R1:W1:Y:S02]  /*45d0*/  MUFU.TANH R31, R0 ;  /* 0x00000000001f7308 */ /* 0x0002640000002400 */
[----:B-1----:R-:W-:-:S06]  /*45e0*/  FMUL.FTZ R0, R16, c[0x0][0x320] ;  /* 0x0000c80010007a20 */ /* 0x002fcc0000410000 */
[----:B------:R1:W1:Y:S11]  /*45f0*/  MUFU.TANH R26, R0 ;  /* 0x00000000001a7308 */ /* 0x0002760000002400 */
[----:B------:R-:W-:Y:S01]  /*4600*/  @!UPT UIADD3 URZ, URZ, URZ, URZ ;  /* 0x0000003f3f3ff290 */ /* 0x000fe2000fffe03f */
[----:B------:R-:W-:Y:S02]  /*4610*/  FMUL.FTZ R2, R6, c[0x0][0x320] ;  /* 0x0000c80006027a20 */ /* 0x000fe40000410000 */
[----:B------:R-:W-:Y:S02]  /*4620*/  FMUL.FTZ R3, R7, c[0x0][0x320] ;  /* 0x0000c80007037a20 */ /* 0x000fe40000410000 */
[----:B------:R-:W2:Y:S01]  /*4630*/  MUFU.TANH R28, R2 ;  /* 0x00000002001c7308 */ /* 0x000ea20000002400 */
[----:B-1----:R-:W-:-:S07]  /*4640*/  FMUL.FTZ R0, R17, c[0x0][0x320] ;  /* 0x0000c80011007a20 */ /* 0x002fce0000410000 */
[----:B------:R-:W1:Y:S08]  /*4650*/  MUFU.TANH R27, R3 ;  /* 0x00000003001b7308 */ /* 0x000e700000002400 */
[----:B------:R5:W1:Y:S02]  /*4660*/  MUFU.TANH R25, R0 ;  /* 0x0000000000197308 */ /* 0x000a640000002400 */
[----:B-----5:R-:W-:-:S06]  /*4670*/  FMUL.FTZ R0, R18, c[0x0][0x320] ;  /* 0x0000c80012007a20 */ /* 0x020fcc0000410000 */
[----:B------:R5:W1:Y:S02]  /*4680*/  MUFU.TANH R30, R0 ;  /* 0x00000000001e7308 */ /* 0x000a640000002400 */
[----:B-----5:R-:W-:-:S06]  /*4690*/  FMUL.FTZ R0, R19, c[0x0][0x320] ;  /* 0x0000c80013007a20 */ /* 0x020fcc0000410000 */
[----:B------:R5:W1:Y:S02]  /*46a0*/  MUFU.TANH R29, R0 ;  /* 0x00000000001d7308 */ /* 0x000a640000002400 */
[----:B-----5:R-:W-:-:S06]  /*46b0*/  FMUL.FTZ R0, R4, c[0x0][0x320] ;  /* 0x0000c80004007a20 */ /* 0x020fcc0000410000 */
[----:B------:R5:W1:Y:S02]  /*46c0*/  MUFU.TANH R11, R0 ;  /* 0x00000000000b7308 */ /* 0x000a640000002400 */
[----:B-----5:R-:W-:-:S06]  /*46d0*/  FMUL.FTZ R0, R5, c[0x0][0x320] ;  /* 0x0000c80005007a20 */ /* 0x020fcc0000410000 */
[----:B------:R5:W1:Y:S02]  /*46e0*/  MUFU.TANH R24, R0 ;  /* 0x0000000000187308 */ /* 0x000a640000002400 */
[----:B-----5:R-:W-:-:S05]  /*46f0*/  IADD3 R0, R242, 0x1000, RZ ;  /* 0x00001000f2007810 */ /* 0x020fca0007ffe0ff */
[----:B------:R1:W-:Y:S04]  /*4700*/  STL [R1], R0 ;  /* 0x0000000001007387 */ /* 0x0003e80000100800 */
[----:B------:R-:W-:Y:S06]  /*4710*/  BAR.SYNC.DEFER_BLOCKING 0x0 ;  /* 0x0000000000007b1d */ /* 0x000fec0000010000 */
[----:B------:R-:W-:Y:S05]  /*4720*/  @!P0 BRA `(.L_x_410) ;  /* 0x0000025000008947 */ /* 0x000fea0003800000 */
[----:B--234-:R-:W-:Y:S02]  /*4730*/  IADD3 R4, -R119, 0x30, RZ ;  /* 0x0000003077047810 */ /* 0x01cfe40007ffe1ff */
[----:B-1----:R-:W-:-:S02]  /*4740*/  IADD3 R0, R134, -0x2, RZ ;  /* 0xfffffffe86007810 */ /* 0x002fc40007ffe0ff */
[----:B------:R-:W-:Y:S02]  /*4750*/  ISETP.GE.AND P0, PT, R4, 0x21, PT ;  /* 0x000000210400780c */ /* 0x000fe40003f06270 */
[----:B------:R-:W-:Y:S02]  /*4760*/  SHF.R.S32.HI R2, RZ, 0x1f, R0 ;  /* 0x0000001fff027819 */ /* 0x000fe40000011400 */
[C---:B------:R-:W-:Y:S02]  /*4770*/  LOP3.LUT P3, RZ, R123.reuse, 0x200, RZ, 0xc0, !PT ;  /* 0x000002007bff7812 */ /* 0x040fe4000786c0ff */
[----:B------:R-:W-:Y:S01]  /*4780*/  LOP3.LUT P4, RZ, R123, 0x100, RZ, 0xc0, !PT ;  /* 0x000001007bff7812 */ /* 0x000fe2000788c0ff */
[----:B------:R-:W-:-:S04]  /*4790*/  IMAD R2, R2, c[0x0][0x1e0], RZ ;  /* 0x0000780002027a24 */ /* 0x000fc800078e02ff */
[----:B------:R-:W-:Y:S02]  /*47a0*/  IMAD R5, R0, c[0x0][0x1e4], R2 ;  /* 0x0000790000057a24 */ /* 0x000fe400078e0202 */
[----:B------:R-:W-:Y:S02]  /*47b0*/  @P0 IMAD.MOV.U32 R6, RZ, RZ, c[0x0][0x1e0] ;  /* 0x00007800ff060624 */ /* 0x000fe400078e00ff */
[----:B------:R-:W-:Y:S02]  /*47c0*/  @P0 IMAD.MOV.U32 R3, RZ, RZ, 0x5 ;  /* 0x00000005ff030424 */ /* 0x000fe400078e00ff */
[----:B------:R-:W-:-:S03]  /*47d0*/  @P0 IMAD.SHL.U32 R2, R6, 0x20, RZ ;  /* 0x0000002006020824 */ /* 0x000fc600078e00ff */
[----:B------:R-:W-:Y:S01]  /*47e0*/  @P0 SHF.L.U64.HI R3, R6, R3, c[0x0][0x1e4] ;  /* 0x0000790006030619 */ /* 0x000fe20000010203 */
[----:B------:R-:W-:-:S04]  /*47f0*/  IMAD.WIDE.U32 R6, R0, c[0x0][0x1e0], RZ ;  /* 0x0000780000067a25 */ /* 0x000fc800078e00ff */
[----:B------:R-:W-:Y:S02]  /*4800*/  IMAD.IADD R0, R7, 0x1, R5 ;  /* 0x0000000107007824 */ /* 0x000fe400078e0205 */
[----:B------:R-:W-:-:S04]  /*4810*/  @P0 IMAD.WIDE.U32 R2, R6, 0x30, R2 ;  /* 0x0000003006020825 */ /* 0x000fc800078e0002 */
[----:B------:R-:W-:Y:S01]  /*4820*/  @P0 IMAD R5, R0, 0x30, RZ ;  /* 0x0000003000050824 */ /* 0x000fe200078e02ff */
[----:B------:R-:W-:-:S04]  /*4830*/  @P0 IADD3 R7, P1, R80, R2, RZ ;  /* 0x0000000250070210 */ /* 0x000fc80007f3e0ff */
[----:B------:R-:W-:Y:S02]  /*4840*/  @P0 IADD3.X R8, R79, R5, R3, P1, !PT ;  /* 0x000000054f080210 */ /* 0x000fe40000ffe403 */
[----:B------:R-:W-:-:S13]  /*4850*/  ISETP.GE.AND P1, PT, R4, 0x1, PT ;  /* 0x000000010400780c */ /* 0x000fda0003f26270 */
[----:B------:R-:W-:-:S04]  /*4860*/  @P1 IMAD.WIDE.U32 R2, R6, 0x30, R78 ;  /* 0x0000003006021825 */ /* 0x000fc800078e004e */
[----:B------:R-:W-:Y:S01]  /*4870*/  @P1 IMAD R0, R0, 0x30, RZ ;  /* 0x0000003000001824 */ /* 0x000fe200078e02ff */
[----:B------:R-:W-:-:S03]  /*4880*/  @P1 LEA R4, P2, R2, c[0x0][0x1c8], 0x1 ;  /* 0x0000720002041a11 */ /* 0x000fc600078408ff */
[----:B------:R-:W-:-:S05]  /*4890*/  @P1 IMAD.IADD R0, R3, 0x1, R0 ;  /* 0x0000000103001824 */ /* 0x000fca00078e0200 */
        /* <DEDUP_REMOVED lines=14> */
.L_x_410:
[----:B--234-:R-:W-:Y:S05]  /*4980*/  BSYNC B0 ;  /* 0x0000000000007941 */ /* 0x01cfea0003800000 */
.L_x_409:
[----:B-1----:R-:W2:Y:S04]  /*4990*/  LDL R0, [R1+0x80] ;  /* 0x0000800001007983 */ /* 0x002ea80000100800 */
[----:B------:R-:W3:Y:S01]  /*49a0*/  LDL R8, [R1+0x2c] ;  /* 0x00002c0001087983 */ /* 0x000ee20000100800 */
[----:B------:R-:W-:Y:S01]  /*49b0*/  ISETP.NE.AND P0, PT, R111, 0x1, PT ;  /* 0x000000016f00780c */ /* 0x000fe20003f05270 */
[----:B------:R-:W-:-:S02]  /*49c0*/  ULDC UR4, c[0x0][0x324] ;  /* 0x0000c90000047ab9 */ /* 0x000fc40000000800 */
[----:B------:R-:W-:Y:S01]  /*49d0*/  ULOP3.LUT UR4, URZ, UR4, URZ, 0x33, !UPT ;  /* 0x000000043f047292 */ /* 0x000fe2000f8e333f */
[----:B------:R-:W0:Y:S01]  /*49e0*/  LDGDEPBAR ;  /* 0x00000000000079af */ /* 0x000e220000000000 */
[----:B--2---:R-:W-:-:S08]  /*49f0*/  IMAD.IADD R0, R0, 0x1, R115 ;  /* 0x0000000100007824 */ /* 0x004fd000078e0273 */
[----:B------:R-:W-:Y:S01]  /*4a00*/  @P0 IMAD.HI.U32 R2, R0, c[0x0][0x2c8], RZ ;  /* 0x0000b20000020a27 */ /* 0x000fe200078e00ff */
[----:B---3--:R-:W-:-:S03]  /*4a10*/  IADD3 R7, -R8, R76, RZ ;  /* 0x0000004c08077210 */ /* 0x008fc60007ffe1ff */
[----:B------:R-:W-:Y:S01]  /*4a20*/  IMAD.MOV.U32 R4, RZ, RZ, R0 ;  /* 0x000000ffff047224 */ /* 0x000fe200078e0000 */
[----:B------:R-:W-:Y:S02]  /*4a30*/  @P0 SHF.R.U32.HI R4, RZ, c[0x0][0x2cc], R2 ;  /* 0x0000b300ff040a19 */ /* 0x000fe40000011602 */
[----:B------:R-:W-:Y:S01]  /*4a40*/  IADD3 R0, -R8, 0x1, R76 ;  /* 0x0000000108007810 */ /* 0x000fe20007ffe14c */
[----:B------:R-:W-:Y:S01]  /*4a50*/  IMAD.IADD R8, R14, 0x1, -R8 ;  /* 0x000000010e087824 */ /* 0x000fe200078e0a08 */
[----:B------:R-:W-:Y:S01]  /*4a60*/  ISETP.GE.AND P0, PT, R110, 0x1, PT ;  /* 0x000000016e00780c */ /* 0x000fe20003f06270 */
[----:B------:R-:W1:Y:S02]  /*4a70*/  SHFL.IDX PT, R3, R4, RZ, 0x1c1f ;  /* 0x001c1fff04037589 */ /* 0x000e6400000e0000 */
[----:B------:R-:W-:-:S05]  /*4a80*/  IMAD.IADD R0, R0, 0x1, -R114 ;  /* 0x0000000100007824 */ /* 0x000fca00078e0a72 */
[C---:B------:R-:W-:Y:S02]  /*4a90*/  IADD3 R5, R0.reuse, c[0x0][0x328], RZ ;  /* 0x0000ca0000057a10 */ /* 0x040fe40007ffe0ff */
[----:B------:R-:W-:-:S03]  /*4aa0*/  IADD3 R6, R0, UR4, RZ ;  /* 0x0000000400067c10 */ /* 0x000fc6000fffe0ff */
[----:B-1----:R-:W-:Y:S01]  /*4ab0*/  IMAD.IADD R2, R5, 0x1, R3 ;  /* 0x0000000105027824 */ /* 0x002fe200078e0203 */
[----:B------:R-:W-:-:S04]  /*4ac0*/  IADD3 R0, R6, R3, RZ ;  /* 0x0000000306007210 */ /* 0x000fc80007ffe0ff */
[----:B------:R-:W-:Y:S01]  /*4ad0*/  IMNMX R2, R7, R2, PT ;  /* 0x0000000207027217 */ /* 0x000fe20003800200 */
[----:B------:R-:W-:Y:S05]  /*4ae0*/  @!P0 BRA `(.L_x_411) ;  /* 0x0000012000008947 */ /* 0x000fea0003800000 */
[----:B------:R-:W-:Y:S01]  /*4af0*/  IADD3 R3, -R114, R122, R3 ;  /* 0x0000007a72037210 */ /* 0x000fe20007ffe103 */
[----:B------:R-:W-:Y:S03]  /*4b00*/  BSSY B0, `(.L_x_412) ;  /* 0x000000c000007945 */ /* 0x000fe60003800000 */
[----:B------:R-:W-:-:S13]  /*4b10*/  ISETP.GT.AND P0, PT, R3, -0x1, PT ;  /* 0xffffffff0300780c */ /* 0x000fda0003f04270 */
[----:B------:R-:W-:Y:S05]  /*4b20*/  @P0 BRA `(.L_x_413) ;  /* 0x0000006000000947 */ /* 0x000fea0003800000 */
[----:B------:R-:W-:Y:S02]  /*4b30*/  ISETP.NE.AND P0, PT, R110, 0x1, PT ;  /* 0x000000016e00780c */ /* 0x000fe40003f05270 */
[----:B------:R-:W-:-:S11]  /*4b40*/  LOP3.LUT R3, RZ, R3, RZ, 0x33, !PT ;  /* 0x00000003ff037212 */ /* 0x000fd600078e33ff */
[----:B------:R-:W-:-:S05]  /*4b50*/  @P0 IMAD.HI.U32 R9, R3, c[0x0][0x330], RZ ;  /* 0x0000cc0003090a27 */ /* 0x000fca00078e00ff */
[----:B------:R-:W-:-:S04]  /*4b60*/  @P0 SHF.R.U32.HI R3, RZ, c[0x0][0x334], R9 ;  /* 0x0000cd00ff030a19 */ /* 0x000fc80000011609 */
[----:B------:R-:W-:Y:S01]  /*4b70*/  LOP3.LUT R3, RZ, R3, RZ, 0x33, !PT ;  /* 0x00000003ff037212 */ /* 0x000fe200078e33ff */
[----:B------:R-:W-:Y:S05]  /*4b80*/  BRA `(.L_x_414) ;  /* 0x0000003000007947 */ /* 0x000fea0003800000 */
.L_x_413:
[----:B------:R-:W-:-:S13]  /*4b90*/  ISETP.NE.AND P0, PT, R110, 0x1, PT ;  /* 0x000000016e00780c */ /* 0x000fda0003f05270 */
[----:B------:R-:W-:-:S05]  /*4ba0*/  @P0 IMAD.HI.U32 R9, R3, c[0x0][0x330], RZ ;  /* 0x0000cc0003090a27 */ /* 0x000fca00078e00ff */
[----:B------:R-:W-:Y:S02]  /*4bb0*/  @P0 SHF.R.U32.HI R3, RZ, c[0x0][0x334], R9 ;  /* 0x0000cd00ff030a19 */ /* 0x000fe40000011609 */
.L_x_414:
[----:B------:R-:W-:Y:S05]  /*4bc0*/  BSYNC B0 ;  /* 0x0000000000007941 */ /* 0x000fea0003800000 */
.L_x_412:
[----:B------:R-:W-:-:S05]  /*4bd0*/  IMAD R3, R3, c[0x0][0x32c], R8 ;  /* 0x0000cb0003037a24 */ /* 0x000fca00078e0208 */
[----:B------:R-:W-:Y:S02]  /*4be0*/  IADD3 R9, R3, c[0x0][0x32c], RZ ;  /* 0x0000cb0003097a10 */ /* 0x000fe40007ffe0ff */
[----:B------:R-:W-:Y:S02]  /*4bf0*/  IMNMX R0, R0, R3, !PT ;  /* 0x0000000300007217 */ /* 0x000fe40007800200 */
[----:B------:R-:W-:Y:S02]  /*4c00*/  IMNMX R2, R2, R9, PT ;  /* 0x0000000902027217 */ /* 0x000fe40003800200 */
.L_x_411:
[C---:B------:R-:W-:Y:S01]  /*4c10*/  ISETP.GE.AND P0, PT, R14.reuse, 0x2, PT ;  /* 0x000000020e00780c */ /* 0x040fe20003f06270 */
[----:B------:R-:W1:Y:S01]  /*4c20*/  SHFL.IDX PT, R3, R4, 0x1, 0x1c1f ;  /* 0x003c1f0004037f89 */ /* 0x000e6200000e0000 */
[----:B------:R-:W-:Y:S02]  /*4c30*/  ISETP.GE.AND P1, PT, R14, 0x9, PT ;  /* 0x000000090e00780c */ /* 0x000fe40003f26270 */
[----:B------:R-:W-:Y:S02]  /*4c40*/  P2R R12, PR, RZ, 0x1 ;  /* 0x00000001ff0c7803 */ /* 0x000fe40000000000 */
[----:B------:R-:W-:-:S02]  /*4c50*/  ISETP.GT.AND P0, PT, R0, 0x1, !P0 ;  /* 0x000000010000780c */ /* 0x000fc40004704270 */
[----:B------:R-:W-:Y:S02]  /*4c60*/  P2R R20, PR, RZ, 0x2 ;  /* 0x00000002ff147803 */ /* 0x000fe40000000000 */
[----:B------:R-:W-:Y:S02]  /*4c70*/  ISETP.LT.OR P0, PT, R2, 0x2, P0 ;  /* 0x000000020200780c */ /* 0x000fe40000701670 */
[----:B------:R-:W-:Y:S02]  /*4c80*/  ISETP.GE.AND P6, PT, R14, 0x19, PT ;  /* 0x000000190e00780c */ /* 0x000fe40003fc6270 */
[----:B------:R-:W-:Y:S02]  /*4c90*/  FSEL R10, R48, -INF , !P0 ;  /* 0xff800000300a7808 */ /* 0x000fe40004000000 */
[----:B------:R-:W-:Y:S02]  /*4ca0*/  ISETP.GT.AND P0, PT, R0, 0x8, !P1 ;  /* 0x000000080000780c */ /* 0x000fe40004f04270 */
[----:B------:R-:W-:-:S02]  /*4cb0*/  ISETP.GE.AND P1, PT, R14, 0xa, PT ;  /* 0x0000000a0e00780c */ /* 0x000fc40003f26270 */
[----:B------:R-:W-:Y:S02]  /*4cc0*/  ISETP.LT.OR P0, PT, R2, 0x9, P0 ;  /* 0x000000090200780c */ /* 0x000fe40000701670 */
[----:B------:R-:W-:Y:S02]  /*4cd0*/  P2R R21, PR, RZ, 0x2 ;  /* 0x00000002ff157803 */ /* 0x000fe40000000000 */
[----:B------:R-:W-:Y:S02]  /*4ce0*/  FSEL R19, R44, -INF , !P0 ;  /* 0xff8000002c137808 */ /* 0x000fe40004000000 */
[----:B------:R-:W-:Y:S02]  /*4cf0*/  ISETP.GT.AND P0, PT, R0, 0x9, !P1 ;  /* 0x000000090000780c */ /* 0x000fe40004f04270 */
[----:B------:R-:W-:Y:S02]  /*4d00*/  ISETP.GE.AND P1, PT, R14, 0x11, PT ;  /* 0x000000110e00780c */ /* 0x000fe40003f26270 */
[----:B------:R-:W-:-:S02]  /*4d10*/  ISETP.LT.OR P0, PT, R2, 0xa, P0 ;  /* 0x0000000a0200780c */ /* 0x000fc40000701670 */
[----:B------:R-:W-:Y:S02]  /*4d20*/  P2R R22, PR, RZ, 0x2 ;  /* 0x00000002ff167803 */ /* 0x000fe40000000000 */
[----:B------:R-:W-:Y:S02]  /*4d30*/  FSEL R18, R39, -INF , !P0 ;  /* 0xff80000027127808 */ /* 0x000fe40004000000 */
[----:B------:R-:W-:Y:S02]  /*4d40*/  ISETP.GT.AND P0, PT, R0, 0x10, !P1 ;  /* 0x000000100000780c */ /* 0x000fe40004f04270 */
[----:B------:R-:W-:Y:S02]  /*4d50*/  ISETP.GE.AND P1, PT, R14, 0x12, PT ;  /* 0x000000120e00780c */ /* 0x000fe40003f26270 */
[----:B------:R-:W-:Y:S02]  /*4d60*/  ISETP.LT.OR P0, PT, R2, 0x11, P0 ;  /* 0x000000110200780c */ /* 0x000fe40000701670 */
[----:B------:R-:W-:-:S02]  /*4d70*/  ISETP.GE.AND P5, PT, R14, 0x1a, PT ;  /* 0x0000001a0e00780c */ /* 0x000fc40003fa6270 */
[----:B------:R-:W-:Y:S02]  /*4d80*/  FSEL R17, R37, -INF , !P0 ;  /* 0xff80000025117808 */ /* 0x000fe40004000000 */
[----:B------:R-:W-:Y:S02]  /*4d90*/  ISETP.GT.AND P0, PT, R0, 0x11, !P1 ;  /* 0x000000110000780c */ /* 0x000fe40004f04270 */
[----:B------:R-:W-:Y:S02]  /*4da0*/  ISETP.GE.AND P4, PT, R14, 0x21, PT ;  /* 0x000000210e00780c */ /* 0x000fe40003f86270 */
[----:B------:R-:W-:Y:S02]  /*4db0*/  ISETP.LT.OR P0, PT, R2, 0x12, P0 ;  /* 0x000000120200780c */ /* 0x000fe40000701670 */
[----:B------:R-:W-:Y:S02]  /*4dc0*/  ISETP.GE.AND P3, PT, R14, 0x22, PT ;  /* 0x000000220e00780c */ /* 0x000fe40003f66270 */
[----:B------:R-:W-:-:S02]  /*4dd0*/  FSEL R16, R36, -INF , !P0 ;  /* 0xff80000024107808 */ /* 0x000fc40004000000 */
[----:B------:R-:W-:Y:S02]  /*4de0*/  ISETP.GT.AND P0, PT, R0, 0x18, !P6 ;  /* 0x000000180000780c */ /* 0x000fe40007704270 */
[----:B------:R-:W-:Y:S02]  /*4df0*/  ISETP.GE.AND P2, PT, R14, 0x29, PT ;  /* 0x000000290e00780c */ /* 0x000fe40003f46270 */
[----:B------:R-:W-:Y:S02]  /*4e00*/  ISETP.LT.OR P0, PT, R2, 0x19, P0 ;  /* 0x000000190200780c */ /* 0x000fe40000701670 */
[----:B------:R-:W-:Y:S02]  /*4e10*/  P2R R23, PR, RZ, 0x2 ;  /* 0x00000002ff177803 */ /* 0x000fe40000000000 */
[----:B------:R-:W-:Y:S02]  /*4e20*/  FSEL R15, R15, -INF , !P0 ;  /* 0xff8000000f0f7808 */ /* 0x000fe40004000000 */
[----:B------:R-:W-:-:S02]  /*4e30*/  ISETP.GT.AND P0, PT, R0, 0x19, !P5 ;  /* 0x000000190000780c */ /* 0x000fc40006f04270 */
[----:B------:R-:W-:Y:S02]  /*4e40*/  ISETP.GE.AND P1, PT, R14, 0x1, PT ;  /* 0x000000010e00780c */ /* 0x000fe40003f26270 */
[----:B------:R-:W-:-:S04]  /*4e50*/  ISETP.LT.OR P0, PT, R2, 0x1a, P0 ;  /* 0x0000001a0200780c */ /* 0x000fc80000701670 */
[----:B------:R-:W-:Y:S02]  /*4e60*/  FSEL R13, R13, -INF , !P0 ;  /* 0xff8000000d0d7808 */ /* 0x000fe40004000000 */
[----:B------:R-:W-:-:S04]  /*4e70*/  ISETP.GT.AND P0, PT, R0, 0x20, !P4 ;  /* 0x000000200000780c */ /* 0x000fc80006704270 */
        /* <DEDUP_REMOVED lines=8> */
[----:B------:R-:W-:-:S04]  /*4f00*/  ISETP.GT.AND P0, PT, R0, RZ, !P1 ;  /* 0x000000ff0000720c */ /* 0x000fc80004f04270 */
[----:B------:R-:W-:-:S04]  /*4f10*/  ISETP.LT.OR P0, PT, R2, 0x1, P0 ;  /* 0x000000010200780c */ /* 0x000fc80000701670 */
[----:B------:R-:W-:Y:S02]  /*4f20*/  FSEL R11, R51, -INF , !P0 ;  /* 0xff800000330b7808 */ /* 0x000fe40004000000 */
[----:B------:R-:W-:-:S04]  /*4f30*/  ISETP.GE.AND P0, PT, R14, 0x2a, PT ;  /* 0x0000002a0e00780c */ /* 0x000fc80003f06270 */
[----:B------:R-:W-:Y:S02]  /*4f40*/  P2R R9, PR, RZ, 0x1 ;  /* 0x00000001ff097803 */ /* 0x000fe40000000000 */
[----:B------:R-:W-:Y:S01]  /*4f50*/  ISETP.GT.AND P0, PT, R0, 0x29, !P0 ;  /* 0x000000290000780c */ /* 0x000fe20004704270 */
[----:B-1----:R-:W-:-:S03]  /*4f60*/  IMAD.IADD R0, R6, 0x1, R3 ;  /* 0x0000000106007824 */ /* 0x002fc600078e0203 */
[----:B------:R-:W-:Y:S01]  /*4f70*/  ISETP.LT.OR P0, PT, R2, 0x2a, P0 ;  /* 0x0000002a0200780c */ /* 0x000fe20000701670 */
[----:B------:R-:W-:-:S03]  /*4f80*/  IMAD.IADD R2, R5, 0x1, R3 ;  /* 0x0000000105027824 */ /* 0x000fc600078e0203 */
[----:B------:R-:W-:Y:S02]  /*4f90*/  FSEL R92, R24, -INF , !P0 ;  /* 0xff800000185c7808 */ /* 0x000fe40004000000 */
[----:B------:R-:W-:Y:S02]  /*4fa0*/  ISETP.GE.AND P0, PT, R110, 0x1, PT ;  /* 0x000000016e00780c */ /* 0x000fe40003f06270 */
[----:B------:R-:W-:-:S11]  /*4fb0*/  IMNMX R2, R7, R2, PT ;  /* 0x0000000207027217 */ /* 0x000fd60003800200 */
        /* <DEDUP_REMOVED lines=11> */
.L_x_417:
[----:B------:R-:W-:-:S13]  /*5070*/  ISETP.NE.AND P0, PT, R110, 0x1, PT ;  /* 0x000000016e00780c */ /* 0x000fda0003f05270 */
[----:B------:R-:W-:-:S05]  /*5080*/  @P0 IMAD.HI.U32 R4, R3, c[0x0][0x330], RZ ;  /* 0x0000cc0003040a27 */ /* 0x000fca00078e00ff */
[----:B------:R-:W-:Y:S02]  /*5090*/  @P0 SHF.R.U32.HI R3, RZ, c[0x0][0x334], R4 ;  /* 0x0000cd00ff030a19 */ /* 0x000fe40000011604 */
.L_x_418:
[----:B------:R-:W-:Y:S05]  /*50a0*/  BSYNC B0 ;  /* 0x0000000000007941 */ /* 0x000fea0003800000 */
.L_x_416:
[----:B------:R-:W-:-:S05]  /*50b0*/  IMAD R3, R3, c[0x0][0x32c], R8 ;  /* 0x0000cb0003037a24 */ /* 0x000fca00078e0208 */
[----:B------:R-:W-:Y:S02]  /*50c0*/  IADD3 R4, R3, c[0x0][0x32c], RZ ;  /* 0x0000cb0003047a10 */ /* 0x000fe40007ffe0ff */
[----:B------:R-:W-:Y:S02]  /*50d0*/  IMNMX R0, R0, R3, !PT ;  /* 0x0000000300007217 */ /* 0x000fe40007800200 */
[----:B------:R-:W-:Y:S02]  /*50e0*/  IMNMX R2, R2, R4, PT ;  /* 0x0000000402027217 */ /* 0x000fe40003800200 */
.L_x_415:
[----:B------:R-:W-:Y:S01]  /*50f0*/  ISETP.GT.AND P0, PT, R0, RZ, !P1 ;  /* 0x000000ff0000720c */ /* 0x000fe20004f04270 */
[----:B------:R-:W2:Y:S01]  /*5100*/  LDL R36, [R1+0x4] ;  /* 0x0000040001247983 */ /* 0x000ea20000100800 */
[----:B------:R-:W-:Y:S02]  /*5110*/  ISETP.NE.AND P1, PT, R9, RZ, PT ;  /* 0x000000ff0900720c */ /* 0x000fe40003f25270 */
[----:B------:R-:W-:Y:S01]  /*5120*/  ISETP.LT.OR P0, PT, R2, 0x1, P0 ;  /* 0x000000010200780c */ /* 0x000fe20000701670 */
[----:B------:R-:W-:Y:S03]  /*5130*/  LDSM.16.MT88.4 R76, [R240+0x1800] ;  /* 0x00180000f04c783b */ /* 0x000fe60000004200 */
[----:B------:R-:W-:Y:S01]  /*5140*/  FSEL R4, R50, -INF , !P0 ;  /* 0xff80000032047808 */ /* 0x000fe20004000000 */
[----:B------:R-:W-:Y:S01]  /*5150*/  LDSM.16.MT88.4 R56, [R238+0x2000] ;  /* 0x00200000ee38783b */ /* 0x000fe20000004200 */
[----:B------:R-:W-:-:S03]  /*5160*/  ISETP.NE.AND P0, PT, R12, RZ, PT ;  /* 0x000000ff0c00720c */ /* 0x000fc60003f05270 */
[----:B------:R-:W-:Y:S01]  /*5170*/  LDSM.16.MT88.4 R84, [R240+0x2000] ;  /* 0x00200000f054783b */ /* 0x000fe20000004200 */
[----:B------:R-:W-:-:S03]  /*5180*/  ISETP.GT.AND P0, PT, R0, 0x1, !P0 ;  /* 0x000000010000780c */ /* 0x000fc60004704270 */
[----:B------:R-:W-:Y:S01]  /*5190*/  LDSM.16.MT88.4 R60, [R241+0x800] ;  /* 0x00080000f13c783b */ /* 0x000fe20000004200 */
[----:B------:R-:W-:-:S03]  /*51a0*/  ISETP.LT.OR P0, PT, R2, 0x2, P0 ;  /* 0x000000020200780c */ /* 0x000fc60000701670 */
[----:B------:R-:W-:Y:S01]  /*51b0*/  LDSM.16.MT88.4 R64, [R239+0x800] ;  /* 0x00080000ef40783b */ /* 0x000fe20000004200 */
[----:B------:R-:W-:Y:S02]  /*51c0*/  FSEL R3, R49, -INF , !P0 ;  /* 0xff80000031037808 */ /* 0x000fe40004000000 */
[----:B------:R-:W-:Y:S01]  /*51d0*/  ISETP.NE.AND P0, PT, R20, RZ, PT ;  /* 0x000000ff1400720c */ /* 0x000fe20003f05270 */
[----:B------:R-:W-:Y:S03]  /*51e0*/  LDSM.16.MT88.4 R48, [R238+0x1800] ;  /* 0x00180000ee30783b */ /* 0x000fe60000004200 */
[----:B------:R-:W-:Y:S01]  /*51f0*/  ISETP.GT.AND P0, PT, R0, 0x8, !P0 ;  /* 0x000000080000780c */ /* 0x000fe20004704270 */
[----:B------:R-:W-:Y:S03]  /*5200*/  LDSM.16.MT88.4 R72, [R240+0x800] ;  /* 0x00080000f048783b */ /* 0x000fe60000004200 */
[----:B------:R-:W-:Y:S01]  /*5210*/  ISETP.LT.OR P0, PT, R2, 0x9, P0 ;  /* 0x000000090200780c */ /* 0x000fe20000701670 */
[----:B------:R-:W-:Y:S03]  /*5220*/  LDSM.16.MT88.4 R68, [R241+0x1800] ;  /* 0x00180000f144783b */ /* 0x000fe60000004200 */
[----:B------:R-:W-:-:S02]  /*5230*/  FSEL R9, R45, -INF , !P0 ;  /* 0xff8000002d097808 */ /* 0x000fc40004000000 */
[----:B------:R-:W-:-:S04]  /*5240*/  ISETP.NE.AND P0, PT, R21, RZ, PT ;  /* 0x000000ff1500720c */ /* 0x000fc80003f05270 */
[----:B------:R-:W-:-:S04]  /*5250*/  ISETP.GT.AND P0, PT, R0, 0x9, !P0 ;  /* 0x000000090000780c */ /* 0x000fc80004704270 */
[----:B------:R-:W-:-:S04]  /*5260*/  ISETP.LT.OR P0, PT, R2, 0xa, P0 ;  /* 0x0000000a0200780c */ /* 0x000fc80000701670 */
[----:B------:R-:W-:Y:S02]  /*5270*/  FSEL R8, R40, -INF , !P0 ;  /* 0xff80000028087808 */ /* 0x000fe40004000000 */
[----:B------:R-:W-:-:S04]  /*5280*/  ISETP.NE.AND P0, PT, R22, RZ, PT ;  /* 0x000000ff1600720c */ /* 0x000fc80003f05270 */
[----:B------:R-:W-:-:S04]  /*5290*/  ISETP.GT.AND P0, PT, R0, 0x10, !P0 ;  /* 0x000000100000780c */ /* 0x000fc80004704270 */
[----:B------:R-:W-:-:S04]  /*52a0*/  ISETP.LT.OR P0, PT, R2, 0x11, P0 ;  /* 0x000000110200780c */ /* 0x000fc80000701670 */
[----:B------:R-:W-:Y:S02]  /*52b0*/  FSEL R7, R38, -INF , !P0 ;  /* 0xff80000026077808 */ /* 0x000fe40004000000 */
[----:B------:R-:W-:Y:S02]  /*52c0*/  ISETP.NE.AND P0, PT, R23, RZ, PT ;  /* 0x000000ff1700720c */ /* 0x000fe40003f05270 */
[----:B------:R-:W-:Y:S02]  /*52d0*/  LDSM.16.MT88.4 R20, [R239] ;  /* 0x00000000ef14783b */ /* 0x000fe40000004200 */
[----:B------:R-:W-:-:S04]  /*52e0*/  ISETP.GT.AND P0, PT, R0, 0x11, !P0 ;  /* 0x000000110000780c */ /* 0x000fc80004704270 */
[----:B------:R-:W-:-:S04]  /*52f0*/  ISETP.LT.OR P0, PT, R2, 0x12, P0 ;  /* 0x000000120200780c */ /* 0x000fc80000701670 */
[----:B------:R-:W-:Y:S02]  /*5300*/  FSEL R6, R33, -INF , !P0 ;  /* 0xff80000021067808 */ /* 0x000fe40004000000 */
[----:B------:R-:W-:-:S04]  /*5310*/  ISETP.GT.AND P0, PT, R0, 0x18, !P6 ;  /* 0x000000180000780c */ /* 0x000fc80007704270 */
[----:B------:R-:W-:-:S04]  /*5320*/  ISETP.LT.OR P0, PT, R2, 0x19, P0 ;  /* 0x000000190200780c */ /* 0x000fc80000701670 */
[----:B------:R-:W-:Y:S02]  /*5330*/  FSEL R5, R32, -INF , !P0 ;  /* 0xff80000020057808 */ /* 0x000fe40004000000 */
[----:B------:R-:W-:Y:S01]  /*5340*/  ISETP.GT.AND P0, PT, R0, 0x19, !P5 ;  /* 0x000000190000780c */ /* 0x000fe20006f04270 */
[----:B------:R-:W-:Y:S03]  /*5350*/  LDSM.16.MT88.4 R32, [R238] ;  /* 0x00000000ee20783b */ /* 0x000fe60000004200 */
        /* <DEDUP_REMOVED lines=11> */
[----:B------:R-:W-:Y:S01]  /*5410*/  ISETP.GT.AND P0, PT, R0, 0x29, !P1 ;  /* 0x000000290000780c */ /* 0x000fe20004f04270 */
[----:B------:R-:W-:Y:S01]  /*5420*/  LDSM.16.MT88.4 R28, [R238+0x800] ;  /* 0x00080000ee1c783b */ /* 0x000fe20000004200 */
[----:B------:R-:W-:Y:S02]  /*5430*/  FMNMX.FTZ R0, R11, R10, !PT ;  /* 0x0000000a0b007209 */ /* 0x000fe40007810000 */
[----:B------:R-:W-:Y:S02]  /*5440*/  ISETP.LT.OR P0, PT, R2, 0x2a, P0 ;  /* 0x0000002a0200780c */ /* 0x000fe40000701670 */
[----:B------:R-:W-:Y:S02]  /*5450*/  FMNMX.FTZ R0, R19, R0, !PT ;  /* 0x0000000013007209 */ /* 0x000fe40007810000 */
[----:B------:R-:W-:-:S02]  /*5460*/  FSEL R88, R27, -INF , !P0 ;  /* 0xff8000001b587808 */ /* 0x000fc40004000000 */
[----:B------:R-:W-:Y:S01]  /*5470*/  FMNMX.FTZ R0, R18, R0, !PT ;  /* 0x0000000012007209 */ /* 0x000fe20007810000 */
[----:B------:R-:W-:Y:S03]  /*5480*/  LDSM.16.MT88.4 R24, [R240] ;  /* 0x00000000f018783b */ /* 0x000fe60000004200 */
[----:B------:R-:W-:-:S04]  /*5490*/  FMNMX.FTZ R0, R17, R0, !PT ;  /* 0x0000000011007209 */ /* 0x000fc80007810000 */
[----:B------:R-:W-:-:S04]  /*54a0*/  FMNMX.FTZ R0, R16, R0, !PT ;  /* 0x0000000010007209 */ /* 0x000fc80007810000 */
[----:B------:R-:W-:-:S04]  /*54b0*/  FMNMX.FTZ R0, R15, R0, !PT ;  /* 0x000000000f007209 */ /* 0x000fc80007810000 */
[----:B------:R-:W-:-:S04]  /*54c0*/  FMNMX.FTZ R0, R13, R0, !PT ;  /* 0x000000000d007209 */ /* 0x000fc80007810000 */
[----:B------:R-:W-:-:S04]  /*54d0*/  FMNMX.FTZ R0, R95, R0, !PT ;  /* 0x000000005f007209 */ /* 0x000fc80007810000 */
[----:B------:R-:W-:-:S04]  /*54e0*/  FMNMX.FTZ R0, R94, R0, !PT ;  /* 0x000000005e007209 */ /* 0x000fc80007810000 */
[----:B------:R-:W-:-:S04]  /*54f0*/  FMNMX.FTZ R0, R93, R0, !PT ;  /* 0x000000005d007209 */ /* 0x000fc80007810000 */
[----:B------:R-:W-:-:S05]  /*5500*/  FMNMX.FTZ R0, R92, R0, !PT ;  /* 0x000000005c007209 */ /* 0x000fca0007810000 */
[----:B------:R-:W1:Y:S02]  /*5510*/  SHFL.BFLY PT, R2, R0, 0x2, 0x1f ;  /* 0x0c401f0000027f89 */ /* 0x000e6400000e0000 */
[----:B-1----:R-:W-:-:S05]  /*5520*/  FMNMX.FTZ R0, R0, R2, !PT ;  /* 0x0000000200007209 */ /* 0x002fca0007810000 */
[----:B------:R-:W1:Y:S02]  /*5530*/  SHFL.BFLY PT, R2, R0, 0x1, 0x1f ;  /* 0x0c201f0000027f89 */ /* 0x000e6400000e0000 */
[----:B-1----:R-:W-:Y:S02]  /*5540*/  FMNMX.FTZ R133, R0, R2, !PT ;  /* 0x0000000200857209 */ /* 0x002fe40007810000 */
[----:B------:R-:W-:Y:S02]  /*5550*/  FMNMX.FTZ R0, R4, R3, !PT ;  /* 0x0000000304007209 */ /* 0x000fe40007810000 */
[C---:B------:R-:W-:Y:S01]  /*5560*/  FSETP.NEU.FTZ.AND P0, PT, R133.reuse, -INF , PT ;  /* 0xff8000008500780b */ /* 0x040fe20003f1d000 */
[----:B------:R-:W-:Y:S01]  /*5570*/  FMUL.FTZ R2, R133, c[0x0][0x2d0] ;  /* 0x0000b40085027a20 */ /* 0x000fe20000410000 */
[----:B------:R-:W-:-:S04]  /*5580*/  FMNMX.FTZ R0, R9, R0, !PT ;  /* 0x0000000009007209 */ /* 0x000fc80007810000 */
[----:B------:R-:W-:Y:S02]  /*5590*/  FMNMX.FTZ R0, R8, R0, !PT ;  /* 0x0000000008007209 */ /* 0x000fe40007810000 */
[----:B------:R-:W-:Y:S02]  /*55a0*/  FSEL R2, R2, RZ, P0 ;  /* 0x000000ff02027208 */ /* 0x000fe40000000000 */
[----:B------:R-:W-:-:S03]  /*55b0*/  FMNMX.FTZ R0, R7, R0, !PT ;  /* 0x0000000007007209 */ /* 0x000fc60007810000 */
[--C-:B------:R-:W-:Y:S01]  /*55c0*/  FFMA.FTZ R10, R10, c[0x0][0x2d0], -R2.reuse ;  /* 0x0000b4000a0a7a23 */ /* 0x100fe20000010802 */
[----:B------:R-:W-:Y:S01]  /*55d0*/  FMNMX.FTZ R0, R6, R0, !PT ;  /* 0x0000000006007209 */ /* 0x000fe20007810000 */
[----:B------:R-:W-:Y:S02]  /*55e0*/  FFMA.FTZ R11, R11, c[0x0][0x2d0], -R2 ;  /* 0x0000b4000b0b7a23 */ /* 0x000fe40000010802 */
[----:B------:R1:W-:Y:S01]  /*55f0*/  MUFU.EX2 R100, R10 ;  /* 0x0000000a00647308 */ /* 0x0003e20000000800 */
[----:B------:R-:W-:-:S04]  /*5600*/  FMNMX.FTZ R0, R5, R0, !PT ;  /* 0x0000000005007209 */ /* 0x000fc80007810000 */
[----:B------:R-:W-:-:S03]  /*5610*/  FMNMX.FTZ R0, R12, R0, !PT ;  /* 0x000000000c007209 */ /* 0x000fc60007810000 */
[----:B------:R-:W-:Y:S01]  /*5620*/  MUFU.EX2 R101, R11 ;  /* 0x0000000b00657308 */ /* 0x000fe20000000800 */
[----:B------:R-:W-:-:S04]  /*5630*/  FMNMX.FTZ R0, R91, R0, !PT ;  /* 0x000000005b007209 */ /* 0x000fc80007810000 */
[----:B------:R-:W-:Y:S01]  /*5640*/  FMNMX.FTZ R0, R90, R0, !PT ;  /* 0x000000005a007209 */ /* 0x000fe20007810000 */
[----:B-1----:R-:W-:-:S03]  /*5650*/  FFMA.FTZ R10, R19, c[0x0][0x2d0], -R2 ;  /* 0x0000b400130a7a23 */ /* 0x002fc60000010802 */
[----:B------:R-:W-:Y:S01]  /*5660*/  FMNMX.FTZ R0, R89, R0, !PT ;  /* 0x0000000059007209 */ /* 0x000fe20007810000 */
[----:B------:R1:W-:Y:S03]  /*5670*/  MUFU.EX2 R102, R10 ;  /* 0x0000000a00667308 */ /* 0x0003e60000000800 */
[----:B------:R-:W-:-:S05]  /*5680*/  FMNMX.FTZ R0, R88, R0, !PT ;  /* 0x0000000058007209 */ /* 0x000fca0007810000 */
[----:B------:R-:W3:Y:S01]  /*5690*/  SHFL.BFLY PT, R14, R0, 0x2, 0x1f ;  /* 0x0c401f00000e7f89 */ /* 0x000ee200000e0000 */
[----:B-1----:R-:W-:-:S04]  /*56a0*/  FFMA.FTZ R10, R18, c[0x0][0x2d0], -R2 ;  /* 0x0000b400120a7a23 */ /* 0x002fc80000010802 */
[----:B------:R1:W-:Y:S01]  /*56b0*/  MUFU.EX2 R110, R10 ;  /* 0x0000000a006e7308 */ /* 0x0003e20000000800 */
[----:B---3--:R-:W-:Y:S01]  /*56c0*/  FMNMX.FTZ R0, R0, R14, !PT ;  /* 0x0000000e00007209 */ /* 0x008fe20007810000 */
[----:B--2---:R-:W-:Y:S04]  /*56d0*/  LDSM.16.MT88.4 R44, [R36] ;  /* 0x00000000242c783b */ /* 0x004fe80000004200 */
[----:B------:R-:W2:Y:S01]  /*56e0*/  SHFL.BFLY PT, R14, R0, 0x1, 0x1f ;  /* 0x0c201f00000e7f89 */ /* 0x000ea200000e0000 */
[----:B-1----:R-:W-:-:S04]  /*56f0*/  FFMA.FTZ R10, R17, c[0x0][0x2d0], -R2 ;  /* 0x0000b400110a7a23 */ /* 0x002fc80000010802 */
[----:B------:R1:W-:Y:S02]  /*5700*/  MUFU.EX2 R109, R10 ;  /* 0x0000000a006d7308 */ /* 0x0003e40000000800 */
[----:B-1----:R-:W-:Y:S01]  /*5710*/  FFMA.FTZ R10, R16, c[0x0][0x2d0], -R2 ;  /* 0x0000b400100a7a23 */ /* 0x002fe20000010802 */
[----:B--2---:R-:W-:-:S05]  /*5720*/  FMNMX.FTZ R132, R0, R14, !PT ;  /* 0x0000000e00847209 */ /* 0x004fca0007810000 */
[----:B------:R1:W-:Y:S01]  /*5730*/  MUFU.EX2 R116, R10 ;  /* 0x0000000a00747308 */ /* 0x0003e20000000800 */
[C---:B------:R-:W-:Y:S01]  /*5740*/  FSETP.NEU.FTZ.AND P0, PT, R132.reuse, -INF , PT ;  /* 0xff8000008400780b */ /* 0x040fe20003f1d000 */
[----:B------:R-:W-:-:S05]  /*5750*/  FMUL.FTZ R0, R132, c[0x0][0x2d0] ;  /* 0x0000b40084007a20 */ /* 0x000fca0000410000 */
[----:B------:R-:W-:-:S05]  /*5760*/  FSEL R0, R0, RZ, P0 ;  /* 0x000000ff00007208 */ /* 0x000fca0000000000 */
[--C-:B------:R-:W-:Y:S02]  /*5770*/  FFMA.FTZ R3, R3, c[0x0][0x2d0], -R0.reuse ;  /* 0x0000b40003037a23 */ /* 0x100fe40000010800 */
[----:B------:R-:W-:Y:S02]  /*5780*/  FFMA.FTZ R4, R4, c[0x0][0x2d0], -R0 ;  /* 0x0000b40004047a23 */ /* 0x000fe40000010800 */
[----:B------:R2:W-:Y:S01]  /*5790*/  MUFU.EX2 R108, R3 ;  /* 0x00000003006c7308 */ /* 0x0005e20000000800 */
[----:B-1----:R-:W-:-:S07]  /*57a0*/  FFMA.FTZ R10, R15, c[0x0][0x2d0], -R2 ;  /* 0x0000b4000f0a7a23 */ /* 0x002fce0000010802 */
[----:B------:R-:W1:Y:S01]  /*57b0*/  MUFU.EX2 R80, R4 ;  /* 0x0000000400507308 */ /* 0x000e620000000800 */
[----:B--2---:R-:W-:-:S07]  /*57c0*/  FFMA.FTZ R3, R9, c[0x0][0x2d0], -R0 ;  /* 0x0000b40009037a23 */ /* 0x004fce0000010800 */
[----:B------:R2:W-:Y:S01]  /*57d0*/  MUFU.EX2 R119, R10 ;  /* 0x0000000a00777308 */ /* 0x0005e20000000800 */
[----:B-1----:R-:W-:-:S07]  /*57e0*/  F2FP.PACK_AB R9, R108, R80 ;  /* 0x000000506c09723e */ /* 0x002fce00000000ff */
[----:B------:R1:W-:Y:S01]  /*57f0*/  MUFU.EX2 R111, R3 ;  /* 0x00000003006f7308 */ /* 0x0003e20000000800 */
[----:B------:R-:W-:Y:S01]  /*5800*/  F2FP.PACK_AB R4, R116, R109 ;  /* 0x0000006d7404723e */ /* 0x000fe200000000ff */
[----:B--2---:R-:W-:-:S06]  /*5810*/  FFMA.FTZ R10, R13, c[0x0][0x2d0], -R2 ;  /* 0x0000b4000d0a7a23 */ /* 0x004fcc0000010802 */
[----:B------:R2:W-:Y:S01]  /*5820*/  MUFU.EX2 R128, R10 ;  /* 0x0000000a00807308 */ /* 0x0005e20000000800 */
[----:B-1----:R-:W-:Y:S01]  /*5830*/  FFMA.FTZ R3, R8, c[0x0][0x2d0], -R0 ;  /* 0x0000b40008037a23 */ /* 0x002fe20000010800 */
[----:B------:R-:W-:-:S06]  /*5840*/  F2FP.PACK_AB R8, R100, R101 ;  /* 0x000000656408723e */ /* 0x000fcc00000000ff */
[----:B------:R1:W3:Y:S01]  /*5850*/  MUFU.EX2 R117, R3 ;  /* 0x0000000300757308 */ /* 0x0002e20000000800 */
[----:B--2---:R-:W-:Y:S01]  /*5860*/  F2FP.PACK_AB R10, R110, R102 ;  /* 0x000000666e0a723e */ /* 0x004fe200000000ff */
[----:B-1----:R-:W-:Y:S01]  /*5870*/  FFMA.FTZ R3, R7, c[0x0][0x2d0], -R0 ;  /* 0x0000b40007037a23 */ /* 0x002fe20000010800 */
[----:B---3--:R-:W-:-:S05]  /*5880*/  F2FP.PACK_AB R11, R117, R111 ;  /* 0x0000006f750b723e */ /* 0x008fca00000000ff */
[----:B------:R1:W-:Y:S02]  /*5890*/  MUFU.EX2 R118, R3 ;  /* 0x0000000300767308 */ /* 0x0003e40000000800 */
[C---:B------:R-:W-:Y:S08]  /*58a0*/  HMMA.16816.F32 R16, R8.reuse, R32, RZ ;  /* 0x000000200810723c */ /* 0x040ff000000018ff */
[----:B------:R-:W-:Y:S01]  /*58b0*/  HMMA.16816.F32 R36, R8, R20, RZ ;  /* 0x000000140824723c */ /* 0x000fe200000018ff */
[----:B-1----:R-:W-:Y:S01]  /*58c0*/  FFMA.FTZ R3, R6, c[0x0][0x2d0], -R0 ;  /* 0x0000b40006037a23 */ /* 0x002fe20000010800 */
[----:B------:R-:W-:-:S03]  /*58d0*/  F2FP.PACK_AB R6, R128, R119 ;  /* 0x000000778006723e */ /* 0x000fc600000000ff */
[----:B------:R1:W2:Y:S03]  /*58e0*/  MUFU.EX2 R81, R3 ;  /* 0x0000000300517308 */ /* 0x0002a60000000800 */
[C---:B------:R-:W-:Y:S08]  /*58f0*/  HMMA.16816.F32 R52, R8.reuse, R24, RZ ;  /* 0x000000180834723c */ /* 0x040ff000000018ff */
[----:B------:R-:W-:Y:S01]  /*5900*/  HMMA.16816.F32 R40, R8, R26, RZ ;  /* 0x0000001a0828723c */ /* 0x000fe200000018ff */
[----:B-1----:R-:W-:Y:S01]  /*5910*/  FFMA.FTZ R3, R5, c[0x0][0x2d0], -R0 ;  /* 0x0000b40005037a23 */ /* 0x002fe20000010800 */
[----:B--2---:R-:W-:-:S06]  /*5920*/  F2FP.PACK_AB R5, R81, R118 ;  /* 0x000000765105723e */ /* 0x004fcc00000000ff */
[----:B------:R-:W-:Y:S01]  /*5930*/  HMMA.16816.F32 R24, R8, R46, RZ ;  /* 0x0000002e0818723c */ /* 0x000fe200000018ff */
[----:B------:R1:W-:Y:S02]  /*5940*/  MUFU.EX2 R82, R3 ;  /* 0x0000000300527308 */ /* 0x0003e40000000800 */
[----:B-1----:R-:W-:-:S05]  /*5950*/  FFMA.FTZ R3, R12, c[0x0][0x2d0], -R0 ;  /* 0x0000b4000c037a23 */ /* 0x002fca0000010800 */
[C---:B------:R-:W-:Y:S01]  /*5960*/  HMMA.16816.F32 R12, R8.reuse, R34, RZ ;  /* 0x00000022080c723c */ /* 0x040fe200000018ff */
[----:B------:R-:W1:Y:S07]  /*5970*/  MUFU.EX2 R83, R3 ;  /* 0x0000000300537308 */ /* 0x000e6e0000000800 */
[C---:B------:R-:W-:Y:S08]  /*5980*/  HMMA.16816.F32 R32, R8.reuse, R22, RZ ;  /* 0x000000160820723c */ /* 0x040ff000000018ff */
[----:B------:R-:W-:Y:S01]  /*5990*/  HMMA.16816.F32 R20, R8, R48, RZ ;  /* 0x000000300814723c */ /* 0x000fe200000018ff */
[----:B-1----:R-:W-:-:S07]  /*59a0*/  F2FP.PACK_AB R7, R83, R82 ;  /* 0x000000525307723e */ /* 0x002fce00000000ff */
[----:B------:R-:W-:Y:S08]  /*59b0*/  HMMA.16816.F32 R144, R4, R30, R12 ;  /* 0x0000001e0490723c */ /* 0x000ff0000000180c */
[----:B------:R-:W-:Y:S08]  /*59c0*/  HMMA.16816.F32 R12, R8, R76, RZ ;  /* 0x0000004c080c723c */ /* 0x000ff000000018ff */
[----:B------:R-:W-:Y:S08]  /*59d0*/  HMMA.16816.F32 R156, R4, R28, R16 ;  /* 0x0000001c049c723c */ /* 0x000ff00000001810 */
[----:B------:R-:W-:Y:S01]  /*59e0*/  HMMA.16816.F32 R28, R8, R44, RZ ;  /* 0x0000002c081c723c */ /* 0x000fe200000018ff */
[----:B------:R-:W1:Y:S07]  /*59f0*/  LDSM.16.MT88.4 R44, [R239+0x1800] ;  /* 0x00180000ef2c783b */ /* 0x000e6e0000004200 */
[C---:B------:R-:W-:Y:S08]  /*5a00*/  HMMA.16816.F32 R20, R4.reuse, R56, R20 ;  /* 0x000000380414723c */ /* 0x040ff00000001814 */
[----:B------:R-:W-:Y:S08]  /*5a10*/  HMMA.16816.F32 R12, R4, R84, R12 ;  /* 0x00000054040c723c */ /* 0x000ff0000000180c */
[----:B------:R-:W-:Y:S01]  /*5a20*/  HMMA.16816.F32 R16, R8, R50, RZ ;  /* 0x000000320810723c */ /* 0x000fe200000018ff */
[----:B------:R-:W-:Y:S07]  /*5a30*/  LDSM.16.MT88.4 R48, [R240+0x3000] ;  /* 0x00300000f030783b */ /* 0x000fee0000004200 */
[----:B------:R-:W-:Y:S01]  /*5a40*/  IMAD.MOV.U32 R127, RZ, RZ, R20 ;  /* 0x000000ffff7f7224 */ /* 0x000fe200078e0014 */
[----:B------:R-:W-:Y:S01]  /*5a50*/  MOV R153, R23 ;  /* 0x0000001700997202 */ /* 0x000fe20000000f00 */
[----:B------:R-:W-:Y:S01]  /*5a60*/  IMAD.MOV.U32 R155, RZ, RZ, R21 ;  /* 0x000000ffff9b7224 */ /* 0x000fe200078e0015 */
[----:B------:R-:W-:Y:S01]  /*5a70*/  HMMA.16816.F32 R28, R4, R60, R28 ;  /* 0x0000003c041c723c */ /* 0x000fe2000000181c */
[----:B------:R-:W-:-:S02]  /*5a80*/  IMAD.MOV.U32 R154, RZ, RZ, R22 ;  /* 0x000000ffff9a7224 */ /* 0x000fc400078e0016 */
[----:B------:R-:W2:Y:S02]  /*5a90*/  LDSM.16.MT88.4 R20, [R239+0x2000] ;  /* 0x00200000ef14783b */ /* 0x000ea40000004200 */
[----:B------:R-:W-:Y:S01]  /*5aa0*/  IMAD.MOV.U32 R152, RZ, RZ, R12 ;  /* 0x000000ffff987224 */ /* 0x000fe200078e000c */
[----:B------:R-:W-:Y:S01]  /*5ab0*/  MOV R129, R15 ;  /* 0x0000000f00817202 */ /* 0x000fe20000000f00 */
[----:B------:R-:W-:Y:S01]  /*5ac0*/  IMAD.MOV.U32 R131, RZ, RZ, R13 ;  /* 0x000000ffff837224 */ /* 0x000fe200078e000d */
[----:B------:R-:W-:Y:S01]  /*5ad0*/  HMMA.16816.F32 R24, R4, R62, R24 ;  /* 0x0000003e0418723c */ /* 0x000fe20000001818 */
[----:B------:R-:W-:-:S07]  /*5ae0*/  IMAD.MOV.U32 R130, RZ, RZ, R14 ;  /* 0x000000ffff827224 */ /* 0x000fce00078e000e */
[----:B-1----:R-:W-:Y:S08]  /*5af0*/  HMMA.16816.F32 R12, R8, R44, RZ ;  /* 0x0000002c080c723c */ /* 0x002ff000000018ff */
[----:B------:R-:W-:Y:S01]  /*5b00*/  HMMA.16816.F32 R140, R4, R64, R36 ;  /* 0x00000040048c723c */ /* 0x000fe20000001824 */
[----:B------:R-:W1:Y:S01]  /*5b10*/  LDSM.16.MT88.4 R36, [R241+0x2000] ;  /* 0x00200000f124783b */ /* 0x000e620000004200 */
[----:B------:R-:W-:Y:S01]  /*5b20*/  IMAD.MOV.U32 R124, RZ, RZ, R31 ;  /* 0x000000ffff7c7224 */ /* 0x000fe200078e001f */
[----:B------:R-:W-:Y:S01]  /*5b30*/  MOV R120, R28 ;  /* 0x0000001c00787202 */ /* 0x000fe20000000f00 */
[----:B------:R-:W-:-:S02]  /*5b40*/  IMAD.MOV.U32 R123, RZ, RZ, R29 ;  /* 0x000000ffff7b7224 */ /* 0x000fc400078e001d */
[----:B------:R-:W-:Y:S02]  /*5b50*/  IMAD.MOV.U32 R121, RZ, RZ, R30 ;  /* 0x000000ffff797224 */ /* 0x000fe400078e001e */
[----:B------:R-:W-:Y:S01]  /*5b60*/  HMMA.16816.F32 R96, R4, R66, R32 ;  /* 0x000000420460723c */ /* 0x000fe20000001820 */
[----:B------:R-:W-:Y:S01]  /*5b70*/  IMAD.MOV.U32 R113, RZ, RZ, R25 ;  /* 0x000000ffff717224 */ /* 0x000fe200078e0019 */
[----:B------:R-:W-:Y:S01]  /*5b80*/  MOV R106, R24 ;  /* 0x00000018006a7202 */ /* 0x000fe20000000f00 */
[----:B------:R-:W-:Y:S02]  /*5b90*/  IMAD.MOV.U32 R112, RZ, RZ, R26 ;  /* 0x000000ffff707224 */ /* 0x000fe400078e001a */
[----:B------:R-:W-:-:S03]  /*5ba0*/  IMAD.MOV.U32 R107, RZ, RZ, R27 ;  /* 0x000000ffff6b7224 */ /* 0x000fc600078e001b */
[C---:B------:R-:W-:Y:S01]  /*5bb0*/  HMMA.16816.F32 R136, R4.reuse, R74, R40 ;  /* 0x0000004a0488723c */ /* 0x040fe20000001828 */
[----:B------:R-:W3:Y:S07]  /*5bc0*/  LDSM.16.MT88.4 R40, [R238+0x3000] ;  /* 0x00300000ee28783b */ /* 0x000eee0000004200 */
[C---:B------:R-:W-:Y:S01]  /*5bd0*/  HMMA.16816.F32 R16, R4.reuse, R58, R16 ;  /* 0x0000003a0410723c */ /* 0x040fe20000001810 */
[----:B------:R-:W4:Y:S07]  /*5be0*/  LDSM.16.MT88.4 R56, [R239+0x3000] ;  /* 0x00300000ef38783b */ /* 0x000f2e0000004200 */
[----:B--2---:R-:W-:Y:S01]  /*5bf0*/  HMMA.16816.F32 R60, R4, R20, R12 ;  /* 0x00000014043c723c */ /* 0x004fe2000000180c */
[----:B------:R-:W-:Y:S01]  /*5c00*/  IMAD.MOV.U32 R126, RZ, RZ, R99 ;  /* 0x000000ffff7e7224 */ /* 0x000fe200078e0063 */
[----:B------:R-:W-:Y:S01]  /*5c10*/  MOV R125, R96 ;  /* 0x00000060007d7202 */ /* 0x000fe20000000f00 */
[----:B------:R-:W-:-:S02]  /*5c20*/  IMAD.MOV.U32 R77, RZ, RZ, R97 ;  /* 0x000000ffff4d7224 */ /* 0x000fc400078e0061 */
[----:B------:R-:W-:-:S03]  /*5c30*/  IMAD.MOV.U32 R76, RZ, RZ, R98 ;  /* 0x000000ffff4c7224 */ /* 0x000fc600078e0062 */
[C---:B------:R-:W-:Y:S01]  /*5c40*/  HMMA.16816.F32 R32, R8.reuse, R46, RZ ;  /* 0x0000002e0820723c */ /* 0x040fe200000018ff */
[----:B------:R-:W2:Y:S07]  /*5c50*/  LDSM.16.MT88.4 R44, [R240+0x3800] ;  /* 0x00380000f02c783b */ /* 0x000eae0000004200 */
[----:B------:R-:W-:Y:S01]  /*5c60*/  HMMA.16816.F32 R28, R8, R68, RZ ;  /* 0x00000044081c723c */ /* 0x000fe200000018ff */
[----:B------:R-:W-:Y:S01]  /*5c70*/  IMAD.MOV.U32 R105, RZ, RZ, R17 ;  /* 0x000000ffff697224 */ /* 0x000fe200078e0011 */
[----:B------:R-:W-:Y:S01]  /*5c80*/  MOV R99, R16 ;  /* 0x0000001000637202 */ /* 0x000fe20000000f00 */
[----:B------:R-:W-:-:S02]  /*5c90*/  IMAD.MOV.U32 R104, RZ, RZ, R18 ;  /* 0x000000ffff687224 */ /* 0x000fc400078e0012 */
[----:B------:R-:W-:-:S03]  /*5ca0*/  IMAD.MOV.U32 R103, RZ, RZ, R19 ;  /* 0x000000ffff677224 */ /* 0x000fc600078e0013 */
[----:B------:R-:W-:Y:S01]  /*5cb0*/  HMMA.16816.F32 R24, R8, R70, RZ ;  /* 0x000000460818723c */ /* 0x000fe200000018ff */
[----:B------:R-:W-:Y:S01]  /*5cc0*/  IMAD.MOV.U32 R98, RZ, RZ, R61 ;  /* 0x000000ffff627224 */ /* 0x000fe200078e003d */
[----:B------:R-:W-:Y:S01]  /*5cd0*/  MOV R3, R60 ;  /* 0x0000003c00037202 */ /* 0x000fe20000000f00 */
[----:B------:R-:W-:Y:S02]  /*5ce0*/  IMAD.MOV.U32 R97, RZ, RZ, R62 ;  /* 0x000000ffff617224 */ /* 0x000fe400078e003e */
[----:B------:R-:W-:-:S03]  /*5cf0*/  IMAD.MOV.U32 R96, RZ, RZ, R63 ;  /* 0x000000ffff607224 */ /* 0x000fc600078e003f */
[----:B------:R-:W-:Y:S01]  /*5d00*/  HMMA.16816.F32 R148, R4, R72, R52 ;  /* 0x000000480494723c */ /* 0x000fe20000001834 */
[----:B------:R-:W5:Y:S07]  /*5d10*/  LDSM.16.MT88.4 R52, [R238+0x3800] ;  /* 0x00380000ee34783b */ /* 0x000f6e0000004200 */
[----:B------:R-:W-:Y:S08]  /*5d20*/  HMMA.16816.F32 R16, R8, R78, RZ ;  /* 0x0000004e0810723c */ /* 0x000ff000000018ff */
[C---:B------:R-:W-:Y:S01]  /*5d30*/  HMMA.16816.F32 R60, R4.reuse, R22, R32 ;  /* 0x00000016043c723c */ /* 0x040fe20000001820 */
[----:B------:R-:W2:Y:S07]  /*5d40*/  LDSM.16.MT88.4 R32, [R239+0x3800] ;  /* 0x00380000ef20783b */ /* 0x000eae0000004200 */
[C---:B-1----:R-:W-:Y:S08]  /*5d50*/  HMMA.16816.F32 R72, R4.reuse, R36, R28 ;  /* 0x000000240448723c */ /* 0x042ff0000000181c */
[----:B------:R-:W-:Y:S01]  /*5d60*/  HMMA.16816.F32 R68, R4, R38, R24 ;  /* 0x000000260444723c */ /* 0x000fe20000001818 */
[----:B------:R-:W1:Y:S07]  /*5d70*/  LDSM.16.MT88.4 R36, [R241+0x3000] ;  /* 0x00300000f124783b */ /* 0x000e6e0000004200 */
[C---:B------:R-:W-:Y:S07]  /*5d80*/  HMMA.16816.F32 R20, R8.reuse, R50, RZ ;  /* 0x000000320814723c */ /* 0x040fee00000018ff */
[----:B------:R-:W-:Y:S01]  /*5d90*/  IMAD.MOV.U32 R50, RZ, RZ, R104 ;  /* 0x000000ffff327224 */ /* 0x000fe200078e0068 */
[----:B---3--:R-:W-:Y:S01]  /*5da0*/  HMMA.16816.F32 R12, R8, R40, RZ ;  /* 0x00000028080c723c */ /* 0x008fe200000018ff */
[----:B------:R-:W-:-:S06]  /*5db0*/  MOV R51, R103 ;  /* 0x0000006700337202 */ /* 0x000fcc0000000f00 */
[----:B------:R-:W-:Y:S01]  /*5dc0*/  IMAD.MOV.U32 R40, RZ, RZ, R106 ;  /* 0x000000ffff287224 */ /* 0x000fe200078e006a */
[----:B------:R-:W-:Y:S01]  /*5dd0*/  HMMA.16816.F32 R64, R4, R86, R16 ;  /* 0x000000560440723c */ /* 0x000fe20000001810 */
[----:B------:R-:W-:-:S07]  /*5de0*/  IMAD.MOV.U32 R41, RZ, RZ, R113 ;  /* 0x000000ffff297224 */ /* 0x000fce00078e0071 */
[C---:B----4-:R-:W-:Y:S07]  /*5df0*/  HMMA.16816.F32 R16, R8.reuse, R56, RZ ;  /* 0x000000380810723c */ /* 0x050fee00000018ff */
[----:B------:R-:W-:Y:S01]  /*5e00*/  IMAD.MOV.U32 R57, RZ, RZ, R127 ;  /* 0x000000ffff397224 */ /* 0x000fe200078e007f */
[----:B------:R-:W-:Y:S01]  /*5e10*/  HMMA.16816.F32 R24, R8, R48, RZ ;  /* 0x000000300818723c */ /* 0x000fe200000018ff */
[----:B------:R-:W-:-:S06]  /*5e20*/  IMAD.MOV.U32 R56, RZ, RZ, R126 ;  /* 0x000000ffff387224 */ /* 0x000fcc00078e007e */
[----:B------:R-:W-:Y:S01]  /*5e30*/  IMAD.MOV.U32 R48, RZ, RZ, R99 ;  /* 0x000000ffff307224 */ /* 0x000fe200078e0063 */
[----:B--2---:R-:W-:Y:S01]  /*5e40*/  HMMA.16816.F32 R84, R4, R46, R20 ;  /* 0x0000002e0454723c */ /* 0x004fe20000001814 */
[----:B------:R-:W2:Y:S01]  /*5e50*/  LDSM.16.MT88.4 R20, [R241+0x3800] ;  /* 0x00380000f114783b */ /* 0x000ea20000004200 */
[----:B------:R-:W-:-:S05]  /*5e60*/  IMAD.MOV.U32 R49, RZ, RZ, R105 ;  /* 0x000000ffff317224 */ /* 0x000fca00078e0069 */
[----:B------:R-:W-:Y:S01]  /*5e70*/  IMAD.MOV.U32 R46, RZ, RZ, R123 ;  /* 0x000000ffff2e7224 */ /* 0x000fe200078e007b */
[----:B------:R-:W-:Y:S01]  /*5e80*/  HMMA.16816.F32 R28, R8, R42, RZ ;  /* 0x0000002a081c723c */ /* 0x000fe200000018ff */
[----:B------:R-:W-:-:S06]  /*5e90*/  MOV R47, R121 ;  /* 0x00000079002f7202 */ /* 0x000fcc0000000f00 */
[----:B------:R-:W-:Y:S01]  /*5ea0*/  MOV R43, R107 ;  /* 0x0000006b002b7202 */ /* 0x000fe20000000f00 */
[----:B-----5:R-:W-:Y:S01]  /*5eb0*/  HMMA.16816.F32 R176, R4, R52, R12 ;  /* 0x0000003404b0723c */ /* 0x020fe2000000180c */
[----:B------:R-:W-:-:S06]  /*5ec0*/  IMAD.MOV.U32 R42, RZ, RZ, R112 ;  /* 0x000000ffff2a7224 */ /* 0x000fcc00078e0070 */
[----:B------:R-:W-:Y:S01]  /*5ed0*/  IMAD.MOV.U32 R53, RZ, RZ, R98 ;  /* 0x000000ffff357224 */ /* 0x000fe200078e0062 */
[----:B------:R-:W-:Y:S01]  /*5ee0*/  HMMA.16816.F32 R12, R8, R58, RZ ;  /* 0x0000003a080c723c */ /* 0x000fe200000018ff */
[----:B------:R-:W-:Y:S02]  /*5ef0*/  IMAD.MOV.U32 R52, RZ, RZ, R3 ;  /* 0x000000ffff347224 */ /* 0x000fe400078e0003 */
[----:B------:R-:W-:-:S04]  /*5f00*/  FADD.FTZ R3, R101, R100 ;  /* 0x0000006465037221 */ /* 0x000fc80000010000 */
[----:B------:R-:W-:Y:S01]  /*5f10*/  IMAD.MOV.U32 R58, RZ, RZ, R77 ;  /* 0x000000ffff3a7224 */ /* 0x000fe200078e004d */
[----:B------:R-:W-:Y:S01]  /*5f20*/  HMMA.16816.F32 R168, R4, R32, R16 ;  /* 0x0000002004a8723c */ /* 0x000fe20000001810 */
[----:B------:R-:W-:Y:S01]  /*5f30*/  MOV R59, R76 ;  /* 0x0000004c003b7202 */ /* 0x000fe20000000f00 */
[----:B------:R-:W-:-:S04]  /*5f40*/  FADD.FTZ R3, R102, R3 ;  /* 0x0000000366037221 */ /* 0x000fc80000010000 */
[----:B------:R-:W-:Y:S02]  /*5f50*/  FADD.FTZ R3, R110, R3 ;  /* 0x000000036e037221 */ /* 0x000fe40000010000 */
[----:B------:R-:W-:Y:S01]  /*5f60*/  HMMA.16816.F32 R172, R4, R44, R24 ;  /* 0x0000002c04ac723c */ /* 0x000fe20000001818 */
[----:B------:R-:W3:Y:S01]  /*5f70*/  LDSM.16.MT88.4 R24, [R238+0x4800] ;  /* 0x00480000ee18783b */ /* 0x000ee20000004200 */
[----:B------:R-:W-:Y:S02]  /*5f80*/  IMAD.MOV.U32 R33, RZ, RZ, R120 ;  /* 0x000000ffff217224 */ /* 0x000fe400078e0078 */
[----:B------:R-:W-:Y:S02]  /*5f90*/  FFMA.FTZ R32, R89, c[0x0][0x2d0], -R0 ;  /* 0x0000b40059207a23 */ /* 0x000fe40000010800 */
[----:B------:R-:W-:Y:S02]  /*5fa0*/  IMAD.MOV.U32 R89, RZ, RZ, R58 ;  /* 0x000000ffff597224 */ /* 0x000fe400078e003a */
[----:B-1----:R-:W-:Y:S01]  /*5fb0*/  HMMA.16816.F32 R16, R8, R36, RZ ;  /* 0x000000240810723c */ /* 0x002fe200000018ff */
[----:B------:R-:W-:-:S02]  /*5fc0*/  IMAD.MOV.U32 R45, RZ, RZ, R125 ;  /* 0x000000ffff2d7224 */ /* 0x000fc400078e007d */
[----:B------:R-:W-:Y:S02]  /*5fd0*/  IMAD.MOV.U32 R44, RZ, RZ, R124 ;  /* 0x000000ffff2c7224 */ /* 0x000fe400078e007c */
[----:B------:R-:W-:Y:S02]  /*5fe0*/  IMAD.MOV.U32 R58, RZ, RZ, R130 ;  /* 0x000000ffff3a7224 */ /* 0x000fe400078e0082 */
[----:B------:R-:W-:Y:S01]  /*5ff0*/  MOV R37, R114 ;  /* 0x0000007200257202 */ /* 0x000fe20000000f00 */
[----:B------:R-:W-:Y:S01]  /*6000*/  HMMA.16816.F32 R76, R4, R54, R28 ;  /* 0x00000036044c723c */ /* 0x000fe2000000181c */
[----:B------:R-:W-:-:S06]  /*6010*/  MOV R36, R33 ;  /* 0x0000002100247202 */ /* 0x000fcc0000000f00 */
[----:B------:R-:W-:Y:S01]  /*6020*/  IMAD.MOV.U32 R54, RZ, RZ, R97 ;  /* 0x000000ffff367224 */ /* 0x000fe200078e0061 */
[----:B------:R-:W-:Y:S01]  /*6030*/  MOV R55, R96 ;  /* 0x0000006000377202 */ /* 0x000fe20000000f00 */
[--C-:B------:R-:W-:Y:S01]  /*6040*/  FFMA.FTZ R30, R95, c[0x0][0x2d0], -R2.reuse ;  /* 0x0000b4005f1e7a23 */ /* 0x100fe20000010802 */
[----:B------:R-:W-:Y:S01]  /*6050*/  HMMA.16816.F32 R96, R4, R34, R12 ;  /* 0x000000220460723c */ /* 0x000fe2000000180c */
[--C-:B------:R-:W-:Y:S02]  /*6060*/  FFMA.FTZ R29, R94, c[0x0][0x2d0], -R2.reuse ;  /* 0x0000b4005e1d7a23 */ /* 0x100fe40000010802 */
[----:B------:R-:W-:Y:S02]  /*6070*/  FFMA.FTZ R28, R93, c[0x0][0x2d0], -R2 ;  /* 0x0000b4005d1c7a23 */ /* 0x000fe40000010802 */
[----:B------:R-:W-:Y:S01]  /*6080*/  FFMA.FTZ R31, R88, c[0x0][0x2d0], -R0 ;  /* 0x0000b400581f7a23 */ /* 0x000fe20000010800 */
[----:B------:R-:W-:Y:S01]  /*6090*/  MOV R88, R45 ;  /* 0x0000002d00587202 */ /* 0x000fe20000000f00 */
[----:B------:R-:W-:Y:S01]  /*60a0*/  IMAD.MOV.U32 R34, RZ, RZ, R115 ;  /* 0x000000ffff227224 */ /* 0x000fe200078e0073 */
[----:B------:R-:W-:Y:S01]  /*60b0*/  HMMA.16816.F32 R12, R8, R38, RZ ;  /* 0x00000026080c723c */ /* 0x000fe200000018ff */
[----:B------:R-:W-:-:S02]  /*60c0*/  IMAD.MOV.U32 R35, RZ, RZ, R122 ;  /* 0x000000ffff237224 */ /* 0x000fc400078e007a */
[----:B------:R-:W-:Y:S02]  /*60d0*/  IMAD.MOV.U32 R95, RZ, RZ, R34 ;  /* 0x000000ffff5f7224 */ /* 0x000fe400078e0022 */
[----:B------:R-:W-:Y:S02]  /*60e0*/  IMAD.MOV.U32 R94, RZ, RZ, R35 ;  /* 0x000000ffff5e7224 */ /* 0x000fe400078e0023 */
[----:B------:R-:W-:Y:S01]  /*60f0*/  IMAD.MOV.U32 R39, RZ, RZ, R44 ;  /* 0x000000ffff277224 */ /* 0x000fe200078e002c */
[----:B--2---:R-:W-:Y:S01]  /*6100*/  HMMA.16816.F32 R124, R4, R20, R16 ;  /* 0x00000014047c723c */ /* 0x004fe20000001810 */
[----:B------:R-:W1:Y:S01]  /*6110*/  LDSM.16.MT88.4 R16, [R238+0x5000] ;  /* 0x00500000ee10783b */ /* 0x000e620000004200 */
[----:B------:R-:W-:Y:S01]  /*6120*/  IMAD.MOV.U32 R44, RZ, RZ, R57 ;  /* 0x000000ffff2c7224 */ /* 0x000fe200078e0039 */
[----:B------:R-:W-:Y:S01]  /*6130*/  MOV R57, R131 ;  /* 0x0000008300397202 */ /* 0x000fe20000000f00 */
[----:B------:R-:W-:Y:S02]  /*6140*/  IMAD.MOV.U32 R38, RZ, RZ, R47 ;  /* 0x000000ffff267224 */ /* 0x000fe400078e002f */
[----:B------:R-:W-:-:S02]  /*6150*/  IMAD.MOV.U32 R45, RZ, RZ, R155 ;  /* 0x000000ffff2d7224 */ /* 0x000fc400078e009b */
[----:B------:R-:W-:-:S08]  /*6160*/  IMAD.MOV.U32 R47, RZ, RZ, R153 ;  /* 0x000000ffff2f7224 */ /* 0x000fd000078e0099 */
[----:B------:R-:W-:Y:S01]  /*6170*/  HMMA.16816.F32 R104, R4, R22, R12 ;  /* 0x000000160468723c */ /* 0x000fe2000000180c */
[----:B------:R-:W2:Y:S07]  /*6180*/  LDSM.16.MT88.4 R20, [R240+0x4800] ;  /* 0x00480000f014783b */ /* 0x000eae0000004200 */
[----:B---3--:R-:W-:Y:S07]  /*6190*/  HMMA.16816.F32 R12, R8, R24, RZ ;  /* 0x00000018080c723c */ /* 0x008fee00000018ff */
[----:B------:R-:W-:Y:S01]  /*61a0*/  FFMA.FTZ R25, R91, c[0x0][0x2d0], -R0 ;  /* 0x0000b4005b197a23 */ /* 0x000fe20000010800 */
[----:B------:R-:W-:Y:S01]  /*61b0*/  MOV R91, R56 ;  /* 0x00000038005b7202 */ /* 0x000fe20000000f00 */
[----:B------:R-:W-:Y:S11]  /*61c0*/  IMAD.MOV.U32 R56, RZ, RZ, R152 ;  /* 0x000000ffff387224 */ /* 0x000ff600078e0098 */
[----:B------:R-:W-:Y:S04]  /*61d0*/  @!UPT UIADD3 URZ, URZ, URZ, URZ ;  /* 0x0000003f3f3ff290 */ /* 0x000fe8000fffe03f */
[----:B-1----:R-:W-:Y:S07]  /*61e0*/  HMMA.16816.F32 R100, R4, R16, R12 ;  /* 0x000000100464723c */ /* 0x002fee000000180c */
[----:B------:R-:W-:Y:S01]  /*61f0*/  FADD.FTZ R16, R109, R3 ;  /* 0x000000036d107221 */ /* 0x000fe20000010000 */
[----:B------:R-:W-:Y:S01]  /*6200*/  HMMA.16816.F32 R12, R8, R26, RZ ;  /* 0x0000001a080c723c */ /* 0x000fe200000018ff */
[----:B------:R-:W-:Y:S02]  /*6210*/  FADD.FTZ R3, R80, R108 ;  /* 0x0000006c50037221 */ /* 0x000fe40000010000 */
[----:B------:R-:W-:-:S02]  /*6220*/  FADD.FTZ R24, R116, R16 ;  /* 0x0000001074187221 */ /* 0x000fc40000010000 */
[----:B------:R-:W-:Y:S02]  /*6230*/  FADD.FTZ R3, R111, R3 ;  /* 0x000000036f037221 */ /* 0x000fe40000010000 */
[----:B------:R-:W-:Y:S02]  /*6240*/  FFMA.FTZ R27, R92, c[0x0][0x2d0], -R2 ;  /* 0x0000b4005c1b7a23 */ /* 0x000fe40000010802 */
[----:B------:R-:W-:Y:S02]  /*6250*/  FADD.FTZ R3, R117, R3 ;  /* 0x0000000375037221 */ /* 0x000fe40000010000 */
[----:B------:R-:W-:Y:S02]  /*6260*/  FFMA.FTZ R26, R90, c[0x0][0x2d0], -R0 ;  /* 0x0000b4005a1a7a23 */ /* 0x000fe40000010800 */
[----:B------:R-:W-:Y:S02]  /*6270*/  FADD.FTZ R2, R118, R3 ;  /* 0x0000000376027221 */ /* 0x000fe40000010000 */
[----:B------:R1:W-:Y:S01]  /*6280*/  MUFU.EX2 R0, R26 ;  /* 0x0000001a00007308 */ /* 0x0003e20000000800 */
[----:B------:R-:W-:-:S02]  /*6290*/  IMAD.MOV.U32 R90, RZ, RZ, R59 ;  /* 0x000000ffff5a7224 */ /* 0x000fc400078e003b */
[----:B------:R-:W-:Y:S02]  /*62a0*/  FADD.FTZ R2, R81, R2 ;  /* 0x0000000251027221 */ /* 0x000fe40000010000 */
[----:B------:R-:W-:Y:S02]  /*62b0*/  IMAD.MOV.U32 R59, RZ, RZ, R129 ;  /* 0x000000ffff3b7224 */ /* 0x000fe400078e0081 */
[----:B------:R-:W-:Y:S02]  /*62c0*/  IMAD.MOV.U32 R80, RZ, RZ, R37 ;  /* 0x000000ffff507224 */ /* 0x000fe400078e0025 */
[----:B------:R-:W-:Y:S01]  /*62d0*/  HMMA.16816.F32 R112, R4, R18, R12 ;  /* 0x000000120470723c */ /* 0x000fe2000000180c */
[----:B------:R-:W3:Y:S01]  /*62e0*/  LDSM.16.MT88.4 R16, [R240+0x5000] ;  /* 0x00500000f010783b */ /* 0x000ee20000004200 */
[----:B------:R-:W-:Y:S01]  /*62f0*/  IMAD.MOV.U32 R37, RZ, RZ, R46 ;  /* 0x000000ffff257224 */ /* 0x000fe200078e002e */
[----:B------:R-:W-:Y:S02]  /*6300*/  MOV R46, R154 ;  /* 0x0000009a002e7202 */ /* 0x000fe40000000f00 */
[----:B------:R-:W-:Y:S01]  /*6310*/  LDSM.16.MT88.4 R152, [R238+0x1000] ;  /* 0x00100000ee98783b */ /* 0x000fe20000004200 */
[----:B-1----:R-:W-:-:S02]  /*6320*/  IMAD.MOV.U32 R26, RZ, RZ, R80 ;  /* 0x000000ffff1a7224 */ /* 0x002fc400078e0050 */
[----:B--2---:R-:W-:Y:S11]  /*6330*/  HMMA.16816.F32 R12, R8, R20, RZ ;  /* 0x00000014080c723c */ /* 0x004ff600000018ff */
[----:B------:R-:W-:Y:S11]  /*6340*/  @!UPT UIADD3 URZ, URZ, URZ, URZ ;  /* 0x0000003f3f3ff290 */ /* 0x000ff6000fffe03f */
[----:B------:R-:W-:Y:S02]  /*6350*/  @!UPT UIADD3 URZ, URZ, URZ, URZ ;  /* 0x0000003f3f3ff290 */ /* 0x000fe4000fffe03f */
[----:B---3--:R-:W-:Y:S08]  /*6360*/  HMMA.16816.F32 R108, R4, R16, R12 ;  /* 0x00000010046c723c */ /* 0x008ff0000000180c */
[----:B------:R-:W-:Y:S01]  /*6370*/  HMMA.16816.F32 R12, R8, R22, RZ ;  /* 0x00000016080c723c */ /* 0x000fe200000018ff */
[----:B------:R-:W-:Y:S11]  /*6380*/  LDSM.16.MT88.4 R20, [R239+0x5000] ;  /* 0x00500000ef14783b */ /* 0x000ff60000004200 */
[----:B------:R-:W-:Y:S11]  /*6390*/  @!UPT UIADD3 URZ, URZ, URZ, URZ ;  /* 0x0000003f3f3ff290 */ /* 0x000ff6000fffe03f */
[----:B------:R-:W-:Y:S01]  /*63a0*/  @!UPT UIADD3 URZ, URZ, URZ, URZ ;  /* 0x0000003f3f3ff290 */ /* 0x000fe2000fffe03f */
[----:B------:R-:W-:Y:S01]  /*63b0*/  HMMA.16816.F32 R120, R4, R18, R12 ;  /* 0x000000120478723c */ /* 0x000fe2000000180c */
[----:B------:R-:W1:Y:S06]  /*63c0*/  LDSM.16.MT88.4 R16, [R239+0x4800] ;  /* 0x00480000ef10783b */ /* 0x000e6c0000004200 */
[----:B------:R-:W-:Y:S02]  /*63d0*/  FADD.FTZ R12, R119, R24 ;  /* 0x00000018770c7221 */ /* 0x000fe40000010000 */
[----:B------:R-:W-:Y:S02]  /*63e0*/  FADD.FTZ R24, R82, R2 ;  /* 0x0000000252187221 */ /* 0x000fe40000010000 */
[----:B------:R-:W-:Y:S01]  /*63f0*/  FADD.FTZ R3, R128, R12 ;  /* 0x0000000c80037221 */ /* 0x000fe20000010000 */
[----:B------:R-:W2:Y:S02]  /*6400*/  MUFU.EX2 R2, R25 ;  /* 0x0000001900027308 */ /* 0x000ea40000000800 */
[----:B--2---:R-:W-:-:S02]  /*6410*/  F2FP.PACK_AB R129, R0, R2 ;  /* 0x000000020081723e */ /* 0x004fc400000000ff */
[----:B------:R-:W-:Y:S01]  /*6420*/  MOV R25, R94 ;  /* 0x0000005e00197202 */ /* 0x000fe20000000f00 */
[----:B-1----:R-:W-:Y:S03]  /*6430*/  HMMA.16816.F32 R12, R8, R16, RZ ;  /* 0x00000010080c723c */ /* 0x002fe600000018ff */
[----:B------:R-:W1:Y:S08]  /*6440*/  MUFU.EX2 R17, R30 ;  /* 0x0000001e00117308 */ /* 0x000e700000000800 */
[----:B------:R-:W2:Y:S01]  /*6450*/  MUFU.EX2 R16, R29 ;  /* 0x0000001d00107308 */ /* 0x000ea20000000800 */
[----:B-1----:R-:W-:Y:S11]  /*6460*/  FADD.FTZ R3, R17, R3 ;  /* 0x0000000311037221 */ /* 0x002ff60000010000 */
[----:B------:R-:W-:Y:S01]  /*6470*/  @!UPT UIADD3 URZ, URZ, URZ, URZ ;  /* 0x0000003f3f3ff290 */ /* 0x000fe2000fffe03f */
[----:B------:R-:W-:Y:S01]  /*6480*/  HMMA.16816.F32 R116, R4, R20, R12 ;  /* 0x000000140474723c */ /* 0x000fe2000000180c */
[C---:B--2---:R-:W-:Y:S01]  /*6490*/  FADD.FTZ R3, R16.reuse, R3 ;  /* 0x0000000310037221 */ /* 0x044fe20000010000 */
[----:B------:R-:W-:-:S06]  /*64a0*/  F2FP.PACK_AB R128, R16, R17 ;  /* 0x000000111080723e */ /* 0x000fcc00000000ff */
[----:B------:R-:W-:Y:S01]  /*64b0*/  HMMA.16816.F32 R12, R8, R18, RZ ;  /* 0x00000012080c723c */ /* 0x000fe200000018ff */
[----:B------:R-:W1:Y:S08]  /*64c0*/  MUFU.EX2 R19, R28 ;  /* 0x0000001c00137308 */ /* 0x000e700000000800 */
[----:B------:R-:W2:Y:S01]  /*64d0*/  MUFU.EX2 R18, R27 ;  /* 0x0000001b00127308 */ /* 0x000ea20000000800 */
[----:B-1----:R-:W-:Y:S11]  /*64e0*/  FADD.FTZ R3, R19, R3 ;  /* 0x0000000313037221 */ /* 0x002ff60000010000 */
[----:B------:R-:W-:Y:S03]  /*64f0*/  @!UPT UIADD3 URZ, URZ, URZ, URZ ;  /* 0x0000003f3f3ff290 */ /* 0x000fe6000fffe03f */
[----:B------:R-:W-:Y:S01]  /*6500*/  HMMA.16816.F32 R20, R4, R22, R12 ;  /* 0x000000160414723c */ /* 0x000fe2000000180c */
[C---:B--2---:R-:W-:Y:S01]  /*6510*/  FADD.FTZ R3, R18.reuse, R3 ;  /* 0x0000000312037221 */ /* 0x044fe20000010000 */
[----:B------:R-:W-:Y:S02]  /*6520*/  F2FP.PACK_AB R130, R18, R19 ;  /* 0x000000131282723e */ /* 0x000fe400000000ff */
[----:B------:R-:W-:Y:S02]  /*6530*/  MOV R27, c[0x0][0x2c4] ;  /* 0x0000b100001b7a02 */ /* 0x000fe40000000f00 */
[----:B------:R1:W-:Y:S01]  /*6540*/  STL [R1+0x24], R3 ;  /* 0x0000240301007387 */ /* 0x0003e20000100800 */
[----:B------:R-:W-:Y:S01]  /*6550*/  FADD.FTZ R12, R83, R24 ;  /* 0x00000018530c7221 */ /* 0x000fe20000010000 */
[----:B------:R-:W-:Y:S01]  /*6560*/  ISETP.NE.AND P1, PT, R27, 0x1, PT ;  /* 0x000000011b00780c */ /* 0x000fe20003f25270 */
[----:B------:R-:W-:Y:S01]  /*6570*/  IMAD.MOV.U32 R24, RZ, RZ, R95 ;  /* 0x000000ffff187224 */ /* 0x000fe200078e005f */
[----:B------:R-:W-:Y:S01]  /*6580*/  LDSM.16.MT88.4 R80, [R240+0x4000] ;  /* 0x00400000f050783b */ /* 0x000fe20000004200 */
[----:B------:R-:W-:-:S02]  /*6590*/  FADD.FTZ R12, R2, R12 ;  /* 0x0000000c020c7221 */ /* 0x000fc40000010000 */
[----:B------:R2:W3:Y:S01]  /*65a0*/  MUFU.EX2 R2, R32 ;  /* 0x0000002000027308 */ /* 0x0004e20000000800 */
[----:B------:R-:W-:Y:S01]  /*65b0*/  IMAD.MOV.U32 R27, RZ, RZ, c[0x0][0x32c] ;  /* 0x0000cb00ff1b7624 */ /* 0x000fe200078e00ff */
[----:B--2---:R-:W2:Y:S01]  /*65c0*/  LDSM.16.MT88.4 R32, [R241+0x1000] ;  /* 0x00100000f120783b */ /* 0x004ea20000004200 */
[----:B-1----:R-:W-:-:S05]  /*65d0*/  FADD.FTZ R3, R0, R12 ;  /* 0x0000000c00037221 */ /* 0x002fca0000010000 */
[----:B------:R-:W1:Y:S01]  /*65e0*/  MUFU.EX2 R0, R31 ;  /* 0x0000001f00007308 */ /* 0x000e620000000800 */
[----:B------:R-:W4:Y:S01]  /*65f0*/  LDSM.16.MT88.4 R12, [R241+0x4800] ;  /* 0x00480000f10c783b */ /* 0x000f220000004200 */
[----:B---3--:R-:W-:Y:S01]  /*6600*/  FADD.FTZ R3, R2, R3 ;  /* 0x0000000302037221 */ /* 0x008fe20000010000 */
[----:B-1----:R-:W-:-:S03]  /*6610*/  F2FP.PACK_AB R131, R0, R2 ;  /* 0x000000020083723e */ /* 0x002fc600000000ff */
[----:B------:R-:W-:Y:S02]  /*6620*/  FADD.FTZ R3, R0, R3 ;  /* 0x0000000300037221 */ /* 0x000fe40000010000 */
[----:B------:R-:W-:-:S03]  /*6630*/  @P1 IMAD.HI.U32 R2, R24, c[0x0][0x2c8], RZ ;  /* 0x0000b20018021a27 */ /* 0x000fc600078e00ff */
[----:B------:R1:W-:Y:S01]  /*6640*/  STL [R1+0x28], R3 ;  /* 0x0000280301007387 */ /* 0x0003e20000100800 */
[C---:B------:R-:W-:Y:S01]  /*6650*/  HMMA.16816.F32 R156, R128.reuse, R152, R156 ;  /* 0x00000098809c723c */ /* 0x040fe2000000189c */
[----:B------:R-:W-:Y:S01]  /*6660*/  IMAD.MOV.U32 R0, RZ, RZ, R24 ;  /* 0x000000ffff007224 */ /* 0x000fe200078e0018 */
[----:B------:R-:W-:Y:S02]  /*6670*/  @P1 SHF.R.U32.HI R0, RZ, c[0x0][0x2cc], R2 ;  /* 0x0000b300ff001a19 */ /* 0x000fe40000011602 */
[----:B------:R-:W-:Y:S02]  /*6680*/  ISETP.GE.AND P1, PT, R27, 0x1, PT ;  /* 0x000000011b00780c */ /* 0x000fe40003f26270 */
[----:B------:R-:W-:Y:S02]  /*6690*/  IADD3 R2, R25, -R26, RZ ;  /* 0x8000001a19027210 */ /* 0x000fe40007ffe0ff */
[----:B------:R-:W-:Y:S01]  /*66a0*/  HMMA.16816.F32 R152, R128, R154, R144 ;  /* 0x0000009a8098723c */ /* 0x000fe20000001890 */
[----:B------:R-:W3:Y:S02]  /*66b0*/  LDSM.16.MT88.4 R144, [R240+0x1000] ;  /* 0x00100000f090783b */ /* 0x000ee40000004200 */
[----:B------:R-:W-:-:S05]  /*66c0*/  IMAD.IADD R0, R2, 0x1, R0 ;  /* 0x0000000102007824 */ /* 0x000fca00078e0200 */
[C---:B--2---:R-:W-:Y:S08]  /*66d0*/  HMMA.16816.F32 R28, R128.reuse, R32, R36 ;  /* 0x00000020801c723c */ /* 0x044ff00000001824 */
[----:B------:R-:W-:Y:S01]  /*66e0*/  HMMA.16816.F32 R32, R128, R34, R40 ;  /* 0x000000228020723c */ /* 0x000fe20000001828 */
[----:B------:R-:W2:Y:S01]  /*66f0*/  LDSM.16.MT88.4 R40, [R238+0x2800] ;  /* 0x00280000ee28783b */ /* 0x000ea20000004200 */
[----:B-1----:R-:W-:-:S06]  /*6700*/  IADD3 R3, R0, c[0x0][0x328], RZ ;  /* 0x0000ca0000037a10 */ /* 0x002fcc0007ffe0ff */
[C---:B----4-:R-:W-:Y:S08]  /*6710*/  HMMA.16816.F32 R16, R8.reuse, R12, RZ ;  /* 0x0000000c0810723c */ /* 0x050ff000000018ff */
[----:B------:R-:W-:Y:S01]  /*6720*/  HMMA.16816.F32 R8, R8, R14, RZ ;  /* 0x0000000e0808723c */ /* 0x000fe200000018ff */
[----:B------:R-:W1:Y:S07]  /*6730*/  LDSM.16.MT88.4 R12, [R241+0x5000] ;  /* 0x00500000f10c783b */ /* 0x000e6e0000004200 */
[C---:B---3--:R-:W-:Y:S08]  /*6740*/  HMMA.16816.F32 R148, R128.reuse, R144, R148 ;  /* 0x000000908094723c */ /* 0x048ff00000001894 */
[C---:B------:R-:W-:Y:S01]  /*6750*/  HMMA.16816.F32 R144, R128.reuse, R146, R136 ;  /* 0x000000928090723c */ /* 0x040fe20000001888 */
[----:B------:R-:W3:Y:S07]  /*6760*/  LDSM.16.MT88.4 R136, [R239+0x1000] ;  /* 0x00100000ef88783b */ /* 0x000eee0000004200 */
[C---:B--2---:R-:W-:Y:S08]  /*6770*/  HMMA.16816.F32 R36, R128.reuse, R40, R44 ;  /* 0x000000288024723c */ /* 0x044ff0000000182c */
[----:B------:R-:W-:Y:S01]  /*6780*/  HMMA.16816.F32 R40, R128, R42, R48 ;  /* 0x0000002a8028723c */ /* 0x000fe20000001830 */
[----:B------:R-:W2:Y:S07]  /*6790*/  LDSM.16.MT88.4 R48, [R240+0x2800] ;  /* 0x00280000f030783b */ /* 0x000eae0000004200 */
[C---:B-1----:R-:W-:Y:S08]  /*67a0*/  HMMA.16816.F32 R16, R4.reuse, R12, R16 ;  /* 0x0000000c0410723c */ /* 0x042ff00000001810 */
[----:B------:R-:W-:Y:S01]  /*67b0*/  HMMA.16816.F32 R8, R4, R14, R8 ;  /* 0x0000000e0408723c */ /* 0x000fe20000001808 */
[----:B------:R-:W-:Y:S07]  /*67c0*/  LDSM.16.MT88.4 R4, [R241+0x5800] ;  /* 0x00580000f104783b */ /* 0x000fee0000004200 */
[C---:B---3--:R-:W-:Y:S08]  /*67d0*/  HMMA.16816.F32 R140, R128.reuse, R136, R140 ;  /* 0x00000088808c723c */ /* 0x048ff0000000188c */
[C---:B------:R-:W-:Y:S01]  /*67e0*/  HMMA.16816.F32 R136, R128.reuse, R138, R88 ;  /* 0x0000008a8088723c */ /* 0x040fe20000001858 */
[----:B------:R-:W-:Y:S07]  /*67f0*/  LDSM.16.MT88.4 R88, [R239+0x4000] ;  /* 0x00400000ef58783b */ /* 0x000fee0000004200 */
[C---:B--2---:R-:W-:Y:S01]  /*6800*/  HMMA.16816.F32 R44, R128.reuse, R48, R56 ;  /* 0x00000030802c723c */ /* 0x044fe20000001838 */
        /* <DEDUP_REMOVED lines=8> */
[C---:B-1----:R-:W-:Y:S08]  /*6890*/  HMMA.16816.F32 R68, R128.reuse, R72, R176 ;  /* 0x000000488044723c */ /* 0x042ff000000018b0 */
[C---:B------:R-:W-:Y:S08]  /*68a0*/  HMMA.16816.F32 R72, R128.reuse, R74, R76 ;  /* 0x0000004a8048723c */ /* 0x040ff0000000184c */
[C---:B------:R-:W-:Y:S08]  /*68b0*/  HMMA.16816.F32 R76, R128.reuse, R80, R172 ;  /* 0x00000050804c723c */ /* 0x040ff000000018ac */
[C---:B------:R-:W-:Y:S08]  /*68c0*/  HMMA.16816.F32 R80, R128.reuse, R82, R84 ;  /* 0x000000528050723c */ /* 0x040ff00000001854 */
[C---:B------:R-:W-:Y:S08]  /*68d0*/  HMMA.16816.F32 R84, R128.reuse, R88, R168 ;  /* 0x000000588054723c */ /* 0x040ff000000018a8 */
[C---:B------:R-:W-:Y:S01]  /*68e0*/  HMMA.16816.F32 R88, R128.reuse, R90, R96 ;  /* 0x0000005a8058723c */ /* 0x040fe20000001860 */
[----:B------:R-:W1:Y:S07]  /*68f0*/  LDSM.16.MT88.4 R96, [R241+0x4000] ;  /* 0x00400000f160783b */ /* 0x000e6e0000004200 */
[C---:B-1----:R-:W-:Y:S08]  /*6900*/  HMMA.16816.F32 R92, R128.reuse, R96, R124 ;  /* 0x00000060805c723c */ /* 0x042ff0000000187c */
[C---:B------:R-:W-:Y:S01]  /*6910*/  HMMA.16816.F32 R96, R128.reuse, R98, R104 ;  /* 0x000000628060723c */ /* 0x040fe20000001868 */
[----:B------:R-:W1:Y:S07]  /*6920*/  LDSM.16.MT88.4 R104, [R238+0x5800] ;  /* 0x00580000ee68783b */ /* 0x000e6e0000004200 */
[----:B------:R-:W-:Y:S07]  /*6930*/  HMMA.16816.F32 R124, R128, R4, R16 ;  /* 0x00000004807c723c */ /* 0x000fee0000001810 */
[----:B------:R-:W-:-:S05]  /*6940*/  IADD3 R4, R134, -0x2, RZ ;  /* 0xfffffffe86047810 */ /* 0x000fca0007ffe0ff */
[----:B------:R-:W-:Y:S01]  /*6950*/  STL [R1+0x20], R4 ;  /* 0x0000200401007387 */ /* 0x000fe20000100800 */
        /* <DEDUP_REMOVED lines=8> */
[----:B------:R-:W-:Y:S01]  /*69e0*/  HMMA.16816.F32 R128, R128, R6, R8 ;  /* 0x000000068080723c */ /* 0x000fe20000001808 */
[----:B------:R-:W-:Y:S07]  /*69f0*/  @!P1 BRA `(.L_x_419) ;  /* 0x0000010000009947 */ /* 0x000fee0003800000 */
        /* <DEDUP_REMOVED lines=10> */
.L_x_421:
[----:B------:R-:W-:-:S13]  /*6aa0*/  ISETP.NE.AND P0, PT, R27, 0x1, PT ;  /* 0x000000011b00780c */ /* 0x000fda0003f05270 */
[----:B------:R-:W-:-:S05]  /*6ab0*/  @P0 IMAD.HI.U32 R0, R2, c[0x0][0x330], RZ ;  /* 0x0000cc0002000a27 */ /* 0x000fca00078e00ff */
[----:B------:R-:W-:Y:S02]  /*6ac0*/  @P0 SHF.R.U32.HI R2, RZ, c[0x0][0x334], R0 ;  /* 0x0000cd00ff020a19 */ /* 0x000fe40000011600 */
.L_x_422:
[----:B------:R-:W-:Y:S05]  /*6ad0*/  BSYNC B0 ;  /* 0x0000000000007941 */ /* 0x000fea0003800000 */
.L_x_420:
[----:B------:R-:W-:-:S05]  /*6ae0*/  IMAD R2, R2, R27, c[0x0][0x32c] ;  /* 0x0000cb0002027624 */ /* 0x000fca00078e021b */
[----:B------:R-:W-:-:S04]  /*6af0*/  IMNMX R3, R3, R2, PT ;  /* 0x0000000203037217 */ /* 0x000fc80003800200 */
.L_x_419:
[----:B------:R-:W2:Y:S01]  /*6b00*/  LDL R2, [R1+0x30] ;  /* 0x0000300001027983 */ /* 0x000ea20000100800 */
[----:B------:R-:W-:-:S05]  /*6b10*/  IMAD.HI R3, R3, 0x2aaaaaab, RZ ;  /* 0x2aaaaaab03037827 */ /* 0x000fca00078e02ff */
[----:B------:R-:W-:-:S04]  /*6b20*/  SHF.R.U32.HI R0, RZ, 0x1f, R3 ;  /* 0x0000001fff007819 */ /* 0x000fc80000011603 */
[----:B------:R-:W-:-:S04]  /*6b30*/  LEA.HI.SX32 R3, R3, R0, 0x1d ;  /* 0x0000000003037211 */ /* 0x000fc800078feaff */
[----:B--2---:R-:W-:-:S04]  /*6b40*/  IMNMX R2, R2, R3, !PT ;  /* 0x0000000302027217 */ /* 0x004fc80007800200 */
[----:B------:R-:W-:Y:S01]  /*6b50*/  ISETP.GE.AND P0, PT, R4, R2, PT ;  /* 0x000000020400720c */ /* 0x000fe20003f06270 */
[----:B------:R1:W-:-:S12]  /*6b60*/  STL [R1+0x60], R2 ;  /* 0x0000600201007387 */ /* 0x0003d80000100800 */
[----:B------:R-:W-:Y:S05]  /*6b70*/  @!P0 BRA `(.L_x_423) ;  /* 0x00003a2000008947 */ /* 0x000fea0003800000 */
[----:B------:R-:W-:Y:S02]  /*6b80*/  MOV R0, R4 ;  /* 0x0000000400007202 */ /* 0x000fe40000000f00 */
[----:B------:R-:W-:Y:S02]  /*6b90*/  MOV R134, R132 ;  /* 0x0000008400867202 */ /* 0x000fe40000000f00 */
[----:B-1----:R-:W-:Y:S01]  /*6ba0*/  MOV R2, R133 ;  /* 0x0000008500027202 */ /* 0x002fe20000000f00 */
[----:B------:R1:W-:Y:S04]  /*6bb0*/  STL [R1+0x1c], R0 ;  /* 0x00001c0001007387 */ /* 0x0003e80000100800 */
.L_x_436:
[----:B-1----:R-:W2:Y:S01]  /*6bc0*/  LDL R0, [R1] ;  /* 0x0000000001007983 */ /* 0x002ea20000100800 */
[----:B------:R-:W-:Y:S04]  /*6bd0*/  DEPBAR.LE SB0, 0x0 ;  /* 0x000080000000791a */ /* 0x000fe80000000000 */
[----:B------:R-:W3:Y:S01]  /*6be0*/  LDL R13, [R1+0x30] ;  /* 0x00003000010d7983 */ /* 0x000ee20000100800 */
[----:B------:R-:W-:Y:S01]  /*6bf0*/  WARPSYNC 0xffffffff ;  /* 0xffffffff00007948 */ /* 0x000fe20003800000 */
[----:B------:R-:W-:Y:S02]  /*6c00*/  BSSY B0, `(.L_x_424) ;  /* 0x0000034000007945 */ /* 0x000fe40003800000 */
[----:B------:R-:W3:Y:S04]  /*6c10*/  LDL R132, [R1+0x1c] ;  /* 0x00001c0001847983 */ /* 0x000ee80000100800 */
[----:B------:R-:W4:Y:S04]  /*6c20*/  LDL R133, [R1+0x14] ;  /* 0x0000140001857983 */ /* 0x000f280000100800 */
[----:B------:R-:W-:Y:S06]  /*6c30*/  BAR.SYNC.DEFER_BLOCKING 0x0 ;  /* 0x0000000000007b1d */ /* 0x000fec0000010000 */
[----:B------:R1:W1:Y:S04]  /*6c40*/  LDSM.16.M88.4 R8, [R135] ;  /* 0x000000008708783b */ /* 0x0002680000000200 */
[----:B------:R1:W1:Y:S04]  /*6c50*/  LDSM.16.M88.4 R16, [R135+0x800] ;  /* 0x000800008710783b */ /* 0x0002680000000200 */
[----:B------:R1:W1:Y:S04]  /*6c60*/  LDSM.16.M88.4 R24, [R135+0x1000] ;  /* 0x001000008718783b */ /* 0x0002680000000200 */
[----:B------:R1:W1:Y:S04]  /*6c70*/  LDSM.16.M88.4 R168, [R242] ;  /* 0x00000000f2a8783b */ /* 0x0002680000000200 */
[----:B------:R1:W1:Y:S01]  /*6c80*/  LDSM.16.M88.4 R172, [R252] ;  /* 0x00000000fcac783b */ /* 0x0002620000000200 */
[----:B---3--:R-:W-:Y:S03]  /*6c90*/  ISETP.GT.AND P0, PT, R13, R132, PT ;  /* 0x000000840d00720c */ /* 0x008fe60003f04270 */
[----:B--2---:R2:W3:Y:S01]  /*6ca0*/  LDSM.16.M88.4 R176, [R0] ;  /* 0x0000000000b0783b */ /* 0x0044e20000000200 */
[C---:B----4-:R-:W-:Y:S02]  /*6cb0*/  LOP3.LUT P6, RZ, R133.reuse, 0x100, RZ, 0xc0, !PT ;  /* 0x0000010085ff7812 */ /* 0x050fe400078cc0ff */
[C---:B------:R-:W-:Y:S02]  /*6cc0*/  LOP3.LUT P5, RZ, R133.reuse, 0x80, RZ, 0xc0, !PT ;  /* 0x0000008085ff7812 */ /* 0x040fe400078ac0ff */
[----:B------:R-:W-:Y:S05]  /*6cd0*/  LOP3.LUT P4, RZ, R133, 0x40, RZ, 0xc0, !PT ;  /* 0x0000004085ff7812 */ /* 0x000fea000788c0ff */
[----:B------:R-:W-:-:S05]  /*6ce0*/  @P0 BRA `(.L_x_425) ;  /* 0x0000025000000947 */ /* 0x000fca0003800000 */
[----:B-1----:R-:W4:Y:S01]  /*6cf0*/  LDL.64 R22, [R1+0x58] ;  /* 0x0000580001167983 */ /* 0x002f220000100a00 */
[----:B------:R-:W-:Y:S01]  /*6d00*/  LOP3.LUT P3, RZ, R133, 0x200, RZ, 0xc0, !PT ;  /* 0x0000020085ff7812 */ /* 0x000fe2000786c0ff */
[----:B------:R-:W-:Y:S01]  /*6d10*/  IMAD.WIDE.U32 R4, R132, c[0x0][0x208], RZ ;  /* 0x0000820084047a25 */ /* 0x000fe200078e00ff */
[----:B--2---:R-:W-:Y:S01]  /*6d20*/  SHF.R.S32.HI R0, RZ, 0x1f, R132 ;  /* 0x0000001fff007819 */ /* 0x004fe20000011484 */
[----:B------:R-:W2:Y:S04]  /*6d30*/  LDL.64 R20, [R1+0x48] ;  /* 0x0000480001147983 */ /* 0x000ea80000100a00 */
[----:B------:R-:W5:Y:S01]  /*6d40*/  LDL R14, [R1+0x18] ;  /* 0x00001800010e7983 */ /* 0x000f620000100800 */
[----:B------:R-:W-:Y:S03]  /*6d50*/  IMAD R0, R0, c[0x0][0x208], RZ ;  /* 0x0000820000007a24 */ /* 0x000fe600078e02ff */
[----:B------:R-:W1:Y:S01]  /*6d60*/  S2R R3, SR_TID.X ;  /* 0x0000000000037919 */ /* 0x000e620000002100 */
[----:B------:R-:W-:Y:S04]  /*6d70*/  IMAD R0, R132, c[0x0][0x20c], R0 ;  /* 0x0000830084007a24 */ /* 0x000fe800078e0200 */
[----:B------:R-:W-:Y:S02]  /*6d80*/  IMAD.IADD R0, R5, 0x1, R0 ;  /* 0x0000000105007824 */ /* 0x000fe400078e0200 */
[----:B------:R-:W-:Y:S01]  /*6d90*/  IMAD.WIDE.U32 R4, R4, 0x30, RZ ;  /* 0x0000003004047825 */ /* 0x000fe200078e00ff */
[----:B-1----:R-:W-:Y:S03]  /*6da0*/  ISETP.GT.AND P2, PT, R3, 0x7f, PT ;  /* 0x0000007f0300780c */ /* 0x002fe60003f44270 */
[----:B------:R-:W-:Y:S04]  /*6db0*/  IMAD R3, R0, 0x30, RZ ;  /* 0x0000003000037824 */ /* 0x000fe800078e02ff */
[----:B------:R-:W-:Y:S06]  /*6dc0*/  IMAD.IADD R3, R5, 0x1, R3 ;  /* 0x0000000105037824 */ /* 0x000fec00078e0203 */
[----:B------:R-:W-:Y:S05]  /*6dd0*/  @!P2 IMAD.MOV.U32 R0, RZ, RZ, c[0x0][0x208] ;  /* 0x00008200ff00a624 */ /* 0x000fea00078e00ff */
[-C--:B------:R-:W-:Y:S02]  /*6de0*/  @!P2 LEA R12, P0, R0, R4.reuse, 0x5 ;  /* 0x00000004000ca211 */ /* 0x080fe400078028ff */
[----:B----4-:R-:W-:Y:S01]  /*6df0*/  IADD3 R5, P1, R22, R4, RZ ;  /* 0x0000000416057210 */ /* 0x010fe20007f3e0ff */
[----:B------:R-:W-:Y:S05]  /*6e00*/  @!P2 IMAD.MOV.U32 R4, RZ, RZ, c[0x0][0x20c] ;  /* 0x00008300ff04a624 */ /* 0x000fea00078e00ff */
[----:B------:R-:W-:Y:S01]  /*6e10*/  @!P2 LEA.HI.X R4, R0, R3, R4, 0x5, P0 ;  /* 0x000000030004a211 */ /* 0x000fe200000f2c04 */
[----:B--2---:R-:W-:Y:S01]  /*6e20*/  IMAD.X R3, R3, 0x1, R21, P1 ;  /* 0x0000000103037824 */ /* 0x004fe200008e0615 */
[C---:B------:R-:W-:Y:S04]  /*6e30*/  LEA R6, P0, R5.reuse, c[0x0][0x1f8], 0x1 ;  /* 0x00007e0005067a11 */ /* 0x040fe800078008ff */
[----:B------:R-:W-:Y:S02]  /*6e40*/  LEA.HI.X R7, R5, c[0x0][0x1fc], R3, 0x1, P0 ;  /* 0x00007f0005077a11 */ /* 0x000fe400000f0c03 */
[----:B------:R-:W-:Y:S03]  /*6e50*/  @!P2 IADD3 R0, P0, R12, R22, RZ ;  /* 0x000000160c00a210 */ /* 0x000fe60007f1e0ff */
[----:B------:R-:W-:Y:S01]  /*6e60*/  @!PT LDS RZ, [RZ] ;  /* 0x00000000fffff984 */ /* 0x000fe20000000800 */
[----:B------:R-:W-:Y:S01]  /*6e70*/  @!PT LDS RZ, [RZ] ;  /* 0x00000000fffff984 */ /* 0x000fe20000000800 */
[----:B------:R-:W-:Y:S01]  /*6e80*/  @!PT LDS RZ, [RZ] ;  /* 0x00000000fffff984 */ /* 0x000fe20000000800 */
[----:B-----5:R1:W-:Y:S02]  /*6e90*/  LDGSTS.E.BYPASS.LTC128B.128 [R14+0x4080], [R6.64], !P3 ;  /* 0x04080000060e7fae */ /* 0x0203e4000d901d46 */
[----:B------:R-:W-:Y:S01]  /*6ea0*/  @!P2 IMAD.X R3, R4, 0x1, R21, P0 ;  /* 0x000000010403a824 */ /* 0x000fe200000e0615 */
[C---:B------:R-:W-:Y:S01]  /*6eb0*/  @!P2 LEA R4, P0, R0.reuse, c[0x0][0x1f8], 0x1 ;  /* 0x00007e000004aa11 */ /* 0x040fe200078008ff */
[----:B------:R1:W-:Y:S03]  /*6ec0*/  LDGSTS.E.BYPASS.LTC128B.128 [R14+0x5880], [R6.64+0x80], !P6 ;  /* 0x05880080060e7fae */ /* 0x0003e6000f101d46 */
[----:B------:R-:W-:Y:S01]  /*6ed0*/  @!P2 LEA.HI.X R5, R0, c[0x0][0x1fc], R3, 0x1, P0 ;  /* 0x00007f000005aa11 */ /* 0x000fe200000f0c03 */
[----:B------:R1:W-:Y:S04]  /*6ee0*/  LDGSTS.E.BYPASS.LTC128B.128 [R14+0x7080], [R6.64+0x100], !P5 ;  /* 0x07080100060e7fae */ /* 0x0003e8000e901d46 */
[----:B------:R1:W-:Y:S04]  /*6ef0*/  LDGSTS.E.BYPASS.LTC128B.128 [R14+0x8880], [R6.64+0x180], !P4 ;  /* 0x08880180060e7fae */ /* 0x0003e8000e101d46 */
[----:B------:R1:W-:Y:S04]  /*6f00*/  @!P2 LDGSTS.E.BYPASS.LTC128B.128 [R14+0x5080], [R4.64], !P3 ;  /* 0x05080000040eafae */ /* 0x0003e8000d901d46 */
[----:B------:R1:W-:Y:S04]  /*6f10*/  @!P2 LDGSTS.E.BYPASS.LTC128B.128 [R14+0x6880], [R4.64+0x80], !P6 ;  /* 0x06880080040eafae */ /* 0x0003e8000f101d46 */
[----:B------:R1:W-:Y:S04]  /*6f20*/  @!P2 LDGSTS.E.BYPASS.LTC128B.128 [R14+0x8080], [R4.64+0x100], !P5 ;  /* 0x08080100040eafae */ /* 0x0003e8000e901d46 */
[----:B------:R1:W-:Y:S02]  /*6f30*/  @!P2 LDGSTS.E.BYPASS.LTC128B.128 [R14+0x9880], [R4.64+0x180], !P4 ;  /* 0x09880180040eafae */ /* 0x0003e4000e101d46 */
.L_x_425:
[----:B-1----:R-:W-:Y:S05]  /*6f40*/  BSYNC B0 ;  /* 0x0000000000007941 */ /* 0x002fea0003800000 */
.L_x_424:
[C---:B------:R-:W-:Y:S01]  /*6f50*/  HMMA.16816.F32 R4, R160.reuse, R8, RZ ;  /* 0x00000008a004723c */ /* 0x040fe200000018ff */
[----:B------:R-:W0:Y:S01]  /*6f60*/  LDGDEPBAR ;  /* 0x00000000000079af */ /* 0x000e220000000000 */
[----:B------:R-:W-:Y:S02]  /*6f70*/  BSSY B0, `(.L_x_426) ;  /* 0x00000f1000007945 */ /* 0x000fe40003800000 */
[----:B------:R-:W-:Y:S04]  /*6f80*/  MOV R3, R13 ;  /* 0x0000000d00037202 */ /* 0x000fe80000000f00 */
[C---:B------:R-:W-:Y:S08]  /*6f90*/  HMMA.16816.F32 R8, R160.reuse, R10, RZ ;  /* 0x0000000aa008723c */ /* 0x040ff000000018ff */
[C---:B------:R-:W-:Y:S08]  /*6fa0*/  HMMA.16816.F32 R12, R160.reuse, R16, RZ ;  /* 0x00000010a00c723c */ /* 0x040ff000000018ff */
[C---:B------:R-:W-:Y:S08]  /*6fb0*/  HMMA.16816.F32 R16, R160.reuse, R18, RZ ;  /* 0x00000012a010723c */ /* 0x040ff000000018ff */
[C---:B------:R-:W-:Y:S08]  /*6fc0*/  HMMA.16816.F32 R20, R160.reuse, R24, RZ ;  /* 0x00000018a014723c */ /* 0x040ff000000018ff */
[----:B------:R-:W-:Y:S08]  /*6fd0*/  HMMA.16816.F32 R24, R160, R26, RZ ;  /* 0x0000001aa018723c */ /* 0x000ff000000018ff */
[C---:B------:R-:W-:Y:S08]  /*6fe0*/  HMMA.16816.F32 R4, R164.reuse, R168, R4 ;  /* 0x000000a8a404723c */ /* 0x040ff00000001804 */
[C---:B------:R-:W-:Y:S01]  /*6ff0*/  HMMA.16816.F32 R8, R164.reuse, R170, R8 ;  /* 0x000000aaa408723c */ /* 0x040fe20000001808 */
[----:B------:R-:W1:Y:S07]  /*7000*/  LDSM.16.M88.4 R168, [R237] ;  /* 0x00000000eda8783b */ /* 0x000e6e0000000200 */
[C---:B------:R-:W-:Y:S08]  /*7010*/  HMMA.16816.F32 R12, R164.reuse, R172, R12 ;  /* 0x000000aca40c723c */ /* 0x040ff0000000180c */
[C---:B------:R-:W-:Y:S01]  /*7020*/  HMMA.16816.F32 R16, R164.reuse, R174, R16 ;  /* 0x000000aea410723c */ /* 0x040fe20000001810 */
[----:B------:R-:W4:Y:S07]  /*7030*/  LDSM.16.M88.4 R172, [R237+0x800] ;  /* 0x00080000edac783b */ /* 0x000f2e0000000200 */
[C---:B---3--:R-:W-:Y:S08]  /*7040*/  HMMA.16816.F32 R20, R164.reuse, R176, R20 ;  /* 0x000000b0a414723c */ /* 0x048ff00000001814 */
[----:B------:R-:W-:Y:S08]  /*7050*/  HMMA.16816.F32 R24, R164, R178, R24 ;  /* 0x000000b2a418723c */ /* 0x000ff00000001818 */
[C---:B-1----:R-:W-:Y:S08]  /*7060*/  HMMA.16816.F32 R4, R180.reuse, R168, R4 ;  /* 0x000000a8b404723c */ /* 0x042ff00000001804 */
[C---:B------:R-:W-:Y:S01]  /*7070*/  HMMA.16816.F32 R8, R180.reuse, R170, R8 ;  /* 0x000000aab408723c */ /* 0x040fe20000001808 */
[----:B------:R-:W1:Y:S07]  /*7080*/  LDSM.16.M88.4 R168, [R237+0x1000] ;  /* 0x00100000eda8783b */ /* 0x000e6e0000000200 */
[C---:B----4-:R-:W-:Y:S08]  /*7090*/  HMMA.16816.F32 R12, R180.reuse, R172, R12 ;  /* 0x000000acb40c723c */ /* 0x050ff0000000180c */
[C---:B------:R-:W-:Y:S01]  /*70a0*/  HMMA.16816.F32 R16, R180.reuse, R174, R16 ;  /* 0x000000aeb410723c */ /* 0x040fe20000001810 */
[----:B------:R-:W3:Y:S07]  /*70b0*/  LDSM.16.M88.4 R172, [R236] ;  /* 0x00000000ecac783b */ /* 0x000eee0000000200 */
[C---:B-1----:R-:W-:Y:S08]  /*70c0*/  HMMA.16816.F32 R20, R180.reuse, R168, R20 ;  /* 0x000000a8b414723c */ /* 0x042ff00000001814 */
[----:B------:R-:W-:Y:S01]  /*70d0*/  HMMA.16816.F32 R24, R180, R170, R24 ;  /* 0x000000aab418723c */ /* 0x000fe20000001818 */
[----:B------:R-:W1:Y:S07]  /*70e0*/  LDSM.16.M88.4 R168, [R236+0x800] ;  /* 0x00080000eca8783b */ /* 0x000e6e0000000200 */
[C---:B---3--:R-:W-:Y:S08]  /*70f0*/  HMMA.16816.F32 R4, R184.reuse, R172, R4 ;  /* 0x000000acb804723c */ /* 0x048ff00000001804 */
[C---:B------:R-:W-:Y:S01]  /*7100*/  HMMA.16816.F32 R8, R184.reuse, R174, R8 ;  /* 0x000000aeb808723c */ /* 0x040fe20000001808 */
[----:B------:R-:W3:Y:S07]  /*7110*/  LDSM.16.M88.4 R172, [R236+0x1000] ;  /* 0x00100000ecac783b */ /* 0x000eee0000000200 */
[C---:B-1----:R-:W-:Y:S08]  /*7120*/  HMMA.16816.F32 R12, R184.reuse, R168, R12 ;  /* 0x000000a8b80c723c */ /* 0x042ff0000000180c */
[C---:B------:R-:W-:Y:S01]  /*7130*/  HMMA.16816.F32 R16, R184.reuse, R170, R16 ;  /* 0x000000aab810723c */ /* 0x040fe20000001810 */
[----:B------:R-:W1:Y:S07]  /*7140*/  LDSM.16.M88.4 R168, [R135+0x1800] ;  /* 0x0018000087a8783b */ /* 0x000e6e0000000200 */
[C---:B---3--:R-:W-:Y:S08]  /*7150*/  HMMA.16816.F32 R20, R184.reuse, R172, R20 ;  /* 0x000000acb814723c */ /* 0x048ff00000001814 */
[----:B------:R-:W-:Y:S01]  /*7160*/  HMMA.16816.F32 R24, R184, R174, R24 ;  /* 0x000000aeb818723c */ /* 0x000fe20000001818 */
[----:B------:R-:W3:Y:S07]  /*7170*/  LDSM.16.M88.4 R172, [R135+0x2000] ;  /* 0x0020000087ac783b */ /* 0x000eee0000000200 */
[C---:B-1----:R-:W-:Y:S08]  /*7180*/  HMMA.16816.F32 R4, R188.reuse, R168, R4 ;  /* 0x000000a8bc04723c */ /* 0x042ff00000001804 */
[C---:B------:R-:W-:Y:S01]  /*7190*/  HMMA.16816.F32 R8, R188.reuse, R170, R8 ;  /* 0x000000aabc08723c */ /* 0x040fe20000001808 */
[----:B------:R-:W1:Y:S07]  /*71a0*/  LDSM.16.M88.4 R168, [R135+0x2800] ;  /* 0x0028000087a8783b */ /* 0x000e6e0000000200 */
[C---:B---3--:R-:W-:Y:S08]  /*71b0*/  HMMA.16816.F32 R12, R188.reuse, R172, R12 ;  /* 0x000000acbc0c723c */ /* 0x048ff0000000180c */
[C---:B------:R-:W-:Y:S01]  /*71c0*/  HMMA.16816.F32 R16, R188.reuse, R174, R16 ;  /* 0x000000aebc10723c */ /* 0x040fe20000001810 */
[----:B------:R-:W3:Y:S07]  /*71d0*/  LDSM.16.M88.4 R172, [R245] ;  /* 0x00000000f5ac783b */ /* 0x000eee0000000200 */
[C---:B-1----:R-:W-:Y:S08]  /*71e0*/  HMMA.16816.F32 R20, R188.reuse, R168, R20 ;  /* 0x000000a8bc14723c */ /* 0x042ff00000001814 */
[----:B------:R-:W-:Y:S01]  /*71f0*/  HMMA.16816.F32 R24, R188, R170, R24 ;  /* 0x000000aabc18723c */ /* 0x000fe20000001818 */
[----:B------:R-:W1:Y:S07]  /*7200*/  LDSM.16.M88.4 R168, [R243] ;  /* 0x00000000f3a8783b */ /* 0x000e6e0000000200 */
[C---:B---3--:R-:W-:Y:S08]  /*7210*/  HMMA.16816.F32 R4, R192.reuse, R172, R4 ;  /* 0x000000acc004723c */ /* 0x048ff00000001804 */
[C---:B------:R-:W-:Y:S01]  /*7220*/  HMMA.16816.F32 R8, R192.reuse, R174, R8 ;  /* 0x000000aec008723c */ /* 0x040fe20000001808 */
[----:B------:R-:W3:Y:S07]  /*7230*/  LDSM.16.M88.4 R172, [R244] ;  /* 0x00000000f4ac783b */ /* 0x000eee0000000200 */
        /* <DEDUP_REMOVED lines=11> */
[----:B------:R-:W3:Y:S07]  /*72f0*/  LDSM.16.M88.4 R172, [R236+0x1800] ;  /* 0x00180000ecac783b */ /* 0x000eee0000000200 */
        /* <DEDUP_REMOVED lines=76> */
[C---:B------:R-:W-:Y:S11]  /*77c0*/  HMMA.16816.F32 R8, R232.reuse, R174, R8 ;  /* 0x000000aee808723c */ /* 0x040ff60000001808 */
[----:B------:R-:W-:Y:S05]  /*77d0*/  @!UPT UIADD3 URZ, URZ, URZ, URZ ;  /* 0x0000003f3f3ff290 */ /* 0x000fea000fffe03f */
[----:B--2---:R-:W-:Y:S04]  /*77e0*/  FMUL.FTZ R0, R4, c[0x0][0x320] ;  /* 0x0000c80004007a20 */ /* 0x004fe80000410000 */
[----:B------:R2:W-:Y:S04]  /*77f0*/  MUFU.TANH R174, R0 ;  /* 0x0000000000ae7308 */ /* 0x0005e80000002400 */
[----:B------:R-:W-:Y:S01]  /*7800*/  FMUL.FTZ R10, R10, c[0x0][0x320] ;  /* 0x0000c8000a0a7a20 */ /* 0x000fe20000410000 */
[C---:B-1----:R-:W-:Y:S03]  /*7810*/  HMMA.16816.F32 R12, R232.reuse, R168, R12 ;  /* 0x000000a8e80c723c */ /* 0x042fe6000000180c */
[----:B------:R-:W-:Y:S02]  /*7820*/  FMUL.FTZ R11, R11, c[0x0][0x320] ;  /* 0x0000c8000b0b7a20 */ /* 0x000fe40000410000 */
[----:B------:R1:W-:Y:S03]  /*7830*/  MUFU.TANH R178, R10 ;  /* 0x0000000a00b27308 */ /* 0x0003e60000002400 */
[C---:B------:R-:W-:Y:S07]  /*7840*/  HMMA.16816.F32 R16, R232.reuse, R170, R16 ;  /* 0x000000aae810723c */ /* 0x040fee0000001810 */
[----:B------:R-:W-:Y:S01]  /*7850*/  MUFU.TANH R169, R11 ;  /* 0x0000000b00a97308 */ /* 0x000fe20000002400 */
[----:B--2---:R-:W-:Y:S09]  /*7860*/  FMUL.FTZ R0, R5, c[0x0][0x320] ;  /* 0x0000c80005007a20 */ /* 0x004ff20000410000 */
[----:B------:R2:W-:Y:S01]  /*7870*/  MUFU.TANH R173, R0 ;  /* 0x0000000000ad7308 */ /* 0x0005e20000002400 */
[----:B-1----:R-:W-:Y:S01]  /*7880*/  MOV R10, R132 ;  /* 0x00000084000a7202 */ /* 0x002fe20000000f00 */
[----:B--2---:R-:W-:Y:S08]  /*7890*/  FMUL.FTZ R0, R6, c[0x0][0x320] ;  /* 0x0000c80006007a20 */ /* 0x004ff00000410000 */
[----:B------:R1:W2:Y:S02]  /*78a0*/  MUFU.TANH R4, R0 ;  /* 0x0000000000047308 */ /* 0x0002a40000002400 */
[----:B-1----:R-:W-:Y:S01]  /*78b0*/  FMUL.FTZ R0, R7, c[0x0][0x320] ;  /* 0x0000c80007007a20 */ /* 0x002fe20000410000 */
[----:B--2---:R-:W-:Y:S07]  /*78c0*/  STL [R1+0x20], R4 ;  /* 0x0000200401007387 */ /* 0x004fee0000100800 */
[----:B------:R1:W2:Y:S01]  /*78d0*/  MUFU.TANH R179, R0 ;  /* 0x0000000000b37308 */ /* 0x0002a20000002400 */
[----:B------:R-:W3:Y:S01]  /*78e0*/  LDSM.16.M88.4 R4, [R236+0x5800] ;  /* 0x00580000ec04783b */ /* 0x000ee20000000200 */
[----:B------:R-:W-:Y:S07]  /*78f0*/  DEPBAR.LE SB0, 0x0 ;  /* 0x000080000000791a */ /* 0x000fee0000000000 */
[----:B------:R-:W-:Y:S01]  /*7900*/  BAR.SYNC.DEFER_BLOCKING 0x0 ;  /* 0x0000000000007b1d */ /* 0x000fe20000010000 */
[----:B-1----:R-:W-:Y:S01]  /*7910*/  FMUL.FTZ R0, R8, c[0x0][0x320] ;  /* 0x0000c80008007a20 */ /* 0x002fe20000410000 */
[----:B------:R-:W-:Y:S01]  /*7920*/  MOV R8, R3 ;  /* 0x0000000300087202 */ /* 0x000fe20000000f00 */
[----:B------:R-:W-:Y:S03]  /*7930*/  FMUL.FTZ R3, R13, c[0x0][0x320] ;  /* 0x0000c8000d037a20 */ /* 0x000fe60000410000 */
[----:B------:R1:W4:Y:S10]  /*7940*/  MUFU.TANH R172, R0 ;  /* 0x0000000000ac7308 */ /* 0x0003340000002400 */
[----:B------:R-:W2:Y:S01]  /*7950*/  MUFU.TANH R132, R3 ;  /* 0x0000000300847308 */ /* 0x000ea20000002400 */
[C---:B---3--:R-:W-:Y:S08]  /*7960*/  HMMA.16816.F32 R20, R232.reuse, R4, R20 ;  /* 0x00000004e814723c */ /* 0x048ff00000001814 */
[----:B------:R-:W-:Y:S04]  /*7970*/  HMMA.16816.F32 R24, R232, R6, R24 ;  /* 0x00000006e818723c */ /* 0x000fe80000001818 */
[----:B-1----:R-:W-:Y:S01]  /*7980*/  FMUL.FTZ R0, R9, c[0x0][0x320] ;  /* 0x0000c80009007a20 */ /* 0x002fe20000410000 */
[----:B------:R-:W-:Y:S03]  /*7990*/  MOV R9, R133 ;  /* 0x0000008500097202 */ /* 0x000fe60000000f00 */
[----:B------:R1:W3:Y:S04]  /*79a0*/  MUFU.TANH R168, R0 ;  /* 0x0000000000a87308 */ /* 0x0002e80000002400 */
[----:B-1----:R-:W-:Y:S06]  /*79b0*/  FMUL.FTZ R0, R12, c[0x0][0x320] ;  /* 0x0000c8000c007a20 */ /* 0x002fec0000410000 */
[----:B------:R1:W1:Y:S02]  /*79c0*/  MUFU.TANH R133, R0 ;  /* 0x0000000000857308 */ /* 0x0002640000002400 */
[----:B-1----:R-:W-:Y:S08]  /*79d0*/  FMUL.FTZ R0, R14, c[0x0][0x320] ;  /* 0x0000c8000e007a20 */ /* 0x002ff00000410000 */
[----:B------:R1:W1:Y:S02]  /*79e0*/  MUFU.TANH R177, R0 ;  /* 0x0000000000b17308 */ /* 0x0002640000002400 */
[----:B-1----:R-:W-:Y:S08]  /*79f0*/  FMUL.FTZ R0, R15, c[0x0][0x320] ;  /* 0x0000c8000f007a20 */ /* 0x002ff00000410000 */
[----:B------:R1:W1:Y:S02]  /*7a00*/  MUFU.TANH R176, R0 ;  /* 0x0000000000b07308 */ /* 0x0002640000002400 */
[----:B-1----:R-:W-:Y:S01]  /*7a10*/  FMUL.FTZ R0, R16, c[0x0][0x320] ;  /* 0x0000c80010007a20 */ /* 0x002fe20000410000 */
[----:B------:R-:W-:Y:S07]  /*7a20*/  MOV R16, R9 ;  /* 0x0000000900107202 */ /* 0x000fee0000000f00 */
        /* <DEDUP_REMOVED lines=15> */
[----:B-1----:R-:W-:Y:S01]  /*7b20*/  FMUL.FTZ R0, R24, c[0x0][0x320] ;  /* 0x0000c80018007a20 */ /* 0x002fe20000410000 */
[----:B------:R-:W-:Y:S07]  /*7b30*/  MOV R24, R10 ;  /* 0x0000000a00187202 */ /* 0x000fee0000000f00 */
[----:B------:R1:W1:Y:S01]  /*7b40*/  MUFU.TANH R11, R0 ;  /* 0x00000000000b7308 */ /* 0x0002620000002400 */
[----:B------:R-:W-:Y:S01]  /*7b50*/  ISETP.GT.AND P0, PT, R24, R8, PT ;  /* 0x000000081800720c */ /* 0x000fe20003f04270 */
[----:B-1----:R-:W-:Y:S08]  /*7b60*/  FMUL.FTZ R0, R25, c[0x0][0x320] ;  /* 0x0000c80019007a20 */ /* 0x002ff00000410000 */
[----:B------:R1:W1:Y:S02]  /*7b70*/  MUFU.TANH R10, R0 ;  /* 0x00000000000a7308 */ /* 0x0002640000002400 */
[----:B-1----:R-:W-:Y:S08]  /*7b80*/  FMUL.FTZ R0, R26, c[0x0][0x320] ;  /* 0x0000c8001a007a20 */ /* 0x002ff00000410000 */
[----:B------:R1:W1:Y:S02]  /*7b90*/  MUFU.TANH R22, R0 ;  /* 0x0000000000167308 */ /* 0x0002640000002400 */
[----:B-1----:R-:W-:Y:S08]  /*7ba0*/  FMUL.FTZ R0, R27, c[0x0][0x320] ;  /* 0x0000c8001b007a20 */ /* 0x002ff00000410000 */
[----:B------:R1:W1:Y:S01]  /*7bb0*/  MUFU.TANH R21, R0 ;  /* 0x0000000000157308 */ /* 0x0002620000002400 */
[----:B------:R-:W-:-:S05]  /*7bc0*/  @!P0 BRA `(.L_x_427) ;  /* 0x000002b000008947 */ /* 0x000fca0003800000 */
[----:B--234-:R-:W2:Y:S01]  /*7bd0*/  LDL.64 R26, [R1+0x50] ;  /* 0x00005000011a7983 */ /* 0x01cea20000100a00 */
[----:B-1----:R-:W-:Y:S03]  /*7be0*/  IADD3 R0, R24, -0x1, RZ ;  /* 0xffffffff18007810 */ /* 0x002fe60007ffe0ff */
[----:B------:R-:W3:Y:S04]  /*7bf0*/  LDL.64 R18, [R1+0x40] ;  /* 0x0000400001127983 */ /* 0x000ee80000100a00 */
[----:B------:R-:W4:Y:S04]  /*7c00*/  LDL R8, [R1+0x18] ;  /* 0x0000180001087983 */ /* 0x000f280000100800 */
[----:B------:R-:W1:Y:S02]  /*7c10*/  S2R R3, SR_TID.X ;  /* 0x0000000000037919 */ /* 0x000e640000002100 */
[----:B-1----:R-:W-:Y:S04]  /*7c20*/  SHF.R.S32.HI R9, RZ, 0x1f, R3 ;  /* 0x0000001fff097819 */ /* 0x002fe80000011403 */
[----:B------:R-:W-:Y:S02]  /*7c30*/  LEA.HI R9, R9, R3, RZ, 0x3 ;  /* 0x0000000309097211 */ /* 0x000fe400078f18ff */
[----:B------:R-:W-:Y:S02]  /*7c40*/  SHF.R.S32.HI R3, RZ, 0x1f, R0 ;  /* 0x0000001fff037819 */ /* 0x000fe40000011400 */
[----:B------:R-:W-:Y:S03]  /*7c50*/  SHF.R.S32.HI R9, RZ, 0x3, R9 ;  /* 0x00000003ff097819 */ /* 0x000fe60000011409 */
[----:B------:R-:W-:Y:S01]  /*7c60*/  IMAD R3, R3, c[0x0][0x1e0], RZ ;  /* 0x0000780003037a24 */ /* 0x000fe200078e02ff */
[----:B------:R-:W-:Y:S03]  /*7c70*/  IADD3 R4, -R9, 0x30, RZ ;  /* 0x0000003009047810 */ /* 0x000fe60007ffe1ff */
[----:B------:R-:W-:Y:S01]  /*7c80*/  IMAD R3, R0, c[0x0][0x1e4], R3 ;  /* 0x0000790000037a24 */ /* 0x000fe200078e0203 */
        /* <DEDUP_REMOVED lines=19> */
[----:B------:R-:W-:Y:S05]  /*7dc0*/  @P1 LEA.HI.X R7, R3, c[0x0][0x1cc], R7, 0x1, P2 ;  /* 0x0000730003071a11 */ /* 0x000fea00010f0c07 */
[----:B------:R-:W-:Y:S01]  /*7dd0*/  @!PT LDS RZ, [RZ] ;  /* 0x00000000fffff984 */ /* 0x000fe20000000800 */
[----:B------:R-:W-:Y:S01]  /*7de0*/  @!PT LDS RZ, [RZ] ;  /* 0x00000000fffff984 */ /* 0x000fe20000000800 */
[----:B------:R-:W-:Y:S01]  /*7df0*/  @!PT LDS RZ, [RZ] ;  /* 0x00000000fffff984 */ /* 0x000fe20000000800 */
[----:B----4-:R1:W-:Y:S04]  /*7e00*/  @P1 LDGSTS.E.BYPASS.LTC128B.128 [R8+0x14080], [R6.64], !P3 ;  /* 0x1408000006081fae */ /* 0x0103e8000d901d46 */
[----:B------:R1:W-:Y:S04]  /*7e10*/  @P1 LDGSTS.E.BYPASS.LTC128B.128 [R8+0x15880], [R6.64+0x80], !P6 ;  /* 0x1588008006081fae */ /* 0x0003e8000f101d46 */
[----:B------:R1:W-:Y:S04]  /*7e20*/  @P1 LDGSTS.E.BYPASS.LTC128B.128 [R8+0x17080], [R6.64+0x100], !P5 ;  /* 0x1708010006081fae */ /* 0x0003e8000e901d46 */
[----:B------:R1:W-:Y:S04]  /*7e30*/  @P1 LDGSTS.E.BYPASS.LTC128B.128 [R8+0x18880], [R6.64+0x180], !P4 ;  /* 0x1888018006081fae */ /* 0x0003e8000e101d46 */
[----:B------:R1:W-:Y:S04]  /*7e40*/  @P0 LDGSTS.E.BYPASS.LTC128B.128 [R8+0x15080], [R4.64], !P3 ;  /* 0x1508000004080fae */ /* 0x0003e8000d901d46 */
[----:B------:R1:W-:Y:S04]  /*7e50*/  @P0 LDGSTS.E.BYPASS.LTC128B.128 [R8+0x16880], [R4.64+0x80], !P6 ;  /* 0x1688008004080fae */ /* 0x0003e8000f101d46 */
[----:B------:R1:W-:Y:S04]  /*7e60*/  @P0 LDGSTS.E.BYPASS.LTC128B.128 [R8+0x18080], [R4.64+0x100], !P5 ;  /* 0x1808010004080fae */ /* 0x0003e8000e901d46 */
[----:B------:R1:W-:Y:S02]  /*7e70*/  @P0 LDGSTS.E.BYPASS.LTC128B.128 [R8+0x19880], [R4.64+0x180], !P4 ;  /* 0x1988018004080fae */ /* 0x0003e4000e101d46 */
.L_x_427:
[----:B--234-:R-:W-:Y:S05]  /*7e80*/  BSYNC B0 ;  /* 0x0000000000007941 */ /* 0x01cfea0003800000 */
.L_x_426:
[----:B------:R-:W2:Y:S01]  /*7e90*/  LDL R3, [R1+0x68] ;  /* 0x0000680001037983 */ /* 0x000ea20000100800 */
[----:B-1----:R-:W-:Y:S01]  /*7ea0*/  IMAD.MOV.U32 R4, RZ, RZ, c[0x0][0x2c4] ;  /* 0x0000b100ff047624 */ /* 0x002fe200078e00ff */
[----:B------:R-:W-:Y:S02]  /*7eb0*/  ULDC UR4, c[0x0][0x324] ;  /* 0x0000c90000047ab9 */ /* 0x000fe40000000800 */
[----:B------:R-:W2:Y:S01]  /*7ec0*/  LDL R0, [R1+0x80] ;  /* 0x0000800001007983 */ /* 0x000ea20000100800 */
[----:B------:R-:W-:Y:S01]  /*7ed0*/  ULOP3.LUT UR4, URZ, UR4, URZ, 0x33, !UPT ;  /* 0x000000043f047292 */ /* 0x000fe2000f8e333f */
[----:B------:R-:W-:Y:S01]  /*7ee0*/  ISETP.NE.AND P0, PT, R4, 0x1, PT ;  /* 0x000000010400780c */ /* 0x000fe20003f05270 */
[----:B------:R-:W-:Y:S01]  /*7ef0*/  IMAD.MOV.U32 R4, RZ, RZ, c[0x0][0x32c] ;  /* 0x0000cb00ff047624 */ /* 0x000fe200078e00ff */
[----:B------:R-:W3:Y:S04]  /*7f00*/  LDL R25, [R1+0x2c] ;  /* 0x00002c0001197983 */ /* 0x000ee80000100800 */
[----:B------:R-:W4:Y:S04]  /*7f10*/  LDL R27, [R1+0x38] ;  /* 0x00003800011b7983 */ /* 0x000f280000100800 */
[----:B------:R-:W4:Y:S04]  /*7f20*/  LDL R26, [R1+0x34] ;  /* 0x00003400011a7983 */ /* 0x000f280000100800 */
[----:B------:R-:W0:Y:S01]  /*7f30*/  LDGDEPBAR ;  /* 0x00000000000079af */ /* 0x000e220000000000 */
[----:B--2---:R-:W-:Y:S04]  /*7f40*/  IMAD.IADD R6, R0, 0x1, R3 ;  /* 0x0000000100067824 */ /* 0x004fe800078e0203 */
[----:B------:R-:W-:Y:S05]  /*7f50*/  @P0 IMAD.HI.U32 R0, R6, c[0x0][0x2c8], RZ ;  /* 0x0000b20006000a27 */ /* 0x000fea00078e00ff */
[----:B------:R-:W-:Y:S01]  /*7f60*/  @P0 SHF.R.U32.HI R6, RZ, c[0x0][0x2cc], R0 ;  /* 0x0000b300ff060a19 */ /* 0x000fe20000011600 */
[----:B------:R-:W-:Y:S01]  /*7f70*/  IMAD R0, R24, -0x30, RZ ;  /* 0xffffffd018007824 */ /* 0x000fe200078e02ff */
[----:B------:R-:W-:Y:S03]  /*7f80*/  ISETP.GE.AND P0, PT, R4, 0x1, PT ;  /* 0x000000010400780c */ /* 0x000fe60003f06270 */
[----:B------:R-:W1:Y:S01]  /*7f90*/  SHFL.IDX PT, R5, R6, RZ, 0x1c1f ;  /* 0x001c1fff06057589 */ /* 0x000e6200000e0000 */
[----:B---3--:R-:W-:Y:S04]  /*7fa0*/  IADD3 R3, -R25, 0x1, R0 ;  /* 0x0000000119037810 */ /* 0x008fe80007ffe100 */
[----:B----4-:R-:W-:Y:S04]  /*7fb0*/  IADD3 R3, -R26, R3, R27 ;  /* 0x000000031a037210 */ /* 0x010fe80007ffe11b */
[C---:B------:R-:W-:Y:S02]  /*7fc0*/  IADD3 R8, R3.reuse, c[0x0][0x328], RZ ;  /* 0x0000ca0003087a10 */ /* 0x040fe40007ffe0ff */
[----:B------:R-:W-:Y:S03]  /*7fd0*/  IADD3 R7, R3, UR4, RZ ;  /* 0x0000000403077c10 */ /* 0x000fe6000fffe0ff */
[----:B-1----:R-:W-:Y:S02]  /*7fe0*/  IMAD.IADD R4, R8, 0x1, R5 ;  /* 0x0000000108047824 */ /* 0x002fe400078e0205 */
[----:B------:R-:W-:Y:S01]  /*7ff0*/  IMAD.IADD R3, R5, 0x1, R7 ;  /* 0x0000000105037824 */ /* 0x000fe200078e0207 */
[----:B------:R-:W-:-:S05]  /*8000*/  @!P0 BRA `(.L_x_428) ;  /* 0x0000018000008947 */ /* 0x000fca0003800000 */
[----:B------:R-:W-:Y:S01]  /*8010*/  IADD3 R5, -R26, R27, R5 ;  /* 0x0000001b1a057210 */ /* 0x000fe20007ffe105 */
[----:B------:R-:W-:Y:S03]  /*8020*/  BSSY B0, `(.L_x_429) ;  /* 0x0000011000007945 */ /* 0x000fe60003800000 */
        /* <DEDUP_REMOVED lines=11> */
.L_x_430:
[----:B------:R-:W-:Y:S04]  /*80e0*/  MOV R9, c[0x0][0x32c] ;  /* 0x0000cb0000097a02 */ /* 0x000fe80000000f00 */
[----:B------:R-:W-:Y:S11]  /*80f0*/  ISETP.NE.AND P0, PT, R9, 0x1, PT ;  /* 0x000000010900780c */ /* 0x000ff60003f05270 */
[----:B------:R-:W-:Y:S02]  /*8100*/  @!UPT UIADD3 URZ, URZ, URZ, URZ ;  /* 0x0000003f3f3ff290 */ /* 0x000fe4000fffe03f */
[----:B------:R-:W-:Y:S05]  /*8110*/  @P0 IMAD.HI.U32 R9, R5, c[0x0][0x330], RZ ;  /* 0x0000cc0005090a27 */ /* 0x000fea00078e00ff */
[----:B------:R-:W-:Y:S02]  /*8120*/  @P0 SHF.R.U32.HI R5, RZ, c[0x0][0x334], R9 ;  /* 0x0000cd00ff050a19 */ /* 0x000fe40000011609 */
.L_x_431:
[----:B------:R-:W-:Y:S05]  /*8130*/  BSYNC B0 ;  /* 0x0000000000007941 */ /* 0x000fea0003800000 */
.L_x_429:
[----:B------:R-:W-:Y:S04]  /*8140*/  IMAD.IADD R9, R0, 0x1, -R25 ;  /* 0x0000000100097824 */ /* 0x000fe800078e0a19 */
[----:B------:R-:W-:Y:S05]  /*8150*/  IMAD R5, R5, c[0x0][0x32c], R9 ;  /* 0x0000cb0005057a24 */ /* 0x000fea00078e0209 */
[----:B------:R-:W-:Y:S02]  /*8160*/  IMNMX R3, R3, R5, !PT ;  /* 0x0000000503037217 */ /* 0x000fe40007800200 */
[----:B------:R-:W-:Y:S04]  /*8170*/  IADD3 R5, R5, c[0x0][0x32c], RZ ;  /* 0x0000cb0005057a10 */ /* 0x000fe80007ffe0ff */
[----:B------:R-:W-:Y:S02]  /*8180*/  IMNMX R4, R4, R5, PT ;  /* 0x0000000504047217 */ /* 0x000fe40003800200 */
.L_x_428:
[----:B------:R-:W-:Y:S01]  /*8190*/  ISETP.GE.AND P0, PT, R0, 0x1, PT ;  /* 0x000000010000780c */ /* 0x000fe20003f06270 */
[----:B------:R-:W-:Y:S01]  /*81a0*/  IMAD.MOV.U32 R5, RZ, RZ, c[0x0][0x32c] ;  /* 0x0000cb00ff057624 */ /* 0x000fe200078e00ff */
[----:B------:R-:W-:Y:S02]  /*81b0*/  LOP3.LUT R16, R16, 0xffffffef, RZ, 0xc0, !PT ;  /* 0xffffffef10107812 */ /* 0x000fe400078ec0ff */
[C---:B------:R-:W-:Y:S02]  /*81c0*/  ISETP.GE.AND P1, PT, R0.reuse, 0x2, PT ;  /* 0x000000020000780c */ /* 0x040fe40003f26270 */
[C---:B------:R-:W-:Y:S02]  /*81d0*/  ISETP.GE.AND P6, PT, R0.reuse, 0x12, PT ;  /* 0x000000120000780c */ /* 0x040fe40003fc6270 */
[C---:B------:R-:W-:Y:S02]  /*81e0*/  ISETP.GE.AND P5, PT, R0.reuse, 0x19, PT ;  /* 0x000000190000780c */ /* 0x040fe40003fa6270 */
[C---:B------:R-:W-:Y:S02]  /*81f0*/  ISETP.GE.AND P4, PT, R0.reuse, 0x1a, PT ;  /* 0x0000001a0000780c */ /* 0x040fe40003f86270 */
[----:B------:R-:W-:Y:S02]  /*8200*/  ISETP.GE.AND P3, PT, R0, 0x21, PT ;  /* 0x000000210000780c */ /* 0x000fe40003f66270 */
[----:B------:R-:W-:Y:S02]  /*8210*/  @P0 LOP3.LUT R16, R16, 0x10, RZ, 0xfc, !PT ;  /* 0x0000001010100812 */ /* 0x000fe400078efcff */
[C---:B------:R-:W-:Y:S02]  /*8220*/  ISETP.GT.AND P0, PT, R3.reuse, RZ, !P0 ;  /* 0x000000ff0300720c */ /* 0x040fe40004704270 */
[----:B------:R-:W-:Y:S01]  /*8230*/  ISETP.GE.AND P2, PT, R0, 0x22, PT ;  /* 0x000000220000780c */ /* 0x000fe20003f46270 */
[----:B------:R1:W-:Y:S01]  /*8240*/  STL [R1+0x14], R16 ;  /* 0x0000141001007387 */ /* 0x0003e20000100800 */
[----:B------:R-:W-:Y:S04]  /*8250*/  ISETP.LT.OR P0, PT, R4, 0x1, P0 ;  /* 0x000000010400780c */ /* 0x000fe80000701670 */
[----:B------:R-:W-:Y:S01]  /*8260*/  FSEL R9, R174, -INF , !P0 ;  /* 0xff800000ae097808 */ /* 0x000fe20004000000 */
[----:B------:R-:W-:Y:S01]  /*8270*/  IMAD.MOV.U32 R174, RZ, RZ, R16 ;  /* 0x000000ffffae7224 */ /* 0x000fe200078e0010 */
[----:B------:R-:W-:Y:S04]  /*8280*/  ISETP.GT.AND P0, PT, R3, 0x1, !P1 ;  /* 0x000000010300780c */ /* 0x000fe80004f04270 */
[----:B------:R-:W-:Y:S02]  /*8290*/  LOP3.LUT R174, R174, 0xfffffff7, RZ, 0xc0, !PT ;  /* 0xfffffff7aeae7812 */ /* 0x000fe400078ec0ff */
[----:B------:R-:W-:Y:S02]  /*82a0*/  ISETP.LT.OR P0, PT, R4, 0x2, P0 ;  /* 0x000000020400780c */ /* 0x000fe40000701670 */
[----:B------:R-:W-:Y:S02]  /*82b0*/  @P1 LOP3.LUT R174, R174, 0x8, RZ, 0xfc, !PT ;  /* 0x00000008aeae1812 */ /* 0x000fe400078efcff */
[----:B------:R-:W-:Y:S02]  /*82c0*/  ISETP.GE.AND P1, PT, R0, 0x9, PT ;  /* 0x000000090000780c */ /* 0x000fe40003f26270 */
[----:B------:R-:W-:Y:S02]  /*82d0*/  LOP3.LUT R174, R174, 0xfffffffb, RZ, 0xc0, !PT ;  /* 0xfffffffbaeae7812 */ /* 0x000fe400078ec0ff */
[----:B------:R-:W-:Y:S02]  /*82e0*/  FSEL R20, R173, -INF , !P0 ;  /* 0xff800000ad147808 */ /* 0x000fe40004000000 */
[C---:B------:R-:W-:Y:S04]  /*82f0*/  ISETP.GT.AND P0, PT, R3.reuse, 0x8, !P1 ;  /* 0x000000080300780c */ /* 0x040fe80004f04270 */
[----:B------:R-:W-:Y:S03]  /*8300*/  ISETP.LT.OR P0, PT, R4, 0x9, P0 ;  /* 0x000000090400780c */ /* 0x000fe60000701670 */
[----:B------:R-:W-:Y:S02]  /*8310*/  @P1 LOP3.LUT R174, R174, 0x4, RZ, 0xfc, !PT ;  /* 0x00000004aeae1812 */ /* 0x000fe400078efcff */
[----:B------:R-:W-:Y:S02]  /*8320*/  ISETP.GE.AND P1, PT, R0, 0xa, PT ;  /* 0x0000000a0000780c */ /* 0x000fe40003f26270 */
[----:B------:R-:W-:Y:S02]  /*8330*/  FSEL R19, R172, -INF , !P0 ;  /* 0xff800000ac137808 */ /* 0x000fe40004000000 */
[----:B------:R-:W-:Y:S02]  /*8340*/  LOP3.LUT R174, R174, 0xfffffffd, RZ, 0xc0, !PT ;  /* 0xfffffffdaeae7812 */ /* 0x000fe400078ec0ff */
[C---:B------:R-:W-:Y:S04]  /*8350*/  ISETP.GT.AND P0, PT, R3.reuse, 0x9, !P1 ;  /* 0x000000090300780c */ /* 0x040fe80004f04270 */
[----:B------:R-:W-:Y:S03]  /*8360*/  ISETP.LT.OR P0, PT, R4, 0xa, P0 ;  /* 0x0000000a0400780c */ /* 0x000fe60000701670 */
[----:B------:R-:W-:Y:S02]  /*8370*/  @P1 LOP3.LUT R174, R174, 0x2, RZ, 0xfc, !PT ;  /* 0x00000002aeae1812 */ /* 0x000fe400078efcff */
[----:B------:R-:W-:Y:S02]  /*8380*/  ISETP.GE.AND P1, PT, R0, 0x11, PT ;  /* 0x000000110000780c */ /* 0x000fe40003f26270 */
[----:B------:R-:W-:Y:S02]  /*8390*/  FSEL R18, R168, -INF , !P0 ;  /* 0xff800000a8127808 */ /* 0x000fe40004000000 */
[----:B------:R-:W-:Y:S02]  /*83a0*/  ISETP.GT.AND P0, PT, R3, 0x10, !P1 ;  /* 0x000000100300780c */ /* 0x000fe40004f04270 */
[----:B------:R-:W-:Y:S02]  /*83b0*/  LOP3.LUT R174, R174, 0xfffffffe, RZ, 0xc0, !PT ;  /* 0xfffffffeaeae7812 */ /* 0x000fe400078ec0ff */
[----:B------:R-:W-:Y:S04]  /*83c0*/  ISETP.LT.OR P0, PT, R4, 0x11, P0 ;  /* 0x000000110400780c */ /* 0x000fe80000701670 */
[----:B------:R-:W-:Y:S02]  /*83d0*/  FSEL R17, R133, -INF , !P0 ;  /* 0xff80000085117808 */ /* 0x000fe40004000000 */
[C---:B------:R-:W-:Y:S02]  /*83e0*/  ISETP.GT.AND P0, PT, R3.reuse, 0x11, !P6 ;  /* 0x000000110300780c */ /* 0x040fe40007704270 */
[----:B------:R-:W-:Y:S02]  /*83f0*/  @P1 LOP3.LUT R174, R174, 0x1, RZ, 0xfc, !PT ;  /* 0x00000001aeae1812 */ /* 0x000fe400078efcff */
[----:B------:R-:W-:Y:S02]  /*8400*/  ISETP.LT.OR P0, PT, R4, 0x12, P0 ;  /* 0x000000120400780c */ /* 0x000fe40000701670 */
[----:B------:R-:W-:Y:S02]  /*8410*/  ISETP.GE.AND P1, PT, R0, 0x29, PT ;  /* 0x000000290000780c */ /* 0x000fe40003f26270 */
[----:B-1----:R-:W-:Y:S02]  /*8420*/  FSEL R16, R132, -INF , !P0 ;  /* 0xff80000084107808 */ /* 0x002fe40004000000 */
[----:B------:R-:W-:Y:S02]  /*8430*/  ISETP.GT.AND P0, PT, R3, 0x18, !P5 ;  /* 0x000000180300780c */ /* 0x000fe40006f04270 */
[----:B------:R-:W-:Y:S02]  /*8440*/  LOP3.LUT R174, R174, 0xffffffdf, RZ, 0xc0, !PT ;  /* 0xffffffdfaeae7812 */ /* 0x000fe400078ec0ff */
[C---:B------:R-:W-:Y:S04]  /*8450*/  ISETP.LT.OR P0, PT, R4.reuse, 0x19, P0 ;  /* 0x000000190400780c */ /* 0x040fe80000701670 */
[----:B------:R-:W-:Y:S02]  /*8460*/  FSEL R15, R15, -INF , !P0 ;  /* 0xff8000000f0f7808 */ /* 0x000fe40004000000 */
[C---:B------:R-:W-:Y:S04]  /*8470*/  ISETP.GT.AND P0, PT, R3.reuse, 0x19, !P4 ;  /* 0x000000190300780c */ /* 0x040fe80006704270 */
[----:B------:R-:W-:Y:S04]  /*8480*/  ISETP.LT.OR P0, PT, R4, 0x1a, P0 ;  /* 0x0000001a0400780c */ /* 0x000fe80000701670 */
[----:B------:R-:W-:Y:S02]  /*8490*/  FSEL R14, R14, -INF , !P0 ;  /* 0xff8000000e0e7808 */ /* 0x000fe40004000000 */
[----:B------:R-:W-:Y:S04]  /*84a0*/  ISETP.GT.AND P0, PT, R3, 0x20, !P3 ;  /* 0x000000200300780c */ /* 0x000fe80005f04270 */
[C---:B------:R-:W-:Y:S04]  /*84b0*/  ISETP.LT.OR P0, PT, R4.reuse, 0x21, P0 ;  /* 0x000000210400780c */ /* 0x040fe80000701670 */
[----:B------:R-:W-:Y:S02]  /*84c0*/  FSEL R13, R13, -INF , !P0 ;  /* 0xff8000000d0d7808 */ /* 0x000fe40004000000 */
[C---:B------:R-:W-:Y:S04]  /*84d0*/  ISETP.GT.AND P0, PT, R3.reuse, 0x21, !P2 ;  /* 0x000000210300780c */ /* 0x040fe80005704270 */
[----:B------:R-:W-:Y:S04]  /*84e0*/  ISETP.LT.OR P0, PT, R4, 0x22, P0 ;  /* 0x000000220400780c */ /* 0x000fe80000701670 */
[----:B------:R-:W-:Y:S02]  /*84f0*/  FSEL R12, R12, -INF , !P0 ;  /* 0xff8000000c0c7808 */ /* 0x000fe40004000000 */
[----:B------:R-:W-:Y:S04]  /*8500*/  ISETP.GT.AND P0, PT, R3, 0x28, !P1 ;  /* 0x000000280300780c */ /* 0x000fe80004f04270 */
[----:B------:R-:W-:Y:S04]  /*8510*/  ISETP.LT.OR P0, PT, R4, 0x29, P0 ;  /* 0x000000290400780c */ /* 0x000fe80000701670 */
[----:B------:R-:W-:Y:S02]  /*8520*/  FSEL R11, R11, -INF , !P0 ;  /* 0xff8000000b0b7808 */ /* 0x000fe40004000000 */
[----:B------:R-:W-:Y:S11]  /*8530*/  ISETP.GE.AND P0, PT, R0, 0x2a, PT ;  /* 0x0000002a0000780c */ /* 0x000ff60003f06270 */
[----:B------:R-:W-:Y:S02]  /*8540*/  @!UPT UIADD3 URZ, URZ, URZ, URZ ;  /* 0x0000003f3f3ff290 */ /* 0x000fe4000fffe03f */
[----:B------:R-:W-:Y:S02]  /*8550*/  @P0 LOP3.LUT R174, R174, 0x20, RZ, 0xfc, !PT ;  /* 0x00000020aeae0812 */ /* 0x000fe400078efcff */
[----:B------:R-:W-:Y:S03]  /*8560*/  ISETP.GT.AND P0, PT, R3, 0x29, !P0 ;  /* 0x000000290300780c */ /* 0x000fe60004704270 */
[----:B------:R-:W-:Y:S01]  /*8570*/  STL [R1+0x14], R174 ;  /* 0x000014ae01007387 */ /* 0x000fe20000100800 */
[----:B------:R-:W-:Y:S04]  /*8580*/  ISETP.LT.OR P0, PT, R4, 0x2a, P0 ;  /* 0x0000002a0400780c */ /* 0x000fe80000701670 */
[----:B------:R-:W-:Y:S02]  /*8590*/  FSEL R10, R10, -INF , !P0 ;  /* 0xff8000000a0a7808 */ /* 0x000fe40004000000 */
[----:B------:R-:W-:Y:S02]  /*85a0*/  ISETP.GE.AND P0, PT, R5, 0x1, PT ;  /* 0x000000010500780c */ /* 0x000fe40003f06270 */
[----:B------:R-:W1:Y:S02]  /*85b0*/  SHFL.IDX PT, R5, R6, 0x1, 0x1c1f ;  /* 0x003c1f0006057f89 */ /* 0x000e6400000e0000 */
[--C-:B-1----:R-:W-:Y:S02]  /*85c0*/  IMAD.IADD R4, R8, 0x1, R5.reuse ;  /* 0x0000000108047824 */ /* 0x102fe400078e0205 */
[----:B------:R-:W-:Y:S07]  /*85d0*/  IMAD.IADD R3, R7, 0x1, R5 ;  /* 0x0000000107037824 */ /* 0x000fee00078e0205 */
        /* <DEDUP_REMOVED lines=14> */
.L_x_434:
[----:B------:R-:W-:Y:S04]  /*86c0*/  MOV R6, c[0x0][0x32c] ;  /* 0x0000cb0000067a02 */ /* 0x000fe80000000f00 */
[----:B------:R-:W-:Y:S11]  /*86d0*/  ISETP.NE.AND P0, PT, R6, 0x1, PT ;  /* 0x000000010600780c */ /* 0x000ff60003f05270 */
[----:B------:R-:W-:Y:S02]  /*86e0*/  @!UPT UIADD3 URZ, URZ, URZ, URZ ;  /* 0x0000003f3f3ff290 */ /* 0x000fe4000fffe03f */
[----:B------:R-:W-:Y:S05]  /*86f0*/  @P0 IMAD.HI.U32 R6, R5, c[0x0][0x330], RZ ;  /* 0x0000cc0005060a27 */ /* 0x000fea00078e00ff */
[----:B------:R-:W-:Y:S02]  /*8700*/  @P0 SHF.R.U32.HI R5, RZ, c[0x0][0x334], R6 ;  /* 0x0000cd00ff050a19 */ /* 0x000fe40000011606 */
.L_x_435:
[----:B------:R-:W-:Y:S05]  /*8710*/  BSYNC B0 ;  /* 0x0000000000007941 */ /* 0x000fea0003800000 */
.L_x_433:
[----:B------:R-:W-:Y:S04]  /*8720*/  IMAD.IADD R0, R0, 0x1, -R25 ;  /* 0x0000000100007824 */ /* 0x000fe800078e0a19 */
[----:B------:R-:W-:Y:S05]  /*8730*/  IMAD R0, R5, c[0x0][0x32c], R0 ;  /* 0x0000cb0005007a24 */ /* 0x000fea00078e0200 */
[----:B------:R-:W-:Y:S02]  /*8740*/  IMNMX R3, R3, R0, !PT ;  /* 0x0000000003037217 */ /* 0x000fe40007800200 */
[----:B------:R-:W-:Y:S04]  /*8750*/  IADD3 R0, R0, c[0x0][0x32c], RZ ;  /* 0x0000cb0000007a10 */ /* 0x000fe80007ffe0ff */
[----:B------:R-:W-:Y:S02]  /*8760*/  IMNMX R4, R4, R0, PT ;  /* 0x0000000004047217 */ /* 0x000fe40003800200 */
.L_x_432:
[----:B------:R-:W-:Y:S01]  /*8770*/  FMNMX.FTZ R0, R9, R2, !PT ;  /* 0x0000000209007209 */ /* 0x000fe20007810000 */
[----:B------:R-:W2:Y:S01]  /*8780*/  LDL.LU R7, [R1+0x20] ;  /* 0x0000200001077983 */ /* 0x000ea20000300800 */
        /* <DEDUP_REMOVED lines=22> */
[----:B------:R-:W-:Y:S03]  /*88f0*/  LOP3.LUT P0, RZ, R174, 0x10, RZ, 0xc0, !PT ;  /* 0x00000010aeff7812 */ /* 0x000fe6000780c0ff */
[--C-:B------:R-:W-:Y:S01]  /*8900*/  FFMA.FTZ R168, R15, c[0x0][0x2d0], -R2.reuse ;  /* 0x0000b4000fa87a23 */ /* 0x100fe20000010802 */
[----:B------:R-:W-:Y:S01]  /*8910*/  ISETP.GT.AND P0, PT, R3, RZ, !P0 ;  /* 0x000000ff0300720c */ /* 0x000fe20004704270 */
[--C-:B------:R-:W-:Y:S02]  /*8920*/  FFMA.FTZ R15, R10, c[0x0][0x2d0], -R2.reuse ;  /* 0x0000b4000a0f7a23 */ /* 0x100fe40000010802 */
[----:B------:R-:W3:Y:S01]  /*8930*/  LDL.LU R10, [R1+0x24] ;  /* 0x00002400010a7983 */ /* 0x000ee20000300800 */
[----:B------:R-:W-:Y:S01]  /*8940*/  ISETP.LT.OR P0, PT, R4, 0x1, P0 ;  /* 0x000000010400780c */ /* 0x000fe20000701670 */
[--C-:B------:R-:W-:Y:S01]  /*8950*/  FFMA.FTZ R24, R17, c[0x0][0x2d0], -R2.reuse ;  /* 0x0000b40011187a23 */ /* 0x100fe20000010802 */
[----:B------:R-:W-:Y:S01]  /*8960*/  MOV R17, R6 ;  /* 0x0000000600117202 */ /* 0x000fe20000000f00 */
        /* <DEDUP_REMOVED lines=9> */
[----:B------:R-:W-:Y:S01]  /*8a00*/  FFMA.FTZ R20, R14, c[0x0][0x2d0], -R2 ;  /* 0x0000b4000e147a23 */ /* 0x000fe20000010802 */
[----:B------:R-:W-:Y:S01]  /*8a10*/  MOV R14, R17 ;  /* 0x00000011000e7202 */ /* 0x000fe20000000f00 */
[----:B------:R-:W1:Y:S02]  /*8a20*/  MUFU.EX2 R2, R0 ;  /* 0x0000000000027308 */ /* 0x000e640000000800 */
[C---:B-1----:R-:W-:Y:S01]  /*8a30*/  FMUL.FTZ R12, R2.reuse, R148 ;  /* 0x00000094020c7220 */ /* 0x042fe20000410000 */
[----:B------:R-:W-:Y:S01]  /*8a40*/  MOV R148, R26 ;  /* 0x0000001a00947202 */ /* 0x000fe20000000f00 */
[C---:B------:R-:W-:Y:S01]  /*8a50*/  FMUL.FTZ R13, R2.reuse, R149 ;  /* 0x00000095020d7220 */ /* 0x040fe20000410000 */
[----:B------:R-:W-:Y:S01]  /*8a60*/  MOV R149, R27 ;  /* 0x0000001b00957202 */ /* 0x000fe20000000f00 */
        /* <DEDUP_REMOVED lines=55> */
[----:B------:R-:W-:Y:S04]  /*8de0*/  LOP3.LUT P0, RZ, R174, 0x8, RZ, 0xc0, !PT ;  /* 0x00000008aeff7812 */ /* 0x000fe8000780c0ff */
[----:B------:R-:W-:Y:S04]  /*8df0*/  ISETP.GT.AND P0, PT, R3, 0x1, !P0 ;  /* 0x000000010300780c */ /* 0x000fe80004704270 */
[----:B------:R-:W-:Y:S04]  /*8e00*/  ISETP.LT.OR P0, PT, R4, 0x2, P0 ;  /* 0x000000020400780c */ /* 0x000fe80000701670 */
[----:B------:R-:W-:Y:S02]  /*8e10*/  FSEL R6, R179, -INF , !P0 ;  /* 0xff800000b3067808 */ /* 0x000fe40004000000 */
[----:B------:R-:W-:Y:S04]  /*8e20*/  LOP3.LUT P0, RZ, R174, 0x4, RZ, 0xc0, !PT ;  /* 0x00000004aeff7812 */ /* 0x000fe8000780c0ff */
[C---:B------:R-:W-:Y:S04]  /*8e30*/  ISETP.GT.AND P0, PT, R3.reuse, 0x8, !P0 ;  /* 0x000000080300780c */ /* 0x040fe80004704270 */
[----:B------:R-:W-:Y:S04]  /*8e40*/  ISETP.LT.OR P0, PT, R4, 0x9, P0 ;  /* 0x000000090400780c */ /* 0x000fe80000701670 */
[----:B------:R-:W-:Y:S02]  /*8e50*/  FSEL R7, R178, -INF , !P0 ;  /* 0xff800000b2077808 */ /* 0x000fe40004000000 */
[----:B------:R-:W-:Y:S04]  /*8e60*/  LOP3.LUT P0, RZ, R174, 0x2, RZ, 0xc0, !PT ;  /* 0x00000002aeff7812 */ /* 0x000fe8000780c0ff */
[----:B------:R-:W-:Y:S04]  /*8e70*/  ISETP.GT.AND P0, PT, R3, 0x9, !P0 ;  /* 0x000000090300780c */ /* 0x000fe80004704270 */
[----:B------:R-:W-:Y:S04]  /*8e80*/  ISETP.LT.OR P0, PT, R4, 0xa, P0 ;  /* 0x0000000a0400780c */ /* 0x000fe80000701670 */
[----:B------:R-:W-:Y:S02]  /*8e90*/  FSEL R169, R169, -INF , !P0 ;  /* 0xff800000a9a97808 */ /* 0x000fe40004000000 */
[----:B------:R-:W-:Y:S04]  /*8ea0*/  LOP3.LUT P0, RZ, R174, 0x1, RZ, 0xc0, !PT ;  /* 0x00000001aeff7812 */ /* 0x000fe8000780c0ff */
[----:B------:R-:W-:Y:S04]  /*8eb0*/  ISETP.GT.AND P0, PT, R3, 0x10, !P0 ;  /* 0x000000100300780c */ /* 0x000fe80004704270 */
[----:B------:R-:W-:Y:S04]  /*8ec0*/  ISETP.LT.OR P0, PT, R4, 0x11, P0 ;  /* 0x000000110400780c */ /* 0x000fe80000701670 */
[----:B------:R-:W-:Y:S02]  /*8ed0*/  FSEL R172, R177, -INF , !P0 ;  /* 0xff800000b1ac7808 */ /* 0x000fe40004000000 */
[C---:B------:R-:W-:Y:S02]  /*8ee0*/  ISETP.GT.AND P0, PT, R3.reuse, 0x11, !P6 ;  /* 0x000000110300780c */ /* 0x040fe40007704270 */
[----:B------:R-:W-:Y:S02]  /*8ef0*/  LOP3.LUT P6, RZ, R174, 0x20, RZ, 0xc0, !PT ;  /* 0x00000020aeff7812 */ /* 0x000fe400078cc0ff */
[----:B------:R-:W-:Y:S04]  /*8f00*/  ISETP.LT.OR P0, PT, R4, 0x12, P0 ;  /* 0x000000120400780c */ /* 0x000fe80000701670 */
[----:B------:R-:W-:Y:S02]  /*8f10*/  FSEL R173, R176, -INF , !P0 ;  /* 0xff800000b0ad7808 */ /* 0x000fe40004000000 */
[----:B------:R-:W-:Y:S04]  /*8f20*/  ISETP.GT.AND P0, PT, R3, 0x18, !P5 ;  /* 0x000000180300780c */ /* 0x000fe80006f04270 */
[C---:B------:R-:W-:Y:S04]  /*8f30*/  ISETP.LT.OR P0, PT, R4.reuse, 0x19, P0 ;  /* 0x000000190400780c */ /* 0x040fe80000701670 */
[----:B------:R-:W-:Y:S02]  /*8f40*/  FSEL R175, R175, -INF , !P0 ;  /* 0xff800000afaf7808 */ /* 0x000fe40004000000 */
[----:B------:R-:W-:Y:S04]  /*8f50*/  ISETP.GT.AND P0, PT, R3, 0x19, !P4 ;  /* 0x000000190300780c */ /* 0x000fe80006704270 */
[----:B------:R-:W-:Y:S04]  /*8f60*/  ISETP.LT.OR P0, PT, R4, 0x1a, P0 ;  /* 0x0000001a0400780c */ /* 0x000fe80000701670 */
[----:B------:R-:W-:Y:S02]  /*8f70*/  FSEL R174, R171, -INF , !P0 ;  /* 0xff800000abae7808 */ /* 0x000fe40004000000 */
[C---:B------:R-:W-:Y:S02]  /*8f80*/  ISETP.GT.AND P0, PT, R3.reuse, 0x20, !P3 ;  /* 0x000000200300780c */ /* 0x040fe40005f04270 */
[----:B------:R-:W-:Y:S01]  /*8f90*/  MOV R171, R20 ;  /* 0x0000001400ab7202 */ /* 0x000fe20000000f00 */
[----:B------:R-:W-:Y:S01]  /*8fa0*/  FMUL.FTZ R20, R2, R140 ;  /* 0x0000008c02147220 */ /* 0x000fe20000410000 */
[----:B------:R-:W-:Y:S04]  /*8fb0*/  ISETP.LT.OR P0, PT, R4, 0x21, P0 ;  /* 0x000000210400780c */ /* 0x000fe80000701670 */
[----:B------:R-:W-:Y:S02]  /*8fc0*/  FSEL R176, R170, -INF , !P0 ;  /* 0xff800000aab07808 */ /* 0x000fe40004000000 */
[----:B------:R-:W-:Y:S04]  /*8fd0*/  ISETP.GT.AND P0, PT, R3, 0x21, !P2 ;  /* 0x000000210300780c */ /* 0x000fe80005704270 */
[C---:B------:R-:W-:Y:S04]  /*8fe0*/  ISETP.LT.OR P0, PT, R4.reuse, 0x22, P0 ;  /* 0x000000220400780c */ /* 0x040fe80000701670 */
[----:B------:R-:W-:Y:S02]  /*8ff0*/  FSEL R177, R23, -INF , !P0 ;  /* 0xff80000017b17808 */ /* 0x000fe40004000000 */
[C---:B------:R-:W-:Y:S02]  /*9000*/  ISETP.GT.AND P0, PT, R3.reuse, 0x28, !P1 ;  /* 0x000000280300780c */ /* 0x040fe40004f04270 */
[----:B------:R-:W-:Y:S02]  /*9010*/  MOV R23, R168 ;  /* 0x000000a800177202 */ /* 0x000fe40000000f00 */
[----:B------:R-:W-:Y:S04]  /*9020*/  ISETP.LT.OR P0, PT, R4, 0x29, P0 ;  /* 0x000000290400780c */ /* 0x000fe80000701670 */
[----:B------:R-:W-:Y:S02]  /*9030*/  FSEL R178, R22, -INF , !P0 ;  /* 0xff80000016b27808 */ /* 0x000fe40004000000 */
[----:B------:R-:W-:Y:S02]  /*9040*/  ISETP.GT.AND P0, PT, R3, 0x29, !P6 ;  /* 0x000000290300780c */ /* 0x000fe40007704270 */
[----:B------:R-:W1:Y:S01]  /*9050*/  MUFU.EX2 R3, R8 ;  /* 0x0000000800037308 */ /* 0x000e620000000800 */
[----:B------:R-:W-:Y:S01]  /*9060*/  MOV R22, R25 ;  /* 0x0000001900167202 */ /* 0x000fe20000000f00 */
[----:B------:R-:W-:Y:S01]  /*9070*/  FMUL.FTZ R25, R2, R137 ;  /* 0x0000008902197220 */ /* 0x000fe20000410000 */
[----:B------:R-:W-:Y:S02]  /*9080*/  ISETP.LT.OR P0, PT, R4, 0x2a, P0 ;  /* 0x0000002a0400780c */ /* 0x000fe40000701670 */
[----:B------:R-:W-:Y:S02]  /*9090*/  MOV R145, R22 ;  /* 0x0000001600917202 */ /* 0x000fe40000000f00 */
[----:B------:R-:W-:Y:S01]  /*90a0*/  FSEL R132, R21, -INF , !P0 ;  /* 0xff80000015847808 */ /* 0x000fe20004000000 */
[C---:B------:R-:W-:Y:S01]  /*90b0*/  FMUL.FTZ R21, R2.reuse, R141 ;  /* 0x0000008d02157220 */ /* 0x040fe20000410000 */
[----:B------:R-:W-:Y:S01]  /*90c0*/  MOV R141, R11 ;  /* 0x0000000b008d7202 */ /* 0x000fe20000000f00 */
[----:B---3--:R-:W-:Y:S01]  /*90d0*/  FFMA.FTZ R0, R2, R10, R9 ;  /* 0x0000000a02007223 */ /* 0x008fe20000010009 */
[----:B------:R-:W-:Y:S10]  /*90e0*/  MUFU.EX2 R8, R18 ;  /* 0x0000001200087308 */ /* 0x000ff40000000800 */
[----:B------:R-:W-:Y:S01]  /*90f0*/  MUFU.EX2 R145, R145 ;  /* 0x0000009100917308 */ /* 0x000fe20000000800 */
[C---:B-1----:R-:W-:Y:S01]  /*9100*/  F2FP.PACK_AB R168, R3.reuse, R9 ;  /* 0x0000000903a8723e */ /* 0x042fe200000000ff */
[----:B------:R-:W-:Y:S01]  /*9110*/  FADD.FTZ R4, R3, R0 ;  /* 0x0000000003047221 */ /* 0x000fe20000010000 */
[----:B------:R-:W-:Y:S04]  /*9120*/  FMNMX.FTZ R0, R5, R134, !PT ;  /* 0x0000008605007209 */ /* 0x000fe80007810000 */
[----:B------:R-:W-:Y:S03]  /*9130*/  FMNMX.FTZ R0, R6, R0, !PT ;  /* 0x0000000006007209 */ /* 0x000fe60007810000 */
[----:B------:R-:W1:Y:S01]  /*9140*/  MUFU.EX2 R9, R19 ;  /* 0x0000001300097308 */ /* 0x000e620000000800 */
[----:B------:R-:W-:Y:S04]  /*9150*/  FMNMX.FTZ R0, R7, R0, !PT ;  /* 0x0000000007007209 */ /* 0x000fe80007810000 */
[----:B------:R-:W-:Y:S04]  /*9160*/  FMNMX.FTZ R0, R169, R0, !PT ;  /* 0x00000000a9007209 */ /* 0x000fe80007810000 */
[----:B------:R-:W-:Y:S04]  /*9170*/  FMNMX.FTZ R0, R172, R0, !PT ;  /* 0x00000000ac007209 */ /* 0x000fe80007810000 */
[----:B------:R-:W-:Y:S04]  /*9180*/  FMNMX.FTZ R0, R173, R0, !PT ;  /* 0x00000000ad007209 */ /* 0x000fe80007810000 */
[----:B------:R-:W-:Y:S04]  /*9190*/  FMNMX.FTZ R0, R175, R0, !PT ;  /* 0x00000000af007209 */ /* 0x000fe80007810000 */
[----:B------:R-:W-:Y:S01]  /*91a0*/  FMNMX.FTZ R0, R174, R0, !PT ;  /* 0x00000000ae007209 */ /* 0x000fe20007810000 */
[----:B-1----:R-:W-:Y:S01]  /*91b0*/  FADD.FTZ R4, R9, R4 ;  /* 0x0000000409047221 */ /* 0x002fe20000010000 */
[----:B------:R-:W-:Y:S01]  /*91c0*/  MOV R19, R24 ;  /* 0x0000001800137202 */ /* 0x000fe20000000f00 */
[----:B------:R-:W-:Y:S01]  /*91d0*/  FMUL.FTZ R24, R2, R136 ;  /* 0x0000008802187220 */ /* 0x000fe20000410000 */
[----:B------:R-:W-:Y:S01]  /*91e0*/  FMNMX.FTZ R0, R176, R0, !PT ;  /* 0x00000000b0007209 */ /* 0x000fe20007810000 */
[----:B------:R-:W2:Y:S01]  /*91f0*/  LDL.LU R136, [R1+0x28] ;  /* 0x0000280001887983 */ /* 0x000ea20000300800 */
[C---:B------:R-:W-:Y:S01]  /*9200*/  FADD.FTZ R179, R8.reuse, R4 ;  /* 0x0000000408b37221 */ /* 0x040fe20000010000 */
[----:B------:R-:W-:Y:S01]  /*9210*/  F2FP.PACK_AB R170, R8, R9 ;  /* 0x0000000908aa723e */ /* 0x000fe200000000ff */
[C---:B------:R-:W-:Y:S01]  /*9220*/  FMUL.FTZ R8, R2.reuse, R152 ;  /* 0x0000009802087220 */ /* 0x040fe20000410000 */
[----:B------:R-:W-:Y:S01]  /*9230*/  FMNMX.FTZ R0, R177, R0, !PT ;  /* 0x00000000b1007209 */ /* 0x000fe20007810000 */
[----:B------:R-:W-:Y:S01]  /*9240*/  FMUL.FTZ R9, R2, R153 ;  /* 0x0000009902097220 */ /* 0x000fe20000410000 */
[----:B------:R-:W-:Y:S02]  /*9250*/  MOV R153, R14 ;  /* 0x0000000e00997202 */ /* 0x000fe40000000f00 */
[----:B------:R-:W-:Y:S04]  /*9260*/  FMNMX.FTZ R0, R178, R0, !PT ;  /* 0x00000000b2007209 */ /* 0x000fe80007810000 */
[----:B------:R-:W-:Y:S05]  /*9270*/  FMNMX.FTZ R0, R132, R0, !PT ;  /* 0x0000000084007209 */ /* 0x000fea0007810000 */
[----:B------:R-:W1:Y:S02]  /*9280*/  SHFL.BFLY PT, R3, R0, 0x2, 0x1f ;  /* 0x0c401f0000037f89 */ /* 0x000e6400000e0000 */
[----:B-1----:R-:W-:Y:S06]  /*9290*/  FMNMX.FTZ R0, R0, R3, !PT ;  /* 0x0000000300007209 */ /* 0x002fec0007810000 */
[----:B------:R-:W1:Y:S02]  /*92a0*/  SHFL.BFLY PT, R3, R0, 0x1, 0x1f ;  /* 0x0c201f0000037f89 */ /* 0x000e6400000e0000 */
[----:B-1----:R-:W-:Y:S04]  /*92b0*/  FMNMX.FTZ R3, R0, R3, !PT ;  /* 0x0000000300037209 */ /* 0x002fe80007810000 */
[C---:B------:R-:W-:Y:S01]  /*92c0*/  FSETP.NEU.FTZ.AND P0, PT, R3.reuse, -INF , PT ;  /* 0xff8000000300780b */ /* 0x040fe20003f1d000 */
[C---:B------:R-:W-:Y:S03]  /*92d0*/  FMUL.FTZ R4, R3.reuse, c[0x0][0x2d0] ;  /* 0x0000b40003047a20 */ /* 0x040fe60000410000 */
[----:B------:R-:W-:Y:S05]  /*92e0*/  FSEL R0, R3, RZ, P0 ;  /* 0x000000ff03007208 */ /* 0x000fea0000000000 */
[----:B------:R-:W-:Y:S01]  /*92f0*/  FADD.FTZ R0, -R0, R134 ;  /* 0x0000008600007221 */ /* 0x000fe20000010100 */
[----:B------:R-:W-:Y:S01]  /*9300*/  FSEL R134, R4, RZ, P0 ;  /* 0x000000ff04867208 */ /* 0x000fe20000000000 */
[----:B------:R-:W-:Y:S01]  /*9310*/  FMUL.FTZ R4, R2, R156 ;  /* 0x0000009c02047220 */ /* 0x000fe20000410000 */
[----:B------:R-:W-:Y:S01]  /*9320*/  MOV R156, R23 ;  /* 0x00000017009c7202 */ /* 0x000fe20000000f00 */
[----:B------:R-:W-:Y:S02]  /*9330*/  FMUL.FTZ R0, R0, c[0x0][0x2d0] ;  /* 0x0000b40000007a20 */ /* 0x000fe40000410000 */
[--C-:B------:R-:W-:Y:S02]  /*9340*/  FFMA.FTZ R10, R5, c[0x0][0x2d0], -R134.reuse ;  /* 0x0000b400050a7a23 */ /* 0x100fe40000010886 */
[--C-:B------:R-:W-:Y:S01]  /*9350*/  FFMA.FTZ R6, R6, c[0x0][0x2d0], -R134.reuse ;  /* 0x0000b40006067a23 */ /* 0x100fe20000010886 */
[----:B------:R-:W-:Y:S01]  /*9360*/  MUFU.EX2 R156, R156 ;  /* 0x0000009c009c7308 */ /* 0x000fe20000000800 */
[----:B------:R-:W-:Y:S01]  /*9370*/  FMUL.FTZ R5, R2, R157 ;  /* 0x0000009d02057220 */ /* 0x000fe20000410000 */
[----:B------:R-:W-:Y:S01]  /*9380*/  MOV R157, R171 ;  /* 0x000000ab009d7202 */ /* 0x000fe20000000f00 */
[----:B------:R-:W-:Y:S07]  /*9390*/  FFMA.FTZ R2, R7, c[0x0][0x2d0], -R134 ;  /* 0x0000b40007027a23 */ /* 0x000fee0000010886 */
[----:B------:R-:W-:Y:S10]  /*93a0*/  MUFU.EX2 R140, R10 ;  /* 0x0000000a008c7308 */ /* 0x000ff40000000800 */
[----:B------:R-:W1:Y:S10]  /*93b0*/  MUFU.EX2 R0, R0 ;  /* 0x0000000000007308 */ /* 0x000e740000000800 */
[----:B------:R3:W4:Y:S10]  /*93c0*/  MUFU.EX2 R152, R6 ;  /* 0x0000000600987308 */ /* 0x0007340000000800 */
[----:B------:R-:W-:Y:S01]  /*93d0*/  MUFU.EX2 R157, R157 ;  /* 0x0000009d009d7308 */ /* 0x000fe20000000800 */
[C---:B-1----:R-:W-:Y:S02]  /*93e0*/  FMUL.FTZ R10, R0.reuse, R154 ;  /* 0x0000009a000a7220 */ /* 0x042fe40000410000 */
[----:B------:R-:W5:Y:S01]  /*93f0*/  LDL R154, [R1+0x4] ;  /* 0x00000400019a7983 */ /* 0x000f620000100800 */
[C---:B------:R-:W-:Y:S02]  /*9400*/  FMUL.FTZ R26, R0.reuse, R138 ;  /* 0x0000008a001a7220 */ /* 0x040fe40000410000 */
[C---:B------:R-:W-:Y:S02]  /*9410*/  FMUL.FTZ R27, R0.reuse, R139 ;  /* 0x0000008b001b7220 */ /* 0x040fe40000410000 */
[C---:B------:R-:W-:Y:S02]  /*9420*/  FMUL.FTZ R22, R0.reuse, R142 ;  /* 0x0000008e00167220 */ /* 0x040fe40000410000 */
[C---:B------:R-:W-:Y:S02]  /*9430*/  FMUL.FTZ R23, R0.reuse, R143 ;  /* 0x0000008f00177220 */ /* 0x040fe40000410000 */
[C---:B---3--:R-:W-:Y:S01]  /*9440*/  FMUL.FTZ R6, R0.reuse, R158 ;  /* 0x0000009e00067220 */ /* 0x048fe20000410000 */
[----:B------:R-:W-:Y:S01]  /*9450*/  MOV R158, R15 ;  /* 0x0000000f009e7202 */ /* 0x000fe20000000f00 */
[C---:B------:R-:W-:Y:S01]  /*9460*/  FMUL.FTZ R7, R0.reuse, R159 ;  /* 0x0000009f00077220 */ /* 0x040fe20000410000 */
[----:B------:R-:W-:Y:S01]  /*9470*/  MOV R159, R19 ;  /* 0x00000013009f7202 */ /* 0x000fe20000000f00 */
[C---:B------:R-:W-:Y:S01]  /*9480*/  FMUL.FTZ R11, R0.reuse, R155 ;  /* 0x0000009b000b7220 */ /* 0x040fe20000410000 */
[----:B------:R-:W-:Y:S01]  /*9490*/  MOV R155, R148 ;  /* 0x00000094009b7202 */ /* 0x000fe20000000f00 */
        /* <DEDUP_REMOVED lines=24> */
[----:B-1----:R-:W-:Y:S01]  /*9620*/  MOV R159, R141 ;  /* 0x0000008d009f7202 */ /* 0x002fe20000000f00 */
        /* <DEDUP_REMOVED lines=35> */
[----:B------:R-:W1:Y:S01]  /*9860*/  LDSM.16.MT88.4 R136, [R238] ;  /* 0x00000000ee88783b */ /* 0x000e620000004200 */
[----:B------:R-:W-:Y:S01]  /*9870*/  FFMA.FTZ R0, R169, c[0x0][0x2d0], -R134 ;  /* 0x0000b400a9007a23 */ /* 0x000fe20000010886 */
[C---:B----4-:R-:W-:Y:S01]  /*9880*/  F2FP.PACK_AB R169, R152.reuse, R140 ;  /* 0x0000008c98a9723e */ /* 0x050fe200000000ff */
[----:B------:R-:W-:Y:S02]  /*9890*/  FADD.FTZ R144, R152, R144 ;  /* 0x0000009098907221 */ /* 0x000fe40000010000 */
[----:B------:R-:W2:Y:S03]  /*98a0*/  MUFU.EX2 R146, R0 ;  /* 0x0000000000927308 */ /* 0x000ea60000000800 */
[----:B------:R-:W-:Y:S07]  /*98b0*/  LDSM.16.MT88.4 R140, [R238+0x800] ;  /* 0x00080000ee8c783b */ /* 0x000fee0000004200 */
[----:B------:R-:W-:Y:S01]  /*98c0*/  MUFU.EX2 R152, R158 ;  /* 0x0000009e00987308 */ /* 0x000fe20000000800 */
[----:B--2---:R-:W-:Y:S01]  /*98d0*/  F2FP.PACK_AB R171, R146, R147 ;  /* 0x0000009392ab723e */ /* 0x004fe200000000ff */
[--C-:B------:R-:W-:Y:S06]  /*98e0*/  FFMA.FTZ R0, R172, c[0x0][0x2d0], -R134.reuse ;  /* 0x0000b400ac007a23 */ /* 0x100fec0000010886 */
        /* <DEDUP_REMOVED lines=8> */
[----:B-----5:R1:W2:Y:S03]  /*9970*/  LDSM.16.MT88.4 R136, [R154] ;  /* 0x000000009a88783b */ /* 0x0202a60000004200 */
[----:B-1----:R-:W-:Y:S02]  /*9980*/  MOV R154, R149 ;  /* 0x00000095009a7202 */ /* 0x002fe40000000f00 */
[----:B------:R1:W-:Y:S02]  /*9990*/  MUFU.EX2 R149, R0 ;  /* 0x0000000000957308 */ /* 0x0003e40000000800 */
[C---:B--2---:R-:W-:Y:S08]  /*99a0*/  HMMA.16816.F32 R28, R168.reuse, R136, R28 ;  /* 0x00000088a81c723c */ /* 0x044ff0000000181c */
[C---:B------:R-:W-:Y:S01]  /*99b0*/  HMMA.16816.F32 R32, R168.reuse, R138, R32 ;  /* 0x0000008aa820723c */ /* 0x040fe20000001820 */
[----:B------:R-:W2:Y:S03]  /*99c0*/  LDSM.16.MT88.4 R136, [R238+0x1800] ;  /* 0x00180000ee88783b */ /* 0x000ea60000004200 */
[--C-:B-1----:R-:W-:Y:S04]  /*99d0*/  FFMA.FTZ R0, R173, c[0x0][0x2d0], -R134.reuse ;  /* 0x0000b400ad007a23 */ /* 0x102fe80000010886 */
[----:B------:R1:W3:Y:S04]  /*99e0*/  MUFU.EX2 R150, R0 ;  /* 0x0000000000967308 */ /* 0x0002e80000000800 */
[--C-:B-1----:R-:W-:Y:S06]  /*99f0*/  FFMA.FTZ R0, R175, c[0x0][0x2d0], -R134.reuse ;  /* 0x0000b400af007a23 */ /* 0x102fec0000010886 */
[----:B------:R-:W-:Y:S01]  /*9a00*/  MUFU.EX2 R175, R155 ;  /* 0x0000009b00af7308 */ /* 0x000fe20000000800 */
[C---:B--2---:R-:W-:Y:S09]  /*9a10*/  HMMA.16816.F32 R36, R168.reuse, R136, R36 ;  /* 0x00000088a824723c */ /* 0x044ff20000001824 */
[----:B------:R1:W-:Y:S01]  /*9a20*/  MUFU.EX2 R148, R0 ;  /* 0x0000000000947308 */ /* 0x0003e20000000800 */
[C---:B------:R-:W-:Y:S01]  /*9a30*/  HMMA.16816.F32 R40, R168.reuse, R138, R40 ;  /* 0x0000008aa828723c */ /* 0x040fe20000001828 */
[----:B------:R-:W2:Y:S02]  /*9a40*/  LDSM.16.MT88.4 R136, [R240+0x1800] ;  /* 0x00180000f088783b */ /* 0x000ea40000004200 */
[----:B-1----:R-:W-:Y:S06]  /*9a50*/  FFMA.FTZ R0, R174, c[0x0][0x2d0], -R134 ;  /* 0x0000b400ae007a23 */ /* 0x002fec0000010886 */
[----:B------:R1:W4:Y:S01]  /*9a60*/  MUFU.EX2 R174, R0 ;  /* 0x0000000000ae7308 */ /* 0x0003220000000800 */
[C---:B--2---:R-:W-:Y:S03]  /*9a70*/  HMMA.16816.F32 R44, R168.reuse, R136, R44 ;  /* 0x00000088a82c723c */ /* 0x044fe6000000182c */
[----:B-1----:R-:W-:Y:S05]  /*9a80*/  FADD.FTZ R0, R2, R179 ;  /* 0x000000b302007221 */ /* 0x002fea0000010000 */
[C---:B------:R-:W-:Y:S01]  /*9a90*/  HMMA.16816.F32 R48, R168.reuse, R138, R48 ;  /* 0x0000008aa830723c */ /* 0x040fe20000001830 */
[----:B------:R-:W1:Y:S01]  /*9aa0*/  LDSM.16.MT88.4 R136, [R239+0x1800] ;  /* 0x00180000ef88783b */ /* 0x000e620000004200 */
[----:B------:R-:W2:Y:S02]  /*9ab0*/  MUFU.EX2 R179, R154 ;  /* 0x0000009a00b37308 */ /* 0x000ea40000000800 */
[----:B------:R-:W-:Y:S02]  /*9ac0*/  FADD.FTZ R151, R145, R0 ;  /* 0x0000000091977221 */ /* 0x000fe40000010000 */
[----:B------:R-:W-:Y:S02]  /*9ad0*/  FADD.FTZ R0, R147, R144 ;  /* 0x0000009093007221 */ /* 0x000fe40000010000 */
        /* <DEDUP_REMOVED lines=31> */
[----:B---3--:R-:W-:Y:S01]  /*9cd0*/  F2FP.PACK_AB R137, R150, R149 ;  /* 0x000000959689723e */ /* 0x008fe200000000ff */
[----:B------:R-:W-:Y:S02]  /*9ce0*/  FADD.FTZ R2, R146, R0 ;  /* 0x0000000092027221 */ /* 0x000fe40000010000 */
[----:B------:R-:W-:Y:S01]  /*9cf0*/  F2FP.PACK_AB R138, R157, R156 ;  /* 0x0000009c9d8a723e */ /* 0x000fe200000000ff */
[----:B------:R-:W-:Y:S01]  /*9d00*/  FFMA.FTZ R0, R176, c[0x0][0x2d0], -R134 ;  /* 0x0000b400b0007a23 */ /* 0x000fe20000010886 */
[----:B----4-:R-:W-:Y:S03]  /*9d10*/  F2FP.PACK_AB R139, R174, R148 ;  /* 0x00000094ae8b723e */ /* 0x010fe600000000ff */
[----:B------:R-:W-:Y:S01]  /*9d20*/  MOV R176, R153 ;  /* 0x0000009900b07202 */ /* 0x000fe20000000f00 */
[----:B------:R1:W-:Y:S01]  /*9d30*/  MUFU.EX2 R172, R0 ;  /* 0x0000000000ac7308 */ /* 0x0003e20000000800 */
[----:B--2---:R-:W-:Y:S01]  /*9d40*/  F2FP.PACK_AB R168, R179, R175 ;  /* 0x000000afb3a8723e */ /* 0x004fe200000000ff */
[----:B------:R-:W-:Y:S01]  /*9d50*/  FADD.FTZ R2, R149, R2 ;  /* 0x0000000295027221 */ /* 0x000fe20000010000 */
[C---:B------:R-:W-:Y:S05]  /*9d60*/  HMMA.16816.F32 R4, R136.reuse, R140, R4 ;  /* 0x0000008c8804723c */ /* 0x040fea0000001804 */
[----:B------:R-:W-:Y:S03]  /*9d70*/  FADD.FTZ R2, R150, R2 ;  /* 0x0000000296027221 */ /* 0x000fe60000010000 */
[C---:B------:R-:W-:Y:S01]  /*9d80*/  HMMA.16816.F32 R8, R136.reuse, R142, R8 ;  /* 0x0000008e8808723c */ /* 0x040fe20000001808 */
[----:B------:R-:W2:Y:S03]  /*9d90*/  LDSM.16.MT88.4 R140, [R240+0x800] ;  /* 0x00080000f08c783b */ /* 0x000ea60000004200 */
[----:B------:R-:W-:Y:S04]  /*9da0*/  FADD.FTZ R2, R148, R2 ;  /* 0x0000000294027221 */ /* 0x000fe80000010000 */
[----:B------:R-:W-:Y:S04]  /*9db0*/  FADD.FTZ R2, R174, R2 ;  /* 0x00000002ae027221 */ /* 0x000fe80000010000 */
[--C-:B-1----:R-:W-:Y:S02]  /*9dc0*/  FFMA.FTZ R0, R177, c[0x0][0x2d0], -R134.reuse ;  /* 0x0000b400b1007a23 */ /* 0x102fe40000010886 */
[----:B------:R-:W3:Y:S02]  /*9dd0*/  LDL R177, [R1+0x60] ;  /* 0x0000600001b17983 */ /* 0x000ee40000100800 */
[----:B------:R1:W4:Y:S01]  /*9de0*/  MUFU.EX2 R173, R0 ;  /* 0x0000000000ad7308 */ /* 0x0003220000000800 */
[C---:B--2---:R-:W-:Y:S03]  /*9df0*/  HMMA.16816.F32 R12, R136.reuse, R140, R12 ;  /* 0x0000008c880c723c */ /* 0x044fe6000000180c */
[--C-:B-1----:R-:W-:Y:S01]  /*9e00*/  FFMA.FTZ R0, R178, c[0x0][0x2d0], -R134.reuse ;  /* 0x0000b400b2007a23 */ /* 0x102fe20000010886 */
[----:B------:R-:W-:Y:S01]  /*9e10*/  MOV R178, R152 ;  /* 0x0000009800b27202 */ /* 0x000fe20000000f00 */
[----:B------:R-:W-:Y:S01]  /*9e20*/  FFMA.FTZ R134, R132, c[0x0][0x2d0], -R134 ;  /* 0x0000b40084867a23 */ /* 0x000fe20000010886 */
[----:B------:R-:W-:Y:S01]  /*9e30*/  LDSM.16.MT88.4 R152, [R238+0x1000] ;  /* 0x00100000ee98783b */ /* 0x000fe20000004200 */
[----:B----4-:R-:W-:Y:S01]  /*9e40*/  F2FP.PACK_AB R169, R173, R172 ;  /* 0x000000acada9723e */ /* 0x010fe200000000ff */
[C---:B------:R-:W-:Y:S01]  /*9e50*/  HMMA.16816.F32 R16, R136.reuse, R142, R16 ;  /* 0x0000008e8810723c */ /* 0x040fe20000001810 */
[----:B------:R1:W-:Y:S05]  /*9e60*/  MUFU.EX2 R132, R0 ;  /* 0x0000000000847308 */ /* 0x0003ea0000000800 */
[----:B------:R-:W2:Y:S05]  /*9e70*/  LDSM.16.MT88.4 R140, [R239+0x800] ;  /* 0x00080000ef8c783b */ /* 0x000eaa0000004200 */
[----:B------:R-:W4:Y:S01]  /*9e80*/  MUFU.EX2 R134, R134 ;  /* 0x0000008600867308 */ /* 0x000f220000000800 */
[----:B-1----:R-:W-:Y:S04]  /*9e90*/  FADD.FTZ R0, R156, R151 ;  /* 0x000000979c007221 */ /* 0x002fe80000010000 */
[----:B------:R-:W-:Y:S04]  /*9ea0*/  FADD.FTZ R0, R157, R0 ;  /* 0x000000009d007221 */ /* 0x000fe80000010000 */
[----:B------:R-:W-:Y:S01]  /*9eb0*/  FADD.FTZ R0, R175, R0 ;  /* 0x00000000af007221 */ /* 0x000fe20000010000 */
[----:B----4-:R-:W-:Y:S01]  /*9ec0*/  F2FP.PACK_AB R171, R134, R132 ;  /* 0x0000008486ab723e */ /* 0x010fe200000000ff */
[C---:B--2---:R-:W-:Y:S08]  /*9ed0*/  HMMA.16816.F32 R20, R136.reuse, R140, R20 ;  /* 0x0000008c8814723c */ /* 0x044ff00000001814 */
        /* <DEDUP_REMOVED lines=13> */
[----:B------:R-:W1:Y:S02]  /*9fb0*/  LDSM.16.MT88.4 R140, [R241+0x2000] ;  /* 0x00200000f18c783b */ /* 0x000e640000004200 */
[----:B---3--:R-:W-:Y:S05]  /*9fc0*/  ISETP.GT.AND P0, PT, R176, R177, PT ;  /* 0x000000b1b000720c */ /* 0x008fea0003f04270 */
        /* <DEDUP_REMOVED lines=22> */
[----:B------:R-:W-:Y:S01]  /*a130*/  MOV R141, R145 ;  /* 0x00000091008d7202 */ /* 0x000fe20000000f00 */
[C---:B------:R-:W-:Y:S01]  /*a140*/  HMMA.16816.F32 R120, R136.reuse, R142, R120 ;  /* 0x0000008e8878723c */ /* 0x040fe20000001878 */
[----:B------:R-:W1:Y:S03]  /*a150*/  LDSM.16.MT88.4 R144, [R241+0x5000] ;  /* 0x00500000f190783b */ /* 0x000e660000004200 */
[-C--:B------:R-:W-:Y:S04]  /*a160*/  F2FP.PACK_AB R170, R178, R141.reuse ;  /* 0x0000008db2aa723e */ /* 0x080fe800000000ff */
        /* <DEDUP_REMOVED lines=10> */
[C---:B------:R-:W-:Y:S07]  /*a210*/  HMMA.16816.F32 R144, R168.reuse, R146, R16 ;  /* 0x00000092a890723c */ /* 0x040fee0000001810 */
[----:B------:R-:W-:Y:S02]  /*a220*/  MOV R19, R141 ;  /* 0x0000008d00137202 */ /* 0x000fe40000000f00 */
        /* <DEDUP_REMOVED lines=39> */
[----:B------:R-:W-:Y:S02]  /*a4a0*/  FADD.FTZ R2, R179, R0 ;  /* 0x00000000b3027221 */ /* 0x000fe40000010000 */
[----:B------:R-:W-:Y:S02]  /*a4b0*/  FADD.FTZ R0, R173, R4 ;  /* 0x00000004ad007221 */ /* 0x000fe40000010000 */
[----:B------:R-:W-:Y:S04]  /*a4c0*/  FADD.FTZ R2, R19, R2 ;  /* 0x0000000213027221 */ /* 0x000fe80000010000 */
[----:B------:R-:W-:Y:S01]  /*a4d0*/  FADD.FTZ R4, R178, R2 ;  /* 0x00000002b2047221 */ /* 0x000fe20000010000 */
[----:B------:R-:W-:Y:S01]  /*a4e0*/  IADD3 R2, R176, -0x1, RZ ;  /* 0xffffffffb0027810 */ /* 0x000fe20007ffe0ff */
[----:B------:R-:W-:Y:S01]  /*a4f0*/  FADD.FTZ R0, R132, R0 ;  /* 0x0000000084007221 */ /* 0x000fe20000010000 */
[-C--:B------:R-:W-:Y:S02]  /*a500*/  MOV R132, R3.reuse ;  /* 0x0000000300847202 */ /* 0x080fe40000000f00 */
[----:B------:R-:W-:Y:S01]  /*a510*/  STL [R1+0x24], R4 ;  /* 0x0000240401007387 */ /* 0x000fe20000100800 */
[----:B------:R-:W-:Y:S01]  /*a520*/  FADD.FTZ R0, R134, R0 ;  /* 0x0000000086007221 */ /* 0x000fe20000010000 */
[----:B------:R-:W-:Y:S04]  /*a530*/  MOV R134, R3 ;  /* 0x0000000300867202 */ /* 0x000fe80000000f00 */
[----:B------:R1:W-:Y:S04]  /*a540*/  STL [R1+0x28], R0 ;  /* 0x0000280001007387 */ /* 0x0003e80000100800 */
[----:B------:R2:W-:Y:S01]  /*a550*/  STL [R1+0x20], R2 ;  /* 0x0000200201007387 */ /* 0x0005e20000100800 */
[----:B-1----:R-:W-:Y:S02]  /*a560*/  MOV R0, R2 ;  /* 0x0000000200007202 */ /* 0x002fe40000000f00 */
[----:B--2---:R-:W-:Y:S03]  /*a570*/  MOV R2, R133 ;  /* 0x0000008500027202 */ /* 0x004fe60000000f00 */
[----:B------:R1:W-:Y:S01]  /*a580*/  STL [R1+0x1c], R0 ;  /* 0x00001c0001007387 */ /* 0x0003e20000100800 */
[----:B------:R-:W-:-:S05]  /*a590*/  @P0 BRA `(.L_x_436) ;  /* 0xffffc62000000947 */ /* 0x000fca000383ffff */
.L_x_423:
[----:B-1----:R-:W2:Y:S04]  /*a5a0*/  LDL R0, [R1+0x68] ;  /* 0x0000680001007983 */ /* 0x002ea80000100800 */
[----:B------:R-:W3:Y:S04]  /*a5b0*/  LDL R4, [R1+0x34] ;  /* 0x0000340001047983 */ /* 0x000ee80000100800 */
[----:B------:R-:W3:Y:S01]  /*a5c0*/  LDL R3, [R1+0x38] ;  /* 0x0000380001037983 */ /* 0x000ee20000100800 */
[----:B------:R-:W-:-:S05]  /*a5d0*/  IMAD.MOV.U32 R5, RZ, RZ, c[0x0][0x2c4] ;  /* 0x0000b100ff057624 */ /* 0x000fca00078e00ff */
[----:B------:R-:W-:Y:S01]  /*a5e0*/  ISETP.NE.AND P0, PT, R5, 0x1, PT ;  /* 0x000000010500780c */ /* 0x000fe20003f05270 */
[----:B------:R-:W-:Y:S01]  /*a5f0*/  IMAD.MOV.U32 R5, RZ, RZ, c[0x0][0x32c] ;  /* 0x0000cb00ff057624 */ /* 0x000fe200078e00ff */
[----:B--2---:R-:W-:-:S11]  /*a600*/  IADD3 R0, R0, 0x7f, RZ ;  /* 0x0000007f00007810 */ /* 0x004fd60007ffe0ff */
[----:B------:R-:W-:-:S05]  /*a610*/  @P0 IMAD.HI.U32 R2, R0, c[0x0][0x2c8], RZ ;  /* 0x0000b20000020a27 */ /* 0x000fca00078e00ff */
[----:B------:R-:W-:Y:S02]  /*a620*/  @P0 SHF.R.U32.HI R0, RZ, c[0x0][0x2cc], R2 ;  /* 0x0000b300ff000a19 */ /* 0x000fe40000011602 */
[----:B------:R-:W-:Y:S02]  /*a630*/  ISETP.GE.AND P0, PT, R5, 0x1, PT ;  /* 0x000000010500780c */ /* 0x000fe40003f06270 */
[----:B---3--:R-:W-:-:S05]  /*a640*/  IADD3 R2, R3, 0x1, -R4 ;  /* 0x0000000103027810 */ /* 0x008fca0007ffe804 */
[----:B------:R-:W-:-:S05]  /*a650*/  IMAD.IADD R0, R2, 0x1, R0 ;  /* 0x0000000102007824 */ /* 0x000fca00078e0200 */
[----:B------:R-:W-:Y:S01]  /*a660*/  IADD3 R2, R0, -c[0x0][0x324], RZ ;  /* 0x8000c90000027a10 */ /* 0x000fe20007ffe0ff */
[----:B------:R-:W-:Y:S05]  /*a670*/  @!P0 BRA `(.L_x_437) ;  /* 0x0000011000008947 */ /* 0x000fea0003800000 */
[----:B------:R-:W-:Y:S01]  /*a680*/  ISETP.GT.AND P0, PT, R0, -0x1, PT ;  /* 0xffffffff0000780c */ /* 0x000fe20003f04270 */
[----:B------:R-:W-:-:S12]  /*a690*/  BSSY B0, `(.L_x_438) ;  /* 0x000000d000007945 */ /* 0x000fd80003800000 */
        /* <DEDUP_REMOVED lines=8> */
.L_x_439:
[----:B------:R-:W-:-:S04]  /*a720*/  MOV R3, c[0x0][0x32c] ;  /* 0x0000cb0000037a02 */ /* 0x000fc80000000f00 */
[----:B------:R-:W-:-:S13]  /*a730*/  ISETP.NE.AND P0, PT, R3, 0x1, PT ;  /* 0x000000010300780c */ /* 0x000fda0003f05270 */
[----:B------:R-:W-:-:S05]  /*a740*/  @P0 IMAD.HI.U32 R3, R0, c[0x0][0x330], RZ ;  /* 0x0000cc0000030a27 */ /* 0x000fca00078e00ff */
[----:B------:R-:W-:Y:S02]  /*a750*/  @P0 SHF.R.U32.HI R0, RZ, c[0x0][0x334], R3 ;  /* 0x0000cd00ff000a19 */ /* 0x000fe40000011603 */
.L_x_440:
[----:B------:R-:W-:Y:S05]  /*a760*/  BSYNC B0 ;  /* 0x0000000000007941 */ /* 0x000fea0003800000 */
.L_x_438:
[----:B------:R-:W-:-:S05]  /*a770*/  IMAD R0, R0, c[0x0][0x32c], RZ ;  /* 0x0000cb0000007a24 */ /* 0x000fca00078e02ff */
[----:B------:R-:W-:Y:S02]  /*a780*/  IMNMX R2, R2, R0, !PT ;  /* 0x0000000002027217 */ /* 0x000fe40007800200 */
.L_x_437:
[----:B------:R-:W2:Y:S04]  /*a790*/  LDL R0, [R1+0x20] ;  /* 0x0000200001007983 */ /* 0x000ea80000100800 */
[----:B------:R-:W3:Y:S01]  /*a7a0*/  LDL R4, [R1+0x30] ;  /* 0x0000300001047983 */ /* 0x000ee20000100800 */
[----:B------:R-:W-:-:S05]  /*a7b0*/  IADD3 R2, R2, 0x2f, RZ ;  /* 0x0000002f02027810 */ /* 0x000fca0007ffe0ff */
[----:B------:R-:W-:-:S04]  /*a7c0*/  IMAD.HI R2, R2, 0x2aaaaaab, RZ ;  /* 0x2aaaaaab02027827 */ /* 0x000fc800078e02ff */
[----:B--2---:R-:W-:Y:S01]  /*a7d0*/  IMAD.MOV.U32 R3, RZ, RZ, R0 ;  /* 0x000000ffff037224 */ /* 0x004fe200078e0000 */
[----:B------:R-:W-:-:S04]  /*a7e0*/  SHF.R.U32.HI R0, RZ, 0x1f, R2 ;  /* 0x0000001fff007819 */ /* 0x000fc80000011602 */
[----:B------:R-:W-:-:S04]  /*a7f0*/  LEA.HI.SX32 R0, R2, R0, 0x1d ;  /* 0x0000000002007211 */ /* 0x000fc800078feaff */
[----:B---3--:R-:W-:-:S04]  /*a800*/  IMNMX R4, R4, R0, !PT ;  /* 0x0000000004047217 */ /* 0x008fc80007800200 */
[----:B------:R-:W-:Y:S01]  /*a810*/  ISETP.GE.AND P0, PT, R3, R4, PT ;  /* 0x000000040300720c */ /* 0x000fe20003f06270 */
[----:B------:R1:W-:-:S12]  /*a820*/  STL [R1+0x64], R4 ;  /* 0x0000640401007387 */ /* 0x0003d80000100800 */
[----:B------:R-:W-:Y:S05]  /*a830*/  @!P0 BRA `(.L_x_441) ;  /* 0x00002da000008947 */ /* 0x000fea0003800000 */
.L_x_446:
[----:B------:R-:W2:Y:S01]  /*a840*/  LDL R2, [R1] ;  /* 0x0000000001027983 */ /* 0x000ea20000100800 */
[----:B------:R-:W-:Y:S04]  /*a850*/  DEPBAR.LE SB0, 0x0 ;  /* 0x000080000000791a */ /* 0x000fe80000000000 */
[----:B------:R-:W3:Y:S01]  /*a860*/  LDL R134, [R1+0x20] ;  /* 0x0000200001867983 */ /* 0x000ee20000100800 */
[----:B------:R-:W-:Y:S01]  /*a870*/  WARPSYNC 0xffffffff ;  /* 0xffffffff00007948 */ /* 0x000fe20003800000 */
[----:B------:R-:W-:Y:S02]  /*a880*/  BSSY B0, `(.L_x_442) ;  /* 0x0000036000007945 */ /* 0x000fe40003800000 */
[----:B------:R-:W4:Y:S04]  /*a890*/  LDL R13, [R1+0x30] ;  /* 0x00003000010d7983 */ /* 0x000f280000100800 */
[----:B------:R-:W5:Y:S04]  /*a8a0*/  LDL R0, [R1+0x14] ;  /* 0x0000140001007983 */ /* 0x000f680000100800 */
[----:B------:R-:W-:Y:S06]  /*a8b0*/  BAR.SYNC.DEFER_BLOCKING 0x0 ;  /* 0x0000000000007b1d */ /* 0x000fec0000010000 */
[----:B------:R-:W1:Y:S04]  /*a8c0*/  LDSM.16.M88.4 R8, [R135] ;  /* 0x000000008708783b */ /* 0x000e680000000200 */
[----:B------:R-:W1:Y:S04]  /*a8d0*/  LDSM.16.M88.4 R16, [R135+0x800] ;  /* 0x000800008710783b */ /* 0x000e680000000200 */
[----:B------:R-:W1:Y:S04]  /*a8e0*/  LDSM.16.M88.4 R24, [R135+0x1000] ;  /* 0x001000008718783b */ /* 0x000e680000000200 */
[----:B------:R-:W1:Y:S04]  /*a8f0*/  LDSM.16.M88.4 R168, [R242] ;  /* 0x00000000f2a8783b */ /* 0x000e680000000200 */
[----:B------:R-:W1:Y:S04]  /*a900*/  LDSM.16.M88.4 R172, [R252] ;  /* 0x00000000fcac783b */ /* 0x000e680000000200 */
[----:B--2---:R2:W1:Y:S04]  /*a910*/  LDSM.16.M88.4 R176, [R2] ;  /* 0x0000000002b0783b */ /* 0x0044680000000200 */
[----:B---3--:R3:W-:Y:S01]  /*a920*/  STL [R1+0x60], R134 ;  /* 0x0000608601007387 */ /* 0x0087e20000100800 */
[----:B----4-:R-:W-:Y:S02]  /*a930*/  ISETP.GT.AND P0, PT, R13, R134, PT ;  /* 0x000000860d00720c */ /* 0x010fe40003f04270 */
[C---:B-----5:R-:W-:Y:S02]  /*a940*/  LOP3.LUT P6, RZ, R0.reuse, 0x100, RZ, 0xc0, !PT ;  /* 0x0000010000ff7812 */ /* 0x060fe400078cc0ff */
[C---:B------:R-:W-:Y:S02]  /*a950*/  LOP3.LUT P5, RZ, R0.reuse, 0x80, RZ, 0xc0, !PT ;  /* 0x0000008000ff7812 */ /* 0x040fe400078ac0ff */
[----:B------:R-:W-:Y:S01]  /*a960*/  LOP3.LUT P4, RZ, R0, 0x40, RZ, 0xc0, !PT ;  /* 0x0000004000ff7812 */ /* 0x000fe2000788c0ff */
[----:B--2---:R-:W-:Y:S06]  /*a970*/  IMAD.MOV.U32 R2, RZ, RZ, R133 ;  /* 0x000000ffff027224 */ /* 0x004fec00078e0085 */
[----:B------:R-:W-:-:S05]  /*a980*/  @P0 BRA `(.L_x_443) ;  /* 0x0000025000000947 */ /* 0x000fca0003800000 */
[----:B------:R-:W2:Y:S01]  /*a990*/  LDL.64 R22, [R1+0x58] ;  /* 0x0000580001167983 */ /* 0x000ea20000100a00 */
[----:B------:R-:W-:Y:S01]  /*a9a0*/  LOP3.LUT P3, RZ, R0, 0x200, RZ, 0xc0, !PT ;  /* 0x0000020000ff7812 */ /* 0x000fe2000786c0ff */
[----:B-1----:R-:W-:Y:S01]  /*a9b0*/  IMAD.WIDE.U32 R4, R134, c[0x0][0x208], RZ ;  /* 0x0000820086047a25 */ /* 0x002fe200078e00ff */
[----:B------:R-:W-:Y:S01]  /*a9c0*/  SHF.R.S32.HI R0, RZ, 0x1f, R134 ;  /* 0x0000001fff007819 */ /* 0x000fe20000011486 */
[----:B------:R-:W4:Y:S04]  /*a9d0*/  LDL.64 R20, [R1+0x48] ;  /* 0x0000480001147983 */ /* 0x000f280000100a00 */
        /* <DEDUP_REMOVED lines=11> */
[----:B--2---:R-:W-:Y:S01]  /*aa90*/  IADD3 R5, P1, R22, R4, RZ ;  /* 0x0000000416057210 */ /* 0x004fe20007f3e0ff */
[----:B------:R-:W-:Y:S05]  /*aaa0*/  @!P2 IMAD.MOV.U32 R4, RZ, RZ, c[0x0][0x20c] ;  /* 0x00008300ff04a624 */ /* 0x000fea00078e00ff */
[----:B------:R-:W-:Y:S01]  /*aab0*/  @!P2 LEA.HI.X R4, R0, R3, R4, 0x5, P0 ;  /* 0x000000030004a211 */ /* 0x000fe200000f2c04 */
[----:B----4-:R-:W-:Y:S01]  /*aac0*/  IMAD.X R3, R3, 0x1, R21, P1 ;  /* 0x0000000103037824 */ /* 0x010fe200008e0615 */
        /* <DEDUP_REMOVED lines=17> */
.L_x_443:
[----:B------:R-:W-:Y:S05]  /*abe0*/  BSYNC B0 ;  /* 0x0000000000007941 */ /* 0x000fea0003800000 */
.L_x_442:
[C---:B-1----:R-:W-:Y:S01]  /*abf0*/  HMMA.16816.F32 R4, R160.reuse, R8, RZ ;  /* 0x00000008a004723c */ /* 0x042fe200000018ff */
        /* <DEDUP_REMOVED lines=136> */
[----:B------:R-:W-:Y:S04]  /*b480*/  FMUL.FTZ R0, R4, c[0x0][0x320] ;  /* 0x0000c80004007a20 */ /* 0x000fe80000410000 */
[----:B------:R2:W-:Y:S04]  /*b490*/  MUFU.TANH R176, R0 ;  /* 0x0000000000b07308 */ /* 0x0005e80000002400 */
[----:B------:R-:W-:Y:S01]  /*b4a0*/  FMUL.FTZ R11, R11, c[0x0][0x320] ;  /* 0x0000c8000b0b7a20 */ /* 0x000fe20000410000 */
[C---:B-1----:R-:W-:Y:S03]  /*b4b0*/  HMMA.16816.F32 R12, R232.reuse, R168, R12 ;  /* 0x000000a8e80c723c */ /* 0x042fe6000000180c */
[----:B------:R-:W-:Y:S02]  /*b4c0*/  FMUL.FTZ R10, R10, c[0x0][0x320] ;  /* 0x0000c8000a0a7a20 */ /* 0x000fe40000410000 */
[----:B------:R-:W-:Y:S03]  /*b4d0*/  MUFU.TANH R177, R11 ;  /* 0x0000000b00b17308 */ /* 0x000fe60000002400 */
[C---:B------:R-:W-:Y:S07]  /*b4e0*/  HMMA.16816.F32 R16, R232.reuse, R170, R16 ;  /* 0x000000aae810723c */ /* 0x040fee0000001810 */
[----:B------:R-:W-:Y:S01]  /*b4f0*/  MUFU.TANH R178, R10 ;  /* 0x0000000a00b27308 */ /* 0x000fe20000002400 */
[----:B--2---:R-:W-:Y:S09]  /*b500*/  FMUL.FTZ R0, R5, c[0x0][0x320] ;  /* 0x0000c80005007a20 */ /* 0x004ff20000410000 */
[----:B------:R1:W-:Y:S02]  /*b510*/  MUFU.TANH R175, R0 ;  /* 0x0000000000af7308 */ /* 0x0003e40000002400 */
[----:B-1----:R-:W-:Y:S08]  /*b520*/  FMUL.FTZ R0, R6, c[0x0][0x320] ;  /* 0x0000c80006007a20 */ /* 0x002ff00000410000 */
[----:B------:R1:W-:Y:S02]  /*b530*/  MUFU.TANH R179, R0 ;  /* 0x0000000000b37308 */ /* 0x0003e40000002400 */
[----:B-1----:R-:W-:Y:S08]  /*b540*/  FMUL.FTZ R0, R7, c[0x0][0x320] ;  /* 0x0000c80007007a20 */ /* 0x002ff00000410000 */
[----:B------:R1:W2:Y:S02]  /*b550*/  MUFU.TANH R4, R0 ;  /* 0x0000000000047308 */ /* 0x0002a40000002400 */
[----:B-1----:R-:W-:Y:S01]  /*b560*/  FMUL.FTZ R0, R8, c[0x0][0x320] ;  /* 0x0000c80008007a20 */ /* 0x002fe20000410000 */
[----:B--2---:R-:W-:Y:S01]  /*b570*/  STL [R1+0x1c], R4 ;  /* 0x00001c0401007387 */ /* 0x004fe20000100800 */
[----:B------:R-:W-:Y:S01]  /*b580*/  MOV R8, R3 ;  /* 0x0000000300087202 */ /* 0x000fe20000000f00 */
[----:B------:R-:W-:Y:S05]  /*b590*/  FMUL.FTZ R3, R13, c[0x0][0x320] ;  /* 0x0000c8000d037a20 */ /* 0x000fea0000410000 */
[----:B------:R1:W2:Y:S01]  /*b5a0*/  MUFU.TANH R174, R0 ;  /* 0x0000000000ae7308 */ /* 0x0002a20000002400 */
[----:B------:R-:W4:Y:S01]  /*b5b0*/  LDSM.16.M88.4 R4, [R236+0x5800] ;  /* 0x00580000ec04783b */ /* 0x000f220000000200 */
[----:B------:R-:W-:Y:S07]  /*b5c0*/  DEPBAR.LE SB0, 0x0 ;  /* 0x000080000000791a */ /* 0x000fee0000000000 */
[----:B------:R-:W-:Y:S01]  /*b5d0*/  BAR.SYNC.DEFER_BLOCKING 0x0 ;  /* 0x0000000000007b1d */ /* 0x000fe20000010000 */
[----:B-1----:R-:W-:Y:S01]  /*b5e0*/  FMUL.FTZ R0, R9, c[0x0][0x320] ;  /* 0x0000c80009007a20 */ /* 0x002fe20000410000 */
[----:B------:R-:W-:Y:S04]  /*b5f0*/  MOV R9, R134 ;  /* 0x0000008600097202 */ /* 0x000fe80000000f00 */
[----:B---3--:R-:W1:Y:S10]  /*b600*/  MUFU.TANH R134, R3 ;  /* 0x0000000300867308 */ /* 0x008e740000002400 */
[----:B------:R3:W1:Y:S01]  /*b610*/  MUFU.TANH R172, R0 ;  /* 0x0000000000ac7308 */ /* 0x0006620000002400 */
[C---:B----4-:R-:W-:Y:S08]  /*b620*/  HMMA.16816.F32 R20, R232.reuse, R4, R20 ;  /* 0x00000004e814723c */ /* 0x050ff00000001814 */
[----:B------:R-:W-:Y:S04]  /*b630*/  HMMA.16816.F32 R24, R232, R6, R24 ;  /* 0x00000006e818723c */ /* 0x000fe80000001818 */
[----:B---3--:R-:W-:Y:S04]  /*b640*/  FMUL.FTZ R0, R12, c[0x0][0x320] ;  /* 0x0000c8000c007a20 */ /* 0x008fe80000410000 */
[----:B------:R3:W4:Y:S04]  /*b650*/  MUFU.TANH R168, R0 ;  /* 0x0000000000a87308 */ /* 0x0007280000002400 */
[----:B---3--:R-:W-:Y:S06]  /*b660*/  FMUL.FTZ R0, R14, c[0x0][0x320] ;  /* 0x0000c8000e007a20 */ /* 0x008fec0000410000 */
[----:B------:R3:W1:Y:S02]  /*b670*/  MUFU.TANH R173, R0 ;  /* 0x0000000000ad7308 */ /* 0x0006640000002400 */
[----:B---3--:R-:W-:Y:S08]  /*b680*/  FMUL.FTZ R0, R15, c[0x0][0x320] ;  /* 0x0000c8000f007a20 */ /* 0x008ff00000410000 */
        /* <DEDUP_REMOVED lines=11> */
[----:B---3--:R-:W-:Y:S01]  /*b740*/  FMUL.FTZ R0, R21, c[0x0][0x320] ;  /* 0x0000c80015007a20 */ /* 0x008fe20000410000 */
[----:B------:R-:W-:Y:S07]  /*b750*/  MOV R21, R9 ;  /* 0x0000000900157202 */ /* 0x000fee0000000f00 */
[----:B------:R3:W1:Y:S01]  /*b760*/  MUFU.TANH R12, R0 ;  /* 0x00000000000c7308 */ /* 0x0006620000002400 */
[----:B------:R-:W-:Y:S01]  /*b770*/  ISETP.GT.AND P0, PT, R21, R8, PT ;  /* 0x000000081500720c */ /* 0x000fe20003f04270 */
        /* <DEDUP_REMOVED lines=11> */
[----:B------:R3:W1:Y:S01]  /*b830*/  MUFU.TANH R3, R0 ;  /* 0x0000000000037308 */ /* 0x0006620000002400 */
[----:B------:R-:W-:-:S05]  /*b840*/  @!P0 BRA `(.L_x_445) ;  /* 0x000002c000008947 */ /* 0x000fca0003800000 */
[----:B--2-4-:R-:W2:Y:S01]  /*b850*/  LDL.64 R24, [R1+0x50] ;  /* 0x0000500001187983 */ /* 0x014ea20000100a00 */
[----:B---3--:R-:W-:Y:S03]  /*b860*/  IADD3 R0, R21, -0x1, RZ ;  /* 0xffffffff15007810 */ /* 0x008fe60007ffe0ff */
[----:B------:R-:W3:Y:S01]  /*b870*/  LDL.64 R22, [R1+0x40] ;  /* 0x0000400001167983 */ /* 0x000ee20000100a00 */
[----:B------:R-:W-:Y:S03]  /*b880*/  SHF.R.S32.HI R5, RZ, 0x1f, R0 ;  /* 0x0000001fff057819 */ /* 0x000fe60000011400 */
[----:B------:R-:W4:Y:S02]  /*b890*/  LDL R19, [R1+0x14] ;  /* 0x0000140001137983 */ /* 0x000f240000100800 */
[----:B------:R-:W-:Y:S02]  /*b8a0*/  IMAD R5, R5, c[0x0][0x1e0], RZ ;  /* 0x0000780005057a24 */ /* 0x000fe400078e02ff */
[----:B------:R-:W5:Y:S02]  /*b8b0*/  LDL R170, [R1+0x18] ;  /* 0x0000180001aa7983 */ /* 0x000f640000100800 */
[----:B------:R-:W-:Y:S02]  /*b8c0*/  IMAD R5, R0, c[0x0][0x1e4], R5 ;  /* 0x0000790000057a24 */ /* 0x000fe400078e0205 */
[----:B------:R-:W1:Y:S02]  /*b8d0*/  S2R R9, SR_TID.X ;  /* 0x0000000000097919 */ /* 0x000e640000002100 */
        /* <DEDUP_REMOVED lines=18> */
[----:B----4-:R-:W-:Y:S03]  /*ba00*/  LOP3.LUT P3, RZ, R19, 0x200, RZ, 0xc0, !PT ;  /* 0x0000020013ff7812 */ /* 0x010fe6000786c0ff */
        /* <DEDUP_REMOVED lines=8> */
[----:B-----5:R1:W-:Y:S04]  /*ba90*/  @P1 LDGSTS.E.BYPASS.LTC128B.128 [R170+0x14080], [R8.64], !P3 ;  /* 0x1408000008aa1fae */ /* 0x0203e8000d901d46 */
[----:B------:R1:W-:Y:S04]  /*baa0*/  @P1 LDGSTS.E.BYPASS.LTC128B.128 [R170+0x15880], [R8.64+0x80], !P6 ;  /* 0x1588008008aa1fae */ /* 0x0003e8000f101d46 */
[----:B------:R1:W-:Y:S04]  /*bab0*/  @P1 LDGSTS.E.BYPASS.LTC128B.128 [R170+0x17080], [R8.64+0x100], !P5 ;  /* 0x1708010008aa1fae */ /* 0x0003e8000e901d46 */
[----:B------:R1:W-:Y:S04]  /*bac0*/  @P1 LDGSTS.E.BYPASS.LTC128B.128 [R170+0x18880], [R8.64+0x180], !P4 ;  /* 0x1888018008aa1fae */ /* 0x0003e8000e101d46 */
[----:B------:R1:W-:Y:S04]  /*bad0*/  @P0 LDGSTS.E.BYPASS.LTC128B.128 [R170+0x15080], [R6.64], !P3 ;  /* 0x1508000006aa0fae */ /* 0x0003e8000d901d46 */
[----:B------:R1:W-:Y:S04]  /*bae0*/  @P0 LDGSTS.E.BYPASS.LTC128B.128 [R170+0x16880], [R6.64+0x80], !P6 ;  /* 0x1688008006aa0fae */ /* 0x0003e8000f101d46 */
[----:B------:R1:W-:Y:S04]  /*baf0*/  @P0 LDGSTS.E.BYPASS.LTC128B.128 [R170+0x18080], [R6.64+0x100], !P5 ;  /* 0x1808010006aa0fae */ /* 0x0003e8000e901d46 */
[----:B------:R1:W-:Y:S02]  /*bb00*/  @P0 LDGSTS.E.BYPASS.LTC128B.128 [R170+0x19880], [R6.64+0x180], !P4 ;  /* 0x1988018006aa0fae */ /* 0x0003e4000e101d46 */
.L_x_445:
[----:B--2-4-:R-:W-:Y:S05]  /*bb10*/  BSYNC B0 ;  /* 0x0000000000007941 */ /* 0x014fea0003800000 */
.L_x_444:
[----:B-1----:R-:W2:Y:S01]  /*bb20*/  LDL.LU R9, [R1+0x24] ;  /* 0x0000240001097983 */ /* 0x002ea20000300800 */
[----:B---3--:R-:W-:Y:S03]  /*bb30*/  FMNMX.FTZ R0, R176, R133, !PT ;  /* 0x00000085b0007209 */ /* 0x008fe60007810000 */
[----:B------:R-:W3:Y:S01]  /*bb40*/  LDL.LU R27, [R1+0x1c] ;  /* 0x00001c00011b7983 */ /* 0x000ee20000300800 */
[----:B------:R-:W-:Y:S03]  /*bb50*/  FMNMX.FTZ R0, R175, R0, !PT ;  /* 0x00000000af007209 */ /* 0x000fe60007810000 */
        /* <DEDUP_REMOVED lines=19> */
[----:B------:R1:W4:Y:S01]  /*bc90*/  MUFU.EX2 R6, R0 ;  /* 0x0000000000067308 */ /* 0x0003220000000800 */
        /* <DEDUP_REMOVED lines=11> */
[----:B------:R-:W5:Y:S01]  /*bd50*/  MUFU.EX2 R7, R7 ;  /* 0x0000000700077308 */ /* 0x000f620000000800 */
[----:B-1----:R-:W-:Y:S02]  /*bd60*/  FFMA.FTZ R0, R172, c[0x0][0x2d0], -R2 ;  /* 0x0000b400ac007a23 */ /* 0x002fe40000010802 */
[C---:B----4-:R-:W-:Y:S01]  /*bd70*/  FMUL.FTZ R13, R6.reuse, R149 ;  /* 0x00000095060d7220 */ /* 0x050fe20000410000 */
[----:B------:R-:W-:Y:S01]  /*bd80*/  MOV R149, R25 ;  /* 0x0000001900957202 */ /* 0x000fe20000000f00 */
[C---:B------:R-:W-:Y:S05]  /*bd90*/  FMUL.FTZ R25, R6.reuse, R137 ;  /* 0x0000008906197220 */ /* 0x040fea0000410000 */
[----:B------:R-:W-:Y:S01]  /*bda0*/  MUFU.EX2 R2, R0 ;  /* 0x0000000000027308 */ /* 0x000fe20000000800 */
[C---:B------:R-:W-:Y:S01]  /*bdb0*/  FMUL.FTZ R16, R6.reuse, R144 ;  /* 0x0000009006107220 */ /* 0x040fe20000410000 */
[----:B------:R-:W-:Y:S01]  /*bdc0*/  MOV R144, R26 ;  /* 0x0000001a00907202 */ /* 0x000fe20000000f00 */
[C---:B------:R-:W-:Y:S02]  /*bdd0*/  FMUL.FTZ R12, R6.reuse, R148 ;  /* 0x00000094060c7220 */ /* 0x040fe40000410000 */
[C---:B------:R-:W-:Y:S02]  /*bde0*/  FMUL.FTZ R28, R6.reuse, R28 ;  /* 0x0000001c061c7220 */ /* 0x040fe40000410000 */
[C---:B------:R-:W-:Y:S02]  /*bdf0*/  FMUL.FTZ R29, R6.reuse, R29 ;  /* 0x0000001d061d7220 */ /* 0x040fe40000410000 */
[C---:B------:R-:W-:Y:S01]  /*be00*/  FMUL.FTZ R32, R6.reuse, R32 ;  /* 0x0000002006207220 */ /* 0x040fe20000410000 */
[----:B------:R-:W1:Y:S01]  /*be10*/  MUFU.EX2 R5, R5 ;  /* 0x0000000500057308 */ /* 0x000e620000000800 */
[C---:B------:R-:W-:Y:S02]  /*be20*/  FMUL.FTZ R33, R6.reuse, R33 ;  /* 0x0000002106217220 */ /* 0x040fe40000410000 */
[C---:B------:R-:W-:Y:S01]  /*be30*/  FMUL.FTZ R36, R6.reuse, R36 ;  /* 0x0000002406247220 */ /* 0x040fe20000410000 */
[C---:B-----5:R-:W-:Y:S01]  /*be40*/  F2FP.PACK_AB R168, R7.reuse, R8 ;  /* 0x0000000807a8723e */ /* 0x060fe200000000ff */
        /* <DEDUP_REMOVED lines=54> */
[----:B---3--:R-:W-:Y:S04]  /*c1b0*/  FMNMX.FTZ R0, R27, R0, !PT ;  /* 0x000000001b007209 */ /* 0x008fe80007810000 */
        /* <DEDUP_REMOVED lines=19> */
[--C-:B------:R-:W-:Y:S01]  /*c2f0*/  FFMA.FTZ R179, R4, c[0x0][0x2d0], -R5.reuse ;  /* 0x0000b40004b37a23 */ /* 0x100fe20000010805 */
        /* <DEDUP_REMOVED lines=9> */
[C---:B------:R-:W-:Y:S01]  /*c390*/  FMUL.FTZ R17, R6.reuse, R145 ;  /* 0x0000009106117220 */ /* 0x040fe20000410000 */
[----:B------:R-:W-:Y:S01]  /*c3a0*/  MOV R145, R19 ;  /* 0x0000001300917202 */ /* 0x000fe20000000f00 */
[--C-:B------:R-:W-:Y:S02]  /*c3b0*/  FFMA.FTZ R173, R173, c[0x0][0x2d0], -R5.reuse ;  /* 0x0000b400adad7a23 */ /* 0x100fe40000010805 */
[----:B------:R-:W-:Y:S01]  /*c3c0*/  FFMA.FTZ R172, R171, c[0x0][0x2d0], -R5 ;  /* 0x0000b400abac7a23 */ /* 0x000fe20000010805 */
[----:B------:R-:W4:Y:S01]  /*c3d0*/  MUFU.EX2 R7, R7 ;  /* 0x0000000700077308 */ /* 0x000f220000000800 */
[C---:B------:R-:W-:Y:S01]  /*c3e0*/  FMUL.FTZ R5, R6.reuse, R157 ;  /* 0x0000009d06057220 */ /* 0x040fe20000410000 */
[----:B------:R-:W-:Y:S01]  /*c3f0*/  MOV R157, R21 ;  /* 0x00000015009d7202 */ /* 0x000fe20000000f00 */
[----:B------:R-:W-:Y:S01]  /*c400*/  FMUL.FTZ R21, R6, R141 ;  /* 0x0000008d06157220 */ /* 0x000fe20000410000 */
[----:B------:R-:W-:Y:S01]  /*c410*/  MOV R141, R10 ;  /* 0x0000000a008d7202 */ /* 0x000fe20000000f00 */
[C---:B-1----:R-:W-:Y:S02]  /*c420*/  FMUL.FTZ R26, R0.reuse, R138 ;  /* 0x0000008a001a7220 */ /* 0x042fe40000410000 */
[C---:B------:R-:W-:Y:S02]  /*c430*/  FMUL.FTZ R27, R0.reuse, R139 ;  /* 0x0000008b001b7220 */ /* 0x040fe40000410000 */
[C---:B------:R-:W-:Y:S02]  /*c440*/  FMUL.FTZ R18, R0.reuse, R146 ;  /* 0x0000009200127220 */ /* 0x040fe40000410000 */
[C---:B------:R-:W-:Y:S02]  /*c450*/  FMUL.FTZ R19, R0.reuse, R147 ;  /* 0x0000009300137220 */ /* 0x040fe40000410000 */
[----:B------:R-:W-:Y:S02]  /*c460*/  FMUL.FTZ R10, R0, R154 ;  /* 0x0000009a000a7220 */ /* 0x000fe40000410000 */
[C---:B---3--:R-:W-:Y:S01]  /*c470*/  FMUL.FTZ R8, R6.reuse, R152 ;  /* 0x0000009806087220 */ /* 0x048fe20000410000 */
[----:B------:R-:W-:Y:S01]  /*c480*/  MOV R152, R24 ;  /* 0x0000001800987202 */ /* 0x000fe20000000f00 */
[----:B------:R-:W-:Y:S02]  /*c490*/  FMUL.FTZ R24, R6, R136 ;  /* 0x0000008806187220 */ /* 0x000fe40000410000 */
[----:B------:R-:W1:Y:S01]  /*c4a0*/  LDSM.16.MT88.4 R136, [R238] ;  /* 0x00000000ee88783b */ /* 0x000e620000004200 */
[C---:B------:R-:W-:Y:S02]  /*c4b0*/  FMUL.FTZ R14, R0.reuse, R150 ;  /* 0x00000096000e7220 */ /* 0x040fe40000410000 */
[C---:B------:R-:W-:Y:S01]  /*c4c0*/  FMUL.FTZ R15, R0.reuse, R151 ;  /* 0x00000097000f7220 */ /* 0x040fe20000410000 */
[----:B------:R-:W-:Y:S01]  /*c4d0*/  MUFU.EX2 R150, R134 ;  /* 0x0000008600967308 */ /* 0x000fe20000000800 */
[----:B----4-:R-:W-:Y:S01]  /*c4e0*/  F2FP.PACK_AB R169, R7, R4 ;  /* 0x0000000407a9723e */ /* 0x010fe200000000ff */
        /* <DEDUP_REMOVED lines=42> */
[----:B---3--:R-:W-:Y:S01]  /*c790*/  MOV R179, R157 ;  /* 0x0000009d00b37202 */ /* 0x008fe20000000f00 */
[C---:B------:R-:W-:Y:S02]  /*c7a0*/  FMUL.FTZ R103, R0.reuse, R103 ;  /* 0x0000006700677220 */ /* 0x040fe40000410000 */
[C---:B------:R-:W-:Y:S01]  /*c7b0*/  FMUL.FTZ R106, R0.reuse, R106 ;  /* 0x0000006a006a7220 */ /* 0x040fe20000410000 */
[----:B------:R-:W-:Y:S01]  /*c7c0*/  IADD3 R179, R179, -0x1, RZ ;  /* 0xffffffffb3b37810 */ /* 0x000fe20007ffe0ff */
        /* <DEDUP_REMOVED lines=16> */
[----:B------:R-:W-:Y:S02]  /*c8d0*/  FADD.FTZ R3, R7, R3 ;  /* 0x0000000307037221 */ /* 0x000fe40000010000 */
[----:B------:R-:W-:Y:S02]  /*c8e0*/  FMUL.FTZ R7, R0, R159 ;  /* 0x0000009f00077220 */ /* 0x000fe40000410000 */
[----:B------:R-:W2:Y:S01]  /*c8f0*/  LDL R159, [R1+0x4] ;  /* 0x00000400019f7983 */ /* 0x000ea20000100800 */
[----:B------:R-:W-:Y:S01]  /*c900*/  FMUL.FTZ R9, R6, R153 ;  /* 0x0000009906097220 */ /* 0x000fe20000410000 */
[----:B------:R-:W-:Y:S01]  /*c910*/  MOV R153, R23 ;  /* 0x0000001700997202 */ /* 0x000fe20000000f00 */
[----:B------:R-:W-:Y:S02]  /*c920*/  FMUL.FTZ R23, R0, R143 ;  /* 0x0000008f00177220 */ /* 0x000fe40000410000 */
[----:B------:R-:W-:Y:S01]  /*c930*/  FMUL.FTZ R20, R6, R140 ;  /* 0x0000008c06147220 */ /* 0x000fe20000410000 */
[----:B------:R-:W-:Y:S01]  /*c940*/  MOV R140, R11 ;  /* 0x0000000b008c7202 */ /* 0x000fe20000000f00 */
[C---:B------:R-:W-:Y:S02]  /*c950*/  FMUL.FTZ R11, R0.reuse, R155 ;  /* 0x0000009b000b7220 */ /* 0x040fe40000410000 */
[C---:B------:R-:W-:Y:S01]  /*c960*/  FMUL.FTZ R6, R0.reuse, R158 ;  /* 0x0000009e00067220 */ /* 0x040fe20000410000 */
[----:B------:R-:W-:Y:S01]  /*c970*/  MOV R158, R22 ;  /* 0x00000016009e7202 */ /* 0x000fe20000000f00 */
[----:B------:R-:W-:Y:S01]  /*c980*/  FMUL.FTZ R22, R0, R142 ;  /* 0x0000008e00167220 */ /* 0x000fe20000410000 */
[----:B------:R-:W-:Y:S01]  /*c990*/  MOV R154, R140 ;  /* 0x0000008c009a7202 */ /* 0x000fe20000000f00 */
[----:B------:R-:W3:Y:S10]  /*c9a0*/  MUFU.EX2 R0, R132 ;  /* 0x0000008400007308 */ /* 0x000ef40000000800 */
[----:B------:R-:W4:Y:S10]  /*c9b0*/  MUFU.EX2 R132, R144 ;  /* 0x0000009000847308 */ /* 0x000f340000000800 */
[----:B------:R-:W-:Y:S01]  /*c9c0*/  MUFU.EX2 R144, R156 ;  /* 0x0000009c00907308 */ /* 0x000fe20000000800 */
[----:B---3--:R-:W-:Y:S01]  /*c9d0*/  F2FP.PACK_AB R171, R150, R0 ;  /* 0x0000000096ab723e */ /* 0x008fe200000000ff */
[----:B------:R-:W-:Y:S08]  /*c9e0*/  FADD.FTZ R148, R0, R3 ;  /* 0x0000000300947221 */ /* 0x000ff00000010000 */
[----:B------:R-:W3:Y:S01]  /*c9f0*/  MUFU.EX2 R3, R149 ;  /* 0x0000009500037308 */ /* 0x000ee20000000800 */
[C---:B-1----:R-:W-:Y:S05]  /*ca00*/  HMMA.16816.F32 R4, R168.reuse, R136, R4 ;  /* 0x00000088a804723c */ /* 0x042fea0000001804 */
[----:B----4-:R-:W-:Y:S01]  /*ca10*/  FADD.FTZ R0, R132, R154 ;  /* 0x0000009a84007221 */ /* 0x010fe20000010000 */
[----:B------:R-:W-:Y:S02]  /*ca20*/  MOV R154, R145 ;  /* 0x00000091009a7202 */ /* 0x000fe40000000f00 */
[C---:B------:R-:W-:Y:S01]  /*ca30*/  HMMA.16816.F32 R8, R168.reuse, R138, R8 ;  /* 0x0000008aa808723c */ /* 0x040fe20000001808 */
[----:B------:R-:W1:Y:S01]  /*ca40*/  LDSM.16.MT88.4 R136, [R240] ;  /* 0x00000000f088783b */ /* 0x000e620000004200 */
[----:B------:R-:W4:Y:S10]  /*ca50*/  MUFU.EX2 R149, R173 ;  /* 0x000000ad00957308 */ /* 0x000f340000000800 */
[----:B------:R-:W5:Y:S01]  /*ca60*/  MUFU.EX2 R156, R174 ;  /* 0x000000ae009c7308 */ /* 0x000f620000000800 */
[C---:B---3--:R-:W-:Y:S04]  /*ca70*/  FADD.FTZ R0, R3.reuse, R0 ;  /* 0x0000000003007221 */ /* 0x048fe80000010000 */
[----:B------:R-:W-:Y:S05]  /*ca80*/  FADD.FTZ R0, R144, R0 ;  /* 0x0000000090007221 */ /* 0x000fea0000010000 */
[----:B------:R-:W3:Y:S01]  /*ca90*/  MUFU.EX2 R174, R178 ;  /* 0x000000b200ae7308 */ /* 0x000ee20000000800 */
[C---:B------:R-:W-:Y:S01]  /*caa0*/  FADD.FTZ R0, R134.reuse, R0 ;  /* 0x0000000086007221 */ /* 0x040fe20000010000 */
[C---:B-1----:R-:W-:Y:S08]  /*cab0*/  HMMA.16816.F32 R12, R168.reuse, R136, R12 ;  /* 0x00000088a80c723c */ /* 0x042ff0000000180c */
[C---:B------:R-:W-:Y:S01]  /*cac0*/  HMMA.16816.F32 R16, R168.reuse, R138, R16 ;  /* 0x0000008aa810723c */ /* 0x040fe20000001810 */
[----:B------:R-:W1:Y:S07]  /*cad0*/  LDSM.16.MT88.4 R136, [R239] ;  /* 0x00000000ef88783b */ /* 0x000e6e0000004200 */
[C---:B-1----:R-:W-:Y:S08]  /*cae0*/  HMMA.16816.F32 R20, R168.reuse, R136, R20 ;  /* 0x00000088a814723c */ /* 0x042ff00000001814 */
[C---:B------:R-:W-:Y:S01]  /*caf0*/  HMMA.16816.F32 R24, R168.reuse, R138, R24 ;  /* 0x0000008aa818723c */ /* 0x040fe20000001818 */
[----:B--2---:R1:W2:Y:S03]  /*cb00*/  LDSM.16.MT88.4 R136, [R159] ;  /* 0x000000009f88783b */ /* 0x0042a60000004200 */
[----:B-1----:R-:W-:Y:S02]  /*cb10*/  MOV R159, R158 ;  /* 0x0000009e009f7202 */ /* 0x002fe40000000f00 */
[----:B------:R-:W-:Y:S03]  /*cb20*/  MOV R158, R141 ;  /* 0x0000008d009e7202 */ /* 0x000fe60000000f00 */
[----:B------:R-:W-:Y:S01]  /*cb30*/  LDSM.16.MT88.4 R140, [R238+0x800] ;  /* 0x00080000ee8c783b */ /* 0x000fe20000004200 */
[----:B------:R-:W1:Y:S01]  /*cb40*/  MUFU.EX2 R173, R158 ;  /* 0x0000009e00ad7308 */ /* 0x000e620000000800 */
        /* <DEDUP_REMOVED lines=38> */
[----:B------:R-:W-:Y:S01]  /*cdb0*/  HMMA.16816.F32 R128, R168, R138, R128 ;  /* 0x0000008aa880723c */ /* 0x000fe20000001880 */
[----:B------:R-:W2:Y:S03]  /*cdc0*/  MUFU.EX2 R132, R154 ;  /* 0x0000009a00847308 */ /* 0x000ea60000000800 */
[----:B----4-:R-:W-:Y:S03]  /*cdd0*/  F2FP.PACK_AB R137, R151, R149 ;  /* 0x000000959789723e */ /* 0x010fe600000000ff */
[----:B------:R-:W-:Y:S02]  /*cde0*/  F2FP.PACK_AB R138, R134, R144 ;  /* 0x00000090868a723e */ /* 0x000fe400000000ff */
[----:B------:R-:W4:Y:S02]  /*cdf0*/  LDSM.16.MT88.4 R144, [R240+0x800] ;  /* 0x00080000f090783b */ /* 0x000f240000004200 */
[----:B------:R-:W-:Y:S01]  /*ce00*/  MUFU.EX2 R134, R152 ;  /* 0x0000009800867308 */ /* 0x000fe20000000800 */
[----:B-----5:R-:W-:Y:S02]  /*ce10*/  F2FP.PACK_AB R139, R176, R156 ;  /* 0x0000009cb08b723e */ /* 0x020fe400000000ff */
[----:B---3--:R-:W-:Y:S02]  /*ce20*/  F2FP.PACK_AB R169, R175, R174 ;  /* 0x000000aeafa9723e */ /* 0x008fe400000000ff */
[----:B-1----:R-:W-:Y:S03]  /*ce30*/  F2FP.PACK_AB R171, R173, R172 ;  /* 0x000000acadab723e */ /* 0x002fe600000000ff */
[C---:B------:R-:W-:Y:S02]  /*ce40*/  HMMA.16816.F32 R4, R136.reuse, R140, R4 ;  /* 0x0000008c8804723c */ /* 0x040fe40000001804 */
[----:B------:R-:W1:Y:S03]  /*ce50*/  MUFU.EX2 R3, R159 ;  /* 0x0000009f00037308 */ /* 0x000e660000000800 */
[----:B--2---:R-:W-:Y:S03]  /*ce60*/  FADD.FTZ R0, R132, R0 ;  /* 0x0000000084007221 */ /* 0x004fe60000010000 */
[C---:B------:R-:W-:Y:S01]  /*ce70*/  HMMA.16816.F32 R8, R136.reuse, R142, R8 ;  /* 0x0000008e8808723c */ /* 0x040fe20000001808 */
[----:B------:R-:W2:Y:S03]  /*ce80*/  LDSM.16.MT88.4 R140, [R239+0x800] ;  /* 0x00080000ef8c783b */ /* 0x000ea60000004200 */
[C---:B-1----:R-:W-:Y:S01]  /*ce90*/  F2FP.PACK_AB R168, R3.reuse, R132 ;  /* 0x0000008403a8723e */ /* 0x042fe200000000ff */
[----:B------:R-:W-:Y:S01]  /*cea0*/  FADD.FTZ R0, R3, R0 ;  /* 0x0000000003007221 */ /* 0x000fe20000010000 */
[----:B------:R-:W-:Y:S01]  /*ceb0*/  MOV R132, R156 ;  /* 0x0000009c00847202 */ /* 0x000fe20000000f00 */
[----:B------:R-:W-:Y:S01]  /*cec0*/  FADD.FTZ R3, R150, R148 ;  /* 0x0000009496037221 */ /* 0x000fe20000010000 */
[C---:B----4-:R-:W-:Y:S08]  /*ced0*/  HMMA.16816.F32 R12, R136.reuse, R144, R12 ;  /* 0x00000090880c723c */ /* 0x050ff0000000180c */
        /* <DEDUP_REMOVED lines=39> */
[----:B------:R-:W2:Y:S07]  /*d150*/  MUFU.EX2 R140, R153 ;  /* 0x00000099008c7308 */ /* 0x000eae0000000800 */
[C---:B------:R-:W-:Y:S04]  /*d160*/  HMMA.16816.F32 R120, R136.reuse, R142, R120 ;  /* 0x0000008e8878723c */ /* 0x040fe80000001878 */
[----:B--2---:R-:W-:Y:S01]  /*d170*/  FADD.FTZ R0, R140, R0 ;  /* 0x000000008c007221 */ /* 0x004fe20000010000 */
[----:B------:R-:W2:Y:S01]  /*d180*/  LDSM.16.MT88.4 R152, [R238+0x1000] ;  /* 0x00100000ee98783b */ /* 0x000ea20000004200 */
[C---:B------:R-:W-:Y:S02]  /*d190*/  F2FP.PACK_AB R170, R134.reuse, R140 ;  /* 0x0000008c86aa723e */ /* 0x040fe400000000ff */
[----:B------:R-:W-:Y:S01]  /*d1a0*/  FADD.FTZ R0, R134, R0 ;  /* 0x0000000086007221 */ /* 0x000fe20000010000 */
[C---:B-1----:R-:W-:Y:S03]  /*d1b0*/  HMMA.16816.F32 R124, R136.reuse, R144, R124 ;  /* 0x00000090887c723c */ /* 0x042fe6000000187c */
[----:B------:R-:W-:Y:S01]  /*d1c0*/  MOV R134, R151 ;  /* 0x0000009700867202 */ /* 0x000fe20000000f00 */
[----:B------:R1:W-:Y:S04]  /*d1d0*/  STL [R1+0x24], R0 ;  /* 0x0000240001007387 */ /* 0x0003e80000100800 */
[----:B------:R-:W-:Y:S01]  /*d1e0*/  HMMA.16816.F32 R128, R136, R146, R128 ;  /* 0x000000928880723c */ /* 0x000fe20000001880 */
[----:B------:R-:W3:Y:S04]  /*d1f0*/  LDL R177, [R1+0x64] ;  /* 0x0000640001b17983 */ /* 0x000ee80000100800 */
[----:B------:R-:W3:Y:S04]  /*d200*/  LDL.LU R178, [R1+0x60] ;  /* 0x0000600001b27983 */ /* 0x000ee80000300800 */
[----:B------:R-:W4:Y:S08]  /*d210*/  LDSM.16.MT88.4 R144, [R240+0x1000] ;  /* 0x00100000f090783b */ /* 0x000f300000004200 */
[----:B------:R-:W5:Y:S01]  /*d220*/  LDSM.16.MT88.4 R136, [R239+0x1000] ;  /* 0x00100000ef88783b */ /* 0x000f620000004200 */
[----:B-1----:R-:W-:Y:S04]  /*d230*/  FADD.FTZ R0, R149, R3 ;  /* 0x0000000395007221 */ /* 0x002fe80000010000 */
[----:B------:R-:W-:Y:S01]  /*d240*/  FADD.FTZ R0, R134, R0 ;  /* 0x0000000086007221 */ /* 0x000fe20000010000 */
[C---:B--2---:R-:W-:Y:S02]  /*d250*/  HMMA.16816.F32 R156, R168.reuse, R152, R4 ;  /* 0x00000098a89c723c */ /* 0x044fe40000001804 */
[----:B------:R-:W1:Y:S03]  /*d260*/  LDSM.16.MT88.4 R4, [R241+0x1000] ;  /* 0x00100000f104783b */ /* 0x000e660000004200 */
[----:B------:R-:W-:Y:S01]  /*d270*/  FADD.FTZ R0, R132, R0 ;  /* 0x0000000084007221 */ /* 0x000fe20000010000 */
[----:B------:R-:W-:Y:S02]  /*d280*/  MOV R132, R2 ;  /* 0x0000000200847202 */ /* 0x000fe40000000f00 */
[C---:B------:R-:W-:Y:S02]  /*d290*/  HMMA.16816.F32 R152, R168.reuse, R154, R8 ;  /* 0x0000009aa898723c */ /* 0x040fe40000001808 */
[----:B------:R-:W2:Y:S02]  /*d2a0*/  LDSM.16.MT88.4 R8, [R238+0x2800] ;  /* 0x00280000ee08783b */ /* 0x000ea40000004200 */
[----:B------:R-:W-:Y:S04]  /*d2b0*/  FADD.FTZ R0, R176, R0 ;  /* 0x00000000b0007221 */ /* 0x000fe80000010000 */
[----:B------:R-:W-:Y:S04]  /*d2c0*/  FADD.FTZ R0, R174, R0 ;  /* 0x00000000ae007221 */ /* 0x000fe80000010000 */
[----:B------:R-:W-:Y:S01]  /*d2d0*/  FADD.FTZ R0, R175, R0 ;  /* 0x00000000af007221 */ /* 0x000fe20000010000 */
[C---:B----4-:R-:W-:Y:S01]  /*d2e0*/  HMMA.16816.F32 R148, R168.reuse, R144, R12 ;  /* 0x00000090a894723c */ /* 0x050fe2000000180c */
[----:B------:R-:W4:Y:S02]  /*d2f0*/  LDSM.16.MT88.4 R12, [R240+0x2800] ;  /* 0x00280000f00c783b */ /* 0x000f240000004200 */
[----:B------:R-:W-:Y:S04]  /*d300*/  FADD.FTZ R0, R172, R0 ;  /* 0x00000000ac007221 */ /* 0x000fe80000010000 */
[----:B------:R-:W-:Y:S01]  /*d310*/  FADD.FTZ R0, R173, R0 ;  /* 0x00000000ad007221 */ /* 0x000fe20000010000 */
[C---:B------:R-:W-:Y:S04]  /*d320*/  HMMA.16816.F32 R144, R168.reuse, R146, R16 ;  /* 0x00000092a890723c */ /* 0x040fe80000001810 */
[----:B------:R-:W-:Y:S04]  /*d330*/  STL [R1+0x28], R0 ;  /* 0x0000280001007387 */ /* 0x000fe80000100800 */
[C---:B-----5:R-:W-:Y:S01]  /*d340*/  HMMA.16816.F32 R140, R168.reuse, R136, R20 ;  /* 0x00000088a88c723c */ /* 0x060fe20000001814 */
[----:B------:R-:W-:Y:S07]  /*d350*/  STL [R1+0x20], R179 ;  /* 0x000020b301007387 */ /* 0x000fee0000100800 */
[C---:B------:R-:W-:Y:S08]  /*d360*/  HMMA.16816.F32 R136, R168.reuse, R138, R24 ;  /* 0x0000008aa888723c */ /* 0x040ff00000001818 */
[C---:B-1----:R-:W-:Y:S08]  /*d370*/  HMMA.16816.F32 R28, R168.reuse, R4, R28 ;  /* 0x00000004a81c723c */ /* 0x042ff0000000181c */
[C---:B------:R-:W-:Y:S01]  /*d380*/  HMMA.16816.F32 R32, R168.reuse, R6, R32 ;  /* 0x00000006a820723c */ /* 0x040fe20000001820 */
[----:B------:R-:W1:Y:S07]  /*d390*/  LDSM.16.MT88.4 R4, [R239+0x2800] ;  /* 0x00280000ef04783b */ /* 0x000e6e0000004200 */
[C---:B--2---:R-:W-:Y:S08]  /*d3a0*/  HMMA.16816.F32 R36, R168.reuse, R8, R36 ;  /* 0x00000008a824723c */ /* 0x044ff00000001824 */
[C---:B------:R-:W-:Y:S01]  /*d3b0*/  HMMA.16816.F32 R40, R168.reuse, R10, R40 ;  /* 0x0000000aa828723c */ /* 0x040fe20000001828 */
[----:B------:R-:W2:Y:S07]  /*d3c0*/  LDSM.16.MT88.4 R8, [R241+0x2800] ;  /* 0x00280000f108783b */ /* 0x000eae0000004200 */
[C---:B----4-:R-:W-:Y:S08]  /*d3d0*/  HMMA.16816.F32 R44, R168.reuse, R12, R44 ;  /* 0x0000000ca82c723c */ /* 0x050ff0000000182c */
[C---:B------:R-:W-:Y:S01]  /*d3e0*/  HMMA.16816.F32 R48, R168.reuse, R14, R48 ;  /* 0x0000000ea830723c */ /* 0x040fe20000001830 */
[----:B------:R-:W4:Y:S07]  /*d3f0*/  LDSM.16.MT88.4 R12, [R238+0x4000] ;  /* 0x00400000ee0c783b */ /* 0x000f2e0000004200 */
        /* <DEDUP_REMOVED lines=22> */
[C---:B------:R-:W-:Y:S08]  /*d560*/  HMMA.16816.F32 R112, R168.reuse, R10, R112 ;  /* 0x0000000aa870723c */ /* 0x040ff00000001870 */
[C---:B----4-:R-:W-:Y:S08]  /*d570*/  HMMA.16816.F32 R116, R168.reuse, R12, R116 ;  /* 0x0000000ca874723c */ /* 0x050ff00000001874 */
[C---:B------:R-:W-:Y:S08]  /*d580*/  HMMA.16816.F32 R120, R168.reuse, R14, R120 ;  /* 0x0000000ea878723c */ /* 0x040ff00000001878 */
[C---:B-1----:R-:W-:Y:S08]  /*d590*/  HMMA.16816.F32 R124, R168.reuse, R4, R124 ;  /* 0x00000004a87c723c */ /* 0x042ff0000000187c */
[----:B------:R-:W-:Y:S03]  /*d5a0*/  HMMA.16816.F32 R128, R168, R6, R128 ;  /* 0x00000006a880723c */ /* 0x000fe60000001880 */
[----:B---3--:R-:W-:Y:S11]  /*d5b0*/  ISETP.GT.AND P0, PT, R178, R177, PT ;  /* 0x000000b1b200720c */ /* 0x008ff60003f04270 */
[----:B------:R-:W-:Y:S02]  /*d5c0*/  @!UPT UIADD3 URZ, URZ, URZ, URZ ;  /* 0x0000003f3f3ff290 */ /* 0x000fe4000fffe03f */
[----:B------:R-:W-:-:S05]  /*d5d0*/  @P0 BRA `(.L_x_446) ;  /* 0xffffd26000000947 */ /* 0x000fca000383ffff */
.L_x_441:
[----:B------:R-:W2:Y:S04]  /*d5e0*/  LDL R2, [R1+0x30] ;  /* 0x0000300001027983 */ /* 0x000ea80000100800 */
[----:B------:R-:W2:Y:S02]  /*d5f0*/  LDL R0, [R1+0x20] ;  /* 0x0000200001007983 */ /* 0x000ea40000100800 */
[----:B--2---:R-:W-:-:S13]  /*d600*/  ISETP.GE.AND P0, PT, R0, R2, PT ;  /* 0x000000020000720c */ /* 0x004fda0003f06270 */
[----:B------:R-:W-:Y:S05]  /*d610*/  @!P0 BRA `(.L_x_447) ;  /* 0x00003a0000008947 */ /* 0x000fea0003800000 */
[----:B------:R-:W-:Y:S02]  /*d620*/  MOV R134, R132 ;  /* 0x0000008400867202 */ /* 0x000fe40000000f00 */
[----:B------:R-:W-:Y:S02]  /*d630*/  MOV R2, R133 ;  /* 0x0000008500027202 */ /* 0x000fe40000000f00 */
.L_x_458:
[----:B--2---:R-:W2:Y:S01]  /*d640*/  LDL R21, [R1+0x20] ;  /* 0x0000200001157983 */ /* 0x004ea20000100800 */
[----:B------:R-:W-:Y:S04]  /*d650*/  DEPBAR.LE SB0, 0x0 ;  /* 0x000080000000791a */ /* 0x000fe80000000000 */
[----:B------:R-:W-:Y:S01]  /*d660*/  WARPSYNC 0xffffffff ;  /* 0xffffffff00007948 */ /* 0x000fe20003800000 */
[----:B------:R-:W3:Y:S01]  /*d670*/  LDL.64 R10, [R1+0x58] ;  /* 0x00005800010a7983 */ /* 0x000ee20000100a00 */
[----:B------:R-:W-:Y:S05]  /*d680*/  BSSY B0, `(.L_x_448) ;  /* 0x0000125000007945 */ /* 0x000fea0003800000 */
[----:B------:R-:W4:Y:S06]  /*d690*/  LDL.64 R8, [R1+0x48] ;  /* 0x0000480001087983 */ /* 0x000f2c0000100a00 */
[----:B------:R-:W5:Y:S06]  /*d6a0*/  LDL R20, [R1+0x14] ;  /* 0x0000140001147983 */ /* 0x000f6c0000100800 */
[----:B------:R-:W3:Y:S06]  /*d6b0*/  LDL R14, [R1] ;  /* 0x00000000010e7983 */ /* 0x000eec0000100800 */
[----:B------:R-:W4:Y:S06]  /*d6c0*/  LDL R22, [R1+0x18] ;  /* 0x0000180001167983 */ /* 0x000f2c0000100800 */
[----:B------:R-:W1:Y:S06]  /*d6d0*/  S2R R3, SR_TID.X ;  /* 0x0000000000037919 */ /* 0x000e6c0000002100 */
[----:B------:R-:W-:Y:S06]  /*d6e0*/  BAR.SYNC.DEFER_BLOCKING 0x0 ;  /* 0x0000000000007b1d */ /* 0x000fec0000010000 */
[----:B------:R-:W-:Y:S06]  /*d6f0*/  LDSM.16.M88.4 R16, [R135+0x800] ;  /* 0x000800008710783b */ /* 0x000fec0000000200 */
[----:B------:R-:W-:Y:S06]  /*d700*/  LDSM.16.M88.4 R24, [R135+0x1000] ;  /* 0x001000008718783b */ /* 0x000fec0000000200 */
[----:B------:R-:W-:Y:S06]  /*d710*/  LDSM.16.M88.4 R168, [R242] ;  /* 0x00000000f2a8783b */ /* 0x000fec0000000200 */
[----:B------:R-:W-:Y:S01]  /*d720*/  LDSM.16.M88.4 R172, [R252] ;  /* 0x00000000fcac783b */ /* 0x000fe20000000200 */
[----:B-1----:R-:W-:Y:S11]  /*d730*/  ISETP.GT.AND P1, PT, R3, 0x7f, PT ;  /* 0x0000007f0300780c */ /* 0x002ff60003f24270 */
[----:B------:R-:W-:Y:S02]  /*d740*/  @!UPT UIADD3 URZ, URZ, URZ, URZ ;  /* 0x0000003f3f3ff290 */ /* 0x000fe4000fffe03f */
[----:B------:R-:W-:Y:S02]  /*d750*/  @!P1 MOV R6, c[0x0][0x20c] ;  /* 0x0000830000069a02 */ /* 0x000fe40000000f00 */
[----:B--2---:R-:W-:Y:S01]  /*d760*/  SHF.R.S32.HI R0, RZ, 0x1f, R21 ;  /* 0x0000001fff007819 */ /* 0x004fe20000011415 */
[C---:B------:R-:W-:Y:S04]  /*d770*/  IMAD.WIDE.U32 R4, R21.reuse, c[0x0][0x208], RZ ;  /* 0x0000820015047a25 */ /* 0x040fe800078e00ff */
[----:B------:R-:W-:Y:S04]  /*d780*/  IMAD R0, R0, c[0x0][0x208], RZ ;  /* 0x0000820000007a24 */ /* 0x000fe800078e02ff */
[----:B------:R-:W-:Y:S05]  /*d790*/  IMAD R0, R21, c[0x0][0x20c], R0 ;  /* 0x0000830015007a24 */ /* 0x000fea00078e0200 */
[----:B------:R-:W-:Y:S01]  /*d7a0*/  IADD3 R0, R5, R0, RZ ;  /* 0x0000000005007210 */ /* 0x000fe20007ffe0ff */
[----:B------:R-:W-:Y:S01]  /*d7b0*/  IMAD.WIDE.U32 R4, R4, 0x30, RZ ;  /* 0x0000003004047825 */ /* 0x000fe200078e00ff */
[----:B-----5:R-:W-:Y:S03]  /*d7c0*/  LOP3.LUT P2, RZ, R20, 0x200, RZ, 0xc0, !PT ;  /* 0x0000020014ff7812 */ /* 0x020fe6000784c0ff */
[----:B------:R-:W-:Y:S01]  /*d7d0*/  IMAD R3, R0, 0x30, RZ ;  /* 0x0000003000037824 */ /* 0x000fe200078e02ff */
[----:B------:R-:W-:Y:S02]  /*d7e0*/  @!P1 MOV R0, c[0x0][0x208] ;  /* 0x0000820000009a02 */ /* 0x000fe40000000f00 */
[----:B------:R-:W-:Y:S02]  /*d7f0*/  LOP3.LUT P6, RZ, R20, 0x100, RZ, 0xc0, !PT ;  /* 0x0000010014ff7812 */ /* 0x000fe400078cc0ff */
[----:B------:R-:W-:Y:S01]  /*d800*/  IADD3 R3, R5, R3, RZ ;  /* 0x0000000305037210 */ /* 0x000fe20007ffe0ff */
[----:B---3--:R-:W-:Y:S01]  /*d810*/  LDSM.16.M88.4 R176, [R14] ;  /* 0x000000000eb0783b */ /* 0x008fe20000000200 */
[-C--:B------:R-:W-:Y:S02]  /*d820*/  @!P1 LEA R5, P0, R0, R4.reuse, 0x5 ;  /* 0x0000000400059211 */ /* 0x080fe400078028ff */
[----:B------:R-:W-:Y:S02]  /*d830*/  LOP3.LUT P5, RZ, R20, 0x80, RZ, 0xc0, !PT ;  /* 0x0000008014ff7812 */ /* 0x000fe400078ac0ff */
[----:B------:R-:W-:Y:S02]  /*d840*/  @!P1 LEA.HI.X R6, R0, R3, R6, 0x5, P0 ;  /* 0x0000000300069211 */ /* 0x000fe400000f2c06 */
[----:B------:R-:W-:Y:S02]  /*d850*/  IADD3 R0, P0, R10, R4, RZ ;  /* 0x000000040a007210 */ /* 0x000fe40007f1e0ff */
[----:B------:R-:W-:Y:S02]  /*d860*/  LOP3.LUT P4, RZ, R20, 0x40, RZ, 0xc0, !PT ;  /* 0x0000004014ff7812 */ /* 0x000fe4000788c0ff */
[-C--:B----4-:R-:W-:Y:S02]  /*d870*/  IADD3.X R3, R3, R9.reuse, RZ, P0, !PT ;  /* 0x0000000903037210 */ /* 0x090fe400007fe4ff */
[C---:B------:R-:W-:Y:S04]  /*d880*/  LEA R12, P0, R0.reuse, c[0x0][0x1f8], 0x1 ;  /* 0x00007e00000c7a11 */ /* 0x040fe800078008ff */
[----:B------:R-:W-:Y:S02]  /*d890*/  LEA.HI.X R13, R0, c[0x0][0x1fc], R3, 0x1, P0 ;  /* 0x00007f00000d7a11 */ /* 0x000fe400000f0c03 */
[----:B------:R-:W-:Y:S04]  /*d8a0*/  @!P1 IADD3 R0, P0, R5, R10, RZ ;  /* 0x0000000a05009210 */ /* 0x000fe80007f1e0ff */
[----:B------:R-:W-:Y:S02]  /*d8b0*/  @!P1 IADD3.X R3, R6, R9, RZ, P0, !PT ;  /* 0x0000000906039210 */ /* 0x000fe400007fe4ff */
[----:B------:R-:W1:Y:S01]  /*d8c0*/  LDSM.16.M88.4 R8, [R135] ;  /* 0x000000008708783b */ /* 0x000e620000000200 */
[C---:B------:R-:W-:Y:S04]  /*d8d0*/  @!P1 LEA R132, P0, R0.reuse, c[0x0][0x1f8], 0x1 ;  /* 0x00007e0000849a11 */ /* 0x040fe800078008ff */
[----:B------:R-:W-:Y:S01]  /*d8e0*/  @!P1 LEA.HI.X R133, R0, c[0x0][0x1fc], R3, 0x1, P0 ;  /* 0x00007f0000859a11 */ /* 0x000fe200000f0c03 */
[----:B------:R-:W-:Y:S01]  /*d8f0*/  @!PT LDS RZ, [RZ] ;  /* 0x00000000fffff984 */ /* 0x000fe20000000800 */
[----:B------:R-:W-:Y:S01]  /*d900*/  @!PT LDS RZ, [RZ] ;  /* 0x00000000fffff984 */ /* 0x000fe20000000800 */
[----:B------:R-:W-:Y:S01]  /*d910*/  @!PT LDS RZ, [RZ] ;  /* 0x00000000fffff984 */ /* 0x000fe20000000800 */
[----:B------:R2:W-:Y:S01]  /*d920*/  LDGSTS.E.BYPASS.LTC128B.128 [R22+0x4080], [R12.64], !P2 ;  /* 0x040800000c167fae */ /* 0x0005e2000d101d46 */
[----:B------:R-:W-:Y:S02]  /*d930*/  MOV R0, R20 ;  /* 0x0000001400007202 */ /* 0x000fe40000000f00 */
[----:B------:R-:W-:Y:S03]  /*d940*/  MOV R3, R21 ;  /* 0x0000001500037202 */ /* 0x000fe60000000f00 */
[----:B------:R2:W-:Y:S06]  /*d950*/  LDGSTS.E.BYPASS.LTC128B.128 [R22+0x5880], [R12.64+0x80], !P6 ;  /* 0x058800800c167fae */ /* 0x0005ec000f101d46 */
[----:B------:R2:W-:Y:S06]  /*d960*/  LDGSTS.E.BYPASS.LTC128B.128 [R22+0x7080], [R12.64+0x100], !P5 ;  /* 0x070801000c167fae */ /* 0x0005ec000e901d46 */
[----:B------:R2:W-:Y:S06]  /*d970*/  LDGSTS.E.BYPASS.LTC128B.128 [R22+0x8880], [R12.64+0x180], !P4 ;  /* 0x088801800c167fae */ /* 0x0005ec000e101d46 */
[----:B------:R3:W-:Y:S06]  /*d980*/  @!P1 LDGSTS.E.BYPASS.LTC128B.128 [R22+0x5080], [R132.64], !P2 ;  /* 0x0508000084169fae */ /* 0x0007ec000d101d46 */
[----:B------:R3:W-:Y:S01]  /*d990*/  @!P1 LDGSTS.E.BYPASS.LTC128B.128 [R22+0x6880], [R132.64+0x80], !P6 ;  /* 0x0688008084169fae */ /* 0x0007e2000f101d46 */
[C---:B-1----:R-:W-:Y:S05]  /*d9a0*/  HMMA.16816.F32 R4, R160.reuse, R8, RZ ;  /* 0x00000008a004723c */ /* 0x042fea00000018ff */
[----:B------:R3:W-:Y:S03]  /*d9b0*/  @!P1 LDGSTS.E.BYPASS.LTC128B.128 [R22+0x8080], [R132.64+0x100], !P5 ;  /* 0x0808010084169fae */ /* 0x0007e6000e901d46 */
[C---:B------:R-:W-:Y:S03]  /*d9c0*/  HMMA.16816.F32 R8, R160.reuse, R10, RZ ;  /* 0x0000000aa008723c */ /* 0x040fe600000018ff */
[----:B------:R3:W-:Y:S06]  /*d9d0*/  @!P1 LDGSTS.E.BYPASS.LTC128B.128 [R22+0x9880], [R132.64+0x180], !P4 ;  /* 0x0988018084169fae */ /* 0x0007ec000e101d46 */
[----:B------:R-:W0:Y:S01]  /*d9e0*/  LDGDEPBAR ;  /* 0x00000000000079af */ /* 0x000e220000000000 */
[C---:B--2---:R-:W-:Y:S08]  /*d9f0*/  HMMA.16816.F32 R12, R160.reuse, R16, RZ ;  /* 0x00000010a00c723c */ /* 0x044ff000000018ff */
[C---:B------:R-:W-:Y:S08]  /*da00*/  HMMA.16816.F32 R16, R160.reuse, R18, RZ ;  /* 0x00000012a010723c */ /* 0x040ff000000018ff */
[C---:B---3--:R-:W-:Y:S08]  /*da10*/  HMMA.16816.F32 R20, R160.reuse, R24, RZ ;  /* 0x00000018a014723c */ /* 0x048ff000000018ff */
        /* <DEDUP_REMOVED lines=127> */
[C---:B------:R-:W-:Y:S07]  /*e210*/  HMMA.16816.F32 R8, R232.reuse, R174, R8 ;  /* 0x000000aee808723c */ /* 0x040fee0000001808 */
[----:B------:R-:W-:Y:S09]  /*e220*/  MOV R175, R0 ;  /* 0x0000000000af7202 */ /* 0x000ff20000000f00 */
        /* <DEDUP_REMOVED lines=11> */
[----:B------:R1:W2:Y:S02]  /*e2e0*/  MUFU.TANH R4, R0 ;  /* 0x0000000000047308 */ /* 0x0002a40000002400 */
[----:B-1----:R-:W-:Y:S01]  /*e2f0*/  FMUL.FTZ R0, R7, c[0x0][0x320] ;  /* 0x0000c80007007a20 */ /* 0x002fe20000410000 */
[----:B--2---:R-:W-:Y:S07]  /*e300*/  STL [R1+0x1c], R4 ;  /* 0x00001c0401007387 */ /* 0x004fee0000100800 */
[----:B------:R1:W2:Y:S01]  /*e310*/  MUFU.TANH R179, R0 ;  /* 0x0000000000b37308 */ /* 0x0002a20000002400 */
[----:B------:R-:W3:Y:S01]  /*e320*/  LDSM.16.M88.4 R4, [R236+0x5800] ;  /* 0x00580000ec04783b */ /* 0x000ee20000000200 */
[----:B------:R-:W-:Y:S05]  /*e330*/  DEPBAR.LE SB0, 0x0 ;  /* 0x000080000000791a */ /* 0x000fea0000000000 */
        /* <DEDUP_REMOVED lines=8> */
[----:B-1----:R-:W-:Y:S04]  /*e3c0*/  FMUL.FTZ R0, R9, c[0x0][0x320] ;  /* 0x0000c80009007a20 */ /* 0x002fe80000410000 */
        /* <DEDUP_REMOVED lines=24> */
[----:B-1----:R-:W-:Y:S02]  /*e550*/  FMUL.FTZ R0, R24, c[0x0][0x320] ;  /* 0x0000c80018007a20 */ /* 0x002fe40000410000 */
[----:B------:R-:W5:Y:S06]  /*e560*/  LDL R24, [R1+0x30] ;  /* 0x0000300001187983 */ /* 0x000f6c0000100800 */
[----:B------:R1:W1:Y:S02]  /*e570*/  MUFU.TANH R11, R0 ;  /* 0x00000000000b7308 */ /* 0x0002640000002400 */
[----:B-1----:R-:W-:Y:S01]  /*e580*/  FMUL.FTZ R0, R25, c[0x0][0x320] ;  /* 0x0000c80019007a20 */ /* 0x002fe20000410000 */
[----:B------:R-:W-:Y:S07]  /*e590*/  MOV R25, R8 ;  /* 0x0000000800197202 */ /* 0x000fee0000000f00 */
[----:B------:R1:W1:Y:S02]  /*e5a0*/  MUFU.TANH R10, R0 ;  /* 0x00000000000a7308 */ /* 0x0002640000002400 */
[----:B-1----:R-:W-:Y:S08]  /*e5b0*/  FMUL.FTZ R0, R26, c[0x0][0x320] ;  /* 0x0000c8001a007a20 */ /* 0x002ff00000410000 */
[----:B------:R1:W1:Y:S02]  /*e5c0*/  MUFU.TANH R22, R0 ;  /* 0x0000000000167308 */ /* 0x0002640000002400 */
[----:B-1----:R-:W-:Y:S08]  /*e5d0*/  FMUL.FTZ R0, R27, c[0x0][0x320] ;  /* 0x0000c8001b007a20 */ /* 0x002ff00000410000 */
[----:B------:R1:W1:Y:S01]  /*e5e0*/  MUFU.TANH R21, R0 ;  /* 0x0000000000157308 */ /* 0x0002620000002400 */
[----:B-----5:R-:W-:Y:S11]  /*e5f0*/  ISETP.GT.AND P0, PT, R25, R24, PT ;  /* 0x000000181900720c */ /* 0x020ff60003f04270 */
[----:B------:R-:W-:Y:S02]  /*e600*/  @!UPT UIADD3 URZ, URZ, URZ, URZ ;  /* 0x0000003f3f3ff290 */ /* 0x000fe4000fffe03f */
[----:B------:R-:W-:-:S05]  /*e610*/  @!P0 BRA `(.L_x_449) ;  /* 0x000002b000008947 */ /* 0x000fca0003800000 */
[----:B-1234-:R-:W2:Y:S01]  /*e620*/  LDL.64 R26, [R1+0x50] ;  /* 0x00005000011a7983 */ /* 0x01eea20000100a00 */
[----:B------:R-:W-:Y:S03]  /*e630*/  IADD3 R0, R25, -0x1, RZ ;  /* 0xffffffff19007810 */ /* 0x000fe60007ffe0ff */
        /* <DEDUP_REMOVED lines=41> */
.L_x_449:
[----:B-1234-:R-:W-:Y:S05]  /*e8d0*/  BSYNC B0 ;  /* 0x0000000000007941 */ /* 0x01efea0003800000 */
.L_x_448:
[----:B------:R-:W2:Y:S01]  /*e8e0*/  LDL R3, [R1+0x68] ;  /* 0x0000680001037983 */ /* 0x000ea20000100800 */
[----:B------:R-:W-:Y:S01]  /*e8f0*/  IMAD.MOV.U32 R4, RZ, RZ, c[0x0][0x2c4] ;  /* 0x0000b100ff047624 */ /* 0x000fe200078e00ff */
        /* <DEDUP_REMOVED lines=35> */
.L_x_452:
[----:B------:R-:W-:Y:S04]  /*eb30*/  MOV R9, c[0x0][0x32c] ;  /* 0x0000cb0000097a02 */ /* 0x000fe80000000f00 */
[----:B------:R-:W-:Y:S11]  /*eb40*/  ISETP.NE.AND P0, PT, R9, 0x1, PT ;  /* 0x000000010900780c */ /* 0x000ff60003f05270 */
[----:B------:R-:W-:Y:S02]  /*eb50*/  @!UPT UIADD3 URZ, URZ, URZ, URZ ;  /* 0x0000003f3f3ff290 */ /* 0x000fe4000fffe03f */
[----:B------:R-:W-:Y:S05]  /*eb60*/  @P0 IMAD.HI.U32 R9, R5, c[0x0][0x330], RZ ;  /* 0x0000cc0005090a27 */ /* 0x000fea00078e00ff */
[----:B------:R-:W-:Y:S02]  /*eb70*/  @P0 SHF.R.U32.HI R5, RZ, c[0x0][0x334], R9 ;  /* 0x0000cd00ff050a19 */ /* 0x000fe40000011609 */
.L_x_453:
[----:B------:R-:W-:Y:S05]  /*eb80*/  BSYNC B0 ;  /* 0x0000000000007941 */ /* 0x000fea0003800000 */
.L_x_451:
[----:B------:R-:W-:Y:S04]  /*eb90*/  IMAD.IADD R9, R0, 0x1, -R26 ;  /* 0x0000000100097824 */ /* 0x000fe800078e0a1a */
[----:B------:R-:W-:Y:S05]  /*eba0*/  IMAD R5, R5, c[0x0][0x32c], R9 ;  /* 0x0000cb0005057a24 */ /* 0x000fea00078e0209 */
[----:B------:R-:W-:Y:S02]  /*ebb0*/  IMNMX R3, R3, R5, !PT ;  /* 0x0000000503037217 */ /* 0x000fe40007800200 */
[----:B------:R-:W-:Y:S04]  /*ebc0*/  IADD3 R5, R5, c[0x0][0x32c], RZ ;  /* 0x0000cb0005057a10 */ /* 0x000fe80007ffe0ff */
[----:B------:R-:W-:Y:S02]  /*ebd0*/  IMNMX R4, R4, R5, PT ;  /* 0x0000000504047217 */ /* 0x000fe40003800200 */
.L_x_450:
        /* <DEDUP_REMOVED lines=70> */
[----:B------:R-:W2:Y:S01]  /*f040*/  LDL R173, [R1+0x38] ;  /* 0x0000380001ad7983 */ /* 0x000ea20000100800 */
[----:B------:R-:W-:Y:S01]  /*f050*/  BSSY B0, `(.L_x_455) ;  /* 0x0000012000007945 */ /* 0x000fe20003800000 */
[----:B--2---:R-:W-:Y:S04]  /*f060*/  IADD3 R5, -R27, R173, R5 ;  /* 0x000000ad1b057210 */ /* 0x004fe80007ffe105 */
        /* <DEDUP_REMOVED lines=11> */
.L_x_456:
[----:B------:R-:W-:Y:S04]  /*f120*/  MOV R6, c[0x0][0x32c] ;  /* 0x0000cb0000067a02 */ /* 0x000fe80000000f00 */
[----:B------:R-:W-:Y:S11]  /*f130*/  ISETP.NE.AND P0, PT, R6, 0x1, PT ;  /* 0x000000010600780c */ /* 0x000ff60003f05270 */
[----:B------:R-:W-:Y:S02]  /*f140*/  @!UPT UIADD3 URZ, URZ, URZ, URZ ;  /* 0x0000003f3f3ff290 */ /* 0x000fe4000fffe03f */
[----:B------:R-:W-:Y:S05]  /*f150*/  @P0 IMAD.HI.U32 R6, R5, c[0x0][0x330], RZ ;  /* 0x0000cc0005060a27 */ /* 0x000fea00078e00ff */
[----:B------:R-:W-:Y:S02]  /*f160*/  @P0 SHF.R.U32.HI R5, RZ, c[0x0][0x334], R6 ;  /* 0x0000cd00ff050a19 */ /* 0x000fe40000011606 */
.L_x_457:
[----:B------:R-:W-:Y:S05]  /*f170*/  BSYNC B0 ;  /* 0x0000000000007941 */ /* 0x000fea0003800000 */
.L_x_455:
[----:B------:R-:W-:Y:S04]  /*f180*/  IMAD.IADD R0, R0, 0x1, -R26 ;  /* 0x0000000100007824 */ /* 0x000fe800078e0a1a */
[----:B------:R-:W-:Y:S05]  /*f190*/  IMAD R0, R5, c[0x0][0x32c], R0 ;  /* 0x0000cb0005007a24 */ /* 0x000fea00078e0200 */
[----:B------:R-:W-:Y:S02]  /*f1a0*/  IMNMX R3, R3, R0, !PT ;  /* 0x0000000003037217 */ /* 0x000fe40007800200 */
[----:B------:R-:W-:Y:S04]  /*f1b0*/  IADD3 R0, R0, c[0x0][0x32c], RZ ;  /* 0x0000cb0000007a10 */ /* 0x000fe80007ffe0ff */
[----:B------:R-:W-:Y:S02]  /*f1c0*/  IMNMX R4, R4, R0, PT ;  /* 0x0000000004047217 */ /* 0x000fe40003800200 */
.L_x_454:
[----:B------:R-:W-:Y:S01]  /*f1d0*/  FMNMX.FTZ R0, R9, R2, !PT ;  /* 0x0000000209007209 */ /* 0x000fe20007810000 */
[----:B------:R-:W2:Y:S01]  /*f1e0*/  LDL.LU R132, [R1+0x1c] ;  /* 0x00001c0001847983 */ /* 0x000ea20000300800 */
[----:B------:R-:W-:Y:S02]  /*f1f0*/  MOV R6, R25 ;  /* 0x0000001900067202 */ /* 0x000fe40000000f00 */
        /* <DEDUP_REMOVED lines=40> */
[----:B------:R-:W-:Y:S01]  /*f480*/  FFMA.FTZ R20, R14, c[0x0][0x2d0], -R2 ;  /* 0x0000b4000e147a23 */ /* 0x000fe20000010802 */
[----:B------:R-:W-:Y:S02]  /*f490*/  MOV R14, R16 ;  /* 0x00000010000e7202 */ /* 0x000fe40000000f00 */
        /* <DEDUP_REMOVED lines=98> */
[----:B------:R-:W-:Y:S02]  /*fac0*/  ISETP.GT.AND P0, PT, R3, 0x29, !P6 ;  /* 0x000000290300780c */ /* 0x000fe40007704270 */
[----:B------:R-:W1:Y:S01]  /*fad0*/  MUFU.EX2 R3, R8 ;  /* 0x0000000800037308 */ /* 0x000e620000000800 */
[----:B------:R-:W-:Y:S02]  /*fae0*/  MOV R22, R168 ;  /* 0x000000a800167202 */ /* 0x000fe40000000f00 */
[----:B------:R-:W-:Y:S04]  /*faf0*/  ISETP.LT.OR P0, PT, R4, 0x2a, P0 ;  /* 0x0000002a0400780c */ /* 0x000fe80000701670 */
[----:B------:R-:W-:Y:S01]  /*fb00*/  FSEL R132, R21, -INF , !P0 ;  /* 0xff80000015847808 */ /* 0x000fe20004000000 */
[C---:B------:R-:W-:Y:S01]  /*fb10*/  FMUL.FTZ R21, R2.reuse, R141 ;  /* 0x0000008d02157220 */ /* 0x040fe20000410000 */
[----:B------:R-:W-:Y:S01]  /*fb20*/  MOV R141, R11 ;  /* 0x0000000b008d7202 */ /* 0x000fe20000000f00 */
[----:B------:R2:W-:Y:S01]  /*fb30*/  MUFU.EX2 R8, R18 ;  /* 0x0000001200087308 */ /* 0x0005e20000000800 */
[----:B---3--:R-:W-:Y:S04]  /*fb40*/  FFMA.FTZ R0, R2, R10, R9 ;  /* 0x0000000a02007223 */ /* 0x008fe80000010009 */
[----:B-1----:R-:W-:Y:S01]  /*fb50*/  FADD.FTZ R4, R3, R0 ;  /* 0x0000000003047221 */ /* 0x002fe20000010000 */
[----:B------:R-:W-:Y:S02]  /*fb60*/  FMNMX.FTZ R0, R5, R134, !PT ;  /* 0x0000008605007209 */ /* 0x000fe40007810000 */
[----:B------:R-:W-:Y:S02]  /*fb70*/  F2FP.PACK_AB R168, R3, R9 ;  /* 0x0000000903a8723e */ /* 0x000fe400000000ff */
[----:B------:R-:W-:Y:S01]  /*fb80*/  FMNMX.FTZ R0, R6, R0, !PT ;  /* 0x0000000006007209 */ /* 0x000fe20007810000 */
[----:B------:R-:W1:Y:S03]  /*fb90*/  MUFU.EX2 R9, R19 ;  /* 0x0000001300097308 */ /* 0x000e660000000800 */
[----:B------:R-:W-:Y:S02]  /*fba0*/  FMNMX.FTZ R0, R7, R0, !PT ;  /* 0x0000000007007209 */ /* 0x000fe40007810000 */
[----:B--2---:R-:W-:Y:S01]  /*fbb0*/  MOV R18, R24 ;  /* 0x0000001800127202 */ /* 0x004fe20000000f00 */
[----:B------:R-:W-:Y:S01]  /*fbc0*/  FMUL.FTZ R24, R2, R136 ;  /* 0x0000008802187220 */ /* 0x000fe20000410000 */
[----:B------:R-:W-:Y:S01]  /*fbd0*/  FMNMX.FTZ R0, R169, R0, !PT ;  /* 0x00000000a9007209 */ /* 0x000fe20007810000 */
[----:B------:R-:W2:Y:S03]  /*fbe0*/  LDL.LU R136, [R1+0x28] ;  /* 0x0000280001887983 */ /* 0x000ea60000300800 */
[----:B------:R-:W-:Y:S04]  /*fbf0*/  FMNMX.FTZ R0, R172, R0, !PT ;  /* 0x00000000ac007209 */ /* 0x000fe80007810000 */
[----:B------:R-:W-:Y:S04]  /*fc00*/  FMNMX.FTZ R0, R173, R0, !PT ;  /* 0x00000000ad007209 */ /* 0x000fe80007810000 */
[----:B------:R-:W-:Y:S04]  /*fc10*/  FMNMX.FTZ R0, R175, R0, !PT ;  /* 0x00000000af007209 */ /* 0x000fe80007810000 */
[----:B------:R-:W-:Y:S01]  /*fc20*/  FMNMX.FTZ R0, R174, R0, !PT ;  /* 0x00000000ae007209 */ /* 0x000fe20007810000 */
[----:B-1----:R-:W-:Y:S01]  /*fc30*/  FADD.FTZ R4, R9, R4 ;  /* 0x0000000409047221 */ /* 0x002fe20000010000 */
[----:B------:R-:W-:Y:S01]  /*fc40*/  F2FP.PACK_AB R170, R8, R9 ;  /* 0x0000000908aa723e */ /* 0x000fe200000000ff */
[----:B------:R-:W-:Y:S01]  /*fc50*/  FMUL.FTZ R9, R2, R153 ;  /* 0x0000009902097220 */ /* 0x000fe20000410000 */
[----:B------:R-:W-:Y:S01]  /*fc60*/  FMNMX.FTZ R0, R176, R0, !PT ;  /* 0x00000000b0007209 */ /* 0x000fe20007810000 */
[----:B------:R-:W-:Y:S01]  /*fc70*/  FADD.FTZ R179, R8, R4 ;  /* 0x0000000408b37221 */ /* 0x000fe20000010000 */
[----:B------:R-:W-:Y:S01]  /*fc80*/  MOV R19, R25 ;  /* 0x0000001900137202 */ /* 0x000fe20000000f00 */
[C---:B------:R-:W-:Y:S01]  /*fc90*/  FMUL.FTZ R8, R2.reuse, R152 ;  /* 0x0000009802087220 */ /* 0x040fe20000410000 */
[----:B------:R-:W-:Y:S01]  /*fca0*/  FMNMX.FTZ R0, R177, R0, !PT ;  /* 0x00000000b1007209 */ /* 0x000fe20007810000 */
[----:B------:R-:W-:Y:S01]  /*fcb0*/  FMUL.FTZ R25, R2, R137 ;  /* 0x0000008902197220 */ /* 0x000fe20000410000 */
[----:B------:R-:W-:Y:S02]  /*fcc0*/  MOV R145, R19 ;  /* 0x0000001300917202 */ /* 0x000fe40000000f00 */
[----:B------:R-:W-:Y:S02]  /*fcd0*/  FMNMX.FTZ R0, R178, R0, !PT ;  /* 0x00000000b2007209 */ /* 0x000fe40007810000 */
[----:B------:R-:W-:Y:S02]  /*fce0*/  MOV R153, R171 ;  /* 0x000000ab00997202 */ /* 0x000fe40000000f00 */
[----:B------:R-:W-:Y:S01]  /*fcf0*/  FMNMX.FTZ R0, R132, R0, !PT ;  /* 0x0000000084007209 */ /* 0x000fe20007810000 */
[----:B------:R-:W-:Y:S04]  /*fd00*/  MUFU.EX2 R145, R145 ;  /* 0x0000009100917308 */ /* 0x000fe80000000800 */
        /* <DEDUP_REMOVED lines=18> */
[----:B------:R-:W1:Y:S10]  /*fe30*/  MUFU.EX2 R0, R0 ;  /* 0x0000000000007308 */ /* 0x000e740000000800 */
[----:B------:R3:W2:Y:S10]  /*fe40*/  MUFU.EX2 R140, R10 ;  /* 0x0000000a008c7308 */ /* 0x0006b40000000800 */
[----:B------:R4:W2:Y:S01]  /*fe50*/  MUFU.EX2 R152, R6 ;  /* 0x0000000600987308 */ /* 0x0008a20000000800 */
[C---:B-1----:R-:W-:Y:S02]  /*fe60*/  FMUL.FTZ R11, R0.reuse, R155 ;  /* 0x0000009b000b7220 */ /* 0x042fe40000410000 */
[----:B------:R-:W5:Y:S01]  /*fe70*/  LDL R155, [R1+0x4] ;  /* 0x00000400019b7983 */ /* 0x000f620000100800 */
[C---:B------:R-:W-:Y:S02]  /*fe80*/  FMUL.FTZ R26, R0.reuse, R138 ;  /* 0x0000008a001a7220 */ /* 0x040fe40000410000 */
[C---:B------:R-:W-:Y:S04]  /*fe90*/  FMUL.FTZ R27, R0.reuse, R139 ;  /* 0x0000008b001b7220 */ /* 0x040fe80000410000 */
[----:B------:R-:W-:Y:S01]  /*fea0*/  MUFU.EX2 R157, R157 ;  /* 0x0000009d009d7308 */ /* 0x000fe20000000800 */
[C---:B------:R-:W-:Y:S02]  /*feb0*/  FMUL.FTZ R22, R0.reuse, R142 ;  /* 0x0000008e00167220 */ /* 0x040fe40000410000 */
[C---:B------:R-:W-:Y:S02]  /*fec0*/  FMUL.FTZ R23, R0.reuse, R143 ;  /* 0x0000008f00177220 */ /* 0x040fe40000410000 */
[C---:B------:R-:W-:Y:S01]  /*fed0*/  FMUL.FTZ R7, R0.reuse, R159 ;  /* 0x0000009f00077220 */ /* 0x040fe20000410000 */
[----:B------:R-:W-:Y:S01]  /*fee0*/  MOV R159, R15 ;  /* 0x0000000f009f7202 */ /* 0x000fe20000000f00 */
[C---:B---3--:R-:W-:Y:S01]  /*fef0*/  FMUL.FTZ R10, R0.reuse, R154 ;  /* 0x0000009a000a7220 */ /* 0x048fe20000410000 */
[----:B------:R-:W-:Y:S01]  /*ff00*/  MOV R154, R18 ;  /* 0x00000012009a7202 */ /* 0x000fe20000000f00 */
[C---:B------:R-:W-:Y:S02]  /*ff10*/  FMUL.FTZ R15, R0.reuse, R151 ;  /* 0x00000097000f7220 */ /* 0x040fe40000410000 */
[C---:B------:R-:W-:Y:S02]  /*ff20*/  FMUL.FTZ R18, R0.reuse, R146 ;  /* 0x0000009200127220 */ /* 0x040fe40000410000 */
[C---:B------:R-:W-:Y:S02]  /*ff30*/  FMUL.FTZ R19, R0.reuse, R147 ;  /* 0x0000009300137220 */ /* 0x040fe40000410000 */
[C---:B----4-:R-:W-:Y:S01]  /*ff40*/  FMUL.FTZ R6, R0.reuse, R158 ;  /* 0x0000009e00067220 */ /* 0x050fe20000410000 */
[----:B------:R-:W-:Y:S01]  /*ff50*/  MOV R158, R14 ;  /* 0x0000000e009e7202 */ /* 0x000fe20000000f00 */
        /* <DEDUP_REMOVED lines=59> */
[C---:B------:R-:W-:Y:S01]  /*10310*/  F2FP.PACK_AB R169, R152.reuse, R140 ;  /* 0x0000008c98a9723e */ /* 0x040fe200000000ff */
[----:B------:R-:W-:Y:S02]  /*10320*/  FADD.FTZ R144, R152, R144 ;  /* 0x0000009098907221 */ /* 0x000fe40000010000 */
[----:B------:R-:W2:Y:S03]  /*10330*/  MUFU.EX2 R146, R0 ;  /* 0x0000000000927308 */ /* 0x000ea60000000800 */
[----:B------:R-:W-:Y:S07]  /*10340*/  LDSM.16.MT88.4 R140, [R238+0x800] ;  /* 0x00080000ee8c783b */ /* 0x000fee0000004200 */
[----:B------:R-:W-:Y:S01]  /*10350*/  MUFU.EX2 R152, R159 ;  /* 0x0000009f00987308 */ /* 0x000fe20000000800 */
[----:B--2---:R-:W-:Y:S01]  /*10360*/  F2FP.PACK_AB R171, R146, R147 ;  /* 0x0000009392ab723e */ /* 0x004fe200000000ff */
[--C-:B------:R-:W-:Y:S01]  /*10370*/  FFMA.FTZ R0, R172, c[0x0][0x2d0], -R134.reuse ;  /* 0x0000b400ac007a23 */ /* 0x100fe20000010886 */
[----:B------:R-:W-:Y:S05]  /*10380*/  MOV R172, R148 ;  /* 0x0000009400ac7202 */ /* 0x000fea0000000f00 */
        /* <DEDUP_REMOVED lines=67> */
[----:B--2---:R-:W-:Y:S01]  /*107c0*/  F2FP.PACK_AB R168, R179, R175 ;  /* 0x000000afb3a8723e */ /* 0x004fe200000000ff */
[----:B------:R-:W-:Y:S01]  /*107d0*/  FADD.FTZ R2, R149, R2 ;  /* 0x0000000295027221 */ /* 0x000fe20000010000 */
[----:B------:R-:W-:Y:S01]  /*107e0*/  MOV R176, R158 ;  /* 0x0000009e00b07202 */ /* 0x000fe20000000f00 */
[----:B------:R1:W-:Y:S01]  /*107f0*/  MUFU.EX2 R172, R0 ;  /* 0x0000000000ac7308 */ /* 0x0003e20000000800 */
[C---:B------:R-:W-:Y:S05]  /*10800*/  HMMA.16816.F32 R4, R136.reuse, R140, R4 ;  /* 0x0000008c8804723c */ /* 0x040fea0000001804 */
[----:B------:R-:W-:Y:S03]  /*10810*/  FADD.FTZ R2, R150, R2 ;  /* 0x0000000296027221 */ /* 0x000fe60000010000 */
[C---:B------:R-:W-:Y:S01]  /*10820*/  HMMA.16816.F32 R8, R136.reuse, R142, R8 ;  /* 0x0000008e8808723c */ /* 0x040fe20000001808 */
[----:B------:R-:W2:Y:S03]  /*10830*/  LDSM.16.MT88.4 R140, [R240+0x800] ;  /* 0x00080000f08c783b */ /* 0x000ea60000004200 */
[----:B------:R-:W-:Y:S04]  /*10840*/  FADD.FTZ R2, R148, R2 ;  /* 0x0000000294027221 */ /* 0x000fe80000010000 */
[----:B------:R-:W-:Y:S04]  /*10850*/  FADD.FTZ R2, R174, R2 ;  /* 0x00000002ae027221 */ /* 0x000fe80000010000 */
[--C-:B-1----:R-:W-:Y:S01]  /*10860*/  FFMA.FTZ R0, R177, c[0x0][0x2d0], -R134.reuse ;  /* 0x0000b400b1007a23 */ /* 0x102fe20000010886 */
[----:B------:R-:W-:Y:S03]  /*10870*/  MOV R177, R153 ;  /* 0x0000009900b17202 */ /* 0x000fe60000000f00 */
[----:B------:R-:W1:Y:S01]  /*10880*/  MUFU.EX2 R173, R0 ;  /* 0x0000000000ad7308 */ /* 0x000e620000000800 */
[----:B------:R-:W-:Y:S01]  /*10890*/  ISETP.GT.AND P0, PT, R176, R177, PT ;  /* 0x000000b1b000720c */ /* 0x000fe20003f04270 */
[C---:B--2---:R-:W-:Y:S03]  /*108a0*/  HMMA.16816.F32 R12, R136.reuse, R140, R12 ;  /* 0x0000008c880c723c */ /* 0x044fe6000000180c */
[----:B-1----:R-:W-:Y:S01]  /*108b0*/  F2FP.PACK_AB R169, R173, R172 ;  /* 0x000000acada9723e */ /* 0x002fe200000000ff */
[--C-:B------:R-:W-:Y:S01]  /*108c0*/  FFMA.FTZ R0, R178, c[0x0][0x2d0], -R134.reuse ;  /* 0x0000b400b2007a23 */ /* 0x100fe20000010886 */
[----:B------:R-:W-:Y:S01]  /*108d0*/  MOV R178, R152 ;  /* 0x0000009800b27202 */ /* 0x000fe20000000f00 */
[----:B------:R-:W-:Y:S01]  /*108e0*/  FFMA.FTZ R134, R132, c[0x0][0x2d0], -R134 ;  /* 0x0000b40084867a23 */ /* 0x000fe20000010886 */
[----:B------:R-:W-:Y:S01]  /*108f0*/  LDSM.16.MT88.4 R152, [R238+0x1000] ;  /* 0x00100000ee98783b */ /* 0x000fe20000004200 */
[C---:B------:R-:W-:Y:S01]  /*10900*/  HMMA.16816.F32 R16, R136.reuse, R142, R16 ;  /* 0x0000008e8810723c */ /* 0x040fe20000001810 */
[----:B------:R1:W-:Y:S06]  /*10910*/  MUFU.EX2 R132, R0 ;  /* 0x0000000000847308 */ /* 0x0003ec0000000800 */
[----:B------:R-:W2:Y:S04]  /*10920*/  LDSM.16.MT88.4 R140, [R239+0x800] ;  /* 0x00080000ef8c783b */ /* 0x000ea80000004200 */
[----:B------:R-:W3:Y:S01]  /*10930*/  MUFU.EX2 R134, R134 ;  /* 0x0000008600867308 */ /* 0x000ee20000000800 */
[----:B-1----:R-:W-:Y:S04]  /*10940*/  FADD.FTZ R0, R156, R151 ;  /* 0x000000979c007221 */ /* 0x002fe80000010000 */
[----:B------:R-:W-:Y:S04]  /*10950*/  FADD.FTZ R0, R157, R0 ;  /* 0x000000009d007221 */ /* 0x000fe80000010000 */
[----:B------:R-:W-:Y:S01]  /*10960*/  FADD.FTZ R0, R175, R0 ;  /* 0x00000000af007221 */ /* 0x000fe20000010000 */
[----:B---3--:R-:W-:Y:S01]  /*10970*/  F2FP.PACK_AB R171, R134, R132 ;  /* 0x0000008486ab723e */ /* 0x008fe200000000ff */
        /* <DEDUP_REMOVED lines=95> */
[----:B------:R-:W-:Y:S02]  /*10f70*/  FADD.FTZ R4, R178, R2 ;  /* 0x00000002b2047221 */ /* 0x000fe40000010000 */
[----:B------:R-:W-:Y:S01]  /*10f80*/  FADD.FTZ R0, R132, R0 ;  /* 0x0000000084007221 */ /* 0x000fe20000010000 */
[-C--:B------:R-:W-:Y:S02]  /*10f90*/  MOV R132, R3.reuse ;  /* 0x0000000300847202 */ /* 0x080fe40000000f00 */
[----:B------:R-:W-:Y:S01]  /*10fa0*/  STL [R1+0x24], R4 ;  /* 0x0000240401007387 */ /* 0x000fe20000100800 */
[----:B------:R-:W-:Y:S01]  /*10fb0*/  FADD.FTZ R2, R134, R0 ;  /* 0x0000000086027221 */ /* 0x000fe20000010000 */
[----:B------:R-:W-:Y:S02]  /*10fc0*/  IADD3 R0, R176, -0x1, RZ ;  /* 0xffffffffb0007810 */ /* 0x000fe40007ffe0ff */
[----:B------:R-:W-:Y:S02]  /*10fd0*/  MOV R134, R3 ;  /* 0x0000000300867202 */ /* 0x000fe40000000f00 */
[----:B------:R1:W-:Y:S04]  /*10fe0*/  STL [R1+0x28], R2 ;  /* 0x0000280201007387 */ /* 0x0003e80000100800 */
[----:B------:R2:W-:Y:S01]  /*10ff0*/  STL [R1+0x20], R0 ;  /* 0x0000200001007387 */ /* 0x0005e20000100800 */
[----:B-1----:R-:W-:Y:S01]  /*11000*/  MOV R2, R133 ;  /* 0x0000008500027202 */ /* 0x002fe20000000f00 */
[----:B------:R-:W-:-:S05]  /*11010*/  @P0 BRA `(.L_x_458) ;  /* 0xffffc62000000947 */ /* 0x000fca000383ffff */
.L_x_447:
[----:B------:R-:W-:Y:S02]  /*11020*/  MOV R7, 0x1f ;  /* 0x0000001f00077802 */ /* 0x000fe40000000f00 */
[----:B------:R-:W-:Y:S01]  /*11030*/  MOV R6, 0xffffffff ;  /* 0xffffffff00067802 */ /* 0x000fe20000000f00 */
[----:B------:R-:W-:Y:S05]  /*11040*/  BRA.DIV ~URZ, `(.L_x_459) ;  /* 0x00005e327f007947 */ /* 0x000fea000b800000 */
[----:B------:R-:W3:Y:S04]  /*11050*/  LDL R2, [R1+0x24] ;  /* 0x0000240001027983 */ /* 0x000ee80000100800 */
[----:B--23--:R2:W3:Y:S02]  /*11060*/  SHFL.BFLY PT, R0, R2, 0x2, 0x1f ;  /* 0x0c401f0002007f89 */ /* 0x00c4e400000e0000 */
.L_x_526:
[----:B--2---:R-:W2:Y:S02]  /*11070*/  LDL.LU R2, [R1+0x24] ;  /* 0x0000240001027983 */ /* 0x004ea40000300800 */
[----:B--23--:R-:W-:Y:S01]  /*11080*/  FADD.FTZ R0, R0, R2 ;  /* 0x0000000200007221 */ /* 0x00cfe20000010000 */
[----:B------:R-:W-:Y:S05]  /*11090*/  BRA.DIV ~URZ, `(.L_x_460) ;  /* 0x00005e427f007947 */ /* 0x000fea000b800000 */
[----:B------:R-:W2:Y:S04]  /*110a0*/  LDL.LU R6, [R1+0x28] ;  /* 0x0000280001067983 */ /* 0x000ea80000300800 */
[----:B------:R-:W3:Y:S02]  /*110b0*/  SHFL.BFLY PT, R5, R0, 0x1, 0x1f ;  /* 0x0c201f0000057f89 */ /* 0x000ee400000e0000 */
[----:B---3--:R-:W-:-:S02]  /*110c0*/  FADD.FTZ R0, R0, R5 ;  /* 0x0000000500007221 */ /* 0x008fc40000010000 */
[----:B--2---:R-:W2:Y:S02]  /*110d0*/  SHFL.BFLY PT, R2, R6, 0x2, 0x1f ;  /* 0x0c401f0006027f89 */ /* 0x004ea400000e0000 */
[----:B-12---:R-:W-:-:S05]  /*110e0*/  FADD.FTZ R4, R2, R6 ;  /* 0x0000000602047221 */ /* 0x006fca0000010000 */
[----:B------:R1:W2:Y:S02]  /*110f0*/  SHFL.BFLY PT, R3, R4, 0x1, 0x1f ;  /* 0x0c201f0004037f89 */ /* 0x0002a400000e0000 */
.L_x_527:
[----:B------:R-:W-:Y:S01]  /*11100*/  FSETP.NE.FTZ.AND P1, PT, R0, RZ, PT ;  /* 0x000000ff0000720b */ /* 0x000fe20003f35000 */
[----:B--2---:R-:W-:Y:S01]  /*11110*/  FADD.FTZ R3, R3, R4 ;  /* 0x0000000403037221 */ /* 0x004fe20000010000 */
[----:B------:R-:W-:Y:S02]  /*11120*/  MOV R2, RZ ;  /* 0x000000ff00027202 */ /* 0x000fe40000000f00 */
[----:B------:R-:W-:Y:S02]  /*11130*/  MOV R24, 0xff800000 ;  /* 0xff80000000187802 */ /* 0x000fe40000000f00 */
[----:B------:R-:W-:Y:S02]  /*11140*/  FSETP.NE.FTZ.AND P0, PT, R3, RZ, PT ;  /* 0x000000ff0300720b */ /* 0x000fe40003f15000 */
[----:B------:R-:W-:-:S05]  /*11150*/  MOV R22, 0xff800000 ;  /* 0xff80000000167802 */ /* 0x000fca0000000f00 */
[----:B------:R-:W2:Y:S01]  /*11160*/  @P1 MUFU.RCP R2, R0 ;  /* 0x0000000000021308 */ /* 0x000ea20000001000 */
[----:B-1----:R-:W-:-:S05]  /*11170*/  @P1 MOV R4, 0x3f317218 ;  /* 0x3f31721800041802 */ /* 0x002fca0000000f00 */
[----:B------:R-:W-:Y:S02]  /*11180*/  @P1 FMUL.FTZ R4, R4, c[0x0][0x2d0] ;  /* 0x0000b40004041a20 */ /* 0x000fe40000410000 */
[----:B------:R1:W3:Y:S01]  /*11190*/  @P1 MUFU.LG2 R5, R0 ;  /* 0x0000000000051308 */ /* 0x0002e20000000c00 */
[C---:B--2---:R-:W-:Y:S02]  /*111a0*/  FMUL.FTZ R186, R2.reuse, R100 ;  /* 0x0000006402ba7220 */ /* 0x044fe40000410000 */
[C---:B------:R-:W-:Y:S02]  /*111b0*/  FMUL.FTZ R187, R2.reuse, R101 ;  /* 0x0000006502bb7220 */ /* 0x040fe40000410000 */
[C---:B------:R-:W-:Y:S02]  /*111c0*/  FMUL.FTZ R100, R2.reuse, R104 ;  /* 0x0000006802647220 */ /* 0x040fe40000410000 */
[C---:B------:R-:W-:Y:S01]  /*111d0*/  FMUL.FTZ R101, R2.reuse, R105 ;  /* 0x0000006902657220 */ /* 0x040fe20000410000 */
[----:B-1----:R-:W-:Y:S01]  /*111e0*/  MOV R0, RZ ;  /* 0x000000ff00007202 */ /* 0x002fe20000000f00 */
        /* <DEDUP_REMOVED lines=134> */
.L_x_408:
[----:B---3--:R3:W5:Y:S01]  /*11a50*/  LDL R6, [R1+0x70] ;  /* 0x0000700001067983 */ /* 0x0087620000100800 */
[----:B------:R-:W-:Y:S03]  /*11a60*/  BSSY B0, `(.L_x_461) ;  /* 0x0000012000007945 */ /* 0x000fe60003800000 */
[----:B------:R-:W4:Y:S02]  /*11a70*/  S2R R26, SR_TID.X ;  /* 0x00000000001a7919 */ /* 0x000f240000002100 */
[----:B----4-:R-:W-:-:S13]  /*11a80*/  LOP3.LUT P0, RZ, R26, 0xff, RZ, 0xc0, !PT ;  /* 0x000000ff1aff7812 */ /* 0x010fda000780c0ff */
[----:B------:R-:W-:Y:S05]  /*11a90*/  @P0 BRA `(.L_x_462) ;  /* 0x000000e000000947 */ /* 0x000fea0003800000 */
[----:B---3--:R-:W3:Y:S01]  /*11aa0*/  S2R R4, SR_LANEID ;  /* 0x0000000000047919 */ /* 0x008ee20000000000 */
[----:B------:R-:W-:Y:S01]  /*11ab0*/  VOTEU.ANY UR4, UPT, PT ;  /* 0x0000000000047886 */ /* 0x000fe200038e0100 */
[----:B--2---:R-:W-:Y:S01]  /*11ac0*/  IMAD.MOV.U32 R5, RZ, RZ, c[0x0][0x564] ;  /* 0x00015900ff057624 */ /* 0x004fe200078e00ff */
[----:B------:R-:W3:Y:S08]  /*11ad0*/  FLO.U32 R3, UR4 ;  /* 0x0000000400037d00 */ /* 0x000ef000080e0000 */
[----:B------:R-:W2:Y:S01]  /*11ae0*/  POPC R2, UR4 ;  /* 0x0000000400027d09 */ /* 0x000ea20008000000 */
[----:B---3--:R-:W-:Y:S01]  /*11af0*/  ISETP.EQ.U32.AND P0, PT, R3, R4, PT ;  /* 0x000000040300720c */ /* 0x008fe20003f02070 */
[----:B------:R-:W-:-:S12]  /*11b00*/  IMAD.MOV.U32 R4, RZ, RZ, c[0x0][0x560] ;  /* 0x00015800ff047624 */ /* 0x000fd800078e00ff */
[----:B--2---:R2:W3:Y:S04]  /*11b10*/  @P0 ATOMG.E.ADD.STRONG.GPU PT, R2, [R4.64], R2 ;  /* 0x00000002040209a8 */ /* 0x0044e800081ee1c6 */
[----:B--2---:R-:W2:Y:S04]  /*11b20*/  S2R R4, SR_LTMASK ;  /* 0x0000000000047919 */ /* 0x004ea80000003900 */
[----:B---3--:R2:W3:Y:S02]  /*11b30*/  SHFL.IDX PT, R3, R2, R3, 0x1f ;  /* 0x00001f0302037589 */ /* 0x0084e400000e0000 */
[----:B--2---:R-:W-:-:S06]  /*11b40*/  LOP3.LUT R2, R4, UR4, RZ, 0xc0, !PT ;  /* 0x0000000404027c12 */ /* 0x004fcc000f8ec0ff */
[----:B------:R-:W3:Y:S02]  /*11b50*/  POPC R2, R2 ;  /* 0x0000000200027309 */ /* 0x000ee40000000000 */
[----:B---3-5:R-:W-:-:S05]  /*11b60*/  IADD3 R6, R3, c[0x0][0xc], R2 ;  /* 0x0000030003067a10 */ /* 0x028fca0007ffe002 */
[----:B------:R2:W-:Y:S02]  /*11b70*/  STL [R1+0x70], R6 ;  /* 0x0000700601007387 */ /* 0x0005e40000100800 */
.L_x_462:
[----:B---3--:R-:W-:Y:S05]  /*11b80*/  BSYNC B0 ;  /* 0x0000000000007941 */ /* 0x008fea0003800000 */
.L_x_461:
[----:B------:R-:W-:Y:S01]  /*11b90*/  SHF.R.S32.HI R25, RZ, 0x1f, R26 ;  /* 0x0000001fff197819 */ /* 0x000fe2000001141a */
[----:B------:R-:W-:Y:S01]  /*11ba0*/  BSSY B1, `(.L_x_463) ;  /* 0x00003e0000017945 */ /* 0x000fe20003800000 */
[----:B------:R-:W-:Y:S01]  /*11bb0*/  PRMT R0, R0, 0x9910, RZ ;  /* 0x0000991000007816 */ /* 0x000fe200000000ff */
[----:B-----5:R-:W-:Y:S01]  /*11bc0*/  IMAD.MOV.U32 R111, RZ, RZ, R6 ;  /* 0x000000ffff6f7224 */ /* 0x020fe200078e0006 */
[----:B------:R-:W-:Y:S02]  /*11bd0*/  LEA.HI R25, R25, R26, RZ, 0x3 ;  /* 0x0000001a19197211 */ /* 0x000fe400078f18ff */
[----:B------:R-:W-:Y:S02]  /*11be0*/  ISETP.NE.AND P0, PT, R0, RZ, PT ;  /* 0x000000ff0000720c */ /* 0x000fe40003f05270 */
[----:B------:R-:W-:-:S05]  /*11bf0*/  LOP3.LUT R25, R25, 0xfffffff8, RZ, 0xc0, !PT ;  /* 0xfffffff819197812 */ /* 0x000fca00078ec0ff */
[----:B------:R-:W-:-:S04]  /*11c00*/  IMAD.IADD R25, R26, 0x1, -R25 ;  /* 0x000000011a197824 */ /* 0x000fc800078e0a19 */
[----:B------:R-:W-:-:S05]  /*11c10*/  IMAD.SHL.U32 R11, R25, 0x8, RZ ;  /* 0x00000008190b7824 */ /* 0x000fca00078e00ff */
[C---:B------:R-:W-:Y:S02]  /*11c20*/  IADD3 R34, R11.reuse, 0x40, RZ ;  /* 0x000000400b227810 */ /* 0x040fe40007ffe0ff */
[C---:B------:R-:W-:Y:S02]  /*11c30*/  IADD3 R32, R11.reuse, 0xc0, RZ ;  /* 0x000000c00b207810 */ /* 0x040fe40007ffe0ff */
[----:B------:R-:W-:Y:S01]  /*11c40*/  IADD3 R33, R11, 0x80, RZ ;  /* 0x000000800b217810 */ /* 0x000fe20007ffe0ff */
[----:B------:R-:W-:Y:S05]  /*11c50*/  @!P0 BRA `(.L_x_464) ;  /* 0x00002f4000008947 */ /* 0x000fea0003800000 */
[----:B------:R-:W3:Y:S04]  /*11c60*/  LDL R8, [R1+0x88] ;  /* 0x0000880001087983 */ /* 0x000ee80000100800 */
[----:B------:R-:W4:Y:S04]  /*11c70*/  LDL R13, [R1+0x8c] ;  /* 0x00008c00010d7983 */ /* 0x000f280000100800 */
[----:B--2---:R-:W2:Y:S04]  /*11c80*/  LDL R9, [R1+0x94] ;  /* 0x0000940001097983 */ /* 0x004ea80000100800 */
[----:B------:R-:W2:Y:S04]  /*11c90*/  LDL R12, [R1+0x90] ;  /* 0x00009000010c7983 */ /* 0x000ea80000100800 */
[----:B------:R-:W2:Y:S04]  /*11ca0*/  LDL R7, [R1+0xa4] ;  /* 0x0000a40001077983 */ /* 0x000ea80000100800 */
[----:B------:R-:W2:Y:S04]  /*11cb0*/  LDL R6, [R1+0x9c] ;  /* 0x00009c0001067983 */ /* 0x000ea80000100800 */
[----:B------:R-:W2:Y:S04]  /*11cc0*/  LDL R5, [R1+0xa0] ;  /* 0x0000a00001057983 */ /* 0x000ea80000100800 */
[----:B------:R-:W2:Y:S01]  /*11cd0*/  LDL R10, [R1+0x98] ;  /* 0x00009800010a7983 */ /* 0x000ea20000100800 */
[----:B------:R-:W-:Y:S01]  /*11ce0*/  WARPSYNC 0xffffffff ;  /* 0xffffffff00007948 */ /* 0x000fe20003800000 */
[----:B------:R-:W-:-:S02]  /*11cf0*/  F2FP.PACK_AB R0, R185, R184 ;  /* 0x000000b8b900723e */ /* 0x000fc400000000ff */
[----:B------:R-:W-:Y:S01]  /*11d00*/  BAR.SYNC.DEFER_BLOCKING 0x1, 0x100 ;  /* 0x0044000000007b1d */ /* 0x000fe20000010000 */
[----:B------:R-:W-:Y:S02]  /*11d10*/  F2FP.PACK_AB R2, R117, R116 ;  /* 0x000000747502723e */ /* 0x000fe400000000ff */
[----:B------:R-:W-:Y:S02]  /*11d20*/  F2FP.PACK_AB R3, R153, R152 ;  /* 0x000000989903723e */ /* 0x000fe400000000ff */
[----:B------:R-:W-:Y:S01]  /*11d30*/  F2FP.PACK_AB R4, R93, R92 ;  /* 0x0000005c5d04723e */ /* 0x000fe200000000ff */
[----:B---3--:R3:W-:Y:S04]  /*11d40*/  STS [R8], R0 ;  /* 0x0000000008007388 */ /* 0x0087e80000000800 */
[----:B------:R1:W-:Y:S04]  /*11d50*/  STS [R8+0x400], R2 ;  /* 0x0004000208007388 */ /* 0x0003e80000000800 */
[----:B----4-:R4:W-:Y:S01]  /*11d60*/  STS [R13], R3 ;  /* 0x000000030d007388 */ /* 0x0109e20000000800 */
[----:B---3--:R-:W-:-:S02]  /*11d70*/  F2FP.PACK_AB R0, R213, R212 ;  /* 0x000000d4d500723e */ /* 0x008fc400000000ff */
[----:B-1----:R-:W-:-:S03]  /*11d80*/  F2FP.PACK_AB R2, R149, R148 ;  /* 0x000000949502723e */ /* 0x002fc600000000ff */
[----:B------:R1:W-:Y:S01]  /*11d90*/  STS [R13+0x400], R0 ;  /* 0x000400000d007388 */ /* 0x0003e20000000800 */
[----:B----4-:R-:W-:-:S03]  /*11da0*/  F2FP.PACK_AB R3, R203, R202 ;  /* 0x000000cacb03723e */ /* 0x010fc600000000ff */
[----:B--2---:R2:W-:Y:S04]  /*11db0*/  STS [R9], R2 ;  /* 0x0000000209007388 */ /* 0x0045e80000000800 */
        /* <DEDUP_REMOVED lines=85> */
[----:B------:R-:W-:Y:S01]  /*12310*/  STS [R8+0xc000], R2 ;  /* 0x00c0000208007388 */ /* 0x000fe20000000800 */
[----:B-1----:R-:W-:Y:S02]  /*12320*/  F2FP.PACK_AB R0, R83, R82 ;  /* 0x000000525300723e */ /* 0x002fe400000000ff */
[----:B--2---:R-:W-:-:S03]  /*12330*/  F2FP.PACK_AB R3, R211, R210 ;  /* 0x000000d2d303723e */ /* 0x004fc600000000ff */
[----:B------:R1:W-:Y:S01]  /*12340*/  STS [R8+0xc400], R0 ;  /* 0x00c4000008007388 */ /* 0x0003e20000000800 */
[----:B---3--:R-:W-:-:S03]  /*12350*/  F2FP.PACK_AB R4, R101, R100 ;  /* 0x000000646504723e */ /* 0x008fc600000000ff */
[----:B-1----:R-:W2:Y:S01]  /*12360*/  LDL R8, [R1+0x7c] ;  /* 0x00007c0001087983 */ /* 0x002ea20000100800 */
[----:B------:R-:W-:Y:S02]  /*12370*/  F2FP.PACK_AB R2, R105, R104 ;  /* 0x000000686902723e */ /* 0x000fe400000000ff */
[----:B------:R-:W-:Y:S01]  /*12380*/  F2FP.PACK_AB R0, R107, R106 ;  /* 0x0000006a6b00723e */ /* 0x000fe200000000ff */
[----:B------:R1:W-:Y:S04]  /*12390*/  STS [R13+0xc000], R4 ;  /* 0x00c000040d007388 */ /* 0x0003e80000000800 */
[----:B------:R3:W-:Y:S04]  /*123a0*/  STS [R13+0xc400], R3 ;  /* 0x00c400030d007388 */ /* 0x0007e80000000800 */
[----:B------:R4:W-:Y:S04]  /*123b0*/  STS [R9+0xc000], R2 ;  /* 0x00c0000209007388 */ /* 0x0009e80000000800 */
[----:B------:R4:W-:Y:S01]  /*123c0*/  STS [R9+0xc400], R0 ;  /* 0x00c4000009007388 */ /* 0x0009e20000000800 */
[----:B-1----:R-:W-:-:S02]  /*123d0*/  F2FP.PACK_AB R4, R109, R108 ;  /* 0x0000006c6d04723e */ /* 0x002fc400000000ff */
[----:B---3--:R-:W-:-:S03]  /*123e0*/  F2FP.PACK_AB R3, R103, R102 ;  /* 0x000000666703723e */ /* 0x008fc600000000ff */
[----:B------:R1:W-:Y:S01]  /*123f0*/  STS [R12+0xc000], R4 ;  /* 0x00c000040c007388 */ /* 0x0003e20000000800 */
[----:B----4-:R-:W-:-:S03]  /*12400*/  F2FP.PACK_AB R2, R191, R190 ;  /* 0x000000bebf02723e */ /* 0x010fc600000000ff */
[----:B------:R3:W-:Y:S01]  /*12410*/  STS [R12+0xc400], R3 ;  /* 0x00c400030c007388 */ /* 0x0007e20000000800 */
[----:B------:R-:W-:-:S03]  /*12420*/  F2FP.PACK_AB R0, R99, R98 ;  /* 0x000000626300723e */ /* 0x000fc600000000ff */
[----:B------:R4:W-:Y:S04]  /*12430*/  STS [R7+0xc000], R2 ;  /* 0x00c0000207007388 */ /* 0x0009e80000000800 */
[----:B------:R4:W-:Y:S01]  /*12440*/  STS [R7+0xc400], R0 ;  /* 0x00c4000007007388 */ /* 0x0009e20000000800 */
[----:B------:R-:W-:Y:S02]  /*12450*/  ISETP.NE.U32.AND P0, PT, RZ, c[0x0][0x508], PT ;  /* 0x00014200ff007a0c */ /* 0x000fe40003f05070 */
[----:B------:R-:W-:Y:S01]  /*12460*/  ISETP.NE.U32.AND P2, PT, RZ, c[0x0][0x500], PT ;  /* 0x00014000ff007a0c */ /* 0x000fe20003f45070 */
[----:B------:R-:W2:Y:S01]  /*12470*/  LDL.LU R9, [R1+0x74] ;  /* 0x0000740001097983 */ /* 0x000ea20000300800 */
[----:B------:R-:W-:Y:S01]  /*12480*/  ISETP.NE.AND.EX P1, PT, RZ, c[0x0][0x50c], PT, P0 ;  /* 0x00014300ff007a0c */ /* 0x000fe20003f25300 */
[----:B------:R-:W-:Y:S01]  /*12490*/  IMAD.MOV.U32 R15, RZ, RZ, c[0x0][0x388] ;  /* 0x0000e200ff0f7624 */ /* 0x000fe200078e00ff */
[----:B------:R-:W-:-:S02]  /*124a0*/  ISETP.NE.AND.EX P2, PT, RZ, c[0x0][0x504], PT, P2 ;  /* 0x00014100ff007a0c */ /* 0x000fc40003f45320 */
[----:B-1----:R-:W-:Y:S02]  /*124b0*/  F2FP.PACK_AB R4, R189, R188 ;  /* 0x000000bcbd04723e */ /* 0x002fe400000000ff */
[----:B---3--:R-:W-:-:S03]  /*124c0*/  F2FP.PACK_AB R3, R91, R90 ;  /* 0x0000005a5b03723e */ /* 0x008fc600000000ff */
[----:B------:R1:W-:Y:S01]  /*124d0*/  STS [R6+0xc000], R4 ;  /* 0x00c0000406007388 */ /* 0x0003e20000000800 */
[----:B----4-:R-:W-:-:S03]  /*124e0*/  F2FP.PACK_AB R2, R113, R112 ;  /* 0x000000707102723e */ /* 0x010fc600000000ff */
[----:B------:R3:W-:Y:S01]  /*124f0*/  STS [R6+0xc400], R3 ;  /* 0x00c4000306007388 */ /* 0x0007e20000000800 */
[----:B------:R-:W-:-:S03]  /*12500*/  F2FP.PACK_AB R0, R87, R86 ;  /* 0x000000565700723e */ /* 0x000fc600000000ff */
[----:B------:R4:W-:Y:S04]  /*12510*/  STS [R5+0xc000], R2 ;  /* 0x00c0000205007388 */ /* 0x0009e80000000800 */
[----:B------:R4:W-:Y:S01]  /*12520*/  STS [R5+0xc400], R0 ;  /* 0x00c4000005007388 */ /* 0x0009e20000000800 */
[----:B-1----:R-:W-:Y:S01]  /*12530*/  IMAD.MOV.U32 R4, RZ, RZ, 0x4 ;  /* 0x00000004ff047424 */ /* 0x002fe200078e00ff */
[----:B---3--:R-:W-:Y:S01]  /*12540*/  F2FP.PACK_AB R3, R77, R76 ;  /* 0x0000004c4d03723e */ /* 0x008fe200000000ff */
[----:B----4-:R-:W-:-:S04]  /*12550*/  IMAD.MOV.U32 R2, RZ, RZ, RZ ;  /* 0x000000ffff027224 */ /* 0x010fc800078e00ff */
[----:B------:R1:W-:Y:S01]  /*12560*/  STS [R10+0xc000], R3 ;  /* 0x00c000030a007388 */ /* 0x0003e20000000800 */
[----:B------:R-:W-:-:S05]  /*12570*/  F2FP.PACK_AB R0, R79, R78 ;  /* 0x0000004e4f00723e */ /* 0x000fca00000000ff */
[----:B------:R3:W-:Y:S01]  /*12580*/  STS [R10+0xc400], R0 ;  /* 0x00c400000a007388 */ /* 0x0007e20000000800 */
[----:B--2---:R-:W-:-:S03]  /*12590*/  @P1 IMAD.WIDE R6, R8, R4, c[0x0][0x508] ;  /* 0x0001420008061625 */ /* 0x004fc600078e0204 */
[----:B------:R-:W-:Y:S01]  /*125a0*/  BAR.SYNC.DEFER_BLOCKING 0x1, 0x100 ;  /* 0x0044000000007b1d */ /* 0x000fe20000010000 */
[----:B------:R-:W-:-:S05]  /*125b0*/  IMAD.WIDE R4, R8, R4, c[0x0][0x500] ;  /* 0x0001400008047625 */ /* 0x000fca00078e0204 */
[----:B------:R3:W5:Y:S04]  /*125c0*/  @P1 LDG.E R15, [R6.64] ;  /* 0x00000006060f1981 */ /* 0x000768000c1e1900 */
[----:B------:R3:W5:Y:S01]  /*125d0*/  @P2 LDG.E R2, [R4.64] ;  /* 0x0000000604022981 */ /* 0x000762000c1e1900 */
[----:B------:R-:W-:-:S04]  /*125e0*/  ISETP.NE.AND P0, PT, R9, RZ, PT ;  /* 0x000000ff0900720c */ /* 0x000fc80003f05270 */
[----:B-1----:R-:W-:Y:S01]  /*125f0*/  SEL R3, R9, c[0x0][0x3d4], P0 ;  /* 0x0000f50009037a07 */ /* 0x002fe20000000000 */
[----:B------:R-:W-:Y:S05]  /*12600*/  @P1 BRA `(.L_x_465) ;  /* 0x0000004000001947 */ /* 0x000fea0003800000 */
[----:B---3--:R-:W-:Y:S05]  /*12610*/  @!P2 BRA `(.L_x_465) ;  /* 0x000000300000a947 */ /* 0x008fea0003800000 */
[----:B------:R1:W2:Y:S04]  /*12620*/  LDG.E R0, [R4.64] ;  /* 0x0000000604007981 */ /* 0x0002a8000c1e1900 */
[----:B-1----:R-:W2:Y:S02]  /*12630*/  LDG.E R4, [R4.64+0x4] ;  /* 0x0000040604047981 */ /* 0x002ea4000c1e1900 */
[----:B--2--5:R-:W-:Y:S02]  /*12640*/  IADD3 R15, -R0, R4, RZ ;  /* 0x00000004000f7210 */ /* 0x024fe40007ffe1ff */
.L_x_465:
[----:B---3--:R-:W2:Y:S04]  /*12650*/  LDL R4, [R1+0x80] ;  /* 0x0000800001047983 */ /* 0x008ea80000100800 */
[----:B------:R-:W2:Y:S04]  /*12660*/  LDL R114, [R1+0x68] ;  /* 0x0000680001727983 */ /* 0x000ea80000100800 */
[----:B------:R-:W3:Y:S01]  /*12670*/  LDL R23, [R1+0x84] ;  /* 0x0000840001177983 */ /* 0x000ee20000100800 */
[----:B------:R-:W-:Y:S01]  /*12680*/  IMAD.MOV.U32 R0, RZ, RZ, 0x368 ;  /* 0x00000368ff007424 */ /* 0x000fe200078e00ff */
[----:B------:R-:W-:-:S02]  /*12690*/  ISETP.GT.AND P2, PT, R3, 0x1, PT ;  /* 0x000000010300780c */ /* 0x000fc40003f44270 */
[----:B------:R-:W4:Y:S02]  /*126a0*/  LDL R13, [R1+0x78] ;  /* 0x00007800010d7983 */ /* 0x000f240000100800 */
[----:B------:R-:W-:-:S04]  /*126b0*/  SEL R0, R0, 0x328, P2 ;  /* 0x0000032800007807 */ /* 0x000fc80001000000 */
[----:B------:R1:W2:Y:S08]  /*126c0*/  LDC.64 R6, c[0x0][R0+0x170] ;  /* 0x00005c0000067b82 */ /* 0x0002b00000000a00 */
[----:B------:R1:W3:Y:S01]  /*126d0*/  LDC.64 R16, c[0x0][R0+0x168] ;  /* 0x00005a0000107b82 */ /* 0x0002e20000000a00 */
[----:B------:R-:W-:-:S04]  /*126e0*/  ISETP.NE.U32.AND P0, PT, RZ, c[0x0][0x500], PT ;  /* 0x00014000ff007a0c */ /* 0x000fc80003f05070 */
[----:B------:R-:W-:-:S03]  /*126f0*/  ISETP.NE.AND.EX P0, PT, RZ, c[0x0][0x504], PT, P0 ;  /* 0x00014100ff007a0c */ /* 0x000fc60003f05300 */
[----:B------:R1:W2:Y:S01]  /*12700*/  LDC.64 R18, c[0x0][R0+0x178] ;  /* 0x00005e0000127b82 */ /* 0x0002a20000000a00 */
[----:B------:R-:W-:-:S07]  /*12710*/  SHF.R.S32.HI R3, RZ, 0x1f, R8 ;  /* 0x0000001fff037819 */ /* 0x000fce0000011408 */
[----:B------:R1:W2:Y:S02]  /*12720*/  LDC.64 R20, c[0x0][R0+0x160] ;  /* 0x0000580000147b82 */ /* 0x0002a40000000a00 */
[----:B-1----:R-:W-:-:S05]  /*12730*/  IMAD.MOV.U32 R0, RZ, RZ, c[0x0][0x4e8] ;  /* 0x00013a00ff007624 */ /* 0x002fca00078e00ff */
[----:B------:R-:W-:Y:S02]  /*12740*/  ISETP.NE.AND P3, PT, R0, 0x1, PT ;  /* 0x000000010000780c */ /* 0x000fe40003f65270 */
[----:B------:R-:W-:Y:S01]  /*12750*/  SEL R0, R8, RZ, !P0 ;  /* 0x000000ff08007207 */ /* 0x000fe20004000000 */
[----:B--2---:R-:W-:Y:S01]  /*12760*/  IMAD.IADD R9, R4, 0x1, R114 ;  /* 0x0000000104097824 */ /* 0x004fe200078e0272 */
[----:B------:R-:W-:-:S03]  /*12770*/  SEL R4, R3, RZ, !P0 ;  /* 0x000000ff03047207 */ /* 0x000fc60004000000 */
[----:B------:R-:W-:-:S04]  /*12780*/  IMAD R3, R7, R0, RZ ;  /* 0x0000000007037224 */ /* 0x000fc800078e02ff */
[C---:B------:R-:W-:Y:S02]  /*12790*/  IMAD R12, R6.reuse, R4, R3 ;  /* 0x00000004060c7224 */ /* 0x040fe400078e0203 */
[----:B------:R-:W-:-:S04]  /*127a0*/  IMAD.WIDE.U32 R4, R6, R0, RZ ;  /* 0x0000000006047225 */ /* 0x000fc800078e00ff */
[----:B---3--:R-:W-:Y:S02]  /*127b0*/  IMAD.WIDE.U32 R6, R16, R23, RZ ;  /* 0x0000001710067225 */ /* 0x008fe400078e00ff */
[----:B------:R-:W2:Y:S02]  /*127c0*/  LDL R16, [R1+0xac] ;  /* 0x0000ac0001107983 */ /* 0x000ea40000100800 */
[----:B------:R-:W-:-:S04]  /*127d0*/  @P3 IMAD.HI.U32 R8, R9, c[0x0][0x4ec], RZ ;  /* 0x00013b0009083a27 */ /* 0x000fc800078e00ff */
[----:B------:R-:W-:Y:S01]  /*127e0*/  IMAD.MOV.U32 R3, RZ, RZ, R9 ;  /* 0x000000ffff037224 */ /* 0x000fe200078e0009 */
[----:B------:R-:W-:Y:S01]  /*127f0*/  @P3 SHF.R.U32.HI R3, RZ, c[0x0][0x4f0], R8 ;  /* 0x00013c00ff033a19 */ /* 0x000fe20000011608 */
[----:B------:R-:W-:Y:S01]  /*12800*/  IMAD R10, R17, R23, RZ ;  /* 0x00000017110a7224 */ /* 0x000fe200078e02ff */
[----:B----4-:R-:W-:Y:S01]  /*12810*/  SEL R8, R13, RZ, P2 ;  /* 0x000000ff0d087207 */ /* 0x010fe20001000000 */
[----:B------:R-:W-:Y:S01]  /*12820*/  IMAD.IADD R13, R5, 0x1, R12 ;  /* 0x00000001050d7824 */ /* 0x000fe200078e020c */
[----:B-----5:R-:W-:Y:S01]  /*12830*/  IADD3 R14, P1, P0, R4, R6, R2 ;  /* 0x00000006040e7210 */ /* 0x020fe2000783e002 */
        /* <DEDUP_REMOVED lines=18> */
[----:B------:R-:W-:Y:S01]  /*12960*/  SHF.R.S32.HI R8, RZ, 0x1f, R26 ;  /* 0x0000001fff087819 */ /* 0x000fe2000001141a */
        /* <DEDUP_REMOVED lines=9> */
[----:B------:R2:W-:Y:S01]  /*12a00*/  SHFL.IDX PT, R4, R3, 0x1, 0x1c1f ;  /* 0x003c1f0003047f89 */ /* 0x0005e200000e0000 */
[----:B------:R-:W-:-:S03]  /*12a10*/  IMAD R12, R15, c[0x0][0x4e8], RZ ;  /* 0x00013a000f0c7a24 */ /* 0x000fc600078e02ff */
[----:B------:R-:W3:Y:S01]  /*12a20*/  SHFL.IDX PT, R5, R5, 0x1, 0x1c1f ;  /* 0x003c1f0005057f89 */ /* 0x000ee200000e0000 */
[----:B------:R-:W-:Y:S01]  /*12a30*/  LOP3.LUT P0, RZ, R8, 0x3, RZ, 0xc0, !PT ;  /* 0x0000000308ff7812 */ /* 0x000fe2000780c0ff */
[----:B--2---:R-:W-:-:S05]  /*12a40*/  IMAD.IADD R3, R16, 0x1, R114 ;  /* 0x0000000110037824 */ /* 0x004fca00078e0272 */
        /* <DEDUP_REMOVED lines=9> */
[----:B------:R-:W2:Y:S01]  /*12ae0*/  LDL R13, [R1+0x18] ;  /* 0x00001800010d7983 */ /* 0x000ea20000100800 */
[----:B------:R-:W-:Y:S01]  /*12af0*/  SHF.R.S32.HI R35, RZ, 0x1f, R26 ;  /* 0x0000001fff237819 */ /* 0x000fe2000001141a */
[----:B------:R-:W-:Y:S01]  /*12b00*/  IMAD R10, R10, c[0x0][0x3a0], RZ ;  /* 0x0000e8000a0a7a24 */ /* 0x000fe200078e02ff */
[----:B-1----:R-:W-:Y:S01]  /*12b10*/  SHF.R.S32.HI R7, RZ, 0x1f, R0 ;  /* 0x0000001fff077819 */ /* 0x002fe20000011400 */
[----:B------:R-:W-:Y:S01]  /*12b20*/  IMAD.WIDE.U32 R4, R2, c[0x0][0x3a0], RZ ;  /* 0x0000e80002047a25 */ /* 0x000fe200078e00ff */
[----:B------:R-:W-:-:S03]  /*12b30*/  LEA.HI R35, R35, R26, RZ, 0x3 ;  /* 0x0000001a23237211 */ /* 0x000fc600078f18ff */
[----:B------:R-:W-:Y:S01]  /*12b40*/  IMAD R2, R2, c[0x0][0x3a4], R10 ;  /* 0x0000e90002027a24 */ /* 0x000fe200078e020a */
[----:B------:R-:W-:-:S04]  /*12b50*/  SHF.R.S32.HI R35, RZ, 0x3, R35 ;  /* 0x00000003ff237819 */ /* 0x000fc80000011423 */
[----:B------:R-:W-:Y:S02]  /*12b60*/  LEA R6, R25, R35, 0x5 ;  /* 0x0000002319067211 */ /* 0x000fe400078e28ff */
[----:B------:R-:W-:Y:S02]  /*12b70*/  IADD3 R3, R5, R2, RZ ;  /* 0x0000000205037210 */ /* 0x000fe40007ffe0ff */
[----:B------:R-:W-:Y:S02]  /*12b80*/  MOV R2, R4 ;  /* 0x0000000400027202 */ /* 0x000fe40000000f00 */
[----:B------:R-:W-:-:S03]  /*12b90*/  IADD3 R6, R114, R6, RZ ;  /* 0x0000000672067210 */ /* 0x000fc60007ffe0ff */
[----:B------:R-:W-:Y:S01]  /*12ba0*/  IMAD.WIDE.U32 R4, R23, c[0x0][0x3e8], R2 ;  /* 0x0000fa0017047a25 */ /* 0x000fe200078e0002 */
[----:B------:R-:W-:-:S03]  /*12bb0*/  MOV R2, R6 ;  /* 0x0000000600027202 */ /* 0x000fc60000000f00 */
[----:B------:R-:W-:Y:S02]  /*12bc0*/  IMAD R3, R7, c[0x0][0x3f0], RZ ;  /* 0x0000fc0007037a24 */ /* 0x000fe400078e02ff */
[----:B------:R-:W-:-:S04]  /*12bd0*/  @P3 IMAD.HI.U32 R7, R6, c[0x0][0x4ec], RZ ;  /* 0x00013b0006073a27 */ /* 0x000fc800078e00ff */
[----:B------:R-:W-:Y:S01]  /*12be0*/  IMAD R5, R23, c[0x0][0x3ec], R5 ;  /* 0x0000fb0017057a24 */ /* 0x000fe200078e0205 */
[----:B------:R-:W-:Y:S01]  /*12bf0*/  @P3 SHF.R.U32.HI R2, RZ, c[0x0][0x4f0], R7 ;  /* 0x00013c00ff023a19 */ /* 0x000fe20000011607 */
[C---:B------:R-:W-:Y:S02]  /*12c00*/  IMAD R8, R0.reuse, c[0x0][0x3f4], R3 ;  /* 0x0000fd0000087a24 */ /* 0x040fe400078e0203 */
[----:B------:R-:W-:Y:S01]  /*12c10*/  IMAD.WIDE.U32 R4, R0, c[0x0][0x3f0], R4 ;  /* 0x0000fc0000047a25 */ /* 0x000fe200078e0004 */
[----:B------:R-:W-:Y:S02]  /*12c20*/  SHF.R.S32.HI R3, RZ, 0x1f, R2 ;  /* 0x0000001fff037819 */ /* 0x000fe40000011402 */
[----:B------:R-:W-:Y:S02]  /*12c30*/  IADD3 R0, -R2, RZ, RZ ;  /* 0x000000ff02007210 */ /* 0x000fe40007ffe1ff */
[----:B------:R-:W-:Y:S01]  /*12c40*/  IADD3 R5, R5, R8, RZ ;  /* 0x0000000805057210 */ /* 0x000fe20007ffe0ff */
[----:B------:R-:W-:-:S02]  /*12c50*/  IMAD R3, R3, c[0x0][0x3e0], RZ ;  /* 0x0000f80003037a24 */ /* 0x000fc400078e02ff */
        /* <DEDUP_REMOVED lines=11> */
[----:B--2---:R-:W1:Y:S04]  /*12d10*/  LDS.128 R28, [R13+0x80] ;  /* 0x000080000d1c7984 */ /* 0x004e680000000c00 */
[----:B------:R-:W2:Y:S04]  /*12d20*/  LDS.128 R48, [R13+0x1080] ;  /* 0x001080000d307984 */ /* 0x000ea80000000c00 */
[----:B------:R-:W3:Y:S04]  /*12d30*/  LDS.128 R64, [R13+0x2080] ;  /* 0x002080000d407984 */ /* 0x000ee80000000c00 */
[----:B------:R-:W4:Y:S04]  /*12d40*/  LDS.128 R76, [R13+0x3080] ;  /* 0x003080000d4c7984 */ /* 0x000f280000000c00 */
[----:B------:R-:W1:Y:S04]  /*12d50*/  LDS.128 R24, [R13+0x4080] ;  /* 0x004080000d187984 */ /* 0x000e680000000c00 */
        /* <DEDUP_REMOVED lines=10> */
[----:B------:R5:W1:Y:S02]  /*12e00*/  LDS.128 R80, [R13+0xf080] ;  /* 0x00f080000d507984 */ /* 0x000a640000000c00 */
[----:B-----5:R-:W-:Y:S01]  /*12e10*/  IADD3 R13, R35, R114, RZ ;  /* 0x00000072230d7210 */ /* 0x020fe20007ffe0ff */
[----:B------:R-:W-:Y:S05]  /*12e20*/  BRA.DIV ~URZ, `(.L_x_467) ;  /* 0x000041c27f007947 */ /* 0x000fea000b800000 */
[----:B--234-:R2:W3:Y:S02]  /*12e30*/  SHFL.IDX PT, R10, R14, RZ, 0x181f ;  /* 0x00181fff0e0a7589 */ /* 0x01c4e400000e0000 */
.L_x_528:
[----:B------:R-:W-:Y:S05]  /*12e40*/  BRA.DIV ~URZ, `(.L_x_468) ;  /* 0x000042127f007947 */ /* 0x000fea000b800000 */
[----:B------:R4:W2:Y:S02]  /*12e50*/  SHFL.IDX PT, R0, R15, RZ, 0x181f ;  /* 0x00181fff0f007589 */ /* 0x0008a400000e0000 */
.L_x_529:
[----:B------:R-:W-:Y:S01]  /*12e60*/  ISETP.GE.AND P0, PT, R13, R12, PT ;  /* 0x0000000c0d00720c */ /* 0x000fe20003f06270 */
[----:B------:R-:W-:Y:S01]  /*12e70*/  BSSY B0, `(.L_x_469) ;  /* 0x0000016000007945 */ /* 0x000fe20003800000 */
[----:B------:R-:W-:-:S02]  /*12e80*/  SHF.R.S32.HI R86, RZ, 0x1f, R32 ;  /* 0x0000001fff567819 */ /* 0x000fc40000011420 */
[----:B------:R-:W-:Y:S02]  /*12e90*/  SHF.R.S32.HI R85, RZ, 0x1f, R11 ;  /* 0x0000001fff557819 */ /* 0x000fe4000001140b */
[----:B------:R-:W-:Y:S02]  /*12ea0*/  SHF.R.S32.HI R84, RZ, 0x1f, R34 ;  /* 0x0000001fff547819 */ /* 0x000fe40000011422 */
[----:B------:R-:W-:-:S05]  /*12eb0*/  SHF.R.S32.HI R35, RZ, 0x1f, R33 ;  /* 0x0000001fff237819 */ /* 0x000fca0000011421 */
        /* <DEDUP_REMOVED lines=11> */
[----:B-1----:R1:W-:Y:S01]  /*12f70*/  @!P3 ST.E.128 [R8.64], R28 ;  /* 0x0000001c0800b985 */ /* 0x0023e2000c101d06 */
[----:B------:R-:W-:-:S02]  /*12f80*/  @!P1 LEA.HI.X R5, R33, R10, R35, 0x1, P5 ;  /* 0x0000000a21059211 */ /* 0x000fc400028f0c23 */
[----:B------:R-:W-:Y:S01]  /*12f90*/  @!P0 LEA.HI.X R3, R32, R10, R86, 0x1, P4 ;  /* 0x0000000a20038211 */ /* 0x000fe200020f0c56 */
[----:B------:R1:W-:Y:S04]  /*12fa0*/  @!P2 ST.E.128 [R6.64], R24 ;  /* 0x000000180600a985 */ /* 0x0003e8000c101d06 */
[----:B------:R1:W-:Y:S04]  /*12fb0*/  @!P1 ST.E.128 [R4.64], R20 ;  /* 0x0000001404009985 */ /* 0x0003e8000c101d06 */
[----:B------:R1:W-:Y:S02]  /*12fc0*/  @!P0 ST.E.128 [R2.64], R16 ;  /* 0x0000001002008985 */ /* 0x0003e4000c101d06 */
.L_x_470:
[----:B------:R-:W-:Y:S05]  /*12fd0*/  BSYNC B0 ;  /* 0x0000000000007941 */ /* 0x000fea0003800000 */
.L_x_469:
[----:B------:R-:W-:Y:S05]  /*12fe0*/  BRA.DIV ~URZ, `(.L_x_471) ;  /* 0x000040d27f007947 */ /* 0x000fea000b800000 */
[----:B---3--:R3:W4:Y:S04]  /*12ff0*/  SHFL.IDX PT, R10, R14, 0x1, 0x181f ;  /* 0x00381f000e0a7f89 */ /* 0x00872800000e0000 */
[----:B--2---:R3:W2:Y:S02]  /*13000*/  SHFL.IDX PT, R0, R15, 0x1, 0x181f ;  /* 0x00381f000f007f89 */ /* 0x0046a400000e0000 */
.L_x_530:
[----:B-1----:R-:W-:Y:S01]  /*13010*/  IADD3 R2, R13, 0x20, RZ ;  /* 0x000000200d027810 */ /* 0x002fe20007ffe0ff */
        /* <DEDUP_REMOVED lines=16> */
[----:B------:R1:W-:Y:S04]  /*13120*/  @!P2 ST.E.128 [R6.64], R44 ;  /* 0x0000002c0600a985 */ /* 0x0003e8000c101d06 */
[----:B------:R1:W-:Y:S04]  /*13130*/  @!P1 ST.E.128 [R4.64], R40 ;  /* 0x0000002804009985 */ /* 0x0003e8000c101d06 */
[----:B------:R1:W-:Y:S02]  /*13140*/  @!P0 ST.E.128 [R2.64], R36 ;  /* 0x0000002402008985 */ /* 0x0003e4000c101d06 */
.L_x_473:
[----:B------:R-:W-:Y:S05]  /*13150*/  BSYNC B0 ;  /* 0x0000000000007941 */ /* 0x000fea0003800000 */
.L_x_472:
[----:B------:R-:W-:Y:S05]  /*13160*/  BRA.DIV ~URZ, `(.L_x_474) ;  /* 0x000040127f007947 */ /* 0x000fea000b800000 */
[----:B----4-:R4:W1:Y:S02]  /*13170*/  SHFL.IDX PT, R10, R14, 0x2, 0x181f ;  /* 0x00581f000e0a7f89 */ /* 0x01086400000e0000 */
.L_x_531:
[----:B------:R-:W-:Y:S05]  /*13180*/  BRA.DIV ~URZ, `(.L_x_475) ;  /* 0x000040627f007947 */ /* 0x000fea000b800000 */
[----:B--2---:R2:W3:Y:S02]  /*13190*/  SHFL.IDX PT, R0, R15, 0x2, 0x181f ;  /* 0x00581f000f007f89 */ /* 0x0044e400000e0000 */
.L_x_532:
        /* <DEDUP_REMOVED lines=8> */
[-C--:B---3--:R-:W-:Y:S02]  /*13220*/  @!P3 LEA R8, P4, R11, R0.reuse, 0x1 ;  /* 0x000000000b08b211 */ /* 0x088fe400078808ff */
[-C--:B------:R-:W-:Y:S02]  /*13230*/  @!P2 LEA R6, P6, R34, R0.reuse, 0x1 ;  /* 0x000000002206a211 */ /* 0x080fe400078c08ff */
[----:B------:R-:W-:Y:S02]  /*13240*/  @!P1 LEA R4, P5, R33, R0, 0x1 ;  /* 0x0000000021049211 */ /* 0x000fe400078a08ff */
[----:B------:R-:W-:Y:S02]  /*13250*/  @!P3 LEA.HI.X R9, R11, R10, R85, 0x1, P4 ;  /* 0x0000000a0b09b211 */ /* 0x000fe400020f0c55 */
        /* <DEDUP_REMOVED lines=8> */
.L_x_477:
[----:B------:R-:W-:Y:S05]  /*132e0*/  BSYNC B0 ;  /* 0x0000000000007941 */ /* 0x000fea0003800000 */
.L_x_476:
[----:B------:R-:W-:Y:S05]  /*132f0*/  BRA.DIV ~URZ, `(.L_x_478) ;  /* 0x00003f527f007947 */ /* 0x000fea000b800000 */
[----:B-1----:R1:W2:Y:S04]  /*13300*/  SHFL.IDX PT, R8, R14, 0x3, 0x181f ;  /* 0x00781f000e087f89 */ /* 0x0022a800000e0000 */
[----:B---3--:R1:W3:Y:S02]  /*13310*/  SHFL.IDX PT, R0, R15, 0x3, 0x181f ;  /* 0x00781f000f007f89 */ /* 0x0082e400000e0000 */
.L_x_533:
[----:B------:R-:W-:-:S04]  /*13320*/  IADD3 R2, R13, 0x60, RZ ;  /* 0x000000600d027810 */ /* 0x000fc80007ffe0ff */
[----:B------:R-:W-:-:S13]  /*13330*/  ISETP.GE.AND P0, PT, R2, R12, PT ;  /* 0x0000000c0200720c */ /* 0x000fda0003f06270 */
[----:B------:R-:W-:Y:S05]  /*13340*/  @P0 BRA `(.L_x_479) ;  /* 0x0000265000000947 */ /* 0x000fea0003800000 */
[----:B------:R-:W-:Y:S02]  /*13350*/  ISETP.GE.AND P2, PT, R11, c[0x0][0x3c8], PT ;  /* 0x0000f2000b007a0c */ /* 0x000fe40003f46270 */
[----:B------:R-:W-:Y:S02]  /*13360*/  ISETP.GE.AND P1, PT, R34, c[0x0][0x3c8], PT ;  /* 0x0000f20022007a0c */ /* 0x000fe40003f26270 */
[----:B------:R-:W-:-:S09]  /*13370*/  ISETP.GE.AND P0, PT, R33, c[0x0][0x3c8], PT ;  /* 0x0000f20021007a0c */ /* 0x000fd20003f06270 */
[-C--:B---3--:R-:W-:Y:S02]  /*13380*/  @!P2 LEA R6, P5, R11, R0.reuse, 0x1 ;  /* 0x000000000b06a211 */ /* 0x088fe400078a08ff */
[CC--:B------:R-:W-:Y:S02]  /*13390*/  @!P1 LEA R4, P4, R34.reuse, R0.reuse, 0x1 ;  /* 0x0000000022049211 */ /* 0x0c0fe400078808ff */
[----:B------:R-:W-:Y:S02]  /*133a0*/  @!P0 LEA R2, P3, R33, R0, 0x1 ;  /* 0x0000000021028211 */ /* 0x000fe400078608ff */
[-C--:B--2---:R-:W-:Y:S02]  /*133b0*/  @!P2 LEA.HI.X R7, R11, R8.reuse, R85, 0x1, P5 ;  /* 0x000000080b07a211 */ /* 0x084fe400028f0c55 */
[-C--:B------:R-:W-:Y:S02]  /*133c0*/  @!P1 LEA.HI.X R5, R34, R8.reuse, R84, 0x1, P4 ;  /* 0x0000000822059211 */ /* 0x080fe400020f0c54 */
[----:B------:R-:W-:Y:S01]  /*133d0*/  @!P0 LEA.HI.X R3, R33, R8, R35, 0x1, P3 ;  /* 0x0000000821038211 */ /* 0x000fe200018f0c23 */
[----:B------:R2:W-:Y:S04]  /*133e0*/  @!P2 ST.E.128 [R6.64], R76 ;  /* 0x0000004c0600a985 */ /* 0x0005e8000c101d06 */
[----:B------:R2:W-:Y:S04]  /*133f0*/  @!P1 ST.E.128 [R4.64], R72 ;  /* 0x0000004804009985 */ /* 0x0005e8000c101d06 */
[----:B------:R2:W-:Y:S01]  /*13400*/  @!P0 ST.E.128 [R2.64], R68 ;  /* 0x0000004402008985 */ /* 0x0005e2000c101d06 */
[----:B------:R-:W-:-:S13]  /*13410*/  ISETP.GE.AND P0, PT, R32, c[0x0][0x3c8], PT ;  /* 0x0000f20020007a0c */ /* 0x000fda0003f06270 */
[----:B------:R-:W-:Y:S05]  /*13420*/  @P0 BRA `(.L_x_479) ;  /* 0x0000257000000947 */ /* 0x000fea0003800000 */
[----:B--2---:R-:W-:-:S04]  /*13430*/  LEA R2, P0, R32, R0, 0x1 ;  /* 0x0000000020027211 */ /* 0x004fc800078008ff */
[----:B------:R-:W-:-:S05]  /*13440*/  LEA.HI.X R3, R32, R8, R86, 0x1, P0 ;  /* 0x0000000820037211 */ /* 0x000fca00000f0c56 */
[----:B------:R2:W-:Y:S01]  /*13450*/  ST.E.128 [R2.64], R80 ;  /* 0x0000005002007985 */ /* 0x0005e2000c101d06 */
[----:B------:R-:W-:Y:S05]  /*13460*/  BRA `(.L_x_479) ;  /* 0x0000253000007947 */ /* 0x000fea0003800000 */
.L_x_466:
[----:B-1----:R-:W2:Y:S04]  /*13470*/  LDL.LU R7, [R1+0x84] ;  /* 0x0000840001077983 */ /* 0x002ea80000300800 */
[----:B------:R-:W3:Y:S01]  /*13480*/  LDL.LU R6, [R1+0x78] ;  /* 0x0000780001067983 */ /* 0x000ee20000300800 */
[----:B------:R-:W-:Y:S02]  /*13490*/  IMAD R10, R10, c[0x0][0x408], RZ ;  /* 0x000102000a0a7a24 */ /* 0x000fe400078e02ff */
[----:B------:R-:W-:-:S04]  /*134a0*/  IMAD.WIDE.U32 R4, R2, c[0x0][0x408], RZ ;  /* 0x0001020002047a25 */ /* 0x000fc800078e00ff */
[----:B------:R-:W-:-:S05]  /*134b0*/  IMAD R2, R2, c[0x0][0x40c], R10 ;  /* 0x0001030002027a24 */ /* 0x000fca00078e020a */
[----:B------:R-:W-:Y:S02]  /*134c0*/  IADD3 R3, R5, R2, RZ ;  /* 0x0000000205037210 */ /* 0x000fe40007ffe0ff */
[----:B------:R-:W-:Y:S02]  /*134d0*/  MOV R2, R4 ;  /* 0x0000000400027202 */ /* 0x000fe40000000f00 */
[----:B------:R-:W-:-:S05]  /*134e0*/  SHF.R.S32.HI R5, RZ, 0x1f, R0 ;  /* 0x0000001fff057819 */ /* 0x000fca0000011400 */
[----:B------:R-:W-:Y:S02]  /*134f0*/  IMAD R4, R5, c[0x0][0x440], RZ ;  /* 0x0001100005047a24 */ /* 0x000fe400078e02ff */
[----:B------:R-:W-:-:S04]  /*13500*/  @P3 IMAD.HI.U32 R5, R9, c[0x0][0x4ec], RZ ;  /* 0x00013b0009053a27 */ /* 0x000fc800078e00ff */
[----:B------:R-:W-:Y:S02]  /*13510*/  IMAD R4, R0, c[0x0][0x444], R4 ;  /* 0x0001110000047a24 */ /* 0x000fe400078e0204 */
[----:B--2---:R-:W-:-:S04]  /*13520*/  IMAD.WIDE.U32 R2, R7, c[0x0][0x438], R2 ;  /* 0x00010e0007027a25 */ /* 0x004fc800078e0002 */
[----:B------:R-:W-:-:S04]  /*13530*/  IMAD R3, R7, c[0x0][0x43c], R3 ;  /* 0x00010f0007037a24 */ /* 0x000fc800078e0203 */
[----:B------:R-:W-:Y:S01]  /*13540*/  IMAD.WIDE.U32 R2, R0, c[0x0][0x440], R2 ;  /* 0x0001100000027a25 */ /* 0x000fe200078e0002 */
[----:B------:R-:W-:Y:S02]  /*13550*/  MOV R0, R9 ;  /* 0x0000000900007202 */ /* 0x000fe40000000f00 */
[----:B------:R-:W-:Y:S02]  /*13560*/  @P3 SHF.R.U32.HI R0, RZ, c[0x0][0x4f0], R5 ;  /* 0x00013c00ff003a19 */ /* 0x000fe40000011605 */
        /* <DEDUP_REMOVED lines=19> */
.L_x_534:
[----:B------:R-:W-:Y:S05]  /*136a0*/  BRA.DIV ~URZ, `(.L_x_481) ;  /* 0x00003cd27f007947 */ /* 0x000fea000b800000 */
[----:B------:R3:W4:Y:S02]  /*136b0*/  SHFL.IDX PT, R0, R14, RZ, 0x1c1f ;  /* 0x001c1fff0e007589 */ /* 0x00072400000e0000 */
.L_x_535:
        /* <DEDUP_REMOVED lines=69> */
[----:B------:R-:W-:-:S05]  /*13b10*/  ISETP.GE.AND P6, PT, R41, c[0x0][0x3c8], PT ;  /* 0x0000f20029007a0c */ /* 0x000fca0003fc6270 */
[----:B----4-:R-:W-:Y:S02]  /*13b20*/  @!P1 IMAD.MOV.U32 R6, RZ, RZ, R0 ;  /* 0x000000ffff069224 */ /* 0x010fe400078e0000 */
[----:B--2---:R-:W-:Y:S01]  /*13b30*/  @!P1 IMAD.MOV.U32 R7, RZ, RZ, R4 ;  /* 0x000000ffff079224 */ /* 0x004fe200078e0004 */
[----:B------:R-:W-:-:S03]  /*13b40*/  @!P0 LEA R2, P2, R13, R0, 0x2 ;  /* 0x000000000d028211 */ /* 0x000fc600078410ff */
[----:B------:R-:W-:Y:S01]  /*13b50*/  @!P1 IMAD.WIDE R6, R5, 0x4, R6 ;  /* 0x0000000405069825 */ /* 0x000fe200078e0206 */
[----:B------:R-:W-:Y:S02]  /*13b60*/  @!P0 LEA.HI.X R3, R13, R4, R15, 0x2, P2 ;  /* 0x000000040d038211 */ /* 0x000fe400010f140f */
[----:B------:R-:W-:Y:S02]  /*13b70*/  ISETP.GE.AND P2, PT, R18, c[0x0][0x3c8], PT ;  /* 0x0000f20012007a0c */ /* 0x000fe40003f46270 */
[----:B------:R2:W-:Y:S01]  /*13b80*/  @!P1 ST.E.64 [R6.64], R184 ;  /* 0x000000b806009985 */ /* 0x0005e2000c101b06 */
[----:B------:R-:W-:-:S03]  /*13b90*/  ISETP.GE.AND P1, PT, R19, c[0x0][0x3c8], PT ;  /* 0x0000f20013007a0c */ /* 0x000fc60003f26270 */
[----:B------:R4:W-:Y:S01]  /*13ba0*/  @!P0 ST.E.64 [R2.64], R152 ;  /* 0x0000009802008985 */ /* 0x0009e2000c101b06 */
[CC--:B--2---:R-:W-:Y:S02]  /*13bb0*/  @!P3 LEA R6, P5, R17.reuse, R0.reuse, 0x2 ;  /* 0x000000001106b211 */ /* 0x0c4fe400078a10ff */
[C---:B----4-:R-:W-:Y:S02]  /*13bc0*/  @!P4 LEA R2, P0, R16.reuse, R0, 0x2 ;  /* 0x000000001002c211 */ /* 0x050fe400078010ff */
[-C--:B------:R-:W-:Y:S02]  /*13bd0*/  @!P3 LEA.HI.X R7, R17, R4.reuse, R47, 0x2, P5 ;  /* 0x000000041107b211 */ /* 0x080fe400028f142f */
[----:B------:R-:W-:-:S03]  /*13be0*/  @!P4 LEA.HI.X R3, R16, R4, R46, 0x2, P0 ;  /* 0x000000041003c211 */ /* 0x000fc600000f142e */
[----:B------:R2:W-:Y:S01]  /*13bf0*/  @!P3 ST.E.64 [R6.64], R148 ;  /* 0x000000940600b985 */ /* 0x0005e2000c101b06 */
[----:B------:R-:W-:-:S03]  /*13c00*/  ISETP.GE.AND P3, PT, R20, c[0x0][0x3c8], PT ;  /* 0x0000f20014007a0c */ /* 0x000fc60003f66270 */
[----:B------:R4:W-:Y:S01]  /*13c10*/  @!P4 ST.E.64 [R2.64], R144 ;  /* 0x000000900200c985 */ /* 0x0009e2000c101b06 */
[----:B------:R-:W-:Y:S02]  /*13c20*/  ISETP.GE.AND P4, PT, R21, c[0x0][0x3c8], PT ;  /* 0x0000f20015007a0c */ /* 0x000fe40003f86270 */
        /* <DEDUP_REMOVED lines=75> */
[----:B------:R-:W-:Y:S02]  /*140e0*/  @!P4 LEA.HI.X R3, R37, R4, R67, 0x2, P0 ;  /* 0x000000042503c211 */ /* 0x000fe400000f1443 */
[----:B------:R-:W-:Y:S01]  /*140f0*/  @!P2 LEA R8, P0, R38, R0, 0x2 ;  /* 0x000000002608a211 */ /* 0x000fe200078010ff */
[----:B------:R2:W-:Y:S01]  /*14100*/  @!P3 ST.E.64 [R6.64], R92 ;  /* 0x0000005c0600b985 */ /* 0x0005e2000c101b06 */
[----:B------:R-:W-:-:S02]  /*14110*/  ISETP.GE.AND P5, PT, R40, c[0x0][0x3c8], PT ;  /* 0x0000f20028007a0c */ /* 0x000fc40003fa6270 */
[----:B------:R-:W-:Y:S01]  /*14120*/  @!P2 LEA.HI.X R9, R38, R4, R68, 0x2, P0 ;  /* 0x000000042609a211 */ /* 0x000fe200000f1444 */
[----:B------:R4:W-:Y:S01]  /*14130*/  @!P4 ST.E.64 [R2.64], R96 ;  /* 0x000000600200c985 */ /* 0x0009e2000c101b06 */
[----:B------:R-:W-:-:S03]  /*14140*/  ISETP.GE.AND P4, PT, R42, c[0x0][0x3c8], PT ;  /* 0x0000f2002a007a0c */ /* 0x000fc60003f86270 */
[----:B------:R-:W-:Y:S01]  /*14150*/  @!P2 ST.E.64 [R8.64], R186 ;  /* 0x000000ba0800a985 */ /* 0x000fe2000c101b06 */
[----:B------:R-:W-:Y:S02]  /*14160*/  ISETP.GE.AND P2, PT, R43, c[0x0][0x3c8], PT ;  /* 0x0000f2002b007a0c */ /* 0x000fe40003f46270 */
[-C--:B--2---:R-:W-:Y:S02]  /*14170*/  @!P6 LEA R6, P0, R41, R0.reuse, 0x2 ;  /* 0x000000002906e211 */ /* 0x084fe400078010ff */
[----:B----4-:R-:W-:Y:S02]  /*14180*/  @!P1 LEA R2, P3, R39, R0, 0x2 ;  /* 0x0000000027029211 */ /* 0x010fe400078610ff */
[-C--:B------:R-:W-:Y:S02]  /*14190*/  @!P6 LEA.HI.X R7, R41, R4.reuse, R71, 0x2, P0 ;  /* 0x000000042907e211 */ /* 0x080fe400000f1447 */
[----:B------:R-:W-:Y:S02]  /*141a0*/  @!P1 LEA.HI.X R3, R39, R4, R69, 0x2, P3 ;  /* 0x0000000427039211 */ /* 0x000fe400018f1445 */
[----:B------:R-:W-:-:S03]  /*141b0*/  ISETP.GE.AND P0, PT, R45, c[0x0][0x3c8], PT ;  /* 0x0000f2002d007a0c */ /* 0x000fc60003f06270 */
        /* <DEDUP_REMOVED lines=18> */
.L_x_483:
[----:B------:R-:W-:Y:S05]  /*142e0*/  BSYNC B0 ;  /* 0x0000000000007941 */ /* 0x000fea0003800000 */
.L_x_482:
[----:B------:R-:W-:Y:S05]  /*142f0*/  BRA.DIV ~URZ, `(.L_x_484) ;  /* 0x000030e27f007947 */ /* 0x000fea000b800000 */
[----:B--2---:R2:W1:Y:S04]  /*14300*/  SHFL.IDX PT, R4, R12, 0x1, 0x1c1f ;  /* 0x003c1f000c047f89 */ /* 0x00446800000e0000 */
[----:B----4-:R2:W4:Y:S02]  /*14310*/  SHFL.IDX PT, R0, R14, 0x1, 0x1c1f ;  /* 0x003c1f000e007f89 */ /* 0x01052400000e0000 */
.L_x_536:
        /* <DEDUP_REMOVED lines=136> */
.L_x_464:
[----:B------:R-:W3:Y:S04]  /*14ba0*/  LDL.LU R0, [R1+0x74] ;  /* 0x0000740001007983 */ /* 0x000ee80000300800 */
[----:B------:R-:W4:Y:S01]  /*14bb0*/  LDL R7, [R1+0x7c] ;  /* 0x00007c0001077983 */ /* 0x000f220000100800 */
[----:B------:R-:W-:Y:S01]  /*14bc0*/  ISETP.NE.U32.AND P0, PT, RZ, c[0x0][0x508], PT ;  /* 0x00014200ff007a0c */ /* 0x000fe20003f05070 */
[----:B------:R-:W-:Y:S01]  /*14bd0*/  IMAD.MOV.U32 R4, RZ, RZ, 0x4 ;  /* 0x00000004ff047424 */ /* 0x000fe200078e00ff */
[----:B------:R-:W-:Y:S01]  /*14be0*/  ISETP.NE.U32.AND P2, PT, RZ, c[0x0][0x500], PT ;  /* 0x00014000ff007a0c */ /* 0x000fe20003f45070 */
[----:B------:R-:W-:Y:S01]  /*14bf0*/  IMAD.MOV.U32 R20, RZ, RZ, c[0x0][0x388] ;  /* 0x0000e200ff147624 */ /* 0x000fe200078e00ff */
[----:B------:R-:W-:Y:S01]  /*14c00*/  ISETP.NE.AND.EX P0, PT, RZ, c[0x0][0x50c], PT, P0 ;  /* 0x00014300ff007a0c */ /* 0x000fe20003f05300 */
[----:B--2---:R-:W-:Y:S01]  /*14c10*/  IMAD.MOV.U32 R6, RZ, RZ, RZ ;  /* 0x000000ffff067224 */ /* 0x004fe200078e00ff */
[----:B------:R-:W-:Y:S01]  /*14c20*/  ISETP.NE.AND.EX P2, PT, RZ, c[0x0][0x504], PT, P2 ;  /* 0x00014100ff007a0c */ /* 0x000fe20003f45320 */
[----:B----4-:R-:W-:-:S10]  /*14c30*/  IMAD.WIDE R2, R7, R4, c[0x0][0x500] ;  /* 0x0001400007027625 */ /* 0x010fd400078e0204 */
[----:B------:R-:W-:Y:S02]  /*14c40*/  @P0 IMAD.WIDE R4, R7, R4, c[0x0][0x508] ;  /* 0x0001420007040625 */ /* 0x000fe400078e0204 */
[----:B------:R2:W5:Y:S04]  /*14c50*/  @P2 LDG.E R6, [R2.64] ;  /* 0x0000000602062981 */ /* 0x000568000c1e1900 */
[----:B------:R2:W5:Y:S01]  /*14c60*/  @P0 LDG.E R20, [R4.64] ;  /* 0x0000000604140981 */ /* 0x000562000c1e1900 */
[----:B---3--:R-:W-:-:S04]  /*14c70*/  ISETP.NE.AND P1, PT, R0, RZ, PT ;  /* 0x000000ff0000720c */ /* 0x008fc80003f25270 */
[----:B------:R-:W-:Y:S01]  /*14c80*/  SEL R19, R0, c[0x0][0x3d4], P1 ;  /* 0x0000f50000137a07 */ /* 0x000fe20000800000 */
[----:B------:R-:W-:Y:S05]  /*14c90*/  @P0 BRA `(.L_x_485) ;  /* 0x0000004000000947 */ /* 0x000fea0003800000 */
[----:B------:R-:W-:Y:S05]  /*14ca0*/  @!P2 BRA `(.L_x_485) ;  /* 0x000000300000a947 */ /* 0x000fea0003800000 */
[----:B------:R3:W4:Y:S04]  /*14cb0*/  LDG.E R0, [R2.64] ;  /* 0x0000000602007981 */ /* 0x000728000c1e1900 */
[----:B--23--:R-:W4:Y:S02]  /*14cc0*/  LDG.E R2, [R2.64+0x4] ;  /* 0x0000040602027981 */ /* 0x00cf24000c1e1900 */
[----:B----45:R-:W-:Y:S02]  /*14cd0*/  IADD3 R20, -R0, R2, RZ ;  /* 0x0000000200147210 */ /* 0x030fe40007ffe1ff */
.L_x_485:
[----:B--2---:R-:W2:Y:S01]  /*14ce0*/  S2R R3, SR_TID.X ;  /* 0x0000000000037919 */ /* 0x004ea20000002100 */
[----:B------:R-:W-:Y:S01]  /*14cf0*/  SHF.R.S32.HI R0, RZ, 0x1f, R7 ;  /* 0x0000001fff007819 */ /* 0x000fe20000011407 */
[----:B------:R-:W-:Y:S01]  /*14d00*/  BSSY B0, `(.L_x_486) ;  /* 0x0000038000007945 */ /* 0x000fe20003800000 */
[----:B-----5:R-:W-:-:S02]  /*14d10*/  SHF.R.S32.HI R18, RZ, 0x1f, R6 ;  /* 0x0000001fff127819 */ /* 0x020fc40000011406 */
[----:B------:R-:W-:Y:S02]  /*14d20*/  SEL R16, R7, RZ, !P2 ;  /* 0x000000ff07107207 */ /* 0x000fe40005000000 */
[----:B------:R-:W-:Y:S02]  /*14d30*/  SEL R21, R0, RZ, !P2 ;  /* 0x000000ff00157207 */ /* 0x000fe40005000000 */
[----:B--2---:R-:W-:-:S13]  /*14d40*/  ISETP.GT.AND P0, PT, R3, 0x7f, PT ;  /* 0x0000007f0300780c */ /* 0x004fda0003f04270 */
[----:B------:R-:W-:Y:S05]  /*14d50*/  @P0 BRA `(.L_x_487) ;  /* 0x0000032000000947 */ /* 0x000fea0003800000 */
[----:B------:R-:W2:Y:S01]  /*14d60*/  LDL R2, [R1+0x68] ;  /* 0x0000680001027983 */ /* 0x000ea20000100800 */
[----:B------:R-:W-:Y:S01]  /*14d70*/  IMAD R0, R20, c[0x0][0x4e8], RZ ;  /* 0x00013a0014007a24 */ /* 0x000fe200078e02ff */
[----:B--2---:R-:W-:-:S04]  /*14d80*/  IADD3 R10, R2, R3, RZ ;  /* 0x00000003020a7210 */ /* 0x004fc80007ffe0ff */
[----:B------:R-:W-:-:S13]  /*14d90*/  ISETP.GE.AND P0, PT, R10, R0, PT ;  /* 0x000000000a00720c */ /* 0x000fda0003f06270 */
[----:B------:R-:W-:Y:S05]  /*14da0*/  @P0 BRA `(.L_x_487) ;  /* 0x000002d000000947 */ /* 0x000fea0003800000 */
[----:B------:R-:W2:Y:S04]  /*14db0*/  LDL R2, [R1+0x84] ;  /* 0x0000840001027983 */ /* 0x000ea80000100800 */
[----:B------:R-:W3:Y:S01]  /*14dc0*/  LDL.LU R22, [R1+0x78] ;  /* 0x0000780001167983 */ /* 0x000ee20000300800 */
[----:B------:R-:W-:Y:S01]  /*14dd0*/  IMAD.MOV.U32 R0, RZ, RZ, 0x368 ;  /* 0x00000368ff007424 */ /* 0x000fe200078e00ff */
[----:B------:R-:W-:-:S04]  /*14de0*/  ISETP.GT.AND P2, PT, R19, 0x1, PT ;  /* 0x000000011300780c */ /* 0x000fc80003f44270 */
[----:B------:R-:W-:-:S04]  /*14df0*/  SEL R0, R0, 0x328, P2 ;  /* 0x0000032800007807 */ /* 0x000fc80001000000 */
[----:B------:R4:W5:Y:S08]  /*14e00*/  LDC.64 R8, c[0x0][R0+0x170] ;  /* 0x00005c0000087b82 */ /* 0x0009700000000a00 */
[----:B------:R4:W2:Y:S08]  /*14e10*/  LDC.64 R4, c[0x0][R0+0x168] ;  /* 0x00005a0000047b82 */ /* 0x0008b00000000a00 */
[----:B------:R4:W1:Y:S08]  /*14e20*/  LDC.64 R14, c[0x0][R0+0x178] ;  /* 0x00005e00000e7b82 */ /* 0x0008700000000a00 */
[----:B------:R4:W1:Y:S02]  /*14e30*/  LDC.64 R12, c[0x0][R0+0x160] ;  /* 0x00005800000c7b82 */ /* 0x0008640000000a00 */
[----:B----4-:R-:W-:-:S02]  /*14e40*/  IMAD.MOV.U32 R0, RZ, RZ, c[0x0][0x4e8] ;  /* 0x00013a00ff007624 */ /* 0x010fc400078e00ff */
[----:B-----5:R-:W-:-:S03]  /*14e50*/  IMAD R7, R9, R16, RZ ;  /* 0x0000001009077224 */ /* 0x020fc600078e02ff */
[----:B------:R-:W-:Y:S02]  /*14e60*/  ISETP.NE.AND P0, PT, R0, 0x1, PT ;  /* 0x000000010000780c */ /* 0x000fe40003f05270 */
[----:B------:R-:W-:-:S11]  /*14e70*/  MOV R0, R10 ;  /* 0x0000000a00007202 */ /* 0x000fd60000000f00 */
[----:B------:R-:W-:-:S05]  /*14e80*/  @P0 IMAD.HI.U32 R17, R10, c[0x0][0x4ec], RZ ;  /* 0x00013b000a110a27 */ /* 0x000fca00078e00ff */
[----:B------:R-:W-:Y:S01]  /*14e90*/  @P0 SHF.R.U32.HI R0, RZ, c[0x0][0x4f0], R17 ;  /* 0x00013c00ff000a19 */ /* 0x000fe20000011611 */
[-C--:B--2---:R-:W-:Y:S02]  /*14ea0*/  IMAD R9, R5, R2.reuse, RZ ;  /* 0x0000000205097224 */ /* 0x084fe400078e02ff */
[----:B------:R-:W-:-:S04]  /*14eb0*/  IMAD.WIDE.U32 R4, R4, R2, RZ ;  /* 0x0000000204047225 */ /* 0x000fc800078e00ff */
[----:B------:R-:W-:-:S04]  /*14ec0*/  IMAD.WIDE.U32 R2, R8, R16, RZ ;  /* 0x0000001008027225 */ /* 0x000fc800078e00ff */
[----:B------:R-:W-:Y:S01]  /*14ed0*/  IMAD R8, R8, R21, R7 ;  /* 0x0000001508087224 */ /* 0x000fe200078e0207 */
[----:B---3--:R-:W-:Y:S01]  /*14ee0*/  SEL R7, R22, RZ, P2 ;  /* 0x000000ff16077207 */ /* 0x008fe20001000000 */
[----:B------:R-:W-:Y:S01]  /*14ef0*/  IMAD.IADD R9, R5, 0x1, R9 ;  /* 0x0000000105097824 */ /* 0x000fe200078e0209 */
[----:B------:R-:W-:Y:S01]  /*14f00*/  IADD3 R17, P1, P0, R2, R4, R6 ;  /* 0x0000000402117210 */ /* 0x000fe2000783e006 */
[----:B------:R-:W-:Y:S01]  /*14f10*/  IMAD.MOV R2, RZ, RZ, -R0 ;  /* 0x000000ffff027224 */ /* 0x000fe200078e0a00 */
[----:B------:R-:W-:Y:S01]  /*14f20*/  IADD3 R3, R3, R8, RZ ;  /* 0x0000000803037210 */ /* 0x000fe20007ffe0ff */
[-C--:B-1----:R-:W-:Y:S02]  /*14f30*/  IMAD R8, R15, R7.reuse, RZ ;  /* 0x000000070f087224 */ /* 0x082fe400078e02ff */
[----:B------:R-:W-:Y:S01]  /*14f40*/  IMAD.WIDE.U32 R4, R14, R7, RZ ;  /* 0x000000070e047225 */ /* 0x000fe200078e00ff */
[----:B------:R-:W-:Y:S02]  /*14f50*/  IADD3.X R9, R3, R9, R18, P1, P0 ;  /* 0x0000000903097210 */ /* 0x000fe40000fe0412 */
[----:B------:R-:W-:Y:S01]  /*14f60*/  SHF.R.S32.HI R3, RZ, 0x1f, R0 ;  /* 0x0000001fff037819 */ /* 0x000fe20000011400 */
[----:B------:R-:W-:Y:S01]  /*14f70*/  IMAD R2, R2, c[0x0][0x4e8], R10 ;  /* 0x00013a0002027a24 */ /* 0x000fe200078e020a */
[----:B------:R-:W-:Y:S01]  /*14f80*/  IADD3 R5, R5, R8, RZ ;  /* 0x0000000805057210 */ /* 0x000fe20007ffe0ff */
[----:B------:R-:W-:Y:S01]  /*14f90*/  IMAD.MOV.U32 R8, RZ, RZ, c[0x0][0x4a8] ;  /* 0x00012a00ff087624 */ /* 0x000fe200078e00ff */
[----:B------:R-:W-:Y:S01]  /*14fa0*/  IADD3 R4, P1, P0, R0, R17, R4 ;  /* 0x0000001100047210 */ /* 0x000fe2000783e004 */
[----:B------:R-:W-:Y:S01]  /*14fb0*/  IMAD R0, R13, R2, RZ ;  /* 0x000000020d007224 */ /* 0x000fe200078e02ff */
[----:B------:R-:W-:-:S02]  /*14fc0*/  SHF.R.S32.HI R7, RZ, 0x1f, R2 ;  /* 0x0000001fff077819 */ /* 0x000fc40000011402 */
        /* <DEDUP_REMOVED lines=11> */
.L_x_487:
[----:B------:R-:W-:Y:S05]  /*15080*/  BSYNC B0 ;  /* 0x0000000000007941 */ /* 0x000fea0003800000 */
.L_x_486:
        /* <DEDUP_REMOVED lines=19> */
[----:B------:R-:W-:Y:S01]  /*151c0*/  IADD3 R14, R8, R9, RZ ;  /* 0x00000009080e7210 */ /* 0x000fe20007ffe0ff */
[----:B------:R-:W-:Y:S02]  /*151d0*/  IMAD R6, R6, c[0x0][0x3a4], R0 ;  /* 0x0000e90006067a24 */ /* 0x000fe400078e0200 */
[----:B------:R-:W-:-:S03]  /*151e0*/  IMAD.IADD R4, R9, 0x1, R4 ;  /* 0x0000000109047824 */ /* 0x000fc600078e0204 */
        /* <DEDUP_REMOVED lines=25> */
.L_x_537:
[----:B------:R-:W-:Y:S05]  /*15380*/  BRA.DIV ~URZ, `(.L_x_489) ;  /* 0x000021827f007947 */ /* 0x000fea000b800000 */
[----:B------:R3:W4:Y:S02]  /*15390*/  SHFL.IDX PT, R0, R15, RZ, 0x181f ;  /* 0x00181fff0f007589 */ /* 0x00072400000e0000 */
.L_x_538:
[----:B------:R-:W-:Y:S01]  /*153a0*/  IMAD R13, R20, c[0x0][0x4e8], RZ ;  /* 0x00013a00140d7a24 */ /* 0x000fe200078e02ff */
[----:B------:R-:W-:Y:S01]  /*153b0*/  BSSY B0, `(.L_x_490) ;  /* 0x0000017000007945 */ /* 0x000fe20003800000 */
[----:B------:R-:W-:Y:S02]  /*153c0*/  SHF.R.S32.HI R19, RZ, 0x1f, R32 ;  /* 0x0000001fff137819 */ /* 0x000fe40000011420 */
[----:B------:R-:W-:Y:S02]  /*153d0*/  SHF.R.S32.HI R16, RZ, 0x1f, R11 ;  /* 0x0000001fff107819 */ /* 0x000fe4000001140b */
[----:B------:R-:W-:Y:S02]  /*153e0*/  ISETP.GE.AND P0, PT, R14, R13, PT ;  /* 0x0000000d0e00720c */ /* 0x000fe40003f06270 */
[----:B------:R-:W-:Y:S02]  /*153f0*/  SHF.R.S32.HI R18, RZ, 0x1f, R34 ;  /* 0x0000001fff127819 */ /* 0x000fe40000011422 */
[----:B------:R-:W-:-:S09]  /*15400*/  SHF.R.S32.HI R17, RZ, 0x1f, R33 ;  /* 0x0000001fff117819 */ /* 0x000fd20000011421 */
        /* <DEDUP_REMOVED lines=17> */
.L_x_491:
[----:B------:R-:W-:Y:S05]  /*15520*/  BSYNC B0 ;  /* 0x0000000000007941 */ /* 0x000fea0003800000 */
.L_x_490:
[----:B------:R-:W-:Y:S05]  /*15530*/  BRA.DIV ~URZ, `(.L_x_492) ;  /* 0x000020327f007947 */ /* 0x000fea000b800000 */
[----:B--2---:R2:W1:Y:S04]  /*15540*/  SHFL.IDX PT, R10, R12, 0x1, 0x181f ;  /* 0x00381f000c0a7f89 */ /* 0x00446800000e0000 */
[----:B----4-:R2:W4:Y:S02]  /*15550*/  SHFL.IDX PT, R0, R15, 0x1, 0x181f ;  /* 0x00381f000f007f89 */ /* 0x01052400000e0000 */
.L_x_539:
        /* <DEDUP_REMOVED lines=20> */
.L_x_494:
[----:B------:R-:W-:Y:S05]  /*156a0*/  BSYNC B0 ;  /* 0x0000000000007941 */ /* 0x000fea0003800000 */
.L_x_493:
[----:B------:R-:W-:Y:S05]  /*156b0*/  BRA.DIV ~URZ, `(.L_x_495) ;  /* 0x00001f727f007947 */ /* 0x000fea000b800000 */
[----:B-1----:R1:W2:Y:S02]  /*156c0*/  SHFL.IDX PT, R10, R12, 0x2, 0x181f ;  /* 0x00581f000c0a7f89 */ /* 0x0022a400000e0000 */
.L_x_540:
[----:B------:R-:W-:Y:S05]  /*156d0*/  BRA.DIV ~URZ, `(.L_x_496) ;  /* 0x00001fc27f007947 */ /* 0x000fea000b800000 */
[----:B----4-:R4:W1:Y:S02]  /*156e0*/  SHFL.IDX PT, R0, R15, 0x2, 0x181f ;  /* 0x00581f000f007f89 */ /* 0x01086400000e0000 */
.L_x_541:
        /* <DEDUP_REMOVED lines=20> */
.L_x_498:
[----:B------:R-:W-:Y:S05]  /*15830*/  BSYNC B0 ;  /* 0x0000000000007941 */ /* 0x000fea0003800000 */
.L_x_497:
[----:B------:R-:W-:Y:S05]  /*15840*/  BRA.DIV ~URZ, `(.L_x_499) ;  /* 0x00001eb27f007947 */ /* 0x000fea000b800000 */
[----:B--2---:R2:W3:Y:S04]  /*15850*/  SHFL.IDX PT, R10, R12, 0x3, 0x181f ;  /* 0x00781f000c0a7f89 */ /* 0x0044e800000e0000 */
[----:B-1----:R2:W1:Y:S02]  /*15860*/  SHFL.IDX PT, R0, R15, 0x3, 0x181f ;  /* 0x00781f000f007f89 */ /* 0x00246400000e0000 */
.L_x_542:
[----:B------:R-:W-:-:S04]  /*15870*/  IADD3 R2, R14, 0x60, RZ ;  /* 0x000000600e027810 */ /* 0x000fc80007ffe0ff */
[----:B------:R-:W-:-:S13]  /*15880*/  ISETP.GE.AND P0, PT, R2, R13, PT ;  /* 0x0000000d0200720c */ /* 0x000fda0003f06270 */
[----:B------:R-:W-:Y:S05]  /*15890*/  @P0 BRA `(.L_x_479) ;  /* 0x0000010000000947 */ /* 0x000fea0003800000 */
[----:B------:R-:W-:Y:S02]  /*158a0*/  ISETP.GE.AND P3, PT, R11, c[0x0][0x3c8], PT ;  /* 0x0000f2000b007a0c */ /* 0x000fe40003f66270 */
[----:B------:R-:W-:Y:S02]  /*158b0*/  ISETP.GE.AND P2, PT, R34, c[0x0][0x3c8], PT ;  /* 0x0000f20022007a0c */ /* 0x000fe40003f46270 */
[----:B------:R-:W-:Y:S02]  /*158c0*/  ISETP.GE.AND P1, PT, R33, c[0x0][0x3c8], PT ;  /* 0x0000f20021007a0c */ /* 0x000fe40003f26270 */
[----:B------:R-:W-:-:S07]  /*158d0*/  ISETP.GE.AND P0, PT, R32, c[0x0][0x3c8], PT ;  /* 0x0000f20020007a0c */ /* 0x000fce0003f06270 */
[CC--:B-1----:R-:W-:Y:S02]  /*158e0*/  @!P3 LEA R8, P4, R11.reuse, R0.reuse, 0x1 ;  /* 0x000000000b08b211 */ /* 0x0c2fe400078808ff */
[----:B------:R-:W-:Y:S02]  /*158f0*/  @!P2 LEA R6, P6, R34, R0, 0x1 ;  /* 0x000000002206a211 */ /* 0x000fe400078c08ff */
[----:B---3--:R-:W-:Y:S02]  /*15900*/  @!P3 LEA.HI.X R9, R11, R10, R16, 0x1, P4 ;  /* 0x0000000a0b09b211 */ /* 0x008fe400020f0c10 */
[-C--:B------:R-:W-:Y:S02]  /*15910*/  @!P1 LEA R4, P5, R33, R0.reuse, 0x1 ;  /* 0x0000000021049211 */ /* 0x080fe400078a08ff */
[----:B------:R-:W-:Y:S01]  /*15920*/  @!P0 LEA R2, P4, R32, R0, 0x1 ;  /* 0x0000000020028211 */ /* 0x000fe200078808ff */
[----:B------:R1:W-:Y:S01]  /*15930*/  @!P3 ST.E.128 [R8.64], RZ ;  /* 0x000000ff0800b985 */ /* 0x0003e2000c101d06 */
[----:B------:R-:W-:-:S02]  /*15940*/  @!P2 LEA.HI.X R7, R34, R10, R18, 0x1, P6 ;  /* 0x0000000a2207a211 */ /* 0x000fc400030f0c12 */
[-C--:B------:R-:W-:Y:S02]  /*15950*/  @!P1 LEA.HI.X R5, R33, R10.reuse, R17, 0x1, P5 ;  /* 0x0000000a21059211 */ /* 0x080fe400028f0c11 */
[----:B------:R-:W-:Y:S01]  /*15960*/  @!P0 LEA.HI.X R3, R32, R10, R19, 0x1, P4 ;  /* 0x0000000a20038211 */ /* 0x000fe200020f0c13 */
[----:B------:R1:W-:Y:S04]  /*15970*/  @!P2 ST.E.128 [R6.64], RZ ;  /* 0x000000ff0600a985 */ /* 0x0003e8000c101d06 */
[----:B------:R1:W-:Y:S04]  /*15980*/  @!P1 ST.E.128 [R4.64], RZ ;  /* 0x000000ff04009985 */ /* 0x0003e8000c101d06 */
[----:B------:R1:W-:Y:S02]  /*15990*/  @!P0 ST.E.128 [R2.64], RZ ;  /* 0x000000ff02008985 */ /* 0x0003e4000c101d06 */
.L_x_479:
[----:B------:R-:W-:Y:S05]  /*159a0*/  BSYNC B1 ;  /* 0x0000000000017941 */ /* 0x000fea0003800000 */
.L_x_463:
[----:B-1-34-:R-:W3:Y:S02]  /*159b0*/  LDL R0, [R1+0xa8] ;  /* 0x0000a80001007983 */ /* 0x01aee40000100800 */
[----:B---3--:R-:W-:-:S13]  /*159c0*/  ISETP.NE.AND P0, PT, R0, RZ, PT ;  /* 0x000000ff0000720c */ /* 0x008fda0003f05270 */
[----:B------:R-:W-:Y:S01]  /*159d0*/  @P0 WARPSYNC 0xffffffff ;  /* 0xffffffff00000948 */ /* 0x000fe20003800000 */
[----:B------:R-:W-:Y:S06]  /*159e0*/  @P0 BAR.SYNC.DEFER_BLOCKING 0x5, 0x100 ;  /* 0x0144000000000b1d */ /* 0x000fec0000010000 */
[----:B--2---:R-:W1:Y:S04]  /*159f0*/  @P0 LDS.128 R4, [0x1a080] ;  /* 0x01a08000ff040984 */ /* 0x004e680000000c00 */
[----:B-1----:R1:W-:Y:S04]  /*15a00*/  @P0 STL.64 [R1+0x70], R4 ;  /* 0x0000700401000387 */ /* 0x0023e80000100a00 */
[----:B------:R1:W-:Y:S04]  /*15a10*/  @P0 STL.64 [R1+0x78], R6 ;  /* 0x0000780601000387 */ /* 0x0003e80000100a00 */
[----:B------:R-:W-:Y:S06]  /*15a20*/  @P0 BAR.ARV 0x4, 0x100 ;  /* 0x0104000000000b1d */ /* 0x000fec0000002000 */
[----:B------:R-:W-:Y:S05]  /*15a30*/  @P0 BRA `(.L_x_500) ;  /* 0x0000105000000947 */ /* 0x000fea0003800000 */
[----:B------:R-:W2:Y:S01]  /*15a40*/  S2R R0, SR_TID.X ;  /* 0x0000000000007919 */ /* 0x000ea20000002100 */
[----:B-1----:R-:W-:Y:S01]  /*15a50*/  IMAD.MOV.U32 R7, RZ, RZ, RZ ;  /* 0x000000ffff077224 */ /* 0x002fe200078e00ff */
[----:B--2---:R-:W-:-:S04]  /*15a60*/  LOP3.LUT R14, R0, 0x1f, RZ, 0xc0, !PT ;  /* 0x0000001f000e7812 */ /* 0x004fc800078ec0ff */
[----:B------:R-:W-:Y:S01]  /*15a70*/  ISETP.NE.AND P6, PT, R14, 0x1f, PT ;  /* 0x0000001f0e00780c */ /* 0x000fe20003fc5270 */
[----:B------:R-:W-:Y:S10]  /*15a80*/  BRA.DIV ~URZ, `(.L_x_501) ;  /* 0x00001d327f007947 */ /* 0x000ff4000b800000 */
[----:B------:R1:W2:Y:S02]  /*15a90*/  SHFL.IDX PT, R9, R111, RZ, 0x1f ;  /* 0x00001fff6f097589 */ /* 0x0002a400000e0000 */
.L_x_543:
[----:B------:R-:W-:Y:S05]  /*15aa0*/  BRA.DIV ~URZ, `(.L_x_502) ;  /* 0x00001d827f007947 */ /* 0x000fea000b800000 */
[----:B------:R3:W4:Y:S02]  /*15ab0*/  SHFL.IDX PT, R8, R111, 0x1, 0x1f ;  /* 0x00201f006f087f89 */ /* 0x00072400000e0000 */
.L_x_544:
        /* <DEDUP_REMOVED lines=18> */
[----:B------:R1:W3:Y:S02]  /*15be0*/  SHFL.UP PT, R4, R0, 0x1, RZ ;  /* 0x0420000000047989 */ /* 0x0002e400000e00ff */
.L_x_545:
        /* <DEDUP_REMOVED lines=16> */
.L_x_546:
[----:B---3--:R-:W-:Y:S01]  /*15cf0*/  IMAD R0, R0, c[0x0][0x538], RZ ;  /* 0x00014e0000007a24 */ /* 0x008fe200078e02ff */
[----:B------:R-:W-:Y:S04]  /*15d00*/  BSSY B1, `(.L_x_505) ;  /* 0x00000cf000017945 */ /* 0x000fe80003800000 */
[----:B----4-:R-:W-:-:S04]  /*15d10*/  IADD3 R8, R0, R8, RZ ;  /* 0x0000000800087210 */ /* 0x010fc80007ffe0ff */
[----:B--2---:R-:W-:-:S13]  /*15d20*/  ISETP.GT.AND P0, PT, R8, R9, PT ;  /* 0x000000090800720c */ /* 0x004fda0003f04270 */
[----:B------:R-:W-:Y:S05]  /*15d30*/  @P0 BRA `(.L_x_506) ;  /* 0x0000025000000947 */ /* 0x000fea0003800000 */
.L_x_510:
[----:B------:R-:W2:Y:S02]  /*15d40*/  LDL.LU R0, [R1+0x7c] ;  /* 0x00007c0001007983 */ /* 0x000ea40000300800 */
[----:B--2---:R-:W-:-:S04]  /*15d50*/  IADD3 R0, R0, 0x1f, RZ ;  /* 0x0000001f00007810 */ /* 0x004fc80007ffe0ff */
[----:B------:R-:W-:-:S13]  /*15d60*/  ISETP.GE.AND P0, PT, R0, c[0x0][0x53c], PT ;  /* 0x00014f0000007a0c */ /* 0x000fda0003f06270 */
[----:B------:R-:W-:Y:S05]  /*15d70*/  @P0 BRA `(.L_x_507) ;  /* 0x00000c2000000947 */ /* 0x000fea0003800000 */
[----:B------:R2:W-:Y:S01]  /*15d80*/  STL [R1+0x7c], R0 ;  /* 0x00007c0001007387 */ /* 0x0005e20000100800 */
[----:B------:R-:W-:Y:S01]  /*15d90*/  CS2R R6, SRZ ;  /* 0x0000000000067805 */ /* 0x000fe2000001ff00 */
[----:B--2---:R-:W-:-:S04]  /*15da0*/  IADD3 R0, R0, R14, RZ ;  /* 0x0000000e00007210 */ /* 0x004fc80007ffe0ff */
[----:B------:R-:W-:-:S13]  /*15db0*/  ISETP.GE.OR P0, PT, R0, c[0x0][0x53c], !P6 ;  /* 0x00014f0000007a0c */ /* 0x000fda0007706670 */
[----:B------:R-:W-:Y:S02]  /*15dc0*/  @!P0 MOV R2, 0x4 ;  /* 0x0000000400028802 */ /* 0x000fe40000000f00 */
[----:B------:R-:W-:-:S03]  /*15dd0*/  @!P0 MOV R3, 0x4 ;  /* 0x0000000400038802 */ /* 0x000fc60000000f00 */
[----:B-1----:R-:W-:-:S04]  /*15de0*/  @!P0 IMAD.WIDE R4, R0, R2, c[0x0][0x580] ;  /* 0x0001600000048625 */ /* 0x002fc800078e0202 */
[----:B------:R-:W-:Y:S01]  /*15df0*/  @!P0 IMAD.WIDE R2, R0, R3, c[0x0][0x578] ;  /* 0x00015e0000028625 */ /* 0x000fe200078e0203 */
[----:B------:R-:W2:Y:S04]  /*15e00*/  @!P0 LDG.E R6, [R4.64] ;  /* 0x0000000604068981 */ /* 0x000ea8000c1e1900 */
[----:B------:R-:W2:Y:S02]  /*15e10*/  @!P0 LDG.E R7, [R2.64] ;  /* 0x0000000602078981 */ /* 0x000ea4000c1e1900 */
[----:B--2---:R-:W-:Y:S01]  /*15e20*/  IMAD R0, R7, R6, RZ ;  /* 0x0000000607007224 */ /* 0x004fe200078e02ff */
[----:B------:R-:W-:Y:S05]  /*15e30*/  BRA.DIV ~URZ, `(.L_x_508) ;  /* 0x00001c427f007947 */ /* 0x000fea000b800000 */
[----:B------:R1:W2:Y:S02]  /*15e40*/  SHFL.UP PT, R2, R0, 0x1, RZ ;  /* 0x0420000000027989 */ /* 0x0002a400000e00ff */
.L_x_547:
        /* <DEDUP_REMOVED lines=16> */
.L_x_548:
[----:B--2---:R-:W-:-:S05]  /*15f50*/  IMAD R0, R0, c[0x0][0x538], RZ ;  /* 0x00014e0000007a24 */ /* 0x004fca00078e02ff */
[----:B------:R-:W-:-:S04]  /*15f60*/  IADD3 R8, R0, R8, RZ ;  /* 0x0000000800087210 */ /* 0x000fc80007ffe0ff */
[----:B------:R-:W-:-:S13]  /*15f70*/  ISETP.GT.AND P0, PT, R8, R9, PT ;  /* 0x000000090800720c */ /* 0x000fda0003f04270 */
[----:B-1----:R-:W-:Y:S05]  /*15f80*/  @!P0 BRA `(.L_x_510) ;  /* 0xfffffdb000008947 */ /* 0x002fea000383ffff */
.L_x_506:
[----:B------:R-:W-:-:S05]  /*15f90*/  IADD3 R11, -R0, R8, RZ ;  /* 0x00000008000b7210 */ /* 0x000fca0007ffe1ff */
[----:B------:R-:W-:-:S05]  /*15fa0*/  IMAD R0, R4, c[0x0][0x538], R11 ;  /* 0x00014e0004007a24 */ /* 0x000fca00078e020b */
[----:B------:R-:W-:Y:S01]  /*15fb0*/  ISETP.GT.AND P0, PT, R0, R9, PT ;  /* 0x000000090000720c */ /* 0x000fe20003f04270 */
[----:B------:R-:W-:-:S12]  /*15fc0*/  BRA.DIV ~URZ, `(.L_x_511) ;  /* 0x00001ca27f007947 */ /* 0x000fd8000b800000 */
[----:B------:R-:W-:-:S03]  /*15fd0*/  VOTE.ANY R10, PT, !P0 ;  /* 0x00000000000a7806 */ /* 0x000fc600040e0100 */
.L_x_549:
[----:B------:R-:W2:Y:S01]  /*15fe0*/  LDL.LU R0, [R1+0x7c] ;  /* 0x00007c0001007983 */ /* 0x000ea20000300800 */
[----:B------:R-:W2:Y:S02]  /*15ff0*/  POPC R8, R10 ;  /* 0x0000000a00087309 */ /* 0x000ea40000000000 */
[----:B--2---:R-:W-:-:S05]  /*16000*/  IADD3 R0, R8, R0, RZ ;  /* 0x0000000008007210 */ /* 0x004fca0007ffe0ff */
[----:B------:R2:W-:Y:S01]  /*16010*/  STL [R1+0x7c], R0 ;  /* 0x00007c0001007387 */ /* 0x0005e20000100800 */
[----:B------:R-:W-:Y:S05]  /*16020*/  BRA.DIV ~URZ, `(.L_x_512) ;  /* 0x00001c927f007947 */ /* 0x000fea000b800000 */
[----:B------:R3:W4:Y:S04]  /*16030*/  SHFL.IDX PT, R12, R6, R8, 0x1f ;  /* 0x00001f08060c7589 */ /* 0x00072800000e0000 */
[----:B------:R3:W1:Y:S02]  /*16040*/  SHFL.IDX PT, R7, R7, R8, 0x1f ;  /* 0x00001f0807077589 */ /* 0x00066400000e0000 */
.L_x_550:
[----:B------:R-:W-:Y:S01]  /*16050*/  ISETP.NE.AND P0, PT, R10, RZ, PT ;  /* 0x000000ff0a00720c */ /* 0x000fe20003f05270 */
[----:B------:R-:W-:-:S12]  /*16060*/  BSSY B0, `(.L_x_513) ;  /* 0x0000005000007945 */ /* 0x000fd80003800000 */
[----:B------:R-:W-:Y:S05]  /*16070*/  @!P0 BRA `(.L_x_514) ;  /* 0x0000003000008947 */ /* 0x000fea0003800000 */
[----:B------:R-:W-:Y:S01]  /*16080*/  IADD3 R3, R8, -0x1, RZ ;  /* 0xffffffff08037810 */ /* 0x000fe20007ffe0ff */
[----:B------:R-:W-:Y:S05]  /*16090*/  BRA.DIV ~URZ, `(.L_x_515) ;  /* 0x00001cf27f007947 */ /* 0x000fea000b800000 */
[----:B------:R2:W3:Y:S02]  /*160a0*/  SHFL.IDX PT, R13, R4, R3, 0x1f ;  /* 0x00001f03040d7589 */ /* 0x0004e400000e0000 */
.L_x_514:
[----:B------:R-:W-:Y:S05]  /*160b0*/  BSYNC B0 ;  /* 0x0000000000007941 */ /* 0x000fea0003800000 */
.L_x_513:
[----:B--23--:R-:W-:Y:S01]  /*160c0*/  IMAD R0, R13, c[0x0][0x538], R11 ;  /* 0x00014e000d007a24 */ /* 0x00cfe200078e020b */
[----:B-1----:R-:W-:Y:S01]  /*160d0*/  ISETP.NE.AND P0, PT, R7, 0x1, PT ;  /* 0x000000010700780c */ /* 0x002fe20003f05270 */
[----:B------:R-:W-:Y:S03]  /*160e0*/  BSSY B0, `(.L_x_516) ;  /* 0x0000087000007945 */ /* 0x000fe60003800000 */
[----:B------:R1:W-:Y:S01]  /*160f0*/  STL [R1+0x70], R0 ;  /* 0x0000700001007387 */ /* 0x0003e20000100800 */
[----:B------:R-:W-:-:S08]  /*16100*/  IADD3 R9, -R0, R9, RZ ;  /* 0x0000000900097210 */ /* 0x000fd00007ffe1ff */
[----:B------:R-:W-:Y:S05]  /*16110*/  @!P0 BRA `(.L_x_517) ;  /* 0x000003e000008947 */ /* 0x000fea0003800000 */
[-C--:B----4-:R-:W-:Y:S02]  /*16120*/  IABS R2, R12.reuse ;  /* 0x0000000c00027213 */ /* 0x090fe40000000000 */
[----:B------:R-:W-:Y:S02]  /*16130*/  IABS R8, R12 ;  /* 0x0000000c00087213 */ /* 0x000fe40000000000 */
[----:B-1----:R-:W1:Y:S08]  /*16140*/  I2F.RP R0, R2 ;  /* 0x0000000200007306 */ /* 0x002e700000209400 */
[----:B-1----:R-:W1:Y:S02]  /*16150*/  MUFU.RCP R0, R0 ;  /* 0x0000000000007308 */ /* 0x002e640000001000 */
[----:B-1----:R-:W-:-:S06]  /*16160*/  IADD3 R0, R0, 0xffffffe, RZ ;  /* 0x0ffffffe00007810 */ /* 0x002fcc0007ffe0ff */
[----:B------:R-:W1:Y:S02]  /*16170*/  F2I.FTZ.U32.TRUNC.NTZ R5, R0 ;  /* 0x0000000000057305 */ /* 0x000e64000021f000 */
[----:B-1----:R-:W-:Y:S01]  /*16180*/  IMAD.MOV R3, RZ, RZ, -R5 ;  /* 0x000000ffff037224 */ /* 0x002fe200078e0a05 */
[----:B------:R-:W-:-:S03]  /*16190*/  IABS R0, R7 ;  /* 0x0000000700007213 */ /* 0x000fc60000000000 */
[----:B------:R-:W-:Y:S01]  /*161a0*/  IMAD.MOV.U32 R4, RZ, RZ, R3 ;  /* 0x000000ffff047224 */ /* 0x000fe200078e0003 */
[----:B------:R-:W-:Y:S01]  /*161b0*/  IABS R3, R9 ;  /* 0x0000000900037213 */ /* 0x000fe20000000000 */
[----:B------:R-:W-:Y:S02]  /*161c0*/  IMAD.MOV.U32 R6, RZ, RZ, R0 ;  /* 0x000000ffff067224 */ /* 0x000fe400078e0000 */
[----:B------:R-:W-:Y:S02]  /*161d0*/  IMAD R0, R4, R2, RZ ;  /* 0x0000000204007224 */ /* 0x000fe400078e02ff */
[----:B------:R-:W-:Y:S01]  /*161e0*/  IMAD.MOV.U32 R4, RZ, RZ, RZ ;  /* 0x000000ffff047224 */ /* 0x000fe200078e00ff */
[----:B------:R-:W1:Y:S03]  /*161f0*/  I2F.RP R10, R6 ;  /* 0x00000006000a7306 */ /* 0x000e660000209400 */
[----:B------:R-:W-:-:S04]  /*16200*/  IMAD.HI.U32 R5, R5, R0, R4 ;  /* 0x0000000005057227 */ /* 0x000fc800078e0004 */
[----:B------:R-:W-:-:S05]  /*16210*/  IMAD.MOV R0, RZ, RZ, -R8 ;  /* 0x000000ffff007224 */ /* 0x000fca00078e0a08 */
[----:B------:R-:W-:Y:S01]  /*16220*/  MOV R4, R0 ;  /* 0x0000000000047202 */ /* 0x000fe20000000f00 */
[----:B------:R-:W-:-:S04]  /*16230*/  IMAD.HI.U32 R0, R5, R3, RZ ;  /* 0x0000000305007227 */ /* 0x000fc800078e00ff */
[----:B------:R-:W-:Y:S02]  /*16240*/  IMAD R3, R0, R4, R3 ;  /* 0x0000000400037224 */ /* 0x000fe400078e0203 */
[----:B-1----:R-:W1:Y:S03]  /*16250*/  MUFU.RCP R4, R10 ;  /* 0x0000000a00047308 */ /* 0x002e660000001000 */
        /* <DEDUP_REMOVED lines=9> */
[----:B------:R-:W-:Y:S01]  /*162f0*/  @P2 IADD3 R0, R0, 0x1, RZ ;  /* 0x0000000100002810 */ /* 0x000fe20007ffe0ff */
[----:B-1----:R-:W-:-:S06]  /*16300*/  IMAD.MOV R2, RZ, RZ, -R3 ;  /* 0x000000ffff027224 */ /* 0x002fcc00078e0a03 */
[----:B------:R-:W-:Y:S01]  /*16310*/  @!P1 IMAD.MOV R0, RZ, RZ, -R0 ;  /* 0x000000ffff009224 */ /* 0x000fe200078e0a00 */
[----:B------:R-:W-:Y:S02]  /*16320*/  @!P0 LOP3.LUT R0, RZ, R12, RZ, 0x33, !PT ;  /* 0x0000000cff008212 */ /* 0x000fe400078e33ff */
[----:B------:R-:W-:Y:S02]  /*16330*/  MOV R4, R2 ;  /* 0x0000000200047202 */ /* 0x000fe40000000f00 */
[----:B------:R-:W-:Y:S02]  /*16340*/  IABS R2, R7 ;  /* 0x0000000700027213 */ /* 0x000fe40000000000 */
[----:B------:R-:W-:Y:S01]  /*16350*/  IABS R8, R0 ;  /* 0x0000000000087213 */ /* 0x000fe20000000000 */
[----:B------:R-:W-:Y:S02]  /*16360*/  IMAD R4, R4, R6, RZ ;  /* 0x0000000604047224 */ /* 0x000fe400078e02ff */
[----:B------:R-:W-:-:S02]  /*16370*/  IMAD.MOV R5, RZ, RZ, -R2 ;  /* 0x000000ffff057224 */ /* 0x000fc400078e0a02 */
[----:B------:R-:W-:-:S04]  /*16380*/  IMAD.MOV.U32 R2, RZ, RZ, RZ ;  /* 0x000000ffff027224 */ /* 0x000fc800078e00ff */
[----:B------:R-:W-:Y:S01]  /*16390*/  IMAD.HI.U32 R2, R3, R4, R2 ;  /* 0x0000000403027227 */ /* 0x000fe200078e0002 */
[----:B------:R-:W-:-:S03]  /*163a0*/  MOV R4, R5 ;  /* 0x0000000500047202 */ /* 0x000fc60000000f00 */
[----:B------:R-:W-:-:S04]  /*163b0*/  IMAD.MOV.U32 R3, RZ, RZ, R8 ;  /* 0x000000ffff037224 */ /* 0x000fc800078e0008 */
[----:B------:R-:W-:-:S04]  /*163c0*/  IMAD.HI.U32 R2, R2, R3, RZ ;  /* 0x0000000302027227 */ /* 0x000fc800078e00ff */
[----:B------:R-:W-:Y:S01]  /*163d0*/  IMAD R3, R2, R4, R3 ;  /* 0x0000000402037224 */ /* 0x000fe200078e0203 */
[----:B------:R-:W-:-:S04]  /*163e0*/  IADD3 R4, -R0, RZ, RZ ;  /* 0x000000ff00047210 */ /* 0x000fc80007ffe1ff */
        /* <DEDUP_REMOVED lines=9> */
[----:B------:R-:W-:-:S05]  /*16480*/  @!P0 LOP3.LUT R2, RZ, R7, RZ, 0x33, !PT ;  /* 0x00000007ff028212 */ /* 0x000fca00078e33ff */
[----:B------:R-:W-:-:S04]  /*16490*/  IMAD.MOV R3, RZ, RZ, -R2 ;  /* 0x000000ffff037224 */ /* 0x000fc800078e0a02 */
[C---:B------:R-:W-:Y:S02]  /*164a0*/  IMAD R3, R7.reuse, R3, R0 ;  /* 0x0000000307037224 */ /* 0x040fe400078e0200 */
[----:B------:R-:W-:Y:S02]  /*164b0*/  IMAD R0, R7, 0x1000000, R2 ;  /* 0x0100000007007824 */ /* 0x000fe400078e0202 */
[----:B------:R-:W-:Y:S02]  /*164c0*/  IMAD R2, R12, R4, R9 ;  /* 0x000000040c027224 */ /* 0x000fe400078e0209 */
[----:B------:R-:W-:-:S05]  /*164d0*/  IMAD R0, R3, 0x10000, R0 ;  /* 0x0001000003007824 */ /* 0x000fca00078e0200 */
[----:B------:R1:W-:Y:S01]  /*164e0*/  STL [R1+0x78], R0 ;  /* 0x0000780001007387 */ /* 0x0003e20000100800 */
[----:B------:R-:W-:Y:S05]  /*164f0*/  BRA `(.L_x_518) ;  /* 0x0000045000007947 */ /* 0x000fea0003800000 */
.L_x_517:
[----:B-1----:R-:W2:Y:S01]  /*16500*/  LDL R0, [R1+0x7c] ;  /* 0x00007c0001007983 */ /* 0x002ea20000100800 */
[----:B------:R-:W-:-:S04]  /*16510*/  IMAD.MOV.U32 R2, RZ, RZ, 0x4 ;  /* 0x00000004ff027424 */ /* 0x000fc800078e00ff */
[----:B--2---:R-:W-:-:S05]  /*16520*/  IMAD.WIDE R2, R0, R2, c[0x0][0x590] ;  /* 0x0001640000027625 */ /* 0x004fca00078e0202 */
[----:B------:R-:W2:Y:S02]  /*16530*/  LDG.E R4, [R2.64] ;  /* 0x0000000602047981 */ /* 0x000ea4000c1e1900 */
[----:B--2-4-:R-:W-:-:S05]  /*16540*/  IMAD R8, R4, R12, RZ ;  /* 0x0000000c04087224 */ /* 0x014fca00078e02ff */
[-C--:B------:R-:W-:Y:S02]  /*16550*/  IABS R0, R8.reuse ;  /* 0x0000000800007213 */ /* 0x080fe40000000000 */
        /* <DEDUP_REMOVED lines=10> */
[----:B------:R-:W-:Y:S01]  /*16600*/  MOV R2, RZ ;  /* 0x000000ff00027202 */ /* 0x000fe20000000f00 */
[----:B------:R-:W-:-:S04]  /*16610*/  IMAD.MOV.U32 R6, RZ, RZ, R0 ;  /* 0x000000ffff067224 */ /* 0x000fc800078e0000 */
        /* <DEDUP_REMOVED lines=11> */
[----:B------:R-:W-:-:S05]  /*166d0*/  @P2 IADD3 R0, R0, 0x1, RZ ;  /* 0x0000000100002810 */ /* 0x000fca0007ffe0ff */
[----:B------:R-:W-:-:S05]  /*166e0*/  IMAD.MOV.U32 R2, RZ, RZ, R0 ;  /* 0x000000ffff027224 */ /* 0x000fca00078e0000 */
[----:B------:R-:W-:Y:S02]  /*166f0*/  @!P1 IADD3 R2, -R2, RZ, RZ ;  /* 0x000000ff02029210 */ /* 0x000fe40007ffe1ff */
[----:B------:R-:W-:-:S05]  /*16700*/  @!P0 LOP3.LUT R2, RZ, R8, RZ, 0x33, !PT ;  /* 0x00000008ff028212 */ /* 0x000fca00078e33ff */
[----:B------:R-:W-:Y:S02]  /*16710*/  IMAD R10, R4, R2, RZ ;  /* 0x00000002040a7224 */ /* 0x000fe400078e02ff */
[----:B------:R-:W-:-:S03]  /*16720*/  IMAD.MOV R2, RZ, RZ, -R2 ;  /* 0x000000ffff027224 */ /* 0x000fc600078e0a02 */
[----:B------:R-:W-:Y:S01]  /*16730*/  IADD3 R0, -R10, c[0x0][0x538], RZ ;  /* 0x00014e000a007a10 */ /* 0x000fe20007ffe1ff */
[----:B------:R-:W-:-:S03]  /*16740*/  IMAD R5, R8, R2, R9 ;  /* 0x0000000208057224 */ /* 0x000fc600078e0209 */
[----:B------:R-:W-:Y:S02]  /*16750*/  IMNMX R0, R4, R0, PT ;  /* 0x0000000004007217 */ /* 0x000fe40003800200 */
[----:B------:R-:W-:Y:S02]  /*16760*/  IABS R2, R5 ;  /* 0x0000000500027213 */ /* 0x000fe40000000000 */
        /* <DEDUP_REMOVED lines=8> */
[----:B------:R-:W-:Y:S01]  /*167f0*/  IMAD R7, R6, R4, RZ ;  /* 0x0000000406077224 */ /* 0x000fe200078e02ff */
[----:B------:R-:W-:Y:S01]  /*16800*/  MOV R6, R2 ;  /* 0x0000000200067202 */ /* 0x000fe20000000f00 */
[----:B------:R-:W-:-:S04]  /*16810*/  IMAD.MOV.U32 R2, RZ, RZ, RZ ;  /* 0x000000ffff027224 */ /* 0x000fc800078e00ff */
[----:B------:R-:W-:-:S04]  /*16820*/  IMAD.HI.U32 R7, R3, R7, R2 ;  /* 0x0000000703077227 */ /* 0x000fc800078e0002 */
[----:B------:R-:W-:-:S04]  /*16830*/  IMAD.MOV R2, RZ, RZ, -R8 ;  /* 0x000000ffff027224 */ /* 0x000fc800078e0a08 */
[----:B------:R-:W-:Y:S02]  /*16840*/  IMAD.MOV.U32 R3, RZ, RZ, R2 ;  /* 0x000000ffff037224 */ /* 0x000fe400078e0002 */
[----:B------:R-:W-:-:S04]  /*16850*/  IMAD.HI.U32 R2, R7, R6, RZ ;  /* 0x0000000607027227 */ /* 0x000fc800078e00ff */
[----:B------:R-:W-:-:S05]  /*16860*/  IMAD R3, R2, R3, R6 ;  /* 0x0000000302037224 */ /* 0x000fca00078e0206 */
[----:B------:R-:W-:-:S13]  /*16870*/  ISETP.GT.U32.AND P0, PT, R4, R3, PT ;  /* 0x000000030400720c */ /* 0x000fda0003f04070 */
[-C--:B------:R-:W-:Y:S02]  /*16880*/  @!P0 IADD3 R3, R3, -R4.reuse, RZ ;  /* 0x8000000403038210 */ /* 0x080fe40007ffe0ff */
[----:B------:R-:W-:Y:S02]  /*16890*/  @!P0 IADD3 R2, R2, 0x1, RZ ;  /* 0x0000000102028810 */ /* 0x000fe40007ffe0ff */
[----:B------:R-:W-:Y:S02]  /*168a0*/  ISETP.GE.U32.AND P2, PT, R3, R4, PT ;  /* 0x000000040300720c */ /* 0x000fe40003f46070 */
[----:B------:R-:W-:Y:S02]  /*168b0*/  LOP3.LUT R3, R5, R0, RZ, 0x3c, !PT ;  /* 0x0000000005037212 */ /* 0x000fe400078e3cff */
[----:B------:R-:W-:Y:S02]  /*168c0*/  ISETP.NE.AND P0, PT, R0, RZ, PT ;  /* 0x000000ff0000720c */ /* 0x000fe40003f05270 */
[----:B------:R-:W-:Y:S01]  /*168d0*/  ISETP.GE.AND P1, PT, R3, RZ, PT ;  /* 0x000000ff0300720c */ /* 0x000fe20003f26270 */
[----:B------:R-:W-:Y:S01]  /*168e0*/  IMAD.MOV R3, RZ, RZ, -R0 ;  /* 0x000000ffff037224 */ /* 0x000fe200078e0a00 */
[----:B------:R-:W-:-:S05]  /*168f0*/  IADD3 R5, R10, 0x1000000, R5 ;  /* 0x010000000a057810 */ /* 0x000fca0007ffe005 */
[----:B------:R-:W-:-:S06]  /*16900*/  @P2 IADD3 R2, R2, 0x1, RZ ;  /* 0x0000000102022810 */ /* 0x000fcc0007ffe0ff */
[----:B------:R-:W-:Y:S01]  /*16910*/  @!P1 IMAD.MOV R2, RZ, RZ, -R2 ;  /* 0x000000ffff029224 */ /* 0x000fe200078e0a02 */
[----:B------:R-:W-:-:S05]  /*16920*/  @!P0 LOP3.LUT R2, RZ, R0, RZ, 0x33, !PT ;  /* 0x00000000ff028212 */ /* 0x000fca00078e33ff */
[----:B------:R-:W-:-:S05]  /*16930*/  IMAD R0, R2, R3, R5 ;  /* 0x0000000302007224 */ /* 0x000fca00078e0205 */
[----:B------:R1:W-:Y:S02]  /*16940*/  STL [R1+0x78], R0 ;  /* 0x0000780001007387 */ /* 0x0003e40000100800 */
.L_x_518:
[----:B------:R-:W-:Y:S05]  /*16950*/  BSYNC B0 ;  /* 0x0000000000007941 */ /* 0x000fea0003800000 */
.L_x_516:
[----:B------:R-:W-:-:S04]  /*16960*/  LOP3.LUT R2, RZ, R2, RZ, 0x33, !PT ;  /* 0x00000002ff027212 */ /* 0x000fc800078e33ff */
[----:B-1----:R-:W-:-:S05]  /*16970*/  IADD3 R0, R2, R12, RZ ;  /* 0x0000000c02007210 */ /* 0x002fca0007ffe0ff */
[----:B------:R1:W-:Y:S01]  /*16980*/  STL [R1+0x74], R0 ;  /* 0x0000740001007387 */ /* 0x0003e20000100800 */
[----:B------:R-:W-:Y:S05]  /*16990*/  BRA `(.L_x_519) ;  /* 0x0000005000007947 */ /* 0x000fea0003800000 */
.L_x_507:
[----:B------:R-:W-:Y:S01]  /*169a0*/  MOV R0, c[0x0][0x53c] ;  /* 0x00014f0000007a02 */ /* 0x000fe20000000f00 */
[----:B------:R2:W-:Y:S04]  /*169b0*/  STL [R1+0x70], R9 ;  /* 0x0000700901007387 */ /* 0x0005e80000100800 */
[----:B------:R2:W-:Y:S04]  /*169c0*/  STL [R1+0x74], RZ ;  /* 0x000074ff01007387 */ /* 0x0005e80000100800 */
[----:B------:R2:W-:Y:S04]  /*169d0*/  STL [R1+0x78], RZ ;  /* 0x000078ff01007387 */ /* 0x0005e80000100800 */
[----:B------:R2:W-:Y:S02]  /*169e0*/  STL [R1+0x7c], R0 ;  /* 0x00007c0001007387 */ /* 0x0005e40000100800 */
.L_x_519:
[----:B------:R-:W-:Y:S05]  /*169f0*/  BSYNC B1 ;  /* 0x0000000000017941 */ /* 0x000fea0003800000 */
.L_x_505:
[----:B-1----:R-:W3:Y:S04]  /*16a00*/  LDL R4, [R1+0x70] ;  /* 0x0000700001047983 */ /* 0x002ee80000100800 */
[----:B------:R-:W3:Y:S04]  /*16a10*/  LDL R5, [R1+0x74] ;  /* 0x0000740001057983 */ /* 0x000ee80000100800 */
[----:B------:R-:W3:Y:S04]  /*16a20*/  LDL R6, [R1+0x78] ;  /* 0x0000780001067983 */ /* 0x000ee80000100800 */
[----:B------:R-:W3:Y:S01]  /*16a30*/  LDL R7, [R1+0x7c] ;  /* 0x00007c0001077983 */ /* 0x000ee20000100800 */
[----:B------:R-:W-:Y:S03]  /*16a40*/  WARPSYNC 0xffffffff ;  /* 0xffffffff00007948 */ /* 0x000fe60003800000 */
[----:B------:R-:W-:Y:S01]  /*16a50*/  BAR.SYNC.DEFER_BLOCKING 0x4, 0x100 ;  /* 0x0104000000007b1d */ /* 0x000fe20000010000 */
[----:B------:R-:W-:-:S13]  /*16a60*/  ISETP.NE.AND P0, PT, R14, RZ, PT ;  /* 0x000000ff0e00720c */ /* 0x000fda0003f05270 */
[----:B---3--:R1:W-:Y:S04]  /*16a70*/  @!P0 STS.128 [0x1a080], R4 ;  /* 0x01a08004ff008388 */ /* 0x0083e80000000c00 */
[----:B------:R-:W-:Y:S06]  /*16a80*/  BAR.ARV 0x5, 0x100 ;  /* 0x0144000000007b1d */ /* 0x000fec0000002000 */
.L_x_500:
[----:B--2---:R-:W2:Y:S02]  /*16a90*/  LDL R0, [R1+0x7c] ;  /* 0x00007c0001007983 */ /* 0x004ea40000100800 */
[----:B--2---:R-:W-:-:S13]  /*16aa0*/  ISETP.GE.AND P0, PT, R0, c[0x0][0x53c], PT ;  /* 0x00014f0000007a0c */ /* 0x004fda0003f06270 */
[----:B-1----:R-:W-:Y:S01]  /*16ab0*/  @P0 CALL.REL.NOINC `(.L_x_520) ;  /* 0x0000001000000944 */ /* 0x002fe20003c00000 */
[----:B------:R-:W-:Y:S05]  /*16ac0*/  BRA `(.L_x_521) ;  /* 0xfffeadc000007947 */ /* 0x000fea000383ffff */
.L_x_520:
[----:B------:R-:W-:Y:S05]  /*16ad0*/  EXIT ;  /* 0x000000000000794d */ /* 0x000fea0003800000 */
.L_x_383:
[----:B------:R-:W-:Y:S01]  /*16ae0*/  IMAD.MOV.U32 R0, RZ, RZ, R5 ;  /* 0x000000ffff007224 */ /* 0x000fe200078e0005 */
[----:B------:R-:W-:Y:S02]  /*16af0*/  MOV R2, 0x1 ;  /* 0x0000000100027802 */ /* 0x000fe40000000f00 */
[----:B------:R-:W-:Y:S02]  /*16b00*/  MOV R3, 0x16b20 ;  /* 0x00016b2000037802 */ /* 0x000fe40000000f00 */
[----:B------:R-:W-:Y:S05]  /*16b10*/  CALL.REL.NOINC `($__internal_10_$__cuda_sm70_shflsync_up_p) ;  /* 0x0000137000007944 */ /* 0x000fea0003c00000 */
[----:B------:R-:W-:Y:S01]  /*16b20*/  MOV R0, R4 ;  /* 0x0000000400007202 */ /* 0x000fe20000000f00 */
[----:B------:R-:W-:Y:S05]  /*16b30*/  BRA `(.L_x_522) ;  /* 0xfffe992000007947 */ /* 0x000fea000383ffff */
.L_x_384:
[----:B------:R-:W-:Y:S01]  /*16b40*/  IMAD.MOV.U32 R0, RZ, RZ, R5 ;  /* 0x000000ffff007224 */ /* 0x000fe200078e0005 */
[----:B------:R-:W-:Y:S02]  /*16b50*/  MOV R2, 0x2 ;  /* 0x0000000200027802 */ /* 0x000fe40000000f00 */
[----:B------:R-:W-:Y:S02]  /*16b60*/  MOV R3, 0x16b80 ;  /* 0x00016b8000037802 */ /* 0x000fe40000000f00 */
[----:B------:R-:W-:Y:S05]  /*16b70*/  CALL.REL.NOINC `($__internal_10_$__cuda_sm70_shflsync_up_p) ;  /* 0x0000131000007944 */ /* 0x000fea0003c00000 */
[----:B------:R-:W-:Y:S01]  /*16b80*/  SEL R0, R4, RZ, P4 ;  /* 0x000000ff04007207 */ /* 0x000fe20002000000 */
[----:B------:R-:W-:Y:S01]  /*16b90*/  IMAD.MOV.U32 R2, RZ, RZ, 0x4 ;  /* 0x00000004ff027424 */ /* 0x000fe200078e00ff */
[----:B------:R-:W-:-:S03]  /*16ba0*/  MOV R3, 0x16bd0 ;  /* 0x00016bd000037802 */ /* 0x000fc60000000f00 */
[----:B------:R-:W-:Y:S02]  /*16bb0*/  IMAD.IADD R0, R5, 0x1, R0 ;  /* 0x0000000105007824 */ /* 0x000fe400078e0200 */
        /* <DEDUP_REMOVED lines=14> */
[----:B------:R-:W-:Y:S01]  /*16ca0*/  IMAD.IADD R4, R0, 0x1, R4 ;  /* 0x0000000100047824 */ /* 0x000fe200078e0204 */
[----:B------:R-:W-:-:S03]  /*16cb0*/  MOV R0, 0x1f ;  /* 0x0000001f00007802 */ /* 0x000fc60000000f00 */
[----:B------:R-:W-:Y:S02]  /*16cc0*/  IMAD.MOV.U32 R5, RZ, RZ, R4 ;  /* 0x000000ffff057224 */ /* 0x000fe400078e0004 */
[----:B------:R-:W-:Y:S05]  /*16cd0*/  CALL.REL.NOINC `($__internal_9_$__cuda_sm70_shflsync_idx_p) ;  /* 0x0000116000007944 */ /* 0x000fea0003c00000 */
[----:B------:R-:W-:Y:S05]  /*16ce0*/  BRA `(.L_x_523) ;  /* 0xfffe987000007947 */ /* 0x000fea000383ffff */
.L_x_386:
[----:B------:R-:W-:Y:S02]  /*16cf0*/  SEL R0, RZ, 0x1, P0 ;  /* 0x00000001ff007807 */ /* 0x000fe40000000000 */
[----:B------:R-:W-:Y:S02]  /*16d00*/  MOV R2, 0x16d20 ;  /* 0x00016d2000027802 */ /* 0x000fe40000000f00 */
[----:B------:R-:W-:Y:S05]  /*16d10*/  CALL.REL.NOINC `($__internal_11_$__cuda_sm70_votesync_ballot) ;  /* 0x000011e000007944 */ /* 0x000fea0003c00000 */
[----:B------:R-:W-:Y:S01]  /*16d20*/  MOV R10, R0 ;  /* 0x00000000000a7202 */ /* 0x000fe20000000f00 */
[----:B------:R-:W-:Y:S05]  /*16d30*/  BRA `(.L_x_524) ;  /* 0xfffe98b000007947 */ /* 0x000fea000383ffff */
.L_x_387:
[----:B------:R-:W-:Y:S01]  /*16d40*/  IMAD.MOV.U32 R5, RZ, RZ, R9 ;  /* 0x000000ffff057224 */ /* 0x000fe200078e0009 */
[----:B------:R-:W-:Y:S01]  /*16d50*/  MOV R3, R6 ;  /* 0x0000000600037202 */ /* 0x000fe20000000f00 */
[----:B-1----:R-:W-:Y:S01]  /*16d60*/  IMAD.MOV.U32 R0, RZ, RZ, 0x1f ;  /* 0x0000001fff007424 */ /* 0x002fe200078e00ff */
[----:B------:R-:W-:Y:S02]  /*16d70*/  MOV R2, 0x16d90 ;  /* 0x00016d9000027802 */ /* 0x000fe40000000f00 */
[----:B------:R-:W-:Y:S05]  /*16d80*/  CALL.REL.NOINC `($__internal_9_$__cuda_sm70_shflsync_idx_p) ;  /* 0x000010b000007944 */ /* 0x000fea0003c00000 */
[----:B------:R-:W-:Y:S01]  /*16d90*/  IMAD.MOV.U32 R12, RZ, RZ, R0 ;  /* 0x000000ffff0c7224 */ /* 0x000fe200078e0000 */
[----:B------:R-:W-:Y:S01]  /*16da0*/  MOV R5, R8 ;  /* 0x0000000800057202 */ /* 0x000fe20000000f00 */
[----:B------:R-:W-:Y:S01]  /*16db0*/  IMAD.MOV.U32 R7, RZ, RZ, RZ ;  /* 0x000000ffff077224 */ /* 0x000fe200078e00ff */
[----:B------:R-:W-:Y:S01]  /*16dc0*/  MOV R3, R6 ;  /* 0x0000000600037202 */ /* 0x000fe20000000f00 */
[----:B------:R-:W-:Y:S01]  /*16dd0*/  IMAD.MOV.U32 R0, RZ, RZ, 0x1f ;  /* 0x0000001fff007424 */ /* 0x000fe200078e00ff */
[----:B------:R-:W-:-:S02]  /*16de0*/  MOV R2, 0x16e00 ;  /* 0x00016e0000027802 */ /* 0x000fc40000000f00 */
[----:B------:R-:W-:Y:S05]  /*16df0*/  CALL.REL.NOINC `($__internal_9_$__cuda_sm70_shflsync_idx_p) ;  /* 0x0000104000007944 */ /* 0x000fea0003c00000 */
[----:B------:R-:W-:Y:S01]  /*16e00*/  MOV R9, R0 ;  /* 0x0000000000097202 */ /* 0x000fe20000000f00 */
[----:B------:R-:W-:Y:S05]  /*16e10*/  BRA `(.L_x_525) ;  /* 0xfffe984000007947 */ /* 0x000fea000383ffff */
.L_x_390:
[----:B------:R-:W-:Y:S01]  /*16e20*/  IMAD.MOV.U32 R5, RZ, RZ, R4 ;  /* 0x000000ffff057224 */ /* 0x000fe200078e0004 */
[----:B-1----:R-:W-:-:S02]  /*16e30*/  MOV R0, 0x1f ;  /* 0x0000001f00007802 */ /* 0x002fc40000000f00 */
[----:B------:R-:W-:Y:S02]  /*16e40*/  MOV R2, 0x16e60 ;  /* 0x00016e6000027802 */ /* 0x000fe40000000f00 */
[----:B--234-:R-:W-:Y:S05]  /*16e50*/  CALL.REL.NOINC `($__internal_9_$__cuda_sm70_shflsync_idx_p) ;  /* 0x00000fe000007944 */ /* 0x01cfea0003c00000 */
[----:B------:R-:W-:Y:S01]  /*16e60*/  MOV R7, R0 ;  /* 0x0000000000077202 */ /* 0x000fe20000000f00 */
[----:B------:R-:W-:Y:S05]  /*16e70*/  BRA `(.L_x_389) ;  /* 0xfffe984000007947 */ /* 0x000fea000383ffff */
.L_x_459:
[----:B------:R3:W5:Y:S01]  /*16e80*/  LDL R2, [R1+0x24] ;  /* 0x0000240001027983 */ /* 0x0007620000100800 */
[----:B------:R-:W-:Y:S02]  /*16e90*/  MOV R5, 0x2 ;  /* 0x0000000200057802 */ /* 0x000fe40000000f00 */
[----:B------:R-:W-:Y:S02]  /*16ea0*/  MOV R3, 0x16ec0 ;  /* 0x00016ec000037802 */ /* 0x000fe40000000f00 */
[----:B-123-5:R-:W-:Y:S05]  /*16eb0*/  CALL.REL.NOINC `($__internal_8_$__cuda_sm70_shflsync_bfly_p) ;  /* 0x00000f3000007944 */ /* 0x02efea0003c00000 */
[----:B------:R-:W-:Y:S01]  /*16ec0*/  MOV R0, R5 ;  /* 0x0000000500007202 */ /* 0x000fe20000000f00 */
[----:B------:R-:W-:Y:S05]  /*16ed0*/  BRA `(.L_x_526) ;  /* 0xffffa19000007947 */ /* 0x000fea000383ffff */
.L_x_460:
[----:B------:R-:W-:Y:S01]  /*16ee0*/  IMAD.MOV.U32 R2, RZ, RZ, R0 ;  /* 0x000000ffff027224 */ /* 0x000fe200078e0000 */
[----:B------:R-:W-:Y:S02]  /*16ef0*/  MOV R5, 0x1 ;  /* 0x0000000100057802 */ /* 0x000fe40000000f00 */
[----:B------:R-:W-:Y:S02]  /*16f00*/  MOV R3, 0x16f20 ;  /* 0x00016f2000037802 */ /* 0x000fe40000000f00 */
[----:B-1----:R-:W-:Y:S05]  /*16f10*/  CALL.REL.NOINC `($__internal_8_$__cuda_sm70_shflsync_bfly_p) ;  /* 0x00000ed000007944 */ /* 0x002fea0003c00000 */
[----:B------:R1:W5:Y:S01]  /*16f20*/  LDL R2, [R1+0x28] ;  /* 0x0000280001027983 */ /* 0x0003620000100800 */
[----:B------:R-:W-:Y:S01]  /*16f30*/  FADD.FTZ R0, R0, R5 ;  /* 0x0000000500007221 */ /* 0x000fe20000010000 */
[----:B------:R-:W-:-:S02]  /*16f40*/  MOV R5, 0x2 ;  /* 0x0000000200057802 */ /* 0x000fc40000000f00 */
[----:B------:R-:W-:Y:S02]  /*16f50*/  MOV R3, 0x16f70 ;  /* 0x00016f7000037802 */ /* 0x000fe40000000f00 */
[----:B-1---5:R-:W-:Y:S05]  /*16f60*/  CALL.REL.NOINC `($__internal_8_$__cuda_sm70_shflsync_bfly_p) ;  /* 0x00000e8000007944 */ /* 0x022fea0003c00000 */
[----:B------:R-:W2:Y:S01]  /*16f70*/  LDL.LU R2, [R1+0x28] ;  /* 0x0000280001027983 */ /* 0x000ea20000300800 */
[----:B------:R-:W-:Y:S01]  /*16f80*/  MOV R3, 0x16fd0 ;  /* 0x00016fd000037802 */ /* 0x000fe20000000f00 */
[----:B--2---:R-:W-:Y:S01]  /*16f90*/  FADD.FTZ R4, R2, R5 ;  /* 0x0000000502047221 */ /* 0x004fe20000010000 */
[----:B------:R-:W-:-:S04]  /*16fa0*/  MOV R5, 0x1 ;  /* 0x0000000100057802 */ /* 0x000fc80000000f00 */
[----:B------:R-:W-:Y:S02]  /*16fb0*/  MOV R2, R4 ;  /* 0x0000000400027202 */ /* 0x000fe40000000f00 */
[----:B------:R-:W-:Y:S05]  /*16fc0*/  CALL.REL.NOINC `($__internal_8_$__cuda_sm70_shflsync_bfly_p) ;  /* 0x00000e2000007944 */ /* 0x000fea0003c00000 */
[----:B------:R-:W-:Y:S01]  /*16fd0*/  MOV R3, R5 ;  /* 0x0000000500037202 */ /* 0x000fe20000000f00 */
[----:B------:R-:W-:Y:S05]  /*16fe0*/  BRA `(.L_x_527) ;  /* 0xffffa11000007947 */ /* 0x000fea000383ffff */
.L_x_467:
[----:B--234-:R-:W-:Y:S01]  /*16ff0*/  IMAD.MOV.U32 R5, RZ, RZ, R14 ;  /* 0x000000ffff057224 */ /* 0x01cfe200078e000e */
[----:B------:R-:W-:Y:S01]  /*17000*/  MOV R3, RZ ;  /* 0x000000ff00037202 */ /* 0x000fe20000000f00 */
[----:B------:R-:W-:Y:S01]  /*17010*/  IMAD.MOV.U32 R0, RZ, RZ, 0x181f ;  /* 0x0000181fff007424 */ /* 0x000fe200078e00ff */
[----:B------:R-:W-:Y:S02]  /*17020*/  MOV R2, 0x17040 ;  /* 0x0001704000027802 */ /* 0x000fe40000000f00 */
[----:B-1----:R-:W-:Y:S05]  /*17030*/  CALL.REL.NOINC `($__internal_9_$__cuda_sm70_shflsync_idx_p) ;  /* 0x00000e0000007944 */ /* 0x002fea0003c00000 */
[----:B------:R-:W-:Y:S01]  /*17040*/  MOV R10, R0 ;  /* 0x00000000000a7202 */ /* 0x000fe20000000f00 */
[----:B------:R-:W-:Y:S05]  /*17050*/  BRA `(.L_x_528) ;  /* 0xffffbde000007947 */ /* 0x000fea000383ffff */
.L_x_468:
[----:B------:R-:W-:Y:S01]  /*17060*/  IMAD.MOV.U32 R5, RZ, RZ, R15 ;  /* 0x000000ffff057224 */ /* 0x000fe200078e000f */
[----:B------:R-:W-:Y:S01]  /*17070*/  MOV R3, RZ ;  /* 0x000000ff00037202 */ /* 0x000fe20000000f00 */
[----:B------:R-:W-:Y:S01]  /*17080*/  IMAD.MOV.U32 R0, RZ, RZ, 0x181f ;  /* 0x0000181fff007424 */ /* 0x000fe200078e00ff */
[----:B------:R-:W-:Y:S02]  /*17090*/  MOV R2, 0x170b0 ;  /* 0x000170b000027802 */ /* 0x000fe40000000f00 */
[----:B-123--:R-:W-:Y:S05]  /*170a0*/  CALL.REL.NOINC `($__internal_9_$__cuda_sm70_shflsync_idx_p) ;  /* 0x00000d9000007944 */ /* 0x00efea0003c00000 */
[----:B------:R-:W-:Y:S05]  /*170b0*/  BRA `(.L_x_529) ;  /* 0xffffbda000007947 */ /* 0x000fea000383ffff */
.L_x_471:
[----:B-1----:R-:W-:Y:S01]  /*170c0*/  IMAD.MOV.U32 R5, RZ, RZ, R14 ;  /* 0x000000ffff057224 */ /* 0x002fe200078e000e */
[----:B------:R-:W-:Y:S01]  /*170d0*/  MOV R3, 0x1 ;  /* 0x0000000100037802 */ /* 0x000fe20000000f00 */
[----:B--2---:R-:W-:Y:S01]  /*170e0*/  IMAD.MOV.U32 R0, RZ, RZ, 0x181f ;  /* 0x0000181fff007424 */ /* 0x004fe200078e00ff */
[----:B------:R-:W-:-:S02]  /*170f0*/  MOV R2, 0x17110 ;  /* 0x0001711000027802 */ /* 0x000fc40000000f00 */
[----:B---34-:R-:W-:Y:S05]  /*17100*/  CALL.REL.NOINC `($__internal_9_$__cuda_sm70_shflsync_idx_p) ;  /* 0x00000d3000007944 */ /* 0x018fea0003c00000 */
[----:B------:R-:W-:Y:S01]  /*17110*/  IMAD.MOV.U32 R10, RZ, RZ, R0 ;  /* 0x000000ffff0a7224 */ /* 0x000fe200078e0000 */
[----:B------:R-:W-:Y:S01]  /*17120*/  MOV R3, 0x1 ;  /* 0x0000000100037802 */ /* 0x000fe20000000f00 */
[----:B------:R-:W-:Y:S01]  /*17130*/  IMAD.MOV.U32 R5, RZ, RZ, R15 ;  /* 0x000000ffff057224 */ /* 0x000fe200078e000f */
[----:B------:R-:W-:-:S02]  /*17140*/  MOV R0, 0x181f ;  /* 0x0000181f00007802 */ /* 0x000fc40000000f00 */
[----:B------:R-:W-:Y:S02]  /*17150*/  MOV R2, 0x17170 ;  /* 0x0001717000027802 */ /* 0x000fe40000000f00 */
[----:B------:R-:W-:Y:S05]  /*17160*/  CALL.REL.NOINC `($__internal_9_$__cuda_sm70_shflsync_idx_p) ;  /* 0x00000cd000007944 */ /* 0x000fea0003c00000 */
[----:B------:R-:W-:Y:S05]  /*17170*/  BRA `(.L_x_530) ;  /* 0xffffbe9000007947 */ /* 0x000fea000383ffff */
.L_x_474:
[----:B-1----:R-:W-:Y:S01]  /*17180*/  IMAD.MOV.U32 R5, RZ, RZ, R14 ;  /* 0x000000ffff057224 */ /* 0x002fe200078e000e */
[----:B------:R-:W-:Y:S01]  /*17190*/  MOV R3, 0x2 ;  /* 0x0000000200037802 */ /* 0x000fe20000000f00 */
[----:B--2---:R-:W-:Y:S01]  /*171a0*/  IMAD.MOV.U32 R0, RZ, RZ, 0x181f ;  /* 0x0000181fff007424 */ /* 0x004fe200078e00ff */
[----:B------:R-:W-:Y:S02]  /*171b0*/  MOV R2, 0x171d0 ;  /* 0x000171d000027802 */ /* 0x000fe40000000f00 */
[----:B---34-:R-:W-:Y:S05]  /*171c0*/  CALL.REL.NOINC `($__internal_9_$__cuda_sm70_shflsync_idx_p) ;  /* 0x00000c7000007944 */ /* 0x018fea0003c00000 */
[----:B------:R-:W-:Y:S01]  /*171d0*/  MOV R10, R0 ;  /* 0x00000000000a7202 */ /* 0x000fe20000000f00 */
[----:B------:R-:W-:Y:S05]  /*171e0*/  BRA `(.L_x_531) ;  /* 0xffffbf9000007947 */ /* 0x000fea000383ffff */
.L_x_475:
[----:B-1----:R-:W-:Y:S01]  /*171f0*/  IMAD.MOV.U32 R5, RZ, RZ, R15 ;  /* 0x000000ffff057224 */ /* 0x002fe200078e000f */
[----:B------:R-:W-:Y:S01]  /*17200*/  MOV R3, 0x2 ;  /* 0x0000000200037802 */ /* 0x000fe20000000f00 */
[----:B--2---:R-:W-:Y:S01]  /*17210*/  IMAD.MOV.U32 R0, RZ, RZ, 0x181f ;  /* 0x0000181fff007424 */ /* 0x004fe200078e00ff */
[----:B------:R-:W-:Y:S02]  /*17220*/  MOV R2, 0x17240 ;  /* 0x0001724000027802 */ /* 0x000fe40000000f00 */
[----:B---34-:R-:W-:Y:S05]  /*17230*/  CALL.REL.NOINC `($__internal_9_$__cuda_sm70_shflsync_idx_p) ;  /* 0x00000c0000007944 */ /* 0x018fea0003c00000 */
[----:B------:R-:W-:Y:S05]  /*17240*/  BRA `(.L_x_532) ;  /* 0xffffbf5000007947 */ /* 0x000fea000383ffff */
.L_x_478:
[----:B-1----:R-:W-:Y:S01]  /*17250*/  IMAD.MOV.U32 R5, RZ, RZ, R14 ;  /* 0x000000ffff057224 */ /* 0x002fe200078e000e */
[----:B------:R-:W-:Y:S01]  /*17260*/  MOV R3, 0x3 ;  /* 0x0000000300037802 */ /* 0x000fe20000000f00 */
[----:B---3--:R-:W-:Y:S01]  /*17270*/  IMAD.MOV.U32 R0, RZ, RZ, 0x181f ;  /* 0x0000181fff007424 */ /* 0x008fe200078e00ff */
[----:B------:R-:W-:-:S02]  /*17280*/  MOV R2, 0x172a0 ;  /* 0x000172a000027802 */ /* 0x000fc40000000f00 */
[----:B--2-4-:R-:W-:Y:S05]  /*17290*/  CALL.REL.NOINC `($__internal_9_$__cuda_sm70_shflsync_idx_p) ;  /* 0x00000ba000007944 */ /* 0x014fea0003c00000 */
[----:B------:R-:W-:Y:S01]  /*172a0*/  IMAD.MOV.U32 R8, RZ, RZ, R0 ;  /* 0x000000ffff087224 */ /* 0x000fe200078e0000 */
[----:B------:R-:W-:Y:S01]  /*172b0*/  MOV R3, 0x3 ;  /* 0x0000000300037802 */ /* 0x000fe20000000f00 */
[----:B------:R-:W-:Y:S01]  /*172c0*/  IMAD.MOV.U32 R5, RZ, RZ, R15 ;  /* 0x000000ffff057224 */ /* 0x000fe200078e000f */
[----:B------:R-:W-:-:S02]  /*172d0*/  MOV R0, 0x181f ;  /* 0x0000181f00007802 */ /* 0x000fc40000000f00 */
[----:B------:R-:W-:Y:S02]  /*172e0*/  MOV R2, 0x17300 ;  /* 0x0001730000027802 */ /* 0x000fe40000000f00 */
[----:B------:R-:W-:Y:S05]  /*172f0*/  CALL.REL.NOINC `($__internal_9_$__cuda_sm70_shflsync_idx_p) ;  /* 0x00000b4000007944 */ /* 0x000fea0003c00000 */
[----:B------:R-:W-:Y:S05]  /*17300*/  BRA `(.L_x_533) ;  /* 0xffffc01000007947 */ /* 0x000fea000383ffff */
.L_x_480:
[----:B------:R-:W-:Y:S01]  /*17310*/  IMAD.MOV.U32 R5, RZ, RZ, R12 ;  /* 0x000000ffff057224 */ /* 0x000fe200078e000c */
[----:B------:R-:W-:Y:S01]  /*17320*/  MOV R3, RZ ;  /* 0x000000ff00037202 */ /* 0x000fe20000000f00 */
[----:B------:R-:W-:Y:S01]  /*17330*/  IMAD.MOV.U32 R0, RZ, RZ, 0x1c1f ;  /* 0x00001c1fff007424 */ /* 0x000fe200078e00ff */
[----:B------:R-:W-:Y:S02]  /*17340*/  MOV R2, 0x17360 ;  /* 0x0001736000027802 */ /* 0x000fe40000000f00 */
[----:B------:R-:W-:Y:S05]  /*17350*/  CALL.REL.NOINC `($__internal_9_$__cuda_sm70_shflsync_idx_p) ;  /* 0x00000ae000007944 */ /* 0x000fea0003c00000 */
[----:B------:R-:W-:Y:S01]  /*17360*/  MOV R4, R0 ;  /* 0x0000000000047202 */ /* 0x000fe20000000f00 */
[----:B------:R-:W-:Y:S05]  /*17370*/  BRA `(.L_x_534) ;  /* 0xffffc32000007947 */ /* 0x000fea000383ffff */
.L_x_481:
[----:B------:R-:W-:Y:S01]  /*17380*/  IMAD.MOV.U32 R5, RZ, RZ, R14 ;  /* 0x000000ffff057224 */ /* 0x000fe200078e000e */
[----:B------:R-:W-:Y:S01]  /*17390*/  MOV R3, RZ ;  /* 0x000000ff00037202 */ /* 0x000fe20000000f00 */
[----:B------:R-:W-:Y:S01]  /*173a0*/  IMAD.MOV.U32 R0, RZ, RZ, 0x1c1f ;  /* 0x00001c1fff007424 */ /* 0x000fe200078e00ff */
[----:B------:R-:W-:Y:S02]  /*173b0*/  MOV R2, 0x173d0 ;  /* 0x000173d000027802 */ /* 0x000fe40000000f00 */
[----:B-12---:R-:W-:Y:S05]  /*173c0*/  CALL.REL.NOINC `($__internal_9_$__cuda_sm70_shflsync_idx_p) ;  /* 0x00000a7000007944 */ /* 0x006fea0003c00000 */
[----:B------:R-:W-:Y:S05]  /*173d0*/  BRA `(.L_x_535) ;  /* 0xffffc2e000007947 */ /* 0x000fea000383ffff */
.L_x_484:
[----:B------:R-:W-:Y:S01]  /*173e0*/  IMAD.MOV.U32 R5, RZ, RZ, R12 ;  /* 0x000000ffff057224 */ /* 0x000fe200078e000c */
[----:B----4-:R-:W-:Y:S01]  /*173f0*/  MOV R3, 0x1 ;  /* 0x0000000100037802 */ /* 0x010fe20000000f00 */
[----:B------:R-:W-:Y:S01]  /*17400*/  IMAD.MOV.U32 R0, RZ, RZ, 0x1c1f ;  /* 0x00001c1fff007424 */ /* 0x000fe200078e00ff */
[----:B------:R-:W-:-:S02]  /*17410*/  MOV R2, 0x17430 ;  /* 0x0001743000027802 */ /* 0x000fc40000000f00 */
[----:B-123--:R-:W-:Y:S05]  /*17420*/  CALL.REL.NOINC `($__internal_9_$__cuda_sm70_shflsync_idx_p) ;  /* 0x00000a1000007944 */ /* 0x00efea0003c00000 */
[----:B------:R-:W-:Y:S01]  /*17430*/  IMAD.MOV.U32 R4, RZ, RZ, R0 ;  /* 0x000000ffff047224 */ /* 0x000fe200078e0000 */
[----:B------:R-:W-:Y:S01]  /*17440*/  MOV R3, 0x1 ;  /* 0x0000000100037802 */ /* 0x000fe20000000f00 */
[----:B------:R-:W-:Y:S01]  /*17450*/  IMAD.MOV.U32 R5, RZ, RZ, R14 ;  /* 0x000000ffff057224 */ /* 0x000fe200078e000e */
[----:B------:R-:W-:-:S02]  /*17460*/  MOV R0, 0x1c1f ;  /* 0x00001c1f00007802 */ /* 0x000fc40000000f00 */
[----:B------:R-:W-:Y:S02]  /*17470*/  MOV R2, 0x17490 ;  /* 0x0001749000027802 */ /* 0x000fe40000000f00 */
[----:B------:R-:W-:Y:S05]  /*17480*/  CALL.REL.NOINC `($__internal_9_$__cuda_sm70_shflsync_idx_p) ;  /* 0x000009b000007944 */ /* 0x000fea0003c00000 */
[----:B------:R-:W-:Y:S05]  /*17490*/  BRA `(.L_x_536) ;  /* 0xffffce8000007947 */ /* 0x000fea000383ffff */
.L_x_488:
[----:B------:R-:W-:Y:S01]  /*174a0*/  IMAD.MOV.U32 R5, RZ, RZ, R12 ;  /* 0x000000ffff057224 */ /* 0x000fe200078e000c */
[----:B------:R-:W-:Y:S01]  /*174b0*/  MOV R3, RZ ;  /* 0x000000ff00037202 */ /* 0x000fe20000000f00 */
[----:B------:R-:W-:Y:S01]  /*174c0*/  IMAD.MOV.U32 R0, RZ, RZ, 0x181f ;  /* 0x0000181fff007424 */ /* 0x000fe200078e00ff */
[----:B------:R-:W-:Y:S02]  /*174d0*/  MOV R2, 0x174f0 ;  /* 0x000174f000027802 */ /* 0x000fe40000000f00 */
[----:B------:R-:W-:Y:S05]  /*174e0*/  CALL.REL.NOINC `($__internal_9_$__cuda_sm70_shflsync_idx_p) ;  /* 0x0000095000007944 */ /* 0x000fea0003c00000 */
[----:B------:R-:W-:Y:S01]  /*174f0*/  MOV R10, R0 ;  /* 0x00000000000a7202 */ /* 0x000fe20000000f00 */
[----:B------:R-:W-:Y:S05]  /*17500*/  BRA `(.L_x_537) ;  /* 0xffffde7000007947 */ /* 0x000fea000383ffff */
.L_x_489:
[----:B------:R-:W-:Y:S01]  /*17510*/  IMAD.MOV.U32 R5, RZ, RZ, R15 ;  /* 0x000000ffff057224 */ /* 0x000fe200078e000f */
[----:B------:R-:W-:Y:S01]  /*17520*/  MOV R3, RZ ;  /* 0x000000ff00037202 */ /* 0x000fe20000000f00 */
[----:B------:R-:W-:Y:S01]  /*17530*/  IMAD.MOV.U32 R0, RZ, RZ, 0x181f ;  /* 0x0000181fff007424 */ /* 0x000fe200078e00ff */
[----:B------:R-:W-:Y:S02]  /*17540*/  MOV R2, 0x17560 ;  /* 0x0001756000027802 */ /* 0x000fe40000000f00 */
[----:B-12---:R-:W-:Y:S05]  /*17550*/  CALL.REL.NOINC `($__internal_9_$__cuda_sm70_shflsync_idx_p) ;  /* 0x000008e000007944 */ /* 0x006fea0003c00000 */
[----:B------:R-:W-:Y:S05]  /*17560*/  BRA `(.L_x_538) ;  /* 0xffffde3000007947 */ /* 0x000fea000383ffff */
.L_x_492:
[----:B--2---:R-:W-:Y:S01]  /*17570*/  IMAD.MOV.U32 R5, RZ, RZ, R12 ;  /* 0x000000ffff057224 */ /* 0x004fe200078e000c */
[----:B------:R-:W-:Y:S01]  /*17580*/  MOV R3, 0x1 ;  /* 0x0000000100037802 */ /* 0x000fe20000000f00 */
[----:B----4-:R-:W-:Y:S01]  /*17590*/  IMAD.MOV.U32 R0, RZ, RZ, 0x181f ;  /* 0x0000181fff007424 */ /* 0x010fe200078e00ff */
[----:B------:R-:W-:-:S02]  /*175a0*/  MOV R2, 0x175c0 ;  /* 0x000175c000027802 */ /* 0x000fc40000000f00 */
[----:B-1-3--:R-:W-:Y:S05]  /*175b0*/  CALL.REL.NOINC `($__internal_9_$__cuda_sm70_shflsync_idx_p) ;  /* 0x0000088000007944 */ /* 0x00afea0003c00000 */
[----:B------:R-:W-:Y:S01]  /*175c0*/  IMAD.MOV.U32 R10, RZ, RZ, R0 ;  /* 0x000000ffff0a7224 */ /* 0x000fe200078e0000 */
[----:B------:R-:W-:Y:S01]  /*175d0*/  MOV R3, 0x1 ;  /* 0x0000000100037802 */ /* 0x000fe20000000f00 */
[----:B------:R-:W-:Y:S01]  /*175e0*/  IMAD.MOV.U32 R5, RZ, RZ, R15 ;  /* 0x000000ffff057224 */ /* 0x000fe200078e000f */
[----:B------:R-:W-:-:S02]  /*175f0*/  MOV R0, 0x181f ;  /* 0x0000181f00007802 */ /* 0x000fc40000000f00 */
[----:B------:R-:W-:Y:S02]  /*17600*/  MOV R2, 0x17620 ;  /* 0x0001762000027802 */ /* 0x000fe40000000f00 */
[----:B------:R-:W-:Y:S05]  /*17610*/  CALL.REL.NOINC `($__internal_9_$__cuda_sm70_shflsync_idx_p) ;  /* 0x0000082000007944 */ /* 0x000fea0003c00000 */
[----:B------:R-:W-:Y:S05]  /*17620*/  BRA `(.L_x_539) ;  /* 0xffffdf3000007947 */ /* 0x000fea000383ffff */
.L_x_495:
[----:B-1----:R-:W-:Y:S01]  /*17630*/  IMAD.MOV.U32 R5, RZ, RZ, R12 ;  /* 0x000000ffff057224 */ /* 0x002fe200078e000c */
[----:B------:R-:W-:Y:S01]  /*17640*/  MOV R3, 0x2 ;  /* 0x0000000200037802 */ /* 0x000fe20000000f00 */
[----:B----4-:R-:W-:Y:S01]  /*17650*/  IMAD.MOV.U32 R0, RZ, RZ, 0x181f ;  /* 0x0000181fff007424 */ /* 0x010fe200078e00ff */
[----:B------:R-:W-:Y:S02]  /*17660*/  MOV R2, 0x17680 ;  /* 0x0001768000027802 */ /* 0x000fe40000000f00 */
[----:B--23--:R-:W-:Y:S05]  /*17670*/  CALL.REL.NOINC `($__internal_9_$__cuda_sm70_shflsync_idx_p) ;  /* 0x000007c000007944 */ /* 0x00cfea0003c00000 */
[----:B------:R-:W-:Y:S01]  /*17680*/  MOV R10, R0 ;  /* 0x00000000000a7202 */ /* 0x000fe20000000f00 */
[----:B------:R-:W-:Y:S05]  /*17690*/  BRA `(.L_x_540) ;  /* 0xffffe03000007947 */ /* 0x000fea000383ffff */
.L_x_496:
[----:B------:R-:W-:Y:S01]  /*176a0*/  IMAD.MOV.U32 R5, RZ, RZ, R15 ;  /* 0x000000ffff057224 */ /* 0x000fe200078e000f */
[----:B------:R-:W-:Y:S01]  /*176b0*/  MOV R3, 0x2 ;  /* 0x0000000200037802 */ /* 0x000fe20000000f00 */
[----:B----4-:R-:W-:Y:S01]  /*176c0*/  IMAD.MOV.U32 R0, RZ, RZ, 0x181f ;  /* 0x0000181fff007424 */ /* 0x010fe200078e00ff */
[----:B------:R-:W-:Y:S02]  /*176d0*/  MOV R2, 0x176f0 ;  /* 0x000176f000027802 */ /* 0x000fe40000000f00 */
[----:B-123--:R-:W-:Y:S05]  /*176e0*/  CALL.REL.NOINC `($__internal_9_$__cuda_sm70_shflsync_idx_p) ;  /* 0x0000075000007944 */ /* 0x00efea0003c00000 */
[----:B------:R-:W-:Y:S05]  /*176f0*/  BRA `(.L_x_541) ;  /* 0xffffdff000007947 */ /* 0x000fea000383ffff */
.L_x_499:
[----:B-1----:R-:W-:Y:S01]  /*17700*/  IMAD.MOV.U32 R5, RZ, RZ, R12 ;  /* 0x000000ffff057224 */ /* 0x002fe200078e000c */
[----:B------:R-:W-:Y:S01]  /*17710*/  MOV R3, 0x3 ;  /* 0x0000000300037802 */ /* 0x000fe20000000f00 */
[----:B------:R-:W-:Y:S01]  /*17720*/  IMAD.MOV.U32 R0, RZ, RZ, 0x181f ;  /* 0x0000181fff007424 */ /* 0x000fe200078e00ff */
[----:B------:R-:W-:-:S02]  /*17730*/  MOV R2, 0x17750 ;  /* 0x0001775000027802 */ /* 0x000fc40000000f00 */
[----:B--234-:R-:W-:Y:S05]  /*17740*/  CALL.REL.NOINC `($__internal_9_$__cuda_sm70_shflsync_idx_p) ;  /* 0x000006f000007944 */ /* 0x01cfea0003c00000 */
[----:B------:R-:W-:Y:S01]  /*17750*/  IMAD.MOV.U32 R10, RZ, RZ, R0 ;  /* 0x000000ffff0a7224 */ /* 0x000fe200078e0000 */
[----:B------:R-:W-:Y:S01]  /*17760*/  MOV R3, 0x3 ;  /* 0x0000000300037802 */ /* 0x000fe20000000f00 */
[----:B------:R-:W-:Y:S01]  /*17770*/  IMAD.MOV.U32 R5, RZ, RZ, R15 ;  /* 0x000000ffff057224 */ /* 0x000fe200078e000f */
[----:B------:R-:W-:-:S02]  /*17780*/  MOV R0, 0x181f ;  /* 0x0000181f00007802 */ /* 0x000fc40000000f00 */
[----:B------:R-:W-:Y:S02]  /*17790*/  MOV R2, 0x177b0 ;  /* 0x000177b000027802 */ /* 0x000fe40000000f00 */
[----:B------:R-:W-:Y:S05]  /*177a0*/  CALL.REL.NOINC `($__internal_9_$__cuda_sm70_shflsync_idx_p) ;  /* 0x0000069000007944 */ /* 0x000fea0003c00000 */
[----:B------:R-:W-:Y:S05]  /*177b0*/  BRA `(.L_x_542) ;  /* 0xffffe0b000007947 */ /* 0x000fea000383ffff */
.L_x_501:
[----:B------:R-:W-:Y:S01]  /*177c0*/  IMAD.MOV.U32 R5, RZ, RZ, R111 ;  /* 0x000000ffff057224 */ /* 0x000fe200078e006f */
[----:B------:R-:W-:Y:S01]  /*177d0*/  MOV R3, RZ ;  /* 0x000000ff00037202 */ /* 0x000fe20000000f00 */
[----:B------:R-:W-:Y:S01]  /*177e0*/  IMAD.MOV.U32 R0, RZ, RZ, 0x1f ;  /* 0x0000001fff007424 */ /* 0x000fe200078e00ff */
[----:B------:R-:W-:Y:S02]  /*177f0*/  MOV R2, 0x17810 ;  /* 0x0001781000027802 */ /* 0x000fe40000000f00 */
[----:B------:R-:W-:Y:S05]  /*17800*/  CALL.REL.NOINC `($__internal_9_$__cuda_sm70_shflsync_idx_p) ;  /* 0x0000063000007944 */ /* 0x000fea0003c00000 */
[----:B------:R-:W-:Y:S01]  /*17810*/  MOV R9, R0 ;  /* 0x0000000000097202 */ /* 0x000fe20000000f00 */
[----:B------:R-:W-:Y:S05]  /*17820*/  BRA `(.L_x_543) ;  /* 0xffffe27000007947 */ /* 0x000fea000383ffff */
.L_x_502:
[----:B------:R-:W-:Y:S01]  /*17830*/  IMAD.MOV.U32 R5, RZ, RZ, R111 ;  /* 0x000000ffff057224 */ /* 0x000fe200078e006f */
[----:B------:R-:W-:Y:S01]  /*17840*/  MOV R3, 0x1 ;  /* 0x0000000100037802 */ /* 0x000fe20000000f00 */
[----:B------:R-:W-:Y:S01]  /*17850*/  IMAD.MOV.U32 R0, RZ, RZ, 0x1f ;  /* 0x0000001fff007424 */ /* 0x000fe200078e00ff */
[----:B------:R-:W-:Y:S02]  /*17860*/  MOV R2, 0x17880 ;  /* 0x0001788000027802 */ /* 0x000fe40000000f00 */
[----:B-12---:R-:W-:Y:S05]  /*17870*/  CALL.REL.NOINC `($__internal_9_$__cuda_sm70_shflsync_idx_p) ;  /* 0x000005c000007944 */ /* 0x006fea0003c00000 */
[----:B------:R-:W-:Y:S01]  /*17880*/  MOV R8, R0 ;  /* 0x0000000000087202 */ /* 0x000fe20000000f00 */
[----:B------:R-:W-:Y:S05]  /*17890*/  BRA `(.L_x_544) ;  /* 0xffffe22000007947 */ /* 0x000fea000383ffff */
.L_x_503:
[----:B------:R-:W-:Y:S02]  /*178a0*/  MOV R2, 0x1 ;  /* 0x0000000100027802 */ /* 0x000fe40000000f00 */
[----:B------:R-:W-:-:S02]  /*178b0*/  MOV R3, 0x178d0 ;  /* 0x000178d000037802 */ /* 0x000fc40000000f00 */
[----:B-1234-:R-:W-:Y:S05]  /*178c0*/  CALL.REL.NOINC `($__internal_10_$__cuda_sm70_shflsync_up_p) ;  /* 0x000005c000007944 */ /* 0x01efea0003c00000 */
[----:B------:R-:W-:Y:S05]  /*178d0*/  BRA `(.L_x_545) ;  /* 0xffffe31000007947 */ /* 0x000fea000383ffff */
.L_x_504:
[----:B------:R-:W-:Y:S02]  /*178e0*/  MOV R2, 0x2 ;  /* 0x0000000200027802 */ /* 0x000fe40000000f00 */
[----:B------:R-:W-:-:S02]  /*178f0*/  MOV R3, 0x17910 ;  /* 0x0001791000037802 */ /* 0x000fc40000000f00 */
[----:B--2-4-:R-:W-:Y:S05]  /*17900*/  CALL.REL.NOINC `($__internal_10_$__cuda_sm70_shflsync_up_p) ;  /* 0x0000058000007944 */ /* 0x014fea0003c00000 */
[----:B------:R-:W-:Y:S01]  /*17910*/  SEL R3, R4, RZ, P1 ;  /* 0x000000ff04037207 */ /* 0x000fe20000800000 */
[----:B------:R-:W-:-:S04]  /*17920*/  IMAD.MOV.U32 R2, RZ, RZ, 0x4 ;  /* 0x00000004ff027424 */ /* 0x000fc800078e00ff */
[----:B------:R-:W-:Y:S01]  /*17930*/  IMAD.IADD R0, R0, 0x1, R3 ;  /* 0x0000000100007824 */ /* 0x000fe200078e0203 */
        /* <DEDUP_REMOVED lines=20> */
.L_x_508:
[----:B------:R-:W-:Y:S02]  /*17a80*/  MOV R2, 0x1 ;  /* 0x0000000100027802 */ /* 0x000fe40000000f00 */
[----:B------:R-:W-:Y:S02]  /*17a90*/  MOV R3, 0x17ab0 ;  /* 0x00017ab000037802 */ /* 0x000fe40000000f00 */
[----:B------:R-:W-:Y:S05]  /*17aa0*/  CALL.REL.NOINC `($__internal_10_$__cuda_sm70_shflsync_up_p) ;  /* 0x000003e000007944 */ /* 0x000fea0003c00000 */
[----:B------:R-:W-:Y:S01]  /*17ab0*/  MOV R2, R4 ;  /* 0x0000000400027202 */ /* 0x000fe20000000f00 */
[----:B------:R-:W-:Y:S05]  /*17ac0*/  BRA `(.L_x_547) ;  /* 0xffffe38000007947 */ /* 0x000fea000383ffff */
.L_x_509:
        /* <DEDUP_REMOVED lines=26> */
.L_x_511:
[----:B------:R-:W-:Y:S02]  /*17c70*/  SEL R0, RZ, 0x1, P0 ;  /* 0x00000001ff007807 */ /* 0x000fe40000000000 */
[----:B------:R-:W-:Y:S02]  /*17c80*/  MOV R2, 0x17ca0 ;  /* 0x00017ca000027802 */ /* 0x000fe40000000f00 */
[----:B-1----:R-:W-:Y:S05]  /*17c90*/  CALL.REL.NOINC `($__internal_11_$__cuda_sm70_votesync_ballot) ;  /* 0x0000026000007944 */ /* 0x002fea0003c00000 */
[----:B------:R-:W-:Y:S01]  /*17ca0*/  MOV R10, R0 ;  /* 0x00000000000a7202 */ /* 0x000fe20000000f00 */
[----:B------:R-:W-:Y:S05]  /*17cb0*/  BRA `(.L_x_549) ;  /* 0xffffe32000007947 */ /* 0x000fea000383ffff */
.L_x_512:
[----:B------:R-:W-:Y:S01]  /*17cc0*/  IMAD.MOV.U32 R5, RZ, RZ, R6 ;  /* 0x000000ffff057224 */ /* 0x000fe200078e0006 */
[----:B------:R-:W-:Y:S01]  /*17cd0*/  MOV R3, R8 ;  /* 0x0000000800037202 */ /* 0x000fe20000000f00 */
[----:B--2---:R-:W-:Y:S01]  /*17ce0*/  IMAD.MOV.U32 R0, RZ, RZ, 0x1f ;  /* 0x0000001fff007424 */ /* 0x004fe200078e00ff */
[----:B------:R-:W-:Y:S02]  /*17cf0*/  MOV R2, 0x17d10 ;  /* 0x00017d1000027802 */ /* 0x000fe40000000f00 */
[----:B-1----:R-:W-:Y:S05]  /*17d00*/  CALL.REL.NOINC `($__internal_9_$__cuda_sm70_shflsync_idx_p) ;  /* 0x0000013000007944 */ /* 0x002fea0003c00000 */
[----:B------:R-:W-:Y:S01]  /*17d10*/  IMAD.MOV.U32 R12, RZ, RZ, R0 ;  /* 0x000000ffff0c7224 */ /* 0x000fe200078e0000 */
[----:B------:R-:W-:Y:S01]  /*17d20*/  MOV R3, R8 ;  /* 0x0000000800037202 */ /* 0x000fe20000000f00 */
[----:B------:R-:W-:Y:S01]  /*17d30*/  IMAD.MOV.U32 R5, RZ, RZ, R7 ;  /* 0x000000ffff057224 */ /* 0x000fe200078e0007 */
[----:B------:R-:W-:Y:S02]  /*17d40*/  MOV R0, 0x1f ;  /* 0x0000001f00007802 */ /* 0x000fe40000000f00 */
[----:B------:R-:W-:-:S02]  /*17d50*/  MOV R2, 0x17d70 ;  /* 0x00017d7000027802 */ /* 0x000fc40000000f00 */
[----:B------:R-:W-:Y:S05]  /*17d60*/  CALL.REL.NOINC `($__internal_9_$__cuda_sm70_shflsync_idx_p) ;  /* 0x000000d000007944 */ /* 0x000fea0003c00000 */
[----:B------:R-:W-:Y:S01]  /*17d70*/  MOV R7, R0 ;  /* 0x0000000000077202 */ /* 0x000fe20000000f00 */
[----:B------:R-:W-:Y:S05]  /*17d80*/  BRA `(.L_x_550) ;  /* 0xffffe2c000007947 */ /* 0x000fea000383ffff */
.L_x_515:
[----:B------:R-:W-:Y:S01]  /*17d90*/  IMAD.MOV.U32 R5, RZ, RZ, R4 ;  /* 0x000000ffff057224 */ /* 0x000fe200078e0004 */
[----:B--2---:R-:W-:-:S02]  /*17da0*/  MOV R0, 0x1f ;  /* 0x0000001f00007802 */ /* 0x004fc40000000f00 */
[----:B------:R-:W-:Y:S02]  /*17db0*/  MOV R2, 0x17dd0 ;  /* 0x00017dd000027802 */ /* 0x000fe40000000f00 */
[----:B-1-34-:R-:W-:Y:S05]  /*17dc0*/  CALL.REL.NOINC `($__internal_9_$__cuda_sm70_shflsync_idx_p) ;  /* 0x0000007000007944 */ /* 0x01afea0003c00000 */
[----:B------:R-:W-:Y:S01]  /*17dd0*/  MOV R13, R0 ;  /* 0x00000000000d7202 */ /* 0x000fe20000000f00 */
[----:B------:R-:W-:Y:S05]  /*17de0*/  BRA `(.L_x_514) ;  /* 0xffffe2c000007947 */ /* 0x000fea000383ffff */
        .weak           $__internal_8_$__cuda_sm70_shflsync_bfly_p
        .type           $__internal_8_$__cuda_sm70_shflsync_bfly_p,@function
        .size           $__internal_8_$__cuda_sm70_shflsync_bfly_p,($__internal_9_$__cuda_sm70_shflsync_idx_p - $__internal_8_$__cuda_sm70_shflsync_bfly_p)
$__internal_8_$__cuda_sm70_shflsync_bfly_p:
[----:B------:R-:W-:Y:S04]  /*17df0*/  WARPSYNC R6 ;  /* 0x0000000600007348 */ /* 0x000fe80003800000 */
[----:B------:R1:W2:Y:S02]  /*17e00*/  SHFL.BFLY PT, R5, R2, R5, R7 ;  /* 0x0c00000502057389 */ /* 0x0002a400000e0007 */
[----:B-1----:R-:W-:Y:S02]  /*17e10*/  MOV R2, R3 ;  /* 0x0000000300027202 */ /* 0x002fe40000000f00 */
[----:B------:R-:W-:-:S04]  /*17e20*/  MOV R3, 0x0 ;  /* 0x0000000000037802 */ /* 0x000fc80000000f00 */
[----:B--2---:R-:W-:Y:S05]  /*17e30*/  RET.REL.NODEC R2 `(_ZN7cutlass13device_kernelIN5flash19enable_sm80_to_sm89INS1_16FlashAttnFwdSm80INS1_25CollectiveMainloopFwdSm80ILi8ELi1ELb1EN4cute5tupleIJNS5_1CILi128EEENS7_ILi48EEENS7_ILi256EEEEEELi256ENS_6half_tEfNS_4arch4Sm80ELb0ELb1ELb1ELb1ELb0ELb0ELb1ELb1EEENS1_21CollectiveEpilogueFwdINS6_IJS8_SA_S9_EEENS6_IJNS7_ILi1EEESI_SI_EEESC_SE_Li256ELb1ELb1ELb1ELb0EEENS1_36VarlenDynamicPersistentTileSchedulerILi128ELi48ELi256ELi256ELb1ELb1ELb0ELb1ELb0ELb1EEEEEEEEEvNT_6ParamsE) ;  /* 0xfffe81c002007950 */ /* 0x004fea0003c3ffff */
        .weak           $__internal_9_$__cuda_sm70_shflsync_idx_p
        .type           $__internal_9_$__cuda_sm70_shflsync_idx_p,@function
        .size           $__internal_9_$__cuda_sm70_shflsync_idx_p,($__internal_10_$__cuda_sm70_shflsync_up_p - $__internal_9_$__cuda_sm70_shflsync_idx_p)
$__internal_9_$__cuda_sm70_shflsync_idx_p:
[----:B------:R-:W-:-:S04]  /*17e40*/  MOV R114, 0xffffffff ;  /* 0xffffffff00727802 */ /* 0x000fc80000000f00 */
[----:B------:R-:W-:Y:S04]  /*17e50*/  WARPSYNC R114 ;  /* 0x0000007200007348 */ /* 0x000fe80003800000 */
[----:B------:R1:W2:Y:S02]  /*17e60*/  SHFL.IDX PT, R0, R5, R3, R0 ;  /* 0x0000000305007389 */ /* 0x0002a400000e0000 */
[----:B-1----:R-:W-:-:S04]  /*17e70*/  MOV R3, 0x0 ;  /* 0x0000000000037802 */ /* 0x002fc80000000f00 */
[----:B--2---:R-:W-:Y:S05]  /*17e80*/  RET.REL.NODEC R2 `(_ZN7cutlass13device_kernelIN5flash19enable_sm80_to_sm89INS1_16FlashAttnFwdSm80INS1_25CollectiveMainloopFwdSm80ILi8ELi1ELb1EN4cute5tupleIJNS5_1CILi128EEENS7_ILi48EEENS7_ILi256EEEEEELi256ENS_6half_tEfNS_4arch4Sm80ELb0ELb1ELb1ELb1ELb0ELb0ELb1ELb1EEENS1_21CollectiveEpilogueFwdINS6_IJS8_SA_S9_EEENS6_IJNS7_ILi1EEESI_SI_EEESC_SE_Li256ELb1ELb1ELb1ELb0EEENS1_36VarlenDynamicPersistentTileSchedulerILi128ELi48ELi256ELi256ELb1ELb1ELb0ELb1ELb0ELb1EEEEEEEEEvNT_6ParamsE) ;  /* 0xfffe817002007950 */ /* 0x004fea0003c3ffff */
        .weak           $__internal_10_$__cuda_sm70_shflsync_up_p
        .type           $__internal_10_$__cuda_sm70_shflsync_up_p,@function
        .size           $__internal_10_$__cuda_sm70_shflsync_up_p,($__internal_11_$__cuda_sm70_votesync_ballot - $__internal_10_$__cuda_sm70_shflsync_up_p)
$__internal_10_$__cuda_sm70_shflsync_up_p:
[----:B------:R-:W-:Y:S02]  /*17e90*/  IMAD.MOV.U32 R4, RZ, RZ, RZ ;  /* 0x000000ffff047224 */ /* 0x000fe400078e00ff */
[----:B------:R-:W-:-:S04]  /*17ea0*/  IMAD.MOV.U32 R10, RZ, RZ, -0x1 ;  /* 0xffffffffff0a7424 */ /* 0x000fc800078e00ff */
[----:B------:R-:W-:Y:S04]  /*17eb0*/  WARPSYNC R10 ;  /* 0x0000000a00007348 */ /* 0x000fe80003800000 */
[----:B------:R1:W2:Y:S02]  /*17ec0*/  SHFL.UP PT, R4, R0, R2, R4 ;  /* 0x0400000200047389 */ /* 0x0002a400000e0004 */
[----:B-1----:R-:W-:Y:S02]  /*17ed0*/  MOV R2, R3 ;  /* 0x0000000300027202 */ /* 0x002fe40000000f00 */
[----:B------:R-:W-:-:S04]  /*17ee0*/  MOV R3, 0x0 ;  /* 0x0000000000037802 */ /* 0x000fc80000000f00 */
[----:B--2---:R-:W-:Y:S05]  /*17ef0*/  RET.REL.NODEC R2 `(_ZN7cutlass13device_kernelIN5flash19enable_sm80_to_sm89INS1_16FlashAttnFwdSm80INS1_25CollectiveMainloopFwdSm80ILi8ELi1ELb1EN4cute5tupleIJNS5_1CILi128EEENS7_ILi48EEENS7_ILi256EEEEEELi256ENS_6half_tEfNS_4arch4Sm80ELb0ELb1ELb1ELb1ELb0ELb0ELb1ELb1EEENS1_21CollectiveEpilogueFwdINS6_IJS8_SA_S9_EEENS6_IJNS7_ILi1EEESI_SI_EEESC_SE_Li256ELb1ELb1ELb1ELb0EEENS1_36VarlenDynamicPersistentTileSchedulerILi128ELi48ELi256ELi256ELb1ELb1ELb0ELb1ELb0ELb1EEEEEEEEEvNT_6ParamsE) ;  /* 0xfffe810002007950 */ /* 0x004fea0003c3ffff */
        .weak           $__internal_11_$__cuda_sm70_votesync_ballot
        .type           $__internal_11_$__cuda_sm70_votesync_ballot,@function
        .size           $__internal_11_$__cuda_sm70_votesync_ballot,(.L_x_2596 - $__internal_11_$__cuda_sm70_votesync_ballot)
$__internal_11_$__cuda_sm70_votesync_ballot:
[----:B------:R-:W-:Y:S01]  /*17f00*/  ISETP.NE.U32.AND P0, PT, R0, 0x1, PT ;  /* 0x000000010000780c */ /* 0x000fe20003f05070 */
[----:B------:R-:W-:-:S04]  /*17f10*/  IMAD.MOV.U32 R3, RZ, RZ, -0x1 ;  /* 0xffffffffff037424 */ /* 0x000fc800078e00ff */
[----:B------:R-:W-:Y:S08]  /*17f20*/  WARPSYNC R3 ;  /* 0x0000000300007348 */ /* 0x000ff00003800000 */
[----:B------:R-:W-:-:S04]  /*17f30*/  VOTE.ANY R0, PT, !P0 ;  /* 0x0000000000007806 */ /* 0x000fc800040e0100 */
[----:B------:R-:W-:Y:S01]  /*17f40*/  LOP3.LUT R0, R0, R3, RZ, 0xc0, !PT ;  /* 0x0000000300007212 */ /* 0x000fe200078ec0ff */
[----:B------:R-:W-:-:S04]  /*17f50*/  IMAD.MOV.U32 R3, RZ, RZ, 0x0 ;  /* 0x00000000ff037424 */ /* 0x000fc800078e00ff */
[----:B------:R-:W-:Y:S05]  /*17f60*/  RET.REL.NODEC R2 `(_ZN7cutlass13device_kernelIN5flash19enable_sm80_to_sm89INS1_16FlashAttnFwdSm80INS1_25CollectiveMainloopFwdSm80ILi8ELi1ELb1EN4cute5tupleIJNS5_1CILi128EEENS7_ILi48EEENS7_ILi256EEEEEELi256ENS_6half_tEfNS_4arch4Sm80ELb0ELb1ELb1ELb1ELb0ELb0ELb1ELb1EEENS1_21CollectiveEpilogueFwdINS6_IJS8_SA_S9_EEENS6_IJNS7_ILi1EEESI_SI_EEESC_SE_Li256ELb1ELb1ELb1ELb0EEENS1_36VarlenDynamicPersistentTileSchedulerILi128ELi48ELi256ELi256ELb1ELb1ELb0ELb1ELb0ELb1EEEEEEEEEvNT_6ParamsE) ;  /* 0xfffe809002007950 */ /* 0x000fea0003c3ffff */
.L_x_551:
        /* <DEDUP_REMOVED lines=9> */
.L_x_2596:


//--------------------- .text._ZN7cutlass13device_kernelIN5flash19enable_sm80_to_sm89INS1_16FlashAttnFwdSm80INS1_25CollectiveMainloopFwdSm80ILi8ELi1ELb0EN4cute5tupleIJNS5_1CILi128EEENS7_ILi32EEENS7_ILi256EEEEEELi256ENS_6half_tEfNS_4arch4Sm80ELb0ELb1ELb1ELb1ELb0ELb1ELb1ELb1EEENS1_21CollectiveEpilogueFwdINS6_IJS8_SA_S9_EEENS6_IJNS7_ILi1EEESI_SI_EEESC_SE_Li256ELb1ELb1ELb1ELb0EEENS1_36VarlenDynamicPersistentTileSchedulerILi128ELi32ELi256ELi256ELb1ELb1ELb0ELb1ELb0ELb1EEEEEEEEEvNT_6ParamsE --------------------------
	.section	.text._ZN7cutlass13device_kernelIN5flash19enable_sm80_to_sm89INS1_16FlashAttnFwdSm80INS1_25CollectiveMainloopFwdSm80ILi8ELi1ELb0EN4cute5tupleIJNS5_1CILi128EEENS7_ILi32EEENS7_ILi256EEEEEELi256ENS_6half_tEfNS_4arch4Sm80ELb0ELb1ELb1ELb1ELb0ELb1ELb1ELb1EEENS1_21CollectiveEpilogueFwdINS6_IJS8_SA_S9_EEENS6_IJNS7_ILi1EEESI_SI_EEESC_SE_Li256ELb1ELb1ELb1ELb0EEENS1_36VarlenDynamicPersistentTileSchedulerILi128ELi32ELi256ELi256ELb1ELb1ELb0ELb1ELb0ELb1EEEEEEEEEvNT_6ParamsE,"ax",@progbits
	.sectioninfo	@"SHI_REGISTERS=255"
	.align	128
.text._ZN7cutlass13device_kernelIN5flash19enable_sm80_to_sm89INS1_16FlashAttnFwdSm80INS1_25CollectiveMainloopFwdSm80ILi8ELi1ELb0EN4cute5tupleIJNS5_1CILi128EEENS7_ILi32EEENS7_ILi256EEEEEELi256ENS_6half_tEfNS_4arch4Sm80ELb0ELb1ELb1ELb1ELb0ELb1ELb1ELb1EEENS1_21CollectiveEpilogueFwdINS6_IJS8_SA_S9_EEENS6_IJNS7_ILi1EEESI_SI_EEESC_SE_Li256ELb1ELb1ELb1ELb0EEENS1_36VarlenDynamicPersistentTileSchedulerILi128ELi32ELi256ELi256ELb1ELb1ELb0ELb1ELb0ELb1EEEEEEEEEvNT_6ParamsE:
        .type           _ZN7cutlass13device_kernelIN5flash19enable_sm80_to_sm89INS1_16FlashAttnFwdSm80INS1_25CollectiveMainloopFwdSm80ILi8ELi1ELb0EN4cute5tupleIJNS5_1CILi128EEENS7_ILi32EEENS7_ILi256EEEEEELi256ENS_6half_tEfNS_4arch4Sm80ELb0ELb1ELb1ELb1ELb0ELb1ELb1ELb1EEENS1_21CollectiveEpilogueFwdINS6_IJS8_SA_S9_EEENS6_IJNS7_ILi1EEESI_SI_EEESC_SE_Li256ELb1ELb1ELb1ELb0EEENS1_36VarlenDynamicPersistentTileSchedulerILi128ELi32ELi256ELi256ELb1ELb1ELb0ELb1ELb0ELb1EEEEEEEEEvNT_6ParamsE,@function
        .size           _ZN7cutlass13device_kernelIN5flash19enable_sm80_to_sm89INS1_16FlashAttnFwdSm80INS1_25CollectiveMainloopFwdSm80ILi8ELi1ELb0EN4cute5tupleIJNS5_1CILi128EEENS7_ILi32EEENS7_ILi256EEEEEELi256ENS_6half_tEfNS_4arch4Sm80ELb0ELb1ELb1ELb1ELb0ELb1ELb1ELb1EEENS1_21CollectiveEpilogueFwdINS6_IJS8_SA_S9_EEENS6_IJNS7_ILi1EEESI_SI_EEESC_SE_Li256ELb1ELb1ELb1ELb0EEENS1_36VarlenDynamicPersistentTileSchedulerILi128ELi32ELi256ELi256ELb1ELb1ELb0ELb1ELb0ELb1EEEEEEEEEvNT_6ParamsE,(.L_x_2601 - _ZN7cutlass13device_kernelIN5flash19enable_sm80_to_sm89INS1_16FlashAttnFwdSm80INS1_25CollectiveMainloopFwdSm80ILi8ELi1ELb0EN4cute5tupleIJNS5_1CILi128EEENS7_ILi32EEENS7_ILi256EEEEEELi256ENS_6half_tEfNS_4arch4Sm80ELb0ELb1ELb1ELb1ELb0ELb1ELb1ELb1EEENS1_21CollectiveEpilogueFwdINS6_IJS8_SA_S9_EEENS6_IJNS7_ILi1EEESI_SI_EEESC_SE_Li256ELb1ELb1ELb1ELb0EEENS1_36VarlenDynamicPersistentTileSchedulerILi128ELi32ELi256ELi256ELb1ELb1ELb0ELb1ELb0ELb1EEEEEEEEEvNT_6ParamsE)
        .other          _ZN7cutlass13device_kernelIN5flash19enable_sm80_to_sm89INS1_16FlashAttnFwdSm80INS1_25CollectiveMainloopFwdSm80ILi8ELi1ELb0EN4cute5tupleIJNS5_1CILi128EEENS7_ILi32EEENS7_ILi256EEEEEELi256ENS_6half_tEfNS_4arch4Sm80ELb0ELb1ELb1ELb1ELb0ELb1ELb1ELb1EEENS1_21CollectiveEpilogueFwdINS6_IJS8_SA_S9_EEENS6_IJNS7_ILi1EEESI_SI_EEESC_SE_Li256ELb1ELb1ELb1ELb0EEENS1_36VarlenDynamicPersistentTileSchedulerILi128ELi32ELi256ELi256ELb1ELb1ELb0ELb1ELb0ELb1EEEEEEEEEvNT_6ParamsE,@"STO_CUDA_ENTRY STV_DEFAULT"
_ZN7cutlass13device_kernelIN5flash19enable_sm80_to_sm89INS1_16FlashAttnFwdSm80INS1_25CollectiveMainloopFwdSm80ILi8ELi1ELb0EN4cute5tupleIJNS5_1CILi128EEENS7_ILi32EEENS7_ILi256EEEEEELi256ENS_6half_tEfNS_4arch4Sm80ELb0ELb1ELb1ELb1ELb0ELb1ELb1ELb1EEENS1_21CollectiveEpilogueFwdINS6_IJS8_SA_S9_EEENS6_IJNS7_ILi1EEESI_SI_EEESC_SE_Li256ELb1ELb1ELb1ELb0EEENS1_36VarlenDynamicPersistentTileSchedulerILi128ELi32ELi256ELi256ELb1ELb1ELb0ELb1ELb0ELb1EEEEEEEEEvNT_6ParamsE:
        /* <DEDUP_REMOVED lines=13> */
[----:B------:R-:W-:-:S02]  /*00d0*/  IMAD.MOV.U32 R10, RZ, RZ, RZ ;  /* 0x000000ffff0a7224 */ /* 0x000fc400078e00ff */
[----:B------:R-:W-:Y:S01]  /*00e0*/  IMAD.MOV.U32 R8, RZ, RZ, RZ ;  /* 0x000000ffff087224 */ /* 0x000fe200078e00ff */
        /* <DEDUP_REMOVED lines=13> */
[----:B------:R-:W-:Y:S02]  /*01c0*/  ISETP.GE.U32.AND P1, PT, R13, 0x10, PT ;  /* 0x000000100d00780c */ /* 0x000fe40003f26070 */
[----:B------:R-:W-:Y:S01]  /*01d0*/  MOV R7, RZ ;  /* 0x000000ff00077202 */ /* 0x000fe20000000f00 */
[----:B---3--:R-:W-:-:S05]  /*01e0*/  IMAD R4, R10, R8, RZ ;  /* 0x000000080a047224 */ /* 0x008fca00078e02ff */
[----:B------:R-:W3:Y:S02]  /*01f0*/  SHFL.UP PT, R0, R4, 0x1, RZ ;  /* 0x0420000004007989 */ /* 0x000ee400000e00ff */
[----:B---3--:R-:W-:-:S05]  /*0200*/  SEL R0, R0, RZ, P5 ;  /* 0x000000ff00007207 */ /* 0x008fca0002800000 */
[----:B------:R-:W-:-:S05]  /*0210*/  IMAD.IADD R4, R4, 0x1, R0 ;  /* 0x0000000104047824 */ /* 0x000fca00078e0200 */
[----:B------:R-:W3:Y:S02]  /*0220*/  SHFL.UP PT, R0, R4, 0x2, RZ ;  /* 0x0440000004007989 */ /* 0x000ee400000e00ff */
[----:B---3--:R-:W-:-:S04]  /*0230*/  SEL R0, R0, RZ, P4 ;  /* 0x000000ff00007207 */ /* 0x008fc80002000000 */
[----:B------:R-:W-:-:S05]  /*0240*/  IADD3 R4, R4, R0, RZ ;  /* 0x0000000004047210 */ /* 0x000fca0007ffe0ff */
        /* <DEDUP_REMOVED lines=16> */
.L_x_557:
        /* <DEDUP_REMOVED lines=17> */
.L_x_790:
        /* <DEDUP_REMOVED lines=16> */
.L_x_791:
[----:B---3--:R-:W-:-:S05]  /*0560*/  IMAD R0, R0, c[0x0][0x538], RZ ;  /* 0x00014e0000007a24 */ /* 0x008fca00078e02ff */
[----:B------:R-:W-:-:S04]  /*0570*/  IADD3 R6, R0, R6, RZ ;  /* 0x0000000600067210 */ /* 0x000fc80007ffe0ff */
[----:B------:R-:W-:-:S13]  /*0580*/  ISETP.GT.AND P0, PT, R6, UR4, PT ;  /* 0x0000000406007c0c */ /* 0x000fda000bf04270 */
[----:B-12---:R-:W-:Y:S05]  /*0590*/  @!P0 BRA `(.L_x_557) ;  /* 0xfffffdb000008947 */ /* 0x006fea000383ffff */
.L_x_553:
[----:B------:R-:W-:-:S05]  /*05a0*/  IADD3 R12, -R0, R6, RZ ;  /* 0x00000006000c7210 */ /* 0x000fca0007ffe1ff */
[----:B------:R-:W-:-:S05]  /*05b0*/  IMAD R0, R4, c[0x0][0x538], R12 ;  /* 0x00014e0004007a24 */ /* 0x000fca00078e020c */
[----:B------:R-:W-:Y:S01]  /*05c0*/  ISETP.GT.AND P0, PT, R0, UR4, PT ;  /* 0x0000000400007c0c */ /* 0x000fe2000bf04270 */
[----:B------:R-:W-:-:S12]  /*05d0*/  BRA.DIV ~URZ, `(.L_x_558) ;  /* 0x0001efd27f007947 */ /* 0x000fd8000b800000 */
[----:B------:R-:W-:-:S04]  /*05e0*/  VOTE.ANY R11, PT, !P0 ;  /* 0x00000000000b7806 */ /* 0x000fc800040e0100 */
.L_x_792:
[----:B------:R-:W1:Y:S02]  /*05f0*/  POPC R0, R11 ;  /* 0x0000000b00007309 */ /* 0x000e640000000000 */
[----:B-12---:R-:W-:Y:S01]  /*0600*/  IADD3 R235, R0, R7, RZ ;  /* 0x0000000700eb7210 */ /* 0x006fe20007ffe0ff */
[----:B------:R-:W-:Y:S05]  /*0610*/  BRA.DIV ~URZ, `(.L_x_559) ;  /* 0x0001efe27f007947 */ /* 0x000fea000b800000 */
[----:B------:R1:W2:Y:S01]  /*0620*/  SHFL.IDX PT, R233, R10, R0, 0x1f ;  /* 0x00001f000ae97589 */ /* 0x0002a200000e0000 */
[----:B------:R-:W-:-:S03]  /*0630*/  MOV R6, RZ ;  /* 0x000000ff00067202 */ /* 0x000fc60000000f00 */
[----:B------:R1:W3:Y:S04]  /*0640*/  SHFL.IDX PT, R10, R8, R0, 0x1f ;  /* 0x00001f00080a7589 */ /* 0x0002e800000e0000 */
.L_x_793:
[----:B------:R-:W-:Y:S01]  /*0650*/  ISETP.NE.AND P0, PT, R11, RZ, PT ;  /* 0x000000ff0b00720c */ /* 0x000fe20003f05270 */
[----:B------:R-:W-:-:S12]  /*0660*/  BSSY B0, `(.L_x_560) ;  /* 0x0000005000007945 */ /* 0x000fd80003800000 */
[----:B------:R-:W-:Y:S05]  /*0670*/  @!P0 BRA `(.L_x_561) ;  /* 0x0000003000008947 */ /* 0x000fea0003800000 */
[----:B------:R-:W-:Y:S01]  /*0680*/  IADD3 R5, R0, -0x1, RZ ;  /* 0xffffffff00057810 */ /* 0x000fe20007ffe0ff */
[----:B------:R-:W-:Y:S05]  /*0690*/  BRA.DIV ~URZ, `(.L_x_562) ;  /* 0x0001f0427f007947 */ /* 0x000fea000b800000 */
[----:B------:R4:W1:Y:S02]  /*06a0*/  SHFL.IDX PT, R6, R4, R5, 0x1f ;  /* 0x00001f0504067589 */ /* 0x00086400000e0000 */
.L_x_561:
[----:B------:R-:W-:Y:S05]  /*06b0*/  BSYNC B0 ;  /* 0x0000000000007941 */ /* 0x000fea0003800000 */
.L_x_560:
[----:B---3--:R-:W-:Y:S01]  /*06c0*/  ISETP.NE.AND P0, PT, R10, 0x1, PT ;  /* 0x000000010a00780c */ /* 0x008fe20003f05270 */
[----:B-1----:R-:W-:Y:S01]  /*06d0*/  IMAD R232, R6, c[0x0][0x538], R12 ;  /* 0x00014e0006e87a24 */ /* 0x002fe200078e020c */
[----:B------:R-:W-:Y:S04]  /*06e0*/  BSSY B0, `(.L_x_563) ;  /* 0x0000085000007945 */ /* 0x000fe80003800000 */
[----:B------:R-:W-:-:S07]  /*06f0*/  IADD3 R9, -R232, UR4, RZ ;  /* 0x00000004e8097c10 */ /* 0x000fce000fffe1ff */
[----:B------:R-:W-:Y:S05]  /*0700*/  @!P0 BRA `(.L_x_564) ;  /* 0x000003e000008947 */ /* 0x000fea0003800000 */
[-C--:B--2---:R-:W-:Y:S02]  /*0710*/  IABS R0, R233.reuse ;  /* 0x000000e900007213 */ /* 0x084fe40000000000 */
[----:B------:R-:W-:-:S03]  /*0720*/  IABS R6, R233 ;  /* 0x000000e900067213 */ /* 0x000fc60000000000 */
[----:B----4-:R-:W-:Y:S01]  /*0730*/  IMAD.MOV.U32 R5, RZ, RZ, R0 ;  /* 0x000000ffff057224 */ /* 0x010fe200078e0000 */
        /* <DEDUP_REMOVED lines=57> */
[----:B------:R-:W-:Y:S01]  /*0ad0*/  IMAD R234, R3, 0x10000, R2 ;  /* 0x0001000003ea7824 */ /* 0x000fe200078e0202 */
[----:B------:R-:W-:Y:S05]  /*0ae0*/  BRA `(.L_x_565) ;  /* 0x0000044000007947 */ /* 0x000fea0003800000 */
.L_x_564:
[----:B------:R-:W-:-:S04]  /*0af0*/  IMAD.MOV.U32 R2, RZ, RZ, 0x4 ;  /* 0x00000004ff027424 */ /* 0x000fc800078e00ff */
[----:B------:R-:W-:-:S05]  /*0b00*/  IMAD.WIDE R2, R235, R2, c[0x0][0x590] ;  /* 0x00016400eb027625 */ /* 0x000fca00078e0202 */
[----:B------:R-:W3:Y:S02]  /*0b10*/  LDG.E R7, [R2.64] ;  /* 0x0000000602077981 */ /* 0x000ee4000c1e1900 */
[----:B--23--:R-:W-:-:S05]  /*0b20*/  IMAD R11, R7, R233, RZ ;  /* 0x000000e9070b7224 */ /* 0x00cfca00078e02ff */
        /* <DEDUP_REMOVED lines=10> */
[----:B----4-:R-:W-:Y:S01]  /*0bd0*/  IMAD R4, R2, R6, RZ ;  /* 0x0000000602047224 */ /* 0x010fe200078e02ff */
        /* <DEDUP_REMOVED lines=52> */
[----:B------:R-:W-:Y:S02]  /*0f20*/  IMAD R234, R0, R2, R3 ;  /* 0x0000000200ea7224 */ /* 0x000fe400078e0203 */
.L_x_565:
[----:B------:R-:W-:Y:S05]  /*0f30*/  BSYNC B0 ;  /* 0x0000000000007941 */ /* 0x000fea0003800000 */
.L_x_563:
[----:B------:R-:W-:-:S04]  /*0f40*/  LOP3.LUT R0, RZ, R0, RZ, 0x33, !PT ;  /* 0x00000000ff007212 */ /* 0x000fc800078e33ff */
[----:B------:R-:W-:Y:S01]  /*0f50*/  IADD3 R233, R0, R233, RZ ;  /* 0x000000e900e97210 */ /* 0x000fe20007ffe0ff */
[----:B------:R-:W-:Y:S05]  /*0f60*/  BRA `(.L_x_566) ;  /* 0x0000004000007947 */ /* 0x000fea0003800000 */
.L_x_554:
[----:B--2---:R-:W-:Y:S01]  /*0f70*/  IMAD.MOV.U32 R233, RZ, RZ, RZ ;  /* 0x000000ffffe97224 */ /* 0x004fe200078e00ff */
[----:B------:R-:W-:Y:S01]  /*0f80*/  MOV R234, RZ ;  /* 0x000000ff00ea7202 */ /* 0x000fe20000000f00 */
[----:B------:R-:W-:Y:S01]  /*0f90*/  IMAD.U32 R232, RZ, RZ, UR4 ;  /* 0x00000004ffe87e24 */ /* 0x000fe2000f8e00ff */
[----:B------:R-:W-:Y:S02]  /*0fa0*/  MOV R235, c[0x0][0x53c] ;  /* 0x00014f0000eb7a02 */ /* 0x000fe40000000f00 */
.L_x_566:
[----:B------:R-:W-:Y:S01]  /*0fb0*/  ISETP.NE.AND P0, PT, R13, RZ, PT ;  /* 0x000000ff0d00720c */ /* 0x000fe20003f05270 */
[----:B------:R-:W-:-:S12]  /*0fc0*/  WARPSYNC 0xffffffff ;  /* 0xffffffff00007948 */ /* 0x000fd80003800000 */
[----:B------:R1:W-:Y:S04]  /*0fd0*/  @!P0 STS.128 [0x20080], R232 ;  /* 0x020080e8ff008388 */ /* 0x0003e80000000c00 */
[----:B------:R-:W-:Y:S06]  /*0fe0*/  BAR.ARV 0x5, 0x100 ;  /* 0x0144000000007b1d */ /* 0x000fec0000002000 */
.L_x_552:
[----:B-12---:R-:W-:-:S13]  /*0ff0*/  ISETP.GE.AND P0, PT, R235, c[0x0][0x53c], PT ;  /* 0x00014f00eb007a0c */ /* 0x006fda0003f06270 */
[----:B------:R-:W-:Y:S05]  /*1000*/  @P0 EXIT ;  /* 0x000000000000094d */ /* 0x000fea0003800000 */
[----:B------:R-:W1:Y:S02]  /*1010*/  S2R R14, SR_TID.X ;  /* 0x00000000000e7919 */ /* 0x000e640000002100 */
[----:B-1----:R-:W-:-:S04]  /*1020*/  SHF.R.S32.HI R12, RZ, 0x1f, R14 ;  /* 0x0000001fff0c7819 */ /* 0x002fc8000001140e */
[CC--:B------:R-:W-:Y:S02]  /*1030*/  LEA.HI R2, R12.reuse, R14.reuse, RZ, 0x4 ;  /* 0x0000000e0c027211 */ /* 0x0c0fe400078f20ff */
[CC--:B------:R-:W-:Y:S02]  /*1040*/  LEA.HI R9, R12.reuse, R14.reuse, RZ, 0x3 ;  /* 0x0000000e0c097211 */ /* 0x0c0fe400078f18ff */
[----:B------:R-:W-:Y:S02]  /*1050*/  SHF.R.S32.HI R3, RZ, 0x4, R2 ;  /* 0x00000004ff037819 */ /* 0x000fe40000011402 */
[----:B------:R-:W-:Y:S02]  /*1060*/  LEA.HI R13, R12, R14, RZ, 0x2 ;  /* 0x0000000e0c0d7211 */ /* 0x000fe400078f10ff */
[----:B------:R-:W-:Y:S02]  /*1070*/  LEA.HI R0, R2, R3, RZ, 0x1 ;  /* 0x0000000302007211 */ /* 0x000fe400078f08ff */
[----:B------:R-:W-:-:S02]  /*1080*/  SHF.R.S32.HI R214, RZ, 0x3, R9 ;  /* 0x00000003ffd67819 */ /* 0x000fc40000011409 */
[----:B------:R-:W-:Y:S02]  /*1090*/  LOP3.LUT R0, R0, 0xfffffffe, RZ, 0xc0, !PT ;  /* 0xfffffffe00007812 */ /* 0x000fe400078ec0ff */
[--C-:B------:R-:W-:Y:S02]  /*10a0*/  SHF.R.S32.HI R6, RZ, 0x2, R13.reuse ;  /* 0x00000002ff067819 */ /* 0x100fe4000001140d */
[----:B------:R-:W-:Y:S01]  /*10b0*/  LOP3.LUT R4, R9, 0xfffffff8, RZ, 0xc0, !PT ;  /* 0xfffffff809047812 */ /* 0x000fe200078ec0ff */
[----:B------:R-:W-:Y:S01]  /*10c0*/  IMAD.IADD R11, R3, 0x1, -R0 ;  /* 0x00000001030b7824 */ /* 0x000fe200078e0a00 */
[----:B------:R-:W-:Y:S02]  /*10d0*/  SHF.R.S32.HI R3, RZ, 0x1f, R13 ;  /* 0x0000001fff037819 */ /* 0x000fe4000001140d */
[----:B------:R-:W-:Y:S01]  /*10e0*/  LOP3.LUT R0, R2, 0xfffffff0, RZ, 0xc0, !PT ;  /* 0xfffffff002007812 */ /* 0x000fe200078ec0ff */
[----:B------:R-:W-:Y:S01]  /*10f0*/  IMAD.SHL.U32 R2, R214, 0x40, RZ ;  /* 0x00000040d6027824 */ /* 0x000fe200078e00ff */
[----:B------:R-:W-:Y:S01]  /*1100*/  LEA.HI R3, R3, R6, RZ, 0x3 ;  /* 0x0000000603037211 */ /* 0x000fe200078f18ff */
[----:B------:R-:W-:-:S02]  /*1110*/  IMAD.IADD R237, R14, 0x1, -R4 ;  /* 0x000000010eed7824 */ /* 0x000fc400078e0a04 */
[----:B------:R-:W-:Y:S01]  /*1120*/  IMAD.IADD R0, R14, 0x1, -R0 ;  /* 0x000000010e007824 */ /* 0x000fe200078e0a00 */
[----:B------:R-:W-:Y:S01]  /*1130*/  LOP3.LUT R3, R3, 0xfffffff8, RZ, 0xc0, !PT ;  /* 0xfffffff803037812 */ /* 0x000fe200078ec0ff */
[C---:B------:R-:W-:Y:S01]  /*1140*/  IMAD.SHL.U32 R136, R237.reuse, 0x8, RZ ;  /* 0x00000008ed887824 */ /* 0x040fe200078e00ff */
[----:B------:R-:W-:Y:S01]  /*1150*/  LOP3.LUT R2, R2, 0x1c0, RZ, 0xc0, !PT ;  /* 0x000001c002027812 */ /* 0x000fe200078ec0ff */
[C---:B------:R-:W-:Y:S01]  /*1160*/  IMAD.SHL.U32 R7, R237.reuse, 0x40, RZ ;  /* 0x00000040ed077824 */ /* 0x040fe200078e00ff */
[----:B------:R-:W-:Y:S01]  /*1170*/  SHF.R.S32.HI R10, RZ, 0x1f, R0 ;  /* 0x0000001fff0a7819 */ /* 0x000fe20000011400 */
[----:B------:R-:W-:Y:S01]  /*1180*/  IMAD.IADD R6, R6, 0x1, -R3 ;  /* 0x0000000106067824 */ /* 0x000fe200078e0a03 */
[----:B------:R-:W-:Y:S01]  /*1190*/  SHF.R.U32.HI R5, RZ, 0x3, R2 ;  /* 0x00000003ff057819 */ /* 0x000fe20000011602 */
[----:B------:R-:W-:Y:S01]  /*11a0*/  IMAD.SHL.U32 R156, R237, 0x4, RZ ;  /* 0x00000004ed9c7824 */ /* 0x000fe200078e00ff */
[----:B------:R-:W-:Y:S02]  /*11b0*/  LOP3.LUT R4, R2, 0x38, R136, 0xf8, !PT ;  /* 0x0000003802047812 */ /* 0x000fe400078ef888 */
[----:B------:R-:W-:-:S02]  /*11c0*/  LEA.HI R3, R12, R14, RZ, 0x6 ;  /* 0x0000000e0c037211 */ /* 0x000fc400078f30ff */
[----:B------:R-:W-:Y:S02]  /*11d0*/  LOP3.LUT R2, R7, 0x1c0, RZ, 0xc0, !PT ;  /* 0x000001c007027812 */ /* 0x000fe400078ec0ff */
[----:B------:R-:W-:Y:S01]  /*11e0*/  LEA.HI R10, R10, R0, RZ, 0x3 ;  /* 0x000000000a0a7211 */ /* 0x000fe200078f18ff */
[----:B------:R-:W-:Y:S01]  /*11f0*/  IMAD.SHL.U32 R3, R3, 0x8, RZ ;  /* 0x0000000803037824 */ /* 0x000fe200078e00ff */
[----:B------:R-:W-:Y:S02]  /*1200*/  LOP3.LUT R8, R4, R5, RZ, 0x3c, !PT ;  /* 0x0000000504087212 */ /* 0x000fe400078e3cff */
[----:B------:R-:W-:Y:S02]  /*1210*/  LOP3.LUT R4, R2, 0x8, R9, 0xf8, !PT ;  /* 0x0000000802047812 */ /* 0x000fe400078ef809 */
[----:B------:R-:W-:Y:S02]  /*1220*/  LOP3.LUT R5, R10, 0xfffffff8, RZ, 0xc0, !PT ;  /* 0xfffffff80a057812 */ /* 0x000fe400078ec0ff */
[----:B------:R-:W-:-:S02]  /*1230*/  SHF.R.U32.HI R2, RZ, 0x3, R2 ;  /* 0x00000003ff027819 */ /* 0x000fc40000011602 */
[----:B------:R-:W-:Y:S01]  /*1240*/  LEA.HI R9, R12, R14, RZ, 0x5 ;  /* 0x0000000e0c097211 */ /* 0x000fe200078f28ff */
[----:B------:R-:W-:Y:S01]  /*1250*/  IMAD.IADD R7, R0, 0x1, -R5 ;  /* 0x0000000100077824 */ /* 0x000fe200078e0a05 */
[----:B------:R-:W-:Y:S02]  /*1260*/  LOP3.LUT R12, R4, R2, RZ, 0x3c, !PT ;  /* 0x00000002040c7212 */ /* 0x000fe400078e3cff */
[----:B------:R-:W-:Y:S02]  /*1270*/  LOP3.LUT R3, R3, 0xfffffe00, RZ, 0xc0, !PT ;  /* 0xfffffe0003037812 */ /* 0x000fe400078ec0ff */
[--C-:B------:R-:W-:Y:S02]  /*1280*/  SHF.R.S32.HI R2, RZ, 0x5, R9.reuse ;  /* 0x00000005ff027819 */ /* 0x100fe40000011409 */
[----:B------:R-:W-:Y:S02]  /*1290*/  SHF.R.S32.HI R0, RZ, 0x1f, R9 ;  /* 0x0000001fff007819 */ /* 0x000fe40000011409 */
[----:B------:R-:W-:-:S02]  /*12a0*/  LOP3.LUT R5, R13, 0xfffffffc, RZ, 0xc0, !PT ;  /* 0xfffffffc0d057812 */ /* 0x000fc400078ec0ff */
[----:B------:R-:W-:Y:S02]  /*12b0*/  LOP3.LUT R4, R9, 0xffffffe0, RZ, 0xc0, !PT ;  /* 0xffffffe009047812 */ /* 0x000fe400078ec0ff */
[----:B------:R-:W-:Y:S02]  /*12c0*/  LOP3.LUT R218, R8, R3, RZ, 0xfc, !PT ;  /* 0x0000000308da7212 */ /* 0x000fe400078efcff */
[----:B------:R-:W-:Y:S01]  /*12d0*/  LEA.HI R3, R0, R2, RZ, 0x3 ;  /* 0x0000000200037211 */ /* 0x000fe200078f18ff */
[----:B------:R-:W-:Y:S01]  /*12e0*/  IMAD.IADD R0, R14, 0x1, -R5 ;  /* 0x000000010e007824 */ /* 0x000fe200078e0a05 */
[----:B------:R-:W-:Y:S01]  /*12f0*/  LOP3.LUT R5, R6, 0x1, RZ, 0xc0, !PT ;  /* 0x0000000106057812 */ /* 0x000fe200078ec0ff */
[----:B------:R-:W-:Y:S01]  /*1300*/  IMAD.IADD R14, R14, 0x1, -R4 ;  /* 0x000000010e0e7824 */ /* 0x000fe200078e0a04 */
[----:B------:R-:W-:Y:S01]  /*1310*/  LOP3.LUT R4, R3, 0xffffff8, RZ, 0xc0, !PT ;  /* 0x0ffffff803047812 */ /* 0x000fe200078ec0ff */
[----:B------:R-:W-:Y:S01]  /*1320*/  IMAD.SHL.U32 R218, R218, 0x2, RZ ;  /* 0x00000002dada7824 */ /* 0x000fe200078e00ff */
[----:B------:R-:W-:Y:S01]  /*1330*/  ISETP.NE.U32.AND P0, PT, R5, 0x1, PT ;  /* 0x000000010500780c */ /* 0x000fe20003f05070 */
[----:B------:R-:W-:Y:S01]  /*1340*/  IMAD.SHL.U32 R5, R11, 0x8, RZ ;  /* 0x000000080b057824 */ /* 0x000fe200078e00ff */
[----:B------:R-:W-:Y:S01]  /*1350*/  LEA.HI R3, R0, R0, RZ, 0x1 ;  /* 0x0000000000037211 */ /* 0x000fe200078f08ff */
[----:B------:R-:W-:Y:S01]  /*1360*/  IMAD.IADD R9, R2, 0x1, -R4 ;  /* 0x0000000102097824 */ /* 0x000fe200078e0a04 */
[C---:B------:R-:W-:Y:S01]  /*1370*/  R2P PR, R6.reuse, 0x6 ;  /* 0x0000000606007804 */ /* 0x040fe20000000000 */
[----:B------:R-:W-:Y:S01]  /*1380*/  IMAD.SHL.U32 R4, R6, 0x40, RZ ;  /* 0x0000004006047824 */ /* 0x000fe200078e00ff */
[----:B------:R-:W-:Y:S01]  /*1390*/  LOP3.LUT R3, R3, 0x1ffffffe, RZ, 0xc0, !PT ;  /* 0x1ffffffe03037812 */ /* 0x000fe200078ec0ff */
[----:B------:R-:W-:Y:S01]  /*13a0*/  IMAD.SHL.U32 R6, R2, 0x400, RZ ;  /* 0x0000040002067824 */ /* 0x000fe200078e00ff */
[----:B------:R-:W-:-:S02]  /*13b0*/  SHF.R.S32.HI R8, RZ, 0x1f, R14 ;  /* 0x0000001fff087819 */ /* 0x000fc4000001140e */
[----:B------:R-:W-:Y:S01]  /*13c0*/  LOP3.LUT R2, R4, 0x1c0, RZ, 0xc0, !PT ;  /* 0x000001c004027812 */ /* 0x000fe200078ec0ff */
[----:B------:R-:W-:Y:S01]  /*13d0*/  IMAD R4, R0, 0x2, R6 ;  /* 0x0000000200047824 */ /* 0x000fe200078e0206 */
[----:B------:R-:W-:Y:S01]  /*13e0*/  LEA.HI R8, R8, R14, RZ, 0x2 ;  /* 0x0000000e08087211 */ /* 0x000fe200078f10ff */
[----:B------:R-:W-:Y:S01]  /*13f0*/  IMAD.IADD R226, R0, 0x1, -R3 ;  /* 0x0000000100e27824 */ /* 0x000fe200078e0a03 */
[----:B------:R-:W-:Y:S01]  /*1400*/  LEA.HI R2, R2, R2, RZ, 0x1d ;  /* 0x0000000202027211 */ /* 0x000fe200078fe8ff */
[C---:B------:R-:W-:Y:S01]  /*1410*/  IMAD.SHL.U32 R0, R7.reuse, 0x40, RZ ;  /* 0x0000004007007824 */ /* 0x040fe200078e00ff */
[----:B------:R-:W-:Y:S02]  /*1420*/  SHF.R.S32.HI R3, RZ, 0x2, R8 ;  /* 0x00000002ff037819 */ /* 0x000fe40000011408 */
[----:B------:R-:W-:Y:S01]  /*1430*/  LOP3.LUT P4, RZ, R7, 0x2, RZ, 0xc0, !PT ;  /* 0x0000000207ff7812 */ /* 0x000fe2000788c0ff */
[----:B------:R-:W-:Y:S01]  /*1440*/  IMAD.IADD R2, R4, 0x1, R2 ;  /* 0x0000000104027824 */ /* 0x000fe200078e0202 */
[----:B------:R-:W-:Y:S01]  /*1450*/  LOP3.LUT R0, R0, 0x1c0, RZ, 0xc0, !PT ;  /* 0x000001c000007812 */ /* 0x000fe200078ec0ff */
[----:B------:R-:W-:Y:S01]  /*1460*/  IMAD R13, R9, 0x10, R3 ;  /* 0x00000010090d7824 */ /* 0x000fe200078e0203 */
[----:B------:R-:W-:Y:S01]  /*1470*/  LOP3.LUT P3, RZ, R7, 0x4, RZ, 0xc0, !PT ;  /* 0x0000000407ff7812 */ /* 0x000fe2000786c0ff */
[----:B------:R-:W-:Y:S01]  /*1480*/  IMAD.SHL.U32 R238, R2, 0x2, RZ ;  /* 0x0000000202ee7824 */ /* 0x000fe200078e00ff */
[----:B------:R-:W-:Y:S01]  /*1490*/  LOP3.LUT R3, R0, 0x8, R5, 0xf8, !PT ;  /* 0x0000000800037812 */ /* 0x000fe200078ef805 */
[----:B------:R-:W-:Y:S01]  /*14a0*/  IMAD.SHL.U32 R4, R10, 0x40, RZ ;  /* 0x000000400a047824 */ /* 0x000fe200078e00ff */
[----:B------:R-:W-:Y:S01]  /*14b0*/  SHF.R.U32.HI R0, RZ, 0x3, R0 ;  /* 0x00000003ff007819 */ /* 0x000fe20000011600 */
[----:B------:R1:W-:Y:S01]  /*14c0*/  STL [R1+0x4], R13 ;  /* 0x0000040d01007387 */ /* 0x0003e20000100800 */
[C---:B------:R-:W-:Y:S01]  /*14d0*/  IADD3 R5, R238.reuse, 0x80, RZ ;  /* 0x00000080ee057810 */ /* 0x040fe20007ffe0ff */
[----:B------:R-:W-:Y:S01]  /*14e0*/  IMAD R2, R11, 0x200, R12 ;  /* 0x000002000b027824 */ /* 0x000fe200078e020c */
[----:B------:R-:W-:Y:S01]  /*14f0*/  IADD3 R239, R238, 0x70, RZ ;  /* 0x00000070eeef7810 */ /* 0x000fe20007ffe0ff */
[----:B------:R-:W-:Y:S01]  /*1500*/  IMAD.MOV.U32 R7, RZ, RZ, 0x20 ;  /* 0x00000020ff077424 */ /* 0x000fe200078e00ff */
[----:B------:R-:W-:Y:S01]  /*1510*/  @P0 IADD3 R239, R5, 0x10, RZ ;  /* 0x0000001005ef0810 */ /* 0x000fe20007ffe0ff */
[----:B------:R-:W-:Y:S01]  /*1520*/  IMAD.MOV.U32 R9, RZ, RZ, 0x40 ;  /* 0x00000040ff097424 */ /* 0x000fe200078e00ff */
[----:B------:R-:W-:Y:S01]  /*1530*/  LOP3.LUT R5, R8, 0x7ffffffc, RZ, 0xc0, !PT ;  /* 0x7ffffffc08057812 */ /* 0x000fe200078ec0ff */
[----:B------:R-:W-:Y:S01]  /*1540*/  IMAD R226, R226, 0x8, R13 ;  /* 0x00000008e2e27824 */ /* 0x000fe200078e020d */
[----:B------:R-:W-:-:S02]  /*1550*/  LOP3.LUT R0, R3, R0, RZ, 0x3c, !PT ;  /* 0x0000000003007212 */ /* 0x000fc400078e3cff */
[----:B------:R-:W-:Y:S01]  /*1560*/  LOP3.LUT R4, R4, 0xfffffe00, RZ, 0xc0, !PT ;  /* 0xfffffe0004047812 */ /* 0x000fe200078ec0ff */
[----:B------:R-:W-:Y:S01]  /*1570*/  IMAD.IADD R210, R14, 0x1, -R5 ;  /* 0x000000010ed27824 */ /* 0x000fe200078e0a05 */
[----:B------:R-:W-:Y:S02]  /*1580*/  LEA R178, R2, 0xc080, 0x1 ;  /* 0x0000c08002b27811 */ /* 0x000fe400078e08ff */
[-C--:B------:R-:W-:Y:S01]  /*1590*/  IADD3 R3, R0, R4.reuse, R6 ;  /* 0x0000000400037210 */ /* 0x080fe20007ffe006 */
[----:B------:R-:W-:Y:S01]  /*15a0*/  IMAD.SHL.U32 R210, R210, 0x2, RZ ;  /* 0x00000002d2d27824 */ /* 0x000fe200078e00ff */
[----:B------:R-:W-:Y:S02]  /*15b0*/  LOP3.LUT R4, R0, R4, RZ, 0xfc, !PT ;  /* 0x0000000400047212 */ /* 0x000fe400078efcff */
[----:B------:R-:W-:Y:S02]  /*15c0*/  IADD3 R0, R156, 0x40, RZ ;  /* 0x000000409c007810 */ /* 0x000fe40007ffe0ff */
[----:B------:R-:W-:-:S02]  /*15d0*/  SEL R5, R7, 0xffffffe0, !P1 ;  /* 0xffffffe007057807 */ /* 0x000fc40004800000 */
[----:B------:R-:W-:Y:S01]  /*15e0*/  SEL R2, R7, 0xffffffe0, !P4 ;  /* 0xffffffe007027807 */ /* 0x000fe20006000000 */
[----:B------:R-:W-:Y:S01]  /*15f0*/  IMAD.IADD R138, R156, 0x1, R0 ;  /* 0x000000019c8a7824 */ /* 0x000fe200078e0200 */
[----:B------:R-:W-:Y:S01]  /*1600*/  LEA R183, R3, 0x10080, 0x1 ;  /* 0x0001008003b77811 */ /* 0x000fe200078e08ff */
[----:B------:R-:W-:Y:S01]  /*1610*/  IMAD.IADD R241, R238, 0x1, R5 ;  /* 0x00000001eef17824 */ /* 0x000fe200078e0205 */
[----:B------:R-:W-:Y:S01]  /*1620*/  LEA R179, R4, 0x8080, 0x1 ;  /* 0x0000808004b37811 */ /* 0x000fe200078e08ff */
[----:B------:R-:W-:Y:S01]  /*1630*/  IMAD.IADD R240, R5, 0x1, R239 ;  /* 0x0000000105f07824 */ /* 0x000fe200078e02ef */
[----:B------:R-:W-:Y:S01]  /*1640*/  SEL R6, R9, 0xffffffc0, !P2 ;  /* 0xffffffc009067807 */ /* 0x000fe20005000000 */
[----:B------:R-:W-:Y:S01]  /*1650*/  IMAD.IADD R184, R183, 0x1, R2 ;  /* 0x00000001b7b87824 */ /* 0x000fe200078e0202 */
[----:B------:R-:W-:Y:S01]  /*1660*/  SEL R0, R9, 0xffffffc0, !P3 ;  /* 0xffffffc009007807 */ /* 0x000fe20005800000 */
[----:B------:R-:W-:Y:S01]  /*1670*/  IMAD.IADD R180, R2, 0x1, R179 ;  /* 0x0000000102b47824 */ /* 0x000fe200078e02b3 */
[----:B------:R-:W-:Y:S01]  /*1680*/  SHF.R.S32.HI R7, RZ, 0x1f, R210 ;  /* 0x0000001fff077819 */ /* 0x000fe200000114d2 */
[--C-:B------:R-:W-:Y:S01]  /*1690*/  IMAD.IADD R245, R238, 0x1, R6.reuse ;  /* 0x00000001eef57824 */ /* 0x100fe200078e0206 */
[----:B------:R-:W-:Y:S01]  /*16a0*/  IADD3 R10, R210, 0x8, RZ ;  /* 0x00000008d20a7810 */ /* 0x000fe20007ffe0ff */
[----:B------:R-:W-:Y:S01]  /*16b0*/  IMAD.IADD R244, R6, 0x1, R241 ;  /* 0x0000000106f47824 */ /* 0x000fe200078e02f1 */
[----:B------:R-:W-:Y:S01]  /*16c0*/  IADD3 R9, R210, 0x10, RZ ;  /* 0x00000010d2097810 */ /* 0x000fe20007ffe0ff */
[----:B------:R-:W-:Y:S01]  /*16d0*/  IMAD.IADD R243, R6, 0x1, R239 ;  /* 0x0000000106f37824 */ /* 0x000fe200078e02ef */
[----:B------:R-:W-:Y:S01]  /*16e0*/  IADD3 R8, R210, 0x18, RZ ;  /* 0x00000018d2087810 */ /* 0x000fe20007ffe0ff */
[----:B------:R-:W-:Y:S01]  /*16f0*/  IMAD.IADD R242, R240, 0x1, R6 ;  /* 0x00000001f0f27824 */ /* 0x000fe200078e0206 */
[C---:B------:R-:W-:Y:S01]  /*1700*/  IADD3 R7, R210.reuse, 0x20, RZ ;  /* 0x00000020d2077810 */ /* 0x040fe20007ffe0ff */
[--C-:B------:R-:W-:Y:S01]  /*1710*/  IMAD.IADD R186, R183, 0x1, R0.reuse ;  /* 0x00000001b7ba7824 */ /* 0x100fe200078e0200 */
[----:B------:R-:W-:Y:S01]  /*1720*/  IADD3 R252, R210, 0x28, RZ ;  /* 0x00000028d2fc7810 */ /* 0x000fe20007ffe0ff */
[----:B------:R-:W-:Y:S01]  /*1730*/  IMAD.IADD R182, R0, 0x1, R179 ;  /* 0x0000000100b67824 */ /* 0x000fe200078e02b3 */
[----:B------:R-:W-:Y:S01]  /*1740*/  IADD3 R251, R210, 0x30, RZ ;  /* 0x00000030d2fb7810 */ /* 0x000fe20007ffe0ff */
[----:B------:R-:W-:Y:S01]  /*1750*/  IMAD.IADD R185, R184, 0x1, R0 ;  /* 0x00000001b8b97824 */ /* 0x000fe200078e0200 */
[----:B------:R-:W-:Y:S01]  /*1760*/  IADD3 R250, R210, 0x38, RZ ;  /* 0x00000038d2fa7810 */ /* 0x000fe20007ffe0ff */
[----:B------:R-:W-:Y:S01]  /*1770*/  IMAD.IADD R181, R0, 0x1, R180 ;  /* 0x0000000100b57824 */ /* 0x000fe200078e02b4 */
[----:B------:R-:W-:-:S02]  /*1780*/  IADD3 R249, R210, 0x40, RZ ;  /* 0x00000040d2f97810 */ /* 0x000fc40007ffe0ff */
[----:B------:R-:W-:Y:S02]  /*1790*/  SHF.R.S32.HI R12, RZ, 0x1f, R10 ;  /* 0x0000001fff0c7819 */ /* 0x000fe4000001140a */
[----:B------:R-:W-:Y:S02]  /*17a0*/  SHF.R.S32.HI R11, RZ, 0x1f, R9 ;  /* 0x0000001fff0b7819 */ /* 0x000fe40000011409 */
[----:B------:R-:W-:Y:S02]  /*17b0*/  SHF.R.S32.HI R10, RZ, 0x1f, R8 ;  /* 0x0000001fff0a7819 */ /* 0x000fe40000011408 */
[----:B------:R-:W-:Y:S02]  /*17c0*/  SHF.R.S32.HI R9, RZ, 0x1f, R7 ;  /* 0x0000001fff097819 */ /* 0x000fe40000011407 */
[----:B------:R-:W-:Y:S02]  /*17d0*/  SHF.R.S32.HI R8, RZ, 0x1f, R252 ;  /* 0x0000001fff087819 */ /* 0x000fe400000114fc */
[----:B------:R-:W-:-:S02]  /*17e0*/  SHF.R.S32.HI R7, RZ, 0x1f, R251 ;  /* 0x0000001fff077819 */ /* 0x000fc400000114fb */
[C---:B------:R-:W-:Y:S02]  /*17f0*/  IADD3 R159, R156.reuse, 0x20, RZ ;  /* 0x000000209c9f7810 */ /* 0x040fe40007ffe0ff */
[----:B------:R-:W-:Y:S02]  /*1800*/  IADD3 R158, R156, 0x60, RZ ;  /* 0x000000609c9e7810 */ /* 0x000fe40007ffe0ff */
[C---:B------:R-:W-:Y:S02]  /*1810*/  IADD3 R216, R136.reuse, 0x80, RZ ;  /* 0x0000008088d87810 */ /* 0x040fe40007ffe0ff */
[----:B------:R-:W-:Y:S02]  /*1820*/  IADD3 R217, R136, 0xc0, RZ ;  /* 0x000000c088d97810 */ /* 0x000fe40007ffe0ff */
[----:B------:R-:W-:Y:S02]  /*1830*/  IADD3 R246, R210, 0x48, RZ ;  /* 0x00000048d2f67810 */ /* 0x000fe40007ffe0ff */
[----:B------:R-:W-:-:S02]  /*1840*/  SHF.R.S32.HI R8, RZ, 0x1f, R250 ;  /* 0x0000001fff087819 */ /* 0x000fc400000114fa */
[----:B-1----:R-:W-:Y:S02]  /*1850*/  SHF.R.S32.HI R7, RZ, 0x1f, R249 ;  /* 0x0000001fff077819 */ /* 0x002fe400000114f9 */
.L_x_789:
[----:B------:R-:W-:Y:S01]  /*1860*/  ISETP.NE.U32.AND P0, PT, RZ, c[0x0][0x370], PT ;  /* 0x0000dc00ff007a0c */ /* 0x000fe20003f05070 */
[----:B------:R-:W-:Y:S01]  /*1870*/  IMAD.MOV.U32 R15, RZ, RZ, 0x4 ;  /* 0x00000004ff0f7424 */ /* 0x000fe200078e00ff */
[----:B------:R-:W-:Y:S01]  /*1880*/  ISETP.NE.U32.AND P1, PT, RZ, c[0x0][0x360], PT ;  /* 0x0000d800ff007a0c */ /* 0x000fe20003f25070 */
[----:B------:R-:W-:Y:S01]  /*1890*/  CS2R R116, SRZ ;  /* 0x0000000000747805 */ /* 0x000fe2000001ff00 */
[----:B------:R-:W-:Y:S01]  /*18a0*/  ISETP.NE.AND.EX P2, PT, RZ, c[0x0][0x374], PT, P0 ;  /* 0x0000dd00ff007a0c */ /* 0x000fe20003f45300 */
[----:B------:R-:W-:Y:S01]  /*18b0*/  IMAD.MOV.U32 R115, RZ, RZ, RZ ;  /* 0x000000ffff737224 */ /* 0x000fe200078e00ff */
[----:B------:R-:W-:Y:S01]  /*18c0*/  ISETP.NE.AND.EX P0, PT, RZ, c[0x0][0x364], PT, P1 ;  /* 0x0000d900ff007a0c */ /* 0x000fe20003f05310 */
[----:B------:R-:W-:Y:S01]  /*18d0*/  IMAD.MOV.U32 R13, RZ, RZ, RZ ;  /* 0x000000ffff0d7224 */ /* 0x000fe200078e00ff */
[----:B------:R-:W-:Y:S01]  /*18e0*/  ISETP.NE.U32.AND P3, PT, RZ, c[0x0][0x350], PT ;  /* 0x0000d400ff007a0c */ /* 0x000fe20003f65070 */
[----:B------:R-:W-:Y:S01]  /*18f0*/  IMAD.WIDE R6, R235, R15, c[0x0][0x348] ;  /* 0x0000d200eb067625 */ /* 0x000fe200078e020f */
[----:B------:R-:W-:-:S02]  /*1900*/  ISETP.NE.U32.AND P1, PT, RZ, c[0x0][0x348], PT ;  /* 0x0000d200ff007a0c */ /* 0x000fc40003f25070 */
[----:B------:R-:W-:Y:S01]  /*1910*/  ISETP.NE.U32.AND P4, PT, RZ, c[0x0][0x358], PT ;  /* 0x0000d600ff007a0c */ /* 0x000fe20003f85070 */
[CC--:B------:R-:W-:Y:S01]  /*1920*/  IMAD.WIDE R4, R235.reuse, R15.reuse, c[0x0][0x350] ;  /* 0x0000d400eb047625 */ /* 0x0c0fe200078e020f */
[----:B------:R-:W-:Y:S02]  /*1930*/  ISETP.NE.AND.EX P5, PT, RZ, c[0x0][0x354], PT, P3 ;  /* 0x0000d500ff007a0c */ /* 0x000fe40003fa5330 */
[----:B------:R-:W-:Y:S01]  /*1940*/  ISETP.NE.AND.EX P1, PT, RZ, c[0x0][0x34c], PT, P1 ;  /* 0x0000d300ff007a0c */ /* 0x000fe20003f25310 */
[CC--:B------:R-:W-:Y:S01]  /*1950*/  @P2 IMAD.WIDE R10, R235.reuse, R15.reuse, c[0x0][0x370] ;  /* 0x0000dc00eb0a2625 */ /* 0x0c0fe200078e020f */
[----:B------:R-:W-:Y:S01]  /*1960*/  ISETP.NE.AND.EX P3, PT, RZ, c[0x0][0x35c], PT, P4 ;  /* 0x0000d700ff007a0c */ /* 0x000fe20003f65340 */
[----:B------:R-:W-:Y:S01]  /*1970*/  YIELD ;  /* 0x0000000000007946 */ /* 0x000fe20003800000 */
[----:B------:R-:W-:Y:S01]  /*1980*/  P2R R14, PR, RZ, 0x20 ;  /* 0x00000020ff0e7803 */ /* 0x000fe20000000000 */
[CC--:B------:R-:W-:Y:S01]  /*1990*/  @P0 IMAD.WIDE R8, R235.reuse, R15.reuse, c[0x0][0x360] ;  /* 0x0000d800eb080625 */ /* 0x0c0fe200078e020f */
[----:B------:R1:W5:Y:S03]  /*19a0*/  @P2 LDG.E R117, [R10.64] ;  /* 0x000000060a752981 */ /* 0x000366000c1e1900 */
[----:B------:R-:W-:Y:S01]  /*19b0*/  IMAD.WIDE R2, R235, R15, c[0x0][0x358] ;  /* 0x0000d600eb027625 */ /* 0x000fe200078e020f */
[----:B------:R1:W5:Y:S04]  /*19c0*/  @P0 LDG.E R213, [R8.64] ;  /* 0x0000000608d50981 */ /* 0x000368000c1e1900 */
[----:B------:R1:W5:Y:S04]  /*19d0*/  @P1 LDG.E R115, [R6.64] ;  /* 0x0000000606731981 */ /* 0x000368000c1e1900 */
[----:B------:R1:W5:Y:S04]  /*19e0*/  @P5 LDG.E R116, [R4.64] ;  /* 0x0000000604745981 */ /* 0x000368000c1e1900 */
[----:B------:R1:W5:Y:S01]  /*19f0*/  @P3 LDG.E R13, [R2.64] ;  /* 0x00000006020d3981 */ /* 0x000362000c1e1900 */
[----:B------:R-:W-:Y:S01]  /*1a00*/  LOP3.LUT R227, R234, 0xffff, RZ, 0xc0, !PT ;  /* 0x0000ffffeae37812 */ /* 0x000fe200078ec0ff */
[----:B------:R-:W-:Y:S05]  /*1a10*/  @P0 BRA `(.L_x_567) ;  /* 0x0000005000000947 */ /* 0x000fea0003800000 */
[----:B-----5:R-:W-:Y:S01]  /*1a20*/  MOV R213, c[0x0][0x168] ;  /* 0x00005a0000d57a02 */ /* 0x020fe20000000f00 */
[----:B------:R-:W-:Y:S05]  /*1a30*/  @!P1 BRA `(.L_x_567) ;  /* 0x0000003000009947 */ /* 0x000fea0003800000 */
[----:B-1----:R-:W2:Y:S04]  /*1a40*/  LDG.E R8, [R6.64] ;  /* 0x0000000606087981 */ /* 0x002ea8000c1e1900 */
[----:B------:R-:W2:Y:S02]  /*1a50*/  LDG.E R0, [R6.64+0x4] ;  /* 0x0000040606007981 */ /* 0x000ea4000c1e1900 */
[----:B--2---:R-:W-:-:S02]  /*1a60*/  IADD3 R213, -R8, R0, RZ ;  /* 0x0000000008d57210 */ /* 0x004fc40007ffe1ff */
.L_x_567:
[----:B------:R-:W-:-:S04]  /*1a70*/  ISETP.NE.U32.AND P0, PT, RZ, c[0x0][0x368], PT ;  /* 0x0000da00ff007a0c */ /* 0x000fc80003f05070 */
[----:B------:R-:W-:-:S13]  /*1a80*/  ISETP.NE.AND.EX P0, PT, RZ, c[0x0][0x36c], PT, P0 ;  /* 0x0000db00ff007a0c */ /* 0x000fda0003f05300 */
[----:B------:R-:W-:Y:S05]  /*1a90*/  @!P0 BRA `(.L_x_568) ;  /* 0x0000003000008947 */ /* 0x000fea0003800000 */
[----:B-1----:R-:W-:-:S05]  /*1aa0*/  IMAD.WIDE R4, R235, R15, c[0x0][0x368] ;  /* 0x0000da00eb047625 */ /* 0x002fca00078e020f */
[----:B------:R1:W5:Y:S01]  /*1ab0*/  LDG.E R12, [R4.64] ;  /* 0x00000006040c7981 */ /* 0x000362000c1e1900 */
[----:B------:R-:W-:Y:S05]  /*1ac0*/  BRA `(.L_x_569) ;  /* 0x0000005000007947 */ /* 0x000fea0003800000 */
.L_x_568:
[----:B------:R-:W-:Y:S01]  /*1ad0*/  MOV R12, c[0x0][0x1d0] ;  /* 0x00007400000c7a02 */ /* 0x000fe20000000f00 */
[----:B------:R-:W-:Y:S05]  /*1ae0*/  @!P5 BRA `(.L_x_569) ;  /* 0x000000300000d947 */ /* 0x000fea0003800000 */
[----:B-1----:R-:W2:Y:S04]  /*1af0*/  LDG.E R6, [R4.64] ;  /* 0x0000000604067981 */ /* 0x002ea8000c1e1900 */
[----:B------:R-:W2:Y:S02]  /*1b00*/  LDG.E R0, [R4.64+0x4] ;  /* 0x0000040604007981 */ /* 0x000ea4000c1e1900 */
[----:B--2---:R-:W-:Y:S02]  /*1b10*/  IADD3 R12, -R6, R0, RZ ;  /* 0x00000000060c7210 */ /* 0x004fe40007ffe1ff */
.L_x_569:
[----:B-1----:R1:W2:Y:S04]  /*1b20*/  @P3 LDG.E R5, [R2.64] ;  /* 0x0000000602053981 */ /* 0x0022a8000c1e1900 */
[----:B------:R1:W2:Y:S01]  /*1b30*/  @P3 LDG.E R4, [R2.64+0x4] ;  /* 0x0000040602043981 */ /* 0x0002a2000c1e1900 */
[----:B------:R-:W-:Y:S01]  /*1b40*/  ISETP.NE.U32.AND P0, PT, RZ, c[0x0][0x378], PT ;  /* 0x0000de00ff007a0c */ /* 0x000fe20003f05070 */
[----:B------:R-:W-:-:S02]  /*1b50*/  IMAD.MOV.U32 R0, RZ, RZ, c[0x0][0x2c4] ;  /* 0x0000b100ff007624 */ /* 0x000fc400078e00ff */
[----:B-----5:R-:W-:Y:S01]  /*1b60*/  IMAD.MOV.U32 R112, RZ, RZ, R12 ;  /* 0x000000ffff707224 */ /* 0x020fe200078e000c */
[----:B------:R-:W-:Y:S02]  /*1b70*/  ISETP.NE.AND.EX P0, PT, RZ, c[0x0][0x37c], PT, P0 ;  /* 0x0000df00ff007a0c */ /* 0x000fe40003f05300 */
[----:B------:R-:W-:Y:S01]  /*1b80*/  ISETP.NE.AND P2, PT, R0, 0x1, PT ;  /* 0x000000010000780c */ /* 0x000fe20003f45270 */
[----:B------:R-:W-:Y:S02]  /*1b90*/  IMAD.SHL.U32 R225, R233, 0x80, RZ ;  /* 0x00000080e9e17824 */ /* 0x000fe400078e00ff */
[----:B------:R-:W-:Y:S02]  /*1ba0*/  IMAD.MOV.U32 R66, RZ, RZ, c[0x0][0x228] ;  /* 0x00008a00ff427624 */ /* 0x000fe400078e00ff */
[----:B------:R-:W-:Y:S01]  /*1bb0*/  IMAD.IADD R11, R12, 0x1, -R117 ;  /* 0x000000010c0b7824 */ /* 0x000fe200078e0a75 */
[----:B------:R-:W-:Y:S01]  /*1bc0*/  IADD3 R0, R225, 0x7f, RZ ;  /* 0x0000007fe1007810 */ /* 0x000fe20007ffe0ff */
[----:B------:R-:W-:Y:S01]  /*1bd0*/  IMAD.MOV.U32 R6, RZ, RZ, c[0x0][0x32c] ;  /* 0x0000cb00ff067624 */ /* 0x000fe200078e00ff */
[----:B------:R-:W-:-:S03]  /*1be0*/  LOP3.LUT R215, R215, 0xffffffdf, RZ, 0xc0, !PT ;  /* 0xffffffdfd7d77812 */ /* 0x000fc600078ec0ff */
[----:B-1----:R-:W-:Y:S01]  /*1bf0*/  @P0 IMAD.WIDE R2, R235, R15, c[0x0][0x378] ;  /* 0x0000de00eb020625 */ /* 0x002fe200078e020f */
[----:B------:R-:W-:-:S04]  /*1c00*/  ISETP.GE.AND P1, PT, R6, 0x1, PT ;  /* 0x000000010600780c */ /* 0x000fc80003f26270 */
[----:B------:R1:W5:Y:S01]  /*1c10*/  @P0 LDG.E R112, [R2.64] ;  /* 0x0000000602700981 */ /* 0x000362000c1e1900 */
[----:B------:R-:W-:-:S04]  /*1c20*/  @P2 LOP3.LUT R215, R215, 0x20, RZ, 0xfc, !PT ;  /* 0x00000020d7d72812 */ /* 0x000fc800078efcff */
[----:B------:R-:W-:-:S04]  /*1c30*/  LOP3.LUT R215, R215, 0xffffffbf, RZ, 0xc0, !PT ;  /* 0xffffffbfd7d77812 */ /* 0x000fc800078ec0ff */
[----:B------:R-:W-:Y:S01]  /*1c40*/  @P1 LOP3.LUT R215, R215, 0x40, RZ, 0xfc, !PT ;  /* 0x00000040d7d71812 */ /* 0x000fe200078efcff */
[----:B-1----:R-:W-:-:S05]  /*1c50*/  @P2 IMAD.HI.U32 R3, R0, c[0x0][0x2c8], RZ ;  /* 0x0000b20000032a27 */ /* 0x002fca00078e00ff */
[----:B------:R-:W-:Y:S01]  /*1c60*/  @P2 SHF.R.U32.HI R0, RZ, c[0x0][0x2cc], R3 ;  /* 0x0000b300ff002a19 */ /* 0x000fe20000011603 */
[----:B--2---:R-:W-:-:S04]  /*1c70*/  @P3 IMAD.IADD R66, R4, 0x1, -R5 ;  /* 0x0000000104423824 */ /* 0x004fc800078e0a05 */
[----:B------:R-:W-:-:S05]  /*1c80*/  IMAD.IADD R212, R11, 0x1, R66 ;  /* 0x000000010bd47824 */ /* 0x000fca00078e0242 */
[C---:B------:R-:W-:Y:S02]  /*1c90*/  IADD3 R2, R212.reuse, 0x1f, RZ ;  /* 0x0000001fd4027810 */ /* 0x040fe40007ffe0ff */
[----:B------:R-:W-:Y:S02]  /*1ca0*/  IADD3 R3, R212, 0x1, -R213 ;  /* 0x00000001d4037810 */ /* 0x000fe40007ffe8d5 */
[----:B------:R-:W-:-:S03]  /*1cb0*/  SHF.R.S32.HI R4, RZ, 0x1f, R2 ;  /* 0x0000001fff047819 */ /* 0x000fc60000011402 */
[----:B------:R-:W-:Y:S01]  /*1cc0*/  IMAD.IADD R0, R3, 0x1, R0 ;  /* 0x0000000103007824 */ /* 0x000fe200078e0200 */
[----:B------:R-:W-:-:S04]  /*1cd0*/  LEA.HI R2, R4, R2, RZ, 0x5 ;  /* 0x0000000204027211 */ /* 0x000fc800078f28ff */
[----:B------:R-:W-:Y:S02]  /*1ce0*/  IADD3 R3, R0, c[0x0][0x328], RZ ;  /* 0x0000ca0000037a10 */ /* 0x000fe40007ffe0ff */
[----:B------:R-:W-:Y:S01]  /*1cf0*/  SHF.R.S32.HI R123, RZ, 0x5, R2 ;  /* 0x00000005ff7b7819 */ /* 0x000fe20000011402 */
        /* <DEDUP_REMOVED lines=11> */
.L_x_572:
[----:B------:R-:W-:-:S13]  /*1db0*/  ISETP.NE.AND P0, PT, R6, 0x1, PT ;  /* 0x000000010600780c */ /* 0x000fda0003f05270 */
[----:B------:R-:W-:-:S05]  /*1dc0*/  @P0 IMAD.HI.U32 R0, R2, c[0x0][0x330], RZ ;  /* 0x0000cc0002000a27 */ /* 0x000fca00078e00ff */
[----:B------:R-:W-:Y:S02]  /*1dd0*/  @P0 SHF.R.U32.HI R2, RZ, c[0x0][0x334], R0 ;  /* 0x0000cd00ff020a19 */ /* 0x000fe40000011600 */
.L_x_573:
[----:B------:R-:W-:Y:S05]  /*1de0*/  BSYNC B0 ;  /* 0x0000000000007941 */ /* 0x000fea0003800000 */
.L_x_571:
[----:B------:R-:W-:-:S05]  /*1df0*/  IMAD R2, R2, R6, c[0x0][0x32c] ;  /* 0x0000cb0002027624 */ /* 0x000fca00078e0206 */
[----:B------:R-:W-:-:S04]  /*1e00*/  IMNMX R3, R3, R2, PT ;  /* 0x0000000203037217 */ /* 0x000fc80003800200 */
.L_x_570:
[----:B------:R-:W-:Y:S01]  /*1e10*/  IADD3 R3, R3, 0x1f, RZ ;  /* 0x0000001f03037810 */ /* 0x000fe20007ffe0ff */
[----:B------:R-:W-:-:S03]  /*1e20*/  @P2 IMAD.HI.U32 R2, R225, c[0x0][0x2c8], RZ ;  /* 0x0000b200e1022a27 */ /* 0x000fc600078e00ff */
[----:B------:R-:W-:Y:S01]  /*1e30*/  SHF.R.S32.HI R4, RZ, 0x1f, R3 ;  /* 0x0000001fff047819 */ /* 0x000fe20000011403 */
[----:B------:R-:W-:Y:S01]  /*1e40*/  IMAD.MOV.U32 R0, RZ, RZ, R225 ;  /* 0x000000ffff007224 */ /* 0x000fe200078e00e1 */
[----:B------:R-:W-:Y:S01]  /*1e50*/  @P2 SHF.R.U32.HI R0, RZ, c[0x0][0x2cc], R2 ;  /* 0x0000b300ff002a19 */ /* 0x000fe20000011602 */
[----:B------:R-:W-:Y:S01]  /*1e60*/  IMAD.IADD R122, R212, 0x1, -R213 ;  /* 0x00000001d47a7824 */ /* 0x000fe200078e0ad5 */
[----:B------:R-:W-:-:S03]  /*1e70*/  LEA.HI R3, R4, R3, RZ, 0x5 ;  /* 0x0000000304037211 */ /* 0x000fc600078f28ff */
[----:B------:R-:W-:Y:S01]  /*1e80*/  IMAD.IADD R0, R122, 0x1, R0 ;  /* 0x000000017a007824 */ /* 0x000fe200078e0200 */
[----:B------:R-:W-:-:S04]  /*1e90*/  SHF.R.S32.HI R3, RZ, 0x5, R3 ;  /* 0x00000005ff037819 */ /* 0x000fc80000011403 */
        /* <DEDUP_REMOVED lines=12> */
.L_x_576:
[----:B------:R-:W-:-:S13]  /*1f60*/  ISETP.NE.AND P0, PT, R6, 0x1, PT ;  /* 0x000000010600780c */ /* 0x000fda0003f05270 */
[----:B------:R-:W-:-:S05]  /*1f70*/  @P0 IMAD.HI.U32 R3, R0, c[0x0][0x330], RZ ;  /* 0x0000cc0000030a27 */ /* 0x000fca00078e00ff */
[----:B------:R-:W-:Y:S02]  /*1f80*/  @P0 SHF.R.U32.HI R0, RZ, c[0x0][0x334], R3 ;  /* 0x0000cd00ff000a19 */ /* 0x000fe40000011603 */
.L_x_577:
[----:B------:R-:W-:Y:S05]  /*1f90*/  BSYNC B0 ;  /* 0x0000000000007941 */ /* 0x000fea0003800000 */
.L_x_575:
[----:B------:R-:W-:-:S05]  /*1fa0*/  IMAD R0, R0, c[0x0][0x32c], RZ ;  /* 0x0000cb0000007a24 */ /* 0x000fca00078e02ff */
[----:B------:R-:W-:-:S04]  /*1fb0*/  IMNMX R2, R2, R0, !PT ;  /* 0x0000000002027217 */ /* 0x000fc80007800200 */
.L_x_574:
[----:B------:R-:W-:Y:S01]  /*1fc0*/  SHF.R.S32.HI R0, RZ, 0x1f, R2 ;  /* 0x0000001fff007819 */ /* 0x000fe20000011402 */
[----:B------:R-:W-:Y:S01]  /*1fd0*/  BSSY B0, `(.L_x_578) ;  /* 0x000002d000007945 */ /* 0x000fe20003800000 */
[----:B------:R-:W-:Y:S02]  /*1fe0*/  LOP3.LUT R3, R234, 0xff000000, RZ, 0xc0, !PT ;  /* 0xff000000ea037812 */ /* 0x000fe400078ec0ff */
[----:B------:R-:W-:Y:S02]  /*1ff0*/  LEA.HI R0, R0, R2, RZ, 0x5 ;  /* 0x0000000200007211 */ /* 0x000fe400078f28ff */
[----:B------:R-:W-:Y:S02]  /*2000*/  LOP3.LUT R4, R234, 0xff0000, RZ, 0xc0, !PT ;  /* 0x00ff0000ea047812 */ /* 0x000fe400078ec0ff */
[----:B------:R-:W-:Y:S02]  /*2010*/  SHF.R.S32.HI R0, RZ, 0x5, R0 ;  /* 0x00000005ff007819 */ /* 0x000fe40000011400 */
[----:B------:R-:W-:-:S02]  /*2020*/  SHF.R.U32.HI R2, RZ, 0x8, R3 ;  /* 0x00000008ff027819 */ /* 0x000fc40000011603 */
[----:B------:R-:W-:Y:S01]  /*2030*/  IMNMX R5, RZ, R0, !PT ;  /* 0x00000000ff057217 */ /* 0x000fe20007800200 */
[----:B------:R-:W-:Y:S01]  /*2040*/  IMAD.MOV.U32 R0, RZ, RZ, RZ ;  /* 0x000000ffff007224 */ /* 0x000fe200078e00ff */
[----:B------:R-:W-:Y:S02]  /*2050*/  LEA.HI R2, R4, R2, RZ, 0x10 ;  /* 0x0000000204027211 */ /* 0x000fe400078f80ff */
[----:B------:R-:W-:Y:S02]  /*2060*/  ISETP.GT.AND P0, PT, R8, R5, PT ;  /* 0x000000050800720c */ /* 0x000fe40003f04270 */
[----:B------:R-:W-:Y:S02]  /*2070*/  SHF.R.U32.HI R247, RZ, 0x10, R2 ;  /* 0x00000010fff77819 */ /* 0x000fe40000011602 */
[----:B------:R-:W-:Y:S02]  /*2080*/  LOP3.LUT R248, R2, 0xff, RZ, 0xc0, !PT ;  /* 0x000000ff02f87812 */ /* 0x000fe400078ec0ff */
[----:B------:R-:W-:-:S04]  /*2090*/  ISETP.NE.AND P1, PT, R247, RZ, PT ;  /* 0x000000fff700720c */ /* 0x000fc80003f25270 */
[----:B------:R-:W-:-:S03]  /*20a0*/  SEL R111, R247, c[0x0][0x338], P1 ;  /* 0x0000ce00f76f7a07 */ /* 0x000fc60000800000 */
[----:B------:R-:W-:Y:S05]  /*20b0*/  @!P0 BRA `(.L_x_579) ;  /* 0x000001e000008947 */ /* 0x000fea0003800000 */
[----:B------:R-:W-:-:S05]  /*20c0*/  IABS R0, R111 ;  /* 0x0000006f00007213 */ /* 0x000fca0000000000 */
[----:B------:R-:W-:-:S04]  /*20d0*/  IMAD.MOV.U32 R4, RZ, RZ, R0 ;  /* 0x000000ffff047224 */ /* 0x000fc800078e0000 */
[----:B------:R-:W1:Y:S08]  /*20e0*/  I2F.RP R2, R4 ;  /* 0x0000000400027306 */ /* 0x000e700000209400 */
[----:B-1----:R-:W1:Y:S02]  /*20f0*/  MUFU.RCP R2, R2 ;  /* 0x0000000200027308 */ /* 0x002e640000001000 */
[----:B-1----:R-:W-:-:S06]  /*2100*/  IADD3 R2, R2, 0xffffffe, RZ ;  /* 0x0ffffffe02027810 */ /* 0x002fcc0007ffe0ff */
[----:B------:R1:W2:Y:S02]  /*2110*/  F2I.FTZ.U32.TRUNC.NTZ R3, R2 ;  /* 0x0000000200037305 */ /* 0x0002a4000021f000 */
[----:B-1----:R-:W-:Y:S01]  /*2120*/  IADD3 R2, R111, -0x1, R8 ;  /* 0xffffffff6f027810 */ /* 0x002fe20007ffe008 */
[----:B--2---:R-:W-:-:S04]  /*2130*/  IMAD.MOV R0, RZ, RZ, -R3 ;  /* 0x000000ffff007224 */ /* 0x004fc800078e0a03 */
[----:B------:R-:W-:Y:S01]  /*2140*/  IMAD.MOV.U32 R7, RZ, RZ, R0 ;  /* 0x000000ffff077224 */ /* 0x000fe200078e0000 */
[----:B------:R-:W-:Y:S01]  /*2150*/  IABS R0, R111 ;  /* 0x0000006f00007213 */ /* 0x000fe20000000000 */
[----:B------:R-:W-:Y:S01]  /*2160*/  IMAD.IADD R6, R2, 0x1, -R5 ;  /* 0x0000000102067824 */ /* 0x000fe200078e0a05 */
[----:B------:R-:W-:Y:S01]  /*2170*/  MOV R2, RZ ;  /* 0x000000ff00027202 */ /* 0x000fe20000000f00 */
[----:B------:R-:W-:Y:S02]  /*2180*/  IMAD R7, R7, R4, RZ ;  /* 0x0000000407077224 */ /* 0x000fe400078e02ff */
[----:B------:R-:W-:Y:S01]  /*2190*/  IMAD.MOV R9, RZ, RZ, -R0 ;  /* 0x000000ffff097224 */ /* 0x000fe200078e0a00 */
[----:B------:R-:W-:Y:S01]  /*21a0*/  IABS R10, R6 ;  /* 0x00000006000a7213 */ /* 0x000fe20000000000 */
[----:B------:R-:W-:-:S04]  /*21b0*/  IMAD.HI.U32 R0, R3, R7, R2 ;  /* 0x0000000703007227 */ /* 0x000fc800078e0002 */
[----:B------:R-:W-:Y:S02]  /*21c0*/  IMAD.MOV.U32 R2, RZ, RZ, R10 ;  /* 0x000000ffff027224 */ /* 0x000fe400078e000a */
        /* <DEDUP_REMOVED lines=9> */
[----:B------:R-:W-:-:S07]  /*2260*/  ISETP.GE.AND P1, PT, R2, RZ, PT ;  /* 0x000000ff0200720c */ /* 0x000fce0003f26270 */
[----:B------:R-:W-:-:S06]  /*2270*/  @P2 IADD3 R0, R0, 0x1, RZ ;  /* 0x0000000100002810 */ /* 0x000fcc0007ffe0ff */
[----:B------:R-:W-:Y:S01]  /*2280*/  @!P1 IMAD.MOV R0, RZ, RZ, -R0 ;  /* 0x000000ffff009224 */ /* 0x000fe200078e0a00 */
[----:B------:R-:W-:Y:S02]  /*2290*/  @!P0 LOP3.LUT R0, RZ, R111, RZ, 0x33, !PT ;  /* 0x0000006fff008212 */ /* 0x000fe400078e33ff */
.L_x_579:
[----:B------:R-:W-:Y:S05]  /*22a0*/  BSYNC B0 ;  /* 0x0000000000007941 */ /* 0x000fea0003800000 */
.L_x_578:
[----:B------:R-:W-:Y:S01]  /*22b0*/  IMAD R2, R248, R0, R5 ;  /* 0x00000000f8027224 */ /* 0x000fe200078e0205 */
        /* <DEDUP_REMOVED lines=34> */
[----:B------:R-:W-:Y:S01]  /*24e0*/  IMAD.MOV.U32 R120, RZ, RZ, 0x5 ;  /* 0x00000005ff787424 */ /* 0x000fe200078e00ff */
[----:B------:R-:W-:Y:S01]  /*24f0*/  SHF.R.S32.HI R137, RZ, 0x1f, R136 ;  /* 0x0000001fff897819 */ /* 0x000fe20000011488 */
[----:B------:R-:W-:Y:S01]  /*2500*/  IMAD.MOV.U32 R130, RZ, RZ, c[0x0][0x27c] ;  /* 0x00009f00ff827624 */ /* 0x000fe200078e00ff */
[----:B------:R-:W-:Y:S01]  /*2510*/  LEA.HI.X.SX32 R106, R13, R19, 0x1, P0 ;  /* 0x000000130d6a7211 */ /* 0x000fe200000f0eff */
[----:B------:R-:W-:Y:S01]  /*2520*/  IMAD.WIDE.U32 R128, R214, c[0x0][0x1e0], RZ ;  /* 0x00007800d6807a25 */ /* 0x000fe200078e00ff */
[----:B------:R-:W-:Y:S02]  /*2530*/  IADD3 R48, R0, -0x1, RZ ;  /* 0xffffffff00307810 */ /* 0x000fe40007ffe0ff */
[----:B------:R-:W-:Y:S01]  /*2540*/  SHF.R.S32.HI R8, RZ, 0x1f, R235 ;  /* 0x0000001fff087819 */ /* 0x000fe200000114eb */
[----:B------:R-:W-:Y:S01]  /*2550*/  IMAD R4, R106, c[0x0][0x238], RZ ;  /* 0x00008e006a047a24 */ /* 0x000fe200078e02ff */
[----:B------:R-:W-:Y:S01]  /*2560*/  SEL R10, R235, RZ, !P3 ;  /* 0x000000ffeb0a7207 */ /* 0x000fe20005800000 */
[----:B------:R-:W-:Y:S01]  /*2570*/  IMAD R0, R48, -0x20, R102 ;  /* 0xffffffe030007824 */ /* 0x000fe200078e0266 */
[----:B------:R-:W-:Y:S01]  /*2580*/  SEL R11, R8, RZ, !P3 ;  /* 0x000000ff080b7207 */ /* 0x000fe20005800000 */
[----:B------:R-:W-:Y:S01]  /*2590*/  IMAD R4, R103, c[0x0][0x23c], R4 ;  /* 0x00008f0067047a24 */ /* 0x000fe200078e0204 */
[----:B------:R-:W-:-:S02]  /*25a0*/  MOV R127, c[0x0][0x238] ;  /* 0x00008e00007f7a02 */ /* 0x000fc40000000f00 */
[----:B------:R-:W-:Y:S01]  /*25b0*/  ISETP.GT.AND P0, PT, R0, RZ, PT ;  /* 0x000000ff0000720c */ /* 0x000fe20003f04270 */
[----:B------:R-:W-:Y:S01]  /*25c0*/  IMAD R0, R11, c[0x0][0x248], RZ ;  /* 0x000092000b007a24 */ /* 0x000fe200078e02ff */
[C---:B------:R-:W-:Y:S02]  /*25d0*/  SHF.L.U64.HI R121, R127.reuse, R120, c[0x0][0x23c] ;  /* 0x00008f007f797619 */ /* 0x040fe40000010278 */
[----:B------:R-:W-:Y:S01]  /*25e0*/  SHF.L.U32 R127, R127, 0x5, RZ ;  /* 0x000000057f7f7819 */ /* 0x000fe200000006ff */
[----:B-1----:R-:W-:Y:S01]  /*25f0*/  IMAD.WIDE.U32 R2, R103, c[0x0][0x238], R136 ;  /* 0x00008e0067027a25 */ /* 0x002fe200078e0088 */
[----:B------:R-:W-:Y:S02]  /*2600*/  ISETP.GE.AND P6, PT, R136, c[0x0][0x1d4], PT ;  /* 0x0000750088007a0c */ /* 0x000fe40003fc6270 */
[----:B------:R-:W-:Y:S01]  /*2610*/  ISETP.GE.AND P5, PT, R138, c[0x0][0x1d4], PT ;  /* 0x000075008a007a0c */ /* 0x000fe20003fa6270 */
[----:B------:R-:W-:Y:S01]  /*2620*/  IMAD.IADD R3, R3, 0x1, R4 ;  /* 0x0000000103037824 */ /* 0x000fe200078e0204 */
[----:B------:R-:W-:Y:S01]  /*2630*/  ISETP.GE.AND P4, PT, R216, c[0x0][0x1d4], PT ;  /* 0x00007500d8007a0c */ /* 0x000fe20003f86270 */
[----:B------:R-:W-:Y:S01]  /*2640*/  IMAD R4, R10, c[0x0][0x24c], R0 ;  /* 0x000093000a047a24 */ /* 0x000fe200078e0200 */
[----:B------:R-:W-:Y:S01]  /*2650*/  ISETP.GE.AND P3, PT, R217, c[0x0][0x1d4], PT ;  /* 0x00007500d9007a0c */ /* 0x000fe20003f66270 */
[----:B------:R-:W-:Y:S01]  /*2660*/  IMAD.WIDE.U32 R2, R227, c[0x0][0x240], R2 ;  /* 0x00009000e3027a25 */ /* 0x000fe200078e0002 */
[----:B------:R-:W-:-:S02]  /*2670*/  SHF.R.S32.HI R157, RZ, 0x1f, R156 ;  /* 0x0000001fff9d7819 */ /* 0x000fc4000001149c */
[----:B-----5:R-:W-:Y:S01]  /*2680*/  SHF.R.S32.HI R20, RZ, 0x1f, R112 ;  /* 0x0000001fff147819 */ /* 0x020fe20000011470 */
[----:B------:R-:W-:Y:S02]  /*2690*/  IMAD R3, R227, c[0x0][0x244], R3 ;  /* 0x00009100e3037a24 */ /* 0x000fe400078e0203 */
[----:B------:R-:W-:Y:S02]  /*26a0*/  @P0 IMAD R0, R121, R48, RZ ;  /* 0x0000003079000224 */ /* 0x000fe400078e02ff */
[----:B------:R-:W-:Y:S01]  /*26b0*/  IMAD.WIDE.U32 R80, R10, c[0x0][0x248], R2 ;  /* 0x000092000a507a25 */ /* 0x000fe200078e0002 */
[----:B------:R-:W-:-:S03]  /*26c0*/  @P0 SHF.R.S32.HI R2, RZ, 0x1f, R48 ;  /* 0x0000001fff020819 */ /* 0x000fc60000011430 */
[----:B------:R-:W-:Y:S01]  /*26d0*/  IMAD.IADD R71, R81, 0x1, R4 ;  /* 0x0000000151477824 */ /* 0x000fe200078e0204 */
[----:B------:R-:W-:Y:S01]  /*26e0*/  @P0 MOV R70, R80 ;  /* 0x0000005000460202 */ /* 0x000fe20000000f00 */
[----:B------:R-:W-:-:S04]  /*26f0*/  @P0 IMAD R0, R2, R127, R0 ;  /* 0x0000007f02000224 */ /* 0x000fc800078e0200 */
[----:B------:R-:W-:-:S04]  /*2700*/  @P0 IMAD.WIDE.U32 R6, R48, R127, R70 ;  /* 0x0000007f30060225 */ /* 0x000fc800078e0046 */
[----:B------:R-:W-:Y:S01]  /*2710*/  @P0 IMAD.IADD R0, R7, 0x1, R0 ;  /* 0x0000000107000824 */ /* 0x000fe200078e0200 */
[----:B------:R-:W-:-:S04]  /*2720*/  @P0 LEA R2, P1, R6, c[0x0][0x220], 0x1 ;  /* 0x0000880006020a11 */ /* 0x000fc800078208ff */
[----:B------:R-:W-:Y:S01]  /*2730*/  @P0 LEA.HI.X R3, R6, c[0x0][0x224], R0, 0x1, P1 ;  /* 0x0000890006030a11 */ /* 0x000fe200008f0c00 */
[----:B------:R-:W-:Y:S01]  /*2740*/  IMAD.IADD R0, R12, 0x1, R116 ;  /* 0x000000010c007824 */ /* 0x000fe200078e0274 */
[----:B------:R-:W-:-:S03]  /*2750*/  ISETP.GE.AND P1, PT, R136, c[0x0][0x27c], PT ;  /* 0x00009f0088007a0c */ /* 0x000fc60003f26270 */
[----:B------:R-:W-:Y:S01]  /*2760*/  @!PT LDS RZ, [RZ] ;  /* 0x00000000fffff984 */ /* 0x000fe20000000800 */
[----:B------:R-:W-:Y:S01]  /*2770*/  @!PT LDS RZ, [RZ] ;  /* 0x00000000fffff984 */ /* 0x000fe20000000800 */
[----:B------:R-:W-:Y:S01]  /*2780*/  @!PT LDS RZ, [RZ] ;  /* 0x00000000fffff984 */ /* 0x000fe20000000800 */
[----:B------:R1:W-:Y:S01]  /*2790*/  @P0 LDGSTS.E.BYPASS.LTC128B.128 [R196+0xc080], [R2.64], !P6 ;  /* 0x0c08000002c40fae */ /* 0x0003e2000f101d46 */
[----:B------:R-:W-:-:S03]  /*27a0*/  SHF.R.S32.HI R7, RZ, 0x1f, R0 ;  /* 0x0000001fff077819 */ /* 0x000fc60000011400 */
[----:B------:R1:W-:Y:S02]  /*27b0*/  @P0 LDGSTS.E.BYPASS.LTC128B.128 [R196+0xd080], [R2.64+0x80], !P5 ;  /* 0x0d08008002c40fae */ /* 0x0003e4000e901d46 */
[----:B------:R-:W-:Y:S02]  /*27c0*/  IMAD R6, R7, c[0x0][0x1e0], RZ ;  /* 0x0000780007067a24 */ /* 0x000fe400078e02ff */
[----:B------:R1:W-:Y:S02]  /*27d0*/  @P0 LDGSTS.E.BYPASS.LTC128B.128 [R196+0xe080], [R2.64+0x100], !P4 ;  /* 0x0e08010002c40fae */ /* 0x0003e4000e101d46 */
[C---:B------:R-:W-:Y:S02]  /*27e0*/  IMAD R6, R0.reuse, c[0x0][0x1e4], R6 ;  /* 0x0000790000067a24 */ /* 0x040fe400078e0206 */
[----:B------:R1:W-:Y:S04]  /*27f0*/  @P0 LDGSTS.E.BYPASS.LTC128B.128 [R196+0xf080], [R2.64+0x180], !P3 ;  /* 0x0f08018002c40fae */ /* 0x0003e8000d901d46 */
[----:B------:R-:W0:Y:S01]  /*2800*/  LDGDEPBAR ;  /* 0x00000000000079af */ /* 0x000e220000000000 */
[----:B------:R-:W-:Y:S01]  /*2810*/  WARPSYNC 0xffffffff ;  /* 0xffffffff00007948 */ /* 0x000fe20003800000 */
[----:B-1----:R-:W-:-:S05]  /*2820*/  IMAD.WIDE.U32 R2, R0, c[0x0][0x1e0], RZ ;  /* 0x0000780000027a25 */ /* 0x002fca00078e00ff */
[----:B------:R-:W-:-:S05]  /*2830*/  IADD3 R3, R3, R6, RZ ;  /* 0x0000000603037210 */ /* 0x000fca0007ffe0ff */
[----:B------:R-:W-:-:S04]  /*2840*/  IMAD.WIDE.U32 R2, R227, c[0x0][0x1e8], R2 ;  /* 0x00007a00e3027a25 */ /* 0x000fc800078e0002 */
[----:B------:R-:W-:Y:S01]  /*2850*/  IMAD R3, R227, c[0x0][0x1ec], R3 ;  /* 0x00007b00e3037a24 */ /* 0x000fe200078e0203 */
[----:B--2---:R-:W-:Y:S02]  /*2860*/  @P2 SHF.R.S32.HI R5, RZ, 0x1f, R9 ;  /* 0x0000001fff052819 */ /* 0x004fe40000011409 */
[----:B------:R-:W-:Y:S01]  /*2870*/  @P2 MOV R4, R9 ;  /* 0x0000000900042202 */ /* 0x000fe20000000f00 */
[----:B------:R-:W-:Y:S01]  /*2880*/  @!P2 IMAD.MOV.U32 R4, RZ, RZ, R235 ;  /* 0x000000ffff04a224 */ /* 0x000fe200078e00eb */
[----:B------:R-:W-:Y:S02]  /*2890*/  @!P2 MOV R5, R8 ;  /* 0x000000080005a202 */ /* 0x000fe40000000f00 */
[----:B------:R-:W-:-:S04]  /*28a0*/  ISETP.NE.AND P2, PT, R14, RZ, PT ;  /* 0x000000ff0e00720c */ /* 0x000fc80003f45270 */
[----:B------:R-:W-:Y:S02]  /*28b0*/  SEL R8, R5, RZ, !P2 ;  /* 0x000000ff05087207 */ /* 0x000fe40005000000 */
[----:B------:R-:W-:Y:S01]  /*28c0*/  SEL R14, R4, RZ, !P2 ;  /* 0x000000ff040e7207 */ /* 0x000fe20005000000 */
[----:B------:R-:W-:Y:S02]  /*28d0*/  IMAD R4, R19, c[0x0][0x1e0], RZ ;  /* 0x0000780013047a24 */ /* 0x000fe400078e02ff */
[----:B------:R-:W-:Y:S02]  /*28e0*/  IMAD R5, R8, c[0x0][0x1f0], RZ ;  /* 0x00007c0008057a24 */ /* 0x000fe400078e02ff */
[----:B------:R-:W-:-:S04]  /*28f0*/  IMAD.WIDE.U32 R64, R14, c[0x0][0x1f0], R2 ;  /* 0x00007c000e407a25 */ /* 0x000fc800078e0002 */
[----:B------:R-:W-:Y:S01]  /*2900*/  IMAD R2, R14, c[0x0][0x1f4], R5 ;  /* 0x00007d000e027a24 */ /* 0x000fe200078e0205 */
[----:B------:R-:W-:Y:S01]  /*2910*/  SHF.L.U32 R5, R130, 0x1, RZ ;  /* 0x0000000182057819 */ /* 0x000fe200000006ff */
[----:B------:R-:W-:-:S03]  /*2920*/  IMAD R4, R214, c[0x0][0x1e4], R4 ;  /* 0x00007900d6047a24 */ /* 0x000fc600078e0204 */
[----:B------:R-:W-:Y:S01]  /*2930*/  IADD3 R63, R65, R2, RZ ;  /* 0x00000002413f7210 */ /* 0x000fe20007ffe0ff */
[----:B------:R-:W-:Y:S02]  /*2940*/  IMAD.IADD R104, R129, 0x1, R4 ;  /* 0x0000000181687824 */ /* 0x000fe400078e0204 */
[--C-:B------:R-:W-:Y:S01]  /*2950*/  IADD3 R110, P2, P0, R64, R128, R136.reuse ;  /* 0x00000080406e7210 */ /* 0x100fe2000785e088 */
[----:B------:R-:W-:Y:S01]  /*2960*/  IMAD.WIDE.U32 R2, R227, c[0x0][0x260], R136 ;  /* 0x00009800e3027a25 */ /* 0x000fe200078e0088 */
[----:B------:R-:W-:Y:S01]  /*2970*/  IADD3 R17, -R5, c[0x0][0x1d4], RZ ;  /* 0x0000750005117a10 */ /* 0x000fe20007ffe1ff */
[----:B------:R-:W-:Y:S01]  /*2980*/  BAR.SYNC.DEFER_BLOCKING 0x0 ;  /* 0x0000000000007b1d */ /* 0x000fe20000010000 */
[----:B------:R-:W-:Y:S01]  /*2990*/  IADD3.X R109, R63, R104, R137, P2, P0 ;  /* 0x000000683f6d7210 */ /* 0x000fe200017e0489 */
[----:B------:R-:W-:Y:S01]  /*29a0*/  IMAD.MOV.U32 R4, RZ, RZ, R2 ;  /* 0x000000ffff047224 */ /* 0x000fe200078e0002 */
[----:B------:R-:W-:Y:S01]  /*29b0*/  IADD3 R108, P0, R214, R0, RZ ;  /* 0x00000000d66c7210 */ /* 0x000fe20007f1e0ff */
[----:B------:R-:W-:Y:S01]  /*29c0*/  IMAD R0, R11, c[0x0][0x268], RZ ;  /* 0x00009a000b007a24 */ /* 0x000fe200078e02ff */
[-C--:B------:R-:W-:Y:S01]  /*29d0*/  SEL R16, R5, R17.reuse, !P1 ;  /* 0x0000001105107207 */ /* 0x080fe20004800000 */
[----:B------:R-:W-:Y:S01]  /*29e0*/  IMAD R8, R8, c[0x0][0x218], RZ ;  /* 0x0000860008087a24 */ /* 0x000fe200078e02ff */
[----:B------:R-:W-:Y:S01]  /*29f0*/  SEL R15, RZ, c[0x0][0x27c], !P1 ;  /* 0x00009f00ff0f7a07 */ /* 0x000fe20004800000 */
[C---:B------:R-:W-:Y:S01]  /*2a00*/  IMAD.X R107, R19.reuse, 0x1, R7, P0 ;  /* 0x00000001136b7824 */ /* 0x040fe200000e0607 */
[----:B------:R-:W-:Y:S01]  /*2a10*/  ISETP.GE.AND P0, PT, R138, c[0x0][0x27c], PT ;  /* 0x00009f008a007a0c */ /* 0x000fe20003f06270 */
[----:B------:R-:W-:Y:S01]  /*2a20*/  IMAD R22, R10, c[0x0][0x26c], R0 ;  /* 0x00009b000a167a24 */ /* 0x000fe200078e0200 */
[----:B------:R-:W-:Y:S01]  /*2a30*/  ULDC.U8 UR4, c[0x0][0x298] ;  /* 0x0000a60000047ab9 */ /* 0x000fe20000000000 */
[----:B------:R-:W-:Y:S01]  /*2a40*/  IMAD R0, R19, c[0x0][0x290], RZ ;  /* 0x0000a40013007a24 */ /* 0x000fe200078e02ff */
[----:B------:R-:W-:Y:S01]  /*2a50*/  SEL R17, R5, R17, !P0 ;  /* 0x0000001105117207 */ /* 0x000fe20004000000 */
[C---:B------:R-:W-:Y:S01]  /*2a60*/  IMAD R5, R227.reuse, c[0x0][0x264], R3 ;  /* 0x00009900e3057a24 */ /* 0x040fe200078e0203 */
[----:B------:R-:W-:Y:S01]  /*2a70*/  SEL R18, RZ, c[0x0][0x27c], !P0 ;  /* 0x00009f00ff127a07 */ /* 0x000fe20004000000 */
[----:B------:R-:W-:Y:S01]  /*2a80*/  IMAD.WIDE.U32 R6, R227, c[0x0][0x210], R136 ;  /* 0x00008400e3067a25 */ /* 0x000fe200078e0088 */
[----:B------:R-:W-:-:S02]  /*2a90*/  ISETP.GE.AND P0, PT, R130, 0x1, PT ;  /* 0x000000018200780c */ /* 0x000fc40003f06270 */
[----:B------:R-:W-:Y:S01]  /*2aa0*/  ISETP.NE.AND P0, PT, RZ, UR4, PT ;  /* 0x00000004ff007c0c */ /* 0x000fe2000bf05270 */
[----:B------:R-:W-:-:S03]  /*2ab0*/  IMAD.WIDE.U32 R84, R10, c[0x0][0x268], R4 ;  /* 0x00009a000a547a25 */ /* 0x000fc600078e0004 */
[----:B------:R-:W-:Y:S01]  /*2ac0*/  P2R R88, PR, RZ, 0x1 ;  /* 0x00000001ff587803 */ /* 0x000fe20000000000 */
[----:B------:R-:W-:Y:S02]  /*2ad0*/  IMAD R9, R19, c[0x0][0x280], RZ ;  /* 0x0000a00013097a24 */ /* 0x000fe400078e02ff */
[----:B------:R-:W-:-:S04]  /*2ae0*/  IMAD.WIDE.U32 R4, R214, c[0x0][0x290], R136 ;  /* 0x0000a400d6047a25 */ /* 0x000fc800078e0088 */
[C---:B------:R-:W-:Y:S02]  /*2af0*/  IMAD R0, R214.reuse, c[0x0][0x294], R0 ;  /* 0x0000a500d6007a24 */ /* 0x040fe400078e0200 */
[----:B------:R-:W-:-:S04]  /*2b00*/  IMAD.WIDE.U32 R10, R214, c[0x0][0x290], R156 ;  /* 0x0000a400d60a7a25 */ /* 0x000fc800078e009c */
[----:B------:R-:W-:Y:S02]  /*2b10*/  IMAD R3, R227, c[0x0][0x214], R7 ;  /* 0x00008500e3037a24 */ /* 0x000fe400078e0207 */
[----:B------:R-:W-:Y:S02]  /*2b20*/  IMAD.MOV.U32 R2, RZ, RZ, R6 ;  /* 0x000000ffff027224 */ /* 0x000fe400078e0006 */
[----:B------:R-:W-:Y:S02]  /*2b30*/  IMAD R21, R14, c[0x0][0x21c], R8 ;  /* 0x000087000e157a24 */ /* 0x000fe400078e0208 */
[----:B------:R-:W-:-:S04]  /*2b40*/  IMAD.WIDE.U32 R6, R214, c[0x0][0x280], R136 ;  /* 0x0000a000d6067a25 */ /* 0x000fc800078e0088 */
[C---:B------:R-:W-:Y:S02]  /*2b50*/  IMAD R8, R214.reuse, c[0x0][0x284], R9 ;  /* 0x0000a100d6087a24 */ /* 0x040fe400078e0209 */
[----:B------:R-:W-:-:S04]  /*2b60*/  IMAD.WIDE.U32 R12, R214, c[0x0][0x280], R156 ;  /* 0x0000a000d60c7a25 */ /* 0x000fc800078e009c */
[----:B------:R-:W-:Y:S02]  /*2b70*/  IMAD.IADD R9, R5, 0x1, R0 ;  /* 0x0000000105097824 */ /* 0x000fe400078e0200 */
[----:B------:R-:W-:Y:S01]  /*2b80*/  IMAD.IADD R5, R0, 0x1, R11 ;  /* 0x0000000100057824 */ /* 0x000fe200078e020b */
[----:B------:R-:W-:Y:S01]  /*2b90*/  IADD3 R11, R136, R15, RZ ;  /* 0x0000000f880b7210 */ /* 0x000fe20007ffe0ff */
[----:B------:R-:W-:Y:S01]  /*2ba0*/  IMAD.WIDE.U32 R82, R14, c[0x0][0x218], R2 ;  /* 0x000086000e527a25 */ /* 0x000fe200078e0002 */
[----:B------:R-:W-:Y:S02]  /*2bb0*/  SHF.R.S32.HI R14, RZ, 0x1f, R16 ;  /* 0x0000001fff0e7819 */ /* 0x000fe40000011410 */
[----:B------:R-:W-:Y:S01]  /*2bc0*/  SHF.R.S32.HI R15, RZ, 0x1f, R17 ;  /* 0x0000001fff0f7819 */ /* 0x000fe20000011411 */
[----:B------:R-:W-:Y:S02]  /*2bd0*/  IMAD.IADD R7, R7, 0x1, R8 ;  /* 0x0000000107077824 */ /* 0x000fe400078e0208 */
[----:B------:R-:W-:Y:S01]  /*2be0*/  IMAD.IADD R3, R8, 0x1, R13 ;  /* 0x0000000108037824 */ /* 0x000fe200078e020d */
[----:B------:R-:W-:Y:S01]  /*2bf0*/  LEA.HI R15, R15, R17, RZ, 0x4 ;  /* 0x000000110f0f7211 */ /* 0x000fe200078f20ff */
[----:B------:R-:W-:-:S02]  /*2c00*/  IMAD.MOV.U32 R8, RZ, RZ, R4 ;  /* 0x000000ffff087224 */ /* 0x000fc400078e0004 */
[----:B------:R-:W-:Y:S01]  /*2c10*/  IMAD.MOV.U32 R4, RZ, RZ, R10 ;  /* 0x000000ffff047224 */ /* 0x000fe200078e000a */
[----:B------:R-:W-:Y:S01]  /*2c20*/  SHF.R.S32.HI R10, RZ, 0x1f, R11 ;  /* 0x0000001fff0a7819 */ /* 0x000fe2000001140b */
[----:B------:R-:W-:Y:S02]  /*2c30*/  IMAD.IADD R0, R138, 0x1, R18 ;  /* 0x000000018a007824 */ /* 0x000fe400078e0212 */
[----:B------:R-:W-:Y:S01]  /*2c40*/  IMAD.MOV.U32 R2, RZ, RZ, R12 ;  /* 0x000000ffff027224 */ /* 0x000fe200078e000c */
[CC--:B------:R-:W-:Y:S01]  /*2c50*/  LEA.HI R12, R10.reuse, R11.reuse, RZ, 0x3 ;  /* 0x0000000b0a0c7211 */ /* 0x0c0fe200078f18ff */
[----:B------:R-:W-:Y:S01]  /*2c60*/  IMAD.MOV.U32 R124, RZ, RZ, c[0x0][0x290] ;  /* 0x0000a400ff7c7624 */ /* 0x000fe200078e00ff */
[----:B------:R-:W-:Y:S01]  /*2c70*/  SHF.R.S32.HI R13, RZ, 0x1f, R0 ;  /* 0x0000001fff0d7819 */ /* 0x000fe20000011400 */
[----:B------:R-:W-:Y:S01]  /*2c80*/  IMAD.MOV.U32 R125, RZ, RZ, c[0x0][0x280] ;  /* 0x0000a000ff7d7624 */ /* 0x000fe200078e00ff */
[----:B------:R-:W-:Y:S01]  /*2c90*/  LEA.HI R18, R10, R11, RZ, 0x6 ;  /* 0x0000000b0a127211 */ /* 0x000fe200078f30ff */
[----:B------:R-:W-:Y:S01]  /*2ca0*/  IMAD.MOV.U32 R126, RZ, RZ, c[0x0][0x1e0] ;  /* 0x00007800ff7e7624 */ /* 0x000fe200078e00ff */
[----:B------:R-:W-:Y:S01]  /*2cb0*/  LEA.HI R10, R14, R16, RZ, 0x4 ;  /* 0x000000100e0a7211 */ /* 0x000fe200078f20ff */
[----:B------:R-:W-:Y:S01]  /*2cc0*/  IMAD.WIDE.U32 R72, R112, c[0x0][0x280], R2 ;  /* 0x0000a00070487a25 */ /* 0x000fe200078e0002 */
[----:B------:R-:W-:-:S02]  /*2cd0*/  LEA.HI R11, R13, R0, RZ, 0x3 ;  /* 0x000000000d0b7211 */ /* 0x000fc400078f18ff */
[----:B------:R-:W-:Y:S01]  /*2ce0*/  LEA.HI R16, R13, R0, RZ, 0x6 ;  /* 0x000000000d107211 */ /* 0x000fe200078f30ff */
[----:B------:R-:W-:Y:S01]  /*2cf0*/  IMAD.SHL.U32 R14, R18, 0x20, RZ ;  /* 0x00000020120e7824 */ /* 0x000fe200078e00ff */
[----:B------:R-:W-:Y:S01]  /*2d00*/  SHF.R.S32.HI R0, RZ, 0x4, R10 ;  /* 0x00000004ff007819 */ /* 0x000fe2000001140a */
[----:B------:R-:W-:Y:S01]  /*2d10*/  IMAD.WIDE.U32 R78, R112, c[0x0][0x290], R8 ;  /* 0x0000a400704e7a25 */ /* 0x000fe200078e0008 */
[----:B------:R-:W-:Y:S02]  /*2d20*/  SHF.R.S32.HI R13, RZ, 0x4, R15 ;  /* 0x00000004ff0d7819 */ /* 0x000fe4000001140f */
[----:B------:R-:W-:Y:S01]  /*2d30*/  LEA.HI.SX32 R10, R12, R0, 0x1d ;  /* 0x000000000c0a7211 */ /* 0x000fe200078feaff */
[----:B------:R-:W-:Y:S01]  /*2d40*/  IMAD.WIDE.U32 R76, R112, c[0x0][0x280], R6 ;  /* 0x0000a000704c7a25 */ /* 0x000fe200078e0006 */
[----:B------:R-:W-:Y:S02]  /*2d50*/  LEA.HI.SX32 R0, R11, R13, 0x1d ;  /* 0x0000000d0b007211 */ /* 0x000fe400078feaff */
[----:B------:R-:W-:Y:S01]  /*2d60*/  LOP3.LUT R19, R14, 0x7ffff800, RZ, 0xc0, !PT ;  /* 0x7ffff8000e137812 */ /* 0x000fe200078ec0ff */
[----:B------:R-:W-:Y:S01]  /*2d70*/  IMAD.SHL.U32 R67, R10, 0x8, RZ ;  /* 0x000000080a437824 */ /* 0x000fe200078e00ff */
[----:B------:R-:W-:Y:S01]  /*2d80*/  SHF.R.S32.HI R14, RZ, 0x1f, R0 ;  /* 0x0000001fff0e7819 */ /* 0x000fe20000011400 */
[----:B------:R-:W-:Y:S01]  /*2d90*/  IMAD.WIDE.U32 R74, R112, c[0x0][0x290], R4 ;  /* 0x0000a400704a7a25 */ /* 0x000fe200078e0004 */
[----:B------:R-:W-:-:S02]  /*2da0*/  SHF.R.S32.HI R13, RZ, 0x1f, R10 ;  /* 0x0000001fff0d7819 */ /* 0x000fc4000001140a */
[----:B------:R-:W-:Y:S01]  /*2db0*/  LOP3.LUT R15, R113, 0x38, R12, 0xf8, !PT ;  /* 0x00000038710f7812 */ /* 0x000fe200078ef80c */
[----:B------:R-:W-:Y:S01]  /*2dc0*/  IMAD.IADD R101, R85, 0x1, R22 ;  /* 0x0000000155657824 */ /* 0x000fe200078e0216 */
[----:B------:R-:W-:Y:S01]  /*2dd0*/  LEA.HI R14, R14, R0, RZ, 0x3 ;  /* 0x000000000e0e7211 */ /* 0x000fe200078f18ff */
[----:B------:R-:W-:Y:S01]  /*2de0*/  IMAD.IADD R100, R83, 0x1, R21 ;  /* 0x0000000153647824 */ /* 0x000fe200078e0215 */
[----:B------:R-:W-:Y:S02]  /*2df0*/  LEA.HI R13, R13, R10, RZ, 0x3 ;  /* 0x0000000a0d0d7211 */ /* 0x000fe400078f18ff */
        /* <DEDUP_REMOVED lines=18> */
[----:B------:R-:W-:Y:S01]  /*2f20*/  IMAD R10, R112, c[0x0][0x294], R0 ;  /* 0x0000a500700a7a24 */ /* 0x000fe200078e0200 */
        /* <DEDUP_REMOVED lines=10> */
[CC--:B------:R-:W-:Y:S01]  /*2fd0*/  SHF.L.U64.HI R119, R125.reuse, R120.reuse, c[0x0][0x284] ;  /* 0x0000a1007d777619 */ /* 0x0c0fe20000010278 */
        /* <DEDUP_REMOVED lines=12> */
.L_x_599:
[-C--:B------:R-:W-:Y:S01]  /*30a0*/  IMAD R0, R120, R48.reuse, RZ ;  /* 0x0000003078007224 */ /* 0x080fe200078e02ff */
[----:B------:R-:W-:Y:S01]  /*30b0*/  SHF.R.S32.HI R62, RZ, 0x1f, R48 ;  /* 0x0000001fff3e7819 */ /* 0x000fe20000011430 */
[----:B------:R-:W-:Y:S01]  /*30c0*/  IMAD.WIDE.U32 R10, R126, R48, RZ ;  /* 0x000000307e0a7225 */ /* 0x000fe200078e00ff */
[----:B------:R-:W-:Y:S04]  /*30d0*/  DEPBAR.LE SB0, 0x0 ;  /* 0x000080000000791a */ /* 0x000fe80000000000 */
[----:B------:R-:W-:Y:S01]  /*30e0*/  WARPSYNC 0xffffffff ;  /* 0xffffffff00007948 */ /* 0x000fe20003800000 */
[----:B------:R-:W-:Y:S01]  /*30f0*/  BAR.SYNC.DEFER_BLOCKING 0x0 ;  /* 0x0000000000007b1d */ /* 0x000fe20000010000 */
[----:B------:R-:W-:Y:S01]  /*3100*/  ISETP.GE.AND P1, PT, R130, 0x1, PT ;  /* 0x000000018200780c */ /* 0x000fe20003f26270 */
[----:B------:R-:W-:Y:S04]  /*3110*/  IMAD R0, R62, R126, R0 ;  /* 0x0000007e3e007224 */ /* 0x000fe800078e0200 */
[----:B------:R-:W-:Y:S01]  /*3120*/  IMAD.IADD R18, R11, 0x1, R0 ;  /* 0x000000010b127824 */ /* 0x000fe200078e0200 */
[----:B------:R-:W-:Y:S05]  /*3130*/  IADD3 R0, P0, R110, R10, RZ ;  /* 0x0000000a6e007210 */ /* 0x000fea0007f1e0ff */
        /* <DEDUP_REMOVED lines=9> */
[-C--:B------:R-:W-:Y:S03]  /*31d0*/  IMAD.WIDE.U32 R8, R125, R48.reuse, RZ ;  /* 0x000000307d087225 */ /* 0x080fe600078e00ff */
[----:B------:R-:W-:Y:S01]  /*31e0*/  IMNMX R20, R3, 0x20, PT ;  /* 0x0000002003147817 */ /* 0x000fe20003800200 */
[----:B------:R-:W-:Y:S04]  /*31f0*/  IMAD.WIDE.U32 R16, R124, R48, RZ ;  /* 0x000000307c107225 */ /* 0x000fe800078e00ff */
[C---:B------:R-:W-:Y:S02]  /*3200*/  IMAD R2, R62.reuse, R125, R2 ;  /* 0x0000007d3e027224 */ /* 0x040fe400078e0202 */
[----:B------:R-:W-:Y:S03]  /*3210*/  IMAD R0, R62, R124, R0 ;  /* 0x0000007c3e007224 */ /* 0x000fe600078e0200 */
[----:B------:R-:W-:Y:S02]  /*3220*/  IADD3 R21, R9, R2, RZ ;  /* 0x0000000209157210 */ /* 0x000fe40007ffe0ff */
[----:B------:R-:W-:Y:S01]  /*3230*/  IADD3 R34, R17, R0, RZ ;  /* 0x0000000011227210 */ /* 0x000fe20007ffe0ff */
[----:B------:R-:W-:-:S05]  /*3240*/  @!P1 BRA `(.L_x_583) ;  /* 0x0000125000009947 */ /* 0x000fca0003800000 */
[----:B------:R-:W-:Y:S01]  /*3250*/  ISETP.GE.AND P1, PT, R214, R20, PT ;  /* 0x00000014d600720c */ /* 0x000fe20003f26270 */
[----:B------:R-:W-:Y:S01]  /*3260*/  BSSY B0, `(.L_x_584) ;  /* 0x000002b000007945 */ /* 0x000fe20003800000 */
[----:B------:R-:W-:Y:S01]  /*3270*/  IADD3 R19, R156, 0x40, RZ ;  /* 0x000000409c137810 */ /* 0x000fe20007ffe0ff */
[----:B------:R-:W-:Y:S01]  /*3280*/  CS2R R32, SRZ ;  /* 0x0000000000207805 */ /* 0x000fe2000001ff00 */
[----:B------:R-:W-:Y:S01]  /*3290*/  CS2R R30, SRZ ;  /* 0x00000000001e7805 */ /* 0x000fe2000001ff00 */
[----:B------:R-:W-:Y:S01]  /*32a0*/  CS2R R28, SRZ ;  /* 0x00000000001c7805 */ /* 0x000fe2000001ff00 */
[----:B------:R-:W-:Y:S01]  /*32b0*/  CS2R R22, SRZ ;  /* 0x0000000000167805 */ /* 0x000fe2000001ff00 */
[----:B------:R-:W-:Y:S01]  /*32c0*/  CS2R R14, SRZ ;  /* 0x00000000000e7805 */ /* 0x000fe2000001ff00 */
[----:B------:R-:W-:Y:S01]  /*32d0*/  CS2R R12, SRZ ;  /* 0x00000000000c7805 */ /* 0x000fe2000001ff00 */
[----:B------:R-:W-:Y:S01]  /*32e0*/  CS2R R6, SRZ ;  /* 0x0000000000067805 */ /* 0x000fe2000001ff00 */
[----:B------:R-:W-:Y:S03]  /*32f0*/  CS2R R2, SRZ ;  /* 0x0000000000027805 */ /* 0x000fe6000001ff00 */
        /* <DEDUP_REMOVED lines=33> */
.L_x_585:
[----:B------:R-:W-:Y:S05]  /*3510*/  BSYNC B0 ;  /* 0x0000000000007941 */ /* 0x000fea0003800000 */
.L_x_584:
        /* <DEDUP_REMOVED lines=36> */
[----:B------:R-:W-:Y:S02]  /*3760*/  @!P0 HADD2.F32 R25, -RZ, R25.H0_H0 ;  /* 0x20000019ff198230 */ /* 0x000fe40000004100 */
        /* <DEDUP_REMOVED lines=11> */
[----:B------:R-:W-:Y:S02]  /*3820*/  @!P0 FFMA.FTZ R42, R2, R23, -R37 ;  /* 0x00000017022a8223 */ /* 0x000fe40000010825 */
        /* <DEDUP_REMOVED lines=9> */
[-C--:B------:R-:W-:Y:S01]  /*38c0*/  @!P0 FMUL.FTZ R40, R22, R16.reuse ;  /* 0x0000001016288220 */ /* 0x080fe20000410000 */
[----:B------:R-:W-:Y:S01]  /*38d0*/  @!P0 HADD2.F32 R23, -RZ, R26.H0_H0 ;  /* 0x2000001aff178230 */ /* 0x000fe20000004100 */
[----:B------:R-:W-:Y:S01]  /*38e0*/  @!P0 F2FP.PACK_AB R2, R2, R41 ;  /* 0x000000290202823e */ /* 0x000fe200000000ff */
[----:B------:R-:W-:Y:S01]  /*38f0*/  @!P0 HADD2.F32 R26, -RZ, R3.H1_H1 ;  /* 0x30000003ff1a8230 */ /* 0x000fe20000004100 */
[C---:B------:R-:W-:Y:S02]  /*3900*/  @!P0 FMUL.FTZ R3, R4.reuse, R16 ;  /* 0x0000001004038220 */ /* 0x040fe40000410000 */
[----:B------:R-:W-:Y:S01]  /*3910*/  @!P0 FFMA.FTZ R40, R4, R23, -R40 ;  /* 0x0000001704288223 */ /* 0x000fe20000010828 */
[----:B------:R-:W-:Y:S01]  /*3920*/  @!P0 MOV R9, R2 ;  /* 0x0000000200098202 */ /* 0x000fe20000000f00 */
[-C--:B------:R-:W-:Y:S02]  /*3930*/  @!P0 FMUL.FTZ R37, R26, R17.reuse ;  /* 0x000000111a258220 */ /* 0x080fe40000410000 */
[C---:B------:R-:W-:Y:S02]  /*3940*/  @!P0 FMUL.FTZ R4, R5.reuse, R17 ;  /* 0x0000001105048220 */ /* 0x040fe40000410000 */
        /* <DEDUP_REMOVED lines=10> */
.L_x_588:
[----:B------:R-:W-:Y:S05]  /*39f0*/  BSYNC B0 ;  /* 0x0000000000007941 */ /* 0x000fea0003800000 */
.L_x_587:
        /* <DEDUP_REMOVED lines=43> */
[-C--:B------:R-:W-:Y:S02]  /*3cb0*/  @!P0 FFMA.FTZ R6, R6, R22.reuse, -R4 ;  /* 0x0000001606068223 */ /* 0x080fe40000010804 */
[-C--:B------:R-:W-:Y:S02]  /*3cc0*/  @!P0 FMUL.FTZ R4, R5, R7.reuse ;  /* 0x0000000705048220 */ /* 0x080fe40000410000 */
        /* <DEDUP_REMOVED lines=11> */
.L_x_590:
[----:B------:R-:W-:Y:S05]  /*3d80*/  BSYNC B0 ;  /* 0x0000000000007941 */ /* 0x000fea0003800000 */
.L_x_589:
        /* <DEDUP_REMOVED lines=56> */
.L_x_592:
[----:B------:R-:W-:Y:S05]  /*4110*/  BSYNC B0 ;  /* 0x0000000000007941 */ /* 0x000fea0003800000 */
.L_x_591:
        /* <DEDUP_REMOVED lines=56> */
.L_x_583:
        /* <DEDUP_REMOVED lines=31> */
.L_x_594:
[----:B------:R-:W-:Y:S05]  /*4690*/  BSYNC B0 ;  /* 0x0000000000007941 */ /* 0x000fea0003800000 */
.L_x_593:
        /* <DEDUP_REMOVED lines=137> */
.L_x_596:
[----:B------:R-:W-:Y:S05]  /*4f30*/  BSYNC B0 ;  /* 0x0000000000007941 */ /* 0x000fea0003800000 */
.L_x_595:
[----:B------:R-:W-:Y:S11]  /*4f40*/  ISETP.GE.AND P0, PT, R138, c[0x0][0x1d4], PT ;  /* 0x000075008a007a0c */ /* 0x000ff60003f06270 */
[----:B------:R-:W-:Y:S02]  /*4f50*/  @!UPT UIADD3 URZ, URZ, URZ, URZ ;  /* 0x0000003f3f3ff290 */ /* 0x000fe4000fffe03f */
[----:B------:R-:W-:-:S05]  /*4f60*/  @P0 BRA `(.L_x_586) ;  /* 0x0000087000000947 */ /* 0x000fca0003800000 */
[----:B------:R-:W-:Y:S01]  /*4f70*/  LDS.128 R32, [R87+0xc080] ;  /* 0x00c0800057207984 */ /* 0x000fe20000000c00 */
[----:B------:R-:W-:Y:S04]  /*4f80*/  IADD3 R0, P1, P0, R64, R59, R69 ;  /* 0x0000003b40007210 */ /* 0x000fe8000783e045 */
[----:B------:R-:W-:Y:S02]  /*4f90*/  IADD3.X R2, R63, R58, R95, P1, P0 ;  /* 0x0000003a3f027210 */ /* 0x000fe40000fe045f */
[C---:B-1----:R-:W-:Y:S01]  /*4fa0*/  LEA R40, P0, R0.reuse, c[0x0][0x1c8], 0x1 ;  /* 0x0000720000287a11 */ /* 0x042fe200078008ff */
[----:B------:R-:W1:Y:S03]  /*4fb0*/  LDS.128 R16, [R90+0xc080] ;  /* 0x00c080005a107984 */ /* 0x000e660000000c00 */
[----:B------:R-:W-:Y:S02]  /*4fc0*/  LEA.HI.X R41, R0, c[0x0][0x1cc], R2, 0x1, P0 ;  /* 0x0000730000297a11 */ /* 0x000fe400000f0c02 */
[----:B------:R-:W-:Y:S11]  /*4fd0*/  ISETP.GE.AND P0, PT, R138, c[0x0][0x27c], PT ;  /* 0x00009f008a007a0c */ /* 0x000ff60003f06270 */
[----:B------:R-:W-:Y:S02]  /*4fe0*/  @!UPT UIADD3 URZ, URZ, URZ, URZ ;  /* 0x0000003f3f3ff290 */ /* 0x000fe4000fffe03f */
[--C-:B------:R-:W-:Y:S01]  /*4ff0*/  @!P0 SHF.R.U32.HI R8, RZ, 0x10, R13.reuse ;  /* 0x00000010ff088819 */ /* 0x100fe2000001160d */
[--C-:B------:R-:W-:Y:S01]  /*5000*/  @!P0 HADD2.F32 R0, -RZ, R22.reuse.H0_H0 ;  /* 0x20000016ff008230 */ /* 0x100fe20000004100 */
[----:B------:R-:W-:Y:S01]  /*5010*/  @!P0 SHF.R.U64 R7, R12, 0x10, R13 ;  /* 0x000000100c078819 */ /* 0x000fe2000000120d */
[----:B------:R-:W-:Y:S01]  /*5020*/  @!P0 HADD2.F32 R3, -RZ, R22.H1_H1 ;  /* 0x30000016ff038230 */ /* 0x000fe20000004100 */
[--C-:B------:R-:W-:Y:S01]  /*5030*/  @!P0 SHF.R.U64 R11, R14, 0x10, R15.reuse ;  /* 0x000000100e0b8819 */ /* 0x100fe2000000120f */
[--C-:B------:R-:W-:Y:S01]  /*5040*/  @!P0 HADD2.F32 R12, -RZ, R46.reuse.H0_H0 ;  /* 0x2000002eff0c8230 */ /* 0x100fe20000004100 */
[----:B------:R-:W-:Y:S01]  /*5050*/  @!P0 SHF.R.U32.HI R9, RZ, 0x10, R15 ;  /* 0x00000010ff098819 */ /* 0x000fe2000001160f */
[----:B------:R-:W-:Y:S01]  /*5060*/  @!P0 HADD2.F32 R15, -RZ, R46.H1_H1 ;  /* 0x3000002eff0f8230 */ /* 0x000fe20000004100 */
[--C-:B------:R-:W-:Y:S01]  /*5070*/  @!P0 SHF.R.U32.HI R21, RZ, 0x10, R37.reuse ;  /* 0x00000010ff158819 */ /* 0x100fe20000011625 */
[----:B------:R-:W-:Y:S01]  /*5080*/  @!P0 HADD2.F32 R7, -RZ, R7.H0_H0 ;  /* 0x20000007ff078230 */ /* 0x000fe20000004100 */
[----:B------:R-:W-:Y:S01]  /*5090*/  @!P0 SHF.R.U64 R25, R36, 0x10, R37 ;  /* 0x0000001024198819 */ /* 0x000fe20000001225 */
[----:B------:R-:W-:Y:S01]  /*50a0*/  @!P0 HADD2.F32 R11, -RZ, R11.H0_H0 ;  /* 0x2000000bff0b8230 */ /* 0x000fe20000004100 */
[--C-:B------:R-:W-:Y:S01]  /*50b0*/  @!P0 SHF.R.U32.HI R29, RZ, 0x10, R39.reuse ;  /* 0x00000010ff1d8819 */ /* 0x100fe20000011627 */
[----:B------:R-:W-:Y:S01]  /*50c0*/  @!P0 HADD2.F32 R21, -RZ, R21.H0_H0 ;  /* 0x20000015ff158230 */ /* 0x000fe20000004100 */
[----:B------:R-:W-:Y:S01]  /*50d0*/  @!P0 SHF.R.U64 R30, R38, 0x10, R39 ;  /* 0x00000010261e8819 */ /* 0x000fe20000001227 */
[----:B------:R-:W-:Y:S02]  /*50e0*/  @!P0 HADD2.F32 R27, -RZ, R47.H0_H0 ;  /* 0x2000002fff1b8230 */ /* 0x000fe40000004100 */
[----:B------:R-:W-:Y:S01]  /*50f0*/  @!P0 HADD2.F32 R29, -RZ, R29.H0_H0 ;  /* 0x2000001dff1d8230 */ /* 0x000fe20000004100 */
[----:B-1----:R-:W-:Y:S02]  /*5100*/  @!P0 MOV R6, R16 ;  /* 0x0000001000068202 */ /* 0x002fe40000000f00 */
[----:B------:R-:W-:Y:S02]  /*5110*/  @!P0 MOV R24, R32 ;  /* 0x0000002000188202 */ /* 0x000fe40000000f00 */
[----:B------:R-:W-:Y:S01]  /*5120*/  @!P0 MOV R13, R33 ;  /* 0x00000021000d8202 */ /* 0x000fe20000000f00 */
[----:B------:R-:W-:Y:S01]  /*5130*/  @!P0 HADD2.F32 R2, -RZ, R6.H0_H0 ;  /* 0x20000006ff028230 */ /* 0x000fe20000004100 */
[----:B------:R-:W-:Y:S01]  /*5140*/  @!P0 MOV R5, R17 ;  /* 0x0000001100058202 */ /* 0x000fe20000000f00 */
[--C-:B------:R-:W-:Y:S02]  /*5150*/  @!P0 HADD2.F32 R10, -RZ, R24.reuse.H0_H0 ;  /* 0x20000018ff0a8230 */ /* 0x100fe40000004100 */
[----:B------:R-:W-:Y:S02]  /*5160*/  @!P0 HADD2.F32 R14, -RZ, R13.H0_H0 ;  /* 0x2000000dff0e8230 */ /* 0x000fe40000004100 */
[--C-:B------:R-:W-:Y:S01]  /*5170*/  @!P0 HADD2.F32 R4, -RZ, R5.reuse.H0_H0 ;  /* 0x20000005ff048230 */ /* 0x100fe20000004100 */
[-C--:B------:R-:W-:Y:S02]  /*5180*/  @!P0 FMUL.FTZ R22, R10, R0.reuse ;  /* 0x000000000a168220 */ /* 0x080fe40000410000 */
[----:B------:R-:W-:Y:S02]  /*5190*/  @!P0 FMUL.FTZ R0, R2, R0 ;  /* 0x0000000002008220 */ /* 0x000fe40000410000 */
[-C--:B------:R-:W-:Y:S02]  /*51a0*/  @!P0 FMUL.FTZ R20, R14, R3.reuse ;  /* 0x000000030e148220 */ /* 0x080fe40000410000 */
[-C--:B------:R-:W-:Y:S01]  /*51b0*/  @!P0 FFMA.FTZ R42, R2, R12.reuse, -R22 ;  /* 0x0000000c022a8223 */ /* 0x080fe20000010816 */
[----:B------:R-:W-:Y:S01]  /*51c0*/  @!P0 HADD2.F32 R2, -RZ, R5.H1_H1 ;  /* 0x30000005ff028230 */ /* 0x000fe20000004100 */
[----:B------:R-:W-:Y:S01]  /*51d0*/  @!P0 FFMA.FTZ R0, R10, R12, R0 ;  /* 0x0000000c0a008223 */ /* 0x000fe20000010000 */
[----:B------:R-:W-:Y:S01]  /*51e0*/  @!P0 HADD2.F32 R12, -RZ, R24.H1_H1 ;  /* 0x30000018ff0c8230 */ /* 0x000fe20000004100 */
[C---:B------:R-:W-:Y:S01]  /*51f0*/  @!P0 FMUL.FTZ R3, R4.reuse, R3 ;  /* 0x0000000304038220 */ /* 0x040fe20000410000 */
[----:B------:R-:W-:Y:S01]  /*5200*/  @!P0 HADD2.F32 R5, -RZ, R6.H1_H1 ;  /* 0x30000006ff058230 */ /* 0x000fe20000004100 */
[----:B------:R-:W-:Y:S01]  /*5210*/  @!P0 FFMA.FTZ R39, R4, R15, -R20 ;  /* 0x0000000f04278223 */ /* 0x000fe20000010814 */
[----:B------:R-:W-:Y:S01]  /*5220*/  @!P0 HADD2.F32 R20, -RZ, R13.H1_H1 ;  /* 0x3000000dff148230 */ /* 0x000fe20000004100 */
[----:B------:R-:W-:Y:S01]  /*5230*/  @!P0 FMUL.FTZ R6, R12, R7 ;  /* 0x000000070c068220 */ /* 0x000fe20000410000 */
[----:B------:R-:W-:Y:S01]  /*5240*/  @!P0 HADD2.F32 R4, -RZ, R8.H0_H0 ;  /* 0x20000008ff048230 */ /* 0x000fe20000004100 */
[----:B------:R-:W-:Y:S01]  /*5250*/  @!P0 IMAD.MOV.U32 R10, RZ, RZ, R35 ;  /* 0x000000ffff0a8224 */ /* 0x000fe200078e0023 */
[----:B------:R-:W-:Y:S02]  /*5260*/  @!P0 HADD2.F32 R13, -RZ, R25.H0_H0 ;  /* 0x20000019ff0d8230 */ /* 0x000fe40000004100 */
[----:B------:R-:W-:Y:S01]  /*5270*/  @!P0 HADD2.F32 R25, -RZ, R30.H0_H0 ;  /* 0x2000001eff198230 */ /* 0x000fe20000004100 */
[-C--:B------:R-:W-:Y:S01]  /*5280*/  @!P0 FMUL.FTZ R8, R20, R4.reuse ;  /* 0x0000000414088220 */ /* 0x080fe20000410000 */
[--C-:B------:R-:W-:Y:S01]  /*5290*/  @!P0 HADD2.F32 R26, -RZ, R10.reuse.H0_H0 ;  /* 0x2000000aff1a8230 */ /* 0x100fe20000004100 */
[C---:B------:R-:W-:Y:S01]  /*52a0*/  @!P0 FMUL.FTZ R4, R2.reuse, R4 ;  /* 0x0000000402048220 */ /* 0x040fe20000410000 */
[----:B------:R-:W-:Y:S01]  /*52b0*/  @!P0 HADD2.F32 R28, -RZ, R10.H1_H1 ;  /* 0x3000000aff1c8230 */ /* 0x000fe20000004100 */
[----:B------:R-:W-:Y:S01]  /*52c0*/  @!P0 FFMA.FTZ R38, R2, R21, -R8 ;  /* 0x0000001502268223 */ /* 0x000fe20000010808 */
[----:B------:R-:W-:Y:S01]  /*52d0*/  @!P0 HADD2.F32 R8, -RZ, R9.H0_H0 ;  /* 0x20000009ff088230 */ /* 0x000fe20000004100 */
[C---:B------:R-:W-:Y:S01]  /*52e0*/  @!P0 FMUL.FTZ R2, R5.reuse, R7 ;  /* 0x0000000705028220 */ /* 0x040fe20000410000 */
[----:B------:R-:W-:Y:S01]  /*52f0*/  @!P0 HADD2.F32 R7, -RZ, R23.H0_H0 ;  /* 0x20000017ff078230 */ /* 0x000fe20000004100 */
[----:B------:R-:W-:Y:S01]  /*5300*/  @!P0 FFMA.FTZ R37, R5, R13, -R6 ;  /* 0x0000000d05258223 */ /* 0x000fe20000010806 */
[----:B------:R-:W-:Y:S01]  /*5310*/  @!P0 MOV R5, R19 ;  /* 0x0000001300058202 */ /* 0x000fe20000000f00 */
[----:B------:R-:W-:Y:S02]  /*5320*/  @!P0 FMUL.FTZ R10, R28, R8 ;  /* 0x000000081c0a8220 */ /* 0x000fe40000410000 */
[----:B------:R-:W-:Y:S02]  /*5330*/  @!P0 FMUL.FTZ R9, R26, R7 ;  /* 0x000000071a098220 */ /* 0x000fe40000410000 */
[----:B------:R-:W-:Y:S01]  /*5340*/  @!P0 FFMA.FTZ R2, R12, R13, R2 ;  /* 0x0000000d0c028223 */ /* 0x000fe20000010002 */
[--C-:B------:R-:W-:Y:S01]  /*5350*/  @!P0 HADD2.F32 R6, -RZ, R5.reuse.H0_H0 ;  /* 0x20000005ff068230 */ /* 0x100fe20000004100 */
[----:B------:R-:W-:Y:S01]  /*5360*/  @!P0 FFMA.FTZ R3, R14, R15, R3 ;  /* 0x0000000f0e038223 */ /* 0x000fe20000010003 */
[----:B------:R-:W-:Y:S01]  /*5370*/  @!P0 F2FP.PACK_AB R12, R37, R42 ;  /* 0x0000002a250c823e */ /* 0x000fe200000000ff */
[----:B------:R-:W-:Y:S01]  /*5380*/  @!P0 FFMA.FTZ R4, R20, R21, R4 ;  /* 0x0000001514048223 */ /* 0x000fe20000010004 */
[----:B------:R-:W-:Y:S01]  /*5390*/  @!P0 F2FP.PACK_AB R13, R38, R39 ;  /* 0x00000027260d823e */ /* 0x000fe200000000ff */
[C---:B------:R-:W-:Y:S01]  /*53a0*/  @!P0 FFMA.FTZ R36, R6.reuse, R27, -R9 ;  /* 0x0000001b06248223 */ /* 0x040fe20000010809 */
[----:B------:R-:W-:Y:S01]  /*53b0*/  @!P0 MOV R9, R34 ;  /* 0x0000002200098202 */ /* 0x000fe20000000f00 */
[----:B------:R-:W-:Y:S01]  /*53c0*/  @!P0 FMUL.FTZ R7, R6, R7 ;  /* 0x0000000706078220 */ /* 0x000fe20000410000 */
[----:B------:R-:W-:Y:S01]  /*53d0*/  @!P0 MOV R6, R18 ;  /* 0x0000001200068202 */ /* 0x000fe20000000f00 */
[----:B------:R-:W-:Y:S01]  /*53e0*/  @!P0 IMAD.MOV.U32 R16, RZ, RZ, R12 ;  /* 0x000000ffff108224 */ /* 0x000fe200078e000c */
[----:B------:R-:W-:Y:S01]  /*53f0*/  @!P0 MOV R17, R13 ;  /* 0x0000000d00118202 */ /* 0x000fe20000000f00 */
[----:B------:R-:W-:Y:S01]  /*5400*/  @!P0 HADD2.F32 R5, -RZ, R5.H1_H1 ;  /* 0x30000005ff058230 */ /* 0x000fe20000004100 */
[----:B------:R-:W-:Y:S01]  /*5410*/  @!P0 F2FP.PACK_AB R3, R4, R3 ;  /* 0x000000030403823e */ /* 0x000fe200000000ff */
[--C-:B------:R-:W-:Y:S02]  /*5420*/  @!P0 HADD2.F32 R24, -RZ, R9.reuse.H1_H1 ;  /* 0x30000009ff188230 */ /* 0x100fe40000004100 */
[----:B------:R-:W-:Y:S01]  /*5430*/  @!P0 HADD2.F32 R22, -RZ, R9.H0_H0 ;  /* 0x20000009ff168230 */ /* 0x000fe20000004100 */
[C---:B------:R-:W-:Y:S01]  /*5440*/  @!P0 FMUL.FTZ R8, R5.reuse, R8 ;  /* 0x0000000805088220 */ /* 0x040fe20000410000 */
[--C-:B------:R-:W-:Y:S01]  /*5450*/  @!P0 HADD2.F32 R9, -RZ, R6.reuse.H1_H1 ;  /* 0x30000006ff098230 */ /* 0x100fe20000004100 */
[----:B------:R-:W-:Y:S01]  /*5460*/  @!P0 FFMA.FTZ R31, R5, R29, -R10 ;  /* 0x0000001d051f8223 */ /* 0x000fe2000001080a */
[----:B------:R-:W-:Y:S01]  /*5470*/  @!P0 MOV R33, R3 ;  /* 0x0000000300218202 */ /* 0x000fe20000000f00 */
[----:B------:R-:W-:Y:S01]  /*5480*/  @!P0 FMUL.FTZ R30, R24, R11 ;  /* 0x0000000b181e8220 */ /* 0x000fe20000410000 */
[----:B------:R-:W-:Y:S02]  /*5490*/  @!P0 HADD2.F32 R5, -RZ, R23.H1_H1 ;  /* 0x30000017ff058230 */ /* 0x000fe40000004100 */
[----:B------:R-:W-:Y:S01]  /*54a0*/  @!P0 HADD2.F32 R23, -RZ, R47.H1_H1 ;  /* 0x3000002fff178230 */ /* 0x000fe20000004100 */
[C---:B------:R-:W-:Y:S01]  /*54b0*/  @!P0 FFMA.FTZ R30, R9.reuse, R25, -R30 ;  /* 0x00000019091e8223 */ /* 0x040fe2000001081e */
[----:B------:R-:W-:Y:S01]  /*54c0*/  @!P0 HADD2.F32 R10, -RZ, R6.H0_H0 ;  /* 0x20000006ff0a8230 */ /* 0x000fe20000004100 */
[-C--:B------:R-:W-:Y:S04]  /*54d0*/  @!P0 FMUL.FTZ R6, R22, R5.reuse ;  /* 0x0000000516068220 */ /* 0x080fe80000410000 */
[C---:B------:R-:W-:Y:S02]  /*54e0*/  @!P0 FMUL.FTZ R5, R10.reuse, R5 ;  /* 0x000000050a058220 */ /* 0x040fe40000410000 */
[----:B------:R-:W-:Y:S02]  /*54f0*/  @!P0 FFMA.FTZ R10, R10, R23, -R6 ;  /* 0x000000170a0a8223 */ /* 0x000fe40000010806 */
[----:B------:R-:W-:Y:S01]  /*5500*/  @!P0 FMUL.FTZ R6, R9, R11 ;  /* 0x0000000b09068220 */ /* 0x000fe20000410000 */
[----:B------:R-:W-:Y:S01]  /*5510*/  @!P0 F2FP.PACK_AB R11, R31, R36 ;  /* 0x000000241f0b823e */ /* 0x000fe200000000ff */
[----:B------:R-:W-:Y:S01]  /*5520*/  @!P0 FFMA.FTZ R5, R22, R23, R5 ;  /* 0x0000001716058223 */ /* 0x000fe20000010005 */
[----:B------:R-:W-:Y:S01]  /*5530*/  @!P0 F2FP.PACK_AB R10, R30, R10 ;  /* 0x0000000a1e0a823e */ /* 0x000fe200000000ff */
[----:B------:R-:W-:Y:S01]  /*5540*/  @!P0 FFMA.FTZ R6, R24, R25, R6 ;  /* 0x0000001918068223 */ /* 0x000fe20000010006 */
[----:B------:R-:W-:Y:S01]  /*5550*/  @!P0 MOV R19, R11 ;  /* 0x0000000b00138202 */ /* 0x000fe20000000f00 */
[----:B------:R-:W-:Y:S01]  /*5560*/  @!P0 FFMA.FTZ R7, R26, R27, R7 ;  /* 0x0000001b1a078223 */ /* 0x000fe20000010007 */
        /* <DEDUP_REMOVED lines=18> */
.L_x_582:
        /* <DEDUP_REMOVED lines=21> */
.L_x_586:
[----:B------:R-:W-:Y:S05]  /*57e0*/  BSYNC B1 ;  /* 0x0000000000017941 */ /* 0x000fea0003800000 */
.L_x_581:
[----:B------:R-:W-:Y:S01]  /*57f0*/  IMAD.SHL.U32 R0, R48, 0x20, RZ ;  /* 0x0000002030007824 */ /* 0x000fe200078e00ff */
[----:B------:R-:W-:Y:S03]  /*5800*/  BSSY B0, `(.L_x_597) ;  /* 0x0000035000007945 */ /* 0x000fe60003800000 */
[----:B-12--5:R-:W-:Y:S01]  /*5810*/  IMAD.IADD R2, R102, 0x1, -R0 ;  /* 0x0000000166027824 */ /* 0x026fe200078e0a00 */
[----:B------:R-:W-:Y:S04]  /*5820*/  IADD3 R0, -R0, R66, RZ ;  /* 0x0000004200007210 */ /* 0x000fe80007ffe1ff */
[----:B------:R-:W-:Y:S02]  /*5830*/  ISETP.GE.AND P0, PT, R2, 0x1, PT ;  /* 0x000000010200780c */ /* 0x000fe40003f06270 */
[----:B------:R-:W-:Y:S11]  /*5840*/  IMNMX R0, R0, 0x20, PT ;  /* 0x0000002000007817 */ /* 0x000ff60003800200 */
[C---:B------:R-:W-:Y:S02]  /*5850*/  @P0 LEA R4, P1, R48.reuse, R103, 0x5 ;  /* 0x0000006730040211 */ /* 0x040fe400078228ff */
[----:B------:R-:W-:Y:S02]  /*5860*/  @P0 MOV R3, R101 ;  /* 0x0000006500030202 */ /* 0x000fe40000000f00 */
[----:B------:R-:W-:Y:S05]  /*5870*/  @P0 LEA.HI.X R2, R48, R106, R62, 0x5, P1 ;  /* 0x0000006a30020211 */ /* 0x000fea00008f2c3e */
[----:B------:R-:W-:Y:S02]  /*5880*/  @P0 IMAD R5, R2, c[0x0][0x258], RZ ;  /* 0x0000960002050a24 */ /* 0x000fe400078e02ff */
[----:B------:R-:W-:Y:S04]  /*5890*/  @P0 IMAD.MOV.U32 R2, RZ, RZ, R84 ;  /* 0x000000ffff020224 */ /* 0x000fe800078e0054 */
[C---:B------:R-:W-:Y:S04]  /*58a0*/  @P0 IMAD.WIDE.U32 R2, R4.reuse, c[0x0][0x258], R2 ;  /* 0x0000960004020a25 */ /* 0x040fe800078e0002 */
[----:B------:R-:W-:Y:S04]  /*58b0*/  @P0 IMAD R4, R4, c[0x0][0x25c], R5 ;  /* 0x0000970004040a24 */ /* 0x000fe800078e0205 */
        /* <DEDUP_REMOVED lines=41> */
.L_x_598:
[----:B-1----:R-:W-:Y:S05]  /*5b50*/  BSYNC B0 ;  /* 0x0000000000007941 */ /* 0x002fea0003800000 */
.L_x_597:
        /* <DEDUP_REMOVED lines=22> */
.L_x_580:
[----:B------:R-:W-:Y:S01]  /*5cc0*/  IMAD.MOV.U32 R0, RZ, RZ, c[0x0][0x2c4] ;  /* 0x0000b100ff007624 */ /* 0x000fe200078e00ff */
[----:B------:R-:W-:Y:S01]  /*5cd0*/  IADD3 R2, R212, 0x1, -R213 ;  /* 0x00000001d4027810 */ /* 0x000fe20007ffe8d5 */
[----:B-1----:R-:W-:-:S02]  /*5ce0*/  IMAD.MOV.U32 R4, RZ, RZ, c[0x0][0x32c] ;  /* 0x0000cb00ff047624 */ /* 0x002fc400078e00ff */
[----:B------:R-:W-:Y:S01]  /*5cf0*/  IMAD.IADD R11, R116, 0x1, R117 ;  /* 0x00000001740b7824 */ /* 0x000fe200078e0275 */
[----:B------:R-:W-:Y:S02]  /*5d00*/  ISETP.NE.AND P3, PT, R0, 0x1, PT ;  /* 0x000000010000780c */ /* 0x000fe40003f65270 */
[----:B------:R-:W-:Y:S02]  /*5d10*/  IADD3 R0, R225, 0x7f, RZ ;  /* 0x0000007fe1007810 */ /* 0x000fe40007ffe0ff */
[----:B------:R-:W-:-:S09]  /*5d20*/  ISETP.GE.AND P1, PT, R4, 0x1, PT ;  /* 0x000000010400780c */ /* 0x000fd20003f26270 */
[----:B------:R-:W-:-:S05]  /*5d30*/  @P3 IMAD.HI.U32 R3, R0, c[0x0][0x2c8], RZ ;  /* 0x0000b20000033a27 */ /* 0x000fca00078e00ff */
[----:B------:R-:W-:-:S05]  /*5d40*/  @P3 SHF.R.U32.HI R0, RZ, c[0x0][0x2cc], R3 ;  /* 0x0000b300ff003a19 */ /* 0x000fca0000011603 */
[----:B------:R-:W-:-:S05]  /*5d50*/  IMAD.IADD R0, R2, 0x1, R0 ;  /* 0x0000000102007824 */ /* 0x000fca00078e0200 */
[----:B------:R-:W-:Y:S01]  /*5d60*/  IADD3 R3, R0, c[0x0][0x328], RZ ;  /* 0x0000ca0000037a10 */ /* 0x000fe20007ffe0ff */
[----:B------:R-:W-:Y:S05]  /*5d70*/  @!P1 BRA `(.L_x_600) ;  /* 0x0000011000009947 */ /* 0x000fea0003800000 */
[C---:B------:R-:W-:Y:S01]  /*5d80*/  ISETP.GT.AND P0, PT, R0.reuse, RZ, PT ;  /* 0x000000ff0000720c */ /* 0x040fe20003f04270 */
[----:B------:R-:W-:Y:S01]  /*5d90*/  BSSY B0, `(.L_x_601) ;  /* 0x000000d000007945 */ /* 0x000fe20003800000 */
[----:B------:R-:W-:Y:S01]  /*5da0*/  IADD3 R2, R0, -0x1, RZ ;  /* 0xffffffff00027810 */ /* 0x000fe20007ffe0ff */
[----:B------:R-:W-:-:S10]  /*5db0*/  IMAD.MOV.U32 R4, RZ, RZ, c[0x0][0x32c] ;  /* 0x0000cb00ff047624 */ /* 0x000fd400078e00ff */
[----:B------:R-:W-:Y:S05]  /*5dc0*/  @P0 BRA `(.L_x_602) ;  /* 0x0000006000000947 */ /* 0x000fea0003800000 */
[----:B------:R-:W-:Y:S01]  /*5dd0*/  ISETP.NE.AND P0, PT, R4, 0x1, PT ;  /* 0x000000010400780c */ /* 0x000fe20003f05270 */
[----:B------:R-:W-:-:S12]  /*5de0*/  IMAD.MOV R0, RZ, RZ, -R0 ;  /* 0x000000ffff007224 */ /* 0x000fd800078e0a00 */
[----:B------:R-:W-:-:S05]  /*5df0*/  @P0 IMAD.HI.U32 R2, R0, c[0x0][0x330], RZ ;  /* 0x0000cc0000020a27 */ /* 0x000fca00078e00ff */
[----:B------:R-:W-:-:S04]  /*5e00*/  @P0 SHF.R.U32.HI R0, RZ, c[0x0][0x334], R2 ;  /* 0x0000cd00ff000a19 */ /* 0x000fc80000011602 */
[----:B------:R-:W-:Y:S01]  /*5e10*/  LOP3.LUT R2, RZ, R0, RZ, 0x33, !PT ;  /* 0x00000000ff027212 */ /* 0x000fe200078e33ff */
[----:B------:R-:W-:Y:S05]  /*5e20*/  BRA `(.L_x_603) ;  /* 0x0000003000007947 */ /* 0x000fea0003800000 */
.L_x_602:
[----:B------:R-:W-:-:S13]  /*5e30*/  ISETP.NE.AND P0, PT, R4, 0x1, PT ;  /* 0x000000010400780c */ /* 0x000fda0003f05270 */
[----:B------:R-:W-:-:S05]  /*5e40*/  @P0 IMAD.HI.U32 R0, R2, c[0x0][0x330], RZ ;  /* 0x0000cc0002000a27 */ /* 0x000fca00078e00ff */
[----:B------:R-:W-:Y:S02]  /*5e50*/  @P0 SHF.R.U32.HI R2, RZ, c[0x0][0x334], R0 ;  /* 0x0000cd00ff020a19 */ /* 0x000fe40000011600 */
.L_x_603:
[----:B------:R-:W-:Y:S05]  /*5e60*/  BSYNC B0 ;  /* 0x0000000000007941 */ /* 0x000fea0003800000 */
.L_x_601:
[----:B------:R-:W-:-:S05]  /*5e70*/  IMAD R2, R2, R4, c[0x0][0x32c] ;  /* 0x0000cb0002027624 */ /* 0x000fca00078e0204 */
[----:B------:R-:W-:-:S04]  /*5e80*/  IMNMX R3, R3, R2, PT ;  /* 0x0000000203037217 */ /* 0x000fc80003800200 */
.L_x_600:
[----:B------:R-:W-:Y:S01]  /*5e90*/  IADD3 R3, R3, 0x1f, RZ ;  /* 0x0000001f03037810 */ /* 0x000fe20007ffe0ff */
[----:B------:R-:W-:-:S03]  /*5ea0*/  @P3 IMAD.HI.U32 R2, R225, c[0x0][0x2c8], RZ ;  /* 0x0000b200e1023a27 */ /* 0x000fc600078e00ff */
[----:B------:R-:W-:Y:S01]  /*5eb0*/  SHF.R.S32.HI R4, RZ, 0x1f, R3 ;  /* 0x0000001fff047819 */ /* 0x000fe20000011403 */
[----:B------:R-:W-:Y:S01]  /*5ec0*/  IMAD.MOV.U32 R0, RZ, RZ, R225 ;  /* 0x000000ffff007224 */ /* 0x000fe200078e00e1 */
[----:B------:R-:W-:Y:S02]  /*5ed0*/  @P3 SHF.R.U32.HI R0, RZ, c[0x0][0x2cc], R2 ;  /* 0x0000b300ff003a19 */ /* 0x000fe40000011602 */
        /* <DEDUP_REMOVED lines=16> */
.L_x_606:
[----:B------:R-:W-:-:S04]  /*5fe0*/  MOV R3, c[0x0][0x32c] ;  /* 0x0000cb0000037a02 */ /* 0x000fc80000000f00 */
[----:B------:R-:W-:-:S13]  /*5ff0*/  ISETP.NE.AND P0, PT, R3, 0x1, PT ;  /* 0x000000010300780c */ /* 0x000fda0003f05270 */
[----:B------:R-:W-:-:S05]  /*6000*/  @P0 IMAD.HI.U32 R3, R0, c[0x0][0x330], RZ ;  /* 0x0000cc0000030a27 */ /* 0x000fca00078e00ff */
[----:B------:R-:W-:Y:S02]  /*6010*/  @P0 SHF.R.U32.HI R0, RZ, c[0x0][0x334], R3 ;  /* 0x0000cd00ff000a19 */ /* 0x000fe40000011603 */
.L_x_607:
[----:B------:R-:W-:Y:S05]  /*6020*/  BSYNC B0 ;  /* 0x0000000000007941 */ /* 0x000fea0003800000 */
.L_x_605:
[----:B------:R-:W-:-:S05]  /*6030*/  IMAD R0, R0, c[0x0][0x32c], RZ ;  /* 0x0000cb0000007a24 */ /* 0x000fca00078e02ff */
[----:B------:R-:W-:-:S04]  /*6040*/  IMNMX R2, R2, R0, !PT ;  /* 0x0000000002027217 */ /* 0x000fc80007800200 */
.L_x_604:
[----:B------:R-:W-:Y:S01]  /*6050*/  SHF.R.S32.HI R0, RZ, 0x1f, R2 ;  /* 0x0000001fff007819 */ /* 0x000fe20000011402 */
[----:B------:R-:W-:Y:S03]  /*6060*/  BSSY B0, `(.L_x_608) ;  /* 0x0000025000007945 */ /* 0x000fe60003800000 */
[----:B------:R-:W-:-:S04]  /*6070*/  LEA.HI R0, R0, R2, RZ, 0x5 ;  /* 0x0000000200007211 */ /* 0x000fc800078f28ff */
[----:B------:R-:W-:-:S04]  /*6080*/  SHF.R.S32.HI R0, RZ, 0x5, R0 ;  /* 0x00000005ff007819 */ /* 0x000fc80000011400 */
[----:B------:R-:W-:Y:S01]  /*6090*/  IMNMX R5, RZ, R0, !PT ;  /* 0x00000000ff057217 */ /* 0x000fe20007800200 */
[----:B------:R-:W-:-:S03]  /*60a0*/  IMAD.MOV.U32 R0, RZ, RZ, RZ ;  /* 0x000000ffff007224 */ /* 0x000fc600078e00ff */
[----:B------:R-:W-:-:S13]  /*60b0*/  ISETP.GT.AND P0, PT, R7, R5, PT ;  /* 0x000000050700720c */ /* 0x000fda0003f04270 */
        /* <DEDUP_REMOVED lines=31> */
.L_x_609:
[----:B------:R-:W-:Y:S05]  /*62b0*/  BSYNC B0 ;  /* 0x0000000000007941 */ /* 0x000fea0003800000 */
.L_x_608:
[----:B------:R-:W-:Y:S01]  /*62c0*/  IMAD R209, R248, R0, R5 ;  /* 0x00000000f8d17224 */ /* 0x000fe200078e0205 */
        /* <DEDUP_REMOVED lines=75> */
[----:B------:R1:W2:Y:S01]  /*6780*/  @P1 LDG.E R19, [R2.64] ;  /* 0x0000000602131981 */ /* 0x0002a2000c1e1900 */
[----:B------:R-:W-:Y:S01]  /*6790*/  SHF.R.S32.HI R0, RZ, 0x1f, R115 ;  /* 0x0000001fff007819 */ /* 0x000fe20000011473 */
[----:B------:R-:W-:Y:S01]  /*67a0*/  IMAD R5, R237, 0x20, R214 ;  /* 0x00000020ed057824 */ /* 0x000fe200078e02d6 */
[----:B------:R-:W-:Y:S01]  /*67b0*/  ISETP.NE.U32.AND P0, PT, RZ, c[0x0][0x348], PT ;  /* 0x0000d200ff007a0c */ /* 0x000fe20003f05070 */
[----:B------:R-:W-:Y:S01]  /*67c0*/  IMAD.MOV.U32 R14, RZ, RZ, R136 ;  /* 0x000000ffff0e7224 */ /* 0x000fe200078e0088 */
[----:B------:R-:W-:Y:S01]  /*67d0*/  SHF.R.S32.HI R18, RZ, 0x1f, R235 ;  /* 0x0000001fff127819 */ /* 0x000fe200000114eb */
[----:B------:R-:W-:Y:S01]  /*67e0*/  IMAD R0, R0, c[0x0][0x178], RZ ;  /* 0x00005e0000007a24 */ /* 0x000fe200078e02ff */
[----:B------:R-:W-:Y:S01]  /*67f0*/  ISETP.NE.AND.EX P0, PT, RZ, c[0x0][0x34c], PT, P0 ;  /* 0x0000d300ff007a0c */ /* 0x000fe20003f05300 */
[----:B------:R-:W-:Y:S01]  /*6800*/  IMAD.IADD R5, R225, 0x1, R5 ;  /* 0x00000001e1057824 */ /* 0x000fe200078e0205 */
[----:B------:R-:W-:Y:S01]  /*6810*/  SHF.R.S32.HI R9, RZ, 0x1f, R214 ;  /* 0x0000001fff097819 */ /* 0x000fe200000114d6 */
[----:B------:R-:W-:Y:S01]  /*6820*/  IMAD R0, R115, c[0x0][0x17c], R0 ;  /* 0x00005f0073007a24 */ /* 0x000fe200078e0200 */
[----:B------:R-:W-:Y:S01]  /*6830*/  SEL R6, R18, RZ, !P0 ;  /* 0x000000ff12067207 */ /* 0x000fe20004000000 */
[----:B------:R-:W-:Y:S01]  /*6840*/  @P3 IMAD.HI.U32 R7, R5, c[0x0][0x2c8], RZ ;  /* 0x0000b20005073a27 */ /* 0x000fe200078e00ff */
[----:B------:R-:W-:-:S02]  /*6850*/  SEL R4, R235, RZ, !P0 ;  /* 0x000000ffeb047207 */ /* 0x000fc40004000000 */
[----:B------:R-:W-:Y:S01]  /*6860*/  ISETP.GE.AND P6, PT, R138, c[0x0][0x1d4], PT ;  /* 0x000075008a007a0c */ /* 0x000fe20003fc6270 */
[----:B------:R-:W-:Y:S01]  /*6870*/  IMAD R6, R6, c[0x0][0x1c0], RZ ;  /* 0x0000700006067a24 */ /* 0x000fe200078e02ff */
[----:B------:R-:W-:Y:S02]  /*6880*/  SHF.R.S32.HI R15, RZ, 0x1f, R136 ;  /* 0x0000001fff0f7819 */ /* 0x000fe40000011488 */
[----:B------:R-:W-:Y:S01]  /*6890*/  ISETP.GE.AND P2, PT, R136, c[0x0][0x1d4], PT ;  /* 0x0000750088007a0c */ /* 0x000fe20003f46270 */
[----:B------:R-:W-:Y:S01]  /*68a0*/  IMAD R6, R4, c[0x0][0x1c4], R6 ;  /* 0x0000710004067a24 */ /* 0x000fe200078e0206 */
[----:B------:R-:W-:Y:S02]  /*68b0*/  ISETP.GE.AND P5, PT, R216, c[0x0][0x1d4], PT ;  /* 0x00007500d8007a0c */ /* 0x000fe40003fa6270 */
[----:B------:R-:W-:Y:S01]  /*68c0*/  ISETP.GE.AND P4, PT, R217, c[0x0][0x1d4], PT ;  /* 0x00007500d9007a0c */ /* 0x000fe20003f86270 */
[----:B-1----:R-:W-:Y:S01]  /*68d0*/  IMAD.WIDE.U32 R2, R115, c[0x0][0x178], RZ ;  /* 0x00005e0073027a25 */ /* 0x002fe200078e00ff */
[----:B------:R-:W-:-:S02]  /*68e0*/  LOP3.LUT R215, R215, 0xfffffffe, RZ, 0xc0, !PT ;  /* 0xfffffffed7d77812 */ /* 0x000fc400078ec0ff */
[----:B------:R-:W-:Y:S02]  /*68f0*/  IADD3 R108, R236, -0x1, RZ ;  /* 0xffffffffec6c7810 */ /* 0x000fe40007ffe0ff */
[----:B------:R-:W-:Y:S01]  /*6900*/  IADD3 R3, R3, R0, RZ ;  /* 0x0000000003037210 */ /* 0x000fe20007ffe0ff */
[----:B------:R-:W-:Y:S01]  /*6910*/  IMAD.MOV.U32 R0, RZ, RZ, R5 ;  /* 0x000000ffff007224 */ /* 0x000fe200078e0005 */
[----:B------:R-:W-:Y:S02]  /*6920*/  @P3 SHF.R.U32.HI R0, RZ, c[0x0][0x2cc], R7 ;  /* 0x0000b300ff003a19 */ /* 0x000fe40000011607 */
[----:B------:R-:W-:Y:S01]  /*6930*/  @P2 LOP3.LUT R215, R215, 0x1, RZ, 0xfc, !PT ;  /* 0x00000001d7d72812 */ /* 0x000fe200078efcff */
[C---:B------:R-:W-:Y:S01]  /*6940*/  IMAD.WIDE.U32 R2, R227.reuse, c[0x0][0x1b8], R2 ;  /* 0x00006e00e3027a25 */ /* 0x040fe200078e0002 */
[----:B------:R-:W-:Y:S02]  /*6950*/  SHF.R.S32.HI R8, RZ, 0x1f, R0 ;  /* 0x0000001fff087819 */ /* 0x000fe40000011400 */
[----:B------:R-:W-:Y:S01]  /*6960*/  IADD3 R7, -R0, RZ, RZ ;  /* 0x000000ff00077210 */ /* 0x000fe20007ffe1ff */
[----:B------:R-:W-:Y:S01]  /*6970*/  IMAD R3, R227, c[0x0][0x1bc], R3 ;  /* 0x00006f00e3037a24 */ /* 0x000fe200078e0203 */
[----:B------:R-:W-:Y:S01]  /*6980*/  LOP3.LUT R215, R215, 0xfffffffd, RZ, 0xc0, !PT ;  /* 0xfffffffdd7d77812 */ /* 0x000fe200078ec0ff */
[----:B------:R-:W-:Y:S01]  /*6990*/  IMAD R8, R8, c[0x0][0x1b0], RZ ;  /* 0x00006c0008087a24 */ /* 0x000fe200078e02ff */
[----:B------:R-:W-:Y:S01]  /*69a0*/  ISETP.GE.AND P3, PT, R138, c[0x0][0x198], PT ;  /* 0x000066008a007a0c */ /* 0x000fe20003f66270 */
[----:B------:R-:W-:Y:S01]  /*69b0*/  IMAD.WIDE.U32 R2, R4, c[0x0][0x1c0], R2 ;  /* 0x0000700004027a25 */ /* 0x000fe200078e0002 */
[----:B------:R-:W-:-:S03]  /*69c0*/  IADD3 R4, P0, R214, R11, RZ ;  /* 0x0000000bd6047210 */ /* 0x000fc60007f1e0ff */
[----:B------:R-:W-:Y:S01]  /*69d0*/  IMAD.IADD R3, R3, 0x1, R6 ;  /* 0x0000000103037824 */ /* 0x000fe200078e0206 */
[----:B------:R-:W-:Y:S01]  /*69e0*/  LEA.HI.X.SX32 R6, R11, R9, 0x1, P0 ;  /* 0x000000090b067211 */ /* 0x000fe200000f0eff */
[----:B------:R-:W-:Y:S02]  /*69f0*/  IMAD R5, R7, c[0x0][0x2c4], R5 ;  /* 0x0000b10007057a24 */ /* 0x000fe400078e0205 */
[C---:B------:R-:W-:Y:S02]  /*6a00*/  IMAD R12, R0.reuse, c[0x0][0x1b4], R8 ;  /* 0x00006d00000c7a24 */ /* 0x040fe400078e0208 */
[----:B------:R-:W-:Y:S01]  /*6a10*/  IMAD.WIDE.U32 R2, R0, c[0x0][0x1b0], R2 ;  /* 0x00006c0000027a25 */ /* 0x000fe200078e0002 */
[----:B------:R-:W-:-:S03]  /*6a20*/  SHF.R.S32.HI R11, RZ, 0x1f, R5 ;  /* 0x0000001fff0b7819 */ /* 0x000fc60000011405 */
[C---:B------:R-:W-:Y:S01]  /*6a30*/  IMAD R0, R6.reuse, c[0x0][0x1e0], RZ ;  /* 0x0000780006007a24 */ /* 0x040fe200078e02ff */
[----:B------:R-:W-:Y:S01]  /*6a40*/  IADD3 R3, R3, R12, RZ ;  /* 0x0000000c03037210 */ /* 0x000fe20007ffe0ff */
[----:B------:R-:W-:Y:S02]  /*6a50*/  IMAD R10, R6, c[0x0][0x208], RZ ;  /* 0x00008200060a7a24 */ /* 0x000fe400078e02ff */
[C---:B------:R-:W-:Y:S01]  /*6a60*/  IMAD R13, R4.reuse, c[0x0][0x1e4], R0 ;  /* 0x00007900040d7a24 */ /* 0x040fe200078e0200 */
[----:B------:R-:W-:Y:S01]  /*6a70*/  SEL R0, RZ, 0xffffffff, P6 ;  /* 0xffffffffff007807 */ /* 0x000fe20003000000 */
[----:B------:R-:W-:-:S04]  /*6a80*/  IMAD.WIDE.U32 R6, R4, c[0x0][0x1e0], R14 ;  /* 0x0000780004067a25 */ /* 0x000fc800078e000e */
[----:B------:R-:W-:-:S04]  /*6a90*/  IMAD.WIDE.U32 R8, R4, c[0x0][0x208], R14 ;  /* 0x0000820004087a25 */ /* 0x000fc800078e000e */
[----:B------:R-:W-:Y:S01]  /*6aa0*/  IMAD R12, R4, c[0x0][0x20c], R10 ;  /* 0x00008300040c7a24 */ /* 0x000fe200078e020a */
[----:B------:R-:W-:Y:S01]  /*6ab0*/  SEL R10, RZ, 0x1, P2 ;  /* 0x00000001ff0a7807 */ /* 0x000fe20001000000 */
[----:B------:R-:W-:Y:S01]  /*6ac0*/  IMAD R4, R11, c[0x0][0x1a8], RZ ;  /* 0x00006a000b047a24 */ /* 0x000fe200078e02ff */
[----:B------:R-:W-:Y:S01]  /*6ad0*/  ISETP.GE.AND P2, PT, R216, c[0x0][0x198], PT ;  /* 0x00006600d8007a0c */ /* 0x000fe20003f46270 */
[----:B------:R-:W-:Y:S02]  /*6ae0*/  IMAD.SHL.U32 R0, R0, 0x2, RZ ;  /* 0x0000000200007824 */ /* 0x000fe400078e00ff */
[C---:B------:R-:W-:Y:S02]  /*6af0*/  IMAD R4, R5.reuse, c[0x0][0x1ac], R4 ;  /* 0x00006b0005047a24 */ /* 0x040fe400078e0204 */
[----:B------:R-:W-:Y:S01]  /*6b00*/  IMAD.WIDE.U32 R2, R5, c[0x0][0x1a8], R2 ;  /* 0x00006a0005027a25 */ /* 0x000fe200078e0002 */
[----:B------:R-:W-:Y:S02]  /*6b10*/  LOP3.LUT R10, R0, 0x2, R10, 0xe2, !PT ;  /* 0x00000002000a7812 */ /* 0x000fe400078ee20a */
[----:B------:R-:W-:Y:S01]  /*6b20*/  IADD3 R5, R9, R12, RZ ;  /* 0x0000000c09057210 */ /* 0x000fe20007ffe0ff */
[----:B------:R-:W-:Y:S01]  /*6b30*/  IMAD.IADD R0, R3, 0x1, R4 ;  /* 0x0000000103007824 */ /* 0x000fe200078e0204 */
[C---:B------:R-:W-:Y:S01]  /*6b40*/  LEA R17, P0, R2.reuse, c[0x0][0x160], 0x1 ;  /* 0x0000580002117a11 */ /* 0x040fe200078008ff */
[----:B------:R-:W-:Y:S01]  /*6b50*/  IMAD.IADD R7, R7, 0x1, R13 ;  /* 0x0000000107077824 */ /* 0x000fe200078e020d */
[----:B------:R-:W-:Y:S01]  /*6b60*/  SEL R9, RZ, 0x4, P5 ;  /* 0x00000004ff097807 */ /* 0x000fe20002800000 */
[----:B------:R-:W-:Y:S01]  /*6b70*/  IMAD.MOV.U32 R4, RZ, RZ, R8 ;  /* 0x000000ffff047224 */ /* 0x000fe200078e0008 */
[----:B------:R-:W-:Y:S01]  /*6b80*/  LEA.HI.X R16, R2, c[0x0][0x164], R0, 0x1, P0 ;  /* 0x0000590002107a11 */ /* 0x000fe200000f0c00 */
[----:B------:R-:W-:Y:S01]  /*6b90*/  IMAD.WIDE.U32 R6, R227, c[0x0][0x1e8], R6 ;  /* 0x00007a00e3067a25 */ /* 0x000fe200078e0006 */
[----:B------:R-:W-:-:S02]  /*6ba0*/  ISETP.NE.U32.AND P0, PT, RZ, c[0x0][0x350], PT ;  /* 0x0000d400ff007a0c */ /* 0x000fc40003f05070 */
[----:B------:R-:W-:Y:S01]  /*6bb0*/  SEL R8, RZ, 0x8, P4 ;  /* 0x00000008ff087807 */ /* 0x000fe20002000000 */
[C---:B------:R-:W-:Y:S01]  /*6bc0*/  IMAD.WIDE.U32 R4, R227.reuse, c[0x0][0x210], R4 ;  /* 0x00008400e3047a25 */ /* 0x040fe200078e0004 */
[----:B------:R-:W-:Y:S02]  /*6bd0*/  ISETP.NE.AND.EX P0, PT, RZ, c[0x0][0x354], PT, P0 ;  /* 0x0000d500ff007a0c */ /* 0x000fe40003f05300 */
[----:B------:R-:W-:Y:S01]  /*6be0*/  LOP3.LUT R128, R8, R10, R9, 0xfe, !PT ;  /* 0x0000000a08807212 */ /* 0x000fe200078efe09 */
[C---:B------:R-:W-:Y:S01]  /*6bf0*/  IMAD R7, R227.reuse, c[0x0][0x1ec], R7 ;  /* 0x00007b00e3077a24 */ /* 0x040fe200078e0207 */
[----:B------:R-:W-:Y:S01]  /*6c00*/  IADD3 R13, R214, R225, RZ ;  /* 0x000000e1d60d7210 */ /* 0x000fe20007ffe0ff */
[----:B------:R-:W-:Y:S01]  /*6c10*/  IMAD R5, R227, c[0x0][0x214], R5 ;  /* 0x00008500e3057a24 */ /* 0x000fe200078e0205 */
[----:B--2---:R-:W-:Y:S01]  /*6c20*/  @P1 MOV R2, R19 ;  /* 0x0000001300021202 */ /* 0x004fe20000000f00 */
[----:B------:R-:W-:Y:S01]  /*6c30*/  @!P1 IMAD.MOV.U32 R2, RZ, RZ, R235 ;  /* 0x000000ffff029224 */ /* 0x000fe200078e00eb */
[----:B------:R-:W-:Y:S01]  /*6c40*/  @P1 SHF.R.S32.HI R3, RZ, 0x1f, R19 ;  /* 0x0000001fff031819 */ /* 0x000fe20000011413 */
[----:B------:R-:W-:Y:S01]  /*6c50*/  @!P1 IMAD.MOV.U32 R3, RZ, RZ, R18 ;  /* 0x000000ffff039224 */ /* 0x000fe200078e0012 */
[----:B------:R-:W-:-:S02]  /*6c60*/  ISETP.GE.AND P1, PT, R217, c[0x0][0x198], PT ;  /* 0x00006600d9007a0c */ /* 0x000fc40003f26270 */
[----:B------:R-:W-:Y:S02]  /*6c70*/  SEL R0, R2, RZ, !P0 ;  /* 0x000000ff02007207 */ /* 0x000fe40004000000 */
[----:B------:R-:W-:Y:S02]  /*6c80*/  SEL R2, R3, RZ, !P0 ;  /* 0x000000ff03027207 */ /* 0x000fe40004000000 */
[----:B------:R-:W-:Y:S01]  /*6c90*/  ISETP.GE.AND P0, PT, R136, c[0x0][0x198], PT ;  /* 0x0000660088007a0c */ /* 0x000fe20003f06270 */
[----:B------:R-:W-:-:S04]  /*6ca0*/  IMAD.WIDE.U32 R220, R0, c[0x0][0x1f0], R6 ;  /* 0x00007c0000dc7a25 */ /* 0x000fc800078e0006 */
[C---:B------:R-:W-:Y:S02]  /*6cb0*/  IMAD R8, R2.reuse, c[0x0][0x1f0], RZ ;  /* 0x00007c0002087a24 */ /* 0x040fe400078e02ff */
[----:B------:R-:W-:Y:S02]  /*6cc0*/  IMAD R3, R2, c[0x0][0x218], RZ ;  /* 0x0000860002037a24 */ /* 0x000fe400078e02ff */
[----:B------:R-:W-:-:S04]  /*6cd0*/  IMAD.WIDE.U32 R222, R0, c[0x0][0x218], R4 ;  /* 0x0000860000de7a25 */ /* 0x000fc800078e0004 */
[C---:B------:R-:W-:Y:S01]  /*6ce0*/  IMAD R2, R0.reuse, c[0x0][0x1f4], R8 ;  /* 0x00007d0000027a24 */ /* 0x040fe200078e0208 */
[----:B------:R-:W-:Y:S01]  /*6cf0*/  @P0 LOP3.LUT R215, R215, 0x2, RZ, 0xfc, !PT ;  /* 0x00000002d7d70812 */ /* 0x000fe200078efcff */
[----:B------:R-:W-:Y:S02]  /*6d00*/  IMAD R0, R0, c[0x0][0x21c], R3 ;  /* 0x0000870000007a24 */ /* 0x000fe400078e0203 */
[----:B------:R-:W-:-:S03]  /*6d10*/  IMAD.IADD R219, R221, 0x1, R2 ;  /* 0x00000001dddb7824 */ /* 0x000fc600078e0202 */
[----:B------:R-:W-:Y:S01]  /*6d20*/  IADD3 R224, R223, R0, RZ ;  /* 0x00000000dfe07210 */ /* 0x000fe20007ffe0ff */
[----:B------:R-:W-:Y:S05]  /*6d30*/  BRA.DIV ~URZ, `(.L_x_611) ;  /* 0x00018a027f007947 */ /* 0x000fea000b800000 */
[----:B------:R1:W2:Y:S02]  /*6d40*/  SHFL.IDX PT, R10, R16, RZ, 0x181f ;  /* 0x00181fff100a7589 */ /* 0x0002a400000e0000 */
.L_x_794:
[----:B------:R-:W-:Y:S05]  /*6d50*/  BRA.DIV ~URZ, `(.L_x_612) ;  /* 0x00018a527f007947 */ /* 0x000fea000b800000 */
[----:B------:R3:W4:Y:S02]  /*6d60*/  SHFL.IDX PT, R2, R17, RZ, 0x181f ;  /* 0x00181fff11027589 */ /* 0x00072400000e0000 */
.L_x_795:
[----:B------:R-:W-:Y:S01]  /*6d70*/  IMAD R43, R213, c[0x0][0x2c4], RZ ;  /* 0x0000b100d52b7a24 */ /* 0x000fe200078e02ff */
[----:B------:R-:W-:Y:S01]  /*6d80*/  SHF.R.S32.HI R91, RZ, 0x1f, R138 ;  /* 0x0000001fff5b7819 */ /* 0x000fe2000001148a */
[----:B------:R-:W-:Y:S01]  /*6d90*/  BSSY B0, `(.L_x_613) ;  /* 0x000001a000007945 */ /* 0x000fe20003800000 */
[----:B------:R-:W-:Y:S02]  /*6da0*/  LOP3.LUT R215, R215, 0xfffffff7, RZ, 0xc0, !PT ;  /* 0xfffffff7d7d77812 */ /* 0x000fe400078ec0ff */
[----:B------:R-:W-:Y:S02]  /*6db0*/  ISETP.GE.AND P0, PT, R13, R43, PT ;  /* 0x0000002b0d00720c */ /* 0x000fe40003f06270 */
[----:B------:R-:W-:Y:S02]  /*6dc0*/  LEA.HI R89, R91, R138, RZ, 0x3 ;  /* 0x0000008a5b597211 */ /* 0x000fe400078f18ff */
[----:B------:R-:W-:-:S02]  /*6dd0*/  SHF.R.S32.HI R12, RZ, 0x1f, R217 ;  /* 0x0000001fff0c7819 */ /* 0x000fc400000114d9 */
[----:B------:R-:W-:Y:S02]  /*6de0*/  LOP3.LUT R0, R89, 0xfffffff8, RZ, 0xc0, !PT ;  /* 0xfffffff859007812 */ /* 0x000fe400078ec0ff */
[----:B------:R-:W-:Y:S02]  /*6df0*/  SHF.R.S32.HI R11, RZ, 0x1f, R216 ;  /* 0x0000001fff0b7819 */ /* 0x000fe400000114d8 */
[----:B------:R-:W-:-:S03]  /*6e00*/  SHF.R.S32.HI R24, RZ, 0x1f, R0 ;  /* 0x0000001fff187819 */ /* 0x000fc60000011400 */
[----:B------:R-:W-:Y:S01]  /*6e10*/  @P0 LOP3.LUT R215, R215, 0x8, RZ, 0xfc, !PT ;  /* 0x00000008d7d70812 */ /* 0x000fe200078efcff */
[----:B------:R-:W-:Y:S05]  /*6e20*/  @P0 BRA `(.L_x_614) ;  /* 0x0000010000000947 */ /* 0x000fea0003800000 */
[----:B----4-:R-:W-:-:S04]  /*6e30*/  LEA R8, P0, R136, R2, 0x1 ;  /* 0x0000000288087211 */ /* 0x010fc800078008ff */
[----:B--2---:R-:W-:Y:S02]  /*6e40*/  LEA.HI.X R9, R136, R10, R15, 0x1, P0 ;  /* 0x0000000a88097211 */ /* 0x004fe400000f0c0f */
[----:B------:R-:W-:-:S04]  /*6e50*/  LEA R6, P0, R0, R2, 0x1 ;  /* 0x0000000200067211 */ /* 0x000fc800078008ff */
[----:B------:R-:W-:Y:S02]  /*6e60*/  LEA.HI.X R7, R0, R10, R24, 0x1, P0 ;  /* 0x0000000a00077211 */ /* 0x000fe400000f0c18 */
[----:B------:R-:W-:-:S04]  /*6e70*/  LEA R4, P0, R216, R2, 0x1 ;  /* 0x00000002d8047211 */ /* 0x000fc800078008ff */
[----:B------:R-:W-:Y:S02]  /*6e80*/  LEA.HI.X R5, R216, R10, R11, 0x1, P0 ;  /* 0x0000000ad8057211 */ /* 0x000fe400000f0c0b */
[----:B------:R-:W-:-:S04]  /*6e90*/  LEA R2, P0, R217, R2, 0x1 ;  /* 0x00000002d9027211 */ /* 0x000fc800078008ff */
[----:B------:R-:W-:Y:S02]  /*6ea0*/  LEA.HI.X R3, R217, R10, R12, 0x1, P0 ;  /* 0x0000000ad9037211 */ /* 0x000fe400000f0c0c */
[----:B------:R-:W-:-:S13]  /*6eb0*/  LOP3.LUT P0, RZ, R215, 0x2, RZ, 0xc0, !PT ;  /* 0x00000002d7ff7812 */ /* 0x000fda000780c0ff */
[----:B------:R-:W-:Y:S01]  /*6ec0*/  @!PT LDS RZ, [RZ] ;  /* 0x00000000fffff984 */ /* 0x000fe20000000800 */
[----:B------:R-:W-:Y:S01]  /*6ed0*/  @!PT LDS RZ, [RZ] ;  /* 0x00000000fffff984 */ /* 0x000fe20000000800 */
[----:B------:R-:W-:Y:S01]  /*6ee0*/  @!PT LDS RZ, [RZ] ;  /* 0x00000000fffff984 */ /* 0x000fe20000000800 */
[----:B------:R2:W-:Y:S04]  /*6ef0*/  LDGSTS.E.BYPASS.LTC128B.128 [R196+0x10080], [R8.64], !P0 ;  /* 0x1008000008c47fae */ /* 0x0005e8000c101d46 */
[----:B------:R2:W-:Y:S04]  /*6f00*/  LDGSTS.E.BYPASS.LTC128B.128 [R196+0x14080], [R6.64], !P3 ;  /* 0x1408000006c47fae */ /* 0x0005e8000d901d46 */
[----:B------:R2:W-:Y:S04]  /*6f10*/  LDGSTS.E.BYPASS.LTC128B.128 [R196+0x18080], [R4.64], !P2 ;  /* 0x1808000004c47fae */ /* 0x0005e8000d101d46 */
[----:B------:R2:W-:Y:S02]  /*6f20*/  LDGSTS.E.BYPASS.LTC128B.128 [R196+0x1c080], [R2.64], !P1 ;  /* 0x1c08000002c47fae */ /* 0x0005e4000c901d46 */
.L_x_614:
[----:B------:R-:W-:Y:S05]  /*6f30*/  BSYNC B0 ;  /* 0x0000000000007941 */ /* 0x000fea0003800000 */
.L_x_613:
[----:B------:R-:W-:Y:S05]  /*6f40*/  BRA.DIV ~URZ, `(.L_x_615) ;  /* 0x000188d27f007947 */ /* 0x000fea000b800000 */
[----:B--2---:R2:W1:Y:S04]  /*6f50*/  SHFL.IDX PT, R10, R16, 0x1, 0x181f ;  /* 0x00381f00100a7f89 */ /* 0x00446800000e0000 */
[----:B----4-:R2:W4:Y:S02]  /*6f60*/  SHFL.IDX PT, R2, R17, 0x1, 0x181f ;  /* 0x00381f0011027f89 */ /* 0x01052400000e0000 */
.L_x_796:
[----:B------:R-:W-:Y:S01]  /*6f70*/  IADD3 R3, R13, 0x20, RZ ;  /* 0x000000200d037810 */ /* 0x000fe20007ffe0ff */
[----:B------:R-:W-:Y:S01]  /*6f80*/  BSSY B0, `(.L_x_616) ;  /* 0x0000015000007945 */ /* 0x000fe20003800000 */
[----:B------:R-:W-:-:S02]  /*6f90*/  LOP3.LUT R215, R215, 0xffffffef, RZ, 0xc0, !PT ;  /* 0xffffffefd7d77812 */ /* 0x000fc400078ec0ff */
[----:B------:R-:W-:-:S13]  /*6fa0*/  ISETP.GE.AND P0, PT, R3, R43, PT ;  /* 0x0000002b0300720c */ /* 0x000fda0003f06270 */
[----:B------:R-:W-:Y:S01]  /*6fb0*/  @P0 LOP3.LUT R215, R215, 0x10, RZ, 0xfc, !PT ;  /* 0x00000010d7d70812 */ /* 0x000fe200078efcff */
[----:B------:R-:W-:Y:S05]  /*6fc0*/  @P0 BRA `(.L_x_617) ;  /* 0x0000010000000947 */ /* 0x000fea0003800000 */
[----:B----4-:R-:W-:-:S04]  /*6fd0*/  LEA R8, P0, R136, R2, 0x1 ;  /* 0x0000000288087211 */ /* 0x010fc800078008ff */
[----:B-1----:R-:W-:Y:S02]  /*6fe0*/  LEA.HI.X R9, R136, R10, R15, 0x1, P0 ;  /* 0x0000000a88097211 */ /* 0x002fe400000f0c0f */
        /* <DEDUP_REMOVED lines=14> */
.L_x_617:
[----:B------:R-:W-:Y:S05]  /*70d0*/  BSYNC B0 ;  /* 0x0000000000007941 */ /* 0x000fea0003800000 */
.L_x_616:
[----:B------:R-:W-:Y:S05]  /*70e0*/  BRA.DIV ~URZ, `(.L_x_618) ;  /* 0x000188027f007947 */ /* 0x000fea000b800000 */
[----:B-1----:R1:W2:Y:S02]  /*70f0*/  SHFL.IDX PT, R10, R16, 0x2, 0x181f ;  /* 0x00581f00100a7f89 */ /* 0x0022a400000e0000 */
.L_x_797:
[----:B------:R-:W-:Y:S05]  /*7100*/  BRA.DIV ~URZ, `(.L_x_619) ;  /* 0x000188527f007947 */ /* 0x000fea000b800000 */
[----:B----4-:R4:W1:Y:S02]  /*7110*/  SHFL.IDX PT, R2, R17, 0x2, 0x181f ;  /* 0x00581f0011027f89 */ /* 0x01086400000e0000 */
.L_x_798:
[----:B------:R-:W-:Y:S01]  /*7120*/  IADD3 R3, R13, 0x40, RZ ;  /* 0x000000400d037810 */ /* 0x000fe20007ffe0ff */
[----:B------:R-:W-:Y:S01]  /*7130*/  BSSY B0, `(.L_x_620) ;  /* 0x0000015000007945 */ /* 0x000fe20003800000 */
[----:B------:R-:W-:-:S02]  /*7140*/  LOP3.LUT R215, R215, 0xffffff7f, RZ, 0xc0, !PT ;  /* 0xffffff7fd7d77812 */ /* 0x000fc400078ec0ff */
[----:B------:R-:W-:-:S13]  /*7150*/  ISETP.GE.AND P0, PT, R3, R43, PT ;  /* 0x0000002b0300720c */ /* 0x000fda0003f06270 */
[----:B------:R-:W-:Y:S01]  /*7160*/  @P0 LOP3.LUT R215, R215, 0x80, RZ, 0xfc, !PT ;  /* 0x00000080d7d70812 */ /* 0x000fe200078efcff */
[----:B------:R-:W-:Y:S05]  /*7170*/  @P0 BRA `(.L_x_621) ;  /* 0x0000010000000947 */ /* 0x000fea0003800000 */
[----:B-1----:R-:W-:-:S04]  /*7180*/  LEA R8, P0, R136, R2, 0x1 ;  /* 0x0000000288087211 */ /* 0x002fc800078008ff */
        /* <DEDUP_REMOVED lines=15> */
.L_x_621:
[----:B------:R-:W-:Y:S05]  /*7280*/  BSYNC B0 ;  /* 0x0000000000007941 */ /* 0x000fea0003800000 */
.L_x_620:
[----:B------:R-:W-:Y:S05]  /*7290*/  BRA.DIV ~URZ, `(.L_x_622) ;  /* 0x000187327f007947 */ /* 0x000fea000b800000 */
[----:B--2---:R2:W3:Y:S04]  /*72a0*/  SHFL.IDX PT, R10, R16, 0x3, 0x181f ;  /* 0x00781f00100a7f89 */ /* 0x0044e800000e0000 */
[----:B-1----:R2:W1:Y:S02]  /*72b0*/  SHFL.IDX PT, R2, R17, 0x3, 0x181f ;  /* 0x00781f0011027f89 */ /* 0x00246400000e0000 */
.L_x_799:
[----:B------:R-:W-:Y:S01]  /*72c0*/  IADD3 R3, R13, 0x60, RZ ;  /* 0x000000600d037810 */ /* 0x000fe20007ffe0ff */
[----:B------:R-:W-:Y:S01]  /*72d0*/  IMAD.SHL.U32 R126, R108, 0x20, RZ ;  /* 0x000000206c7e7824 */ /* 0x000fe200078e00ff */
[----:B--2---:R-:W-:-:S02]  /*72e0*/  P2R R16, PR, RZ, 0x10 ;  /* 0x00000010ff107803 */ /* 0x004fc40000000000 */
[----:B------:R-:W-:Y:S02]  /*72f0*/  ISETP.GE.AND P4, PT, R3, R43, PT ;  /* 0x0000002b0300720c */ /* 0x000fe40003f86270 */
[----:B------:R-:W-:Y:S02]  /*7300*/  SHF.R.S32.HI R133, RZ, 0x1f, R108 ;  /* 0x0000001fff857819 */ /* 0x000fe4000001146c */
[----:B------:R-:W-:-:S09]  /*7310*/  P2R R80, PR, RZ, 0x10 ;  /* 0x00000010ff507803 */ /* 0x000fd20000000000 */
[----:B-1----:R-:W-:-:S04]  /*7320*/  @!P4 LEA R4, P0, R216, R2, 0x1 ;  /* 0x00000002d804c211 */ /* 0x002fc800078008ff */
[----:B---3--:R-:W-:Y:S02]  /*7330*/  @!P4 LEA.HI.X R5, R216, R10, R11, 0x1, P0 ;  /* 0x0000000ad805c211 */ /* 0x008fe400000f0c0b */
[----:B------:R-:W-:-:S04]  /*7340*/  @!P4 LEA R8, P0, R136, R2, 0x1 ;  /* 0x000000028808c211 */ /* 0x000fc800078008ff */
[----:B------:R-:W-:Y:S02]  /*7350*/  @!P4 LEA.HI.X R9, R136, R10, R15, 0x1, P0 ;  /* 0x0000000a8809c211 */ /* 0x000fe400000f0c0f */
[----:B------:R-:W-:-:S04]  /*7360*/  @!P4 LEA R6, P0, R0, R2, 0x1 ;  /* 0x000000020006c211 */ /* 0x000fc800078008ff */
[----:B------:R-:W-:Y:S02]  /*7370*/  @!P4 LEA.HI.X R7, R0, R10, R24, 0x1, P0 ;  /* 0x0000000a0007c211 */ /* 0x000fe400000f0c18 */
[----:B------:R-:W-:-:S04]  /*7380*/  @!P4 LEA R2, P0, R217, R2, 0x1 ;  /* 0x00000002d902c211 */ /* 0x000fc800078008ff */
[----:B------:R-:W-:Y:S02]  /*7390*/  @!P4 LEA.HI.X R3, R217, R10, R12, 0x1, P0 ;  /* 0x0000000ad903c211 */ /* 0x000fe400000f0c0c */
[----:B------:R-:W-:-:S13]  /*73a0*/  LOP3.LUT P0, RZ, R215, 0x2, RZ, 0xc0, !PT ;  /* 0x00000002d7ff7812 */ /* 0x000fda000780c0ff */
[----:B------:R-:W-:Y:S01]  /*73b0*/  @!PT LDS RZ, [RZ] ;  /* 0x00000000fffff984 */ /* 0x000fe20000000800 */
[----:B------:R-:W-:Y:S01]  /*73c0*/  @!PT LDS RZ, [RZ] ;  /* 0x00000000fffff984 */ /* 0x000fe20000000800 */
[----:B------:R-:W-:Y:S01]  /*73d0*/  @!PT LDS RZ, [RZ] ;  /* 0x00000000fffff984 */ /* 0x000fe20000000800 */
[----:B------:R1:W-:Y:S04]  /*73e0*/  @!P4 LDGSTS.E.BYPASS.LTC128B.128 [R218+0x13080], [R8.64], !P0 ;  /* 0x1308000008dacfae */ /* 0x0003e8000c101d46 */
[----:B------:R1:W-:Y:S04]  /*73f0*/  @!P4 LDGSTS.E.BYPASS.LTC128B.128 [R218+0x17080], [R6.64], !P3 ;  /* 0x1708000006dacfae */ /* 0x0003e8000d901d46 */
[----:B------:R1:W-:Y:S04]  /*7400*/  @!P4 LDGSTS.E.BYPASS.LTC128B.128 [R218+0x1b080], [R4.64], !P2 ;  /* 0x1b08000004dacfae */ /* 0x0003e8000d101d46 */
[----:B------:R2:W-:Y:S01]  /*7410*/  @!P4 LDGSTS.E.BYPASS.LTC128B.128 [R218+0x1f080], [R2.64], !P1 ;  /* 0x1f08000002dacfae */ /* 0x0005e2000c901d46 */
[----:B------:R-:W-:-:S03]  /*7420*/  ISETP.NE.AND P4, PT, R16, RZ, PT ;  /* 0x000000ff1000720c */ /* 0x000fc60003f85270 */
[----:B------:R-:W0:Y:S01]  /*7430*/  LDGDEPBAR ;  /* 0x00000000000079af */ /* 0x000e220000000000 */
[----:B------:R-:W-:Y:S01]  /*7440*/  WARPSYNC 0xffffffff ;  /* 0xffffffff00007948 */ /* 0x000fe20003800000 */
[----:B------:R-:W-:Y:S01]  /*7450*/  BSSY B0, `(.L_x_623) ;  /* 0x0000015000007945 */ /* 0x000fe20003800000 */
[----:B--2---:R-:W-:Y:S01]  /*7460*/  IADD3 R2, -R126, R212, -R214 ;  /* 0x000000d47e027210 */ /* 0x004fe20007ffe9d6 */
[----:B------:R-:W-:Y:S03]  /*7470*/  BAR.SYNC.DEFER_BLOCKING 0x0 ;  /* 0x0000000000007b1d */ /* 0x000fe60000010000 */
[----:B------:R-:W-:-:S13]  /*7480*/  ISETP.GE.AND P0, PT, R2, 0x1, PT ;  /* 0x000000010200780c */ /* 0x000fda0003f06270 */
[----:B------:R-:W-:Y:S05]  /*7490*/  @!P0 BRA `(.L_x_624) ;  /* 0x0000010000008947 */ /* 0x000fea0003800000 */
[----:B-1----:R-:W-:Y:S01]  /*74a0*/  IMAD R4, R133, c[0x0][0x1e0], RZ ;  /* 0x0000780085047a24 */ /* 0x002fe200078e02ff */
[----:B------:R-:W-:Y:S01]  /*74b0*/  LOP3.LUT P3, RZ, R215, 0x1, RZ, 0xc0, !PT ;  /* 0x00000001d7ff7812 */ /* 0x000fe2000786c0ff */
[----:B------:R-:W-:-:S04]  /*74c0*/  IMAD.WIDE.U32 R2, R108, c[0x0][0x1e0], RZ ;  /* 0x000078006c027a25 */ /* 0x000fc800078e00ff */
[----:B------:R-:W-:-:S04]  /*74d0*/  IMAD R4, R108, c[0x0][0x1e4], R4 ;  /* 0x000079006c047a24 */ /* 0x000fc800078e0204 */
[----:B------:R-:W-:Y:S01]  /*74e0*/  IMAD.IADD R4, R3, 0x1, R4 ;  /* 0x0000000103047824 */ /* 0x000fe200078e0204 */
[----:B------:R-:W-:-:S04]  /*74f0*/  LEA R3, P0, R2, R220, 0x5 ;  /* 0x000000dc02037211 */ /* 0x000fc800078028ff */
[----:B------:R-:W-:Y:S02]  /*7500*/  LEA.HI.X R4, R2, R219, R4, 0x5, P0 ;  /* 0x000000db02047211 */ /* 0x000fe400000f2c04 */
[----:B------:R-:W-:-:S04]  /*7510*/  LEA R2, P0, R3, c[0x0][0x1c8], 0x1 ;  /* 0x0000720003027a11 */ /* 0x000fc800078008ff */
        /* <DEDUP_REMOVED lines=8> */
.L_x_624:
[----:B-1----:R-:W-:Y:S05]  /*75a0*/  BSYNC B0 ;  /* 0x0000000000007941 */ /* 0x002fea0003800000 */
.L_x_623:
[----:B------:R-:W-:Y:S01]  /*75b0*/  ISETP.LT.AND P0, PT, RZ, c[0x0][0x27c], PT ;  /* 0x00009f00ff007a0c */ /* 0x000fe20003f01270 */
[----:B------:R-:W0:Y:S01]  /*75c0*/  LDGDEPBAR ;  /* 0x00000000000079af */ /* 0x000e220000000000 */
[----:B------:R-:W-:-:S11]  /*75d0*/  MOV R140, c[0x0][0x2c4] ;  /* 0x0000b100008c7a02 */ /* 0x000fd60000000f00 */
[----:B------:R-:W-:Y:S05]  /*75e0*/  @P0 BRA `(.L_x_625) ;  /* 0x0000002000000947 */ /* 0x000fea0003800000 */
[----:B------:R-:W-:-:S04]  /*75f0*/  DEPBAR.LE SB0, 0x1 ;  /* 0x000080400000791a */ /* 0x000fc80000000000 */
[----:B------:R-:W-:Y:S05]  /*7600*/  BRA `(.L_x_626) ;  /* 0x0000902000007947 */ /* 0x000fea0003800000 */
.L_x_625:
[----:B------:R-:W-:Y:S01]  /*7610*/  ULDC.U8 UR4, c[0x0][0x298] ;  /* 0x0000a60000047ab9 */ /* 0x000fe20000000000 */
[----:B-----5:R-:W-:Y:S01]  /*7620*/  SHF.R.S32.HI R2, RZ, 0x1f, R112 ;  /* 0x0000001fff027819 */ /* 0x020fe20000011470 */
[----:B------:R-:W-:Y:S01]  /*7630*/  IMAD.WIDE.U32 R6, R112, c[0x0][0x280], RZ ;  /* 0x0000a00070067a25 */ /* 0x000fe200078e00ff */
[----:B------:R-:W-:Y:S01]  /*7640*/  ISETP.NE.AND P0, PT, RZ, UR4, PT ;  /* 0x00000004ff007c0c */ /* 0x000fe2000bf05270 */
[----:B------:R-:W-:Y:S01]  /*7650*/  BSSY B2, `(.L_x_626) ;  /* 0x00008fd000027945 */ /* 0x000fe20003800000 */
[----:B------:R-:W-:Y:S01]  /*7660*/  IADD3 R134, R214, 0x40, RZ ;  /* 0x00000040d6867810 */ /* 0x000fe20007ffe0ff */
[----:B------:R-:W-:Y:S01]  /*7670*/  IMAD R3, R2, c[0x0][0x280], RZ ;  /* 0x0000a00002037a24 */ /* 0x000fe200078e02ff */
[----:B------:R-:W-:Y:S01]  /*7680*/  IADD3 R135, R214, 0x60, RZ ;  /* 0x00000060d6877810 */ /* 0x000fe20007ffe0ff */
[----:B------:R-:W-:Y:S02]  /*7690*/  IMAD R2, R2, c[0x0][0x290], RZ ;  /* 0x0000a40002027a24 */ /* 0x000fe400078e02ff */
[----:B------:R-:W-:-:S02]  /*76a0*/  IMAD R3, R112, c[0x0][0x284], R3 ;  /* 0x0000a10070037a24 */ /* 0x000fc400078e0203 */
[C---:B------:R-:W-:Y:S01]  /*76b0*/  IMAD R8, R112.reuse, c[0x0][0x294], R2 ;  /* 0x0000a50070087a24 */ /* 0x040fe200078e0202 */
[----:B------:R-:W-:Y:S01]  /*76c0*/  LEA R2, R237, R13, 0x5 ;  /* 0x0000000ded027211 */ /* 0x000fe200078e28ff */
[----:B------:R-:W-:Y:S01]  /*76d0*/  IMAD.WIDE.U32 R4, R112, c[0x0][0x290], RZ ;  /* 0x0000a40070047a25 */ /* 0x000fe200078e00ff */
[----:B------:R-:W-:-:S04]  /*76e0*/  IADD3 R3, R3, R7, RZ ;  /* 0x0000000703037210 */ /* 0x000fc80007ffe0ff */
[----:B------:R-:W-:Y:S01]  /*76f0*/  IADD3 R8, R8, R5, RZ ;  /* 0x0000000508087210 */ /* 0x000fe20007ffe0ff */
[----:B------:R-:W-:Y:S05]  /*7700*/  @!P0 BRA `(.L_x_627) ;  /* 0x0000464000008947 */ /* 0x000fea0003800000 */
[----:B------:R-:W-:Y:S01]  /*7710*/  ISETP.NE.AND P1, PT, R140, 0x1, PT ;  /* 0x000000018c00780c */ /* 0x000fe20003f25270 */
[----:B------:R-:W-:Y:S01]  /*7720*/  IMAD.MOV.U32 R7, RZ, RZ, R3 ;  /* 0x000000ffff077224 */ /* 0x000fe200078e0003 */
[----:B------:R-:W-:Y:S01]  /*7730*/  IADD3 R42, R156, 0x40, RZ ;  /* 0x000000409c2a7810 */ /* 0x000fe20007ffe0ff */
[----:B------:R-:W-:Y:S01]  /*7740*/  BSSY B0, `(.L_x_628) ;  /* 0x0000052000007945 */ /* 0x000fe20003800000 */
[----:B------:R-:W-:Y:S01]  /*7750*/  SHF.R.S32.HI R37, RZ, 0x1f, R158 ;  /* 0x0000001fff257819 */ /* 0x000fe2000001149e */
[----:B------:R-:W-:Y:S01]  /*7760*/  CS2R R66, SRZ ;  /* 0x0000000000427805 */ /* 0x000fe2000001ff00 */
[----:B------:R-:W-:Y:S01]  /*7770*/  SHF.R.S32.HI R35, RZ, 0x1f, R156 ;  /* 0x0000001fff237819 */ /* 0x000fe2000001149c */
[----:B------:R-:W-:Y:S01]  /*7780*/  CS2R R44, SRZ ;  /* 0x00000000002c7805 */ /* 0x000fe2000001ff00 */
[----:B------:R-:W-:Y:S01]  /*7790*/  SHF.R.S32.HI R30, RZ, 0x1f, R159 ;  /* 0x0000001fff1e7819 */ /* 0x000fe2000001149f */
[----:B------:R-:W-:Y:S01]  /*77a0*/  CS2R R38, SRZ ;  /* 0x0000000000267805 */ /* 0x000fe2000001ff00 */
[----:B------:R-:W-:Y:S01]  /*77b0*/  CS2R R26, SRZ ;  /* 0x00000000001a7805 */ /* 0x000fe2000001ff00 */
[----:B------:R-:W-:Y:S01]  /*77c0*/  CS2R R22, SRZ ;  /* 0x0000000000167805 */ /* 0x000fe2000001ff00 */
[----:B------:R-:W-:Y:S01]  /*77d0*/  CS2R R46, SRZ ;  /* 0x00000000002e7805 */ /* 0x000fe2000001ff00 */
[----:B------:R-:W-:Y:S01]  /*77e0*/  @P1 IMAD.HI.U32 R0, R2, c[0x0][0x2c8], RZ ;  /* 0x0000b20002001a27 */ /* 0x000fe200078e00ff */
[----:B------:R-:W-:Y:S01]  /*77f0*/  CS2R R40, SRZ ;  /* 0x0000000000287805 */ /* 0x000fe2000001ff00 */
[----:B------:R-:W-:Y:S01]  /*7800*/  CS2R R28, SRZ ;  /* 0x00000000001c7805 */ /* 0x000fe2000001ff00 */
[----:B------:R-:W-:Y:S01]  /*7810*/  CS2R R24, SRZ ;  /* 0x0000000000187805 */ /* 0x000fe2000001ff00 */
[----:B------:R-:W-:-:S02]  /*7820*/  SHF.R.S32.HI R33, RZ, 0x1f, R42 ;  /* 0x0000001fff217819 */ /* 0x000fc4000001142a */
[----:B------:R-:W-:Y:S02]  /*7830*/  @P1 SHF.R.U32.HI R2, RZ, c[0x0][0x2cc], R0 ;  /* 0x0000b300ff021a19 */ /* 0x000fe40000011600 */
[----:B------:R-:W-:Y:S02]  /*7840*/  LOP3.LUT P1, RZ, R215, 0x8, RZ, 0xc0, !PT ;  /* 0x00000008d7ff7812 */ /* 0x000fe4000782c0ff */
[----:B------:R-:W-:Y:S01]  /*7850*/  SHF.R.S32.HI R0, RZ, 0x1f, R2 ;  /* 0x0000001fff007819 */ /* 0x000fe20000011402 */
[----:B------:R-:W-:-:S04]  /*7860*/  IMAD.WIDE.U32 R6, R2, c[0x0][0x280], R6 ;  /* 0x0000a00002067a25 */ /* 0x000fc800078e0006 */
[----:B------:R-:W-:Y:S01]  /*7870*/  IMAD R5, R0, c[0x0][0x280], RZ ;  /* 0x0000a00000057a24 */ /* 0x000fe200078e02ff */
[----:B------:R-:W-:Y:S01]  /*7880*/  LEA R36, P0, R6, c[0x0][0x270], 0x1 ;  /* 0x00009c0006247a11 */ /* 0x000fe200078008ff */
[----:B------:R-:W-:Y:S02]  /*7890*/  IMAD R0, R0, c[0x0][0x290], RZ ;  /* 0x0000a40000007a24 */ /* 0x000fe400078e02ff */
[C---:B------:R-:W-:Y:S02]  /*78a0*/  IMAD R3, R2.reuse, c[0x0][0x284], R5 ;  /* 0x0000a10002037a24 */ /* 0x040fe400078e0205 */
[----:B------:R-:W-:Y:S02]  /*78b0*/  IMAD.MOV.U32 R5, RZ, RZ, R8 ;  /* 0x000000ffff057224 */ /* 0x000fe400078e0008 */
[----:B------:R-:W-:Y:S02]  /*78c0*/  IMAD.IADD R3, R7, 0x1, R3 ;  /* 0x0000000107037824 */ /* 0x000fe400078e0203 */
[----:B------:R-:W-:-:S03]  /*78d0*/  IMAD.WIDE.U32 R4, R2, c[0x0][0x290], R4 ;  /* 0x0000a40002047a25 */ /* 0x000fc600078e0004 */
[----:B------:R-:W-:Y:S01]  /*78e0*/  LEA.HI.X R34, R6, c[0x0][0x274], R3, 0x1, P0 ;  /* 0x00009d0006227a11 */ /* 0x000fe200000f0c03 */
[----:B------:R-:W-:Y:S01]  /*78f0*/  IMAD R2, R2, c[0x0][0x294], R0 ;  /* 0x0000a50002027a24 */ /* 0x000fe200078e0200 */
[C---:B------:R-:W-:Y:S01]  /*7900*/  LEA R32, P0, R4.reuse, c[0x0][0x288], 0x1 ;  /* 0x0000a20004207a11 */ /* 0x040fe200078008ff */
[----:B------:R1:W2:Y:S02]  /*7910*/  SHFL.IDX PT, R3, R36, RZ, 0x181f ;  /* 0x00181fff24037589 */ /* 0x0002a400000e0000 */
[----:B------:R-:W-:Y:S02]  /*7920*/  IMAD.IADD R2, R5, 0x1, R2 ;  /* 0x0000000105027824 */ /* 0x000fe400078e0202 */
[----:B------:R1:W3:Y:S03]  /*7930*/  SHFL.IDX PT, R0, R32, RZ, 0x181f ;  /* 0x00181fff20007589 */ /* 0x0002e600000e0000 */
[----:B------:R-:W-:-:S02]  /*7940*/  LEA.HI.X R31, R4, c[0x0][0x28c], R2, 0x1, P0 ;  /* 0x0000a300041f7a11 */ /* 0x000fc400000f0c02 */
[----:B------:R1:W4:Y:S04]  /*7950*/  SHFL.IDX PT, R4, R34, RZ, 0x181f ;  /* 0x00181fff22047589 */ /* 0x00032800000e0000 */
[----:B------:R1:W1:Y:S01]  /*7960*/  SHFL.IDX PT, R2, R31, RZ, 0x181f ;  /* 0x00181fff1f027589 */ /* 0x00026200000e0000 */
[----:B------:R-:W-:Y:S05]  /*7970*/  @P1 BRA `(.L_x_629) ;  /* 0x000002e000001947 */ /* 0x000fea0003800000 */
[----:B------:R-:W-:Y:S01]  /*7980*/  ISETP.GE.AND P3, PT, R156, c[0x0][0x27c], PT ;  /* 0x00009f009c007a0c */ /* 0x000fe20003f66270 */
[----:B------:R-:W-:Y:S01]  /*7990*/  CS2R R22, SRZ ;  /* 0x0000000000167805 */ /* 0x000fe2000001ff00 */
[----:B------:R-:W-:Y:S01]  /*79a0*/  ISETP.GE.AND P2, PT, R159, c[0x0][0x27c], PT ;  /* 0x00009f009f007a0c */ /* 0x000fe20003f46270 */
[----:B------:R-:W-:Y:S01]  /*79b0*/  CS2R R24, SRZ ;  /* 0x0000000000187805 */ /* 0x000fe2000001ff00 */
[----:B------:R-:W-:Y:S02]  /*79c0*/  ISETP.GE.AND P1, PT, R42, c[0x0][0x27c], PT ;  /* 0x00009f002a007a0c */ /* 0x000fe40003f26270 */
[----:B------:R-:W-:-:S07]  /*79d0*/  P2R R21, PR, RZ, 0x10 ;  /* 0x00000010ff157803 */ /* 0x000fce0000000000 */
[C---:B------:R-:W-:Y:S01]  /*79e0*/  @!P3 IMAD.SHL.U32 R6, R156.reuse, 0x2, RZ ;  /* 0x000000029c06b824 */ /* 0x040fe200078e00ff */
[----:B------:R-:W-:-:S04]  /*79f0*/  @!P3 SHF.L.U64.HI R5, R156, 0x1, R35 ;  /* 0x000000019c05b819 */ /* 0x000fc80000010223 */
[----:B--2---:R-:W-:-:S05]  /*7a00*/  @!P3 IADD3 R18, P0, R3, R6, RZ ;  /* 0x000000060312b210 */ /* 0x004fca0007f1e0ff */
[--C-:B----4-:R-:W-:Y:S01]  /*7a10*/  @!P3 IMAD.X R19, R4, 0x1, R5.reuse, P0 ;  /* 0x000000010413b824 */ /* 0x110fe200000e0605 */
[----:B---3--:R-:W-:Y:S02]  /*7a20*/  @!P3 IADD3 R16, P0, R0, R6, RZ ;  /* 0x000000060010b210 */ /* 0x008fe40007f1e0ff */
[C---:B------:R-:W-:Y:S01]  /*7a30*/  @!P2 SHF.L.U64.HI R6, R159.reuse, 0x1, R30 ;  /* 0x000000019f06a819 */ /* 0x040fe2000001021e */
[----:B------:R-:W-:Y:S01]  /*7a40*/  CS2R R26, SRZ ;  /* 0x00000000001a7805 */ /* 0x000fe2000001ff00 */
[----:B------:R-:W-:Y:S01]  /*7a50*/  CS2R R28, SRZ ;  /* 0x00000000001c7805 */ /* 0x000fe2000001ff00 */
[----:B-1----:R-:W-:Y:S01]  /*7a60*/  @!P3 IMAD.X R17, R2, 0x1, R5, P0 ;  /* 0x000000010211b824 */ /* 0x002fe200000e0605 */
[----:B------:R-:W-:Y:S01]  /*7a70*/  CS2R R38, SRZ ;  /* 0x0000000000267805 */ /* 0x000fe2000001ff00 */
[----:B------:R-:W-:Y:S01]  /*7a80*/  @!P2 IMAD.SHL.U32 R5, R159, 0x2, RZ ;  /* 0x000000029f05a824 */ /* 0x000fe200078e00ff */
[----:B------:R-:W-:Y:S01]  /*7a90*/  CS2R R40, SRZ ;  /* 0x0000000000287805 */ /* 0x000fe2000001ff00 */
[----:B------:R-:W-:Y:S01]  /*7aa0*/  CS2R R44, SRZ ;  /* 0x00000000002c7805 */ /* 0x000fe2000001ff00 */
[----:B------:R-:W-:Y:S01]  /*7ab0*/  CS2R R46, SRZ ;  /* 0x00000000002e7805 */ /* 0x000fe2000001ff00 */
[----:B------:R1:W5:Y:S01]  /*7ac0*/  @!P3 LD.E.64 R22, [R18.64] ;  /* 0x000000061216b980 */ /* 0x000362000c101b00 */
[----:B------:R-:W-:-:S03]  /*7ad0*/  @!P2 IADD3 R14, P0, R3, R5, RZ ;  /* 0x00000005030ea210 */ /* 0x000fc60007f1e0ff */
[----:B------:R1:W5:Y:S02]  /*7ae0*/  @!P3 LD.E.64 R24, [R16.64] ;  /* 0x000000061018b980 */ /* 0x000364000c101b00 */
[----:B------:R-:W-:Y:S01]  /*7af0*/  @!P2 IMAD.X R15, R4, 0x1, R6, P0 ;  /* 0x00000001040fa824 */ /* 0x000fe200000e0606 */
[----:B------:R-:W-:Y:S01]  /*7b00*/  @!P2 IADD3 R12, P0, R0, R5, RZ ;  /* 0x00000005000ca210 */ /* 0x000fe20007f1e0ff */
[----:B------:R-:W-:-:S03]  /*7b10*/  @!P1 IMAD.SHL.U32 R5, R42, 0x2, RZ ;  /* 0x000000022a059824 */ /* 0x000fc600078e00ff */
[----:B------:R1:W5:Y:S01]  /*7b20*/  @!P2 LD.E.64 R26, [R14.64] ;  /* 0x000000060e1aa980 */ /* 0x000362000c101b00 */
[----:B------:R-:W-:Y:S01]  /*7b30*/  @!P2 IMAD.X R13, R2, 0x1, R6, P0 ;  /* 0x00000001020da824 */ /* 0x000fe200000e0606 */
[----:B------:R-:W-:Y:S02]  /*7b40*/  @!P1 SHF.L.U64.HI R6, R42, 0x1, R33 ;  /* 0x000000012a069819 */ /* 0x000fe40000010221 */
[-C--:B------:R-:W-:Y:S02]  /*7b50*/  @!P1 IADD3 R10, P0, R3, R5.reuse, RZ ;  /* 0x00000005030a9210 */ /* 0x080fe40007f1e0ff */
[----:B------:R1:W5:Y:S03]  /*7b60*/  @!P2 LD.E.64 R28, [R12.64] ;  /* 0x000000060c1ca980 */ /* 0x000366000c101b00 */
[----:B------:R-:W-:Y:S01]  /*7b70*/  @!P1 IMAD.X R11, R4, 0x1, R6, P0 ;  /* 0x00000001040b9824 */ /* 0x000fe200000e0606 */
[----:B------:R-:W-:-:S04]  /*7b80*/  @!P1 IADD3 R8, P0, R0, R5, RZ ;  /* 0x0000000500089210 */ /* 0x000fc80007f1e0ff */
[----:B------:R1:W5:Y:S01]  /*7b90*/  @!P1 LD.E.64 R38, [R10.64] ;  /* 0x000000060a269980 */ /* 0x000362000c101b00 */
[----:B------:R-:W-:Y:S01]  /*7ba0*/  @!P1 IMAD.X R9, R2, 0x1, R6, P0 ;  /* 0x0000000102099824 */ /* 0x000fe200000e0606 */
[----:B------:R-:W-:-:S04]  /*7bb0*/  ISETP.GE.AND P0, PT, R158, c[0x0][0x27c], PT ;  /* 0x00009f009e007a0c */ /* 0x000fc80003f06270 */
[----:B------:R1:W5:Y:S09]  /*7bc0*/  @!P1 LD.E.64 R40, [R8.64] ;  /* 0x0000000608289980 */ /* 0x000372000c101b00 */
[C---:B------:R-:W-:Y:S01]  /*7bd0*/  @!P0 IMAD.SHL.U32 R5, R158.reuse, 0x2, RZ ;  /* 0x000000029e058824 */ /* 0x040fe200078e00ff */
[----:B------:R-:W-:-:S04]  /*7be0*/  @!P0 SHF.L.U64.HI R20, R158, 0x1, R37 ;  /* 0x000000019e148819 */ /* 0x000fc80000010225 */
[----:B------:R-:W-:-:S05]  /*7bf0*/  @!P0 IADD3 R6, P4, R3, R5, RZ ;  /* 0x0000000503068210 */ /* 0x000fca0007f9e0ff */
[----:B------:R-:W-:Y:S01]  /*7c00*/  @!P0 IMAD.X R7, R4, 0x1, R20, P4 ;  /* 0x0000000104078824 */ /* 0x000fe200020e0614 */
[----:B------:R-:W-:-:S04]  /*7c10*/  @!P0 IADD3 R4, P4, R0, R5, RZ ;  /* 0x0000000500048210 */ /* 0x000fc80007f9e0ff */
[----:B------:R1:W5:Y:S01]  /*7c20*/  @!P0 LD.E.64 R44, [R6.64] ;  /* 0x00000006062c8980 */ /* 0x000362000c101b00 */
[----:B------:R-:W-:Y:S01]  /*7c30*/  @!P0 IMAD.X R5, R2, 0x1, R20, P4 ;  /* 0x0000000102058824 */ /* 0x000fe200020e0614 */
[----:B------:R-:W-:-:S04]  /*7c40*/  ISETP.NE.AND P4, PT, R21, RZ, PT ;  /* 0x000000ff1500720c */ /* 0x000fc80003f85270 */
[----:B------:R1:W5:Y:S04]  /*7c50*/  @!P0 LD.E.64 R46, [R4.64] ;  /* 0x00000006042e8980 */ /* 0x000368000c101b00 */
.L_x_629:
[----:B------:R-:W-:Y:S05]  /*7c60*/  BSYNC B0 ;  /* 0x0000000000007941 */ /* 0x000fea0003800000 */
.L_x_628:
[----:B---3-5:R-:W-:Y:S01]  /*7c70*/  IMAD.MOV.U32 R0, RZ, RZ, R45 ;  /* 0x000000ffff007224 */ /* 0x028fe200078e002d */
[----:B------:R-:W-:Y:S01]  /*7c80*/  LOP3.LUT P0, RZ, R215, 0x10, RZ, 0xc0, !PT ;  /* 0x00000010d7ff7812 */ /* 0x000fe2000780c0ff */
[----:B-1----:R-:W-:Y:S01]  /*7c90*/  IMAD.MOV.U32 R2, RZ, RZ, R44 ;  /* 0x000000ffff027224 */ /* 0x002fe200078e002c */
[----:B------:R-:W-:Y:S01]  /*7ca0*/  MOV R5, R41 ;  /* 0x0000002900057202 */ /* 0x000fe20000000f00 */
[----:B----4-:R-:W-:Y:S01]  /*7cb0*/  IMAD.MOV.U32 R4, RZ, RZ, R38 ;  /* 0x000000ffff047224 */ /* 0x010fe200078e0026 */
[----:B------:R-:W-:Y:S01]  /*7cc0*/  PRMT R101, R101, 0x5410, R0 ;  /* 0x0000541065657816 */ /* 0x000fe20000000000 */
[----:B--2---:R-:W-:Y:S01]  /*7cd0*/  IMAD.MOV.U32 R3, RZ, RZ, R39 ;  /* 0x000000ffff037224 */ /* 0x004fe200078e0027 */
[----:B------:R-:W-:Y:S01]  /*7ce0*/  PRMT R100, R100, 0x5410, R2 ;  /* 0x0000541064647816 */ /* 0x000fe20000000002 */
[----:B------:R-:W-:Y:S01]  /*7cf0*/  IMAD.MOV.U32 R0, RZ, RZ, R27 ;  /* 0x000000ffff007224 */ /* 0x000fe200078e001b */
[----:B------:R-:W-:Y:S01]  /*7d00*/  MOV R2, R26 ;  /* 0x0000001a00027202 */ /* 0x000fe20000000f00 */
[----:B------:R-:W-:Y:S01]  /*7d10*/  IMAD.MOV.U32 R6, RZ, RZ, R40 ;  /* 0x000000ffff067224 */ /* 0x000fe200078e0028 */
[----:B------:R-:W-:Y:S01]  /*7d20*/  PRMT R97, R4, 0x5410, R3 ;  /* 0x0000541004617816 */ /* 0x000fe20000000003 */
[----:B------:R-:W-:Y:S01]  /*7d30*/  IMAD.MOV.U32 R4, RZ, RZ, R22 ;  /* 0x000000ffff047224 */ /* 0x000fe200078e0016 */
        /* <DEDUP_REMOVED lines=11> */
[----:B------:R1:W2:Y:S01]  /*7df0*/  SHFL.IDX PT, R4, R34, 0x1, 0x181f ;  /* 0x00381f0022047f89 */ /* 0x0002a200000e0000 */
[----:B------:R-:W-:Y:S01]  /*7e00*/  MOV R6, R24 ;  /* 0x0000001800067202 */ /* 0x000fe20000000f00 */
[----:B------:R-:W-:Y:S01]  /*7e10*/  BSSY B0, `(.L_x_630) ;  /* 0x000003c000007945 */ /* 0x000fe20003800000 */
[----:B------:R-:W-:Y:S01]  /*7e20*/  PRMT R94, R8, 0x5410, R7 ;  /* 0x00005410085e7816 */ /* 0x000fe20000000007 */
[----:B------:R1:W3:Y:S01]  /*7e30*/  SHFL.IDX PT, R3, R36, 0x1, 0x181f ;  /* 0x00381f0024037f89 */ /* 0x0002e200000e0000 */
[----:B------:R-:W-:Y:S01]  /*7e40*/  PRMT R92, R6, 0x5410, R5 ;  /* 0x00005410065c7816 */ /* 0x000fe20000000005 */
[----:B------:R-:W-:Y:S01]  /*7e50*/  CS2R R56, SRZ ;  /* 0x0000000000387805 */ /* 0x000fe2000001ff00 */
[----:B------:R-:W-:Y:S01]  /*7e60*/  CS2R R52, SRZ ;  /* 0x0000000000347805 */ /* 0x000fe2000001ff00 */
[----:B------:R1:W4:Y:S01]  /*7e70*/  SHFL.IDX PT, R2, R31, 0x1, 0x181f ;  /* 0x00381f001f027f89 */ /* 0x00032200000e0000 */
[----:B------:R-:W-:Y:S01]  /*7e80*/  CS2R R48, SRZ ;  /* 0x0000000000307805 */ /* 0x000fe2000001ff00 */
[----:B------:R-:W-:Y:S01]  /*7e90*/  CS2R R60, SRZ ;  /* 0x00000000003c7805 */ /* 0x000fe2000001ff00 */
[----:B------:R-:W-:Y:S01]  /*7ea0*/  CS2R R58, SRZ ;  /* 0x00000000003a7805 */ /* 0x000fe2000001ff00 */
[----:B------:R1:W1:Y:S01]  /*7eb0*/  SHFL.IDX PT, R0, R32, 0x1, 0x181f ;  /* 0x00381f0020007f89 */ /* 0x00026200000e0000 */
[----:B------:R-:W-:Y:S01]  /*7ec0*/  CS2R R54, SRZ ;  /* 0x0000000000367805 */ /* 0x000fe2000001ff00 */
[----:B------:R-:W-:Y:S01]  /*7ed0*/  CS2R R50, SRZ ;  /* 0x0000000000327805 */ /* 0x000fe2000001ff00 */
[----:B------:R-:W-:Y:S05]  /*7ee0*/  @P0 BRA `(.L_x_631) ;  /* 0x000002e000000947 */ /* 0x000fea0003800000 */
[----:B------:R-:W-:Y:S01]  /*7ef0*/  ISETP.GE.AND P3, PT, R156, c[0x0][0x27c], PT ;  /* 0x00009f009c007a0c */ /* 0x000fe20003f66270 */
[----:B------:R-:W-:Y:S01]  /*7f00*/  CS2R R48, SRZ ;  /* 0x0000000000307805 */ /* 0x000fe2000001ff00 */
[----:B------:R-:W-:Y:S01]  /*7f10*/  ISETP.GE.AND P2, PT, R159, c[0x0][0x27c], PT ;  /* 0x00009f009f007a0c */ /* 0x000fe20003f46270 */
[----:B------:R-:W-:Y:S01]  /*7f20*/  CS2R R50, SRZ ;  /* 0x0000000000327805 */ /* 0x000fe2000001ff00 */
[----:B------:R-:W-:-:S02]  /*7f30*/  ISETP.GE.AND P1, PT, R42, c[0x0][0x27c], PT ;  /* 0x00009f002a007a0c */ /* 0x000fc40003f26270 */
[----:B------:R-:W-:-:S07]  /*7f40*/  P2R R21, PR, RZ, 0x10 ;  /* 0x00000010ff157803 */ /* 0x000fce0000000000 */
[C---:B------:R-:W-:Y:S01]  /*7f50*/  @!P3 IMAD.SHL.U32 R5, R156.reuse, 0x2, RZ ;  /* 0x000000029c05b824 */ /* 0x040fe200078e00ff */
[----:B------:R-:W-:-:S04]  /*7f60*/  @!P3 SHF.L.U64.HI R6, R156, 0x1, R35 ;  /* 0x000000019c06b819 */ /* 0x000fc80000010223 */
[----:B---3--:R-:W-:-:S05]  /*7f70*/  @!P3 IADD3 R18, P0, R3, R5, RZ ;  /* 0x000000050312b210 */ /* 0x008fca0007f1e0ff */
[--C-:B--2---:R-:W-:Y:S01]  /*7f80*/  @!P3 IMAD.X R19, R4, 0x1, R6.reuse, P0 ;  /* 0x000000010413b824 */ /* 0x104fe200000e0606 */
[----:B-1----:R-:W-:Y:S01]  /*7f90*/  @!P3 IADD3 R16, P0, R0, R5, RZ ;  /* 0x000000050010b210 */ /* 0x002fe20007f1e0ff */
[C---:B------:R-:W-:Y:S01]  /*7fa0*/  @!P2 IMAD.SHL.U32 R5, R159.reuse, 0x2, RZ ;  /* 0x000000029f05a824 */ /* 0x040fe200078e00ff */
[----:B------:R-:W-:Y:S01]  /*7fb0*/  CS2R R52, SRZ ;  /* 0x0000000000347805 */ /* 0x000fe2000001ff00 */
[----:B------:R-:W-:Y:S01]  /*7fc0*/  CS2R R54, SRZ ;  /* 0x0000000000367805 */ /* 0x000fe2000001ff00 */
[----:B------:R-:W-:Y:S01]  /*7fd0*/  CS2R R56, SRZ ;  /* 0x0000000000387805 */ /* 0x000fe2000001ff00 */
[----:B----4-:R-:W-:Y:S01]  /*7fe0*/  @!P3 IMAD.X R17, R2, 0x1, R6, P0 ;  /* 0x000000010211b824 */ /* 0x010fe200000e0606 */
[----:B------:R-:W-:Y:S01]  /*7ff0*/  @!P2 SHF.L.U64.HI R6, R159, 0x1, R30 ;  /* 0x000000019f06a819 */ /* 0x000fe2000001021e */
[----:B------:R-:W-:Y:S01]  /*8000*/  CS2R R58, SRZ ;  /* 0x00000000003a7805 */ /* 0x000fe2000001ff00 */
[CC--:B------:R-:W-:Y:S01]  /*8010*/  @!P2 IADD3 R14, P0, R3.reuse, R5.reuse, RZ ;  /* 0x00000005030ea210 */ /* 0x0c0fe20007f1e0ff */
[----:B------:R-:W-:Y:S01]  /*8020*/  CS2R R66, SRZ ;  /* 0x0000000000427805 */ /* 0x000fe2000001ff00 */
[----:B------:R-:W-:Y:S01]  /*8030*/  CS2R R60, SRZ ;  /* 0x00000000003c7805 */ /* 0x000fe2000001ff00 */
[----:B------:R1:W5:Y:S02]  /*8040*/  @!P3 LD.E.64 R48, [R18.64] ;  /* 0x000000061230b980 */ /* 0x000364000c101b00 */
[--C-:B------:R-:W-:Y:S01]  /*8050*/  @!P2 IMAD.X R15, R4, 0x1, R6.reuse, P0 ;  /* 0x00000001040fa824 */ /* 0x100fe200000e0606 */
[----:B------:R-:W-:Y:S01]  /*8060*/  @!P2 IADD3 R12, P0, R0, R5, RZ ;  /* 0x00000005000ca210 */ /* 0x000fe20007f1e0ff */
[----:B------:R-:W-:Y:S01]  /*8070*/  @!P1 IMAD.SHL.U32 R5, R42, 0x2, RZ ;  /* 0x000000022a059824 */ /* 0x000fe200078e00ff */
[----:B------:R1:W5:Y:S03]  /*8080*/  @!P3 LD.E.64 R50, [R16.64] ;  /* 0x000000061032b980 */ /* 0x000366000c101b00 */
[----:B------:R-:W-:Y:S01]  /*8090*/  @!P2 IMAD.X R13, R2, 0x1, R6, P0 ;  /* 0x00000001020da824 */ /* 0x000fe200000e0606 */
[----:B------:R-:W-:Y:S01]  /*80a0*/  @!P1 SHF.L.U64.HI R6, R42, 0x1, R33 ;  /* 0x000000012a069819 */ /* 0x000fe20000010221 */
[----:B------:R1:W5:Y:S01]  /*80b0*/  @!P2 LD.E.64 R52, [R14.64] ;  /* 0x000000060e34a980 */ /* 0x000362000c101b00 */
[----:B------:R-:W-:-:S03]  /*80c0*/  @!P1 IADD3 R10, P0, R3, R5, RZ ;  /* 0x00000005030a9210 */ /* 0x000fc60007f1e0ff */
[----:B------:R1:W5:Y:S02]  /*80d0*/  @!P2 LD.E.64 R54, [R12.64] ;  /* 0x000000060c36a980 */ /* 0x000364000c101b00 */
        /* <DEDUP_REMOVED lines=15> */
.L_x_631:
[----:B------:R-:W-:Y:S05]  /*81d0*/  BSYNC B0 ;  /* 0x0000000000007941 */ /* 0x000fea0003800000 */
.L_x_630:
[----:B-12--5:R-:W-:Y:S01]  /*81e0*/  IMAD.MOV.U32 R4, RZ, RZ, R66 ;  /* 0x000000ffff047224 */ /* 0x026fe200078e0042 */
[----:B------:R-:W-:Y:S01]  /*81f0*/  LOP3.LUT P0, RZ, R215, 0x80, RZ, 0xc0, !PT ;  /* 0x00000080d7ff7812 */ /* 0x000fe2000780c0ff */
[----:B----4-:R-:W-:Y:S01]  /*8200*/  IMAD.MOV.U32 R2, RZ, RZ, R56 ;  /* 0x000000ffff027224 */ /* 0x010fe200078e0038 */
[----:B------:R-:W-:Y:S01]  /*8210*/  MOV R7, R55 ;  /* 0x0000003700077202 */ /* 0x000fe20000000f00 */
[----:B------:R-:W-:Y:S01]  /*8220*/  IMAD.MOV.U32 R0, RZ, RZ, R57 ;  /* 0x000000ffff007224 */ /* 0x000fe200078e0039 */
[----:B------:R-:W-:Y:S01]  /*8230*/  PRMT R107, R107, 0x5410, R4 ;  /* 0x000054106b6b7816 */ /* 0x000fe20000000004 */
[----:B---3--:R-:W-:Y:S01]  /*8240*/  IMAD.MOV.U32 R3, RZ, RZ, R67 ;  /* 0x000000ffff037224 */ /* 0x008fe200078e0043 */
[----:B------:R-:W-:Y:S01]  /*8250*/  BSSY B0, `(.L_x_632) ;  /* 0x0000053000007945 */ /* 0x000fe20003800000 */
        /* <DEDUP_REMOVED lines=18> */
[----:B------:R1:W2:Y:S01]  /*8380*/  SHFL.IDX PT, R4, R34, 0x2, 0x181f ;  /* 0x00581f0022047f89 */ /* 0x0002a200000e0000 */
[----:B------:R-:W-:Y:S01]  /*8390*/  PRMT R104, R2, 0x5410, R0 ;  /* 0x0000541002687816 */ /* 0x000fe20000000000 */
[----:B------:R-:W-:Y:S01]  /*83a0*/  CS2R R90, SRZ ;  /* 0x00000000005a7805 */ /* 0x000fe2000001ff00 */
[----:B------:R-:W-:Y:S01]  /*83b0*/  PRMT R102, R8, 0x5410, R7 ;  /* 0x0000541008667816 */ /* 0x000fe20000000007 */
[----:B------:R1:W3:Y:S01]  /*83c0*/  SHFL.IDX PT, R3, R36, 0x2, 0x181f ;  /* 0x00581f0024037f89 */ /* 0x0002e200000e0000 */
[----:B------:R-:W-:Y:S01]  /*83d0*/  PRMT R98, R6, 0x7610, R98 ;  /* 0x0000761006627816 */ /* 0x000fe20000000062 */
[----:B------:R-:W-:Y:S01]  /*83e0*/  CS2R R76, SRZ ;  /* 0x00000000004c7805 */ /* 0x000fe2000001ff00 */
[----:B------:R-:W-:Y:S01]  /*83f0*/  PRMT R99, R5, 0x7610, R99 ;  /* 0x0000761005637816 */ /* 0x000fe20000000063 */
[----:B------:R1:W4:Y:S01]  /*8400*/  SHFL.IDX PT, R2, R31, 0x2, 0x181f ;  /* 0x00581f001f027f89 */ /* 0x00032200000e0000 */
[----:B------:R-:W-:Y:S01]  /*8410*/  CS2R R72, SRZ ;  /* 0x0000000000487805 */ /* 0x000fe2000001ff00 */
[----:B------:R-:W-:Y:S01]  /*8420*/  CS2R R68, SRZ ;  /* 0x0000000000447805 */ /* 0x000fe2000001ff00 */
[----:B------:R-:W-:Y:S01]  /*8430*/  CS2R R62, SRZ ;  /* 0x00000000003e7805 */ /* 0x000fe2000001ff00 */
[----:B------:R1:W1:Y:S01]  /*8440*/  SHFL.IDX PT, R0, R32, 0x2, 0x181f ;  /* 0x00581f0020007f89 */ /* 0x00026200000e0000 */
[----:B------:R-:W-:Y:S01]  /*8450*/  CS2R R78, SRZ ;  /* 0x00000000004e7805 */ /* 0x000fe2000001ff00 */
[----:B------:R-:W-:Y:S01]  /*8460*/  CS2R R74, SRZ ;  /* 0x00000000004a7805 */ /* 0x000fe2000001ff00 */
        /* <DEDUP_REMOVED lines=49> */
.L_x_633:
[----:B------:R-:W-:Y:S05]  /*8780*/  BSYNC B0 ;  /* 0x0000000000007941 */ /* 0x000fea0003800000 */
.L_x_632:
[----:B----45:R-:W-:Y:S01]  /*8790*/  IMAD.MOV.U32 R2, RZ, RZ, R76 ;  /* 0x000000ffff027224 */ /* 0x030fe200078e004c */
[----:B------:R-:W-:Y:S01]  /*87a0*/  ISETP.NE.AND P0, PT, R80, RZ, PT ;  /* 0x000000ff5000720c */ /* 0x000fe20003f05270 */
[----:B-1----:R-:W-:Y:S01]  /*87b0*/  IMAD.MOV.U32 R0, RZ, RZ, R77 ;  /* 0x000000ffff007224 */ /* 0x002fe200078e004d */
[----:B------:R-:W-:Y:S01]  /*87c0*/  MOV R5, R75 ;  /* 0x0000004b00057202 */ /* 0x000fe20000000f00 */
[----:B--2---:R-:W-:Y:S01]  /*87d0*/  IMAD.MOV.U32 R4, RZ, RZ, R72 ;  /* 0x000000ffff047224 */ /* 0x004fe200078e0048 */
[----:B------:R-:W-:Y:S01]  /*87e0*/  BSSY B0, `(.L_x_634) ;  /* 0x0000050000007945 */ /* 0x000fe20003800000 */
[----:B---3--:R-:W-:Y:S01]  /*87f0*/  IMAD.MOV.U32 R3, RZ, RZ, R73 ;  /* 0x000000ffff037224 */ /* 0x008fe200078e0049 */
        /* <DEDUP_REMOVED lines=12> */
[----:B------:R1:W2:Y:S01]  /*88c0*/  SHFL.IDX PT, R4, R34, 0x3, 0x181f ;  /* 0x00781f0022047f89 */ /* 0x0002a200000e0000 */
[----:B------:R-:W-:Y:S01]  /*88d0*/  IMAD.MOV.U32 R7, RZ, RZ, R71 ;  /* 0x000000ffff077224 */ /* 0x000fe200078e0047 */
[----:B------:R-:W-:Y:S01]  /*88e0*/  PRMT R109, R3, 0x7610, R109 ;  /* 0x00007610036d7816 */ /* 0x000fe2000000006d */
[----:B------:R-:W-:Y:S01]  /*88f0*/  CS2R R84, SRZ ;  /* 0x0000000000547805 */ /* 0x000fe2000001ff00 */
[----:B------:R-:W-:Y:S01]  /*8900*/  PRMT R112, R2, 0x5410, R0 ;  /* 0x0000541002707816 */ /* 0x000fe20000000000 */
[----:B------:R-:W3:Y:S01]  /*8910*/  SHFL.IDX PT, R3, R36, 0x3, 0x181f ;  /* 0x00781f0024037f89 */ /* 0x000ee200000e0000 */
[----:B------:R-:W-:Y:S01]  /*8920*/  CS2R R80, SRZ ;  /* 0x0000000000507805 */ /* 0x000fe2000001ff00 */
[----:B------:R-:W-:Y:S01]  /*8930*/  CS2R R18, SRZ ;  /* 0x0000000000127805 */ /* 0x000fe2000001ff00 */
[----:B------:R-:W-:Y:S01]  /*8940*/  CS2R R88, SRZ ;  /* 0x0000000000587805 */ /* 0x000fe2000001ff00 */
[----:B------:R4:W2:Y:S01]  /*8950*/  SHFL.IDX PT, R2, R31, 0x3, 0x181f ;  /* 0x00781f001f027f89 */ /* 0x0008a200000e0000 */
[----:B------:R-:W-:Y:S01]  /*8960*/  CS2R R86, SRZ ;  /* 0x0000000000567805 */ /* 0x000fe2000001ff00 */
[----:B------:R-:W-:Y:S01]  /*8970*/  CS2R R82, SRZ ;  /* 0x0000000000527805 */ /* 0x000fe2000001ff00 */
[----:B------:R-:W-:Y:S01]  /*8980*/  CS2R R20, SRZ ;  /* 0x0000000000147805 */ /* 0x000fe2000001ff00 */
[----:B------:R2:W3:Y:S01]  /*8990*/  SHFL.IDX PT, R0, R32, 0x3, 0x181f ;  /* 0x00781f0020007f89 */ /* 0x0004e200000e0000 */
[----:B-1----:R-:W-:Y:S01]  /*89a0*/  PRMT R34, R6, 0x5410, R5 ;  /* 0x0000541006227816 */ /* 0x002fe20000000005 */
[----:B------:R-:W-:Y:S01]  /*89b0*/  IMAD.MOV.U32 R5, RZ, RZ, R65 ;  /* 0x000000ffff057224 */ /* 0x000fe200078e0041 */
[----:B------:R-:W-:-:S04]  /*89c0*/  MOV R6, R64 ;  /* 0x0000004000067202 */ /* 0x000fc80000000f00 */
[----:B----4-:R-:W-:Y:S02]  /*89d0*/  PRMT R31, R6, 0x5410, R5 ;  /* 0x00005410061f7816 */ /* 0x010fe40000000005 */
[----:B--2---:R-:W-:Y:S01]  /*89e0*/  PRMT R32, R8, 0x5410, R7 ;  /* 0x0000541008207816 */ /* 0x004fe20000000007 */
[----:B------:R-:W-:Y:S05]  /*89f0*/  @P0 BRA `(.L_x_635) ;  /* 0x000002e000000947 */ /* 0x000fea0003800000 */
[----:B---3--:R-:W-:Y:S01]  /*8a00*/  ISETP.GE.AND P3, PT, R159, c[0x0][0x27c], PT ;  /* 0x00009f009f007a0c */ /* 0x008fe20003f66270 */
[----:B------:R-:W-:Y:S01]  /*8a10*/  CS2R R80, SRZ ;  /* 0x0000000000507805 */ /* 0x000fe2000001ff00 */
[----:B------:R-:W-:Y:S01]  /*8a20*/  ISETP.GE.AND P1, PT, R42, c[0x0][0x27c], PT ;  /* 0x00009f002a007a0c */ /* 0x000fe20003f26270 */
[----:B------:R-:W-:Y:S01]  /*8a30*/  CS2R R82, SRZ ;  /* 0x0000000000527805 */ /* 0x000fe2000001ff00 */
[----:B------:R-:W-:Y:S02]  /*8a40*/  ISETP.GE.AND P2, PT, R156, c[0x0][0x27c], PT ;  /* 0x00009f009c007a0c */ /* 0x000fe40003f46270 */
[----:B------:R-:W-:-:S07]  /*8a50*/  P2R R21, PR, RZ, 0x10 ;  /* 0x00000010ff157803 */ /* 0x000fce0000000000 */
[C---:B------:R-:W-:Y:S01]  /*8a60*/  @!P3 IMAD.SHL.U32 R5, R159.reuse, 0x2, RZ ;  /* 0x000000029f05b824 */ /* 0x040fe200078e00ff */
[----:B------:R-:W-:-:S04]  /*8a70*/  @!P3 SHF.L.U64.HI R6, R159, 0x1, R30 ;  /* 0x000000019f06b819 */ /* 0x000fc8000001021e */
[----:B------:R-:W-:-:S05]  /*8a80*/  @!P3 IADD3 R18, P0, R3, R5, RZ ;  /* 0x000000050312b210 */ /* 0x000fca0007f1e0ff */
[--C-:B------:R-:W-:Y:S01]  /*8a90*/  @!P3 IMAD.X R19, R4, 0x1, R6.reuse, P0 ;  /* 0x000000010413b824 */ /* 0x100fe200000e0606 */
[----:B------:R-:W-:Y:S01]  /*8aa0*/  @!P3 IADD3 R16, P0, R0, R5, RZ ;  /* 0x000000050010b210 */ /* 0x000fe20007f1e0ff */
[----:B------:R-:W-:Y:S01]  /*8ab0*/  @!P1 IMAD.SHL.U32 R5, R42, 0x2, RZ ;  /* 0x000000022a059824 */ /* 0x000fe200078e00ff */
[----:B------:R-:W-:Y:S01]  /*8ac0*/  CS2R R84, SRZ ;  /* 0x0000000000547805 */ /* 0x000fe2000001ff00 */
[----:B------:R-:W-:Y:S01]  /*8ad0*/  CS2R R86, SRZ ;  /* 0x0000000000567805 */ /* 0x000fe2000001ff00 */
[----:B------:R1:W5:Y:S01]  /*8ae0*/  @!P3 LD.E.64 R80, [R18.64] ;  /* 0x000000061250b980 */ /* 0x000362000c101b00 */
[----:B------:R-:W-:Y:S01]  /*8af0*/  @!P3 IMAD.X R17, R2, 0x1, R6, P0 ;  /* 0x000000010211b824 */ /* 0x000fe200000e0606 */
[----:B------:R-:W-:Y:S02]  /*8b00*/  @!P1 SHF.L.U64.HI R6, R42, 0x1, R33 ;  /* 0x000000012a069819 */ /* 0x000fe40000010221 */
[-C--:B------:R-:W-:Y:S01]  /*8b10*/  @!P1 IADD3 R14, P0, R3, R5.reuse, RZ ;  /* 0x00000005030e9210 */ /* 0x080fe20007f1e0ff */
[----:B------:R-:W-:Y:S01]  /*8b20*/  CS2R R90, SRZ ;  /* 0x00000000005a7805 */ /* 0x000fe2000001ff00 */
[----:B------:R-:W-:Y:S01]  /*8b30*/  CS2R R88, SRZ ;  /* 0x0000000000587805 */ /* 0x000fe2000001ff00 */
        /* <DEDUP_REMOVED lines=10> */
[----:B------:R-:W-:-:S05]  /*8be0*/  @!P2 IADD3 R8, P0, R0, R5, RZ ;  /* 0x000000050008a210 */ /* 0x000fca0007f1e0ff */
[----:B------:R-:W-:Y:S01]  /*8bf0*/  @!P2 IMAD.X R9, R2, 0x1, R6, P0 ;  /* 0x000000010209a824 */ /* 0x000fe200000e0606 */
[----:B------:R-:W-:-:S13]  /*8c00*/  ISETP.GE.AND P0, PT, R158, c[0x0][0x27c], PT ;  /* 0x00009f009e007a0c */ /* 0x000fda0003f06270 */
[C---:B------:R-:W-:Y:S01]  /*8c10*/  @!P0 IMAD.SHL.U32 R5, R158.reuse, 0x2, RZ ;  /* 0x000000029e058824 */ /* 0x040fe200078e00ff */
[----:B------:R-:W-:-:S04]  /*8c20*/  @!P0 SHF.L.U64.HI R20, R158, 0x1, R37 ;  /* 0x000000019e148819 */ /* 0x000fc80000010225 */
[----:B------:R-:W-:-:S05]  /*8c30*/  @!P0 IADD3 R6, P4, R3, R5, RZ ;  /* 0x0000000503068210 */ /* 0x000fca0007f9e0ff */
[----:B------:R-:W-:Y:S01]  /*8c40*/  @!P0 IMAD.X R7, R4, 0x1, R20, P4 ;  /* 0x0000000104078824 */ /* 0x000fe200020e0614 */
[----:B------:R-:W-:Y:S01]  /*8c50*/  @!P0 IADD3 R4, P4, R0, R5, RZ ;  /* 0x0000000500048210 */ /* 0x000fe20007f9e0ff */
[----:B-1----:R-:W-:-:S03]  /*8c60*/  CS2R R18, SRZ ;  /* 0x0000000000127805 */ /* 0x002fc6000001ff00 */
[----:B------:R2:W5:Y:S01]  /*8c70*/  @!P0 LD.E.64 R90, [R6.64] ;  /* 0x00000006065a8980 */ /* 0x000562000c101b00 */
[----:B------:R-:W-:Y:S01]  /*8c80*/  @!P0 IMAD.X R5, R2, 0x1, R20, P4 ;  /* 0x0000000102058824 */ /* 0x000fe200020e0614 */
[----:B------:R-:W-:Y:S02]  /*8c90*/  ISETP.NE.AND P4, PT, R21, RZ, PT ;  /* 0x000000ff1500720c */ /* 0x000fe40003f85270 */
[----:B------:R-:W-:Y:S01]  /*8ca0*/  CS2R R20, SRZ ;  /* 0x0000000000147805 */ /* 0x000fe2000001ff00 */
[----:B------:R2:W5:Y:S04]  /*8cb0*/  @!P2 LD.E.64 R18, [R10.64] ;  /* 0x000000060a12a980 */ /* 0x000568000c101b00 */
[----:B------:R2:W5:Y:S04]  /*8cc0*/  @!P0 LD.E.64 R88, [R4.64] ;  /* 0x0000000604588980 */ /* 0x000568000c101b00 */
[----:B------:R2:W5:Y:S02]  /*8cd0*/  @!P2 LD.E.64 R20, [R8.64] ;  /* 0x000000060814a980 */ /* 0x000564000c101b00 */
.L_x_635:
[----:B---3--:R-:W-:Y:S05]  /*8ce0*/  BSYNC B0 ;  /* 0x0000000000007941 */ /* 0x008fea0003800000 */
.L_x_634:
[----:B-----5:R-:W-:Y:S01]  /*8cf0*/  IMAD.MOV.U32 R0, RZ, RZ, R90 ;  /* 0x000000ffff007224 */ /* 0x020fe200078e005a */
[----:B------:R-:W-:-:S04]  /*8d00*/  DEPBAR.LE SB0, 0x1 ;  /* 0x000080400000791a */ /* 0x000fc80000000000 */
[----:B--2---:R-:W-:Y:S01]  /*8d10*/  IMAD.MOV.U32 R4, RZ, RZ, R91 ;  /* 0x000000ffff047224 */ /* 0x004fe200078e005b */
[----:B------:R-:W-:Y:S01]  /*8d20*/  BSSY B1, `(.L_x_636) ;  /* 0x00000d4000017945 */ /* 0x000fe20003800000 */
[----:B------:R-:W-:Y:S02]  /*8d30*/  IMAD.MOV.U32 R3, RZ, RZ, R84 ;  /* 0x000000ffff037224 */ /* 0x000fe400078e0054 */
[----:B------:R-:W-:Y:S01]  /*8d40*/  IMAD.MOV.U32 R2, RZ, RZ, R85 ;  /* 0x000000ffff027224 */ /* 0x000fe200078e0055 */
[----:B------:R-:W-:Y:S01]  /*8d50*/  PRMT R116, R0, 0x5410, R4 ;  /* 0x0000541000747816 */ /* 0x000fe20000000004 */
[----:B------:R-:W-:Y:S01]  /*8d60*/  IMAD.MOV.U32 R4, RZ, RZ, R81 ;  /* 0x000000ffff047224 */ /* 0x000fe200078e0051 */
[----:B------:R-:W-:Y:S02]  /*8d70*/  MOV R0, R80 ;  /* 0x0000005000007202 */ /* 0x000fe40000000f00 */
[----:B------:R-:W-:Y:S01]  /*8d80*/  PRMT R114, R3, 0x5410, R2 ;  /* 0x0000541003727816 */ /* 0x000fe20000000002 */
[----:B------:R-:W-:Y:S01]  /*8d90*/  IMAD.MOV.U32 R3, RZ, RZ, R18 ;  /* 0x000000ffff037224 */ /* 0x000fe200078e0012 */
[----:B------:R-:W-:Y:S01]  /*8da0*/  PRMT R37, R0, 0x7610, R37 ;  /* 0x0000761000257816 */ /* 0x000fe20000000025 */
[----:B------:R-:W-:Y:S01]  /*8db0*/  IMAD.MOV.U32 R2, RZ, RZ, R19 ;  /* 0x000000ffff027224 */ /* 0x000fe200078e0013 */
[----:B------:R-:W-:-:S02]  /*8dc0*/  MOV R0, R88 ;  /* 0x0000005800007202 */ /* 0x000fc40000000f00 */
[----:B------:R-:W-:Y:S01]  /*8dd0*/  PRMT R37, R37, 0x5410, R4 ;  /* 0x0000541025257816 */ /* 0x000fe20000000004 */
[----:B------:R-:W-:Y:S01]  /*8de0*/  IMAD.IADD R4, R43, 0x1, -R225 ;  /* 0x000000012b047824 */ /* 0x000fe200078e0ae1 */
[----:B------:R-:W-:Y:S01]  /*8df0*/  PRMT R35, R3, 0x5410, R2 ;  /* 0x0000541003237816 */ /* 0x000fe20000000002 */
[----:B------:R-:W-:Y:S01]  /*8e00*/  IMAD.MOV.U32 R3, RZ, RZ, R89 ;  /* 0x000000ffff037224 */ /* 0x000fe200078e0059 */
[----:B------:R-:W-:Y:S01]  /*8e10*/  PRMT R115, R0, 0x7610, R115 ;  /* 0x0000761000737816 */ /* 0x000fe20000000073 */
[----:B------:R-:W-:Y:S01]  /*8e20*/  IMAD.MOV.U32 R2, RZ, RZ, R86 ;  /* 0x000000ffff027224 */ /* 0x000fe200078e0056 */
[----:B------:R-:W-:Y:S01]  /*8e30*/  IMNMX R30, R4, 0x80, PT ;  /* 0x00000080041e7817 */ /* 0x000fe20003800200 */
[----:B------:R-:W-:Y:S01]  /*8e40*/  IMAD.MOV.U32 R4, RZ, RZ, R82 ;  /* 0x000000ffff047224 */ /* 0x000fe200078e0052 */
[----:B------:R-:W-:Y:S01]  /*8e50*/  MOV R0, R87 ;  /* 0x0000005700007202 */ /* 0x000fe20000000f00 */
[----:B------:R-:W-:Y:S01]  /*8e60*/  BAR.SYNC.DEFER_BLOCKING 0x0 ;  /* 0x0000000000007b1d */ /* 0x000fe20000010000 */
[----:B------:R-:W-:-:S02]  /*8e70*/  ISETP.GE.AND P0, PT, R214, R30, PT ;  /* 0x0000001ed600720c */ /* 0x000fc40003f06270 */
[----:B------:R-:W-:Y:S01]  /*8e80*/  PRMT R115, R115, 0x5410, R3 ;  /* 0x0000541073737816 */ /* 0x000fe20000000003 */
[----:B------:R-:W-:Y:S01]  /*8e90*/  IMAD.MOV.U32 R3, RZ, RZ, R83 ;  /* 0x000000ffff037224 */ /* 0x000fe200078e0053 */
[----:B------:R-:W-:Y:S01]  /*8ea0*/  PRMT R43, R2, 0x5410, R0 ;  /* 0x00005410022b7816 */ /* 0x000fe20000000000 */
[----:B------:R-:W-:Y:S01]  /*8eb0*/  IMAD.MOV.U32 R0, RZ, RZ, R21 ;  /* 0x000000ffff007224 */ /* 0x000fe200078e0015 */
[----:B------:R-:W-:Y:S02]  /*8ec0*/  MOV R2, R20 ;  /* 0x0000001400027202 */ /* 0x000fe40000000f00 */
[----:B------:R-:W-:Y:S02]  /*8ed0*/  PRMT R36, R4, 0x5410, R3 ;  /* 0x0000541004247816 */ /* 0x000fe40000000003 */
[----:B------:R-:W-:-:S03]  /*8ee0*/  PRMT R33, R2, 0x5410, R0 ;  /* 0x0000541002217816 */ /* 0x000fc60000000000 */
[----:B------:R-:W-:Y:S05]  /*8ef0*/  @P0 BRA `(.L_x_637) ;  /* 0x00000b6000000947 */ /* 0x000fea0003800000 */
[----:B------:R-:W-:Y:S01]  /*8f00*/  ISETP.GE.AND P0, PT, R156, c[0x0][0x27c], PT ;  /* 0x00009f009c007a0c */ /* 0x000fe20003f06270 */
[----:B------:R-:W-:-:S12]  /*8f10*/  BSSY B0, `(.L_x_638) ;  /* 0x000002c000007945 */ /* 0x000fd80003800000 */
[----:B------:R-:W-:Y:S05]  /*8f20*/  @P0 BRA `(.L_x_639) ;  /* 0x000002a000000947 */ /* 0x000fea0003800000 */
[----:B------:R-:W1:Y:S01]  /*8f30*/  LDS.128 R4, [R196+0x10080] ;  /* 0x01008000c4047984 */ /* 0x000e620000000c00 */
[----:B------:R-:W-:Y:S02]  /*8f40*/  SHF.R.U32.HI R0, RZ, 0x10, R25 ;  /* 0x00000010ff007819 */ /* 0x000fe40000011619 */
[----:B------:R-:W-:Y:S02]  /*8f50*/  SHF.R.U32.HI R2, RZ, 0x10, R23 ;  /* 0x00000010ff027819 */ /* 0x000fe40000011617 */
[----:B------:R-:W-:Y:S01]  /*8f60*/  SHF.R.U64 R15, R24, 0x10, R25 ;  /* 0x00000010180f7819 */ /* 0x000fe20000001219 */
[----:B------:R-:W-:Y:S01]  /*8f70*/  HADD2.F32 R12, -RZ, R0.H0_H0 ;  /* 0x20000000ff0c7230 */ /* 0x000fe20000004100 */
[----:B------:R-:W-:Y:S01]  /*8f80*/  SHF.R.U64 R16, R22, 0x10, R23 ;  /* 0x0000001016107819 */ /* 0x000fe20000001217 */
[----:B------:R-:W-:Y:S02]  /*8f90*/  HADD2.F32 R0, -RZ, R92.H0_H0 ;  /* 0x2000005cff007230 */ /* 0x000fe40000004100 */
[----:B------:R-:W-:-:S02]  /*8fa0*/  HADD2.F32 R17, -RZ, R2.H0_H0 ;  /* 0x20000002ff117230 */ /* 0x000fc40000004100 */
[----:B------:R-:W-:Y:S02]  /*8fb0*/  HADD2.F32 R2, -RZ, R93.H0_H0 ;  /* 0x2000005dff027230 */ /* 0x000fe40000004100 */
[--C-:B-1----:R-:W-:Y:S02]  /*8fc0*/  HADD2.F32 R10, -RZ, R7.reuse.H0_H0 ;  /* 0x20000007ff0a7230 */ /* 0x102fe40000004100 */
[----:B------:R-:W-:Y:S02]  /*8fd0*/  HADD2.F32 R7, -RZ, R7.H1_H1 ;  /* 0x30000007ff077230 */ /* 0x000fe40000004100 */
[--C-:B------:R-:W-:Y:S02]  /*8fe0*/  HADD2.F32 R9, -RZ, R4.reuse.H0_H0 ;  /* 0x20000004ff097230 */ /* 0x100fe40000004100 */
[----:B------:R-:W-:Y:S02]  /*8ff0*/  HADD2.F32 R8, -RZ, R4.H1_H1 ;  /* 0x30000004ff087230 */ /* 0x000fe40000004100 */
[----:B------:R-:W-:-:S02]  /*9000*/  HADD2.F32 R4, -RZ, R5.H0_H0 ;  /* 0x20000005ff047230 */ /* 0x000fc40000004100 */
[----:B------:R-:W-:Y:S01]  /*9010*/  HADD2.F32 R3, -RZ, R5.H1_H1 ;  /* 0x30000005ff037230 */ /* 0x000fe20000004100 */
[----:B------:R-:W-:Y:S01]  /*9020*/  FMUL.FTZ R5, R7, R12 ;  /* 0x0000000c07057220 */ /* 0x000fe20000410000 */
[--C-:B------:R-:W-:Y:S01]  /*9030*/  HADD2.F32 R11, -RZ, R6.reuse.H0_H0 ;  /* 0x20000006ff0b7230 */ /* 0x100fe20000004100 */
[-C--:B------:R-:W-:Y:S01]  /*9040*/  FMUL.FTZ R13, R8, R0.reuse ;  /* 0x00000000080d7220 */ /* 0x080fe20000410000 */
[----:B------:R-:W-:Y:S01]  /*9050*/  HADD2.F32 R6, -RZ, R6.H1_H1 ;  /* 0x30000006ff067230 */ /* 0x000fe20000004100 */
[----:B------:R-:W-:Y:S02]  /*9060*/  FFMA.FTZ R14, R10, R17, -R5 ;  /* 0x000000110a0e7223 */ /* 0x000fe40000010805 */
[C---:B------:R-:W-:Y:S01]  /*9070*/  FMUL.FTZ R5, R9.reuse, R0 ;  /* 0x0000000009057220 */ /* 0x040fe20000410000 */
[----:B------:R-:W-:Y:S01]  /*9080*/  HADD2.F32 R0, -RZ, R92.H1_H1 ;  /* 0x3000005cff007230 */ /* 0x000fe20000004100 */
[-C--:B------:R-:W-:Y:S02]  /*9090*/  FFMA.FTZ R13, R9, R2.reuse, -R13 ;  /* 0x00000002090d7223 */ /* 0x080fe4000001080d */
[----:B------:R-:W-:Y:S01]  /*90a0*/  FFMA.FTZ R9, R8, R2, R5 ;  /* 0x0000000208097223 */ /* 0x000fe20000010005 */
[----:B------:R-:W-:Y:S01]  /*90b0*/  HADD2.F32 R8, -RZ, R15.H0_H0 ;  /* 0x2000000fff087230 */ /* 0x000fe20000004100 */
[----:B------:R-:W-:Y:S01]  /*90c0*/  FMUL.FTZ R12, R10, R12 ;  /* 0x0000000c0a0c7220 */ /* 0x000fe20000410000 */
[----:B------:R-:W-:Y:S01]  /*90d0*/  HADD2.F32 R2, -RZ, R93.H1_H1 ;  /* 0x3000005dff027230 */ /* 0x000fe20000004100 */
[----:B------:R-:W-:-:S02]  /*90e0*/  FMUL.FTZ R5, R6, R0 ;  /* 0x0000000006057220 */ /* 0x000fc40000410000 */
[----:B------:R-:W-:Y:S01]  /*90f0*/  FFMA.FTZ R10, R7, R17, R12 ;  /* 0x00000011070a7223 */ /* 0x000fe2000001000c */
[----:B------:R-:W-:Y:S01]  /*9100*/  HADD2.F32 R12, -RZ, R16.H0_H0 ;  /* 0x20000010ff0c7230 */ /* 0x000fe20000004100 */
[----:B------:R-:W-:Y:S02]  /*9110*/  FMUL.FTZ R0, R11, R0 ;  /* 0x000000000b007220 */ /* 0x000fe40000410000 */
[-C--:B------:R-:W-:Y:S02]  /*9120*/  FMUL.FTZ R7, R3, R8.reuse ;  /* 0x0000000803077220 */ /* 0x080fe40000410000 */
[----:B------:R-:W-:Y:S02]  /*9130*/  FMUL.FTZ R8, R4, R8 ;  /* 0x0000000804087220 */ /* 0x000fe40000410000 */
[-C--:B------:R-:W-:Y:S02]  /*9140*/  FFMA.FTZ R5, R11, R2.reuse, -R5 ;  /* 0x000000020b057223 */ /* 0x080fe40000010805 */
[----:B------:R-:W-:-:S02]  /*9150*/  FFMA.FTZ R2, R6, R2, R0 ;  /* 0x0000000206027223 */ /* 0x000fc40000010000 */
[----:B------:R-:W-:Y:S01]  /*9160*/  FFMA.FTZ R0, R4, R12, -R7 ;  /* 0x0000000c04007223 */ /* 0x000fe20000010807 */
[----:B------:R-:W-:Y:S01]  /*9170*/  F2FP.PACK_AB R7, R10, R14 ;  /* 0x0000000e0a07723e */ /* 0x000fe200000000ff */
[----:B------:R-:W-:Y:S01]  /*9180*/  FFMA.FTZ R3, R3, R12, R8 ;  /* 0x0000000c03037223 */ /* 0x000fe20000010008 */
[----:B------:R-:W-:Y:S02]  /*9190*/  F2FP.PACK_AB R6, R2, R5 ;  /* 0x000000050206723e */ /* 0x000fe400000000ff */
[----:B------:R-:W-:Y:S02]  /*91a0*/  F2FP.PACK_AB R4, R9, R13 ;  /* 0x0000000d0904723e */ /* 0x000fe400000000ff */
[----:B------:R-:W-:-:S05]  /*91b0*/  F2FP.PACK_AB R5, R3, R0 ;  /* 0x000000000305723e */ /* 0x000fca00000000ff */
[----:B------:R1:W-:Y:S02]  /*91c0*/  STS.128 [R196+0x10080], R4 ;  /* 0x01008004c4007388 */ /* 0x0003e40000000c00 */
.L_x_639:
[----:B------:R-:W-:Y:S05]  /*91d0*/  BSYNC B0 ;  /* 0x0000000000007941 */ /* 0x000fea0003800000 */
.L_x_638:
[----:B------:R-:W-:Y:S01]  /*91e0*/  ISETP.GE.AND P0, PT, R159, c[0x0][0x27c], PT ;  /* 0x00009f009f007a0c */ /* 0x000fe20003f06270 */
[----:B------:R-:W-:-:S12]  /*91f0*/  BSSY B0, `(.L_x_640) ;  /* 0x000002c000007945 */ /* 0x000fd80003800000 */
[----:B------:R-:W-:Y:S05]  /*9200*/  @P0 BRA `(.L_x_641) ;  /* 0x000002a000000947 */ /* 0x000fea0003800000 */
[----:B-1----:R-:W1:Y:S01]  /*9210*/  LDS.128 R4, [R196+0x14080] ;  /* 0x01408000c4047984 */ /* 0x002e620000000c00 */
        /* <DEDUP_REMOVED lines=8> */
[----:B------:R-:W-:Y:S02]  /*92a0*/  HADD2.F32 R15, -RZ, R15.H0_H0 ;  /* 0x2000000fff0f7230 */ /* 0x000fe40000004100 */
[--C-:B-1----:R-:W-:Y:S02]  /*92b0*/  HADD2.F32 R10, -RZ, R7.reuse.H0_H0 ;  /* 0x20000007ff0a7230 */ /* 0x102fe40000004100 */
[----:B------:R-:W-:Y:S02]  /*92c0*/  HADD2.F32 R7, -RZ, R7.H1_H1 ;  /* 0x30000007ff077230 */ /* 0x000fe40000004100 */
[--C-:B------:R-:W-:Y:S02]  /*92d0*/  HADD2.F32 R9, -RZ, R4.reuse.H0_H0 ;  /* 0x20000004ff097230 */ /* 0x100fe40000004100 */
[----:B------:R-:W-:-:S02]  /*92e0*/  HADD2.F32 R8, -RZ, R4.H1_H1 ;  /* 0x30000004ff087230 */ /* 0x000fc40000004100 */
[--C-:B------:R-:W-:Y:S02]  /*92f0*/  HADD2.F32 R4, -RZ, R5.reuse.H0_H0 ;  /* 0x20000005ff047230 */ /* 0x100fe40000004100 */
        /* <DEDUP_REMOVED lines=8> */
[----:B------:R-:W-:-:S02]  /*9380*/  FFMA.FTZ R13, R9, R2, -R13 ;  /* 0x00000002090d7223 */ /* 0x000fc4000001080d */
[----:B------:R-:W-:Y:S01]  /*9390*/  FFMA.FTZ R9, R8, R2, R5 ;  /* 0x0000000208097223 */ /* 0x000fe20000010005 */
[----:B------:R-:W-:Y:S01]  /*93a0*/  HADD2.F32 R8, -RZ, R14.H0_H0 ;  /* 0x2000000eff087230 */ /* 0x000fe20000004100 */
[----:B------:R-:W-:Y:S01]  /*93b0*/  FMUL.FTZ R12, R10, R12 ;  /* 0x0000000c0a0c7220 */ /* 0x000fe20000410000 */
[----:B------:R-:W-:Y:S01]  /*93c0*/  HADD2.F32 R2, -RZ, R95.H1_H1 ;  /* 0x3000005fff027230 */ /* 0x000fe20000004100 */
[-C--:B------:R-:W-:Y:S02]  /*93d0*/  FMUL.FTZ R5, R6, R0.reuse ;  /* 0x0000000006057220 */ /* 0x080fe40000410000 */
[----:B------:R-:W-:Y:S02]  /*93e0*/  FFMA.FTZ R10, R7, R17, R12 ;  /* 0x00000011070a7223 */ /* 0x000fe4000001000c */
[----:B------:R-:W-:Y:S02]  /*93f0*/  FMUL.FTZ R0, R11, R0 ;  /* 0x000000000b007220 */ /* 0x000fe40000410000 */
[----:B------:R-:W-:-:S02]  /*9400*/  FMUL.FTZ R7, R3, R8 ;  /* 0x0000000803077220 */ /* 0x000fc40000410000 */
[----:B------:R-:W-:Y:S02]  /*9410*/  FMUL.FTZ R8, R4, R8 ;  /* 0x0000000804087220 */ /* 0x000fe40000410000 */
[-C--:B------:R-:W-:Y:S02]  /*9420*/  FFMA.FTZ R5, R11, R2.reuse, -R5 ;  /* 0x000000020b057223 */ /* 0x080fe40000010805 */
[----:B------:R-:W-:Y:S02]  /*9430*/  FFMA.FTZ R2, R6, R2, R0 ;  /* 0x0000000206027223 */ /* 0x000fe40000010000 */
[-C--:B------:R-:W-:Y:S01]  /*9440*/  FFMA.FTZ R0, R4, R15.reuse, -R7 ;  /* 0x0000000f04007223 */ /* 0x080fe20000010807 */
[----:B------:R-:W-:Y:S01]  /*9450*/  F2FP.PACK_AB R7, R10, R16 ;  /* 0x000000100a07723e */ /* 0x000fe200000000ff */
[----:B------:R-:W-:Y:S01]  /*9460*/  FFMA.FTZ R3, R3, R15, R8 ;  /* 0x0000000f03037223 */ /* 0x000fe20000010008 */
[----:B------:R-:W-:Y:S02]  /*9470*/  F2FP.PACK_AB R6, R2, R5 ;  /* 0x000000050206723e */ /* 0x000fe400000000ff */
[----:B------:R-:W-:-:S02]  /*9480*/  F2FP.PACK_AB R4, R9, R13 ;  /* 0x0000000d0904723e */ /* 0x000fc400000000ff */
[----:B------:R-:W-:-:S05]  /*9490*/  F2FP.PACK_AB R5, R3, R0 ;  /* 0x000000000305723e */ /* 0x000fca00000000ff */
[----:B------:R1:W-:Y:S02]  /*94a0*/  STS.128 [R196+0x14080], R4 ;  /* 0x01408004c4007388 */ /* 0x0003e40000000c00 */
.L_x_641:
[----:B------:R-:W-:Y:S05]  /*94b0*/  BSYNC B0 ;  /* 0x0000000000007941 */ /* 0x000fea0003800000 */
.L_x_640:
        /* <DEDUP_REMOVED lines=45> */
.L_x_643:
[----:B------:R-:W-:Y:S05]  /*9790*/  BSYNC B0 ;  /* 0x0000000000007941 */ /* 0x000fea0003800000 */
.L_x_642:
[----:B------:R-:W-:-:S13]  /*97a0*/  ISETP.GE.AND P0, PT, R158, c[0x0][0x27c], PT ;  /* 0x00009f009e007a0c */ /* 0x000fda0003f06270 */
[----:B------:R-:W-:Y:S05]  /*97b0*/  @P0 BRA `(.L_x_637) ;  /* 0x000002a000000947 */ /* 0x000fea0003800000 */
[----:B-1----:R-:W1:Y:S01]  /*97c0*/  LDS.128 R4, [R196+0x1c080] ;  /* 0x01c08000c4047984 */ /* 0x002e620000000c00 */
[----:B------:R-:W-:Y:S02]  /*97d0*/  SHF.R.U32.HI R0, RZ, 0x10, R47 ;  /* 0x00000010ff007819 */ /* 0x000fe4000001162f */
[----:B------:R-:W-:Y:S02]  /*97e0*/  SHF.R.U32.HI R2, RZ, 0x10, R45 ;  /* 0x00000010ff027819 */ /* 0x000fe4000001162d */
[----:B------:R-:W-:Y:S01]  /*97f0*/  SHF.R.U64 R14, R46, 0x10, R47 ;  /* 0x000000102e0e7819 */ /* 0x000fe2000000122f */
[----:B------:R-:W-:Y:S01]  /*9800*/  HADD2.F32 R12, -RZ, R0.H0_H0 ;  /* 0x20000000ff0c7230 */ /* 0x000fe20000004100 */
[----:B------:R-:W-:Y:S01]  /*9810*/  SHF.R.U64 R15, R44, 0x10, R45 ;  /* 0x000000102c0f7819 */ /* 0x000fe2000000122d */
[----:B------:R-:W-:Y:S02]  /*9820*/  HADD2.F32 R0, -RZ, R98.H1_H1 ;  /* 0x30000062ff007230 */ /* 0x000fe40000004100 */
[----:B------:R-:W-:-:S02]  /*9830*/  HADD2.F32 R17, -RZ, R2.H0_H0 ;  /* 0x20000002ff117230 */ /* 0x000fc40000004100 */
[----:B------:R-:W-:Y:S02]  /*9840*/  HADD2.F32 R2, -RZ, R100.H1_H1 ;  /* 0x30000064ff027230 */ /* 0x000fe40000004100 */
        /* <DEDUP_REMOVED lines=13> */
[----:B------:R-:W-:Y:S01]  /*9920*/  HADD2.F32 R0, -RZ, R100.H0_H0 ;  /* 0x20000064ff007230 */ /* 0x000fe20000004100 */
        /* <DEDUP_REMOVED lines=19> */
.L_x_637:
[----:B------:R-:W-:Y:S05]  /*9a60*/  BSYNC B1 ;  /* 0x0000000000017941 */ /* 0x000fea0003800000 */
.L_x_636:
        /* <DEDUP_REMOVED lines=34> */
[----:B------:R-:W-:Y:S01]  /*9c90*/  HADD2.F32 R2, -RZ, R101.H0_H0 ;  /* 0x20000065ff027230 */ /* 0x000fe20000004100 */
        /* <DEDUP_REMOVED lines=14> */
.L_x_647:
[----:B------:R-:W-:Y:S05]  /*9d80*/  BSYNC B0 ;  /* 0x0000000000007941 */ /* 0x000fea0003800000 */
.L_x_646:
        /* <DEDUP_REMOVED lines=45> */
.L_x_649:
[----:B------:R-:W-:Y:S05]  /*a060*/  BSYNC B0 ;  /* 0x0000000000007941 */ /* 0x000fea0003800000 */
.L_x_648:
        /* <DEDUP_REMOVED lines=45> */
.L_x_651:
[----:B------:R-:W-:Y:S05]  /*a340*/  BSYNC B0 ;  /* 0x0000000000007941 */ /* 0x000fea0003800000 */
.L_x_650:
        /* <DEDUP_REMOVED lines=44> */
.L_x_645:
[----:B------:R-:W-:Y:S05]  /*a610*/  BSYNC B1 ;  /* 0x0000000000017941 */ /* 0x000fea0003800000 */
.L_x_644:
[----:B------:R-:W-:Y:S01]  /*a620*/  ISETP.GE.AND P0, PT, R134, R30, PT ;  /* 0x0000001e8600720c */ /* 0x000fe20003f06270 */
[----:B------:R-:W-:-:S12]  /*a630*/  BSSY B1, `(.L_x_652) ;  /* 0x00000b8000017945 */ /* 0x000fd80003800000 */
        /* <DEDUP_REMOVED lines=46> */
.L_x_655:
[----:B------:R-:W-:Y:S05]  /*a920*/  BSYNC B0 ;  /* 0x0000000000007941 */ /* 0x000fea0003800000 */
.L_x_654:
        /* <DEDUP_REMOVED lines=45> */
.L_x_657:
[----:B------:R-:W-:Y:S05]  /*ac00*/  BSYNC B0 ;  /* 0x0000000000007941 */ /* 0x000fea0003800000 */
.L_x_656:
        /* <DEDUP_REMOVED lines=45> */
.L_x_659:
[----:B------:R-:W-:Y:S05]  /*aee0*/  BSYNC B0 ;  /* 0x0000000000007941 */ /* 0x000fea0003800000 */
.L_x_658:
        /* <DEDUP_REMOVED lines=44> */
.L_x_653:
[----:B------:R-:W-:Y:S05]  /*b1b0*/  BSYNC B1 ;  /* 0x0000000000017941 */ /* 0x000fea0003800000 */
.L_x_652:
        /* <DEDUP_REMOVED lines=47> */
.L_x_662:
[----:B------:R-:W-:Y:S05]  /*b4b0*/  BSYNC B0 ;  /* 0x0000000000007941 */ /* 0x000fea0003800000 */
.L_x_661:
        /* <DEDUP_REMOVED lines=45> */
.L_x_664:
[----:B------:R-:W-:Y:S05]  /*b790*/  BSYNC B0 ;  /* 0x0000000000007941 */ /* 0x000fea0003800000 */
.L_x_663:
        /* <DEDUP_REMOVED lines=45> */
.L_x_666:
[----:B------:R-:W-:Y:S05]  /*ba70*/  BSYNC B0 ;  /* 0x0000000000007941 */ /* 0x000fea0003800000 */
.L_x_665:
        /* <DEDUP_REMOVED lines=43> */
[----:B------:R1:W-:Y:S01]  /*bd30*/  STS.128 [R196+0x1f080], R4 ;  /* 0x01f08004c4007388 */ /* 0x0003e20000000c00 */
[----:B------:R-:W-:Y:S05]  /*bd40*/  BRA `(.L_x_660) ;  /* 0x000048d000007947 */ /* 0x000fea0003800000 */
.L_x_627:
[----:B------:R-:W-:Y:S01]  /*bd50*/  ISETP.NE.AND P0, PT, R140, 0x1, PT ;  /* 0x000000018c00780c */ /* 0x000fe20003f05270 */
[----:B------:R-:W-:Y:S01]  /*bd60*/  IMAD.MOV.U32 R7, RZ, RZ, R3 ;  /* 0x000000ffff077224 */ /* 0x000fe200078e0003 */
[----:B------:R-:W-:Y:S01]  /*bd70*/  LOP3.LUT P1, RZ, R215, 0x8, RZ, 0xc0, !PT ;  /* 0x00000008d7ff7812 */ /* 0x000fe2000782c0ff */
        /* <DEDUP_REMOVED lines=9> */
[----:B----4-:R-:W-:Y:S01]  /*be10*/  CS2R R16, SRZ ;  /* 0x0000000000107805 */ /* 0x010fe2000001ff00 */
[----:B------:R-:W-:-:S05]  /*be20*/  @P0 IMAD.HI.U32 R5, R2, c[0x0][0x2c8], RZ ;  /* 0x0000b20002050a27 */ /* 0x000fca00078e00ff */
[----:B------:R-:W-:-:S04]  /*be30*/  @P0 SHF.R.U32.HI R2, RZ, c[0x0][0x2cc], R5 ;  /* 0x0000b300ff020a19 */ /* 0x000fc80000011605 */
[----:B------:R-:W-:Y:S01]  /*be40*/  SHF.R.S32.HI R5, RZ, 0x1f, R2 ;  /* 0x0000001fff057819 */ /* 0x000fe20000011402 */
[----:B------:R-:W-:-:S04]  /*be50*/  IMAD.WIDE.U32 R6, R2, c[0x0][0x280], R6 ;  /* 0x0000a00002067a25 */ /* 0x000fc800078e0006 */
[----:B------:R-:W-:Y:S01]  /*be60*/  IMAD R9, R5, c[0x0][0x280], RZ ;  /* 0x0000a00005097a24 */ /* 0x000fe200078e02ff */
[----:B------:R-:W-:-:S03]  /*be70*/  LEA R27, P0, R6, c[0x0][0x270], 0x1 ;  /* 0x00009c00061b7a11 */ /* 0x000fc600078008ff */
[----:B------:R-:W-:-:S04]  /*be80*/  IMAD R3, R2, c[0x0][0x284], R9 ;  /* 0x0000a10002037a24 */ /* 0x000fc800078e0209 */
[----:B------:R-:W-:-:S05]  /*be90*/  IMAD.IADD R3, R7, 0x1, R3 ;  /* 0x0000000107037824 */ /* 0x000fca00078e0203 */
[----:B------:R-:W-:Y:S01]  /*bea0*/  LEA.HI.X R26, R6, c[0x0][0x274], R3, 0x1, P0 ;  /* 0x00009d00061a7a11 */ /* 0x000fe200000f0c03 */
[----:B------:R-:W-:Y:S01]  /*beb0*/  IMAD R3, R5, c[0x0][0x290], RZ ;  /* 0x0000a40005037a24 */ /* 0x000fe200078e02ff */
[----:B------:R-:W-:-:S05]  /*bec0*/  MOV R5, R8 ;  /* 0x0000000800057202 */ /* 0x000fca0000000f00 */
[----:B------:R-:W-:-:S04]  /*bed0*/  IMAD.WIDE.U32 R4, R2, c[0x0][0x290], R4 ;  /* 0x0000a40002047a25 */ /* 0x000fc800078e0004 */
[----:B------:R-:W-:Y:S01]  /*bee0*/  IMAD R2, R2, c[0x0][0x294], R3 ;  /* 0x0000a50002027a24 */ /* 0x000fe200078e0203 */
[C---:B------:R-:W-:Y:S01]  /*bef0*/  LEA R25, P0, R4.reuse, c[0x0][0x288], 0x1 ;  /* 0x0000a20004197a11 */ /* 0x040fe200078008ff */
[----:B------:R1:W2:Y:S03]  /*bf00*/  SHFL.IDX PT, R3, R27, RZ, 0x181f ;  /* 0x00181fff1b037589 */ /* 0x0002a600000e0000 */
[----:B------:R-:W-:Y:S01]  /*bf10*/  IADD3 R2, R5, R2, RZ ;  /* 0x0000000205027210 */ /* 0x000fe20007ffe0ff */
[----:B------:R1:W3:Y:S03]  /*bf20*/  SHFL.IDX PT, R10, R25, RZ, 0x181f ;  /* 0x00181fff190a7589 */ /* 0x0002e600000e0000 */
[----:B------:R-:W-:Y:S01]  /*bf30*/  LEA.HI.X R13, R4, c[0x0][0x28c], R2, 0x1, P0 ;  /* 0x0000a300040d7a11 */ /* 0x000fe200000f0c02 */
[----:B------:R1:W4:Y:S04]  /*bf40*/  SHFL.IDX PT, R5, R26, RZ, 0x181f ;  /* 0x00181fff1a057589 */ /* 0x00032800000e0000 */
[----:B------:R1:W1:Y:S01]  /*bf50*/  SHFL.IDX PT, R12, R13, RZ, 0x181f ;  /* 0x00181fff0d0c7589 */ /* 0x00026200000e0000 */
[----:B------:R-:W-:Y:S05]  /*bf60*/  @P1 BRA `(.L_x_668) ;  /* 0x000001a000001947 */ /* 0x000fea0003800000 */
[----:B------:R-:W-:Y:S01]  /*bf70*/  ISETP.GE.AND P1, PT, R136, c[0x0][0x27c], PT ;  /* 0x00009f0088007a0c */ /* 0x000fe20003f26270 */
[----:B------:R-:W-:Y:S01]  /*bf80*/  CS2R R22, SRZ ;  /* 0x0000000000167805 */ /* 0x000fe2000001ff00 */
[----:B------:R-:W-:Y:S01]  /*bf90*/  CS2R R20, SRZ ;  /* 0x0000000000147805 */ /* 0x000fe2000001ff00 */
[----:B------:R-:W-:Y:S01]  /*bfa0*/  CS2R R18, SRZ ;  /* 0x0000000000127805 */ /* 0x000fe2000001ff00 */
[----:B------:R-:W-:-:S09]  /*bfb0*/  CS2R R16, SRZ ;  /* 0x0000000000107805 */ /* 0x000fd2000001ff00 */
[C---:B------:R-:W-:Y:S01]  /*bfc0*/  @!P1 IMAD.SHL.U32 R2, R136.reuse, 0x2, RZ ;  /* 0x0000000288029824 */ /* 0x040fe200078e00ff */
[----:B------:R-:W-:-:S04]  /*bfd0*/  @!P1 SHF.L.U64.HI R4, R136, 0x1, R15 ;  /* 0x0000000188049819 */ /* 0x000fc8000001020f */
[----:B--2---:R-:W-:-:S05]  /*bfe0*/  @!P1 IADD3 R8, P0, R3, R2, RZ ;  /* 0x0000000203089210 */ /* 0x004fca0007f1e0ff */
[--C-:B----4-:R-:W-:Y:S01]  /*bff0*/  @!P1 IMAD.X R9, R5, 0x1, R4.reuse, P0 ;  /* 0x0000000105099824 */ /* 0x110fe200000e0604 */
[----:B---3--:R-:W-:Y:S01]  /*c000*/  @!P1 IADD3 R6, P0, R10, R2, RZ ;  /* 0x000000020a069210 */ /* 0x008fe20007f1e0ff */
[----:B------:R-:W-:Y:S01]  /*c010*/  CS2R R34, SRZ ;  /* 0x0000000000227805 */ /* 0x000fe2000001ff00 */
[----:B------:R-:W-:Y:S01]  /*c020*/  CS2R R32, SRZ ;  /* 0x0000000000207805 */ /* 0x000fe2000001ff00 */
[----:B------:R-:W-:Y:S01]  /*c030*/  CS2R R38, SRZ ;  /* 0x0000000000267805 */ /* 0x000fe2000001ff00 */
[----:B------:R-:W-:Y:S01]  /*c040*/  CS2R R36, SRZ ;  /* 0x0000000000247805 */ /* 0x000fe2000001ff00 */
[----:B-1----:R-:W-:Y:S01]  /*c050*/  @!P1 IMAD.X R7, R12, 0x1, R4, P0 ;  /* 0x000000010c079824 */ /* 0x002fe200000e0604 */
[----:B------:R-:W-:Y:S01]  /*c060*/  ISETP.GE.AND P0, PT, R138, c[0x0][0x27c], PT ;  /* 0x00009f008a007a0c */ /* 0x000fe20003f06270 */
[----:B------:R1:W5:Y:S04]  /*c070*/  @!P1 LD.E.128 R20, [R8.64] ;  /* 0x0000000608149980 */ /* 0x000368000c101d00 */
[----:B------:R1:W5:Y:S08]  /*c080*/  @!P1 LD.E.128 R16, [R6.64] ;  /* 0x0000000606109980 */ /* 0x000370000c101d00 */
[C---:B------:R-:W-:Y:S01]  /*c090*/  @!P0 IMAD.SHL.U32 R2, R0.reuse, 0x2, RZ ;  /* 0x0000000200028824 */ /* 0x040fe200078e00ff */
[----:B------:R-:W-:-:S04]  /*c0a0*/  @!P0 SHF.L.U64.HI R11, R0, 0x1, R24 ;  /* 0x00000001000b8819 */ /* 0x000fc80000010218 */
[----:B------:R-:W-:-:S05]  /*c0b0*/  @!P0 IADD3 R4, P2, R3, R2, RZ ;  /* 0x0000000203048210 */ /* 0x000fca0007f5e0ff */
[----:B------:R-:W-:Y:S01]  /*c0c0*/  @!P0 IMAD.X R5, R5, 0x1, R11, P2 ;  /* 0x0000000105058824 */ /* 0x000fe200010e060b */
[----:B------:R-:W-:-:S04]  /*c0d0*/  @!P0 IADD3 R2, P2, R10, R2, RZ ;  /* 0x000000020a028210 */ /* 0x000fc80007f5e0ff */
[----:B------:R1:W5:Y:S01]  /*c0e0*/  @!P0 LD.E.128 R32, [R4.64] ;  /* 0x0000000604208980 */ /* 0x000362000c101d00 */
[----:B------:R-:W-:-:S05]  /*c0f0*/  @!P0 IMAD.X R3, R12, 0x1, R11, P2 ;  /* 0x000000010c038824 */ /* 0x000fca00010e060b */
[----:B------:R1:W5:Y:S03]  /*c100*/  @!P0 LD.E.128 R36, [R2.64] ;  /* 0x0000000602248980 */ /* 0x000366000c101d00 */
.L_x_668:
[----:B------:R-:W-:Y:S05]  /*c110*/  BSYNC B0 ;  /* 0x0000000000007941 */ /* 0x000fea0003800000 */
.L_x_667:
[----:B-1---5:R-:W-:Y:S01]  /*c120*/  IMAD.MOV.U32 R2, RZ, RZ, R35 ;  /* 0x000000ffff027224 */ /* 0x022fe200078e0023 */
[----:B------:R-:W-:Y:S01]  /*c130*/  LOP3.LUT P0, RZ, R215, 0x10, RZ, 0xc0, !PT ;  /* 0x00000010d7ff7812 */ /* 0x000fe2000780c0ff */
[----:B--2---:R-:W-:Y:S01]  /*c140*/  IMAD.MOV.U32 R3, RZ, RZ, R34 ;  /* 0x000000ffff037224 */ /* 0x004fe200078e0022 */
[----:B------:R1:W2:Y:S01]  /*c150*/  SHFL.IDX PT, R11, R26, 0x1, 0x181f ;  /* 0x00381f001a0b7f89 */ /* 0x0002a200000e0000 */
[----:B----4-:R-:W-:Y:S01]  /*c160*/  IMAD.MOV.U32 R5, RZ, RZ, R32 ;  /* 0x000000ffff057224 */ /* 0x010fe200078e0020 */
[----:B------:R-:W-:Y:S01]  /*c170*/  PRMT R102, R2, 0x7610, R102 ;  /* 0x0000761002667816 */ /* 0x000fe20000000066 */
[----:B------:R-:W-:Y:S01]  /*c180*/  IMAD.MOV.U32 R2, RZ, RZ, R23 ;  /* 0x000000ffff027224 */ /* 0x000fe200078e0017 */
[----:B------:R1:W4:Y:S01]  /*c190*/  SHFL.IDX PT, R12, R13, 0x1, 0x181f ;  /* 0x00381f000d0c7f89 */ /* 0x00032200000e0000 */
        /* <DEDUP_REMOVED lines=16> */
[----:B---3--:R1:W3:Y:S01]  /*c2a0*/  SHFL.IDX PT, R10, R25, 0x1, 0x181f ;  /* 0x00381f00190a7f89 */ /* 0x0082e200000e0000 */
[----:B------:R-:W-:Y:S01]  /*c2b0*/  PRMT R100, R2, 0x7610, R100 ;  /* 0x0000761002647816 */ /* 0x000fe20000000064 */
[----:B------:R-:W-:Y:S01]  /*c2c0*/  IMAD.MOV.U32 R2, RZ, RZ, R17 ;  /* 0x000000ffff027224 */ /* 0x000fe200078e0011 */
[----:B------:R-:W-:Y:S01]  /*c2d0*/  PRMT R101, R101, 0x5410, R3 ;  /* 0x0000541065657816 */ /* 0x000fe20000000003 */
[----:B------:R-:W-:Y:S01]  /*c2e0*/  IMAD.MOV.U32 R3, RZ, RZ, R16 ;  /* 0x000000ffff037224 */ /* 0x000fe200078e0010 */
[----:B------:R-:W-:Y:S01]  /*c2f0*/  PRMT R30, R4, 0x7610, R30 ;  /* 0x00007610041e7816 */ /* 0x000fe2000000001e */
[----:B------:R-:W-:Y:S01]  /*c300*/  BSSY B0, `(.L_x_669) ;  /* 0x0000028000007945 */ /* 0x000fe20003800000 */
[----:B------:R-:W-:Y:S01]  /*c310*/  MOV R5, R19 ;  /* 0x0000001300057202 */ /* 0x000fe20000000f00 */
[----:B------:R1:W1:Y:S01]  /*c320*/  SHFL.IDX PT, R4, R27, 0x1, 0x181f ;  /* 0x00381f001b047f89 */ /* 0x00026200000e0000 */
[----:B------:R-:W-:Y:S01]  /*c330*/  PRMT R31, R6, 0x7610, R31 ;  /* 0x00007610061f7816 */ /* 0x000fe2000000001f */
[----:B------:R-:W-:Y:S01]  /*c340*/  CS2R R60, SRZ ;  /* 0x00000000003c7805 */ /* 0x000fe2000001ff00 */
[----:B------:R-:W-:Y:S01]  /*c350*/  PRMT R40, R5, 0x7610, R40 ;  /* 0x0000761005287816 */ /* 0x000fe20000000028 */
[----:B------:R-:W-:Y:S01]  /*c360*/  CS2R R46, SRZ ;  /* 0x00000000002e7805 */ /* 0x000fe2000001ff00 */
[----:B------:R-:W-:Y:S01]  /*c370*/  PRMT R28, R2, 0x5410, R3 ;  /* 0x00005410021c7816 */ /* 0x000fe20000000003 */
[----:B------:R-:W-:Y:S01]  /*c380*/  CS2R R44, SRZ ;  /* 0x00000000002c7805 */ /* 0x000fe2000001ff00 */
[----:B------:R-:W-:Y:S01]  /*c390*/  CS2R R58, SRZ ;  /* 0x00000000003a7805 */ /* 0x000fe2000001ff00 */
[----:B------:R-:W-:Y:S01]  /*c3a0*/  CS2R R56, SRZ ;  /* 0x0000000000387805 */ /* 0x000fe2000001ff00 */
[----:B------:R-:W-:Y:S01]  /*c3b0*/  CS2R R50, SRZ ;  /* 0x0000000000327805 */ /* 0x000fe2000001ff00 */
[----:B------:R-:W-:Y:S01]  /*c3c0*/  CS2R R48, SRZ ;  /* 0x0000000000307805 */ /* 0x000fe2000001ff00 */
[----:B------:R-:W-:Y:S05]  /*c3d0*/  @P0 BRA `(.L_x_670) ;  /* 0x000001a000000947 */ /* 0x000fea0003800000 */
[----:B--2-4-:R-:W-:Y:S01]  /*c3e0*/  ISETP.GE.AND P1, PT, R136, c[0x0][0x27c], PT ;  /* 0x00009f0088007a0c */ /* 0x014fe20003f26270 */
[----:B------:R-:W-:Y:S01]  /*c3f0*/  CS2R R46, SRZ ;  /* 0x00000000002e7805 */ /* 0x000fe2000001ff00 */
[----:B------:R-:W-:Y:S01]  /*c400*/  CS2R R44, SRZ ;  /* 0x00000000002c7805 */ /* 0x000fe2000001ff00 */
[----:B------:R-:W-:Y:S01]  /*c410*/  CS2R R50, SRZ ;  /* 0x0000000000327805 */ /* 0x000fe2000001ff00 */
[----:B------:R-:W-:-:S09]  /*c420*/  CS2R R48, SRZ ;  /* 0x0000000000307805 */ /* 0x000fd2000001ff00 */
[C---:B------:R-:W-:Y:S01]  /*c430*/  @!P1 IMAD.SHL.U32 R2, R136.reuse, 0x2, RZ ;  /* 0x0000000288029824 */ /* 0x040fe200078e00ff */
[----:B------:R-:W-:-:S04]  /*c440*/  @!P1 SHF.L.U64.HI R3, R136, 0x1, R15 ;  /* 0x0000000188039819 */ /* 0x000fc8000001020f */
[----:B-1----:R-:W-:-:S05]  /*c450*/  @!P1 IADD3 R8, P0, R4, R2, RZ ;  /* 0x0000000204089210 */ /* 0x002fca0007f1e0ff */
[--C-:B------:R-:W-:Y:S01]  /*c460*/  @!P1 IMAD.X R9, R11, 0x1, R3.reuse, P0 ;  /* 0x000000010b099824 */ /* 0x100fe200000e0603 */
[----:B---3--:R-:W-:Y:S01]  /*c470*/  @!P1 IADD3 R6, P0, R10, R2, RZ ;  /* 0x000000020a069210 */ /* 0x008fe20007f1e0ff */
[----:B------:R-:W-:Y:S01]  /*c480*/  CS2R R62, SRZ ;  /* 0x00000000003e7805 */ /* 0x000fe2000001ff00 */
[----:B------:R-:W-:Y:S01]  /*c490*/  CS2R R60, SRZ ;  /* 0x00000000003c7805 */ /* 0x000fe2000001ff00 */
[----:B------:R-:W-:Y:S01]  /*c4a0*/  CS2R R58, SRZ ;  /* 0x00000000003a7805 */ /* 0x000fe2000001ff00 */
[----:B------:R-:W-:Y:S01]  /*c4b0*/  CS2R R56, SRZ ;  /* 0x0000000000387805 */ /* 0x000fe2000001ff00 */
[----:B------:R-:W-:Y:S01]  /*c4c0*/  @!P1 IMAD.X R7, R12, 0x1, R3, P0 ;  /* 0x000000010c079824 */ /* 0x000fe200000e0603 */
        /* <DEDUP_REMOVED lines=11> */
.L_x_670:
[----:B--2-4-:R-:W-:Y:S05]  /*c580*/  BSYNC B0 ;  /* 0x0000000000007941 */ /* 0x014fea0003800000 */
.L_x_669:
[----:B-1---5:R-:W-:Y:S01]  /*c590*/  IMAD.MOV.U32 R5, RZ, RZ, R62 ;  /* 0x000000ffff057224 */ /* 0x022fe200078e003e */
[----:B------:R-:W-:Y:S01]  /*c5a0*/  LOP3.LUT P0, RZ, R215, 0x80, RZ, 0xc0, !PT ;  /* 0x00000080d7ff7812 */ /* 0x000fe2000780c0ff */
[----:B------:R-:W-:Y:S01]  /*c5b0*/  IMAD.MOV.U32 R3, RZ, RZ, R60 ;  /* 0x000000ffff037224 */ /* 0x000fe200078e003c */
[----:B------:R-:W-:Y:S01]  /*c5c0*/  MOV R6, R51 ;  /* 0x0000003300067202 */ /* 0x000fe20000000f00 */
[----:B------:R-:W-:Y:S01]  /*c5d0*/  IMAD.MOV.U32 R2, RZ, RZ, R61 ;  /* 0x000000ffff027224 */ /* 0x000fe200078e003d */
[----:B------:R1:W2:Y:S01]  /*c5e0*/  SHFL.IDX PT, R11, R13, 0x2, 0x181f ;  /* 0x00581f000d0b7f89 */ /* 0x0002a200000e0000 */
        /* <DEDUP_REMOVED lines=16> */
[----:B---3--:R1:W3:Y:S01]  /*c6f0*/  SHFL.IDX PT, R10, R25, 0x2, 0x181f ;  /* 0x00581f00190a7f89 */ /* 0x0082e200000e0000 */
[----:B------:R-:W-:Y:S01]  /*c700*/  PRMT R110, R110, 0x5410, R3 ;  /* 0x000054106e6e7816 */ /* 0x000fe20000000003 */
[----:B------:R-:W-:Y:S01]  /*c710*/  IMAD.MOV.U32 R3, RZ, RZ, R48 ;  /* 0x000000ffff037224 */ /* 0x000fe200078e0030 */
[----:B------:R-:W-:Y:S01]  /*c720*/  PRMT R109, R2, 0x5410, R4 ;  /* 0x00005410026d7816 */ /* 0x000fe20000000004 */
[----:B------:R-:W-:Y:S01]  /*c730*/  IMAD.MOV.U32 R2, RZ, RZ, R49 ;  /* 0x000000ffff027224 */ /* 0x000fe200078e0031 */
[----:B------:R-:W-:Y:S01]  /*c740*/  PRMT R111, R111, 0x5410, R5 ;  /* 0x000054106f6f7816 */ /* 0x000fe20000000005 */
[----:B------:R1:W4:Y:S01]  /*c750*/  SHFL.IDX PT, R4, R27, 0x2, 0x181f ;  /* 0x00581f001b047f89 */ /* 0x00032200000e0000 */
[----:B------:R-:W-:Y:S01]  /*c760*/  BSSY B0, `(.L_x_671) ;  /* 0x0000029000007945 */ /* 0x000fe20003800000 */
[----:B------:R-:W-:Y:S01]  /*c770*/  PRMT R105, R105, 0x5410, R7 ;  /* 0x0000541069697816 */ /* 0x000fe20000000007 */
[----:B------:R-:W-:Y:S01]  /*c780*/  CS2R R98, SRZ ;  /* 0x0000000000627805 */ /* 0x000fe2000001ff00 */
[----:B------:R1:W1:Y:S01]  /*c790*/  SHFL.IDX PT, R5, R26, 0x2, 0x181f ;  /* 0x00581f001a057f89 */ /* 0x00026200000e0000 */
        /* <DEDUP_REMOVED lines=8> */
[----:B------:R-:W-:Y:S01]  /*c820*/  CS2R R70, SRZ ;  /* 0x0000000000467805 */ /* 0x000fe2000001ff00 */
[----:B------:R-:W-:Y:S01]  /*c830*/  CS2R R68, SRZ ;  /* 0x0000000000447805 */ /* 0x000fe2000001ff00 */
[----:B------:R-:W-:Y:S05]  /*c840*/  @P0 BRA `(.L_x_672) ;  /* 0x000001a000000947 */ /* 0x000fea0003800000 */
[----:B--2---:R-:W-:Y:S01]  /*c850*/  ISETP.GE.AND P1, PT, R136, c[0x0][0x27c], PT ;  /* 0x00009f0088007a0c */ /* 0x004fe20003f26270 */
[----:B------:R-:W-:Y:S01]  /*c860*/  CS2R R66, SRZ ;  /* 0x0000000000427805 */ /* 0x000fe2000001ff00 */
[----:B------:R-:W-:Y:S01]  /*c870*/  CS2R R64, SRZ ;  /* 0x0000000000407805 */ /* 0x000fe2000001ff00 */
[----:B------:R-:W-:Y:S01]  /*c880*/  CS2R R70, SRZ ;  /* 0x0000000000467805 */ /* 0x000fe2000001ff00 */
[----:B------:R-:W-:-:S09]  /*c890*/  CS2R R68, SRZ ;  /* 0x0000000000447805 */ /* 0x000fd2000001ff00 */
[C---:B------:R-:W-:Y:S01]  /*c8a0*/  @!P1 IMAD.SHL.U32 R2, R136.reuse, 0x2, RZ ;  /* 0x0000000288029824 */ /* 0x040fe200078e00ff */
[----:B------:R-:W-:-:S04]  /*c8b0*/  @!P1 SHF.L.U64.HI R3, R136, 0x1, R15 ;  /* 0x0000000188039819 */ /* 0x000fc8000001020f */
[----:B----4-:R-:W-:-:S05]  /*c8c0*/  @!P1 IADD3 R8, P0, R4, R2, RZ ;  /* 0x0000000204089210 */ /* 0x010fca0007f1e0ff */
[--C-:B-1----:R-:W-:Y:S01]  /*c8d0*/  @!P1 IMAD.X R9, R5, 0x1, R3.reuse, P0 ;  /* 0x0000000105099824 */ /* 0x102fe200000e0603 */
        /* <DEDUP_REMOVED lines=17> */
.L_x_672:
[----:B--2---:R-:W-:Y:S05]  /*c9f0*/  BSYNC B0 ;  /* 0x0000000000007941 */ /* 0x004fea0003800000 */
.L_x_671:
[----:B-1---5:R-:W-:Y:S01]  /*ca00*/  IMAD.MOV.U32 R3, RZ, RZ, R74 ;  /* 0x000000ffff037224 */ /* 0x022fe200078e004a */
[----:B------:R-:W-:Y:S01]  /*ca10*/  ISETP.NE.AND P0, PT, R80, RZ, PT ;  /* 0x000000ff5000720c */ /* 0x000fe20003f05270 */
[----:B------:R-:W-:Y:S01]  /*ca20*/  IMAD.MOV.U32 R2, RZ, RZ, R75 ;  /* 0x000000ffff027224 */ /* 0x000fe200078e004b */
[----:B------:R1:W2:Y:S01]  /*ca30*/  SHFL.IDX PT, R11, R26, 0x3, 0x181f ;  /* 0x00781f001a0b7f89 */ /* 0x0002a200000e0000 */
[----:B------:R-:W-:Y:S01]  /*ca40*/  IMAD.MOV.U32 R5, RZ, RZ, R72 ;  /* 0x000000ffff057224 */ /* 0x000fe200078e0048 */
[----:B------:R-:W-:Y:S01]  /*ca50*/  BSSY B0, `(.L_x_673) ;  /* 0x0000040000007945 */ /* 0x000fe20003800000 */
[----:B----4-:R-:W-:Y:S01]  /*ca60*/  IMAD.MOV.U32 R4, RZ, RZ, R73 ;  /* 0x000000ffff047224 */ /* 0x010fe200078e0049 */
[----:B------:R-:W-:Y:S01]  /*ca70*/  PRMT R121, R2, 0x7610, R121 ;  /* 0x0000761002797816 */ /* 0x000fe20000000079 */
[----:B------:R-:W-:Y:S01]  /*ca80*/  IMAD.MOV.U32 R2, RZ, RZ, R67 ;  /* 0x000000ffff027224 */ /* 0x000fe200078e0043 */
[----:B------:R-:W-:Y:S01]  /*ca90*/  PRMT R122, R5, 0x5410, R3 ;  /* 0x00005410057a7816 */ /* 0x000fe20000000003 */
[----:B------:R-:W-:Y:S01]  /*caa0*/  IMAD.MOV.U32 R3, RZ, RZ, R66 ;  /* 0x000000ffff037224 */ /* 0x000fe200078e0042 */
[----:B------:R-:W-:Y:S01]  /*cab0*/  PRMT R120, R4, 0x7610, R120 ;  /* 0x0000761004787816 */ /* 0x000fe20000000078 */
[----:B------:R-:W-:Y:S01]  /*cac0*/  IMAD.MOV.U32 R5, RZ, RZ, R64 ;  /* 0x000000ffff057224 */ /* 0x000fe200078e0040 */
[----:B------:R1:W4:Y:S01]  /*cad0*/  SHFL.IDX PT, R12, R13, 0x3, 0x181f ;  /* 0x00781f000d0c7f89 */ /* 0x00032200000e0000 */
[----:B------:R-:W-:Y:S01]  /*cae0*/  IMAD.MOV.U32 R4, RZ, RZ, R65 ;  /* 0x000000ffff047224 */ /* 0x000fe200078e0041 */
[----:B------:R-:W-:Y:S01]  /*caf0*/  PRMT R118, R2, 0x5410, R3 ;  /* 0x0000541002767816 */ /* 0x000fe20000000003 */
[----:B------:R-:W-:Y:S01]  /*cb00*/  IMAD.MOV.U32 R2, RZ, RZ, R79 ;  /* 0x000000ffff027224 */ /* 0x000fe200078e004f */
[----:B------:R-:W-:Y:S01]  /*cb10*/  MOV R3, R78 ;  /* 0x0000004e00037202 */ /* 0x000fe20000000f00 */
        /* <DEDUP_REMOVED lines=8> */
[----:B------:R-:W-:Y:S01]  /*cba0*/  CS2R R96, SRZ ;  /* 0x0000000000607805 */ /* 0x000fe2000001ff00 */
[----:B------:R-:W-:Y:S01]  /*cbb0*/  PRMT R120, R120, 0x5410, R3 ;  /* 0x0000541078787816 */ /* 0x000fe20000000003 */
[----:B------:R-:W-:Y:S01]  /*cbc0*/  IMAD.MOV.U32 R3, RZ, RZ, R68 ;  /* 0x000000ffff037224 */ /* 0x000fe200078e0044 */
[----:B------:R-:W-:Y:S01]  /*cbd0*/  PRMT R119, R2, 0x7610, R119 ;  /* 0x0000761002777816 */ /* 0x000fe20000000077 */
[----:B------:R-:W-:Y:S01]  /*cbe0*/  IMAD.MOV.U32 R2, RZ, RZ, R69 ;  /* 0x000000ffff027224 */ /* 0x000fe200078e0045 */
        /* <DEDUP_REMOVED lines=38> */
.L_x_674:
[----:B--2-4-:R-:W-:Y:S05]  /*ce50*/  BSYNC B0 ;  /* 0x0000000000007941 */ /* 0x014fea0003800000 */
.L_x_673:
[----:B-----5:R-:W-:Y:S01]  /*ce60*/  IMAD.MOV.U32 R0, RZ, RZ, R98 ;  /* 0x000000ffff007224 */ /* 0x020fe200078e0062 */
[----:B------:R-:W-:-:S04]  /*ce70*/  DEPBAR.LE SB0, 0x1 ;  /* 0x000080400000791a */ /* 0x000fc80000000000 */
[----:B-1----:R-:W-:Y:S01]  /*ce80*/  IMAD.MOV.U32 R4, RZ, RZ, R99 ;  /* 0x000000ffff047224 */ /* 0x002fe200078e0063 */
[----:B------:R-:W-:Y:S01]  /*ce90*/  BSSY B1, `(.L_x_675) ;  /* 0x00000ed000017945 */ /* 0x000fe20003800000 */
[----:B------:R-:W-:Y:S02]  /*cea0*/  IMAD.MOV.U32 R3, RZ, RZ, R96 ;  /* 0x000000ffff037224 */ /* 0x000fe400078e0060 */
        /* <DEDUP_REMOVED lines=16> */
[----:B------:R-:W-:Y:S02]  /*cfb0*/  IMNMX R90, R4, 0x80, PT ;  /* 0x00000080045a7817 */ /* 0x000fe40003800200 */
[----:B------:R-:W-:Y:S01]  /*cfc0*/  PRMT R130, R130, 0x5410, R0 ;  /* 0x0000541082827816 */ /* 0x000fe20000000000 */
[----:B------:R-:W-:Y:S01]  /*cfd0*/  IMAD.MOV.U32 R0, RZ, RZ, R93 ;  /* 0x000000ffff007224 */ /* 0x000fe200078e005d */
[----:B------:R-:W-:Y:S01]  /*cfe0*/  BAR.SYNC.DEFER_BLOCKING 0x0 ;  /* 0x0000000000007b1d */ /* 0x000fe20000010000 */
[----:B------:R-:W-:-:S02]  /*cff0*/  ISETP.GE.AND P0, PT, R214, R90, PT ;  /* 0x0000005ad600720c */ /* 0x000fc40003f06270 */
[----:B------:R-:W-:Y:S01]  /*d000*/  PRMT R131, R3, 0x7610, R131 ;  /* 0x0000761003837816 */ /* 0x000fe20000000083 */
[----:B------:R-:W-:Y:S01]  /*d010*/  IMAD.MOV.U32 R3, RZ, RZ, R87 ;  /* 0x000000ffff037224 */ /* 0x000fe200078e0057 */
[----:B------:R-:W-:Y:S01]  /*d020*/  PRMT R129, R0, 0x5410, R2 ;  /* 0x0000541000817816 */ /* 0x000fe20000000002 */
[----:B------:R-:W-:Y:S01]  /*d030*/  IMAD.MOV.U32 R2, RZ, RZ, R84 ;  /* 0x000000ffff027224 */ /* 0x000fe200078e0054 */
[----:B------:R-:W-:Y:S01]  /*d040*/  MOV R4, R86 ;  /* 0x0000005600047202 */ /* 0x000fe20000000f00 */
[----:B------:R-:W-:Y:S01]  /*d050*/  IMAD.MOV.U32 R0, RZ, RZ, R85 ;  /* 0x000000ffff007224 */ /* 0x000fe200078e0055 */
[----:B------:R-:W-:Y:S02]  /*d060*/  PRMT R125, R3, 0x7610, R125 ;  /* 0x00007610037d7816 */ /* 0x000fe4000000007d */
[----:B------:R-:W-:Y:S02]  /*d070*/  PRMT R124, R124, 0x5410, R4 ;  /* 0x000054107c7c7816 */ /* 0x000fe40000000004 */
[----:B------:R-:W-:Y:S01]  /*d080*/  PRMT R123, R0, 0x5410, R2 ;  /* 0x00005410007b7816 */ /* 0x000fe20000000002 */
[----:B------:R-:W-:Y:S05]  /*d090*/  @P0 BRA `(.L_x_676) ;  /* 0x00000cc000000947 */ /* 0x000fea0003800000 */
[----:B------:R-:W-:Y:S01]  /*d0a0*/  ISETP.GE.AND P0, PT, R136, c[0x0][0x27c], PT ;  /* 0x00009f0088007a0c */ /* 0x000fe20003f06270 */
[----:B------:R-:W-:-:S12]  /*d0b0*/  BSSY B0, `(.L_x_677) ;  /* 0x0000061000007945 */ /* 0x000fd80003800000 */
[----:B------:R-:W-:Y:S05]  /*d0c0*/  @P0 BRA `(.L_x_678) ;  /* 0x000005f000000947 */ /* 0x000fea0003800000 */
[----:B------:R-:W-:Y:S01]  /*d0d0*/  MOV R0, c[0x0][0x27c] ;  /* 0x00009f0000007a02 */ /* 0x000fe20000000f00 */
[----:B------:R-:W1:Y:S01]  /*d0e0*/  LDS.128 R4, [R196+0x10080] ;  /* 0x01008000c4047984 */ /* 0x000e620000000c00 */
[--C-:B------:R-:W-:Y:S02]  /*d0f0*/  SHF.R.U32.HI R24, RZ, 0x10, R17.reuse ;  /* 0x00000010ff187819 */ /* 0x100fe40000011611 */
[----:B------:R-:W-:Y:S02]  /*d100*/  LEA.HI R0, R0, R237, RZ, 0x1d ;  /* 0x000000ed00007211 */ /* 0x000fe400078fe8ff */
[----:B------:R-:W-:Y:S02]  /*d110*/  SHF.R.U64 R52, R16, 0x10, R17 ;  /* 0x0000001010347819 */ /* 0x000fe40000001211 */
[----:B------:R-:W-:Y:S02]  /*d120*/  SHF.R.S32.HI R3, RZ, 0x1f, R0 ;  /* 0x0000001fff037819 */ /* 0x000fe40000011400 */
[----:B------:R-:W-:-:S02]  /*d130*/  SHF.L.U32 R2, R0, 0x3, RZ ;  /* 0x0000000300027819 */ /* 0x000fc400000006ff */
[----:B------:R-:W-:Y:S02]  /*d140*/  LEA.HI R0, R3, R0, RZ, 0x3 ;  /* 0x0000000003007211 */ /* 0x000fe400078f18ff */
[----:B------:R-:W-:Y:S02]  /*d150*/  LOP3.LUT R2, R113, 0x38, R2, 0xf8, !PT ;  /* 0x0000003871027812 */ /* 0x000fe400078ef802 */
[----:B------:R-:W-:Y:S02]  /*d160*/  SHF.L.U32 R0, R0, 0xa, RZ ;  /* 0x0000000a00007819 */ /* 0x000fe400000006ff */
[----:B------:R-:W-:Y:S02]  /*d170*/  LOP3.LUT R2, R2, R139, RZ, 0x3c, !PT ;  /* 0x0000008b02027212 */ /* 0x000fe400078e3cff */
[----:B------:R-:W-:Y:S02]  /*d180*/  LOP3.LUT R0, R0, 0x7fffe000, RZ, 0xc0, !PT ;  /* 0x7fffe00000007812 */ /* 0x000fe400078ec0ff */
[----:B------:R-:W-:-:S02]  /*d190*/  SHF.R.U32.HI R25, RZ, 0x10, R21 ;  /* 0x00000010ff197819 */ /* 0x000fc40000011615 */
[----:B------:R-:W-:Y:S02]  /*d1a0*/  IADD3 R0, R2, R0, R114 ;  /* 0x0000000002007210 */ /* 0x000fe40007ffe072 */
[----:B------:R-:W-:Y:S01]  /*d1b0*/  SHF.R.U64 R54, R20, 0x10, R21 ;  /* 0x0000001014367819 */ /* 0x000fe20000001215 */
[----:B------:R-:W-:Y:S01]  /*d1c0*/  HADD2.F32 R88, -RZ, R25.H0_H0 ;  /* 0x20000019ff587230 */ /* 0x000fe20000004100 */
[----:B------:R-:W-:Y:S01]  /*d1d0*/  SHF.L.U32 R29, R0, 0x1, RZ ;  /* 0x00000001001d7819 */ /* 0x000fe200000006ff */
[----:B------:R-:W-:Y:S01]  /*d1e0*/  HADD2.F32 R0, -RZ, R28.H0_H0 ;  /* 0x2000001cff007230 */ /* 0x000fe20000004100 */
[----:B------:R-:W-:Y:S01]  /*d1f0*/  SHF.R.U64 R41, R18, 0x10, R19 ;  /* 0x0000001012297819 */ /* 0x000fe20000001213 */
[----:B------:R-:W-:Y:S01]  /*d200*/  HADD2.F32 R54, -RZ, R54.H0_H0 ;  /* 0x20000036ff367230 */ /* 0x000fe20000004100 */
[----:B------:R-:W-:Y:S01]  /*d210*/  SHF.R.U64 R53, R22, 0x10, R23 ;  /* 0x0000001016357819 */ /* 0x000fe20000001217 */
[----:B---3--:R-:W2:Y:S01]  /*d220*/  LDS.128 R8, [R29+0x10080] ;  /* 0x010080001d087984 */ /* 0x008ea20000000c00 */
[----:B------:R-:W-:-:S02]  /*d230*/  SHF.R.U32.HI R22, RZ, 0x10, R19 ;  /* 0x00000010ff167819 */ /* 0x000fc40000011613 */
[----:B------:R-:W-:-:S03]  /*d240*/  SHF.R.U32.HI R26, RZ, 0x10, R23 ;  /* 0x00000010ff1a7819 */ /* 0x000fc60000011617 */
[----:B------:R-:W-:Y:S02]  /*d250*/  HADD2.F32 R22, -RZ, R22.H0_H0 ;  /* 0x20000016ff167230 */ /* 0x000fe40000004100 */
[----:B-1----:R-:W-:Y:S02]  /*d260*/  HADD2.F32 R15, -RZ, R5.H0_H0 ;  /* 0x20000005ff0f7230 */ /* 0x002fe40000004100 */
[--C-:B------:R-:W-:Y:S02]  /*d270*/  HADD2.F32 R17, -RZ, R7.reuse.H0_H0 ;  /* 0x20000007ff117230 */ /* 0x100fe40000004100 */
[----:B------:R-:W-:Y:S02]  /*d280*/  HADD2.F32 R16, -RZ, R7.H1_H1 ;  /* 0x30000007ff107230 */ /* 0x000fe40000004100 */
[----:B------:R-:W-:Y:S01]  /*d290*/  HADD2.F32 R14, -RZ, R5.H1_H1 ;  /* 0x30000005ff0e7230 */ /* 0x000fe20000004100 */
[----:B------:R-:W-:Y:S01]  /*d2a0*/  FMUL.FTZ R5, R15, R0 ;  /* 0x000000000f057220 */ /* 0x000fe20000410000 */
[----:B------:R-:W-:-:S02]  /*d2b0*/  HADD2.F32 R18, -RZ, R6.H0_H0 ;  /* 0x20000006ff127230 */ /* 0x000fc40000004100 */
[----:B------:R-:W-:Y:S02]  /*d2c0*/  HADD2.F32 R20, -RZ, R6.H1_H1 ;  /* 0x30000006ff147230 */ /* 0x000fe40000004100 */
[----:B------:R-:W-:Y:S02]  /*d2d0*/  HADD2.F32 R6, -RZ, R30.H0_H0 ;  /* 0x2000001eff067230 */ /* 0x000fe40000004100 */
[--C-:B------:R-:W-:Y:S02]  /*d2e0*/  HADD2.F32 R19, -RZ, R4.reuse.H0_H0 ;  /* 0x20000004ff137230 */ /* 0x100fe40000004100 */
[----:B------:R-:W-:Y:S02]  /*d2f0*/  HADD2.F32 R21, -RZ, R4.H1_H1 ;  /* 0x30000004ff157230 */ /* 0x000fe40000004100 */
[----:B------:R-:W-:Y:S02]  /*d300*/  HADD2.F32 R4, -RZ, R28.H1_H1 ;  /* 0x3000001cff047230 */ /* 0x000fe40000004100 */
[----:B--2---:R-:W-:-:S02]  /*d310*/  HADD2.F32 R3, -RZ, R9.H0_H0 ;  /* 0x20000009ff037230 */ /* 0x004fc40000004100 */
[----:B------:R-:W-:Y:S02]  /*d320*/  HADD2.F32 R2, -RZ, R9.H1_H1 ;  /* 0x30000009ff027230 */ /* 0x000fe40000004100 */
[--C-:B------:R-:W-:Y:S01]  /*d330*/  HADD2.F32 R9, -RZ, R8.reuse.H0_H0 ;  /* 0x20000008ff097230 */ /* 0x100fe20000004100 */
[C---:B------:R-:W-:Y:S01]  /*d340*/  FMUL.FTZ R30, R3.reuse, R0 ;  /* 0x00000000031e7220 */ /* 0x040fe20000410000 */
[----:B------:R-:W-:Y:S01]  /*d350*/  HADD2.F32 R13, -RZ, R8.H1_H1 ;  /* 0x30000008ff0d7230 */ /* 0x000fe20000004100 */
[----:B------:R-:W-:Y:S01]  /*d360*/  FFMA.FTZ R43, R3, R6, R5 ;  /* 0x00000006032b7223 */ /* 0x000fe20000010005 */
[--C-:B------:R-:W-:Y:S01]  /*d370*/  HADD2.F32 R8, -RZ, R11.reuse.H0_H0 ;  /* 0x2000000bff087230 */ /* 0x100fe20000004100 */
[-C--:B------:R-:W-:Y:S01]  /*d380*/  FMUL.FTZ R3, R19, R4.reuse ;  /* 0x0000000413037220 */ /* 0x080fe20000410000 */
[----:B------:R-:W-:Y:S01]  /*d390*/  HADD2.F32 R7, -RZ, R11.H1_H1 ;  /* 0x3000000bff077230 */ /* 0x000fe20000004100 */
[----:B------:R-:W-:Y:S01]  /*d3a0*/  FMUL.FTZ R27, R9, R4 ;  /* 0x00000004091b7220 */ /* 0x000fe20000410000 */
[----:B------:R-:W-:-:S02]  /*d3b0*/  HADD2.F32 R11, -RZ, R24.H0_H0 ;  /* 0x20000018ff0b7230 */ /* 0x000fc40000004100 */
[----:B------:R-:W-:Y:S02]  /*d3c0*/  HADD2.F32 R5, -RZ, R31.H1_H1 ;  /* 0x3000001fff057230 */ /* 0x000fe40000004100 */
[----:B------:R-:W-:Y:S01]  /*d3d0*/  HADD2.F32 R12, -RZ, R10.H0_H0 ;  /* 0x2000000aff0c7230 */ /* 0x000fe20000004100 */
[-C--:B------:R-:W-:Y:S01]  /*d3e0*/  FMUL.FTZ R0, R14, R11.reuse ;  /* 0x0000000b0e007220 */ /* 0x080fe20000410000 */
[----:B------:R-:W-:Y:S01]  /*d3f0*/  HADD2.F32 R4, -RZ, R55.H0_H0 ;  /* 0x20000037ff047230 */ /* 0x000fe20000004100 */
[C---:B------:R-:W-:Y:S01]  /*d400*/  FMUL.FTZ R28, R2.reuse, R11 ;  /* 0x0000000b021c7220 */ /* 0x040fe20000410000 */
[----:B------:R-:W-:Y:S01]  /*d410*/  HADD2.F32 R55, -RZ, R26.H0_H0 ;  /* 0x2000001aff377230 */ /* 0x000fe20000004100 */
[----:B------:R-:W-:Y:S01]  /*d420*/  FFMA.FTZ R42, R2, R88, R0 ;  /* 0x00000058022a7223 */ /* 0x000fe20000010000 */
[--C-:B------:R-:W-:Y:S02]  /*d430*/  HADD2.F32 R0, -RZ, R40.reuse.H0_H0 ;  /* 0x20000028ff007230 */ /* 0x100fe40000004100 */
[----:B------:R-:W-:Y:S01]  /*d440*/  HADD2.F32 R2, -RZ, R31.H0_H0 ;  /* 0x2000001fff027230 */ /* 0x000fe20000004100 */
[----:B------:R-:W-:Y:S01]  /*d450*/  FFMA.FTZ R31, R9, R5, R3 ;  /* 0x00000005091f7223 */ /* 0x000fe20000010003 */
[----:B------:R-:W-:Y:S01]  /*d460*/  HADD2.F32 R3, -RZ, R40.H1_H1 ;  /* 0x30000028ff037230 */ /* 0x000fe20000004100 */
[-C--:B------:R-:W-:Y:S01]  /*d470*/  FMUL.FTZ R9, R17, R0.reuse ;  /* 0x0000000011097220 */ /* 0x080fe20000410000 */
[----:B------:R-:W-:Y:S01]  /*d480*/  HADD2.F32 R10, -RZ, R10.H1_H1 ;  /* 0x3000000aff0a7230 */ /* 0x000fe20000004100 */
[----:B------:R-:W-:-:S02]  /*d490*/  FMUL.FTZ R23, R8, R0 ;  /* 0x0000000008177220 */ /* 0x000fc40000410000 */
[----:B------:R-:W-:Y:S01]  /*d4a0*/  FFMA.FTZ R24, R8, R3, R9 ;  /* 0x0000000308187223 */ /* 0x000fe20000010009 */
[----:B------:R-:W-:Y:S01]  /*d4b0*/  HADD2.F32 R8, -RZ, R52.H0_H0 ;  /* 0x20000034ff087230 */ /* 0x000fe20000004100 */
[----:B------:R-:W-:Y:S01]  /*d4c0*/  FMUL.FTZ R11, R18, R2 ;  /* 0x00000002120b7220 */ /* 0x000fe20000410000 */
[----:B------:R-:W-:Y:S01]  /*d4d0*/  HADD2.F32 R9, -RZ, R41.H0_H0 ;  /* 0x20000029ff097230 */ /* 0x000fe20000004100 */
[----:B------:R-:W-:Y:S01]  /*d4e0*/  FMUL.FTZ R0, R16, R22 ;  /* 0x0000001610007220 */ /* 0x000fe20000410000 */
[----:B------:R-:W-:Y:S01]  /*d4f0*/  HADD2.F32 R41, -RZ, R53.H0_H0 ;  /* 0x20000035ff297230 */ /* 0x000fe20000004100 */
[C---:B------:R-:W-:Y:S02]  /*d500*/  FMUL.FTZ R25, R12.reuse, R2 ;  /* 0x000000020c197220 */ /* 0x040fe40000410000 */
[----:B------:R-:W-:Y:S02]  /*d510*/  FFMA.FTZ R40, R12, R4, R11 ;  /* 0x000000040c287223 */ /* 0x000fe4000001000b */
[----:B------:R-:W-:-:S02]  /*d520*/  FMUL.FTZ R2, R21, R8 ;  /* 0x0000000815027220 */ /* 0x000fc40000410000 */
[C---:B------:R-:W-:Y:S02]  /*d530*/  FMUL.FTZ R11, R7.reuse, R22 ;  /* 0x00000016070b7220 */ /* 0x040fe40000410000 */
[----:B------:R-:W-:Y:S02]  /*d540*/  FFMA.FTZ R22, R7, R55, R0 ;  /* 0x0000003707167223 */ /* 0x000fe40000010000 */
[C---:B------:R-:W-:Y:S02]  /*d550*/  FMUL.FTZ R7, R13.reuse, R8 ;  /* 0x000000080d077220 */ /* 0x040fe40000410000 */
[-C--:B------:R-:W-:Y:S02]  /*d560*/  FMUL.FTZ R0, R20, R9.reuse ;  /* 0x0000000914007220 */ /* 0x080fe40000410000 */
[----:B------:R-:W-:Y:S02]  /*d570*/  FFMA.FTZ R13, R13, R54, R2 ;  /* 0x000000360d0d7223 */ /* 0x000fe40000010002 */
[----:B------:R-:W-:-:S02]  /*d580*/  FMUL.FTZ R2, R10, R9 ;  /* 0x000000090a027220 */ /* 0x000fc40000410000 */
        /* <DEDUP_REMOVED lines=9> */
[----:B------:R-:W-:-:S02]  /*d620*/  FFMA.FTZ R0, R16, R55, -R11 ;  /* 0x0000003710007223 */ /* 0x000fc4000001080b */
[----:B------:R-:W-:Y:S01]  /*d630*/  FFMA.FTZ R6, R21, R54, -R7 ;  /* 0x0000003615067223 */ /* 0x000fe20000010807 */
[----:B------:R-:W-:Y:S01]  /*d640*/  F2FP.PACK_AB R7, R22, R24 ;  /* 0x000000181607723e */ /* 0x000fe200000000ff */
[----:B------:R-:W-:Y:S01]  /*d650*/  FFMA.FTZ R2, R20, R41, -R2 ;  /* 0x0000002914027223 */ /* 0x000fe20000010802 */
[----:B------:R-:W-:Y:S02]  /*d660*/  F2FP.PACK_AB R11, R0, R3 ;  /* 0x00000003000b723e */ /* 0x000fe400000000ff */
[----:B------:R-:W-:Y:S02]  /*d670*/  F2FP.PACK_AB R8, R6, R12 ;  /* 0x0000000c0608723e */ /* 0x000fe400000000ff */
[----:B------:R-:W-:Y:S02]  /*d680*/  F2FP.PACK_AB R10, R2, R10 ;  /* 0x0000000a020a723e */ /* 0x000fe400000000ff */
[----:B------:R-:W-:-:S03]  /*d690*/  F2FP.PACK_AB R6, R26, R40 ;  /* 0x000000281a06723e */ /* 0x000fc600000000ff */
[----:B------:R1:W-:Y:S04]  /*d6a0*/  STS.128 [R196+0x10080], R8 ;  /* 0x01008008c4007388 */ /* 0x0003e80000000c00 */
[----:B------:R1:W-:Y:S02]  /*d6b0*/  STS.128 [R29+0x10080], R4 ;  /* 0x010080041d007388 */ /* 0x0003e40000000c00 */
.L_x_678:
[----:B------:R-:W-:Y:S05]  /*d6c0*/  BSYNC B0 ;  /* 0x0000000000007941 */ /* 0x000fea0003800000 */
.L_x_677:
[----:B------:R-:W-:-:S13]  /*d6d0*/  ISETP.GE.AND P0, PT, R138, c[0x0][0x27c], PT ;  /* 0x00009f008a007a0c */ /* 0x000fda0003f06270 */
[----:B------:R-:W-:Y:S05]  /*d6e0*/  @P0 BRA `(.L_x_676) ;  /* 0x0000067000000947 */ /* 0x000fea0003800000 */
[--C-:B------:R-:W-:Y:S02]  /*d6f0*/  SHF.R.S32.HI R0, RZ, 0x3, R89.reuse ;  /* 0x00000003ff007819 */ /* 0x100fe40000011459 */
[----:B------:R-:W-:Y:S02]  /*d700*/  MOV R3, c[0x0][0x27c] ;  /* 0x00009f0000037a02 */ /* 0x000fe40000000f00 */
[----:B------:R-:W-:Y:S02]  /*d710*/  LEA.HI R2, R91, R138, RZ, 0x6 ;  /* 0x0000008a5b027211 */ /* 0x000fe400078f30ff */
[----:B------:R-:W-:Y:S02]  /*d720*/  LEA.HI R0, R3, R0, RZ, 0x1d ;  /* 0x0000000003007211 */ /* 0x000fe400078fe8ff */
[----:B------:R-:W-:Y:S02]  /*d730*/  LOP3.LUT R3, R113, 0x38, R89, 0xf8, !PT ;  /* 0x0000003871037812 */ /* 0x000fe400078ef859 */
[----:B------:R-:W-:-:S02]  /*d740*/  SHF.L.U32 R2, R2, 0x7, RZ ;  /* 0x0000000702027819 */ /* 0x000fc400000006ff */
[----:B-1----:R-:W-:Y:S02]  /*d750*/  SHF.R.S32.HI R4, RZ, 0x1f, R0 ;  /* 0x0000001fff047819 */ /* 0x002fe40000011400 */
[----:B------:R-:W-:Y:S02]  /*d760*/  LOP3.LUT R3, R3, R139, RZ, 0x3c, !PT ;  /* 0x0000008b03037212 */ /* 0x000fe400078e3cff */
[----:B------:R-:W-:Y:S02]  /*d770*/  LOP3.LUT R2, R2, 0xffffe000, RZ, 0xc0, !PT ;  /* 0xffffe00002027812 */ /* 0x000fe400078ec0ff */
[----:B------:R-:W-:Y:S02]  /*d780*/  SHF.L.U32 R5, R0, 0x3, RZ ;  /* 0x0000000300057819 */ /* 0x000fe400000006ff */
[----:B------:R-:W-:Y:S02]  /*d790*/  LEA.HI R4, R4, R0, RZ, 0x3 ;  /* 0x0000000004047211 */ /* 0x000fe400078f18ff */
[----:B------:R-:W-:-:S02]  /*d7a0*/  IADD3 R0, R3, R2, R114 ;  /* 0x0000000203007210 */ /* 0x000fc40007ffe072 */
[----:B------:R-:W-:Y:S02]  /*d7b0*/  LOP3.LUT R3, R113, 0x38, R5, 0xf8, !PT ;  /* 0x0000003871037812 */ /* 0x000fe400078ef805 */
[----:B------:R-:W-:Y:S02]  /*d7c0*/  SHF.L.U32 R2, R4, 0xa, RZ ;  /* 0x0000000a04027819 */ /* 0x000fe400000006ff */
[----:B------:R-:W-:Y:S02]  /*d7d0*/  LEA R40, R0, 0x10080, 0x1 ;  /* 0x0001008000287811 */ /* 0x000fe400078e08ff */
[----:B------:R-:W-:Y:S02]  /*d7e0*/  LOP3.LUT R3, R3, R139, RZ, 0x3c, !PT ;  /* 0x0000008b03037212 */ /* 0x000fe400078e3cff */
[----:B------:R-:W-:Y:S01]  /*d7f0*/  LOP3.LUT R0, R2, 0x7fffe000, RZ, 0xc0, !PT ;  /* 0x7fffe00002007812 */ /* 0x000fe200078ec0ff */
[----:B------:R-:W1:Y:S01]  /*d800*/  LDS.128 R4, [R40] ;  /* 0x0000000028047984 */ /* 0x000e620000000c00 */
[----:B------:R-:W-:Y:S01]  /*d810*/  HADD2.F32 R2, -RZ, R100.H0_H0 ;  /* 0x20000064ff027230 */ /* 0x000fe20000004100 */
[----:B------:R-:W-:-:S02]  /*d820*/  SHF.R.U32.HI R21, RZ, 0x10, R33 ;  /* 0x00000010ff157819 */ /* 0x000fc40000011621 */
[----:B------:R-:W-:Y:S02]  /*d830*/  IADD3 R0, R3, R0, R114 ;  /* 0x0000000003007210 */ /* 0x000fe40007ffe072 */
[--C-:B------:R-:W-:Y:S02]  /*d840*/  SHF.R.U64 R30, R36, 0x10, R37.reuse ;  /* 0x00000010241e7819 */ /* 0x100fe40000001225 */
[----:B------:R-:W-:Y:S02]  /*d850*/  SHF.L.U32 R29, R0, 0x1, RZ ;  /* 0x00000001001d7819 */ /* 0x000fe400000006ff */
[----:B------:R-:W-:Y:S02]  /*d860*/  SHF.R.U32.HI R0, RZ, 0x10, R37 ;  /* 0x00000010ff007819 */ /* 0x000fe40000011625 */
[----:B------:R-:W-:Y:S01]  /*d870*/  SHF.R.U64 R41, R32, 0x10, R33 ;  /* 0x0000001020297819 */ /* 0x000fe20000001221 */
[----:B---3--:R-:W2:Y:S01]  /*d880*/  LDS.128 R8, [R29+0x10080] ;  /* 0x010080001d087984 */ /* 0x008ea20000000c00 */
[--C-:B------:R-:W-:Y:S01]  /*d890*/  SHF.R.U64 R36, R34, 0x10, R35.reuse ;  /* 0x0000001022247819 */ /* 0x100fe20000001223 */
[----:B------:R-:W-:Y:S01]  /*d8a0*/  HADD2.F32 R24, -RZ, R0.H0_H0 ;  /* 0x20000000ff187230 */ /* 0x000fe20000004100 */
[----:B------:R-:W-:Y:S01]  /*d8b0*/  SHF.R.U32.HI R23, RZ, 0x10, R35 ;  /* 0x00000010ff177819 */ /* 0x000fe20000011623 */
[----:B------:R-:W-:Y:S01]  /*d8c0*/  HADD2.F32 R0, -RZ, R100.H1_H1 ;  /* 0x30000064ff007230 */ /* 0x000fe20000004100 */
[--C-:B------:R-:W-:Y:S01]  /*d8d0*/  SHF.R.U64 R25, R38, 0x10, R39.reuse ;  /* 0x0000001026197819 */ /* 0x100fe20000001227 */
[----:B------:R-:W-:Y:S01]  /*d8e0*/  HADD2.F32 R37, -RZ, R41.H0_H0 ;  /* 0x20000029ff257230 */ /* 0x000fe20000004100 */
[----:B------:R-:W-:Y:S01]  /*d8f0*/  SHF.R.U32.HI R22, RZ, 0x10, R39 ;  /* 0x00000010ff167819 */ /* 0x000fe20000011627 */
[----:B------:R-:W-:-:S02]  /*d900*/  HADD2.F32 R39, -RZ, R21.H0_H0 ;  /* 0x20000015ff277230 */ /* 0x000fc40000004100 */
[----:B------:R-:W-:Y:S02]  /*d910*/  HADD2.F32 R38, -RZ, R23.H0_H0 ;  /* 0x20000017ff267230 */ /* 0x000fe40000004100 */
[----:B------:R-:W-:Y:S02]  /*d920*/  HADD2.F32 R22, -RZ, R22.H0_H0 ;  /* 0x20000016ff167230 */ /* 0x000fe40000004100 */
[----:B------:R-:W-:Y:S02]  /*d930*/  HADD2.F32 R36, -RZ, R36.H0_H0 ;  /* 0x20000024ff247230 */ /* 0x000fe40000004100 */
[--C-:B-1----:R-:W-:Y:S02]  /*d940*/  HADD2.F32 R14, -RZ, R5.reuse.H0_H0 ;  /* 0x20000005ff0e7230 */ /* 0x102fe40000004100 */
[----:B------:R-:W-:Y:S02]  /*d950*/  HADD2.F32 R13, -RZ, R5.H1_H1 ;  /* 0x30000005ff0d7230 */ /* 0x000fe40000004100 */
[----:B------:R-:W-:-:S02]  /*d960*/  HADD2.F32 R18, -RZ, R4.H0_H0 ;  /* 0x20000004ff127230 */ /* 0x000fc40000004100 */
[----:B------:R-:W-:Y:S02]  /*d970*/  HADD2.F32 R20, -RZ, R4.H1_H1 ;  /* 0x30000004ff147230 */ /* 0x000fe40000004100 */
[--C-:B------:R-:W-:Y:S02]  /*d980*/  HADD2.F32 R16, -RZ, R7.reuse.H0_H0 ;  /* 0x20000007ff107230 */ /* 0x100fe40000004100 */
[----:B------:R-:W-:Y:S02]  /*d990*/  HADD2.F32 R15, -RZ, R7.H1_H1 ;  /* 0x30000007ff0f7230 */ /* 0x000fe40000004100 */
[----:B------:R-:W-:Y:S02]  /*d9a0*/  HADD2.F32 R17, -RZ, R6.H0_H0 ;  /* 0x20000006ff117230 */ /* 0x000fe40000004100 */
[--C-:B--2---:R-:W-:Y:S02]  /*d9b0*/  HADD2.F32 R5, -RZ, R9.reuse.H0_H0 ;  /* 0x20000009ff057230 */ /* 0x104fe40000004100 */
[----:B------:R-:W-:-:S02]  /*d9c0*/  HADD2.F32 R4, -RZ, R9.H1_H1 ;  /* 0x30000009ff047230 */ /* 0x000fc40000004100 */
[----:B------:R-:W-:Y:S01]  /*d9d0*/  HADD2.F32 R19, -RZ, R6.H1_H1 ;  /* 0x30000006ff137230 */ /* 0x000fe20000004100 */
[----:B------:R-:W-:Y:S01]  /*d9e0*/  FMUL.FTZ R33, R5, R2 ;  /* 0x0000000205217220 */ /* 0x000fe20000410000 */
[--C-:B------:R-:W-:Y:S01]  /*d9f0*/  HADD2.F32 R12, -RZ, R8.reuse.H0_H0 ;  /* 0x20000008ff0c7230 */ /* 0x100fe20000004100 */
[----:B------:R-:W-:Y:S01]  /*da00*/  FMUL.FTZ R31, R4, R24 ;  /* 0x00000018041f7220 */ /* 0x000fe20000410000 */
[----:B------:R-:W-:Y:S02]  /*da10*/  HADD2.F32 R9, -RZ, R8.H1_H1 ;  /* 0x30000008ff097230 */ /* 0x000fe40000004100 */
[--C-:B------:R-:W-:Y:S02]  /*da20*/  HADD2.F32 R8, -RZ, R10.reuse.H0_H0 ;  /* 0x2000000aff087230 */ /* 0x100fe40000004100 */
[----:B------:R-:W-:Y:S01]  /*da30*/  HADD2.F32 R7, -RZ, R10.H1_H1 ;  /* 0x3000000aff077230 */ /* 0x000fe20000004100 */
[----:B------:R-:W-:Y:S01]  /*da40*/  FMUL.FTZ R10, R14, R2 ;  /* 0x000000020e0a7220 */ /* 0x000fe20000410000 */
[----:B------:R-:W-:Y:S01]  /*da50*/  HADD2.F32 R6, -RZ, R101.H0_H0 ;  /* 0x20000065ff067230 */ /* 0x000fe20000004100 */
[----:B------:R-:W-:Y:S01]  /*da60*/  FMUL.FTZ R2, R16, R0 ;  /* 0x0000000010027220 */ /* 0x000fe20000410000 */
[----:B------:R-:W-:-:S02]  /*da70*/  HADD2.F32 R3, -RZ, R11.H0_H0 ;  /* 0x2000000bff037230 */ /* 0x000fc40000004100 */
[----:B------:R-:W-:Y:S01]  /*da80*/  HADD2.F32 R11, -RZ, R11.H1_H1 ;  /* 0x3000000bff0b7230 */ /* 0x000fe20000004100 */
[----:B------:R-:W-:Y:S01]  /*da90*/  FFMA.FTZ R35, R5, R6, R10 ;  /* 0x0000000605237223 */ /* 0x000fe2000001000a */
[--C-:B------:R-:W-:Y:S01]  /*daa0*/  HADD2.F32 R5, -RZ, R102.reuse.H0_H0 ;  /* 0x20000066ff057230 */ /* 0x100fe20000004100 */
[----:B------:R-:W-:Y:S01]  /*dab0*/  FMUL.FTZ R26, R3, R0 ;  /* 0x00000000031a7220 */ /* 0x000fe20000410000 */
[----:B------:R-:W-:Y:S01]  /*dac0*/  HADD2.F32 R0, -RZ, R101.H1_H1 ;  /* 0x30000065ff007230 */ /* 0x000fe20000004100 */
[----:B------:R-:W-:Y:S02]  /*dad0*/  FMUL.FTZ R10, R13, R24 ;  /* 0x000000180d0a7220 */ /* 0x000fe40000410000 */
[----:B------:R-:W-:Y:S01]  /*dae0*/  FFMA.FTZ R32, R3, R5, R2 ;  /* 0x0000000503207223 */ /* 0x000fe20000010002 */
[----:B------:R-:W-:Y:S01]  /*daf0*/  HADD2.F32 R3, -RZ, R103.H0_H0 ;  /* 0x20000067ff037230 */ /* 0x000fe20000004100 */
[----:B------:R-:W-:Y:S01]  /*db00*/  FFMA.FTZ R34, R4, R39, R10 ;  /* 0x0000002704227223 */ /* 0x000fe2000001000a */
[----:B------:R-:W-:Y:S01]  /*db10*/  HADD2.F32 R2, -RZ, R102.H1_H1 ;  /* 0x30000066ff027230 */ /* 0x000fe20000004100 */
[----:B------:R-:W-:-:S02]  /*db20*/  FMUL.FTZ R10, R18, R0 ;  /* 0x00000000120a7220 */ /* 0x000fc40000410000 */
[----:B------:R-:W-:Y:S02]  /*db30*/  FMUL.FTZ R4, R15, R22 ;  /* 0x000000160f047220 */ /* 0x000fe40000410000 */
[C---:B------:R-:W-:Y:S01]  /*db40*/  FFMA.FTZ R27, R12.reuse, R3, R10 ;  /* 0x000000030c1b7223 */ /* 0x040fe2000001000a */
[----:B------:R-:W-:Y:S01]  /*db50*/  HADD2.F32 R10, -RZ, R30.H0_H0 ;  /* 0x2000001eff0a7230 */ /* 0x000fe20000004100 */
[C---:B------:R-:W-:Y:S02]  /*db60*/  FFMA.FTZ R28, R11.reuse, R38, R4 ;  /* 0x000000260b1c7223 */ /* 0x040fe40000010004 */
[----:B------:R-:W-:Y:S01]  /*db70*/  FMUL.FTZ R24, R11, R22 ;  /* 0x000000160b187220 */ /* 0x000fe20000410000 */
[----:B------:R-:W-:Y:S01]  /*db80*/  HADD2.F32 R11, -RZ, R25.H0_H0 ;  /* 0x20000019ff0b7230 */ /* 0x000fe20000004100 */
[----:B------:R-:W-:Y:S01]  /*db90*/  FMUL.FTZ R23, R12, R0 ;  /* 0x000000000c177220 */ /* 0x000fe20000410000 */
[----:B------:R-:W-:Y:S01]  /*dba0*/  HADD2.F32 R0, -RZ, R103.H1_H1 ;  /* 0x30000067ff007230 */ /* 0x000fe20000004100 */
[----:B------:R-:W-:-:S02]  /*dbb0*/  FMUL.FTZ R4, R17, R2 ;  /* 0x0000000211047220 */ /* 0x000fc40000410000 */
[----:B------:R-:W-:Y:S02]  /*dbc0*/  FMUL.FTZ R21, R8, R2 ;  /* 0x0000000208157220 */ /* 0x000fe40000410000 */
[----:B------:R-:W-:Y:S02]  /*dbd0*/  FMUL.FTZ R2, R20, R10 ;  /* 0x0000000a14027220 */ /* 0x000fe40000410000 */
[----:B------:R-:W-:Y:S02]  /*dbe0*/  FFMA.FTZ R30, R8, R0, R4 ;  /* 0x00000000081e7223 */ /* 0x000fe40000010004 */
[C---:B------:R-:W-:Y:S02]  /*dbf0*/  FFMA.FTZ R22, R9.reuse, R37, R2 ;  /* 0x0000002509167223 */ /* 0x040fe40000010002 */
[----:B------:R-:W-:Y:S02]  /*dc00*/  FMUL.FTZ R10, R9, R10 ;  /* 0x0000000a090a7220 */ /* 0x000fe40000410000 */
[----:B------:R-:W-:-:S02]  /*dc10*/  FMUL.FTZ R2, R7, R11 ;  /* 0x0000000b07027220 */ /* 0x000fc40000410000 */
[----:B------:R-:W-:Y:S02]  /*dc20*/  FMUL.FTZ R4, R19, R11 ;  /* 0x0000000b13047220 */ /* 0x000fe40000410000 */
[----:B------:R-:W-:Y:S02]  /*dc30*/  FFMA.FTZ R12, R18, R3, -R23 ;  /* 0x00000003120c7223 */ /* 0x000fe40000010817 */
[----:B------:R-:W-:Y:S02]  /*dc40*/  FFMA.FTZ R8, R14, R6, -R33 ;  /* 0x000000060e087223 */ /* 0x000fe40000010821 */
[----:B------:R-:W-:Y:S02]  /*dc50*/  FFMA.FTZ R9, R13, R39, -R31 ;  /* 0x000000270d097223 */ /* 0x000fe4000001081f */
[----:B------:R-:W-:Y:S02]  /*dc60*/  FFMA.FTZ R3, R17, R0, -R21 ;  /* 0x0000000011037223 */ /* 0x000fe40000010815 */
[----:B------:R-:W-:Y:S01]  /*dc70*/  FFMA.FTZ R11, R16, R5, -R26 ;  /* 0x00000005100b7223 */ /* 0x000fe2000001081a */
[----:B------:R-:W-:Y:S01]  /*dc80*/  F2FP.PACK_AB R9, R9, R8 ;  /* 0x000000080909723e */ /* 0x000fe200000000ff */
[----:B------:R-:W-:Y:S01]  /*dc90*/  FFMA.FTZ R6, R15, R38, -R24 ;  /* 0x000000260f067223 */ /* 0x000fe20000010818 */
[----:B------:R-:W-:Y:S01]  /*dca0*/  F2FP.PACK_AB R5, R34, R35 ;  /* 0x000000232205723e */ /* 0x000fe200000000ff */
[----:B------:R-:W-:-:S02]  /*dcb0*/  FFMA.FTZ R0, R20, R37, -R10 ;  /* 0x0000002514007223 */ /* 0x000fc4000001080a */
[-C--:B------:R-:W-:Y:S01]  /*dcc0*/  FFMA.FTZ R2, R19, R36.reuse, -R2 ;  /* 0x0000002413027223 */ /* 0x080fe20000010802 */
[----:B------:R-:W-:Y:S01]  /*dcd0*/  F2FP.PACK_AB R11, R6, R11 ;  /* 0x0000000b060b723e */ /* 0x000fe200000000ff */
[----:B------:R-:W-:Y:S01]  /*dce0*/  FFMA.FTZ R25, R7, R36, R4 ;  /* 0x0000002407197223 */ /* 0x000fe20000010004 */
[----:B------:R-:W-:Y:S02]  /*dcf0*/  F2FP.PACK_AB R8, R0, R12 ;  /* 0x0000000c0008723e */ /* 0x000fe400000000ff */
[----:B------:R-:W-:Y:S02]  /*dd00*/  F2FP.PACK_AB R10, R2, R3 ;  /* 0x00000003020a723e */ /* 0x000fe400000000ff */
[----:B------:R-:W-:Y:S02]  /*dd10*/  F2FP.PACK_AB R7, R28, R32 ;  /* 0x000000201c07723e */ /* 0x000fe400000000ff */
[----:B------:R-:W-:Y:S01]  /*dd20*/  F2FP.PACK_AB R4, R22, R27 ;  /* 0x0000001b1604723e */ /* 0x000fe200000000ff */
[----:B------:R1:W-:Y:S01]  /*dd30*/  STS.128 [R40], R8 ;  /* 0x0000000828007388 */ /* 0x0003e20000000c00 */
[----:B------:R-:W-:-:S05]  /*dd40*/  F2FP.PACK_AB R6, R25, R30 ;  /* 0x0000001e1906723e */ /* 0x000fca00000000ff */
[----:B------:R1:W-:Y:S02]  /*dd50*/  STS.128 [R29+0x10080], R4 ;  /* 0x010080041d007388 */ /* 0x0003e40000000c00 */
.L_x_676:
[----:B------:R-:W-:Y:S05]  /*dd60*/  BSYNC B1 ;  /* 0x0000000000017941 */ /* 0x000fea0003800000 */
.L_x_675:
[----:B------:R-:W-:Y:S01]  /*dd70*/  IADD3 R2, R214, 0x20, RZ ;  /* 0x00000020d6027810 */ /* 0x000fe20007ffe0ff */
[----:B------:R-:W-:Y:S01]  /*dd80*/  BSSY B1, `(.L_x_679) ;  /* 0x00000d9000017945 */ /* 0x000fe20003800000 */
[----:B------:R-:W-:Y:S02]  /*dd90*/  SHF.R.S32.HI R52, RZ, 0x3, R89 ;  /* 0x00000003ff347819 */ /* 0x000fe40000011459 */
        /* <DEDUP_REMOVED lines=12> */
[----:B-1----:R-:W-:Y:S02]  /*de60*/  MOV R5, c[0x0][0x27c] ;  /* 0x00009f0000057a02 */ /* 0x002fe40000000f00 */
[----:B------:R-:W-:Y:S02]  /*de70*/  LOP3.LUT R2, R0, 0x38, R136, 0xf8, !PT ;  /* 0x0000003800027812 */ /* 0x000fe400078ef888 */
[----:B------:R-:W-:Y:S02]  /*de80*/  LEA.HI R5, R5, R237, RZ, 0x1d ;  /* 0x000000ed05057211 */ /* 0x000fe400078fe8ff */
[----:B------:R-:W-:Y:S02]  /*de90*/  SHF.R.U32.HI R14, RZ, 0x10, R49 ;  /* 0x00000010ff0e7819 */ /* 0x000fe40000011631 */
[----:B------:R-:W-:Y:S02]  /*dea0*/  SHF.R.S32.HI R4, RZ, 0x1f, R5 ;  /* 0x0000001fff047819 */ /* 0x000fe40000011405 */
[----:B------:R-:W-:Y:S01]  /*deb0*/  SHF.L.U32 R3, R5, 0x3, RZ ;  /* 0x0000000305037819 */ /* 0x000fe200000006ff */
[----:B------:R-:W-:Y:S01]  /*dec0*/  HADD2.F32 R14, -RZ, R14.H0_H0 ;  /* 0x2000000eff0e7230 */ /* 0x000fe20000004100 */
[----:B------:R-:W-:-:S02]  /*ded0*/  LEA.HI R5, R4, R5, RZ, 0x3 ;  /* 0x0000000504057211 */ /* 0x000fc400078f18ff */
[----:B------:R-:W-:Y:S02]  /*dee0*/  LOP3.LUT R4, R21, R2, R53, 0xf6, !PT ;  /* 0x0000000215047212 */ /* 0x000fe400078ef635 */
[----:B------:R-:W-:Y:S02]  /*def0*/  LOP3.LUT R3, R0, 0x38, R3, 0xf8, !PT ;  /* 0x0000003800037812 */ /* 0x000fe400078ef803 */
[----:B------:R-:W-:Y:S02]  /*df00*/  SHF.L.U32 R2, R5, 0xa, RZ ;  /* 0x0000000a05027819 */ /* 0x000fe400000006ff */
[----:B------:R-:W-:Y:S02]  /*df10*/  LOP3.LUT R3, R3, R53, RZ, 0x3c, !PT ;  /* 0x0000003503037212 */ /* 0x000fe400078e3cff */
[----:B------:R-:W-:Y:S02]  /*df20*/  LOP3.LUT R2, R2, 0x7fffe000, RZ, 0xc0, !PT ;  /* 0x7fffe00002027812 */ /* 0x000fe400078ec0ff */
[----:B------:R-:W-:-:S02]  /*df30*/  LEA R34, R4, 0x10080, 0x1 ;  /* 0x0001008004227811 */ /* 0x000fc400078e08ff */
[----:B------:R-:W-:Y:S02]  /*df40*/  IADD3 R2, R3, R2, R21 ;  /* 0x0000000203027210 */ /* 0x000fe40007ffe015 */
[--C-:B------:R-:W-:Y:S01]  /*df50*/  SHF.R.U32.HI R24, RZ, 0x10, R45.reuse ;  /* 0x00000010ff187819 */ /* 0x100fe2000001162d */
[----:B------:R-:W1:Y:S01]  /*df60*/  LDS.128 R4, [R34] ;  /* 0x0000000022047984 */ /* 0x000e620000000c00 */
[----:B------:R-:W-:Y:S01]  /*df70*/  SHF.L.U32 R32, R2, 0x1, RZ ;  /* 0x0000000102207819 */ /* 0x000fe200000006ff */
[----:B------:R-:W-:Y:S01]  /*df80*/  HADD2.F32 R2, -RZ, R104.H0_H0 ;  /* 0x20000068ff027230 */ /* 0x000fe20000004100 */
[----:B------:R-:W-:Y:S01]  /*df90*/  SHF.R.U64 R39, R44, 0x10, R45 ;  /* 0x000000102c277819 */ /* 0x000fe2000000122d */
[----:B------:R-:W-:Y:S01]  /*dfa0*/  HADD2.F32 R44, -RZ, R24.H0_H0 ;  /* 0x20000018ff2c7230 */ /* 0x000fe20000004100 */
[----:B------:R-:W-:Y:S01]  /*dfb0*/  SHF.R.U32.HI R25, RZ, 0x10, R51 ;  /* 0x00000010ff197819 */ /* 0x000fe20000011633 */
[----:B---3--:R-:W2:Y:S01]  /*dfc0*/  LDS.128 R8, [R32+0x10080] ;  /* 0x0100800020087984 */ /* 0x008ea20000000c00 */
[----:B------:R-:W-:Y:S01]  /*dfd0*/  SHF.R.U32.HI R27, RZ, 0x10, R47 ;  /* 0x00000010ff1b7819 */ /* 0x000fe2000001162f */
[----:B------:R-:W-:Y:S01]  /*dfe0*/  HADD2.F32 R39, -RZ, R39.H0_H0 ;  /* 0x20000027ff277230 */ /* 0x000fe20000004100 */
[----:B------:R-:W-:Y:S01]  /*dff0*/  SHF.R.U64 R30, R48, 0x10, R49 ;  /* 0x00000010301e7819 */ /* 0x000fe20000001231 */
[----:B------:R-:W-:Y:S01]  /*e000*/  HADD2.F32 R25, -RZ, R25.H0_H0 ;  /* 0x20000019ff197230 */ /* 0x000fe20000004100 */
[----:B------:R-:W-:Y:S01]  /*e010*/  SHF.R.U64 R36, R50, 0x10, R51 ;  /* 0x0000001032247819 */ /* 0x000fe20000001233 */
[----:B------:R-:W-:Y:S01]  /*e020*/  HADD2.F32 R43, -RZ, R27.H0_H0 ;  /* 0x2000001bff2b7230 */ /* 0x000fe20000004100 */
[----:B------:R-:W-:Y:S01]  /*e030*/  SHF.R.U64 R41, R46, 0x10, R47 ;  /* 0x000000102e297819 */ /* 0x000fe2000000122f */
[----:B-1----:R-:W-:-:S02]  /*e040*/  HADD2.F32 R19, -RZ, R5.H0_H0 ;  /* 0x20000005ff137230 */ /* 0x002fc40000004100 */
[--C-:B------:R-:W-:Y:S02]  /*e050*/  HADD2.F32 R20, -RZ, R4.reuse.H0_H0 ;  /* 0x20000004ff147230 */ /* 0x100fe40000004100 */
[----:B------:R-:W-:Y:S02]  /*e060*/  HADD2.F32 R23, -RZ, R4.H1_H1 ;  /* 0x30000004ff177230 */ /* 0x000fe40000004100 */
[----:B--2---:R-:W-:Y:S02]  /*e070*/  HADD2.F32 R4, -RZ, R9.H0_H0 ;  /* 0x20000009ff047230 */ /* 0x004fe40000004100 */
[----:B------:R-:W-:Y:S02]  /*e080*/  HADD2.F32 R15, -RZ, R5.H1_H1 ;  /* 0x30000005ff0f7230 */ /* 0x000fe40000004100 */
[--C-:B------:R-:W-:Y:S01]  /*e090*/  HADD2.F32 R17, -RZ, R7.reuse.H0_H0 ;  /* 0x20000007ff117230 */ /* 0x100fe20000004100 */
[----:B------:R-:W-:Y:S01]  /*e0a0*/  FMUL.FTZ R35, R4, R2 ;  /* 0x0000000204237220 */ /* 0x000fe20000410000 */
[----:B------:R-:W-:-:S02]  /*e0b0*/  HADD2.F32 R16, -RZ, R7.H1_H1 ;  /* 0x30000007ff107230 */ /* 0x000fc40000004100 */
[--C-:B------:R-:W-:Y:S02]  /*e0c0*/  HADD2.F32 R18, -RZ, R6.reuse.H0_H0 ;  /* 0x20000006ff127230 */ /* 0x100fe40000004100 */
[----:B------:R-:W-:Y:S01]  /*e0d0*/  HADD2.F32 R22, -RZ, R6.H1_H1 ;  /* 0x30000006ff167230 */ /* 0x000fe20000004100 */
[----:B------:R-:W-:Y:S01]  /*e0e0*/  FMUL.FTZ R6, R19, R2 ;  /* 0x0000000213067220 */ /* 0x000fe20000410000 */
[----:B------:R-:W-:Y:S01]  /*e0f0*/  HADD2.F32 R7, -RZ, R105.H0_H0 ;  /* 0x20000069ff077230 */ /* 0x000fe20000004100 */
[----:B------:R-:W-:Y:S01]  /*e100*/  FMUL.FTZ R2, R15, R14 ;  /* 0x0000000e0f027220 */ /* 0x000fe20000410000 */
[----:B------:R-:W-:Y:S02]  /*e110*/  HADD2.F32 R3, -RZ, R9.H1_H1 ;  /* 0x30000009ff037230 */ /* 0x000fe40000004100 */
[----:B------:R-:W-:Y:S01]  /*e120*/  HADD2.F32 R5, -RZ, R104.H1_H1 ;  /* 0x30000068ff057230 */ /* 0x000fe20000004100 */
[----:B------:R-:W-:Y:S01]  /*e130*/  FFMA.FTZ R42, R4, R7, R6 ;  /* 0x00000007042a7223 */ /* 0x000fe20000010006 */
[----:B------:R-:W-:Y:S01]  /*e140*/  HADD2.F32 R9, -RZ, R8.H0_H0 ;  /* 0x20000008ff097230 */ /* 0x000fe20000004100 */
[----:B------:R-:W-:Y:S01]  /*e150*/  FFMA.FTZ R40, R3, R44, R2 ;  /* 0x0000002c03287223 */ /* 0x000fe20000010002 */
[--C-:B------:R-:W-:Y:S01]  /*e160*/  HADD2.F32 R6, -RZ, R106.reuse.H1_H1 ;  /* 0x3000006aff067230 */ /* 0x100fe20000004100 */
[-C--:B------:R-:W-:Y:S01]  /*e170*/  FMUL.FTZ R4, R20, R5.reuse ;  /* 0x0000000514047220 */ /* 0x080fe20000410000 */
[----:B------:R-:W-:Y:S01]  /*e180*/  HADD2.F32 R2, -RZ, R106.H0_H0 ;  /* 0x2000006aff027230 */ /* 0x000fe20000004100 */
[C---:B------:R-:W-:Y:S01]  /*e190*/  FMUL.FTZ R31, R9.reuse, R5 ;  /* 0x00000005091f7220 */ /* 0x040fe20000410000 */
[----:B------:R-:W-:Y:S01]  /*e1a0*/  HADD2.F32 R13, -RZ, R8.H1_H1 ;  /* 0x30000008ff0d7230 */ /* 0x000fe20000004100 */
[----:B------:R-:W-:Y:S01]  /*e1b0*/  FFMA.FTZ R37, R9, R6, R4 ;  /* 0x0000000609257223 */ /* 0x000fe20000010004 */
[----:B------:R-:W-:Y:S01]  /*e1c0*/  HADD2.F32 R8, -RZ, R11.H0_H0 ;  /* 0x2000000bff087230 */ /* 0x000fe20000004100 */
[----:B------:R-:W-:Y:S01]  /*e1d0*/  FMUL.FTZ R9, R17, R2 ;  /* 0x0000000211097220 */ /* 0x000fe20000410000 */
[----:B------:R-:W-:Y:S01]  /*e1e0*/  HADD2.F32 R4, -RZ, R107.H0_H0 ;  /* 0x2000006bff047230 */ /* 0x000fe20000004100 */
[----:B------:R-:W-:Y:S01]  /*e1f0*/  FMUL.FTZ R33, R3, R14 ;  /* 0x0000000e03217220 */ /* 0x000fe20000410000 */
[----:B------:R-:W-:Y:S01]  /*e200*/  HADD2.F32 R11, -RZ, R11.H1_H1 ;  /* 0x3000000bff0b7230 */ /* 0x000fe20000004100 */
[C---:B------:R-:W-:Y:S01]  /*e210*/  FMUL.FTZ R26, R8.reuse, R2 ;  /* 0x00000002081a7220 */ /* 0x040fe20000410000 */
[----:B------:R-:W-:Y:S01]  /*e220*/  HADD2.F32 R12, -RZ, R10.H0_H0 ;  /* 0x2000000aff0c7230 */ /* 0x000fe20000004100 */
[----:B------:R-:W-:Y:S01]  /*e230*/  FFMA.FTZ R28, R8, R4, R9 ;  /* 0x00000004081c7223 */ /* 0x000fe20000010009 */
[----:B------:R-:W-:Y:S01]  /*e240*/  HADD2.F32 R3, -RZ, R105.H1_H1 ;  /* 0x30000069ff037230 */ /* 0x000fe20000004100 */
[-C--:B------:R-:W-:Y:S01]  /*e250*/  FMUL.FTZ R2, R16, R25.reuse ;  /* 0x0000001910027220 */ /* 0x080fe20000410000 */
[----:B------:R-:W-:Y:S01]  /*e260*/  HADD2.F32 R8, -RZ, R30.H0_H0 ;  /* 0x2000001eff087230 */ /* 0x000fe20000004100 */
[C---:B------:R-:W-:Y:S01]  /*e270*/  FMUL.FTZ R24, R11.reuse, R25 ;  /* 0x000000190b187220 */ /* 0x040fe20000410000 */
[----:B------:R-:W-:Y:S01]  /*e280*/  HADD2.F32 R9, -RZ, R36.H0_H0 ;  /* 0x20000024ff097230 */ /* 0x000fe20000004100 */
[-C--:B------:R-:W-:Y:S01]  /*e290*/  FMUL.FTZ R14, R18, R3.reuse ;  /* 0x00000003120e7220 */ /* 0x080fe20000410000 */
[----:B------:R-:W-:Y:S01]  /*e2a0*/  HADD2.F32 R10, -RZ, R10.H1_H1 ;  /* 0x3000000aff0a7230 */ /* 0x000fe20000004100 */
[----:B------:R-:W-:Y:S01]  /*e2b0*/  FMUL.FTZ R29, R12, R3 ;  /* 0x000000030c1d7220 */ /* 0x000fe20000410000 */
[----:B------:R-:W-:Y:S01]  /*e2c0*/  HADD2.F32 R36, -RZ, R41.H0_H0 ;  /* 0x20000029ff247230 */ /* 0x000fe20000004100 */
[----:B------:R-:W-:Y:S01]  /*e2d0*/  FFMA.FTZ R25, R11, R43, R2 ;  /* 0x0000002b0b197223 */ /* 0x000fe20000010002 */
[----:B------:R-:W-:Y:S01]  /*e2e0*/  HADD2.F32 R5, -RZ, R107.H1_H1 ;  /* 0x3000006bff057230 */ /* 0x000fe20000004100 */
[----:B------:R-:W-:-:S02]  /*e2f0*/  FMUL.FTZ R3, R23, R8 ;  /* 0x0000000817037220 */ /* 0x000fc40000410000 */
[-C--:B------:R-:W-:Y:S02]  /*e300*/  FMUL.FTZ R2, R22, R9.reuse ;  /* 0x0000000916027220 */ /* 0x080fe40000410000 */
[C---:B------:R-:W-:Y:S02]  /*e310*/  FMUL.FTZ R11, R13.reuse, R8 ;  /* 0x000000080d0b7220 */ /* 0x040fe40000410000 */
[C---:B------:R-:W-:Y:S02]  /*e320*/  FMUL.FTZ R8, R10.reuse, R9 ;  /* 0x000000090a087220 */ /* 0x040fe40000410000 */
[----:B------:R-:W-:Y:S02]  /*e330*/  FFMA.FTZ R27, R13, R39, R3 ;  /* 0x000000270d1b7223 */ /* 0x000fe40000010003 */
[----:B------:R-:W-:Y:S02]  /*e340*/  FFMA.FTZ R30, R10, R36, R2 ;  /* 0x000000240a1e7223 */ /* 0x000fe40000010002 */
[----:B------:R-:W-:-:S02]  /*e350*/  FFMA.FTZ R38, R12, R5, R14 ;  /* 0x000000050c267223 */ /* 0x000fc4000001000e */
[----:B------:R-:W-:Y:S02]  /*e360*/  FFMA.FTZ R13, R20, R6, -R31 ;  /* 0x00000006140d7223 */ /* 0x000fe4000001081f */
[----:B------:R-:W-:Y:S02]  /*e370*/  FFMA.FTZ R10, R23, R39, -R11 ;  /* 0x00000027170a7223 */ /* 0x000fe4000001080b */
        /* <DEDUP_REMOVED lines=16> */
.L_x_682:
[----:B------:R-:W-:Y:S05]  /*e480*/  BSYNC B0 ;  /* 0x0000000000007941 */ /* 0x000fea0003800000 */
.L_x_681:
[----:B------:R-:W-:-:S13]  /*e490*/  ISETP.GE.AND P0, PT, R138, c[0x0][0x27c], PT ;  /* 0x00009f008a007a0c */ /* 0x000fda0003f06270 */
[----:B------:R-:W-:Y:S05]  /*e4a0*/  @P0 BRA `(.L_x_680) ;  /* 0x0000066000000947 */ /* 0x000fea0003800000 */
[----:B------:R-:W-:Y:S02]  /*e4b0*/  MOV R2, c[0x0][0x27c] ;  /* 0x00009f0000027a02 */ /* 0x000fe40000000f00 */
[----:B-1----:R-:W-:Y:S02]  /*e4c0*/  LEA.HI R4, R91, R138, RZ, 0x6 ;  /* 0x0000008a5b047211 */ /* 0x002fe400078f30ff */
[----:B------:R-:W-:Y:S02]  /*e4d0*/  LEA.HI R2, R2, R52, RZ, 0x1d ;  /* 0x0000003402027211 */ /* 0x000fe400078fe8ff */
[----:B------:R-:W-:Y:S02]  /*e4e0*/  LOP3.LUT R3, R0, 0x38, R89, 0xf8, !PT ;  /* 0x0000003800037812 */ /* 0x000fe400078ef859 */
[----:B------:R-:W-:Y:S02]  /*e4f0*/  SHF.R.S32.HI R5, RZ, 0x1f, R2 ;  /* 0x0000001fff057819 */ /* 0x000fe40000011402 */
[----:B------:R-:W-:-:S02]  /*e500*/  SHF.L.U32 R6, R2, 0x3, RZ ;  /* 0x0000000302067819 */ /* 0x000fc400000006ff */
[----:B------:R-:W-:Y:S02]  /*e510*/  LEA.HI R5, R5, R2, RZ, 0x3 ;  /* 0x0000000205057211 */ /* 0x000fe400078f18ff */
[----:B------:R-:W-:Y:S02]  /*e520*/  SHF.L.U32 R4, R4, 0x7, RZ ;  /* 0x0000000704047819 */ /* 0x000fe400000006ff */
        /* <DEDUP_REMOVED lines=8> */
[----:B------:R-:W-:Y:S01]  /*e5b0*/  HADD2.F32 R2, -RZ, R109.H0_H0 ;  /* 0x2000006dff027230 */ /* 0x000fe20000004100 */
[----:B------:R-:W-:Y:S02]  /*e5c0*/  LEA R33, R3, 0x10080, 0x1 ;  /* 0x0001008003217811 */ /* 0x000fe400078e08ff */
[----:B------:R-:W-:-:S02]  /*e5d0*/  SHF.L.U32 R29, R0, 0x1, RZ ;  /* 0x00000001001d7819 */ /* 0x000fc400000006ff */
[----:B------:R-:W-:Y:S01]  /*e5e0*/  SHF.R.U32.HI R0, RZ, 0x10, R57 ;  /* 0x00000010ff007819 */ /* 0x000fe20000011639 */
[----:B------:R-:W1:Y:S01]  /*e5f0*/  LDS.128 R4, [R33] ;  /* 0x0000000021047984 */ /* 0x000e620000000c00 */
[----:B------:R-:W-:Y:S02]  /*e600*/  SHF.R.U32.HI R21, RZ, 0x10, R61 ;  /* 0x00000010ff157819 */ /* 0x000fe4000001163d */
[----:B------:R-:W-:Y:S01]  /*e610*/  SHF.R.U32.HI R22, RZ, 0x10, R59 ;  /* 0x00000010ff167819 */ /* 0x000fe2000001163b */
[----:B---3--:R-:W2:Y:S01]  /*e620*/  LDS.128 R8, [R29+0x10080] ;  /* 0x010080001d087984 */ /* 0x008ea20000000c00 */
[----:B------:R-:W-:Y:S01]  /*e630*/  HADD2.F32 R24, -RZ, R0.H0_H0 ;  /* 0x20000000ff187230 */ /* 0x000fe20000004100 */
[----:B------:R-:W-:Y:S01]  /*e640*/  SHF.R.U32.HI R23, RZ, 0x10, R63 ;  /* 0x00000010ff177819 */ /* 0x000fe2000001163f */
[----:B------:R-:W-:Y:S01]  /*e650*/  HADD2.F32 R0, -RZ, R109.H1_H1 ;  /* 0x3000006dff007230 */ /* 0x000fe20000004100 */
[----:B------:R-:W-:Y:S01]  /*e660*/  SHF.R.U64 R25, R56, 0x10, R57 ;  /* 0x0000001038197819 */ /* 0x000fe20000001239 */
[----:B------:R-:W-:Y:S01]  /*e670*/  HADD2.F32 R41, -RZ, R21.H0_H0 ;  /* 0x20000015ff297230 */ /* 0x000fe20000004100 */
[----:B------:R-:W-:Y:S01]  /*e680*/  SHF.R.U64 R35, R60, 0x10, R61 ;  /* 0x000000103c237819 */ /* 0x000fe2000000123d */
[----:B------:R-:W-:Y:S01]  /*e690*/  HADD2.F32 R22, -RZ, R22.H0_H0 ;  /* 0x20000016ff167230 */ /* 0x000fe20000004100 */
[----:B------:R-:W-:Y:S01]  /*e6a0*/  SHF.R.U64 R30, R58, 0x10, R59 ;  /* 0x000000103a1e7819 */ /* 0x000fe2000000123b */
[----:B------:R-:W-:Y:S01]  /*e6b0*/  HADD2.F32 R40, -RZ, R23.H0_H0 ;  /* 0x20000017ff287230 */ /* 0x000fe20000004100 */
[----:B------:R-:W-:Y:S01]  /*e6c0*/  SHF.R.U64 R37, R62, 0x10, R63 ;  /* 0x000000103e257819 */ /* 0x000fe2000000123f */
[----:B------:R-:W-:-:S04]  /*e6d0*/  HADD2.F32 R39, -RZ, R35.H0_H0 ;  /* 0x20000023ff277230 */ /* 0x000fc80000004100 */
[----:B------:R-:W-:Y:S02]  /*e6e0*/  HADD2.F32 R35, -RZ, R37.H0_H0 ;  /* 0x20000025ff237230 */ /* 0x000fe40000004100 */
[--C-:B-1----:R-:W-:Y:S02]  /*e6f0*/  HADD2.F32 R14, -RZ, R5.reuse.H0_H0 ;  /* 0x20000005ff0e7230 */ /* 0x102fe40000004100 */
[----:B------:R-:W-:Y:S02]  /*e700*/  HADD2.F32 R13, -RZ, R5.H1_H1 ;  /* 0x30000005ff0d7230 */ /* 0x000fe40000004100 */
[--C-:B------:R-:W-:Y:S02]  /*e710*/  HADD2.F32 R18, -RZ, R4.reuse.H0_H0 ;  /* 0x20000004ff127230 */ /* 0x100fe40000004100 */
[----:B------:R-:W-:Y:S02]  /*e720*/  HADD2.F32 R20, -RZ, R4.H1_H1 ;  /* 0x30000004ff147230 */ /* 0x000fe40000004100 */
[----:B--2---:R-:W-:-:S02]  /*e730*/  HADD2.F32 R5, -RZ, R9.H0_H0 ;  /* 0x20000009ff057230 */ /* 0x004fc40000004100 */
[----:B------:R-:W-:Y:S02]  /*e740*/  HADD2.F32 R4, -RZ, R9.H1_H1 ;  /* 0x30000009ff047230 */ /* 0x000fe40000004100 */
[--C-:B------:R-:W-:Y:S01]  /*e750*/  HADD2.F32 R16, -RZ, R7.reuse.H0_H0 ;  /* 0x20000007ff107230 */ /* 0x100fe20000004100 */
[----:B------:R-:W-:Y:S01]  /*e760*/  FMUL.FTZ R34, R5, R2 ;  /* 0x0000000205227220 */ /* 0x000fe20000410000 */
[----:B------:R-:W-:Y:S01]  /*e770*/  HADD2.F32 R15, -RZ, R7.H1_H1 ;  /* 0x30000007ff0f7230 */ /* 0x000fe20000004100 */
[----:B------:R-:W-:Y:S01]  /*e780*/  FMUL.FTZ R31, R4, R24 ;  /* 0x00000018041f7220 */ /* 0x000fe20000410000 */
[--C-:B------:R-:W-:Y:S02]  /*e790*/  HADD2.F32 R17, -RZ, R6.reuse.H0_H0 ;  /* 0x20000006ff117230 */ /* 0x100fe40000004100 */
[----:B------:R-:W-:Y:S02]  /*e7a0*/  HADD2.F32 R19, -RZ, R6.H1_H1 ;  /* 0x30000006ff137230 */ /* 0x000fe40000004100 */
[----:B------:R-:W-:-:S02]  /*e7b0*/  HADD2.F32 R12, -RZ, R8.H0_H0 ;  /* 0x20000008ff0c7230 */ /* 0x000fc40000004100 */
[----:B------:R-:W-:Y:S02]  /*e7c0*/  HADD2.F32 R9, -RZ, R8.H1_H1 ;  /* 0x30000008ff097230 */ /* 0x000fe40000004100 */
[--C-:B------:R-:W-:Y:S02]  /*e7d0*/  HADD2.F32 R8, -RZ, R10.reuse.H0_H0 ;  /* 0x2000000aff087230 */ /* 0x100fe40000004100 */
[----:B------:R-:W-:Y:S01]  /*e7e0*/  HADD2.F32 R7, -RZ, R10.H1_H1 ;  /* 0x3000000aff077230 */ /* 0x000fe20000004100 */
[----:B------:R-:W-:Y:S01]  /*e7f0*/  FMUL.FTZ R10, R14, R2 ;  /* 0x000000020e0a7220 */ /* 0x000fe20000410000 */
[--C-:B------:R-:W-:Y:S01]  /*e800*/  HADD2.F32 R6, -RZ, R110.reuse.H0_H0 ;  /* 0x2000006eff067230 */ /* 0x100fe20000004100 */
[----:B------:R-:W-:Y:S01]  /*e810*/  FMUL.FTZ R2, R16, R0 ;  /* 0x0000000010027220 */ /* 0x000fe20000410000 */
[--C-:B------:R-:W-:Y:S02]  /*e820*/  HADD2.F32 R3, -RZ, R11.reuse.H0_H0 ;  /* 0x2000000bff037230 */ /* 0x100fe40000004100 */
[----:B------:R-:W-:Y:S01]  /*e830*/  HADD2.F32 R11, -RZ, R11.H1_H1 ;  /* 0x3000000bff0b7230 */ /* 0x000fe20000004100 */
[----:B------:R-:W-:Y:S01]  /*e840*/  FFMA.FTZ R38, R5, R6, R10 ;  /* 0x0000000605267223 */ /* 0x000fe2000001000a */
[----:B------:R-:W-:Y:S01]  /*e850*/  HADD2.F32 R5, -RZ, R111.H0_H0 ;  /* 0x2000006fff057230 */ /* 0x000fe20000004100 */
[----:B------:R-:W-:Y:S01]  /*e860*/  FMUL.FTZ R26, R3, R0 ;  /* 0x00000000031a7220 */ /* 0x000fe20000410000 */
[----:B------:R-:W-:Y:S01]  /*e870*/  HADD2.F32 R0, -RZ, R110.H1_H1 ;  /* 0x3000006eff007230 */ /* 0x000fe20000004100 */
[----:B------:R-:W-:-:S02]  /*e880*/  FMUL.FTZ R10, R13, R24 ;  /* 0x000000180d0a7220 */ /* 0x000fc40000410000 */
[----:B------:R-:W-:Y:S01]  /*e890*/  FFMA.FTZ R32, R3, R5, R2 ;  /* 0x0000000503207223 */ /* 0x000fe20000010002 */
[----:B------:R-:W-:Y:S01]  /*e8a0*/  HADD2.F32 R3, -RZ, R112.H0_H0 ;  /* 0x20000070ff037230 */ /* 0x000fe20000004100 */
[----:B------:R-:W-:Y:S01]  /*e8b0*/  FFMA.FTZ R36, R4, R41, R10 ;  /* 0x0000002904247223 */ /* 0x000fe2000001000a */
[----:B------:R-:W-:Y:S01]  /*e8c0*/  HADD2.F32 R2, -RZ, R111.H1_H1 ;  /* 0x3000006fff027230 */ /* 0x000fe20000004100 */
[----:B------:R-:W-:Y:S02]  /*e8d0*/  FMUL.FTZ R10, R18, R0 ;  /* 0x00000000120a7220 */ /* 0x000fe40000410000 */
[----:B------:R-:W-:Y:S02]  /*e8e0*/  FMUL.FTZ R4, R15, R22 ;  /* 0x000000160f047220 */ /* 0x000fe40000410000 */
[----:B------:R-:W-:Y:S01]  /*e8f0*/  FFMA.FTZ R27, R12, R3, R10 ;  /* 0x000000030c1b7223 */ /* 0x000fe2000001000a */
[----:B------:R-:W-:Y:S01]  /*e900*/  HADD2.F32 R10, -RZ, R25.H0_H0 ;  /* 0x20000019ff0a7230 */ /* 0x000fe20000004100 */
[----:B------:R-:W-:-:S02]  /*e910*/  FFMA.FTZ R28, R11, R40, R4 ;  /* 0x000000280b1c7223 */ /* 0x000fc40000010004 */
[----:B------:R-:W-:Y:S01]  /*e920*/  FMUL.FTZ R24, R11, R22 ;  /* 0x000000160b187220 */ /* 0x000fe20000410000 */
[----:B------:R-:W-:Y:S01]  /*e930*/  HADD2.F32 R11, -RZ, R30.H0_H0 ;  /* 0x2000001eff0b7230 */ /* 0x000fe20000004100 */
[----:B------:R-:W-:Y:S01]  /*e940*/  FMUL.FTZ R23, R12, R0 ;  /* 0x000000000c177220 */ /* 0x000fe20000410000 */
[----:B------:R-:W-:Y:S01]  /*e950*/  HADD2.F32 R0, -RZ, R112.H1_H1 ;  /* 0x30000070ff007230 */ /* 0x000fe20000004100 */
[-C--:B------:R-:W-:Y:S02]  /*e960*/  FMUL.FTZ R4, R17, R2.reuse ;  /* 0x0000000211047220 */ /* 0x080fe40000410000 */
[----:B------:R-:W-:Y:S02]  /*e970*/  FMUL.FTZ R21, R8, R2 ;  /* 0x0000000208157220 */ /* 0x000fe40000410000 */
[----:B------:R-:W-:Y:S02]  /*e980*/  FMUL.FTZ R2, R20, R10 ;  /* 0x0000000a14027220 */ /* 0x000fe40000410000 */
[----:B------:R-:W-:-:S02]  /*e990*/  FFMA.FTZ R30, R8, R0, R4 ;  /* 0x00000000081e7223 */ /* 0x000fc40000010004 */
[C---:B------:R-:W-:Y:S02]  /*e9a0*/  FFMA.FTZ R22, R9.reuse, R39, R2 ;  /* 0x0000002709167223 */ /* 0x040fe40000010002 */
[----:B------:R-:W-:Y:S02]  /*e9b0*/  FMUL.FTZ R10, R9, R10 ;  /* 0x0000000a090a7220 */ /* 0x000fe40000410000 */
[-C--:B------:R-:W-:Y:S02]  /*e9c0*/  FMUL.FTZ R2, R7, R11.reuse ;  /* 0x0000000b07027220 */ /* 0x080fe40000410000 */
[----:B------:R-:W-:Y:S02]  /*e9d0*/  FMUL.FTZ R4, R19, R11 ;  /* 0x0000000b13047220 */ /* 0x000fe40000410000 */
[----:B------:R-:W-:Y:S02]  /*e9e0*/  FFMA.FTZ R12, R18, R3, -R23 ;  /* 0x00000003120c7223 */ /* 0x000fe40000010817 */
[----:B------:R-:W-:-:S02]  /*e9f0*/  FFMA.FTZ R8, R14, R6, -R34 ;  /* 0x000000060e087223 */ /* 0x000fc40000010822 */
[----:B------:R-:W-:Y:S02]  /*ea00*/  FFMA.FTZ R9, R13, R41, -R31 ;  /* 0x000000290d097223 */ /* 0x000fe4000001081f */
[----:B------:R-:W-:Y:S02]  /*ea10*/  FFMA.FTZ R3, R17, R0, -R21 ;  /* 0x0000000011037223 */ /* 0x000fe40000010815 */
[----:B------:R-:W-:Y:S01]  /*ea20*/  FFMA.FTZ R11, R16, R5, -R26 ;  /* 0x00000005100b7223 */ /* 0x000fe2000001081a */
[----:B------:R-:W-:Y:S01]  /*ea30*/  F2FP.PACK_AB R9, R9, R8 ;  /* 0x000000080909723e */ /* 0x000fe200000000ff */
[----:B------:R-:W-:Y:S01]  /*ea40*/  FFMA.FTZ R6, R15, R40, -R24 ;  /* 0x000000280f067223 */ /* 0x000fe20000010818 */
[----:B------:R-:W-:Y:S01]  /*ea50*/  F2FP.PACK_AB R5, R36, R38 ;  /* 0x000000262405723e */ /* 0x000fe200000000ff */
[----:B------:R-:W-:Y:S02]  /*ea60*/  FFMA.FTZ R0, R20, R39, -R10 ;  /* 0x0000002714007223 */ /* 0x000fe4000001080a */
[----:B------:R-:W-:Y:S01]  /*ea70*/  FFMA.FTZ R2, R19, R35, -R2 ;  /* 0x0000002313027223 */ /* 0x000fe20000010802 */
[----:B------:R-:W-:Y:S01]  /*ea80*/  F2FP.PACK_AB R11, R6, R11 ;  /* 0x0000000b060b723e */ /* 0x000fe200000000ff */
[----:B------:R-:W-:Y:S01]  /*ea90*/  FFMA.FTZ R25, R7, R35, R4 ;  /* 0x0000002307197223 */ /* 0x000fe20000010004 */
[----:B------:R-:W-:-:S02]  /*eaa0*/  F2FP.PACK_AB R8, R0, R12 ;  /* 0x0000000c0008723e */ /* 0x000fc400000000ff */
[----:B------:R-:W-:Y:S02]  /*eab0*/  F2FP.PACK_AB R10, R2, R3 ;  /* 0x00000003020a723e */ /* 0x000fe400000000ff */
[----:B------:R-:W-:Y:S02]  /*eac0*/  F2FP.PACK_AB R7, R28, R32 ;  /* 0x000000201c07723e */ /* 0x000fe400000000ff */
[----:B------:R-:W-:Y:S01]  /*ead0*/  F2FP.PACK_AB R4, R22, R27 ;  /* 0x0000001b1604723e */ /* 0x000fe200000000ff */
[----:B------:R1:W-:Y:S01]  /*eae0*/  STS.128 [R33], R8 ;  /* 0x0000000821007388 */ /* 0x0003e20000000c00 */
[----:B------:R-:W-:-:S05]  /*eaf0*/  F2FP.PACK_AB R6, R25, R30 ;  /* 0x0000001e1906723e */ /* 0x000fca00000000ff */
[----:B------:R1:W-:Y:S02]  /*eb00*/  STS.128 [R29+0x10080], R4 ;  /* 0x010080041d007388 */ /* 0x0003e40000000c00 */
.L_x_680:
[----:B------:R-:W-:Y:S05]  /*eb10*/  BSYNC B1 ;  /* 0x0000000000017941 */ /* 0x000fea0003800000 */
.L_x_679:
[----:B------:R-:W-:Y:S01]  /*eb20*/  ISETP.GE.AND P0, PT, R134, R90, PT ;  /* 0x0000005a8600720c */ /* 0x000fe20003f06270 */
[----:B------:R-:W-:-:S12]  /*eb30*/  BSSY B1, `(.L_x_683) ;  /* 0x00000d7000017945 */ /* 0x000fd80003800000 */
        /* <DEDUP_REMOVED lines=26> */
[----:B------:R-:W-:Y:S01]  /*ece0*/  SHF.R.U32.HI R24, RZ, 0x10, R65 ;  /* 0x00000010ff187819 */ /* 0x000fe20000011641 */
[----:B------:R-:W1:Y:S01]  /*ecf0*/  LDS.128 R4, [R34] ;  /* 0x0000000022047984 */ /* 0x000e620000000c00 */
[----:B------:R-:W-:Y:S01]  /*ed00*/  SHF.L.U32 R32, R2, 0x1, RZ ;  /* 0x0000000102207819 */ /* 0x000fe200000006ff */
[----:B------:R-:W-:Y:S01]  /*ed10*/  HADD2.F32 R2, -RZ, R115.H0_H0 ;  /* 0x20000073ff027230 */ /* 0x000fe20000004100 */
[----:B------:R-:W-:Y:S01]  /*ed20*/  SHF.R.U32.HI R25, RZ, 0x10, R71 ;  /* 0x00000010ff197819 */ /* 0x000fe20000011647 */
[----:B------:R-:W-:Y:S01]  /*ed30*/  HADD2.F32 R44, -RZ, R24.H0_H0 ;  /* 0x20000018ff2c7230 */ /* 0x000fe20000004100 */
[----:B------:R-:W-:Y:S01]  /*ed40*/  SHF.R.U32.HI R27, RZ, 0x10, R67 ;  /* 0x00000010ff1b7819 */ /* 0x000fe20000011643 */
[----:B---3--:R-:W2:Y:S01]  /*ed50*/  LDS.128 R8, [R32+0x10080] ;  /* 0x0100800020087984 */ /* 0x008ea20000000c00 */
[----:B------:R-:W-:Y:S01]  /*ed60*/  SHF.R.U64 R30, R68, 0x10, R69 ;  /* 0x00000010441e7819 */ /* 0x000fe20000001245 */
[----:B------:R-:W-:Y:S01]  /*ed70*/  HADD2.F32 R25, -RZ, R25.H0_H0 ;  /* 0x20000019ff197230 */ /* 0x000fe20000004100 */
[----:B------:R-:W-:Y:S01]  /*ed80*/  SHF.R.U64 R36, R70, 0x10, R71 ;  /* 0x0000001046247819 */ /* 0x000fe20000001247 */
[----:B------:R-:W-:Y:S01]  /*ed90*/  HADD2.F32 R43, -RZ, R27.H0_H0 ;  /* 0x2000001bff2b7230 */ /* 0x000fe20000004100 */
[----:B------:R-:W-:-:S02]  /*eda0*/  SHF.R.U64 R39, R64, 0x10, R65 ;  /* 0x0000001040277819 */ /* 0x000fc40000001241 */
[----:B------:R-:W-:-:S03]  /*edb0*/  SHF.R.U64 R41, R66, 0x10, R67 ;  /* 0x0000001042297819 */ /* 0x000fc60000001243 */
[----:B------:R-:W-:Y:S02]  /*edc0*/  HADD2.F32 R39, -RZ, R39.H0_H0 ;  /* 0x20000027ff277230 */ /* 0x000fe40000004100 */
[----:B-1----:R-:W-:Y:S02]  /*edd0*/  HADD2.F32 R19, -RZ, R5.H0_H0 ;  /* 0x20000005ff137230 */ /* 0x002fe40000004100 */
[--C-:B------:R-:W-:Y:S02]  /*ede0*/  HADD2.F32 R20, -RZ, R4.reuse.H0_H0 ;  /* 0x20000004ff147230 */ /* 0x100fe40000004100 */
[----:B------:R-:W-:Y:S02]  /*edf0*/  HADD2.F32 R23, -RZ, R4.H1_H1 ;  /* 0x30000004ff177230 */ /* 0x000fe40000004100 */
[----:B--2---:R-:W-:Y:S02]  /*ee00*/  HADD2.F32 R4, -RZ, R9.H0_H0 ;  /* 0x20000009ff047230 */ /* 0x004fe40000004100 */
[----:B------:R-:W-:-:S02]  /*ee10*/  HADD2.F32 R15, -RZ, R5.H1_H1 ;  /* 0x30000005ff0f7230 */ /* 0x000fc40000004100 */
[--C-:B------:R-:W-:Y:S01]  /*ee20*/  HADD2.F32 R17, -RZ, R7.reuse.H0_H0 ;  /* 0x20000007ff117230 */ /* 0x100fe20000004100 */
[-C--:B------:R-:W-:Y:S01]  /*ee30*/  FMUL.FTZ R35, R4, R2.reuse ;  /* 0x0000000204237220 */ /* 0x080fe20000410000 */
[----:B------:R-:W-:Y:S02]  /*ee40*/  HADD2.F32 R16, -RZ, R7.H1_H1 ;  /* 0x30000007ff107230 */ /* 0x000fe40000004100 */
[--C-:B------:R-:W-:Y:S02]  /*ee50*/  HADD2.F32 R18, -RZ, R6.reuse.H0_H0 ;  /* 0x20000006ff127230 */ /* 0x100fe40000004100 */
[----:B------:R-:W-:Y:S01]  /*ee60*/  HADD2.F32 R22, -RZ, R6.H1_H1 ;  /* 0x30000006ff167230 */ /* 0x000fe20000004100 */
[----:B------:R-:W-:Y:S01]  /*ee70*/  FMUL.FTZ R6, R19, R2 ;  /* 0x0000000213067220 */ /* 0x000fe20000410000 */
[----:B------:R-:W-:Y:S01]  /*ee80*/  HADD2.F32 R7, -RZ, R116.H0_H0 ;  /* 0x20000074ff077230 */ /* 0x000fe20000004100 */
[----:B------:R-:W-:Y:S01]  /*ee90*/  FMUL.FTZ R2, R15, R14 ;  /* 0x0000000e0f027220 */ /* 0x000fe20000410000 */
[----:B------:R-:W-:-:S02]  /*eea0*/  HADD2.F32 R3, -RZ, R9.H1_H1 ;  /* 0x30000009ff037230 */ /* 0x000fc40000004100 */
[----:B------:R-:W-:Y:S01]  /*eeb0*/  HADD2.F32 R5, -RZ, R115.H1_H1 ;  /* 0x30000073ff057230 */ /* 0x000fe20000004100 */
[----:B------:R-:W-:Y:S01]  /*eec0*/  FFMA.FTZ R42, R4, R7, R6 ;  /* 0x00000007042a7223 */ /* 0x000fe20000010006 */
[--C-:B------:R-:W-:Y:S01]  /*eed0*/  HADD2.F32 R9, -RZ, R8.reuse.H0_H0 ;  /* 0x20000008ff097230 */ /* 0x100fe20000004100 */
[----:B------:R-:W-:Y:S01]  /*eee0*/  FFMA.FTZ R40, R3, R44, R2 ;  /* 0x0000002c03287223 */ /* 0x000fe20000010002 */
[--C-:B------:R-:W-:Y:S01]  /*eef0*/  HADD2.F32 R6, -RZ, R117.reuse.H1_H1 ;  /* 0x30000075ff067230 */ /* 0x100fe20000004100 */
[-C--:B------:R-:W-:Y:S01]  /*ef00*/  FMUL.FTZ R4, R20, R5.reuse ;  /* 0x0000000514047220 */ /* 0x080fe20000410000 */
[----:B------:R-:W-:Y:S01]  /*ef10*/  HADD2.F32 R2, -RZ, R117.H0_H0 ;  /* 0x20000075ff027230 */ /* 0x000fe20000004100 */
[C---:B------:R-:W-:Y:S01]  /*ef20*/  FMUL.FTZ R31, R9.reuse, R5 ;  /* 0x00000005091f7220 */ /* 0x040fe20000410000 */
[----:B------:R-:W-:Y:S01]  /*ef30*/  HADD2.F32 R13, -RZ, R8.H1_H1 ;  /* 0x30000008ff0d7230 */ /* 0x000fe20000004100 */
[----:B------:R-:W-:Y:S01]  /*ef40*/  FFMA.FTZ R37, R9, R6, R4 ;  /* 0x0000000609257223 */ /* 0x000fe20000010004 */
[--C-:B------:R-:W-:Y:S01]  /*ef50*/  HADD2.F32 R8, -RZ, R11.reuse.H0_H0 ;  /* 0x2000000bff087230 */ /* 0x100fe20000004100 */
        /* <DEDUP_REMOVED lines=43> */
.L_x_686:
[----:B------:R-:W-:Y:S05]  /*f210*/  BSYNC B0 ;  /* 0x0000000000007941 */ /* 0x000fea0003800000 */
.L_x_685:
        /* <DEDUP_REMOVED lines=104> */
.L_x_684:
[----:B------:R-:W-:Y:S05]  /*f8a0*/  BSYNC B1 ;  /* 0x0000000000017941 */ /* 0x000fea0003800000 */
.L_x_683:
        /* <DEDUP_REMOVED lines=110> */
.L_x_688:
[----:B------:R-:W-:Y:S05]  /*ff90*/  BSYNC B0 ;  /* 0x0000000000007941 */ /* 0x000fea0003800000 */
.L_x_687:
[----:B------:R-:W-:-:S13]  /*ffa0*/  ISETP.GE.AND P0, PT, R138, c[0x0][0x27c], PT ;  /* 0x00009f008a007a0c */ /* 0x000fda0003f06270 */
[----:B------:R-:W-:Y:S05]  /*ffb0*/  @P0 BRA `(.L_x_660) ;  /* 0x0000066000000947 */ /* 0x000fea0003800000 */
[----:B------:R-:W-:Y:S02]  /*ffc0*/  MOV R2, c[0x0][0x27c] ;  /* 0x00009f0000027a02 */ /* 0x000fe40000000f00 */
        /* <DEDUP_REMOVED lines=14> */
[----:B------:R-:W-:Y:S02]  /*100b0*/  IADD3 R3, R3, R6, R21 ;  /* 0x0000000603037210 */ /* 0x000fe40007ffe015 */
[----:B------:R-:W-:Y:S01]  /*100c0*/  SHF.L.U32 R29, R0, 0x1, RZ ;  /* 0x00000001001d7819 */ /* 0x000fe200000006ff */
[----:B------:R-:W-:Y:S01]  /*100d0*/  HADD2.F32 R0, -RZ, R129.H0_H0 ;  /* 0x20000081ff007230 */ /* 0x000fe20000004100 */
[----:B------:R-:W-:-:S02]  /*100e0*/  LEA R32, R3, 0x10080, 0x1 ;  /* 0x0001008003207811 */ /* 0x000fc400078e08ff */
[----:B------:R-:W-:Y:S01]  /*100f0*/  SHF.R.U32.HI R22, RZ, 0x10, R93 ;  /* 0x00000010ff167819 */ /* 0x000fe2000001165d */
[----:B---3--:R-:W1:Y:S01]  /*10100*/  LDS.128 R8, [R29+0x10080] ;  /* 0x010080001d087984 */ /* 0x008e620000000c00 */
[----:B------:R-:W-:Y:S02]  /*10110*/  SHF.R.U32.HI R23, RZ, 0x10, R97 ;  /* 0x00000010ff177819 */ /* 0x000fe40000011661 */
[----:B------:R-:W-:Y:S01]  /*10120*/  SHF.R.U32.HI R24, RZ, 0x10, R95 ;  /* 0x00000010ff187819 */ /* 0x000fe2000001165f */
[----:B------:R-:W2:Y:S01]  /*10130*/  LDS.128 R4, [R32] ;  /* 0x0000000020047984 */ /* 0x000ea20000000c00 */
[----:B------:R-:W-:Y:S01]  /*10140*/  SHF.R.U32.HI R27, RZ, 0x10, R99 ;  /* 0x00000010ff1b7819 */ /* 0x000fe20000011663 */
[----:B------:R-:W-:Y:S01]  /*10150*/  HADD2.F32 R42, -RZ, R23.H0_H0 ;  /* 0x20000017ff2a7230 */ /* 0x000fe20000004100 */
[----:B------:R-:W-:Y:S02]  /*10160*/  SHF.R.U64 R35, R94, 0x10, R95 ;  /* 0x000000105e237819 */ /* 0x000fe4000000125f */
[----:B------:R-:W-:Y:S01]  /*10170*/  SHF.R.U64 R34, R92, 0x10, R93 ;  /* 0x000000105c227819 */ /* 0x000fe2000000125d */
[----:B------:R-:W-:Y:S01]  /*10180*/  HADD2.F32 R41, -RZ, R27.H0_H0 ;  /* 0x2000001bff297230 */ /* 0x000fe20000004100 */
[----:B------:R-:W-:-:S02]  /*10190*/  SHF.R.U64 R36, R98, 0x10, R99 ;  /* 0x0000001062247819 */ /* 0x000fc40000001263 */
[----:B------:R-:W-:Y:S01]  /*101a0*/  SHF.R.U64 R38, R96, 0x10, R97 ;  /* 0x0000001060267819 */ /* 0x000fe20000001261 */
[--C-:B-1----:R-:W-:Y:S02]  /*101b0*/  HADD2.F32 R3, -RZ, R9.reuse.H0_H0 ;  /* 0x20000009ff037230 */ /* 0x102fe40000004100 */
[----:B------:R-:W-:Y:S02]  /*101c0*/  HADD2.F32 R2, -RZ, R9.H1_H1 ;  /* 0x30000009ff027230 */ /* 0x000fe40000004100 */
[----:B--2---:R-:W-:Y:S01]  /*101d0*/  HADD2.F32 R18, -RZ, R5.H0_H0 ;  /* 0x20000005ff127230 */ /* 0x004fe20000004100 */
[----:B------:R-:W-:Y:S01]  /*101e0*/  FMUL.FTZ R33, R3, R0 ;  /* 0x0000000003217220 */ /* 0x000fe20000410000 */
[--C-:B------:R-:W-:Y:S02]  /*101f0*/  HADD2.F32 R15, -RZ, R7.reuse.H0_H0 ;  /* 0x20000007ff0f7230 */ /* 0x100fe40000004100 */
[----:B------:R-:W-:Y:S02]  /*10200*/  HADD2.F32 R14, -RZ, R7.H1_H1 ;  /* 0x30000007ff0e7230 */ /* 0x000fe40000004100 */
[----:B------:R-:W-:-:S02]  /*10210*/  HADD2.F32 R9, -RZ, R8.H0_H0 ;  /* 0x20000008ff097230 */ /* 0x000fc40000004100 */
[----:B------:R-:W-:Y:S02]  /*10220*/  HADD2.F32 R13, -RZ, R8.H1_H1 ;  /* 0x30000008ff0d7230 */ /* 0x000fe40000004100 */
[--C-:B------:R-:W-:Y:S02]  /*10230*/  HADD2.F32 R8, -RZ, R11.reuse.H0_H0 ;  /* 0x2000000bff087230 */ /* 0x100fe40000004100 */
[----:B------:R-:W-:Y:S02]  /*10240*/  HADD2.F32 R7, -RZ, R11.H1_H1 ;  /* 0x3000000bff077230 */ /* 0x000fe40000004100 */
[----:B------:R-:W-:Y:S01]  /*10250*/  HADD2.F32 R17, -RZ, R5.H1_H1 ;  /* 0x30000005ff117230 */ /* 0x000fe20000004100 */
[----:B------:R-:W-:Y:S01]  /*10260*/  FMUL.FTZ R5, R18, R0 ;  /* 0x0000000012057220 */ /* 0x000fe20000410000 */
[----:B------:R-:W-:Y:S02]  /*10270*/  HADD2.F32 R11, -RZ, R22.H0_H0 ;  /* 0x20000016ff0b7230 */ /* 0x000fe40000004100 */
[----:B------:R-:W-:-:S02]  /*10280*/  HADD2.F32 R16, -RZ, R6.H0_H0 ;  /* 0x20000006ff107230 */ /* 0x000fc40000004100 */
[----:B------:R-:W-:Y:S01]  /*10290*/  HADD2.F32 R20, -RZ, R6.H1_H1 ;  /* 0x30000006ff147230 */ /* 0x000fe20000004100 */
[-C--:B------:R-:W-:Y:S01]  /*102a0*/  FMUL.FTZ R0, R17, R11.reuse ;  /* 0x0000000b11007220 */ /* 0x080fe20000410000 */
[----:B------:R-:W-:Y:S01]  /*102b0*/  HADD2.F32 R6, -RZ, R130.H0_H0 ;  /* 0x20000082ff067230 */ /* 0x000fe20000004100 */
[C---:B------:R-:W-:Y:S01]  /*102c0*/  FMUL.FTZ R31, R2.reuse, R11 ;  /* 0x0000000b021f7220 */ /* 0x040fe20000410000 */
[--C-:B------:R-:W-:Y:S01]  /*102d0*/  HADD2.F32 R19, -RZ, R4.reuse.H0_H0 ;  /* 0x20000004ff137230 */ /* 0x100fe20000004100 */
[----:B------:R-:W-:Y:S01]  /*102e0*/  FFMA.FTZ R37, R2, R42, R0 ;  /* 0x0000002a02257223 */ /* 0x000fe20000010000 */
[----:B------:R-:W-:Y:S01]  /*102f0*/  HADD2.F32 R21, -RZ, R4.H1_H1 ;  /* 0x30000004ff157230 */ /* 0x000fe20000004100 */
[----:B------:R-:W-:Y:S01]  /*10300*/  FFMA.FTZ R39, R3, R6, R5 ;  /* 0x0000000603277223 */ /* 0x000fe20000010005 */
[----:B------:R-:W-:Y:S02]  /*10310*/  HADD2.F32 R4, -RZ, R129.H1_H1 ;  /* 0x30000081ff047230 */ /* 0x000fe40000004100 */
[----:B------:R-:W-:-:S02]  /*10320*/  HADD2.F32 R5, -RZ, R131.H1_H1 ;  /* 0x30000083ff057230 */ /* 0x000fc40000004100 */
[----:B------:R-:W-:Y:S01]  /*10330*/  HADD2.F32 R0, -RZ, R131.H0_H0 ;  /* 0x20000083ff007230 */ /* 0x000fe20000004100 */
[-C--:B------:R-:W-:Y:S01]  /*10340*/  FMUL.FTZ R3, R19, R4.reuse ;  /* 0x0000000413037220 */ /* 0x080fe20000410000 */
[----:B------:R-:W-:Y:S01]  /*10350*/  HADD2.F32 R2, -RZ, R130.H1_H1 ;  /* 0x30000082ff027230 */ /* 0x000fe20000004100 */
[C---:B------:R-:W-:Y:S01]  /*10360*/  FMUL.FTZ R28, R9.reuse, R4 ;  /* 0x00000004091c7220 */ /* 0x040fe20000410000 */
[----:B------:R-:W-:Y:S01]  /*10370*/  HADD2.F32 R22, -RZ, R24.H0_H0 ;  /* 0x20000018ff167230 */ /* 0x000fe20000004100 */
[----:B------:R-:W-:Y:S01]  /*10380*/  FFMA.FTZ R40, R9, R5, R3 ;  /* 0x0000000509287223 */ /* 0x000fe20000010003 */
[----:B------:R-:W-:Y:S01]  /*10390*/  HADD2.F32 R3, -RZ, R132.H0_H0 ;  /* 0x20000084ff037230 */ /* 0x000fe20000004100 */
[----:B------:R-:W-:Y:S01]  /*103a0*/  FMUL.FTZ R9, R15, R0 ;  /* 0x000000000f097220 */ /* 0x000fe20000410000 */
[----:B------:R-:W-:Y:S01]  /*103b0*/  HADD2.F32 R12, -RZ, R10.H0_H0 ;  /* 0x2000000aff0c7230 */ /* 0x000fe20000004100 */
[----:B------:R-:W-:Y:S01]  /*103c0*/  FMUL.FTZ R11, R16, R2 ;  /* 0x00000002100b7220 */ /* 0x000fe20000410000 */
[----:B------:R-:W-:Y:S01]  /*103d0*/  HADD2.F32 R4, -RZ, R132.H1_H1 ;  /* 0x30000084ff047230 */ /* 0x000fe20000004100 */
[C---:B------:R-:W-:Y:S01]  /*103e0*/  FMUL.FTZ R23, R8.reuse, R0 ;  /* 0x0000000008177220 */ /* 0x040fe20000410000 */
[----:B------:R-:W-:Y:S01]  /*103f0*/  HADD2.F32 R10, -RZ, R10.H1_H1 ;  /* 0x3000000aff0a7230 */ /* 0x000fe20000004100 */
[----:B------:R-:W-:Y:S01]  /*10400*/  FFMA.FTZ R25, R8, R3, R9 ;  /* 0x0000000308197223 */ /* 0x000fe20000010009 */
[----:B------:R-:W-:Y:S01]  /*10410*/  HADD2.F32 R8, -RZ, R35.H0_H0 ;  /* 0x20000023ff087230 */ /* 0x000fe20000004100 */
[----:B------:R-:W-:Y:S01]  /*10420*/  FMUL.FTZ R0, R14, R22 ;  /* 0x000000160e007220 */ /* 0x000fe20000410000 */
[----:B------:R-:W-:Y:S01]  /*10430*/  HADD2.F32 R9, -RZ, R34.H0_H0 ;  /* 0x20000022ff097230 */ /* 0x000fe20000004100 */
[----:B------:R-:W-:Y:S01]  /*10440*/  FFMA.FTZ R30, R12, R4, R11 ;  /* 0x000000040c1e7223 */ /* 0x000fe2000001000b */
[----:B------:R-:W-:Y:S01]  /*10450*/  HADD2.F32 R34, -RZ, R36.H0_H0 ;  /* 0x20000024ff227230 */ /* 0x000fe20000004100 */
[C---:B------:R-:W-:Y:S01]  /*10460*/  FMUL.FTZ R11, R7.reuse, R22 ;  /* 0x00000016070b7220 */ /* 0x040fe20000410000 */
[----:B------:R-:W-:Y:S01]  /*10470*/  HADD2.F32 R35, -RZ, R38.H0_H0 ;  /* 0x20000026ff237230 */ /* 0x000fe20000004100 */
[----:B------:R-:W-:-:S02]  /*10480*/  FFMA.FTZ R22, R7, R41, R0 ;  /* 0x0000002907167223 */ /* 0x000fc40000010000 */
[----:B------:R-:W-:Y:S02]  /*10490*/  FMUL.FTZ R26, R12, R2 ;  /* 0x000000020c1a7220 */ /* 0x000fe40000410000 */
[-C--:B------:R-:W-:Y:S02]  /*104a0*/  FMUL.FTZ R0, R20, R8.reuse ;  /* 0x0000000814007220 */ /* 0x080fe40000410000 */
[-C--:B------:R-:W-:Y:S02]  /*104b0*/  FMUL.FTZ R2, R21, R9.reuse ;  /* 0x0000000915027220 */ /* 0x080fe40000410000 */
[C---:B------:R-:W-:Y:S02]  /*104c0*/  FMUL.FTZ R8, R10.reuse, R8 ;  /* 0x000000080a087220 */ /* 0x040fe40000410000 */
[----:B------:R-:W-:Y:S02]  /*104d0*/  FMUL.FTZ R7, R13, R9 ;  /* 0x000000090d077220 */ /* 0x000fe40000410000 */
[----:B------:R-:W-:-:S02]  /*104e0*/  FFMA.FTZ R24, R10, R34, R0 ;  /* 0x000000220a187223 */ /* 0x000fc40000010000 */
[----:B------:R-:W-:Y:S02]  /*104f0*/  FFMA.FTZ R27, R13, R35, R2 ;  /* 0x000000230d1b7223 */ /* 0x000fe40000010002 */
        /* <DEDUP_REMOVED lines=8> */
[----:B------:R-:W-:-:S02]  /*10580*/  FFMA.FTZ R0, R14, R41, -R11 ;  /* 0x000000290e007223 */ /* 0x000fc4000001080b */
[----:B------:R-:W-:Y:S02]  /*10590*/  FFMA.FTZ R2, R20, R34, -R8 ;  /* 0x0000002214027223 */ /* 0x000fe40000010808 */
[----:B------:R-:W-:Y:S01]  /*105a0*/  FFMA.FTZ R4, R21, R35, -R7 ;  /* 0x0000002315047223 */ /* 0x000fe20000010807 */
[----:B------:R-:W-:Y:S02]  /*105b0*/  F2FP.PACK_AB R11, R0, R3 ;  /* 0x00000003000b723e */ /* 0x000fe400000000ff */
[----:B------:R-:W-:Y:S02]  /*105c0*/  F2FP.PACK_AB R10, R2, R10 ;  /* 0x0000000a020a723e */ /* 0x000fe400000000ff */
[----:B------:R-:W-:Y:S02]  /*105d0*/  F2FP.PACK_AB R8, R4, R12 ;  /* 0x0000000c0408723e */ /* 0x000fe400000000ff */
[----:B------:R-:W-:Y:S02]  /*105e0*/  F2FP.PACK_AB R7, R22, R25 ;  /* 0x000000191607723e */ /* 0x000fe400000000ff */
[----:B------:R-:W-:Y:S01]  /*105f0*/  F2FP.PACK_AB R4, R27, R40 ;  /* 0x000000281b04723e */ /* 0x000fe200000000ff */
[----:B------:R1:W-:Y:S04]  /*10600*/  STS.128 [R32], R8 ;  /* 0x0000000820007388 */ /* 0x0003e80000000c00 */
[----:B------:R1:W-:Y:S02]  /*10610*/  STS.128 [R29+0x10080], R4 ;  /* 0x010080041d007388 */ /* 0x0003e40000000c00 */
.L_x_660:
[----:B------:R-:W-:Y:S05]  /*10620*/  BSYNC B2 ;  /* 0x0000000000027941 */ /* 0x000fea0003800000 */
.L_x_626:
[----:B------:R-:W-:Y:S01]  /*10630*/  R2P PR, R237, 0x6 ;  /* 0x00000006ed007804 */ /* 0x000fe20000000000 */
[----:B------:R-:W-:Y:S01]  /*10640*/  IMAD R0, R133, c[0x0][0x208], RZ ;  /* 0x0000820085007a24 */ /* 0x000fe200078e02ff */
[----:B------:R-:W-:Y:S01]  /*10650*/  IADD3 R187, R178, 0x20, RZ ;  /* 0x00000020b2bb7810 */ /* 0x000fe20007ffe0ff */
[----:B------:R-:W-:Y:S01]  /*10660*/  IMAD.WIDE.U32 R2, R108, c[0x0][0x208], RZ ;  /* 0x000082006c027a25 */ /* 0x000fe200078e00ff */
[----:B------:R-:W-:-:S04]  /*10670*/  DEPBAR.LE SB0, 0x0 ;  /* 0x000080000000791a */ /* 0x000fc80000000000 */
[----:B------:R-:W-:Y:S01]  /*10680*/  IMAD R0, R108, c[0x0][0x20c], R0 ;  /* 0x000083006c007a24 */ /* 0x000fe200078e0200 */
[----:B------:R-:W-:Y:S01]  /*10690*/  BAR.SYNC.DEFER_BLOCKING 0x0 ;  /* 0x0000000000007b1d */ /* 0x000fe20000010000 */
[----:B------:R-:W-:Y:S01]  /*106a0*/  IMAD.IADD R66, R212, 0x1, -R126 ;  /* 0x00000001d4427824 */ /* 0x000fe200078e0a7e */
[----:B------:R-:W-:Y:S01]  /*106b0*/  ISETP.NE.AND P3, PT, R140, 0x1, PT ;  /* 0x000000018c00780c */ /* 0x000fe20003f65270 */
[----:B------:R-:W-:Y:S01]  /*106c0*/  IMAD.IADD R3, R3, 0x1, R0 ;  /* 0x0000000103037824 */ /* 0x000fe200078e0200 */
[----:B------:R-:W-:Y:S02]  /*106d0*/  @P1 IADD3 R187, R178, -0x20, RZ ;  /* 0xffffffe0b2bb1810 */ /* 0x000fe40007ffe0ff */
[----:B------:R-:W-:Y:S01]  /*106e0*/  ISETP.GT.AND P1, PT, R108, R209, PT ;  /* 0x000000d16c00720c */ /* 0x000fe20003f24270 */
[----:B------:R-:W-:Y:S01]  /*106f0*/  ULDC UR4, c[0x0][0x324] ;  /* 0x0000c90000047ab9 */ /* 0x000fe20000000800 */
[----:B------:R-:W-:Y:S01]  /*10700*/  LEA R0, P0, R2, R222, 0x5 ;  /* 0x000000de02007211 */ /* 0x000fe200078028ff */
[----:B------:R-:W-:Y:S01]  /*10710*/  ULOP3.LUT UR4, URZ, UR4, URZ, 0x33, !UPT ;  /* 0x000000043f047292 */ /* 0x000fe2000f8e333f */
[----:B------:R-:W-:-:S02]  /*10720*/  IADD3 R188, R187, 0x3000, RZ ;  /* 0x00003000bbbc7810 */ /* 0x000fc40007ffe0ff */
[----:B------:R-:W-:Y:S02]  /*10730*/  LEA.HI.X R3, R2, R224, R3, 0x5, P0 ;  /* 0x000000e002037211 */ /* 0x000fe400000f2c03 */
[C---:B------:R-:W-:Y:S02]  /*10740*/  LEA R2, P0, R0.reuse, c[0x0][0x1f8], 0x1 ;  /* 0x00007e0000027a11 */ /* 0x040fe400078008ff */
[C---:B------:R-:W-:Y:S02]  /*10750*/  IADD3 R194, R187.reuse, 0x3800, RZ ;  /* 0x00003800bbc27810 */ /* 0x040fe40007ffe0ff */
[----:B------:R-:W-:Y:S02]  /*10760*/  LEA.HI.X R3, R0, c[0x0][0x1fc], R3, 0x1, P0 ;  /* 0x00007f0000037a11 */ /* 0x000fe400000f0c03 */
[----:B------:R-:W-:Y:S02]  /*10770*/  @P1 IADD3 R0, R236, -0x2, RZ ;  /* 0xfffffffeec001810 */ /* 0x000fe40007ffe0ff */
[----:B------:R-:W-:-:S02]  /*10780*/  IADD3 R193, R187, 0x2000, RZ ;  /* 0x00002000bbc17810 */ /* 0x000fc40007ffe0ff */
[----:B-1----:R-:W-:Y:S01]  /*10790*/  @P1 SHF.R.S32.HI R4, RZ, 0x1f, R0 ;  /* 0x0000001fff041819 */ /* 0x002fe20000011400 */
[----:B------:R-:W-:Y:S01]  /*107a0*/  LDSM.16.M88.4 R20, [R178] ;  /* 0x00000000b214783b */ /* 0x000fe20000000200 */
[C---:B------:R-:W-:Y:S02]  /*107b0*/  IADD3 R192, R187.reuse, 0x2800, RZ ;  /* 0x00002800bbc07810 */ /* 0x040fe40007ffe0ff */
[C---:B------:R-:W-:Y:S01]  /*107c0*/  IADD3 R191, R187.reuse, 0x1000, RZ ;  /* 0x00001000bbbf7810 */ /* 0x040fe20007ffe0ff */
[----:B------:R-:W-:Y:S01]  /*107d0*/  @P1 IMAD R4, R4, c[0x0][0x1e0], RZ ;  /* 0x0000780004041a24 */ /* 0x000fe200078e02ff */
[----:B------:R-:W-:Y:S01]  /*107e0*/  LDSM.16.M88.4 R36, [R178+0x800] ;  /* 0x00080000b224783b */ /* 0x000fe20000000200 */
[C---:B------:R-:W-:Y:S02]  /*107f0*/  IADD3 R190, R187.reuse, 0x1800, RZ ;  /* 0x00001800bbbe7810 */ /* 0x040fe40007ffe0ff */
[C---:B------:R-:W-:Y:S01]  /*10800*/  @P1 IMAD R6, R0.reuse, c[0x0][0x1e4], R4 ;  /* 0x0000790000061a24 */ /* 0x040fe200078e0204 */
[----:B------:R-:W-:Y:S01]  /*10810*/  LDSM.16.M88.4 R12, [R184] ;  /* 0x00000000b80c783b */ /* 0x000fe20000000200 */
[----:B------:R-:W-:Y:S01]  /*10820*/  @P1 IMAD.WIDE.U32 R4, R0, c[0x0][0x1e0], RZ ;  /* 0x0000780000041a25 */ /* 0x000fe200078e00ff */
[----:B------:R-:W-:-:S02]  /*10830*/  IADD3 R189, R187, 0x800, RZ ;  /* 0x00000800bbbd7810 */ /* 0x000fc40007ffe0ff */
[----:B------:R-:W-:Y:S01]  /*10840*/  LDSM.16.M88.4 R28, [R187] ;  /* 0x00000000bb1c783b */ /* 0x000fe20000000200 */
[----:B------:R-:W-:Y:S01]  /*10850*/  @P1 IMAD.IADD R0, R5, 0x1, R6 ;  /* 0x0000000105001824 */ /* 0x000fe200078e0206 */
[C---:B------:R-:W-:Y:S02]  /*10860*/  @P1 LEA R8, P0, R4.reuse, R220, 0x5 ;  /* 0x000000dc04081211 */ /* 0x040fe400078028ff */
[----:B------:R-:W-:Y:S02]  /*10870*/  LDSM.16.M88.4 R52, [R187+0x800] ;  /* 0x00080000bb34783b */ /* 0x000fe40000000200 */
[----:B------:R-:W-:Y:S01]  /*10880*/  @P1 LEA.HI.X R9, R4, R219, R0, 0x5, P0 ;  /* 0x000000db04091211 */ /* 0x000fe200000f2c00 */
[----:B------:R-:W-:Y:S01]  /*10890*/  IMAD.MOV.U32 R0, RZ, RZ, 0x40 ;  /* 0x00000040ff007424 */ /* 0x000fe200078e00ff */
[----:B------:R-:W-:Y:S02]  /*108a0*/  LOP3.LUT R4, R128, 0x1, RZ, 0xc0, !PT ;  /* 0x0000000180047812 */ /* 0x000fe400078ec0ff */
[----:B------:R-:W-:-:S02]  /*108b0*/  ISETP.GT.AND P0, PT, R66, R214, PT ;  /* 0x000000d64200720c */ /* 0x000fc40003f04270 */
[----:B------:R-:W-:Y:S02]  /*108c0*/  SEL R0, R0, 0xffffffc0, !P2 ;  /* 0xffffffc000007807 */ /* 0x000fe40005000000 */
[----:B------:R-:W-:Y:S02]  /*108d0*/  ISETP.NE.U32.OR P0, PT, R4, 0x1, !P0 ;  /* 0x000000010400780c */ /* 0x000fe40004705470 */
[----:B------:R-:W1:Y:S01]  /*108e0*/  LDSM.16.M88.4 R4, [R183] ;  /* 0x00000000b704783b */ /* 0x000e620000000200 */
[--C-:B------:R-:W-:Y:S01]  /*108f0*/  IMAD.IADD R177, R178, 0x1, R0.reuse ;  /* 0x00000001b2b17824 */ /* 0x100fe200078e0200 */
[----:B------:R-:W-:Y:S01]  /*10900*/  LOP3.LUT P2, RZ, R215, 0x1, RZ, 0xc0, !PT ;  /* 0x00000001d7ff7812 */ /* 0x000fe2000784c0ff */
[----:B------:R-:W-:-:S08]  /*10910*/  IMAD.IADD R176, R188, 0x1, R0 ;  /* 0x00000001bcb07824 */ /* 0x000fd000078e0200 */
[----:B------:R-:W-:Y:S01]  /*10920*/  @!PT LDS RZ, [RZ] ;  /* 0x00000000fffff984 */ /* 0x000fe20000000800 */
[----:B------:R-:W-:Y:S01]  /*10930*/  @!PT LDS RZ, [RZ] ;  /* 0x00000000fffff984 */ /* 0x000fe20000000800 */
[----:B------:R-:W-:Y:S01]  /*10940*/  @!PT LDS RZ, [RZ] ;  /* 0x00000000fffff984 */ /* 0x000fe20000000800 */
[----:B------:R2:W-:Y:S01]  /*10950*/  LDGSTS.E.BYPASS.LTC128B.128 [R196+0x8080], [R2.64], !P0 ;  /* 0x0808000002c47fae */ /* 0x0005e2000c101d46 */
[----:B------:R-:W-:-:S04]  /*10960*/  @P1 LEA R64, P0, R8, c[0x0][0x1c8], 0x1 ;  /* 0x0000720008401a11 */ /* 0x000fc800078008ff */
[----:B------:R-:W-:Y:S02]  /*10970*/  @P1 LEA.HI.X R65, R8, c[0x0][0x1cc], R9, 0x1, P0 ;  /* 0x0000730008411a11 */ /* 0x000fe400000f0c09 */
[----:B------:R-:W-:-:S04]  /*10980*/  LOP3.LUT P0, RZ, R128, 0x2, RZ, 0xc0, !PT ;  /* 0x0000000280ff7812 */ /* 0x000fc8000780c0ff */
[----:B------:R-:W-:-:S13]  /*10990*/  ISETP.LE.OR P0, PT, R66, R214, !P0 ;  /* 0x000000d64200720c */ /* 0x000fda0004703670 */
[----:B------:R2:W-:Y:S01]  /*109a0*/  LDGSTS.E.BYPASS.LTC128B.128 [R196+0x9080], [R2.64+0x80], !P0 ;  /* 0x0908008002c47fae */ /* 0x0005e2000c101d46 */
[----:B------:R-:W-:-:S04]  /*109b0*/  LOP3.LUT P0, RZ, R128, 0x4, RZ, 0xc0, !PT ;  /* 0x0000000480ff7812 */ /* 0x000fc8000780c0ff */
[----:B------:R-:W-:Y:S01]  /*109c0*/  ISETP.LE.OR P0, PT, R66, R214, !P0 ;  /* 0x000000d64200720c */ /* 0x000fe20004703670 */
[C---:B-1-3--:R-:W-:Y:S08]  /*109d0*/  HMMA.16816.F32 R8, R4.reuse, R20, RZ ;  /* 0x000000140408723c */ /* 0x04aff000000018ff */
[----:B------:R-:W-:Y:S04]  /*109e0*/  HMMA.16816.F32 R24, R4, R22, RZ ;  /* 0x000000160418723c */ /* 0x000fe800000018ff */
[----:B------:R2:W-:Y:S01]  /*109f0*/  LDGSTS.E.BYPASS.LTC128B.128 [R196+0xa080], [R2.64+0x100], !P0 ;  /* 0x0a08010002c47fae */ /* 0x0005e2000c101d46 */
[----:B------:R-:W-:-:S03]  /*10a00*/  LOP3.LUT P0, RZ, R128, 0x8, RZ, 0xc0, !PT ;  /* 0x0000000880ff7812 */ /* 0x000fc6000780c0ff */
[----:B------:R-:W-:Y:S01]  /*10a10*/  HMMA.16816.F32 R32, R4, R36, RZ ;  /* 0x000000240420723c */ /* 0x000fe200000018ff */
[----:B------:R-:W-:-:S07]  /*10a20*/  ISETP.LE.OR P0, PT, R66, R214, !P0 ;  /* 0x000000d64200720c */ /* 0x000fce0004703670 */
[C---:B------:R-:W-:Y:S06]  /*10a30*/  HMMA.16816.F32 R8, R12.reuse, R28, R8 ;  /* 0x0000001c0c08723c */ /* 0x040fec0000001808 */
[----:B------:R2:W-:Y:S02]  /*10a40*/  LDGSTS.E.BYPASS.LTC128B.128 [R196+0xb080], [R2.64+0x180], !P0 ;  /* 0x0b08018002c47fae */ /* 0x0005e4000c101d46 */
[----:B------:R-:W-:Y:S02]  /*10a50*/  HMMA.16816.F32 R28, R12, R30, R24 ;  /* 0x0000001e0c1c723c */ /* 0x000fe40000001818 */
[----:B----4-:R-:W-:Y:S04]  /*10a60*/  LDSM.16.M88.4 R16, [R186] ;  /* 0x00000000ba10783b */ /* 0x010fe80000000200 */
[----:B------:R-:W1:Y:S02]  /*10a70*/  LDSM.16.M88.4 R40, [R177] ;  /* 0x00000000b128783b */ /* 0x000e640000000200 */
[----:B------:R-:W-:Y:S02]  /*10a80*/  HMMA.16816.F32 R4, R4, R38, RZ ;  /* 0x000000260404723c */ /* 0x000fe400000018ff */
[----:B------:R-:W-:Y:S04]  /*10a90*/  LDSM.16.M88.4 R20, [R185] ;  /* 0x00000000b914783b */ /* 0x000fe80000000200 */
[----:B------:R-:W-:Y:S02]  /*10aa0*/  LDSM.16.M88.4 R48, [R176+-0x3000] ;  /* 0xffd00000b030783b */ /* 0x000fe40000000200 */
[C---:B------:R-:W-:Y:S02]  /*10ab0*/  HMMA.16816.F32 R32, R12.reuse, R52, R32 ;  /* 0x000000340c20723c */ /* 0x040fe40000001820 */
[----:B------:R-:W3:Y:S04]  /*10ac0*/  LDSM.16.M88.4 R44, [R177+0x800] ;  /* 0x00080000b12c783b */ /* 0x000ee80000000200 */
[----:B------:R-:W-:Y:S04]  /*10ad0*/  LDSM.16.M88.4 R60, [R178+0x1000] ;  /* 0x00100000b23c783b */ /* 0x000fe80000000200 */
[----:B------:R-:W-:Y:S04]  /*10ae0*/  LDSM.16.M88.4 R56, [R176+-0x2800] ;  /* 0xffd80000b038783b */ /* 0x000fe80000000200 */
[----:B------:R-:W0:Y:S02]  /*10af0*/  LDGDEPBAR ;  /* 0x00000000000079af */ /* 0x000e240000000000 */
[----:B------:R-:W-:Y:S02]  /*10b00*/  HMMA.16816.F32 R12, R12, R54, R4 ;  /* 0x000000360c0c723c */ /* 0x000fe40000001804 */
[----:B------:R-:W-:Y:S04]  /*10b10*/  LDSM.16.M88.4 R4, [R184+0x4000] ;  /* 0x00400000b804783b */ /* 0x000fe80000000200 */
[----:B------:R-:W-:Y:S02]  /*10b20*/  LDSM.16.M88.4 R52, [R187+0x1000] ;  /* 0x00100000bb34783b */ /* 0x000fe40000000200 */
[C---:B-1----:R-:W-:Y:S02]  /*10b30*/  HMMA.16816.F32 R24, R16.reuse, R40, R8 ;  /* 0x000000281018723c */ /* 0x042fe40000001808 */
[----:B------:R-:W1:Y:S06]  /*10b40*/  LDSM.16.M88.4 R8, [R183+0x4000] ;  /* 0x00400000b708783b */ /* 0x000e6c0000000200 */
[C---:B------:R-:W-:Y:S01]  /*10b50*/  HMMA.16816.F32 R28, R16.reuse, R42, R28 ;  /* 0x0000002a101c723c */ /* 0x040fe2000000181c */
[----:B------:R-:W-:Y:S07]  /*10b60*/  LDSM.16.M88.4 R40, [R177+0x1000] ;  /* 0x00100000b128783b */ /* 0x000fee0000000200 */
[----:B---3--:R-:W-:Y:S01]  /*10b70*/  HMMA.16816.F32 R36, R16, R44, R32 ;  /* 0x0000002c1024723c */ /* 0x008fe20000001820 */
[----:B------:R-:W-:Y:S07]  /*10b80*/  LDSM.16.M88.4 R32, [R187+0x1800] ;  /* 0x00180000bb20783b */ /* 0x000fee0000000200 */
[C---:B------:R-:W-:Y:S08]  /*10b90*/  HMMA.16816.F32 R24, R20.reuse, R48, R24 ;  /* 0x000000301418723c */ /* 0x040ff00000001818 */
[----:B------:R-:W-:Y:S01]  /*10ba0*/  HMMA.16816.F32 R28, R20, R50, R28 ;  /* 0x00000032141c723c */ /* 0x000fe2000000181c */
[----:B------:R-:W3:Y:S07]  /*10bb0*/  LDSM.16.M88.4 R48, [R178+0x1800] ;  /* 0x00180000b230783b */ /* 0x000eee0000000200 */
[----:B------:R-:W-:Y:S01]  /*10bc0*/  HMMA.16816.F32 R12, R16, R46, R12 ;  /* 0x0000002e100c723c */ /* 0x000fe2000000180c */
[----:B------:R-:W4:Y:S04]  /*10bd0*/  LDSM.16.M88.4 R16, [R186+0x4000] ;  /* 0x00400000ba10783b */ /* 0x000f280000000200 */
[----:B------:R-:W-:Y:S03]  /*10be0*/  LDSM.16.M88.4 R44, [R176+-0x1800] ;  /* 0xffe80000b02c783b */ /* 0x000fe60000000200 */
[----:B-1----:R-:W-:Y:S08]  /*10bf0*/  HMMA.16816.F32 R24, R8, R60, R24 ;  /* 0x0000003c0818723c */ /* 0x002ff00000001818 */
[----:B------:R-:W-:Y:S08]  /*10c00*/  HMMA.16816.F32 R36, R20, R56, R36 ;  /* 0x000000381424723c */ /* 0x000ff00000001824 */
[----:B------:R-:W-:Y:S08]  /*10c10*/  HMMA.16816.F32 R28, R8, R62, R28 ;  /* 0x0000003e081c723c */ /* 0x000ff0000000181c */
[----:B------:R-:W-:Y:S08]  /*10c20*/  HMMA.16816.F32 R24, R4, R52, R24 ;  /* 0x000000340418723c */ /* 0x000ff00000001818 */
[----:B------:R-:W-:Y:S01]  /*10c30*/  HMMA.16816.F32 R12, R20, R58, R12 ;  /* 0x0000003a140c723c */ /* 0x000fe2000000180c */
[----:B------:R-:W-:Y:S04]  /*10c40*/  LDSM.16.M88.4 R20, [R185+0x4000] ;  /* 0x00400000b914783b */ /* 0x000fe80000000200 */
[----:B------:R-:W1:Y:S03]  /*10c50*/  LDSM.16.M88.4 R56, [R176+-0x2000] ;  /* 0xffe00000b038783b */ /* 0x000e660000000200 */
[----:B---3--:R-:W-:Y:S08]  /*10c60*/  HMMA.16816.F32 R36, R8, R48, R36 ;  /* 0x000000300824723c */ /* 0x008ff00000001824 */
[----:B------:R-:W-:Y:S01]  /*10c70*/  HMMA.16816.F32 R28, R4, R54, R28 ;  /* 0x00000036041c723c */ /* 0x000fe2000000181c */
[----:B------:R-:W3:Y:S07]  /*10c80*/  LDSM.16.M88.4 R52, [R177+0x1800] ;  /* 0x00180000b134783b */ /* 0x000eee0000000200 */
[----:B----4-:R-:W-:Y:S08]  /*10c90*/  HMMA.16816.F32 R24, R16, R40, R24 ;  /* 0x000000281018723c */ /* 0x010ff00000001818 */
[----:B------:R-:W-:Y:S01]  /*10ca0*/  HMMA.16816.F32 R8, R8, R50, R12 ;  /* 0x000000320808723c */ /* 0x000fe2000000180c */
[----:B------:R-:W-:Y:S04]  /*10cb0*/  LDSM.16.M88.4 R12, [R183+0x8000] ;  /* 0x00800000b70c783b */ /* 0x000fe80000000200 */
[----:B------:R-:W4:Y:S03]  /*10cc0*/  LDSM.16.M88.4 R48, [R178+0x2000] ;  /* 0x00200000b230783b */ /* 0x000f260000000200 */
[----:B------:R-:W-:Y:S08]  /*10cd0*/  HMMA.16816.F32 R36, R4, R32, R36 ;  /* 0x000000200424723c */ /* 0x000ff00000001824 */
[----:B------:R-:W-:Y:S01]  /*10ce0*/  HMMA.16816.F32 R28, R16, R42, R28 ;  /* 0x0000002a101c723c */ /* 0x000fe2000000181c */
[----:B------:R-:W-:Y:S07]  /*10cf0*/  LDSM.16.M88.4 R40, [R187+0x2000] ;  /* 0x00200000bb28783b */ /* 0x000fee0000000200 */
[----:B-1----:R-:W-:Y:S08]  /*10d00*/  HMMA.16816.F32 R24, R20, R56, R24 ;  /* 0x000000381418723c */ /* 0x002ff00000001818 */
[----:B------:R-:W-:Y:S01]  /*10d10*/  HMMA.16816.F32 R4, R4, R34, R8 ;  /* 0x000000220404723c */ /* 0x000fe20000001808 */
[----:B------:R-:W1:Y:S04]  /*10d20*/  LDSM.16.M88.4 R8, [R184+0x8000] ;  /* 0x00800000b808783b */ /* 0x000e680000000200 */
[----:B------:R-:W1:Y:S03]  /*10d30*/  LDSM.16.M88.4 R32, [R178+0x2800] ;  /* 0x00280000b220783b */ /* 0x000e660000000200 */
[----:B---3--:R-:W-:Y:S08]  /*10d40*/  HMMA.16816.F32 R36, R16, R52, R36 ;  /* 0x000000341024723c */ /* 0x008ff00000001824 */
[----:B------:R-:W-:Y:S01]  /*10d50*/  HMMA.16816.F32 R28, R20, R58, R28 ;  /* 0x0000003a141c723c */ /* 0x000fe2000000181c */
[----:B------:R-:W-:Y:S07]  /*10d60*/  LDSM.16.M88.4 R56, [R177+0x2000] ;  /* 0x00200000b138783b */ /* 0x000fee0000000200 */
[----:B----4-:R-:W-:Y:S08]  /*10d70*/  HMMA.16816.F32 R24, R12, R48, R24 ;  /* 0x000000300c18723c */ /* 0x010ff00000001818 */
[----:B------:R-:W-:Y:S01]  /*10d80*/  HMMA.16816.F32 R16, R16, R54, R4 ;  /* 0x000000361010723c */ /* 0x000fe20000001804 */
[----:B------:R-:W3:Y:S04]  /*10d90*/  LDSM.16.M88.4 R4, [R186+0x8000] ;  /* 0x00800000ba04783b */ /* 0x000ee80000000200 */
[----:B------:R-:W4:Y:S03]  /*10da0*/  LDSM.16.M88.4 R52, [R187+0x2800] ;  /* 0x00280000bb34783b */ /* 0x000f260000000200 */
[----:B------:R-:W-:Y:S08]  /*10db0*/  HMMA.16816.F32 R36, R20, R44, R36 ;  /* 0x0000002c1424723c */ /* 0x000ff00000001824 */
[----:B------:R-:W-:Y:S01]  /*10dc0*/  HMMA.16816.F32 R28, R12, R50, R28 ;  /* 0x000000320c1c723c */ /* 0x000fe2000000181c */
[----:B------:R-:W-:Y:S07]  /*10dd0*/  LDSM.16.M88.4 R48, [R176+-0x1000] ;  /* 0xfff00000b030783b */ /* 0x000fee0000000200 */
[----:B-1----:R-:W-:Y:S08]  /*10de0*/  HMMA.16816.F32 R24, R8, R40, R24 ;  /* 0x000000280818723c */ /* 0x002ff00000001818 */
[----:B------:R-:W-:Y:S01]  /*10df0*/  HMMA.16816.F32 R16, R20, R46, R16 ;  /* 0x0000002e1410723c */ /* 0x000fe20000001810 */
[----:B------:R-:W1:Y:S04]  /*10e00*/  LDSM.16.M88.4 R20, [R185+0x8000] ;  /* 0x00800000b914783b */ /* 0x000e680000000200 */
[----:B------:R-:W-:Y:S03]  /*10e10*/  LDSM.16.M88.4 R44, [R176+-0x800] ;  /* 0xfff80000b02c783b */ /* 0x000fe60000000200 */
[----:B------:R-:W-:Y:S08]  /*10e20*/  HMMA.16816.F32 R36, R12, R32, R36 ;  /* 0x000000200c24723c */ /* 0x000ff00000001824 */
[----:B------:R-:W-:Y:S01]  /*10e30*/  HMMA.16816.F32 R28, R8, R42, R28 ;  /* 0x0000002a081c723c */ /* 0x000fe2000000181c */
[----:B------:R-:W2:Y:S07]  /*10e40*/  LDSM.16.M88.4 R40, [R177+0x2800] ;  /* 0x00280000b128783b */ /* 0x000eae0000000200 */
[----:B---3--:R-:W-:Y:S08]  /*10e50*/  HMMA.16816.F32 R24, R4, R56, R24 ;  /* 0x000000380418723c */ /* 0x008ff00000001818 */
[----:B------:R-:W-:Y:S01]  /*10e60*/  HMMA.16816.F32 R12, R12, R34, R16 ;  /* 0x000000220c0c723c */ /* 0x000fe20000001810 */
[----:B------:R-:W-:Y:S04]  /*10e70*/  LDSM.16.M88.4 R16, [R183+0xc000] ;  /* 0x00c00000b710783b */ /* 0x000fe80000000200 */
[----:B------:R-:W3:Y:S03]  /*10e80*/  LDSM.16.M88.4 R32, [R178+0x3000] ;  /* 0x00300000b220783b */ /* 0x000ee60000000200 */
[----:B----4-:R-:W-:Y:S08]  /*10e90*/  HMMA.16816.F32 R36, R8, R52, R36 ;  /* 0x000000340824723c */ /* 0x010ff00000001824 */
[----:B------:R-:W-:Y:S01]  /*10ea0*/  HMMA.16816.F32 R28, R4, R58, R28 ;  /* 0x0000003a041c723c */ /* 0x000fe2000000181c */
[----:B------:R-:W-:Y:S07]  /*10eb0*/  LDSM.16.M88.4 R56, [R187+0x3000] ;  /* 0x00300000bb38783b */ /* 0x000fee0000000200 */
[----:B-1----:R-:W-:Y:S08]  /*10ec0*/  HMMA.16816.F32 R24, R20, R48, R24 ;  /* 0x000000301418723c */ /* 0x002ff00000001818 */
[----:B------:R-:W-:Y:S01]  /*10ed0*/  HMMA.16816.F32 R8, R8, R54, R12 ;  /* 0x000000360808723c */ /* 0x000fe2000000180c */
[----:B------:R-:W1:Y:S04]  /*10ee0*/  LDSM.16.M88.4 R12, [R184+0xc000] ;  /* 0x00c00000b80c783b */ /* 0x000e680000000200 */
[----:B------:R-:W4:Y:S03]  /*10ef0*/  LDSM.16.M88.4 R52, [R178+0x3800] ;  /* 0x00380000b234783b */ /* 0x000f260000000200 */
[----:B--2---:R-:W-:Y:S08]  /*10f00*/  HMMA.16816.F32 R36, R4, R40, R36 ;  /* 0x000000280424723c */ /* 0x004ff00000001824 */
[----:B------:R-:W-:Y:S01]  /*10f10*/  HMMA.16816.F32 R28, R20, R50, R28 ;  /* 0x00000032141c723c */ /* 0x000fe2000000181c */
[----:B------:R-:W-:Y:S07]  /*10f20*/  LDSM.16.M88.4 R48, [R177+0x3000] ;  /* 0x00300000b130783b */ /* 0x000fee0000000200 */
[----:B---3--:R-:W-:Y:S08]  /*10f30*/  HMMA.16816.F32 R24, R16, R32, R24 ;  /* 0x000000201018723c */ /* 0x008ff00000001818 */
[----:B------:R-:W-:Y:S01]  /*10f40*/  HMMA.16816.F32 R4, R4, R42, R8 ;  /* 0x0000002a0404723c */ /* 0x000fe20000001808 */
[----:B------:R-:W2:Y:S04]  /*10f50*/  LDSM.16.M88.4 R8, [R186+0xc000] ;  /* 0x00c00000ba08783b */ /* 0x000ea80000000200 */
[----:B------:R-:W3:Y:S03]  /*10f60*/  LDSM.16.M88.4 R40, [R187+0x3800] ;  /* 0x00380000bb28783b */ /* 0x000ee60000000200 */
[----:B------:R-:W-:Y:S08]  /*10f70*/  HMMA.16816.F32 R36, R20, R44, R36 ;  /* 0x0000002c1424723c */ /* 0x000ff00000001824 */
[----:B------:R-:W-:Y:S08]  /*10f80*/  HMMA.16816.F32 R32, R16, R34, R28 ;  /* 0x000000221020723c */ /* 0x000ff0000000181c */
[----:B-1----:R-:W-:Y:S08]  /*10f90*/  HMMA.16816.F32 R28, R12, R56, R24 ;  /* 0x000000380c1c723c */ /* 0x002ff00000001818 */
[----:B------:R-:W-:Y:S01]  /*10fa0*/  HMMA.16816.F32 R20, R20, R46, R4 ;  /* 0x0000002e1414723c */ /* 0x000fe20000001804 */
[----:B------:R-:W-:Y:S04]  /*10fb0*/  LDSM.16.M88.4 R4, [R185+0xc000] ;  /* 0x00c00000b904783b */ /* 0x000fe80000000200 */
[----:B------:R-:W1:Y:S03]  /*10fc0*/  LDSM.16.M88.4 R44, [R176] ;  /* 0x00000000b02c783b */ /* 0x000e660000000200 */
[----:B----4-:R-:W-:Y:S01]  /*10fd0*/  HMMA.16816.F32 R24, R16, R52, R36 ;  /* 0x000000341018723c */ /* 0x010fe20000001824 */
[----:B------:R-:W4:Y:S07]  /*10fe0*/  LDSM.16.M88.4 R36, [R177+0x3800] ;  /* 0x00380000b124783b */ /* 0x000f2e0000000200 */
[----:B------:R-:W-:Y:S08]  /*10ff0*/  HMMA.16816.F32 R32, R12, R58, R32 ;  /* 0x0000003a0c20723c */ /* 0x000ff00000001820 */
[----:B--2---:R-:W-:Y:S08]  /*11000*/  HMMA.16816.F32 R28, R8, R48, R28 ;  /* 0x00000030081c723c */ /* 0x004ff0000000181c */
[----:B------:R-:W-:Y:S08]  /*11010*/  HMMA.16816.F32 R20, R16, R54, R20 ;  /* 0x000000361014723c */ /* 0x000ff00000001814 */
[----:B---3--:R-:W-:Y:S08]  /*11020*/  HMMA.16816.F32 R16, R12, R40, R24 ;  /* 0x000000280c10723c */ /* 0x008ff00000001818 */
[----:B------:R-:W-:Y:S01]  /*11030*/  HMMA.16816.F32 R24, R8, R50, R32 ;  /* 0x000000320818723c */ /* 0x000fe20000001820 */
[----:B------:R-:W2:Y:S01]  /*11040*/  LDSM.16.M88.4 R32, [R176+0x800] ;  /* 0x00080000b020783b */ /* 0x000ea20000000200 */
[----:B------:R-:W-:-:S04]  /*11050*/  DEPBAR.LE SB0, 0x0 ;  /* 0x000080000000791a */ /* 0x000fc80000000000 */
[----:B------:R-:W-:Y:S02]  /*11060*/  BAR.SYNC.DEFER_BLOCKING 0x0 ;  /* 0x0000000000007b1d */ /* 0x000fe40000010000 */
[----:B-1----:R-:W-:Y:S08]  /*11070*/  HMMA.16816.F32 R28, R4, R44, R28 ;  /* 0x0000002c041c723c */ /* 0x002ff0000000181c */
[----:B------:R-:W-:Y:S08]  /*11080*/  HMMA.16816.F32 R20, R12, R42, R20 ;  /* 0x0000002a0c14723c */ /* 0x000ff00000001814 */
[----:B----4-:R-:W-:Y:S01]  /*11090*/  HMMA.16816.F32 R12, R8, R36, R16 ;  /* 0x00000024080c723c */ /* 0x010fe20000001810 */
[----:B------:R-:W-:Y:S01]  /*110a0*/  @!PT LDS RZ, [RZ] ;  /* 0x00000000fffff984 */ /* 0x000fe20000000800 */
[----:B------:R-:W-:Y:S01]  /*110b0*/  @!PT LDS RZ, [RZ] ;  /* 0x00000000fffff984 */ /* 0x000fe20000000800 */
[----:B------:R-:W-:Y:S01]  /*110c0*/  @!PT LDS RZ, [RZ] ;  /* 0x00000000fffff984 */ /* 0x000fe20000000800 */
[----:B------:R1:W-:Y:S07]  /*110d0*/  @P1 LDGSTS.E.BYPASS.LTC128B.128 [R196+0xc080], [R64.64], !P2 ;  /* 0x0c08000040c41fae */ /* 0x0003ee000d101d46 */
[----:B------:R-:W-:Y:S01]  /*110e0*/  HMMA.16816.F32 R16, R4, R46, R24 ;  /* 0x0000002e0410723c */ /* 0x000fe20000001818 */
[----:B------:R-:W-:Y:S01]  /*110f0*/  FMUL.FTZ R0, R28, c[0x0][0x320] ;  /* 0x0000c8001c007a20 */ /* 0x000fe20000410000 */
[----:B------:R1:W-:Y:S03]  /*11100*/  @P1 LDGSTS.E.BYPASS.LTC128B.128 [R196+0xd080], [R64.64+0x80], !P6 ;  /* 0x0d08008040c41fae */ /* 0x0003e6000f101d46 */
[----:B------:R3:W4:Y:S01]  /*11110*/  MUFU.TANH R27, R0 ;  /* 0x00000000001b7308 */ /* 0x0007220000002400 */
[----:B------:R1:W-:Y:S02]  /*11120*/  @P1 LDGSTS.E.BYPASS.LTC128B.128 [R196+0xe080], [R64.64+0x100], !P5 ;  /* 0x0e08010040c41fae */ /* 0x0003e4000e901d46 */
[----:B------:R-:W-:Y:S02]  /*11130*/  HMMA.16816.F32 R8, R8, R38, R20 ;  /* 0x000000260808723c */ /* 0x000fe40000001814 */
[----:B------:R1:W-:Y:S04]  /*11140*/  @P1 LDGSTS.E.BYPASS.LTC128B.128 [R196+0xf080], [R64.64+0x180], !P4 ;  /* 0x0f08018040c41fae */ /* 0x0003e8000e101d46 */
[----:B------:R-:W0:Y:S02]  /*11150*/  LDGDEPBAR ;  /* 0x00000000000079af */ /* 0x000e240000000000 */
[----:B--2---:R-:W-:Y:S01]  /*11160*/  HMMA.16816.F32 R12, R4, R32, R12 ;  /* 0x00000020040c723c */ /* 0x004fe2000000180c */
[----:B---3--:R-:W-:-:S04]  /*11170*/  FMUL.FTZ R0, R29, c[0x0][0x320] ;  /* 0x0000c8001d007a20 */ /* 0x008fc80000410000 */
[----:B------:R2:W3:Y:S11]  /*11180*/  MUFU.TANH R26, R0 ;  /* 0x00000000001a7308 */ /* 0x0004f60000002400 */
[----:B------:R-:W-:Y:S07]  /*11190*/  HMMA.16816.F32 R8, R4, R34, R8 ;  /* 0x000000220408723c */ /* 0x000fee0000001808 */
[----:B------:R-:W-:-:S02]  /*111a0*/  IMAD.IADD R7, R66, 0x1, -R210 ;  /* 0x0000000142077824 */ /* 0x000fc400078e0ad2 */
[----:B--2---:R-:W-:Y:S02]  /*111b0*/  FMUL.FTZ R0, R30, c[0x0][0x320] ;  /* 0x0000c8001e007a20 */ /* 0x004fe40000410000 */
[----:B------:R-:W-:Y:S02]  /*111c0*/  FMUL.FTZ R2, R14, c[0x0][0x320] ;  /* 0x0000c8000e027a20 */ /* 0x000fe40000410000 */
[----:B------:R2:W1:Y:S01]  /*111d0*/  MUFU.TANH R29, R0 ;  /* 0x00000000001d7308 */ /* 0x0004620000002400 */
[----:B------:R-:W-:-:S07]  /*111e0*/  FMUL.FTZ R3, R15, c[0x0][0x320] ;  /* 0x0000c8000f037a20 */ /* 0x000fce0000410000 */
[----:B------:R-:W1:Y:S01]  /*111f0*/  MUFU.TANH R22, R2 ;  /* 0x0000000200167308 */ /* 0x000e620000002400 */
[----:B--2---:R-:W-:-:S07]  /*11200*/  FMUL.FTZ R0, R31, c[0x0][0x320] ;  /* 0x0000c8001f007a20 */ /* 0x004fce0000410000 */
[----:B------:R2:W1:Y:S02]  /*11210*/  MUFU.TANH R28, R0 ;  /* 0x00000000001c7308 */ /* 0x0004640000002400 */
[----:B--2---:R-:W-:-:S06]  /*11220*/  FMUL.FTZ R0, R16, c[0x0][0x320] ;  /* 0x0000c80010007a20 */ /* 0x004fcc0000410000 */
[----:B------:R2:W1:Y:S02]  /*11230*/  MUFU.TANH R23, R0 ;  /* 0x0000000000177308 */ /* 0x0004640000002400 */
[----:B--2---:R-:W-:-:S06]  /*11240*/  FMUL.FTZ R0, R17, c[0x0][0x320] ;  /* 0x0000c80011007a20 */ /* 0x004fcc0000410000 */
[----:B------:R-:W2:Y:S08]  /*11250*/  MUFU.TANH R17, R3 ;  /* 0x0000000300117308 */ /* 0x000eb00000002400 */
[----:B------:R1:W1:Y:S02]  /*11260*/  MUFU.TANH R21, R0 ;  /* 0x0000000000157308 */ /* 0x0002640000002400 */
[----:B-1----:R-:W-:-:S06]  /*11270*/  FMUL.FTZ R0, R18, c[0x0][0x320] ;  /* 0x0000c80012007a20 */ /* 0x002fcc0000410000 */
[----:B------:R1:W1:Y:S02]  /*11280*/  MUFU.TANH R25, R0 ;  /* 0x0000000000197308 */ /* 0x0002640000002400 */
[----:B-1----:R-:W-:-:S06]  /*11290*/  FMUL.FTZ R0, R19, c[0x0][0x320] ;  /* 0x0000c80013007a20 */ /* 0x002fcc0000410000 */
[----:B------:R1:W1:Y:S02]  /*112a0*/  MUFU.TANH R24, R0 ;  /* 0x0000000000187308 */ /* 0x0002640000002400 */
[----:B-1----:R-:W-:Y:S02]  /*112b0*/  FMUL.FTZ R0, R12, c[0x0][0x320] ;  /* 0x0000c8000c007a20 */ /* 0x002fe40000410000 */
[----:B------:R-:W-:-:S04]  /*112c0*/  IMAD.MOV.U32 R12, RZ, RZ, c[0x0][0x32c] ;  /* 0x0000cb00ff0c7624 */ /* 0x000fc800078e00ff */
[----:B------:R1:W1:Y:S01]  /*112d0*/  MUFU.TANH R16, R0 ;  /* 0x0000000000107308 */ /* 0x0002620000002400 */
[----:B------:R-:W-:Y:S01]  /*112e0*/  ISETP.GE.AND P2, PT, R12, 0x1, PT ;  /* 0x000000010c00780c */ /* 0x000fe20003f46270 */
[----:B-1----:R-:W-:-:S06]  /*112f0*/  FMUL.FTZ R0, R13, c[0x0][0x320] ;  /* 0x0000c8000d007a20 */ /* 0x002fcc0000410000 */
[----:B------:R1:W1:Y:S02]  /*11300*/  MUFU.TANH R18, R0 ;  /* 0x0000000000127308 */ /* 0x0002640000002400 */
[----:B-1----:R-:W-:-:S04]  /*11310*/  IMAD.IADD R0, R226, 0x1, R225 ;  /* 0x00000001e2007824 */ /* 0x002fc800078e02e1 */
[----:B------:R-:W-:-:S04]  /*11320*/  @P3 IMAD.HI.U32 R2, R0, c[0x0][0x2c8], RZ ;  /* 0x0000b20000023a27 */ /* 0x000fc800078e00ff */
[----:B------:R-:W-:Y:S01]  /*11330*/  IMAD.MOV.U32 R4, RZ, RZ, R0 ;  /* 0x000000ffff047224 */ /* 0x000fe200078e0000 */
[----:B------:R-:W-:Y:S01]  /*11340*/  @P3 SHF.R.U32.HI R4, RZ, c[0x0][0x2cc], R2 ;  /* 0x0000b300ff043a19 */ /* 0x000fe20000011602 */
[----:B------:R-:W-:Y:S02]  /*11350*/  FMUL.FTZ R0, R8, c[0x0][0x320] ;  /* 0x0000c80008007a20 */ /* 0x000fe40000410000 */
[----:B------:R-:W-:Y:S02]  /*11360*/  FMUL.FTZ R2, R10, c[0x0][0x320] ;  /* 0x0000c8000a027a20 */ /* 0x000fe40000410000 */
[----:B------:R-:W1:Y:S01]  /*11370*/  SHFL.IDX PT, R3, R4, RZ, 0x1c1f ;  /* 0x001c1fff04037589 */ /* 0x000e6200000e0000 */
[----:B------:R2:W1:Y:S08]  /*11380*/  MUFU.TANH R13, R0 ;  /* 0x00000000000d7308 */ /* 0x0004700000002400 */
[----:B------:R1:W1:Y:S01]  /*11390*/  MUFU.TANH R20, R2 ;  /* 0x0000000200147308 */ /* 0x0002620000002400 */
[----:B--2---:R-:W-:-:S07]  /*113a0*/  FMUL.FTZ R0, R9, c[0x0][0x320] ;  /* 0x0000c80009007a20 */ /* 0x004fce0000410000 */
[----:B------:R2:W2:Y:S01]  /*113b0*/  MUFU.TANH R9, R0 ;  /* 0x0000000000097308 */ /* 0x0004a20000002400 */
[----:B-1----:R-:W-:-:S07]  /*113c0*/  FMUL.FTZ R2, R11, c[0x0][0x320] ;  /* 0x0000c8000b027a20 */ /* 0x002fce0000410000 */
[----:B------:R1:W1:Y:S01]  /*113d0*/  MUFU.TANH R11, R2 ;  /* 0x00000002000b7308 */ /* 0x0002620000002400 */
[----:B--2---:R-:W-:-:S04]  /*113e0*/  IADD3 R0, R212, 0x1, -R126 ;  /* 0x00000001d4007810 */ /* 0x004fc80007ffe87e */
[----:B------:R-:W-:-:S04]  /*113f0*/  IADD3 R0, -R213, R0, -R210 ;  /* 0x00000000d5007210 */ /* 0x000fc80007ffe9d2 */
[C---:B------:R-:W-:Y:S02]  /*11400*/  IADD3 R5, R0.reuse, c[0x0][0x328], RZ ;  /* 0x0000ca0000057a10 */ /* 0x040fe40007ffe0ff */
[----:B------:R-:W-:-:S03]  /*11410*/  IADD3 R6, R0, UR4, RZ ;  /* 0x0000000400067c10 */ /* 0x000fc6000fffe0ff */
[--C-:B-1----:R-:W-:Y:S02]  /*11420*/  IMAD.IADD R2, R5, 0x1, R3.reuse ;  /* 0x0000000105027824 */ /* 0x102fe400078e0203 */
[----:B------:R-:W-:-:S03]  /*11430*/  IMAD.IADD R0, R6, 0x1, R3 ;  /* 0x0000000106007824 */ /* 0x000fc600078e0203 */
[----:B------:R-:W-:Y:S01]  /*11440*/  IMNMX R2, R7, R2, PT ;  /* 0x0000000207027217 */ /* 0x000fe20003800200 */
[----:B------:R-:W-:Y:S05]  /*11450*/  @!P2 BRA `(.L_x_689) ;  /* 0x000001500000a947 */ /* 0x000fea0003800000 */
[----:B---34-:R-:W-:Y:S01]  /*11460*/  IADD3 R3, -R213, R212, R3 ;  /* 0x000000d4d5037210 */ /* 0x018fe20007ffe103 */
[----:B------:R-:W-:Y:S03]  /*11470*/  BSSY B0, `(.L_x_690) ;  /* 0x000000e000007945 */ /* 0x000fe60003800000 */
        /* <DEDUP_REMOVED lines=9> */
.L_x_691:
[----:B------:R-:W-:-:S04]  /*11510*/  MOV R8, c[0x0][0x32c] ;  /* 0x0000cb0000087a02 */ /* 0x000fc80000000f00 */
[----:B------:R-:W-:-:S13]  /*11520*/  ISETP.NE.AND P0, PT, R8, 0x1, PT ;  /* 0x000000010800780c */ /* 0x000fda0003f05270 */
[----:B------:R-:W-:-:S05]  /*11530*/  @P0 IMAD.HI.U32 R8, R3, c[0x0][0x330], RZ ;  /* 0x0000cc0003080a27 */ /* 0x000fca00078e00ff */
[----:B------:R-:W-:Y:S02]  /*11540*/  @P0 SHF.R.U32.HI R3, RZ, c[0x0][0x334], R8 ;  /* 0x0000cd00ff030a19 */ /* 0x000fe40000011608 */
.L_x_692:
[----:B------:R-:W-:Y:S05]  /*11550*/  BSYNC B0 ;  /* 0x0000000000007941 */ /* 0x000fea0003800000 */
.L_x_690:
[----:B------:R-:W-:-:S04]  /*11560*/  IMAD R3, R3, c[0x0][0x32c], -R126 ;  /* 0x0000cb0003037a24 */ /* 0x000fc800078e0a7e */
[----:B------:R-:W-:-:S05]  /*11570*/  IMAD.IADD R3, R3, 0x1, -R210 ;  /* 0x0000000103037824 */ /* 0x000fca00078e0ad2 */
[----:B------:R-:W-:Y:S02]  /*11580*/  IADD3 R8, R3, c[0x0][0x32c], RZ ;  /* 0x0000cb0003087a10 */ /* 0x000fe40007ffe0ff */
[----:B------:R-:W-:Y:S02]  /*11590*/  IMNMX R0, R0, R3, !PT ;  /* 0x0000000300007217 */ /* 0x000fe40007800200 */
[----:B------:R-:W-:Y:S02]  /*115a0*/  IMNMX R2, R2, R8, PT ;  /* 0x0000000802027217 */ /* 0x000fe40003800200 */
.L_x_689:
[----:B---34-:R-:W-:Y:S01]  /*115b0*/  ISETP.GT.AND P1, PT, R236, RZ, PT ;  /* 0x000000ffec00720c */ /* 0x018fe20003f24270 */
[----:B------:R-:W1:Y:S03]  /*115c0*/  SHFL.IDX PT, R3, R4, 0x1, 0x1c1f ;  /* 0x003c1f0004037f89 */ /* 0x000e6600000e0000 */
[----:B------:R-:W-:-:S04]  /*115d0*/  ISETP.GT.AND P0, PT, R0, RZ, P1 ;  /* 0x000000ff0000720c */ /* 0x000fc80000f04270 */
[----:B------:R-:W-:-:S04]  /*115e0*/  ISETP.LT.OR P0, PT, R2, 0x1, P0 ;  /* 0x000000010200780c */ /* 0x000fc80000701670 */
[----:B------:R-:W-:Y:S02]  /*115f0*/  FSEL R8, R27, -INF , !P0 ;  /* 0xff8000001b087808 */ /* 0x000fe40004000000 */
[----:B------:R-:W-:-:S04]  /*11600*/  ISETP.GT.AND P0, PT, R0, 0x1, P1 ;  /* 0x000000010000780c */ /* 0x000fc80000f04270 */
        /* <DEDUP_REMOVED lines=17> */
[----:B------:R-:W-:Y:S01]  /*11720*/  ISETP.GT.AND P0, PT, R0, 0x19, P1 ;  /* 0x000000190000780c */ /* 0x000fe20000f04270 */
[----:B-1----:R-:W-:-:S03]  /*11730*/  IMAD.IADD R0, R6, 0x1, R3 ;  /* 0x0000000106007824 */ /* 0x002fc600078e0203 */
[----:B------:R-:W-:Y:S01]  /*11740*/  ISETP.LT.OR P0, PT, R2, 0x1a, P0 ;  /* 0x0000001a0200780c */ /* 0x000fe20000701670 */
[----:B------:R-:W-:-:S03]  /*11750*/  IMAD.IADD R2, R5, 0x1, R3 ;  /* 0x0000000105027824 */ /* 0x000fc600078e0203 */
[----:B------:R-:W-:Y:S02]  /*11760*/  FSEL R21, R9, -INF , !P0 ;  /* 0xff80000009157808 */ /* 0x000fe40004000000 */
[----:B------:R-:W-:Y:S01]  /*11770*/  IMNMX R2, R7, R2, PT ;  /* 0x0000000207027217 */ /* 0x000fe20003800200 */
[----:B------:R-:W-:Y:S05]  /*11780*/  @!P2 BRA `(.L_x_693) ;  /* 0x000001500000a947 */ /* 0x000fea0003800000 */
[----:B------:R-:W-:Y:S01]  /*11790*/  IADD3 R3, -R213, R212, R3 ;  /* 0x000000d4d5037210 */ /* 0x000fe20007ffe103 */
        /* <DEDUP_REMOVED lines=10> */
.L_x_695:
[----:B------:R-:W-:-:S04]  /*11840*/  MOV R4, c[0x0][0x32c] ;  /* 0x0000cb0000047a02 */ /* 0x000fc80000000f00 */
[----:B------:R-:W-:-:S13]  /*11850*/  ISETP.NE.AND P0, PT, R4, 0x1, PT ;  /* 0x000000010400780c */ /* 0x000fda0003f05270 */
[----:B------:R-:W-:-:S05]  /*11860*/  @P0 IMAD.HI.U32 R4, R3, c[0x0][0x330], RZ ;  /* 0x0000cc0003040a27 */ /* 0x000fca00078e00ff */
[----:B------:R-:W-:Y:S02]  /*11870*/  @P0 SHF.R.U32.HI R3, RZ, c[0x0][0x334], R4 ;  /* 0x0000cd00ff030a19 */ /* 0x000fe40000011604 */
.L_x_696:
[----:B------:R-:W-:Y:S05]  /*11880*/  BSYNC B0 ;  /* 0x0000000000007941 */ /* 0x000fea0003800000 */
.L_x_694:
[----:B------:R-:W-:-:S04]  /*11890*/  IMAD R3, R3, c[0x0][0x32c], -R126 ;  /* 0x0000cb0003037a24 */ /* 0x000fc800078e0a7e */
[----:B------:R-:W-:-:S05]  /*118a0*/  IMAD.IADD R3, R3, 0x1, -R210 ;  /* 0x0000000103037824 */ /* 0x000fca00078e0ad2 */
[----:B------:R-:W-:Y:S02]  /*118b0*/  IADD3 R4, R3, c[0x0][0x32c], RZ ;  /* 0x0000cb0003047a10 */ /* 0x000fe40007ffe0ff */
[----:B------:R-:W-:Y:S02]  /*118c0*/  IMNMX R0, R0, R3, !PT ;  /* 0x0000000300007217 */ /* 0x000fe40007800200 */
[----:B------:R-:W-:Y:S02]  /*118d0*/  IMNMX R2, R2, R4, PT ;  /* 0x0000000402027217 */ /* 0x000fe40003800200 */
.L_x_693:
[----:B------:R-:W-:Y:S01]  /*118e0*/  ISETP.GT.AND P0, PT, R0, RZ, P1 ;  /* 0x000000ff0000720c */ /* 0x000fe20000f04270 */
[----:B------:R-:W-:Y:S01]  /*118f0*/  LDSM.16.MT88.4 R144, [R179] ;  /* 0x00000000b390783b */ /* 0x000fe20000004200 */
[----:B------:R-:W-:Y:S02]  /*11900*/  FMNMX.FTZ R3, R8, R12, !PT ;  /* 0x0000000c08037209 */ /* 0x000fe40007810000 */
[----:B------:R-:W-:Y:S01]  /*11910*/  ISETP.LT.OR P0, PT, R2, 0x1, P0 ;  /* 0x000000010200780c */ /* 0x000fe20000701670 */
[----:B------:R-:W-:Y:S01]  /*11920*/  LDSM.16.MT88.4 R40, [R179+0x1000] ;  /* 0x00100000b328783b */ /* 0x000fe20000004200 */
[----:B------:R-:W-:-:S02]  /*11930*/  FMNMX.FTZ R3, R14, R3, !PT ;  /* 0x000000030e037209 */ /* 0x000fc40007810000 */
[----:B------:R-:W-:Y:S01]  /*11940*/  FSEL R6, R29, -INF , !P0 ;  /* 0xff8000001d067808 */ /* 0x000fe20004000000 */
[----:B------:R-:W-:Y:S01]  /*11950*/  LDSM.16.MT88.4 R152, [R180] ;  /* 0x00000000b498783b */ /* 0x000fe20000004200 */
[----:B------:R-:W-:Y:S02]  /*11960*/  ISETP.GT.AND P0, PT, R0, 0x1, P1 ;  /* 0x000000010000780c */ /* 0x000fe40000f04270 */
[----:B------:R-:W-:Y:S01]  /*11970*/  FMNMX.FTZ R3, R15, R3, !PT ;  /* 0x000000030f037209 */ /* 0x000fe20007810000 */
[----:B------:R-:W-:Y:S01]  /*11980*/  LDSM.16.MT88.4 R44, [R180+0x1000] ;  /* 0x00100000b42c783b */ /* 0x000fe20000004200 */
[----:B------:R-:W-:Y:S02]  /*11990*/  ISETP.LT.OR P0, PT, R2, 0x2, P0 ;  /* 0x000000020200780c */ /* 0x000fe40000701670 */
[----:B------:R-:W-:Y:S01]  /*119a0*/  FMNMX.FTZ R3, R16, R3, !PT ;  /* 0x0000000310037209 */ /* 0x000fe20007810000 */
[----:B------:R-:W-:Y:S01]  /*119b0*/  LDSM.16.MT88.4 R64, [R179+0x1800] ;  /* 0x00180000b340783b */ /* 0x000fe20000004200 */
[----:B------:R-:W-:-:S02]  /*119c0*/  FSEL R7, R28, -INF , !P0 ;  /* 0xff8000001c077808 */ /* 0x000fc40004000000 */
[----:B------:R-:W-:Y:S01]  /*119d0*/  ISETP.GT.AND P0, PT, R0, 0x8, P1 ;  /* 0x000000080000780c */ /* 0x000fe20000f04270 */
[----:B------:R-:W-:Y:S01]  /*119e0*/  LDSM.16.MT88.4 R52, [R180+0x800] ;  /* 0x00080000b434783b */ /* 0x000fe20000004200 */
[----:B------:R-:W-:Y:S02]  /*119f0*/  FMNMX.FTZ R3, R18, R3, !PT ;  /* 0x0000000312037209 */ /* 0x000fe40007810000 */
[----:B------:R-:W-:Y:S01]  /*11a00*/  ISETP.LT.OR P0, PT, R2, 0x9, P0 ;  /* 0x000000090200780c */ /* 0x000fe20000701670 */
[----:B------:R-:W-:Y:S01]  /*11a10*/  LDSM.16.MT88.4 R56, [R181+0x800] ;  /* 0x00080000b538783b */ /* 0x000fe20000004200 */
[----:B------:R-:W-:Y:S02]  /*11a20*/  FMNMX.FTZ R3, R19, R3, !PT ;  /* 0x0000000313037209 */ /* 0x000fe40007810000 */
[----:B------:R-:W-:Y:S01]  /*11a30*/  FSEL R9, R25, -INF , !P0 ;  /* 0xff80000019097808 */ /* 0x000fe20004000000 */
[----:B------:R-:W-:Y:S01]  /*11a40*/  LDSM.16.MT88.4 R72, [R182+0x1000] ;  /* 0x00100000b648783b */ /* 0x000fe20000004200 */
[----:B------:R-:W-:-:S02]  /*11a50*/  ISETP.GT.AND P0, PT, R0, 0x9, P1 ;  /* 0x000000090000780c */ /* 0x000fc40000f04270 */
[----:B------:R-:W-:Y:S01]  /*11a60*/  FMNMX.FTZ R3, R21, R3, !PT ;  /* 0x0000000315037209 */ /* 0x000fe20007810000 */
[----:B------:R-:W-:Y:S01]  /*11a70*/  LDSM.16.MT88.4 R68, [R180+0x1800] ;  /* 0x00180000b444783b */ /* 0x000fe20000004200 */
[----:B------:R-:W-:Y:S02]  /*11a80*/  ISETP.LT.OR P0, PT, R2, 0xa, P0 ;  /* 0x0000000a0200780c */ /* 0x000fe40000701670 */
[----:B------:R-:W-:Y:S01]  /*11a90*/  FMNMX.FTZ R5, R6, R7, !PT ;  /* 0x0000000706057209 */ /* 0x000fe20007810000 */
[----:B------:R-:W1:Y:S01]  /*11aa0*/  SHFL.BFLY PT, R4, R3, 0x2, 0x1f ;  /* 0x0c401f0003047f89 */ /* 0x000e6200000e0000 */
[----:B------:R-:W-:Y:S02]  /*11ab0*/  FSEL R10, R24, -INF , !P0 ;  /* 0xff800000180a7808 */ /* 0x000fe40004000000 */
[----:B------:R-:W-:Y:S01]  /*11ac0*/  ISETP.GT.AND P0, PT, R0, 0x10, P1 ;  /* 0x000000100000780c */ /* 0x000fe20000f04270 */
[----:B------:R-:W-:Y:S01]  /*11ad0*/  LDSM.16.MT88.4 R24, [R181] ;  /* 0x00000000b518783b */ /* 0x000fe20000004200 */
[----:B------:R-:W-:-:S02]  /*11ae0*/  FMNMX.FTZ R5, R9, R5, !PT ;  /* 0x0000000509057209 */ /* 0x000fc40007810000 */
[----:B------:R-:W-:Y:S01]  /*11af0*/  ISETP.LT.OR P0, PT, R2, 0x11, P0 ;  /* 0x000000110200780c */ /* 0x000fe20000701670 */
[----:B------:R-:W-:Y:S01]  /*11b00*/  LDSM.16.MT88.4 R76, [R181+0x1000] ;  /* 0x00100000b54c783b */ /* 0x000fe20000004200 */
[----:B------:R-:W-:Y:S02]  /*11b10*/  FMNMX.FTZ R5, R10, R5, !PT ;  /* 0x000000050a057209 */ /* 0x000fe40007810000 */
[----:B------:R-:W-:Y:S01]  /*11b20*/  FSEL R13, R22, -INF , !P0 ;  /* 0xff800000160d7808 */ /* 0x000fe20004000000 */
[----:B------:R-:W-:Y:S01]  /*11b30*/  LDSM.16.MT88.4 R84, [R182+0x1800] ;  /* 0x00180000b654783b */ /* 0x000fe20000004200 */
[----:B------:R-:W-:Y:S02]  /*11b40*/  ISETP.GT.AND P0, PT, R0, 0x11, P1 ;  /* 0x000000110000780c */ /* 0x000fe40000f04270 */
[----:B------:R-:W-:Y:S01]  /*11b50*/  FMNMX.FTZ R5, R13, R5, !PT ;  /* 0x000000050d057209 */ /* 0x000fe20007810000 */
[----:B------:R-:W-:Y:S01]  /*11b60*/  LDSM.16.MT88.4 R88, [R182+0x2000] ;  /* 0x00200000b658783b */ /* 0x000fe20000004200 */
[----:B------:R-:W-:-:S03]  /*11b70*/  ISETP.LT.OR P0, PT, R2, 0x12, P0 ;  /* 0x000000120200780c */ /* 0x000fc60000701670 */
[----:B------:R-:W-:Y:S01]  /*11b80*/  LDSM.16.MT88.4 R92, [R179+0x2000] ;  /* 0x00200000b35c783b */ /* 0x000fe20000004200 */
[----:B------:R-:W-:Y:S02]  /*11b90*/  FSEL R17, R17, -INF , !P0 ;  /* 0xff80000011117808 */ /* 0x000fe40004000000 */
[----:B------:R-:W-:Y:S01]  /*11ba0*/  ISETP.GT.AND P0, PT, R0, 0x18, P1 ;  /* 0x000000180000780c */ /* 0x000fe20000f04270 */
[----:B------:R-:W-:Y:S03]  /*11bb0*/  LDSM.16.MT88.4 R104, [R182+0x3000] ;  /* 0x00300000b668783b */ /* 0x000fe60000004200 */
[----:B------:R-:W-:Y:S01]  /*11bc0*/  ISETP.LT.OR P0, PT, R2, 0x19, P0 ;  /* 0x000000190200780c */ /* 0x000fe20000701670 */
[----:B------:R-:W-:Y:S03]  /*11bd0*/  LDSM.16.MT88.4 R80, [R180+0x2000] ;  /* 0x00200000b450783b */ /* 0x000fe60000004200 */
[----:B------:R-:W-:Y:S01]  /*11be0*/  FSEL R20, R20, -INF , !P0 ;  /* 0xff80000014147808 */ /* 0x000fe20004000000 */
[----:B------:R-:W-:Y:S01]  /*11bf0*/  LDSM.16.MT88.4 R96, [R181+0x2000] ;  /* 0x00200000b560783b */ /* 0x000fe20000004200 */
[----:B------:R-:W-:-:S02]  /*11c00*/  ISETP.GT.AND P0, PT, R0, 0x19, P1 ;  /* 0x000000190000780c */ /* 0x000fc40000f04270 */
[----:B-1----:R-:W-:Y:S01]  /*11c10*/  FMNMX.FTZ R0, R3, R4, !PT ;  /* 0x0000000403007209 */ /* 0x002fe20007810000 */
[----:B-----5:R-:W-:Y:S01]  /*11c20*/  LDSM.16.MT88.4 R112, [R179+0x3000] ;  /* 0x00300000b370783b */ /* 0x020fe20000004200 */
[----:B------:R-:W-:Y:S02]  /*11c30*/  ISETP.LT.OR P0, PT, R2, 0x1a, P0 ;  /* 0x0000001a0200780c */ /* 0x000fe40000701670 */
[----:B------:R-:W-:Y:S01]  /*11c40*/  FMNMX.FTZ R2, R17, R5, !PT ;  /* 0x0000000511027209 */ /* 0x000fe20007810000 */
[----:B------:R-:W1:Y:S01]  /*11c50*/  SHFL.BFLY PT, R3, R0, 0x1, 0x1f ;  /* 0x0c201f0000037f89 */ /* 0x000e6200000e0000 */
[----:B------:R-:W-:Y:S02]  /*11c60*/  FSEL R11, R11, -INF , !P0 ;  /* 0xff8000000b0b7808 */ /* 0x000fe40004000000 */
[----:B------:R-:W-:Y:S01]  /*11c70*/  FMNMX.FTZ R2, R20, R2, !PT ;  /* 0x0000000214027209 */ /* 0x000fe20007810000 */
[----:B------:R-:W-:Y:S03]  /*11c80*/  LDSM.16.MT88.4 R108, [R180+0x3000] ;  /* 0x00300000b46c783b */ /* 0x000fe60000004200 */
[----:B------:R-:W-:Y:S01]  /*11c90*/  FMNMX.FTZ R2, R11, R2, !PT ;  /* 0x000000020b027209 */ /* 0x000fe20007810000 */
[----:B------:R-:W-:Y:S04]  /*11ca0*/  LDSM.16.MT88.4 R100, [R181+0x3000] ;  /* 0x00300000b564783b */ /* 0x000fe80000004200 */
[----:B------:R-:W2:Y:S04]  /*11cb0*/  SHFL.BFLY PT, R4, R2, 0x2, 0x1f ;  /* 0x0c401f0002047f89 */ /* 0x000ea800000e0000 */
[----:B------:R-:W-:Y:S04]  /*11cc0*/  LDSM.16.MT88.4 R120, [R182+0x2800] ;  /* 0x00280000b678783b */ /* 0x000fe80000004200 */
[----:B------:R-:W-:Y:S01]  /*11cd0*/  LDSM.16.MT88.4 R116, [R180+0x2800] ;  /* 0x00280000b474783b */ /* 0x000fe20000004200 */
[----:B-1----:R-:W-:-:S03]  /*11ce0*/  FMNMX.FTZ R132, R0, R3, !PT ;  /* 0x0000000300847209 */ /* 0x002fc60007810000 */
[----:B------:R-:W-:Y:S01]  /*11cf0*/  LDSM.16.MT88.4 R200, [R181+0x2800] ;  /* 0x00280000b5c8783b */ /* 0x000fe20000004200 */
[C---:B------:R-:W-:Y:S01]  /*11d00*/  FSETP.NEU.FTZ.AND P0, PT, R132.reuse, -INF , PT ;  /* 0xff8000008400780b */ /* 0x040fe20003f1d000 */
[----:B------:R-:W-:-:S05]  /*11d10*/  FMUL.FTZ R0, R132, c[0x0][0x2d0] ;  /* 0x0000b40084007a20 */ /* 0x000fca0000410000 */
[----:B------:R-:W-:Y:S02]  /*11d20*/  FSEL R0, R0, RZ, P0 ;  /* 0x000000ff00007208 */ /* 0x000fe40000000000 */
[----:B--2---:R-:W-:-:S03]  /*11d30*/  FMNMX.FTZ R2, R2, R4, !PT ;  /* 0x0000000402027209 */ /* 0x004fc60007810000 */
[--C-:B------:R-:W-:Y:S02]  /*11d40*/  FFMA.FTZ R3, R8, c[0x0][0x2d0], -R0.reuse ;  /* 0x0000b40008037a23 */ /* 0x100fe40000010800 */
[----:B------:R-:W1:Y:S02]  /*11d50*/  SHFL.BFLY PT, R4, R2, 0x1, 0x1f ;  /* 0x0c201f0002047f89 */ /* 0x000e6400000e0000 */
        /* <DEDUP_REMOVED lines=10> */
[----:B-1----:R-:W-:-:S05]  /*11e00*/  FMUL.FTZ R2, R8, c[0x0][0x2d0] ;  /* 0x0000b40008027a20 */ /* 0x002fca0000410000 */
[----:B------:R-:W-:Y:S01]  /*11e10*/  FSEL R2, R2, RZ, P0 ;  /* 0x000000ff02027208 */ /* 0x000fe20000000000 */
[----:B--2---:R-:W-:-:S04]  /*11e20*/  FFMA.FTZ R3, R15, c[0x0][0x2d0], -R0 ;  /* 0x0000b4000f037a23 */ /* 0x004fc80000010800 */
[----:B------:R1:W-:Y:S02]  /*11e30*/  MUFU.EX2 R198, R3 ;  /* 0x0000000300c67308 */ /* 0x0003e40000000800 */
[----:B-1----:R-:W-:-:S06]  /*11e40*/  FFMA.FTZ R3, R16, c[0x0][0x2d0], -R0 ;  /* 0x0000b40010037a23 */ /* 0x002fcc0000010800 */
[----:B------:R1:W2:Y:S02]  /*11e50*/  MUFU.EX2 R234, R3 ;  /* 0x0000000300ea7308 */ /* 0x0002a40000000800 */
[--C-:B-1----:R-:W-:Y:S01]  /*11e60*/  FFMA.FTZ R3, R19, c[0x0][0x2d0], -R0.reuse ;  /* 0x0000b40013037a23 */ /* 0x102fe20000010800 */
[----:B--2---:R-:W-:Y:S01]  /*11e70*/  F2FP.PACK_AB R128, R233, R234 ;  /* 0x000000eae980723e */ /* 0x004fe200000000ff */
[----:B------:R-:W-:-:S04]  /*11e80*/  FFMA.FTZ R0, R21, c[0x0][0x2d0], -R0 ;  /* 0x0000b40015007a23 */ /* 0x000fc80000010800 */
[----:B------:R1:W-:Y:S08]  /*11e90*/  MUFU.EX2 R211, R3 ;  /* 0x0000000300d37308 */ /* 0x0003f00000000800 */
[----:B------:R2:W3:Y:S01]  /*11ea0*/  MUFU.EX2 R208, R0 ;  /* 0x0000000000d07308 */ /* 0x0004e20000000800 */
[----:B-1----:R-:W-:Y:S01]  /*11eb0*/  FFMA.FTZ R3, R6, c[0x0][0x2d0], -R2 ;  /* 0x0000b40006037a23 */ /* 0x002fe20000010802 */
[----:B------:R-:W-:-:S06]  /*11ec0*/  F2FP.PACK_AB R6, R198, R199 ;  /* 0x000000c7c606723e */ /* 0x000fcc00000000ff */
[----:B------:R1:W-:Y:S01]  /*11ed0*/  MUFU.EX2 R134, R3 ;  /* 0x0000000300867308 */ /* 0x0003e20000000800 */
[--C-:B--2---:R-:W-:Y:S01]  /*11ee0*/  FFMA.FTZ R0, R13, c[0x0][0x2d0], -R2.reuse ;  /* 0x0000b4000d007a23 */ /* 0x104fe20000010802 */
[----:B---3--:R-:W-:Y:S01]  /*11ef0*/  F2FP.PACK_AB R130, R208, R211 ;  /* 0x000000d3d082723e */ /* 0x008fe200000000ff */
[----:B------:R-:W2:Y:S01]  /*11f00*/  LDSM.16.MT88.4 R12, [R179+0x800] ;  /* 0x00080000b30c783b */ /* 0x000ea20000004200 */
[----:B-1----:R-:W-:-:S04]  /*11f10*/  FFMA.FTZ R3, R7, c[0x0][0x2d0], -R2 ;  /* 0x0000b40007037a23 */ /* 0x002fc80000010802 */
[----:B------:R1:W3:Y:S02]  /*11f20*/  MUFU.EX2 R133, R3 ;  /* 0x0000000300857308 */ /* 0x0002e40000000800 */
[----:B-1----:R-:W-:Y:S01]  /*11f30*/  FFMA.FTZ R3, R9, c[0x0][0x2d0], -R2 ;  /* 0x0000b40009037a23 */ /* 0x002fe20000010802 */
[----:B---3--:R-:W-:-:S05]  /*11f40*/  F2FP.PACK_AB R5, R133, R134 ;  /* 0x000000868505723e */ /* 0x008fca00000000ff */
[----:B------:R1:W-:Y:S02]  /*11f50*/  MUFU.EX2 R9, R3 ;  /* 0x0000000300097308 */ /* 0x0003e40000000800 */
[----:B-1----:R-:W-:-:S06]  /*11f60*/  FFMA.FTZ R3, R10, c[0x0][0x2d0], -R2 ;  /* 0x0000b4000a037a23 */ /* 0x002fcc0000010802 */
[----:B------:R1:W-:Y:S08]  /*11f70*/  MUFU.EX2 R10, R0 ;  /* 0x00000000000a7308 */ /* 0x0003f00000000800 */
[----:B------:R-:W3:Y:S01]  /*11f80*/  MUFU.EX2 R3, R3 ;  /* 0x0000000300037308 */ /* 0x000ee20000000800 */
[----:B-1----:R-:W-:Y:S02]  /*11f90*/  FFMA.FTZ R0, R17, c[0x0][0x2d0], -R2 ;  /* 0x0000b40011007a23 */ /* 0x002fe40000010802 */
[----:B------:R-:W1:Y:S05]  /*11fa0*/  LDSM.16.MT88.4 R16, [R182] ;  /* 0x00000000b610783b */ /* 0x000e6a0000004200 */
[----:B------:R4:W2:Y:S01]  /*11fb0*/  MUFU.EX2 R135, R0 ;  /* 0x0000000000877308 */ /* 0x0008a20000000800 */
[----:B---3--:R-:W-:-:S07]  /*11fc0*/  F2FP.PACK_AB R7, R3, R9 ;  /* 0x000000090307723e */ /* 0x008fce00000000ff */
[----:B------:R-:W-:Y:S01]  /*11fd0*/  HMMA.16816.F32 R140, R4, R144, RZ ;  /* 0x00000090048c723c */ /* 0x000fe200000018ff */
[--C-:B----4-:R-:W-:Y:S01]  /*11fe0*/  FFMA.FTZ R0, R20, c[0x0][0x2d0], -R2.reuse ;  /* 0x0000b40014007a23 */ /* 0x110fe20000010802 */
[----:B--2---:R-:W-:Y:S01]  /*11ff0*/  F2FP.PACK_AB R129, R135, R10 ;  /* 0x0000000a8781723e */ /* 0x004fe200000000ff */
[----:B------:R-:W-:-:S05]  /*12000*/  FFMA.FTZ R2, R11, c[0x0][0x2d0], -R2 ;  /* 0x0000b4000b027a23 */ /* 0x000fca0000010802 */
[C---:B------:R-:W-:Y:S01]  /*12010*/  HMMA.16816.F32 R144, R4.reuse, R146, RZ ;  /* 0x000000920490723c */ /* 0x040fe200000018ff */
[----:B------:R2:W-:Y:S07]  /*12020*/  MUFU.EX2 R139, R0 ;  /* 0x00000000008b7308 */ /* 0x0005ee0000000800 */
[C---:B------:R-:W-:Y:S01]  /*12030*/  HMMA.16816.F32 R36, R4.reuse, R40, RZ ;  /* 0x000000280424723c */ /* 0x040fe200000018ff */
[----:B------:R-:W3:Y:S07]  /*12040*/  MUFU.EX2 R11, R2 ;  /* 0x00000002000b7308 */ /* 0x000eee0000000800 */
[----:B------:R-:W-:Y:S01]  /*12050*/  HMMA.16816.F32 R40, R4, R42, RZ ;  /* 0x0000002a0428723c */ /* 0x000fe200000018ff */
[----:B--2---:R-:W-:-:S04]  /*12060*/  FADD.FTZ R0, R134, R133 ;  /* 0x0000008586007221 */ /* 0x004fc80000010000 */
[----:B------:R-:W-:-:S03]  /*12070*/  FADD.FTZ R0, R9, R0 ;  /* 0x0000000009007221 */ /* 0x000fc60000010000 */
[----:B------:R-:W-:Y:S01]  /*12080*/  HMMA.16816.F32 R148, R4, R152, RZ ;  /* 0x000000980494723c */ /* 0x000fe200000018ff */
[----:B---3--:R-:W-:Y:S01]  /*12090*/  F2FP.PACK_AB R131, R11, R139 ;  /* 0x0000008b0b83723e */ /* 0x008fe200000000ff */
[----:B------:R-:W-:Y:S01]  /*120a0*/  FADD.FTZ R2, R197, R195 ;  /* 0x000000c3c5027221 */ /* 0x000fe20000010000 */
[----:B------:R-:W-:Y:S01]  /*120b0*/  IADD3 R195, R236, -0x2, RZ ;  /* 0xfffffffeecc37810 */ /* 0x000fe20007ffe0ff */
[----:B------:R-:W-:Y:S02]  /*120c0*/  FADD.FTZ R0, R3, R0 ;  /* 0x0000000003007221 */ /* 0x000fe40000010000 */
[----:B------:R-:W-:Y:S02]  /*120d0*/  FADD.FTZ R2, R199, R2 ;  /* 0x00000002c7027221 */ /* 0x000fe40000010000 */
[----:B------:R-:W-:Y:S01]  /*120e0*/  HMMA.16816.F32 R140, R128, R12, R140 ;  /* 0x0000000c808c723c */ /* 0x000fe2000000188c */
[----:B------:R-:W-:Y:S02]  /*120f0*/  FADD.FTZ R3, R10, R0 ;  /* 0x000000000a037221 */ /* 0x000fe40000010000 */
[----:B------:R-:W-:-:S02]  /*12100*/  FADD.FTZ R2, R198, R2 ;  /* 0x00000002c6027221 */ /* 0x000fc40000010000 */
[----:B------:R-:W-:Y:S02]  /*12110*/  IMAD.MOV.U32 R0, RZ, RZ, R225 ;  /* 0x000000ffff007224 */ /* 0x000fe400078e00e1 */
[----:B------:R-:W-:Y:S01]  /*12120*/  FADD.FTZ R3, R135, R3 ;  /* 0x0000000387037221 */ /* 0x000fe20000010000 */
[----:B------:R-:W-:Y:S01]  /*12130*/  HMMA.16816.F32 R144, R128, R14, R144 ;  /* 0x0000000e8090723c */ /* 0x000fe20000001890 */
[----:B------:R-:W2:Y:S02]  /*12140*/  LDSM.16.MT88.4 R12, [R182+0x800] ;  /* 0x00080000b60c783b */ /* 0x000ea40000004200 */
[----:B------:R-:W-:-:S05]  /*12150*/  FADD.FTZ R3, R139, R3 ;  /* 0x000000038b037221 */ /* 0x000fca0000010000 */
[C---:B------:R-:W-:Y:S08]  /*12160*/  HMMA.16816.F32 R152, R4.reuse, R154, RZ ;  /* 0x0000009a0498723c */ /* 0x040ff000000018ff */
[C---:B------:R-:W-:Y:S08]  /*12170*/  HMMA.16816.F32 R28, R4.reuse, R24, RZ ;  /* 0x00000018041c723c */ /* 0x040ff000000018ff */
[C---:B------:R-:W-:Y:S08]  /*12180*/  HMMA.16816.F32 R32, R4.reuse, R26, RZ ;  /* 0x0000001a0420723c */ /* 0x040ff000000018ff */
[C---:B------:R-:W-:Y:S08]  /*12190*/  HMMA.16816.F32 R48, R4.reuse, R44, RZ ;  /* 0x0000002c0430723c */ /* 0x040ff000000018ff */
[C---:B-1----:R-:W-:Y:S08]  /*121a0*/  HMMA.16816.F32 R20, R4.reuse, R16, RZ ;  /* 0x000000100414723c */ /* 0x042ff000000018ff */
[C---:B------:R-:W-:Y:S08]  /*121b0*/  HMMA.16816.F32 R60, R4.reuse, R46, RZ ;  /* 0x0000002e043c723c */ /* 0x040ff000000018ff */
[----:B------:R-:W-:Y:S08]  /*121c0*/  HMMA.16816.F32 R16, R4, R18, RZ ;  /* 0x000000120410723c */ /* 0x000ff000000018ff */
[C---:B------:R-:W-:Y:S08]  /*121d0*/  HMMA.16816.F32 R36, R128.reuse, R64, R36 ;  /* 0x000000408024723c */ /* 0x040ff00000001824 */
[C---:B------:R-:W-:Y:S01]  /*121e0*/  HMMA.16816.F32 R40, R128.reuse, R66, R40 ;  /* 0x000000428028723c */ /* 0x040fe20000001828 */
[----:B------:R-:W1:Y:S07]  /*121f0*/  LDSM.16.MT88.4 R64, [R181+0x1800] ;  /* 0x00180000b540783b */ /* 0x000e6e0000004200 */
[C---:B------:R-:W-:Y:S08]  /*12200*/  HMMA.16816.F32 R148, R128.reuse, R52, R148 ;  /* 0x000000348094723c */ /* 0x040ff00000001894 */
[C---:B------:R-:W-:Y:S08]  /*12210*/  HMMA.16816.F32 R152, R128.reuse, R54, R152 ;  /* 0x000000368098723c */ /* 0x040ff00000001898 */
[C---:B------:R-:W-:Y:S08]  /*12220*/  HMMA.16816.F32 R28, R128.reuse, R56, R28 ;  /* 0x00000038801c723c */ /* 0x040ff0000000181c */
[----:B------:R-:W-:Y:S08]  /*12230*/  HMMA.16816.F32 R32, R128, R58, R32 ;  /* 0x0000003a8020723c */ /* 0x000ff00000001820 */
[C---:B------:R-:W-:Y:S08]  /*12240*/  HMMA.16816.F32 R52, R4.reuse, R72, RZ ;  /* 0x000000480434723c */ /* 0x040ff000000018ff */
[----:B------:R-:W-:Y:S08]  /*12250*/  HMMA.16816.F32 R56, R4, R74, RZ ;  /* 0x0000004a0438723c */ /* 0x000ff000000018ff */
[C---:B------:R-:W-:Y:S08]  /*12260*/  HMMA.16816.F32 R44, R128.reuse, R68, R48 ;  /* 0x00000044802c723c */ /* 0x040ff00000001830 */
[C---:B------:R-:W-:Y:S08]  /*12270*/  HMMA.16816.F32 R48, R128.reuse, R70, R60 ;  /* 0x000000468030723c */ /* 0x040ff0000000183c */
[C---:B--2---:R-:W-:Y:S08]  /*12280*/  HMMA.16816.F32 R20, R128.reuse, R12, R20 ;  /* 0x0000000c8014723c */ /* 0x044ff00000001814 */
[----:B------:R-:W-:Y:S01]  /*12290*/  HMMA.16816.F32 R24, R128, R14, R16 ;  /* 0x0000000e8018723c */ /* 0x000fe20000001810 */
[----:B------:R-:W-:Y:S07]  /*122a0*/  LDSM.16.MT88.4 R16, [R179+0x2800] ;  /* 0x00280000b310783b */ /* 0x000fee0000004200 */
[C---:B------:R-:W-:Y:S08]  /*122b0*/  HMMA.16816.F32 R60, R4.reuse, R76, RZ ;  /* 0x0000004c043c723c */ /* 0x040ff000000018ff */
[----:B------:R-:W-:Y:S08]  /*122c0*/  HMMA.16816.F32 R12, R4, R78, RZ ;  /* 0x0000004e040c723c */ /* 0x000ff000000018ff */
[C---:B------:R-:W-:Y:S08]  /*122d0*/  HMMA.16816.F32 R52, R128.reuse, R84, R52 ;  /* 0x000000548034723c */ /* 0x040ff00000001834 */
[----:B------:R-:W-:Y:S08]  /*122e0*/  HMMA.16816.F32 R56, R128, R86, R56 ;  /* 0x000000568038723c */ /* 0x000ff00000001838 */
[C---:B------:R-:W-:Y:S08]  /*122f0*/  HMMA.16816.F32 R84, R4.reuse, R88, RZ ;  /* 0x000000580454723c */ /* 0x040ff000000018ff */
[C---:B------:R-:W-:Y:S08]  /*12300*/  HMMA.16816.F32 R88, R4.reuse, R90, RZ ;  /* 0x0000005a0458723c */ /* 0x040ff000000018ff */
[----:B------:R-:W-:Y:S08]  /*12310*/  HMMA.16816.F32 R68, R4, R92, RZ ;  /* 0x0000005c0444723c */ /* 0x000ff000000018ff */
[----:B-1----:R-:W-:Y:S08]  /*12320*/  HMMA.16816.F32 R60, R128, R64, R60 ;  /* 0x00000040803c723c */ /* 0x002ff0000000183c */
[C---:B------:R-:W-:Y:S08]  /*12330*/  HMMA.16816.F32 R72, R4.reuse, R94, RZ ;  /* 0x0000005e0448723c */ /* 0x040ff000000018ff */
[C---:B------:R-:W-:Y:S08]  /*12340*/  HMMA.16816.F32 R168, R4.reuse, R104, RZ ;  /* 0x0000006804a8723c */ /* 0x040ff000000018ff */
[----:B------:R-:W-:Y:S01]  /*12350*/  HMMA.16816.F32 R172, R4, R106, RZ ;  /* 0x0000006a04ac723c */ /* 0x000fe200000018ff */
[----:B------:R-:W1:Y:S07]  /*12360*/  LDSM.16.MT88.4 R104, [R179+0x3800] ;  /* 0x00380000b368783b */ /* 0x000e6e0000004200 */
[----:B------:R-:W-:Y:S08]  /*12370*/  HMMA.16816.F32 R64, R128, R66, R12 ;  /* 0x000000428040723c */ /* 0x000ff0000000180c */
[C---:B------:R-:W-:Y:S08]  /*12380*/  HMMA.16816.F32 R76, R4.reuse, R80, RZ ;  /* 0x00000050044c723c */ /* 0x040ff000000018ff */
[C---:B------:R-:W-:Y:S08]  /*12390*/  HMMA.16816.F32 R92, R4.reuse, R96, RZ ;  /* 0x00000060045c723c */ /* 0x040ff000000018ff */
[C---:B------:R-:W-:Y:S08]  /*123a0*/  HMMA.16816.F32 R80, R4.reuse, R82, RZ ;  /* 0x000000520450723c */ /* 0x040ff000000018ff */
[C---:B------:R-:W-:Y:S08]  /*123b0*/  HMMA.16816.F32 R96, R4.reuse, R98, RZ ;  /* 0x000000620460723c */ /* 0x040ff000000018ff */
[C---:B------:R-:W-:Y:S08]  /*123c0*/  HMMA.16816.F32 R12, R4.reuse, R112, RZ ;  /* 0x00000070040c723c */ /* 0x040ff000000018ff */
[C---:B------:R-:W-:Y:S01]  /*123d0*/  HMMA.16816.F32 R124, R4.reuse, R114, RZ ;  /* 0x00000072047c723c */ /* 0x040fe200000018ff */
[----:B------:R-:W-:Y:S07]  /*123e0*/  LDSM.16.MT88.4 R112, [R180+0x3800] ;  /* 0x00380000b470783b */ /* 0x000fee0000004200 */
[C---:B------:R-:W-:Y:S08]  /*123f0*/  HMMA.16816.F32 R160, R4.reuse, R108, RZ ;  /* 0x0000006c04a0723c */ /* 0x040ff000000018ff */
[C---:B------:R-:W-:Y:S08]  /*12400*/  HMMA.16816.F32 R164, R4.reuse, R110, RZ ;  /* 0x0000006e04a4723c */ /* 0x040ff000000018ff */
[C---:B------:R-:W-:Y:S08]  /*12410*/  HMMA.16816.F32 R204, R4.reuse, R100, RZ ;  /* 0x0000006404cc723c */ /* 0x040ff000000018ff */
[----:B------:R-:W-:Y:S01]  /*12420*/  HMMA.16816.F32 R228, R4, R102, RZ ;  /* 0x0000006604e4723c */ /* 0x000fe200000018ff */
[----:B------:R-:W2:Y:S07]  /*12430*/  LDSM.16.MT88.4 R4, [R181+0x3800] ;  /* 0x00380000b504783b */ /* 0x000eae0000004200 */
[C---:B------:R-:W-:Y:S08]  /*12440*/  HMMA.16816.F32 R84, R128.reuse, R120, R84 ;  /* 0x000000788054723c */ /* 0x040ff00000001854 */
[C---:B------:R-:W-:Y:S01]  /*12450*/  HMMA.16816.F32 R88, R128.reuse, R122, R88 ;  /* 0x0000007a8058723c */ /* 0x040fe20000001858 */
[----:B------:R-:W3:Y:S07]  /*12460*/  LDSM.16.MT88.4 R120, [R182+0x3800] ;  /* 0x00380000b678783b */ /* 0x000eee0000004200 */
[C---:B-1----:R-:W-:Y:S08]  /*12470*/  HMMA.16816.F32 R100, R128.reuse, R104, R12 ;  /* 0x000000688064723c */ /* 0x042ff0000000180c */
[C---:B------:R-:W-:Y:S08]  /*12480*/  HMMA.16816.F32 R104, R128.reuse, R106, R124 ;  /* 0x0000006a8068723c */ /* 0x040ff0000000187c */
[C---:B------:R-:W-:Y:S08]  /*12490*/  HMMA.16816.F32 R76, R128.reuse, R116, R76 ;  /* 0x00000074804c723c */ /* 0x040ff0000000184c */
[C---:B--2---:R-:W-:Y:S07]  /*124a0*/  HMMA.16816.F32 R124, R128.reuse, R4, R204 ;  /* 0x00000004807c723c */ /* 0x044fee00000018cc */
[----:B------:R-:W-:Y:S01]  /*124b0*/  FADD.FTZ R4, R234, R2 ;  /* 0x00000002ea047221 */ /* 0x000fe20000010000 */
[----:B------:R-:W-:Y:S01]  /*124c0*/  HMMA.16816.F32 R80, R128, R118, R80 ;  /* 0x000000768050723c */ /* 0x000fe20000001850 */
[----:B------:R-:W-:-:S04]  /*124d0*/  @P3 IMAD.HI.U32 R2, R225, c[0x0][0x2c8], RZ ;  /* 0x0000b200e1023a27 */ /* 0x000fc800078e00ff */
[----:B------:R-:W-:Y:S01]  /*124e0*/  FADD.FTZ R4, R233, R4 ;  /* 0x00000004e9047221 */ /* 0x000fe20000010000 */
[----:B------:R-:W-:Y:S01]  /*124f0*/  @P3 SHF.R.U32.HI R0, RZ, c[0x0][0x2cc], R2 ;  /* 0x0000b300ff003a19 */ /* 0x000fe20000011602 */
[----:B------:R-:W-:Y:S01]  /*12500*/  IMAD.IADD R2, R212, 0x1, -R213 ;  /* 0x00000001d4027824 */ /* 0x000fe200078e0ad5 */
[C---:B------:R-:W-:Y:S01]  /*12510*/  HMMA.16816.F32 R108, R128.reuse, R112, R160 ;  /* 0x00000070806c723c */ /* 0x040fe200000018a0 */
[----:B------:R-:W-:Y:S02]  /*12520*/  FADD.FTZ R4, R211, R4 ;  /* 0x00000004d3047221 */ /* 0x000fe40000010000 */
[----:B------:R-:W-:Y:S02]  /*12530*/  IMAD.IADD R2, R2, 0x1, R0 ;  /* 0x0000000102027824 */ /* 0x000fe400078e0200 */
[----:B------:R-:W-:Y:S02]  /*12540*/  FADD.FTZ R208, R208, R4 ;  /* 0x00000004d0d07221 */ /* 0x000fe40000010000 */
[----:B------:R-:W-:Y:S01]  /*12550*/  FADD.FTZ R207, R11, R3 ;  /* 0x000000030bcf7221 */ /* 0x000fe20000010000 */
[----:B---3--:R-:W-:Y:S01]  /*12560*/  HMMA.16816.F32 R116, R128, R120, R168 ;  /* 0x000000788074723c */ /* 0x008fe200000018a8 */
[----:B------:R-:W-:-:S07]  /*12570*/  IADD3 R0, R2, c[0x0][0x328], RZ ;  /* 0x0000ca0002007a10 */ /* 0x000fce0007ffe0ff */
[C---:B------:R-:W-:Y:S08]  /*12580*/  HMMA.16816.F32 R68, R128.reuse, R16, R68 ;  /* 0x000000108044723c */ /* 0x040ff00000001844 */
[C---:B------:R-:W-:Y:S08]  /*12590*/  HMMA.16816.F32 R72, R128.reuse, R18, R72 ;  /* 0x000000128048723c */ /* 0x040ff00000001848 */
[C---:B------:R-:W-:Y:S08]  /*125a0*/  HMMA.16816.F32 R92, R128.reuse, R200, R92 ;  /* 0x000000c8805c723c */ /* 0x040ff0000000185c */
[C---:B------:R-:W-:Y:S08]  /*125b0*/  HMMA.16816.F32 R96, R128.reuse, R202, R96 ;  /* 0x000000ca8060723c */ /* 0x040ff00000001860 */
[C---:B------:R-:W-:Y:S08]  /*125c0*/  HMMA.16816.F32 R112, R128.reuse, R114, R164 ;  /* 0x000000728070723c */ /* 0x040ff000000018a4 */
[C---:B------:R-:W-:Y:S08]  /*125d0*/  HMMA.16816.F32 R120, R128.reuse, R122, R172 ;  /* 0x0000007a8078723c */ /* 0x040ff000000018ac */
[----:B------:R-:W-:Y:S01]  /*125e0*/  HMMA.16816.F32 R128, R128, R6, R228 ;  /* 0x000000068080723c */ /* 0x000fe200000018e4 */
[----:B------:R-:W-:Y:S07]  /*125f0*/  @!P2 BRA `(.L_x_697) ;  /* 0x000001100000a947 */ /* 0x000fee0003800000 */
        /* <DEDUP_REMOVED lines=11> */
.L_x_699:
[----:B------:R-:W-:-:S13]  /*126b0*/  ISETP.NE.AND P0, PT, R4, 0x1, PT ;  /* 0x000000010400780c */ /* 0x000fda0003f05270 */
[----:B------:R-:W-:-:S05]  /*126c0*/  @P0 IMAD.HI.U32 R2, R3, c[0x0][0x330], RZ ;  /* 0x0000cc0003020a27 */ /* 0x000fca00078e00ff */
[----:B------:R-:W-:Y:S02]  /*126d0*/  @P0 SHF.R.U32.HI R3, RZ, c[0x0][0x334], R2 ;  /* 0x0000cd00ff030a19 */ /* 0x000fe40000011602 */
.L_x_700:
[----:B------:R-:W-:Y:S05]  /*126e0*/  BSYNC B0 ;  /* 0x0000000000007941 */ /* 0x000fea0003800000 */
.L_x_698:
[----:B------:R-:W-:-:S05]  /*126f0*/  IMAD R3, R3, R4, c[0x0][0x32c] ;  /* 0x0000cb0003037624 */ /* 0x000fca00078e0204 */
[----:B------:R-:W-:-:S04]  /*12700*/  IMNMX R0, R0, R3, PT ;  /* 0x0000000300007217 */ /* 0x000fc80003800200 */
.L_x_697:
[----:B------:R-:W-:-:S04]  /*12710*/  SHF.R.S32.HI R2, RZ, 0x1f, R0 ;  /* 0x0000001fff027819 */ /* 0x000fc80000011400 */
[----:B------:R-:W-:-:S04]  /*12720*/  LEA.HI R0, R2, R0, RZ, 0x5 ;  /* 0x0000000002007211 */ /* 0x000fc800078f28ff */
[----:B------:R-:W-:-:S04]  /*12730*/  SHF.R.S32.HI R0, RZ, 0x5, R0 ;  /* 0x00000005ff007819 */ /* 0x000fc80000011400 */
[----:B------:R-:W-:-:S04]  /*12740*/  IMNMX R206, R209, R0, !PT ;  /* 0x00000000d1ce7217 */ /* 0x000fc80007800200 */
[----:B------:R-:W-:-:S13]  /*12750*/  ISETP.GE.AND P0, PT, R195, R206, PT ;  /* 0x000000cec300720c */ /* 0x000fda0003f06270 */
[----:B------:R-:W-:Y:S05]  /*12760*/  @!P0 BRA `(.L_x_701) ;  /* 0x000027a000008947 */ /* 0x000fea0003800000 */
[----:B------:R-:W-:Y:S02]  /*12770*/  MOV R134, R8 ;  /* 0x0000000800867202 */ /* 0x000fe40000000f00 */
[----:B------:R-:W-:Y:S02]  /*12780*/  MOV R133, R132 ;  /* 0x0000008400857202 */ /* 0x000fe40000000f00 */
[----:B------:R-:W-:-:S04]  /*12790*/  MOV R197, R195 ;  /* 0x000000c300c57202 */ /* 0x000fc80000000f00 */
.L_x_710:
[----:B------:R-:W-:Y:S01]  /*127a0*/  ISETP.GT.AND P1, PT, R209, R197, PT ;  /* 0x000000c5d100720c */ /* 0x000fe20003f24270 */
[----:B------:R-:W-:Y:S04]  /*127b0*/  DEPBAR.LE SB0, 0x0 ;  /* 0x000080000000791a */ /* 0x000fe80000000000 */
[----:B------:R-:W-:Y:S01]  /*127c0*/  WARPSYNC 0xffffffff ;  /* 0xffffffff00007948 */ /* 0x000fe20003800000 */
[----:B------:R-:W-:Y:S01]  /*127d0*/  BAR.SYNC.DEFER_BLOCKING 0x0 ;  /* 0x0000000000007b1d */ /* 0x000fe20000010000 */
[----:B------:R-:W-:Y:S02]  /*127e0*/  LOP3.LUT P3, RZ, R215, 0x1, RZ, 0xc0, !PT ;  /* 0x00000001d7ff7812 */ /* 0x000fe4000786c0ff */
[----:B------:R-:W-:Y:S04]  /*127f0*/  MOV R195, c[0x0][0x2c4] ;  /* 0x0000b10000c37a02 */ /* 0x000fe80000000f00 */
[----:B------:R-:W-:Y:S01]  /*12800*/  @!P1 SHF.R.S32.HI R0, RZ, 0x1f, R197 ;  /* 0x0000001fff009819 */ /* 0x000fe200000114c5 */
[C---:B------:R-:W-:Y:S04]  /*12810*/  @!P1 IMAD.WIDE.U32 R2, R197.reuse, c[0x0][0x208], RZ ;  /* 0x00008200c5029a25 */ /* 0x040fe800078e00ff */
[----:B------:R-:W-:Y:S01]  /*12820*/  @!P1 IMAD R0, R0, c[0x0][0x208], RZ ;  /* 0x0000820000009a24 */ /* 0x000fe200078e02ff */
[C---:B------:R-:W-:Y:S03]  /*12830*/  @!P1 LEA R4, P0, R2.reuse, R222, 0x5 ;  /* 0x000000de02049211 */ /* 0x040fe600078028ff */
[----:B------:R-:W-:Y:S05]  /*12840*/  @!P1 IMAD R0, R197, c[0x0][0x20c], R0 ;  /* 0x00008300c5009a24 */ /* 0x000fea00078e0200 */
[----:B------:R-:W-:Y:S01]  /*12850*/  @!P1 IADD3 R0, R3, R0, RZ ;  /* 0x0000000003009210 */ /* 0x000fe20007ffe0ff */
[----:B------:R-:W-:Y:S03]  /*12860*/  LDSM.16.M88.4 R16, [R183] ;  /* 0x00000000b710783b */ /* 0x000fe60000000200 */
[----:B------:R-:W-:Y:S01]  /*12870*/  @!P1 LEA.HI.X R6, R2, R224, R0, 0x5, P0 ;  /* 0x000000e002069211 */ /* 0x000fe200000f2c00 */
[----:B------:R-:W-:Y:S01]  /*12880*/  ULDC UR4, c[0x0][0x324] ;  /* 0x0000c90000047ab9 */ /* 0x000fe20000000800 */
[C---:B------:R-:W-:Y:S01]  /*12890*/  ISETP.GT.AND P0, PT, R197.reuse, R209, PT ;  /* 0x000000d1c500720c */ /* 0x040fe20003f04270 */
[----:B------:R-:W-:Y:S01]  /*128a0*/  ULOP3.LUT UR4, URZ, UR4, URZ, 0x33, !UPT ;  /* 0x000000043f047292 */ /* 0x000fe2000f8e333f */
[----:B------:R-:W1:Y:S05]  /*128b0*/  LDSM.16.M88.4 R8, [R178] ;  /* 0x00000000b208783b */ /* 0x000e6a0000000200 */
[----:B------:R-:W2:Y:S05]  /*128c0*/  LDSM.16.M88.4 R160, [R178+0x800] ;  /* 0x00080000b2a0783b */ /* 0x000eaa0000000200 */
[----:B------:R-:W-:Y:S01]  /*128d0*/  LDSM.16.M88.4 R164, [R184] ;  /* 0x00000000b8a4783b */ /* 0x000fe20000000200 */
[----:B------:R-:W-:Y:S04]  /*128e0*/  @P0 IADD3 R0, R197, -0x1, RZ ;  /* 0xffffffffc5000810 */ /* 0x000fe80007ffe0ff */
[----:B------:R-:W-:Y:S01]  /*128f0*/  @P0 SHF.R.S32.HI R2, RZ, 0x1f, R0 ;  /* 0x0000001fff020819 */ /* 0x000fe20000011400 */
[----:B------:R-:W3:Y:S04]  /*12900*/  LDSM.16.M88.4 R168, [R187] ;  /* 0x00000000bba8783b */ /* 0x000ee80000000200 */
[----:B------:R-:W-:Y:S01]  /*12910*/  @P0 IMAD R5, R2, c[0x0][0x1e0], RZ ;  /* 0x0000780002050a24 */ /* 0x000fe200078e02ff */
[----:B------:R-:W4:Y:S01]  /*12920*/  LDSM.16.M88.4 R172, [R189] ;  /* 0x00000000bdac783b */ /* 0x000f220000000200 */
[C---:B------:R-:W-:Y:S04]  /*12930*/  @P0 IMAD.WIDE.U32 R2, R0.reuse, c[0x0][0x1e0], RZ ;  /* 0x0000780000020a25 */ /* 0x040fe800078e00ff */
[----:B------:R-:W-:Y:S04]  /*12940*/  @P0 IMAD R0, R0, c[0x0][0x1e4], R5 ;  /* 0x0000790000000a24 */ /* 0x000fe800078e0205 */
[----:B------:R-:W-:Y:S01]  /*12950*/  @P0 IMAD.IADD R3, R3, 0x1, R0 ;  /* 0x0000000103030824 */ /* 0x000fe200078e0200 */
[C---:B------:R-:W-:Y:S04]  /*12960*/  @P0 LEA R0, P2, R2.reuse, R220, 0x5 ;  /* 0x000000dc02000211 */ /* 0x040fe800078428ff */
[----:B------:R-:W-:Y:S02]  /*12970*/  @P0 LEA.HI.X R5, R2, R219, R3, 0x5, P2 ;  /* 0x000000db02050211 */ /* 0x000fe400010f2c03 */
[C---:B------:R-:W-:Y:S04]  /*12980*/  @!P1 LEA R2, P2, R4.reuse, c[0x0][0x1f8], 0x1 ;  /* 0x00007e0004029a11 */ /* 0x040fe800078408ff */
[----:B------:R-:W-:Y:S02]  /*12990*/  @!P1 LEA.HI.X R3, R4, c[0x0][0x1fc], R6, 0x1, P2 ;  /* 0x00007f0004039a11 */ /* 0x000fe400010f0c06 */
[C---:B------:R-:W-:Y:S03]  /*129a0*/  @P0 LEA R198, P2, R0.reuse, c[0x0][0x1c8], 0x1 ;  /* 0x0000720000c60a11 */ /* 0x040fe600078408ff */
[----:B------:R-:W-:Y:S01]  /*129b0*/  @!PT LDS RZ, [RZ] ;  /* 0x00000000fffff984 */ /* 0x000fe20000000800 */
[----:B------:R-:W-:Y:S01]  /*129c0*/  @!PT LDS RZ, [RZ] ;  /* 0x00000000fffff984 */ /* 0x000fe20000000800 */
[----:B------:R-:W-:Y:S01]  /*129d0*/  @!PT LDS RZ, [RZ] ;  /* 0x00000000fffff984 */ /* 0x000fe20000000800 */
[----:B------:R5:W-:Y:S01]  /*129e0*/  @!P1 LDGSTS.E.BYPASS.LTC128B.128 [R196+0x8080], [R2.64], !P3 ;  /* 0x0808000002c49fae */ /* 0x000be2000d901d46 */
[----:B------:R-:W-:Y:S02]  /*129f0*/  @P0 LEA.HI.X R199, R0, c[0x0][0x1cc], R5, 0x1, P2 ;  /* 0x0000730000c70a11 */ /* 0x000fe400010f0c05 */
[C---:B-1----:R-:W-:Y:S02]  /*12a00*/  HMMA.16816.F32 R4, R16.reuse, R8, RZ ;  /* 0x000000081004723c */ /* 0x042fe400000018ff */
[----:B------:R5:W-:Y:S01]  /*12a10*/  @!P1 LDGSTS.E.BYPASS.LTC128B.128 [R196+0x9080], [R2.64+0x80], !P6 ;  /* 0x0908008002c49fae */ /* 0x000be2000f101d46 */
[----:B------:R-:W-:Y:S01]  /*12a20*/  ISETP.NE.AND P2, PT, R195, 0x1, PT ;  /* 0x00000001c300780c */ /* 0x000fe20003f45270 */
[----:B------:R-:W-:Y:S03]  /*12a30*/  IMAD.MOV.U32 R195, RZ, RZ, c[0x0][0x32c] ;  /* 0x0000cb00ffc37624 */ /* 0x000fe600078e00ff */
[----:B------:R5:W-:Y:S01]  /*12a40*/  @!P1 LDGSTS.E.BYPASS.LTC128B.128 [R196+0xa080], [R2.64+0x100], !P5 ;  /* 0x0a08010002c49fae */ /* 0x000be2000e901d46 */
[C---:B------:R-:W-:Y:S04]  /*12a50*/  HMMA.16816.F32 R8, R16.reuse, R10, RZ ;  /* 0x0000000a1008723c */ /* 0x040fe800000018ff */
[----:B------:R5:W-:Y:S04]  /*12a60*/  @!P1 LDGSTS.E.BYPASS.LTC128B.128 [R196+0xb080], [R2.64+0x180], !P4 ;  /* 0x0b08018002c49fae */ /* 0x000be8000e101d46 */
[C---:B--2---:R-:W-:Y:S01]  /*12a70*/  HMMA.16816.F32 R12, R16.reuse, R160, RZ ;  /* 0x000000a0100c723c */ /* 0x044fe200000018ff */
[----:B------:R-:W0:Y:S07]  /*12a80*/  LDGDEPBAR ;  /* 0x00000000000079af */ /* 0x000e2e0000000000 */
[----:B------:R-:W-:Y:S01]  /*12a90*/  HMMA.16816.F32 R16, R16, R162, RZ ;  /* 0x000000a21010723c */ /* 0x000fe200000018ff */
[----:B------:R-:W-:Y:S07]  /*12aa0*/  LDSM.16.M88.4 R160, [R186] ;  /* 0x00000000baa0783b */ /* 0x000fee0000000200 */
[C---:B---3--:R-:W-:Y:S08]  /*12ab0*/  HMMA.16816.F32 R4, R164.reuse, R168, R4 ;  /* 0x000000a8a404723c */ /* 0x048ff00000001804 */
[C---:B------:R-:W-:Y:S01]  /*12ac0*/  HMMA.16816.F32 R8, R164.reuse, R170, R8 ;  /* 0x000000aaa408723c */ /* 0x040fe20000001808 */
[----:B------:R-:W1:Y:S07]  /*12ad0*/  LDSM.16.M88.4 R168, [R177] ;  /* 0x00000000b1a8783b */ /* 0x000e6e0000000200 */
[C---:B----4-:R-:W-:Y:S08]  /*12ae0*/  HMMA.16816.F32 R12, R164.reuse, R172, R12 ;  /* 0x000000aca40c723c */ /* 0x050ff0000000180c */
[----:B------:R-:W-:Y:S01]  /*12af0*/  HMMA.16816.F32 R16, R164, R174, R16 ;  /* 0x000000aea410723c */ /* 0x000fe20000001810 */
[----:B------:R-:W2:Y:S05]  /*12b00*/  LDSM.16.M88.4 R164, [R177+0x800] ;  /* 0x00080000b1a4783b */ /* 0x000eaa0000000200 */
[----:B------:R-:W-:Y:S02]  /*12b10*/  LDSM.16.M88.4 R172, [R176+-0x3000] ;  /* 0xffd00000b0ac783b */ /* 0x000fe40000000200 */
[C---:B-1----:R-:W-:Y:S08]  /*12b20*/  HMMA.16816.F32 R4, R160.reuse, R168, R4 ;  /* 0x000000a8a004723c */ /* 0x042ff00000001804 */
[C---:B------:R-:W-:Y:S01]  /*12b30*/  HMMA.16816.F32 R8, R160.reuse, R170, R8 ;  /* 0x000000aaa008723c */ /* 0x040fe20000001808 */
[----:B------:R-:W1:Y:S07]  /*12b40*/  LDSM.16.M88.4 R168, [R185] ;  /* 0x00000000b9a8783b */ /* 0x000e6e0000000200 */
[C---:B--2---:R-:W-:Y:S08]  /*12b50*/  HMMA.16816.F32 R12, R160.reuse, R164, R12 ;  /* 0x000000a4a00c723c */ /* 0x044ff0000000180c */
[----:B------:R-:W-:Y:S01]  /*12b60*/  HMMA.16816.F32 R16, R160, R166, R16 ;  /* 0x000000a6a010723c */ /* 0x000fe20000001810 */
[----:B------:R-:W2:Y:S05]  /*12b70*/  LDSM.16.M88.4 R160, [R176+-0x2800] ;  /* 0xffd80000b0a0783b */ /* 0x000eaa0000000200 */
[----:B------:R-:W-:Y:S02]  /*12b80*/  LDSM.16.M88.4 R164, [R183+0x4000] ;  /* 0x00400000b7a4783b */ /* 0x000fe40000000200 */
[C---:B-1----:R-:W-:Y:S08]  /*12b90*/  HMMA.16816.F32 R4, R168.reuse, R172, R4 ;  /* 0x000000aca804723c */ /* 0x042ff00000001804 */
[C---:B------:R-:W-:Y:S01]  /*12ba0*/  HMMA.16816.F32 R8, R168.reuse, R174, R8 ;  /* 0x000000aea808723c */ /* 0x040fe20000001808 */
[----:B------:R-:W1:Y:S07]  /*12bb0*/  LDSM.16.M88.4 R172, [R178+0x1000] ;  /* 0x00100000b2ac783b */ /* 0x000e6e0000000200 */
[C---:B--2---:R-:W-:Y:S08]  /*12bc0*/  HMMA.16816.F32 R12, R168.reuse, R160, R12 ;  /* 0x000000a0a80c723c */ /* 0x044ff0000000180c */
[----:B------:R-:W-:Y:S01]  /*12bd0*/  HMMA.16816.F32 R16, R168, R162, R16 ;  /* 0x000000a2a810723c */ /* 0x000fe20000001810 */
[----:B------:R-:W2:Y:S05]  /*12be0*/  LDSM.16.M88.4 R160, [R178+0x1800] ;  /* 0x00180000b2a0783b */ /* 0x000eaa0000000200 */
[----:B------:R-:W-:Y:S02]  /*12bf0*/  LDSM.16.M88.4 R168, [R184+0x4000] ;  /* 0x00400000b8a8783b */ /* 0x000fe40000000200 */
[C---:B-1----:R-:W-:Y:S08]  /*12c00*/  HMMA.16816.F32 R4, R164.reuse, R172, R4 ;  /* 0x000000aca404723c */ /* 0x042ff00000001804 */
[C---:B------:R-:W-:Y:S01]  /*12c10*/  HMMA.16816.F32 R8, R164.reuse, R174, R8 ;  /* 0x000000aea408723c */ /* 0x040fe20000001808 */
[----:B------:R-:W1:Y:S07]  /*12c20*/  LDSM.16.M88.4 R172, [R191] ;  /* 0x00000000bfac783b */ /* 0x000e6e0000000200 */
[C---:B--2---:R-:W-:Y:S08]  /*12c30*/  HMMA.16816.F32 R12, R164.reuse, R160, R12 ;  /* 0x000000a0a40c723c */ /* 0x044ff0000000180c */
[----:B------:R-:W-:Y:S01]  /*12c40*/  HMMA.16816.F32 R16, R164, R162, R16 ;  /* 0x000000a2a410723c */ /* 0x000fe20000001810 */
[----:B------:R-:W2:Y:S05]  /*12c50*/  LDSM.16.M88.4 R160, [R190] ;  /* 0x00000000bea0783b */ /* 0x000eaa0000000200 */
        /* <DEDUP_REMOVED lines=10> */
[----:B------:R-:W1:Y:S07]  /*12d00*/  LDSM.16.M88.4 R172, [R176+-0x2000] ;  /* 0xffe00000b0ac783b */ /* 0x000e6e0000000200 */
        /* <DEDUP_REMOVED lines=58> */
[----:B------:R-:W2:Y:S01]  /*130b0*/  LDSM.16.M88.4 R160, [R176+0x800] ;  /* 0x00080000b0a0783b */ /* 0x000ea20000000200 */
[----:B------:R-:W-:Y:S04]  /*130c0*/  DEPBAR.LE SB0, 0x0 ;  /* 0x000080000000791a */ /* 0x000fe80000000000 */
[----:B------:R-:W-:Y:S02]  /*130d0*/  BAR.SYNC.DEFER_BLOCKING 0x0 ;  /* 0x0000000000007b1d */ /* 0x000fe40000010000 */
[C---:B-1----:R-:W-:Y:S08]  /*130e0*/  HMMA.16816.F32 R4, R168.reuse, R172, R4 ;  /* 0x000000aca804723c */ /* 0x042ff00000001804 */
[C---:B------:R-:W-:Y:S08]  /*130f0*/  HMMA.16816.F32 R8, R168.reuse, R174, R8 ;  /* 0x000000aea808723c */ /* 0x040ff00000001808 */
[C---:B--2---:R-:W-:Y:S08]  /*13100*/  HMMA.16816.F32 R12, R168.reuse, R160, R12 ;  /* 0x000000a0a80c723c */ /* 0x044ff0000000180c */
[----:B------:R-:W-:Y:S01]  /*13110*/  FMUL.FTZ R0, R4, c[0x0][0x320] ;  /* 0x0000c80004007a20 */ /* 0x000fe20000410000 */
[----:B------:R-:W-:Y:S03]  /*13120*/  HMMA.16816.F32 R16, R168, R162, R16 ;  /* 0x000000a2a810723c */ /* 0x000fe60000001810 */
[----:B------:R1:W2:Y:S01]  /*13130*/  MUFU.TANH R165, R0 ;  /* 0x0000000000a57308 */ /* 0x0002a20000002400 */
[----:B------:R-:W-:Y:S01]  /*13140*/  @!PT LDS RZ, [RZ] ;  /* 0x00000000fffff984 */ /* 0x000fe20000000800 */
[----:B------:R-:W-:Y:S01]  /*13150*/  @!PT LDS RZ, [RZ] ;  /* 0x00000000fffff984 */ /* 0x000fe20000000800 */
[----:B------:R-:W-:Y:S01]  /*13160*/  @!PT LDS RZ, [RZ] ;  /* 0x00000000fffff984 */ /* 0x000fe20000000800 */
[----:B------:R3:W-:Y:S01]  /*13170*/  @P0 LDGSTS.E.BYPASS.LTC128B.128 [R196+0xc080], [R198.64], !P3 ;  /* 0x0c080000c6c40fae */ /* 0x0007e2000d901d46 */
[----:B------:R-:W-:Y:S04]  /*13180*/  IMAD.IADD R4, R226, 0x1, R225 ;  /* 0x00000001e2047824 */ /* 0x000fe800078e02e1 */
[----:B------:R3:W-:Y:S05]  /*13190*/  @P0 LDGSTS.E.BYPASS.LTC128B.128 [R196+0xd080], [R198.64+0x80], !P6 ;  /* 0x0d080080c6c40fae */ /* 0x0007ea000f101d46 */
[----:B------:R3:W-:Y:S05]  /*131a0*/  @P0 LDGSTS.E.BYPASS.LTC128B.128 [R196+0xe080], [R198.64+0x100], !P5 ;  /* 0x0e080100c6c40fae */ /* 0x0007ea000e901d46 */
[----:B------:R3:W-:Y:S05]  /*131b0*/  @P0 LDGSTS.E.BYPASS.LTC128B.128 [R196+0xf080], [R198.64+0x180], !P4 ;  /* 0x0f080180c6c40fae */ /* 0x0007ea000e101d46 */
[----:B------:R-:W0:Y:S01]  /*131c0*/  LDGDEPBAR ;  /* 0x00000000000079af */ /* 0x000e220000000000 */
[----:B-----5:R-:W-:Y:S02]  /*131d0*/  FMUL.FTZ R2, R17, c[0x0][0x320] ;  /* 0x0000c80011027a20 */ /* 0x020fe40000410000 */
[----:B-1----:R-:W-:Y:S01]  /*131e0*/  FMUL.FTZ R0, R5, c[0x0][0x320] ;  /* 0x0000c80005007a20 */ /* 0x002fe20000410000 */
[----:B------:R-:W-:Y:S03]  /*131f0*/  SHF.L.U32 R5, R197, 0x5, RZ ;  /* 0x00000005c5057819 */ /* 0x000fe600000006ff */
[----:B------:R1:W4:Y:S02]  /*13200*/  MUFU.TANH R164, R0 ;  /* 0x0000000000a47308 */ /* 0x0003240000002400 */
        /* <DEDUP_REMOVED lines=13> */
[----:B------:R1:W1:Y:S10]  /*132e0*/  MUFU.TANH R12, R2 ;  /* 0x00000002000c7308 */ /* 0x0002740000002400 */
[----:B------:R5:W2:Y:S01]  /*132f0*/  MUFU.TANH R135, R0 ;  /* 0x0000000000877308 */ /* 0x000aa20000002400 */
[----:B-1----:R-:W-:Y:S02]  /*13300*/  FMUL.FTZ R2, R19, c[0x0][0x320] ;  /* 0x0000c80013027a20 */ /* 0x002fe40000410000 */
[----:B-----5:R-:W-:Y:S07]  /*13310*/  FMUL.FTZ R0, R13, c[0x0][0x320] ;  /* 0x0000c8000d007a20 */ /* 0x020fee0000410000 */
[----:B------:R1:W1:Y:S02]  /*13320*/  MUFU.TANH R132, R0 ;  /* 0x0000000000847308 */ /* 0x0002640000002400 */
[----:B-1----:R-:W-:Y:S08]  /*13330*/  FMUL.FTZ R0, R14, c[0x0][0x320] ;  /* 0x0000c8000e007a20 */ /* 0x002ff00000410000 */
[----:B------:R1:W1:Y:S02]  /*13340*/  MUFU.TANH R139, R0 ;  /* 0x00000000008b7308 */ /* 0x0002640000002400 */
[----:B-1----:R-:W-:Y:S08]  /*13350*/  FMUL.FTZ R0, R15, c[0x0][0x320] ;  /* 0x0000c8000f007a20 */ /* 0x002ff00000410000 */
[----:B------:R1:W1:Y:S02]  /*13360*/  MUFU.TANH R15, R0 ;  /* 0x00000000000f7308 */ /* 0x0002640000002400 */
[----:B-1----:R-:W-:Y:S08]  /*13370*/  FMUL.FTZ R0, R16, c[0x0][0x320] ;  /* 0x0000c80010007a20 */ /* 0x002ff00000410000 */
[----:B------:R-:W1:Y:S10]  /*13380*/  MUFU.TANH R16, R2 ;  /* 0x0000000200107308 */ /* 0x000e740000002400 */
[----:B------:R5:W1:Y:S02]  /*13390*/  MUFU.TANH R13, R0 ;  /* 0x00000000000d7308 */ /* 0x000a640000002400 */
[----:B-----5:R-:W-:Y:S05]  /*133a0*/  @P2 IMAD.HI.U32 R0, R4, c[0x0][0x2c8], RZ ;  /* 0x0000b20004002a27 */ /* 0x020fea00078e00ff */
[----:B------:R-:W-:Y:S01]  /*133b0*/  @P2 SHF.R.U32.HI R4, RZ, c[0x0][0x2cc], R0 ;  /* 0x0000b300ff042a19 */ /* 0x000fe20000011600 */
[----:B------:R-:W-:Y:S01]  /*133c0*/  FMUL.FTZ R0, R18, c[0x0][0x320] ;  /* 0x0000c80012007a20 */ /* 0x000fe20000410000 */
[----:B------:R-:W-:Y:S03]  /*133d0*/  ISETP.GE.AND P2, PT, R195, 0x1, PT ;  /* 0x00000001c300780c */ /* 0x000fe60003f46270 */
[----:B------:R5:W1:Y:S01]  /*133e0*/  MUFU.TANH R14, R0 ;  /* 0x00000000000e7308 */ /* 0x000a620000002400 */
[----:B------:R-:W1:Y:S01]  /*133f0*/  SHFL.IDX PT, R3, R4, RZ, 0x1c1f ;  /* 0x001c1fff04037589 */ /* 0x000e6200000e0000 */
[----:B-----5:R-:W-:Y:S04]  /*13400*/  IADD3 R0, -R210, 0x1, -R5 ;  /* 0x00000001d2007810 */ /* 0x020fe80007ffe905 */
[----:B------:R-:W-:Y:S04]  /*13410*/  IADD3 R0, -R213, R0, R212 ;  /* 0x00000000d5007210 */ /* 0x000fe80007ffe1d4 */
[C---:B------:R-:W-:Y:S02]  /*13420*/  IADD3 R7, R0.reuse, c[0x0][0x328], RZ ;  /* 0x0000ca0000077a10 */ /* 0x040fe40007ffe0ff */
[----:B------:R-:W-:Y:S02]  /*13430*/  IADD3 R6, R0, UR4, RZ ;  /* 0x0000000400067c10 */ /* 0x000fe4000fffe0ff */
[-C--:B-1----:R-:W-:Y:S02]  /*13440*/  IADD3 R2, R7, R3.reuse, RZ ;  /* 0x0000000307027210 */ /* 0x082fe40007ffe0ff */
[----:B------:R-:W-:Y:S01]  /*13450*/  IADD3 R0, R6, R3, RZ ;  /* 0x0000000306007210 */ /* 0x000fe20007ffe0ff */
[----:B------:R-:W-:-:S05]  /*13460*/  @!P2 BRA `(.L_x_702) ;  /* 0x000001800000a947 */ /* 0x000fca0003800000 */
[----:B--234-:R-:W-:Y:S01]  /*13470*/  IADD3 R3, -R213, R212, R3 ;  /* 0x000000d4d5037210 */ /* 0x01cfe20007ffe103 */
        /* <DEDUP_REMOVED lines=12> */
.L_x_704:
[----:B------:R-:W-:Y:S04]  /*13540*/  MOV R8, c[0x0][0x32c] ;  /* 0x0000cb0000087a02 */ /* 0x000fe80000000f00 */
[----:B------:R-:W-:Y:S11]  /*13550*/  ISETP.NE.AND P0, PT, R8, 0x1, PT ;  /* 0x000000010800780c */ /* 0x000ff60003f05270 */
[----:B------:R-:W-:Y:S02]  /*13560*/  @!UPT UIADD3 URZ, URZ, URZ, URZ ;  /* 0x0000003f3f3ff290 */ /* 0x000fe4000fffe03f */
[----:B------:R-:W-:Y:S05]  /*13570*/  @P0 IMAD.HI.U32 R8, R3, c[0x0][0x330], RZ ;  /* 0x0000cc0003080a27 */ /* 0x000fea00078e00ff */
[----:B------:R-:W-:Y:S02]  /*13580*/  @P0 SHF.R.U32.HI R3, RZ, c[0x0][0x334], R8 ;  /* 0x0000cd00ff030a19 */ /* 0x000fe40000011608 */
.L_x_705:
[----:B------:R-:W-:Y:S05]  /*13590*/  BSYNC B0 ;  /* 0x0000000000007941 */ /* 0x000fea0003800000 */
.L_x_703:
[----:B------:R-:W-:Y:S04]  /*135a0*/  IMAD R3, R3, c[0x0][0x32c], -R5 ;  /* 0x0000cb0003037a24 */ /* 0x000fe800078e0a05 */
[----:B------:R-:W-:Y:S05]  /*135b0*/  IMAD.IADD R3, R3, 0x1, -R210 ;  /* 0x0000000103037824 */ /* 0x000fea00078e0ad2 */
[----:B------:R-:W-:Y:S02]  /*135c0*/  IADD3 R8, R3, c[0x0][0x32c], RZ ;  /* 0x0000cb0003087a10 */ /* 0x000fe40007ffe0ff */
[----:B------:R-:W-:Y:S02]  /*135d0*/  IMNMX R0, R0, R3, !PT ;  /* 0x0000000300007217 */ /* 0x000fe40007800200 */
[----:B------:R-:W-:Y:S02]  /*135e0*/  IMNMX R2, R2, R8, PT ;  /* 0x0000000802027217 */ /* 0x000fe40003800200 */
.L_x_702:
[----:B--234-:R-:W-:Y:S01]  /*135f0*/  ISETP.GT.AND P1, PT, R197, -0x1, PT ;  /* 0xffffffffc500780c */ /* 0x01cfe20003f24270 */
[----:B------:R-:W1:Y:S03]  /*13600*/  SHFL.IDX PT, R3, R4, 0x1, 0x1c1f ;  /* 0x003c1f0004037f89 */ /* 0x000e6600000e0000 */
[----:B------:R-:W-:Y:S04]  /*13610*/  ISETP.GT.AND P0, PT, R0, RZ, P1 ;  /* 0x000000ff0000720c */ /* 0x000fe80000f04270 */
[----:B------:R-:W-:Y:S04]  /*13620*/  ISETP.LT.OR P0, PT, R2, 0x1, P0 ;  /* 0x000000010200780c */ /* 0x000fe80000701670 */
[----:B------:R-:W-:Y:S02]  /*13630*/  FSEL R8, R165, -INF , !P0 ;  /* 0xff800000a5087808 */ /* 0x000fe40004000000 */
[----:B------:R-:W-:Y:S04]  /*13640*/  ISETP.GT.AND P0, PT, R0, 0x1, P1 ;  /* 0x000000010000780c */ /* 0x000fe80000f04270 */
        /* <DEDUP_REMOVED lines=17> */
[----:B------:R-:W-:Y:S01]  /*13760*/  ISETP.GT.AND P0, PT, R0, 0x19, P1 ;  /* 0x000000190000780c */ /* 0x000fe20000f04270 */
[--C-:B-1----:R-:W-:Y:S03]  /*13770*/  IMAD.IADD R0, R6, 0x1, R3.reuse ;  /* 0x0000000106007824 */ /* 0x102fe600078e0203 */
[----:B------:R-:W-:Y:S01]  /*13780*/  ISETP.LT.OR P0, PT, R2, 0x1a, P0 ;  /* 0x0000001a0200780c */ /* 0x000fe20000701670 */
[----:B------:R-:W-:Y:S03]  /*13790*/  IMAD.IADD R2, R7, 0x1, R3 ;  /* 0x0000000107027824 */ /* 0x000fe600078e0203 */
[----:B------:R-:W-:Y:S01]  /*137a0*/  FSEL R174, R12, -INF , !P0 ;  /* 0xff8000000cae7808 */ /* 0x000fe20004000000 */
        /* <DEDUP_REMOVED lines=14> */
.L_x_708:
[----:B------:R-:W-:Y:S04]  /*13890*/  MOV R4, c[0x0][0x32c] ;  /* 0x0000cb0000047a02 */ /* 0x000fe80000000f00 */
[----:B------:R-:W-:Y:S11]  /*138a0*/  ISETP.NE.AND P0, PT, R4, 0x1, PT ;  /* 0x000000010400780c */ /* 0x000ff60003f05270 */
[----:B------:R-:W-:Y:S02]  /*138b0*/  @!UPT UIADD3 URZ, URZ, URZ, URZ ;  /* 0x0000003f3f3ff290 */ /* 0x000fe4000fffe03f */
[----:B------:R-:W-:Y:S05]  /*138c0*/  @P0 IMAD.HI.U32 R4, R3, c[0x0][0x330], RZ ;  /* 0x0000cc0003040a27 */ /* 0x000fea00078e00ff */
[----:B------:R-:W-:Y:S02]  /*138d0*/  @P0 SHF.R.U32.HI R3, RZ, c[0x0][0x334], R4 ;  /* 0x0000cd00ff030a19 */ /* 0x000fe40000011604 */
.L_x_709:
[----:B------:R-:W-:Y:S05]  /*138e0*/  BSYNC B0 ;  /* 0x0000000000007941 */ /* 0x000fea0003800000 */
.L_x_707:
[----:B------:R-:W-:Y:S04]  /*138f0*/  IMAD R5, R3, c[0x0][0x32c], -R5 ;  /* 0x0000cb0003057a24 */ /* 0x000fe800078e0a05 */
[----:B------:R-:W-:Y:S05]  /*13900*/  IMAD.IADD R3, R5, 0x1, -R210 ;  /* 0x0000000105037824 */ /* 0x000fea00078e0ad2 */
[----:B------:R-:W-:Y:S02]  /*13910*/  IADD3 R4, R3, c[0x0][0x32c], RZ ;  /* 0x0000cb0003047a10 */ /* 0x000fe40007ffe0ff */
[----:B------:R-:W-:Y:S02]  /*13920*/  IMNMX R0, R0, R3, !PT ;  /* 0x0000000300007217 */ /* 0x000fe40007800200 */
[----:B------:R-:W-:Y:S02]  /*13930*/  IMNMX R2, R2, R4, PT ;  /* 0x0000000402027217 */ /* 0x000fe40003800200 */
.L_x_706:
[----:B------:R-:W-:Y:S02]  /*13940*/  FMNMX.FTZ R3, R8, R133, !PT ;  /* 0x0000008508037209 */ /* 0x000fe40007810000 */
[----:B------:R-:W-:Y:S02]  /*13950*/  ISETP.GT.AND P0, PT, R0, RZ, P1 ;  /* 0x000000ff0000720c */ /* 0x000fe40000f04270 */
[----:B------:R-:W-:Y:S02]  /*13960*/  FMNMX.FTZ R3, R10, R3, !PT ;  /* 0x000000030a037209 */ /* 0x000fe40007810000 */
[----:B------:R-:W-:Y:S02]  /*13970*/  ISETP.LT.OR P0, PT, R2, 0x1, P0 ;  /* 0x000000010200780c */ /* 0x000fe40000701670 */
[----:B------:R-:W-:Y:S02]  /*13980*/  FMNMX.FTZ R3, R9, R3, !PT ;  /* 0x0000000309037209 */ /* 0x000fe40007810000 */
[----:B------:R-:W-:Y:S02]  /*13990*/  FSEL R4, R173, -INF , !P0 ;  /* 0xff800000ad047808 */ /* 0x000fe40004000000 */
[----:B------:R-:W-:Y:S02]  /*139a0*/  ISETP.GT.AND P0, PT, R0, 0x1, P1 ;  /* 0x000000010000780c */ /* 0x000fe40000f04270 */
        /* <DEDUP_REMOVED lines=9> */
[----:B------:R-:W-:Y:S02]  /*13a40*/  FMNMX.FTZ R3, R174, R3, !PT ;  /* 0x00000003ae037209 */ /* 0x000fe40007810000 */
[----:B------:R-:W-:Y:S02]  /*13a50*/  ISETP.GT.AND P0, PT, R0, 0x9, P1 ;  /* 0x000000090000780c */ /* 0x000fe40000f04270 */
[----:B------:R-:W-:Y:S01]  /*13a60*/  FMNMX.FTZ R12, R4, R134, !PT ;  /* 0x00000086040c7209 */ /* 0x000fe20007810000 */
[----:B------:R-:W1:Y:S01]  /*13a70*/  SHFL.BFLY PT, R13, R3, 0x2, 0x1f ;  /* 0x0c401f00030d7f89 */ /* 0x000e6200000e0000 */
[----:B------:R-:W-:Y:S02]  /*13a80*/  ISETP.LT.OR P0, PT, R2, 0xa, P0 ;  /* 0x0000000a0200780c */ /* 0x000fe40000701670 */
[----:B------:R-:W-:Y:S02]  /*13a90*/  FMNMX.FTZ R12, R6, R12, !PT ;  /* 0x0000000c060c7209 */ /* 0x000fe40007810000 */
[----:B------:R-:W-:Y:S02]  /*13aa0*/  FSEL R7, R166, -INF , !P0 ;  /* 0xff800000a6077808 */ /* 0x000fe40004000000 */
[----:B------:R-:W-:Y:S01]  /*13ab0*/  ISETP.GT.AND P0, PT, R0, 0x10, P1 ;  /* 0x000000100000780c */ /* 0x000fe20000f04270 */
[----:B------:R-:W-:Y:S01]  /*13ac0*/  LDSM.16.MT88.4 R164, [R180] ;  /* 0x00000000b4a4783b */ /* 0x000fe20000004200 */
[----:B------:R-:W-:Y:S02]  /*13ad0*/  FMNMX.FTZ R12, R5, R12, !PT ;  /* 0x0000000c050c7209 */ /* 0x000fe40007810000 */
[----:B------:R-:W-:Y:S02]  /*13ae0*/  ISETP.LT.OR P0, PT, R2, 0x11, P0 ;  /* 0x000000110200780c */ /* 0x000fe40000701670 */
[----:B------:R-:W-:Y:S02]  /*13af0*/  FMNMX.FTZ R12, R7, R12, !PT ;  /* 0x0000000c070c7209 */ /* 0x000fe40007810000 */
[----:B------:R-:W-:Y:S02]  /*13b00*/  FSEL R171, R139, -INF , !P0 ;  /* 0xff8000008bab7808 */ /* 0x000fe40004000000 */
[----:B------:R-:W-:Y:S04]  /*13b10*/  ISETP.GT.AND P0, PT, R0, 0x11, P1 ;  /* 0x000000110000780c */ /* 0x000fe80000f04270 */
[----:B------:R-:W-:Y:S04]  /*13b20*/  ISETP.LT.OR P0, PT, R2, 0x12, P0 ;  /* 0x000000120200780c */ /* 0x000fe80000701670 */
[----:B------:R-:W-:Y:S02]  /*13b30*/  FSEL R172, R15, -INF , !P0 ;  /* 0xff8000000fac7808 */ /* 0x000fe40004000000 */
[----:B------:R-:W-:Y:S04]  /*13b40*/  ISETP.GT.AND P0, PT, R0, 0x18, P1 ;  /* 0x000000180000780c */ /* 0x000fe80000f04270 */
[----:B------:R-:W-:Y:S04]  /*13b50*/  ISETP.LT.OR P0, PT, R2, 0x19, P0 ;  /* 0x000000190200780c */ /* 0x000fe80000701670 */
[----:B------:R-:W-:Y:S02]  /*13b60*/  FSEL R173, R14, -INF , !P0 ;  /* 0xff8000000ead7808 */ /* 0x000fe40004000000 */
[----:B------:R-:W-:Y:S02]  /*13b70*/  ISETP.GT.AND P0, PT, R0, 0x19, P1 ;  /* 0x000000190000780c */ /* 0x000fe40000f04270 */
[----:B------:R-:W-:Y:S02]  /*13b80*/  FMNMX.FTZ R0, R171, R12, !PT ;  /* 0x0000000cab007209 */ /* 0x000fe40007810000 */
[----:B------:R-:W-:Y:S02]  /*13b90*/  ISETP.LT.OR P0, PT, R2, 0x1a, P0 ;  /* 0x0000001a0200780c */ /* 0x000fe40000701670 */
[----:B------:R-:W-:Y:S02]  /*13ba0*/  FMNMX.FTZ R0, R172, R0, !PT ;  /* 0x00000000ac007209 */ /* 0x000fe40007810000 */
[----:B------:R-:W-:Y:S02]  /*13bb0*/  FSEL R135, R16, -INF , !P0 ;  /* 0xff80000010877808 */ /* 0x000fe40004000000 */
[----:B------:R-:W-:Y:S02]  /*13bc0*/  FMNMX.FTZ R0, R173, R0, !PT ;  /* 0x00000000ad007209 */ /* 0x000fe40007810000 */
[----:B-1----:R-:W-:Y:S02]  /*13bd0*/  FMNMX.FTZ R3, R3, R13, !PT ;  /* 0x0000000d03037209 */ /* 0x002fe40007810000 */
[----:B------:R-:W-:Y:S03]  /*13be0*/  FMNMX.FTZ R0, R135, R0, !PT ;  /* 0x0000000087007209 */ /* 0x000fe60007810000 */
[----:B------:R-:W1:Y:S08]  /*13bf0*/  SHFL.BFLY PT, R12, R3, 0x1, 0x1f ;  /* 0x0c201f00030c7f89 */ /* 0x000e7000000e0000 */
[----:B------:R-:W2:Y:S01]  /*13c00*/  SHFL.BFLY PT, R2, R0, 0x2, 0x1f ;  /* 0x0c401f0000027f89 */ /* 0x000ea200000e0000 */
[----:B-1----:R-:W-:Y:S07]  /*13c10*/  FMNMX.FTZ R132, R3, R12, !PT ;  /* 0x0000000c03847209 */ /* 0x002fee0007810000 */
[----:B------:R-:W-:Y:S01]  /*13c20*/  LDSM.16.MT88.4 R12, [R179] ;  /* 0x00000000b30c783b */ /* 0x000fe20000004200 */
[C---:B------:R-:W-:Y:S01]  /*13c30*/  FSETP.NEU.FTZ.AND P0, PT, R132.reuse, -INF , PT ;  /* 0xff8000008400780b */ /* 0x040fe20003f1d000 */
[----:B------:R-:W-:Y:S01]  /*13c40*/  FMUL.FTZ R3, R132, c[0x0][0x2d0] ;  /* 0x0000b40084037a20 */ /* 0x000fe20000410000 */
[----:B--2---:R-:W-:Y:S04]  /*13c50*/  FMNMX.FTZ R2, R0, R2, !PT ;  /* 0x0000000200027209 */ /* 0x004fe80007810000 */
[----:B------:R-:W-:Y:S02]  /*13c60*/  FSEL R139, R3, RZ, P0 ;  /* 0x000000ff038b7208 */ /* 0x000fe40000000000 */
[----:B------:R-:W1:Y:S03]  /*13c70*/  SHFL.BFLY PT, R3, R2, 0x1, 0x1f ;  /* 0x0c201f0002037f89 */ /* 0x000e6600000e0000 */
[--C-:B------:R-:W-:Y:S02]  /*13c80*/  FFMA.FTZ R0, R8, c[0x0][0x2d0], -R139.reuse ;  /* 0x0000b40008007a23 */ /* 0x100fe4000001088b */
[--C-:B------:R-:W-:Y:S02]  /*13c90*/  FFMA.FTZ R11, R11, c[0x0][0x2d0], -R139.reuse ;  /* 0x0000b4000b0b7a23 */ /* 0x100fe4000001088b */
[----:B------:R2:W-:Y:S10]  /*13ca0*/  MUFU.EX2 R205, R0 ;  /* 0x0000000000cd7308 */ /* 0x0005f40000000800 */
[----:B------:R-:W-:Y:S01]  /*13cb0*/  MUFU.EX2 R202, R11 ;  /* 0x0000000b00ca7308 */ /* 0x000fe20000000800 */
[----:B-1----:R-:W-:Y:S05]  /*13cc0*/  FMNMX.FTZ R3, R2, R3, !PT ;  /* 0x0000000302037209 */ /* 0x002fea0007810000 */
[----:B------:R-:W-:Y:S02]  /*13cd0*/  FMUL.FTZ R8, R3, c[0x0][0x2d0] ;  /* 0x0000b40003087a20 */ /* 0x000fe40000410000 */
[--C-:B--2---:R-:W-:Y:S04]  /*13ce0*/  FFMA.FTZ R0, R10, c[0x0][0x2d0], -R139.reuse ;  /* 0x0000b4000a007a23 */ /* 0x104fe8000001088b */
[----:B------:R1:W2:Y:S02]  /*13cf0*/  MUFU.EX2 R204, R0 ;  /* 0x0000000000cc7308 */ /* 0x0002a40000000800 */
[----:B-1----:R-:W-:Y:S01]  /*13d00*/  FFMA.FTZ R0, R9, c[0x0][0x2d0], -R139 ;  /* 0x0000b40009007a23 */ /* 0x002fe2000001088b */
[----:B--2---:R-:W-:Y:S07]  /*13d10*/  F2FP.PACK_AB R160, R204, R205 ;  /* 0x000000cdcca0723e */ /* 0x004fee00000000ff */
[----:B------:R1:W2:Y:S02]  /*13d20*/  MUFU.EX2 R203, R0 ;  /* 0x0000000000cb7308 */ /* 0x0002a40000000800 */
[----:B-1----:R-:W-:Y:S02]  /*13d30*/  FSEL R0, R132, RZ, P0 ;  /* 0x000000ff84007208 */ /* 0x002fe40000000000 */
[----:B------:R-:W-:Y:S02]  /*13d40*/  FSETP.NEU.FTZ.AND P0, PT, R3, -INF , PT ;  /* 0xff8000000300780b */ /* 0x000fe40003f1d000 */
[----:B--2---:R-:W-:Y:S01]  /*13d50*/  F2FP.PACK_AB R162, R202, R203 ;  /* 0x000000cbcaa2723e */ /* 0x004fe200000000ff */
[----:B------:R-:W-:Y:S01]  /*13d60*/  FADD.FTZ R0, -R0, R133 ;  /* 0x0000008500007221 */ /* 0x000fe20000010100 */
[----:B------:R-:W-:Y:S03]  /*13d70*/  FSEL R133, R8, RZ, P0 ;  /* 0x000000ff08857208 */ /* 0x000fe60000000000 */
[----:B------:R-:W-:Y:S02]  /*13d80*/  FMUL.FTZ R0, R0, c[0x0][0x2d0] ;  /* 0x0000b40000007a20 */ /* 0x000fe40000410000 */
[--C-:B------:R-:W-:Y:S02]  /*13d90*/  FFMA.FTZ R4, R4, c[0x0][0x2d0], -R133.reuse ;  /* 0x0000b40004047a23 */ /* 0x100fe40000010885 */
[----:B------:R1:W2:Y:S01]  /*13da0*/  MUFU.EX2 R2, R0 ;  /* 0x0000000000027308 */ /* 0x0002a20000000800 */
[--C-:B------:R-:W-:Y:S09]  /*13db0*/  FFMA.FTZ R7, R7, c[0x0][0x2d0], -R133.reuse ;  /* 0x0000b40007077a23 */ /* 0x100ff20000010885 */
[----:B------:R3:W-:Y:S10]  /*13dc0*/  MUFU.EX2 R199, R4 ;  /* 0x0000000400c77308 */ /* 0x0007f40000000800 */
[----:B------:R-:W-:Y:S01]  /*13dd0*/  MUFU.EX2 R175, R7 ;  /* 0x0000000700af7308 */ /* 0x000fe20000000800 */
[--C-:B-1----:R-:W-:Y:S02]  /*13de0*/  FFMA.FTZ R0, R6, c[0x0][0x2d0], -R133.reuse ;  /* 0x0000b40006007a23 */ /* 0x102fe40000010885 */
[C---:B--2---:R-:W-:Y:S02]  /*13df0*/  FMUL.FTZ R8, R2.reuse, R144 ;  /* 0x0000009002087220 */ /* 0x044fe40000410000 */
[C---:B------:R-:W-:Y:S05]  /*13e00*/  FMUL.FTZ R9, R2.reuse, R145 ;  /* 0x0000009102097220 */ /* 0x040fea0000410000 */
[----:B------:R-:W1:Y:S01]  /*13e10*/  MUFU.EX2 R198, R0 ;  /* 0x0000000000c67308 */ /* 0x000e620000000800 */
[C---:B------:R-:W-:Y:S02]  /*13e20*/  FMUL.FTZ R16, R2.reuse, R152 ;  /* 0x0000009802107220 */ /* 0x040fe40000410000 */
[C---:B------:R-:W-:Y:S02]  /*13e30*/  FMUL.FTZ R17, R2.reuse, R153 ;  /* 0x0000009902117220 */ /* 0x040fe40000410000 */
[C---:B---3--:R-:W-:Y:S02]  /*13e40*/  FMUL.FTZ R4, R2.reuse, R140 ;  /* 0x0000008c02047220 */ /* 0x048fe40000410000 */
        /* <DEDUP_REMOVED lines=10> */
[----:B------:R-:W-:Y:S02]  /*13ef0*/  FFMA.FTZ R0, R5, c[0x0][0x2d0], -R133 ;  /* 0x0000b40005007a23 */ /* 0x000fe40000010885 */
[C---:B------:R-:W-:Y:S02]  /*13f00*/  FMUL.FTZ R5, R2.reuse, R141 ;  /* 0x0000008d02057220 */ /* 0x040fe40000410000 */
[----:B------:R1:W2:Y:S01]  /*13f10*/  MUFU.EX2 R195, R0 ;  /* 0x0000000000c37308 */ /* 0x0002a20000000800 */
        /* <DEDUP_REMOVED lines=12> */
[----:B-1----:R-:W-:Y:S01]  /*13fe0*/  FSEL R0, R3, RZ, P0 ;  /* 0x000000ff03007208 */ /* 0x002fe20000000000 */
[C---:B------:R-:W-:Y:S01]  /*13ff0*/  FMUL.FTZ R61, R2.reuse, R61 ;  /* 0x0000003d023d7220 */ /* 0x040fe20000410000 */
[----:B--2---:R-:W-:Y:S01]  /*14000*/  F2FP.PACK_AB R163, R175, R195 ;  /* 0x000000c3afa3723e */ /* 0x004fe200000000ff */
[----:B------:R-:W-:Y:S01]  /*14010*/  FMUL.FTZ R64, R2, R64 ;  /* 0x0000004002407220 */ /* 0x000fe20000410000 */
[----:B------:R-:W-:Y:S01]  /*14020*/  ISETP.GT.AND P0, PT, R197, R206, PT ;  /* 0x000000cec500720c */ /* 0x000fe20003f04270 */
[----:B------:R-:W-:Y:S02]  /*14030*/  FADD.FTZ R0, -R0, R134 ;  /* 0x0000008600007221 */ /* 0x000fe40000010100 */
[----:B------:R-:W-:Y:S02]  /*14040*/  FMUL.FTZ R65, R2, R65 ;  /* 0x0000004102417220 */ /* 0x000fe40000410000 */
[----:B------:R-:W-:Y:S02]  /*14050*/  FMUL.FTZ R0, R0, c[0x0][0x2d0] ;  /* 0x0000b40000007a20 */ /* 0x000fe40000410000 */
[C---:B------:R-:W-:Y:S02]  /*14060*/  FMUL.FTZ R68, R2.reuse, R68 ;  /* 0x0000004402447220 */ /* 0x040fe40000410000 */
[C---:B------:R-:W-:Y:S02]  /*14070*/  FMUL.FTZ R69, R2.reuse, R69 ;  /* 0x0000004502457220 */ /* 0x040fe40000410000 */
        /* <DEDUP_REMOVED lines=13> */
[C---:B-1----:R-:W-:Y:S02]  /*14150*/  FMUL.FTZ R6, R0.reuse, R142 ;  /* 0x0000008e00067220 */ /* 0x042fe40000410000 */
[C---:B------:R-:W-:Y:S02]  /*14160*/  FMUL.FTZ R7, R0.reuse, R143 ;  /* 0x0000008f00077220 */ /* 0x040fe40000410000 */
[----:B------:R-:W1:Y:S01]  /*14170*/  LDSM.16.MT88.4 R140, [R182] ;  /* 0x00000000b68c783b */ /* 0x000e620000004200 */
[C---:B------:R-:W-:Y:S02]  /*14180*/  FMUL.FTZ R10, R0.reuse, R146 ;  /* 0x00000092000a7220 */ /* 0x040fe40000410000 */
[C---:B------:R-:W-:Y:S02]  /*14190*/  FMUL.FTZ R11, R0.reuse, R147 ;  /* 0x00000093000b7220 */ /* 0x040fe40000410000 */
[C---:B------:R-:W-:Y:S03]  /*141a0*/  HMMA.16816.F32 R4, R160.reuse, R12, R4 ;  /* 0x0000000ca004723c */ /* 0x040fe60000001804 */
[----:B------:R-:W2:Y:S02]  /*141b0*/  LDSM.16.MT88.4 R144, [R181] ;  /* 0x00000000b590783b */ /* 0x000ea40000004200 */
[----:B------:R-:W-:Y:S02]  /*141c0*/  FMUL.FTZ R18, R0, R154 ;  /* 0x0000009a00127220 */ /* 0x000fe40000410000 */
[C---:B------:R-:W-:Y:S01]  /*141d0*/  FMUL.FTZ R12, R2.reuse, R148 ;  /* 0x00000094020c7220 */ /* 0x040fe20000410000 */
[C---:B------:R-:W-:Y:S04]  /*141e0*/  HMMA.16816.F32 R8, R160.reuse, R14, R8 ;  /* 0x0000000ea008723c */ /* 0x040fe80000001808 */
[----:B------:R-:W-:Y:S02]  /*141f0*/  FMUL.FTZ R13, R2, R149 ;  /* 0x00000095020d7220 */ /* 0x000fe40000410000 */
[C---:B------:R-:W-:Y:S02]  /*14200*/  FMUL.FTZ R19, R0.reuse, R155 ;  /* 0x0000009b00137220 */ /* 0x040fe40000410000 */
[C---:B------:R-:W-:Y:S01]  /*14210*/  FMUL.FTZ R14, R0.reuse, R150 ;  /* 0x00000096000e7220 */ /* 0x040fe20000410000 */
[----:B------:R-:W-:Y:S03]  /*14220*/  LDSM.16.MT88.4 R152, [R180+0x800] ;  /* 0x00080000b498783b */ /* 0x000fe60000004200 */
[C---:B------:R-:W-:Y:S02]  /*14230*/  FMUL.FTZ R15, R0.reuse, R151 ;  /* 0x00000097000f7220 */ /* 0x040fe40000410000 */
[C---:B------:R-:W-:Y:S02]  /*14240*/  FMUL.FTZ R22, R0.reuse, R22 ;  /* 0x0000001600167220 */ /* 0x040fe40000410000 */
[C---:B------:R-:W-:Y:S01]  /*14250*/  FMUL.FTZ R23, R0.reuse, R23 ;  /* 0x0000001700177220 */ /* 0x040fe20000410000 */
[----:B------:R-:W3:Y:S01]  /*14260*/  LDSM.16.MT88.4 R148, [R179+0x1000] ;  /* 0x00100000b394783b */ /* 0x000ee20000004200 */
[C---:B------:R-:W-:Y:S01]  /*14270*/  FMUL.FTZ R26, R0.reuse, R26 ;  /* 0x0000001a001a7220 */ /* 0x040fe20000410000 */
[C---:B------:R-:W-:Y:S03]  /*14280*/  HMMA.16816.F32 R12, R160.reuse, R164, R12 ;  /* 0x000000a4a00c723c */ /* 0x040fe6000000180c */
[C---:B------:R-:W-:Y:S02]  /*14290*/  FMUL.FTZ R27, R0.reuse, R27 ;  /* 0x0000001b001b7220 */ /* 0x040fe40000410000 */
[C---:B------:R-:W-:Y:S02]  /*142a0*/  FMUL.FTZ R30, R0.reuse, R30 ;  /* 0x0000001e001e7220 */ /* 0x040fe40000410000 */
[C---:B------:R-:W-:Y:S01]  /*142b0*/  FMUL.FTZ R31, R0.reuse, R31 ;  /* 0x0000001f001f7220 */ /* 0x040fe20000410000 */
[C---:B------:R-:W-:Y:S01]  /*142c0*/  HMMA.16816.F32 R16, R160.reuse, R166, R16 ;  /* 0x000000a6a010723c */ /* 0x040fe20000001810 */
[----:B------:R-:W-:Y:S03]  /*142d0*/  LDSM.16.MT88.4 R164, [R182+0x800] ;  /* 0x00080000b6a4783b */ /* 0x000fe60000004200 */
[C---:B------:R-:W-:Y:S02]  /*142e0*/  FMUL.FTZ R34, R0.reuse, R34 ;  /* 0x0000002200227220 */ /* 0x040fe40000410000 */
[C---:B------:R-:W-:Y:S02]  /*142f0*/  FMUL.FTZ R35, R0.reuse, R35 ;  /* 0x0000002300237220 */ /* 0x040fe40000410000 */
[C---:B-1----:R-:W-:Y:S04]  /*14300*/  HMMA.16816.F32 R20, R160.reuse, R140, R20 ;  /* 0x0000008ca014723c */ /* 0x042fe80000001814 */
[C---:B------:R-:W-:Y:S02]  /*14310*/  FMUL.FTZ R38, R0.reuse, R38 ;  /* 0x0000002600267220 */ /* 0x040fe40000410000 */
[C---:B------:R-:W-:Y:S02]  /*14320*/  FMUL.FTZ R39, R0.reuse, R39 ;  /* 0x0000002700277220 */ /* 0x040fe40000410000 */
[C---:B------:R-:W-:Y:S01]  /*14330*/  HMMA.16816.F32 R24, R160.reuse, R142, R24 ;  /* 0x0000008ea018723c */ /* 0x040fe20000001818 */
[----:B------:R-:W1:Y:S03]  /*14340*/  LDSM.16.MT88.4 R140, [R180+0x1000] ;  /* 0x00100000b48c783b */ /* 0x000e660000004200 */
[C---:B------:R-:W-:Y:S02]  /*14350*/  FMUL.FTZ R42, R0.reuse, R42 ;  /* 0x0000002a002a7220 */ /* 0x040fe40000410000 */
[C---:B------:R-:W-:Y:S02]  /*14360*/  FMUL.FTZ R43, R0.reuse, R43 ;  /* 0x0000002b002b7220 */ /* 0x040fe40000410000 */
[C---:B--2---:R-:W-:Y:S04]  /*14370*/  HMMA.16816.F32 R28, R160.reuse, R144, R28 ;  /* 0x00000090a01c723c */ /* 0x044fe8000000181c */
[C---:B------:R-:W-:Y:S02]  /*14380*/  FMUL.FTZ R46, R0.reuse, R46 ;  /* 0x0000002e002e7220 */ /* 0x040fe40000410000 */
[C---:B------:R-:W-:Y:S02]  /*14390*/  FMUL.FTZ R47, R0.reuse, R47 ;  /* 0x0000002f002f7220 */ /* 0x040fe40000410000 */
[C---:B------:R-:W-:Y:S01]  /*143a0*/  HMMA.16816.F32 R32, R160.reuse, R146, R32 ;  /* 0x00000092a020723c */ /* 0x040fe20000001820 */
[----:B------:R-:W2:Y:S03]  /*143b0*/  LDSM.16.MT88.4 R144, [R182+0x1000] ;  /* 0x00100000b690783b */ /* 0x000ea60000004200 */
[C---:B------:R-:W-:Y:S02]  /*143c0*/  FMUL.FTZ R50, R0.reuse, R50 ;  /* 0x0000003200327220 */ /* 0x040fe40000410000 */
[C---:B------:R-:W-:Y:S02]  /*143d0*/  FMUL.FTZ R51, R0.reuse, R51 ;  /* 0x0000003300337220 */ /* 0x040fe40000410000 */
[C---:B---3--:R-:W-:Y:S04]  /*143e0*/  HMMA.16816.F32 R36, R160.reuse, R148, R36 ;  /* 0x00000094a024723c */ /* 0x048fe80000001824 */
[C---:B------:R-:W-:Y:S02]  /*143f0*/  FMUL.FTZ R54, R0.reuse, R54 ;  /* 0x0000003600367220 */ /* 0x040fe40000410000 */
[C---:B------:R-:W-:Y:S02]  /*14400*/  FMUL.FTZ R55, R0.reuse, R55 ;  /* 0x0000003700377220 */ /* 0x040fe40000410000 */
[C---:B------:R-:W-:Y:S01]  /*14410*/  HMMA.16816.F32 R40, R160.reuse, R150, R40 ;  /* 0x00000096a028723c */ /* 0x040fe20000001828 */
[----:B------:R-:W3:Y:S03]  /*14420*/  LDSM.16.MT88.4 R148, [R181+0x1000] ;  /* 0x00100000b594783b */ /* 0x000ee60000004200 */
[C---:B------:R-:W-:Y:S02]  /*14430*/  FMUL.FTZ R58, R0.reuse, R58 ;  /* 0x0000003a003a7220 */ /* 0x040fe40000410000 */
[C---:B------:R-:W-:Y:S02]  /*14440*/  FMUL.FTZ R59, R0.reuse, R59 ;  /* 0x0000003b003b7220 */ /* 0x040fe40000410000 */
[----:B------:R-:W-:Y:S01]  /*14450*/  FMUL.FTZ R62, R0, R62 ;  /* 0x0000003e003e7220 */ /* 0x000fe20000410000 */
[C---:B-1----:R-:W-:Y:S03]  /*14460*/  HMMA.16816.F32 R44, R160.reuse, R140, R44 ;  /* 0x0000008ca02c723c */ /* 0x042fe6000000182c */
[--C-:B------:R-:W-:Y:S02]  /*14470*/  FFMA.FTZ R134, R168, c[0x0][0x2d0], -R139.reuse ;  /* 0x0000b400a8867a23 */ /* 0x100fe4000001088b */
[C---:B------:R-:W-:Y:S02]  /*14480*/  FMUL.FTZ R63, R0.reuse, R63 ;  /* 0x0000003f003f7220 */ /* 0x040fe40000410000 */
[C---:B------:R-:W-:Y:S01]  /*14490*/  FMUL.FTZ R66, R0.reuse, R66 ;  /* 0x0000004200427220 */ /* 0x040fe20000410000 */
[C---:B------:R-:W-:Y:S01]  /*144a0*/  HMMA.16816.F32 R48, R160.reuse, R142, R48 ;  /* 0x0000008ea030723c */ /* 0x040fe20000001830 */
[----:B------:R-:W1:Y:S01]  /*144b0*/  LDSM.16.MT88.4 R140, [R179+0x2000] ;  /* 0x00200000b38c783b */ /* 0x000e620000004200 */
[----:B------:R4:W-:Y:S02]  /*144c0*/  MUFU.EX2 R201, R134 ;  /* 0x0000008600c97308 */ /* 0x0009e40000000800 */
        /* <DEDUP_REMOVED lines=10> */
[--C-:B----4-:R-:W-:Y:S02]  /*14570*/  FFMA.FTZ R134, R169, c[0x0][0x2d0], -R139.reuse ;  /* 0x0000b400a9867a23 */ /* 0x110fe4000001088b */
[C---:B------:R-:W-:Y:S02]  /*14580*/  FMUL.FTZ R79, R0.reuse, R79 ;  /* 0x0000004f004f7220 */ /* 0x040fe40000410000 */
[C---:B------:R-:W-:Y:S01]  /*14590*/  HMMA.16816.F32 R64, R160.reuse, R150, R64 ;  /* 0x00000096a040723c */ /* 0x040fe20000001840 */
[----:B------:R3:W4:Y:S01]  /*145a0*/  MUFU.EX2 R200, R134 ;  /* 0x0000008600c87308 */ /* 0x0007220000000800 */
[----:B------:R-:W5:Y:S02]  /*145b0*/  LDSM.16.MT88.4 R148, [R182+0x2000] ;  /* 0x00200000b694783b */ /* 0x000f640000004200 */
[C---:B------:R-:W-:Y:S02]  /*145c0*/  FMUL.FTZ R82, R0.reuse, R82 ;  /* 0x0000005200527220 */ /* 0x040fe40000410000 */
[C---:B------:R-:W-:Y:S02]  /*145d0*/  FMUL.FTZ R83, R0.reuse, R83 ;  /* 0x0000005300537220 */ /* 0x040fe40000410000 */
[C---:B------:R-:W-:Y:S01]  /*145e0*/  FMUL.FTZ R86, R0.reuse, R86 ;  /* 0x0000005600567220 */ /* 0x040fe20000410000 */
[C---:B-1----:R-:W-:Y:S03]  /*145f0*/  HMMA.16816.F32 R68, R160.reuse, R140, R68 ;  /* 0x0000008ca044723c */ /* 0x042fe60000001844 */
[C---:B------:R-:W-:Y:S02]  /*14600*/  FMUL.FTZ R87, R0.reuse, R87 ;  /* 0x0000005700577220 */ /* 0x040fe40000410000 */
[C---:B------:R-:W-:Y:S02]  /*14610*/  FMUL.FTZ R90, R0.reuse, R90 ;  /* 0x0000005a005a7220 */ /* 0x040fe40000410000 */
[C---:B------:R-:W-:Y:S01]  /*14620*/  FMUL.FTZ R91, R0.reuse, R91 ;  /* 0x0000005b005b7220 */ /* 0x040fe20000410000 */
[C---:B------:R-:W-:Y:S01]  /*14630*/  HMMA.16816.F32 R72, R160.reuse, R142, R72 ;  /* 0x0000008ea048723c */ /* 0x040fe20000001848 */
[----:B------:R-:W1:Y:S03]  /*14640*/  LDSM.16.MT88.4 R140, [R181+0x2000] ;  /* 0x00200000b58c783b */ /* 0x000e660000004200 */
[C---:B------:R-:W-:Y:S02]  /*14650*/  FMUL.FTZ R94, R0.reuse, R94 ;  /* 0x0000005e005e7220 */ /* 0x040fe40000410000 */
[----:B------:R-:W-:Y:S02]  /*14660*/  FMUL.FTZ R95, R0, R95 ;  /* 0x0000005f005f7220 */ /* 0x000fe40000410000 */
[C---:B--2---:R-:W-:Y:S04]  /*14670*/  HMMA.16816.F32 R76, R160.reuse, R144, R76 ;  /* 0x00000090a04c723c */ /* 0x044fe8000000184c */
[----:B---3--:R-:W-:Y:S02]  /*14680*/  FFMA.FTZ R134, R170, c[0x0][0x2d0], -R139 ;  /* 0x0000b400aa867a23 */ /* 0x008fe4000001088b */
[C---:B------:R-:W-:Y:S02]  /*14690*/  FMUL.FTZ R96, R2.reuse, R96 ;  /* 0x0000006002607220 */ /* 0x040fe40000410000 */
[C---:B------:R-:W-:Y:S01]  /*146a0*/  HMMA.16816.F32 R80, R160.reuse, R146, R80 ;  /* 0x00000092a050723c */ /* 0x040fe20000001850 */
[----:B------:R2:W-:Y:S01]  /*146b0*/  MUFU.EX2 R170, R134 ;  /* 0x0000008600aa7308 */ /* 0x0005e20000000800 */
[----:B------:R-:W3:Y:S02]  /*146c0*/  LDSM.16.MT88.4 R144, [R179+0x3000] ;  /* 0x00300000b390783b */ /* 0x000ee40000004200 */
[----:B------:R-:W-:Y:S02]  /*146d0*/  FMUL.FTZ R97, R2, R97 ;  /* 0x0000006102617220 */ /* 0x000fe40000410000 */
[C---:B------:R-:W-:Y:S02]  /*146e0*/  FMUL.FTZ R98, R0.reuse, R98 ;  /* 0x0000006200627220 */ /* 0x040fe40000410000 */
[----:B------:R-:W-:Y:S01]  /*146f0*/  FMUL.FTZ R99, R0, R99 ;  /* 0x0000006300637220 */ /* 0x000fe20000410000 */
[C---:B-----5:R-:W-:Y:S03]  /*14700*/  HMMA.16816.F32 R84, R160.reuse, R148, R84 ;  /* 0x00000094a054723c */ /* 0x060fe60000001854 */
[C---:B------:R-:W-:Y:S02]  /*14710*/  FMUL.FTZ R100, R2.reuse, R100 ;  /* 0x0000006402647220 */ /* 0x040fe40000410000 */
[----:B------:R-:W-:Y:S02]  /*14720*/  FMUL.FTZ R101, R2, R101 ;  /* 0x0000006502657220 */ /* 0x000fe40000410000 */
[C---:B------:R-:W-:Y:S01]  /*14730*/  FMUL.FTZ R102, R0.reuse, R102 ;  /* 0x0000006600667220 */ /* 0x040fe20000410000 */
[C---:B------:R-:W-:Y:S01]  /*14740*/  HMMA.16816.F32 R88, R160.reuse, R150, R88 ;  /* 0x00000096a058723c */ /* 0x040fe20000001858 */
[----:B------:R-:W5:Y:S03]  /*14750*/  LDSM.16.MT88.4 R148, [R180+0x3000] ;  /* 0x00300000b494783b */ /* 0x000f660000004200 */
[----:B------:R-:W-:Y:S02]  /*14760*/  FMUL.FTZ R103, R0, R103 ;  /* 0x0000006700677220 */ /* 0x000fe40000410000 */
[C---:B------:R-:W-:Y:S02]  /*14770*/  FMUL.FTZ R104, R2.reuse, R104 ;  /* 0x0000006802687220 */ /* 0x040fe40000410000 */
[C---:B-1----:R-:W-:Y:S04]  /*14780*/  HMMA.16816.F32 R92, R160.reuse, R140, R92 ;  /* 0x0000008ca05c723c */ /* 0x042fe8000000185c */
[----:B--2---:R-:W-:Y:S02]  /*14790*/  FFMA.FTZ R134, R171, c[0x0][0x2d0], -R133 ;  /* 0x0000b400ab867a23 */ /* 0x004fe40000010885 */
[----:B------:R-:W-:Y:S02]  /*147a0*/  FMUL.FTZ R105, R2, R105 ;  /* 0x0000006902697220 */ /* 0x000fe40000410000 */
[C---:B------:R-:W-:Y:S01]  /*147b0*/  HMMA.16816.F32 R96, R160.reuse, R142, R96 ;  /* 0x0000008ea060723c */ /* 0x040fe20000001860 */
[----:B------:R1:W-:Y:S01]  /*147c0*/  MUFU.EX2 R168, R134 ;  /* 0x0000008600a87308 */ /* 0x0003e20000000800 */
[----:B------:R-:W2:Y:S02]  /*147d0*/  LDSM.16.MT88.4 R140, [R182+0x3000] ;  /* 0x00300000b68c783b */ /* 0x000ea40000004200 */
[C---:B------:R-:W-:Y:S02]  /*147e0*/  FMUL.FTZ R106, R0.reuse, R106 ;  /* 0x0000006a006a7220 */ /* 0x040fe40000410000 */
[----:B------:R-:W-:Y:S02]  /*147f0*/  FMUL.FTZ R107, R0, R107 ;  /* 0x0000006b006b7220 */ /* 0x000fe40000410000 */
[----:B------:R-:W-:Y:S01]  /*14800*/  FMUL.FTZ R108, R2, R108 ;  /* 0x0000006c026c7220 */ /* 0x000fe20000410000 */
[C---:B---3--:R-:W-:Y:S03]  /*14810*/  HMMA.16816.F32 R100, R160.reuse, R144, R100 ;  /* 0x00000090a064723c */ /* 0x048fe60000001864 */
[----:B------:R-:W-:Y:S02]  /*14820*/  FFMA.FTZ R139, R174, c[0x0][0x2d0], -R139 ;  /* 0x0000b400ae8b7a23 */ /* 0x000fe4000001088b */
[----:B------:R-:W-:Y:S02]  /*14830*/  FMUL.FTZ R109, R2, R109 ;  /* 0x0000006d026d7220 */ /* 0x000fe40000410000 */
[C---:B------:R-:W-:Y:S01]  /*14840*/  FMUL.FTZ R110, R0.reuse, R110 ;  /* 0x0000006e006e7220 */ /* 0x040fe20000410000 */
[C---:B------:R-:W-:Y:S01]  /*14850*/  HMMA.16816.F32 R104, R160.reuse, R146, R104 ;  /* 0x00000092a068723c */ /* 0x040fe20000001868 */
[----:B------:R-:W3:Y:S01]  /*14860*/  LDSM.16.MT88.4 R144, [R181+0x3000] ;  /* 0x00300000b590783b */ /* 0x000ee20000004200 */
[----:B------:R-:W2:Y:S02]  /*14870*/  MUFU.EX2 R169, R139 ;  /* 0x0000008b00a97308 */ /* 0x000ea40000000800 */
[----:B------:R-:W-:Y:S02]  /*14880*/  FMUL.FTZ R111, R0, R111 ;  /* 0x0000006f006f7220 */ /* 0x000fe40000410000 */
[----:B------:R-:W-:Y:S02]  /*14890*/  FMUL.FTZ R112, R2, R112 ;  /* 0x0000007002707220 */ /* 0x000fe40000410000 */
[--C-:B-1----:R-:W-:Y:S03]  /*148a0*/  FFMA.FTZ R134, R172, c[0x0][0x2d0], -R133.reuse ;  /* 0x0000b400ac867a23 */ /* 0x102fe60000010885 */
[C---:B-----5:R-:W-:Y:S01]  /*148b0*/  HMMA.16816.F32 R108, R160.reuse, R148, R108 ;  /* 0x00000094a06c723c */ /* 0x060fe2000000186c */
[----:B------:R1:W5:Y:S02]  /*148c0*/  MUFU.EX2 R139, R134 ;  /* 0x00000086008b7308 */ /* 0x0003640000000800 */
[----:B------:R-:W-:Y:S02]  /*148d0*/  FMUL.FTZ R113, R2, R113 ;  /* 0x0000007102717220 */ /* 0x000fe40000410000 */
[C---:B------:R-:W-:Y:S02]  /*148e0*/  FMUL.FTZ R114, R0.reuse, R114 ;  /* 0x0000007200727220 */ /* 0x040fe40000410000 */
[----:B------:R-:W-:Y:S02]  /*148f0*/  FMUL.FTZ R115, R0, R115 ;  /* 0x0000007300737220 */ /* 0x000fe40000410000 */
[C---:B------:R-:W-:Y:S03]  /*14900*/  FMUL.FTZ R116, R2.reuse, R116 ;  /* 0x0000007402747220 */ /* 0x040fe60000410000 */
[----:B------:R-:W-:Y:S02]  /*14910*/  FMUL.FTZ R117, R2, R117 ;  /* 0x0000007502757220 */ /* 0x000fe40000410000 */
[C---:B------:R-:W-:Y:S01]  /*14920*/  HMMA.16816.F32 R112, R160.reuse, R150, R112 ;  /* 0x00000096a070723c */ /* 0x040fe20000001870 */
[----:B------:R-:W4:Y:S02]  /*14930*/  LDSM.16.MT88.4 R148, [R179+0x800] ;  /* 0x00080000b394783b */ /* 0x000f240000004200 */
[C---:B------:R-:W-:Y:S02]  /*14940*/  FMUL.FTZ R118, R0.reuse, R118 ;  /* 0x0000007600767220 */ /* 0x040fe40000410000 */
[----:B------:R-:W-:Y:S02]  /*14950*/  FMUL.FTZ R119, R0, R119 ;  /* 0x0000007700777220 */ /* 0x000fe40000410000 */
[C---:B------:R-:W-:Y:S02]  /*14960*/  FMUL.FTZ R120, R2.reuse, R120 ;  /* 0x0000007802787220 */ /* 0x040fe40000410000 */
[----:B------:R-:W-:Y:S03]  /*14970*/  FMUL.FTZ R121, R2, R121 ;  /* 0x0000007902797220 */ /* 0x000fe60000410000 */
[C---:B--2---:R-:W-:Y:S03]  /*14980*/  HMMA.16816.F32 R116, R160.reuse, R140, R116 ;  /* 0x0000008ca074723c */ /* 0x044fe60000001874 */
[C---:B------:R-:W-:Y:S02]  /*14990*/  FMUL.FTZ R122, R0.reuse, R122 ;  /* 0x0000007a007a7220 */ /* 0x040fe40000410000 */
[----:B------:R-:W-:Y:S02]  /*149a0*/  FMUL.FTZ R123, R0, R123 ;  /* 0x0000007b007b7220 */ /* 0x000fe40000410000 */
[--C-:B-1----:R-:W-:Y:S02]  /*149b0*/  FFMA.FTZ R134, R173, c[0x0][0x2d0], -R133.reuse ;  /* 0x0000b400ad867a23 */ /* 0x102fe40000010885 */
[----:B------:R-:W-:Y:S03]  /*149c0*/  FFMA.FTZ R133, R135, c[0x0][0x2d0], -R133 ;  /* 0x0000b40087857a23 */ /* 0x000fe60000010885 */
[C---:B------:R-:W-:Y:S01]  /*149d0*/  HMMA.16816.F32 R120, R160.reuse, R142, R120 ;  /* 0x0000008ea078723c */ /* 0x040fe20000001878 */
[----:B------:R-:W-:Y:S02]  /*149e0*/  MUFU.EX2 R134, R134 ;  /* 0x0000008600867308 */ /* 0x000fe40000000800 */
[C---:B------:R-:W-:Y:S02]  /*149f0*/  FMUL.FTZ R124, R2.reuse, R124 ;  /* 0x0000007c027c7220 */ /* 0x040fe40000410000 */
[----:B------:R-:W-:Y:S02]  /*14a00*/  FMUL.FTZ R125, R2, R125 ;  /* 0x0000007d027d7220 */ /* 0x000fe40000410000 */
[C---:B------:R-:W-:Y:S02]  /*14a10*/  FMUL.FTZ R126, R0.reuse, R126 ;  /* 0x0000007e007e7220 */ /* 0x040fe40000410000 */
[----:B------:R-:W-:Y:S02]  /*14a20*/  FMUL.FTZ R127, R0, R127 ;  /* 0x0000007f007f7220 */ /* 0x000fe40000410000 */
[----:B------:R-:W1:Y:S01]  /*14a30*/  MUFU.EX2 R133, R133 ;  /* 0x0000008500857308 */ /* 0x000e620000000800 */
[C---:B------:R-:W-:Y:S02]  /*14a40*/  FMUL.FTZ R128, R2.reuse, R128 ;  /* 0x0000008002807220 */ /* 0x040fe40000410000 */
[----:B------:R-:W-:Y:S02]  /*14a50*/  FMUL.FTZ R129, R2, R129 ;  /* 0x0000008102817220 */ /* 0x000fe40000410000 */
[C---:B---3--:R-:W-:Y:S03]  /*14a60*/  HMMA.16816.F32 R124, R160.reuse, R144, R124 ;  /* 0x00000090a07c723c */ /* 0x048fe6000000187c */
[C---:B------:R-:W-:Y:S02]  /*14a70*/  FMUL.FTZ R130, R0.reuse, R130 ;  /* 0x0000008200827220 */ /* 0x040fe40000410000 */
[----:B------:R-:W-:Y:S07]  /*14a80*/  FMUL.FTZ R131, R0, R131 ;  /* 0x0000008300837220 */ /* 0x000fee0000410000 */
[----:B------:R-:W-:Y:S07]  /*14a90*/  HMMA.16816.F32 R128, R160, R146, R128 ;  /* 0x00000092a080723c */ /* 0x000fee0000001880 */
[----:B----4-:R-:W-:Y:S02]  /*14aa0*/  F2FP.PACK_AB R160, R200, R201 ;  /* 0x000000c9c8a0723e */ /* 0x010fe400000000ff */
[----:B------:R-:W-:Y:S03]  /*14ab0*/  F2FP.PACK_AB R162, R169, R170 ;  /* 0x000000aaa9a2723e */ /* 0x000fe600000000ff */
[----:B-----5:R-:W-:Y:S02]  /*14ac0*/  F2FP.PACK_AB R161, R139, R168 ;  /* 0x000000a88ba1723e */ /* 0x020fe400000000ff */
[----:B-1----:R-:W-:Y:S07]  /*14ad0*/  F2FP.PACK_AB R163, R133, R134 ;  /* 0x0000008685a3723e */ /* 0x002fee00000000ff */
[C---:B------:R-:W-:Y:S01]  /*14ae0*/  HMMA.16816.F32 R140, R160.reuse, R148, R4 ;  /* 0x00000094a08c723c */ /* 0x040fe20000001804 */
[----:B------:R-:W1:Y:S07]  /*14af0*/  LDSM.16.MT88.4 R4, [R181+0x800] ;  /* 0x00080000b504783b */ /* 0x000e6e0000004200 */
[C---:B------:R-:W-:Y:S01]  /*14b00*/  HMMA.16816.F32 R144, R160.reuse, R150, R8 ;  /* 0x00000096a090723c */ /* 0x040fe20000001808 */
[----:B------:R-:W2:Y:S07]  /*14b10*/  LDSM.16.MT88.4 R8, [R179+0x1800] ;  /* 0x00180000b308783b */ /* 0x000eae0000004200 */
[C---:B------:R-:W-:Y:S01]  /*14b20*/  HMMA.16816.F32 R148, R160.reuse, R152, R12 ;  /* 0x00000098a094723c */ /* 0x040fe2000000180c */
[----:B------:R-:W3:Y:S07]  /*14b30*/  LDSM.16.MT88.4 R12, [R180+0x1800] ;  /* 0x00180000b40c783b */ /* 0x000eee0000004200 */
[C---:B------:R-:W-:Y:S08]  /*14b40*/  HMMA.16816.F32 R152, R160.reuse, R154, R16 ;  /* 0x0000009aa098723c */ /* 0x040ff00000001810 */
[C---:B------:R-:W-:Y:S08]  /*14b50*/  HMMA.16816.F32 R20, R160.reuse, R164, R20 ;  /* 0x000000a4a014723c */ /* 0x040ff00000001814 */
        /* <DEDUP_REMOVED lines=31> */
[C---:B--2---:R-:W-:Y:S07]  /*14d50*/  HMMA.16816.F32 R108, R160.reuse, R8, R108 ;  /* 0x00000008a06c723c */ /* 0x044fee000000186c */
[----:B------:R-:W-:Y:S01]  /*14d60*/  FFMA.FTZ R8, R2, R208, R205 ;  /* 0x000000d002087223 */ /* 0x000fe200000100cd */
[C---:B------:R-:W-:Y:S04]  /*14d70*/  HMMA.16816.F32 R112, R160.reuse, R10, R112 ;  /* 0x0000000aa070723c */ /* 0x040fe80000001870 */
[----:B------:R-:W-:Y:S02]  /*14d80*/  FFMA.FTZ R2, R0, R207, R199 ;  /* 0x000000cf00027223 */ /* 0x000fe400000100c7 */
[----:B------:R-:W-:Y:S01]  /*14d90*/  FADD.FTZ R0, R204, R8 ;  /* 0x00000008cc007221 */ /* 0x000fe20000010000 */
[----:B------:R-:W-:Y:S01]  /*14da0*/  MOV R8, R3 ;  /* 0x0000000300087202 */ /* 0x000fe20000000f00 */
[C---:B---3--:R-:W-:Y:S04]  /*14db0*/  HMMA.16816.F32 R116, R160.reuse, R12, R116 ;  /* 0x0000000ca074723c */ /* 0x048fe80000001874 */
[----:B------:R-:W-:Y:S02]  /*14dc0*/  FADD.FTZ R2, R198, R2 ;  /* 0x00000002c6027221 */ /* 0x000fe40000010000 */
[----:B------:R-:W-:Y:S02]  /*14dd0*/  FADD.FTZ R0, R203, R0 ;  /* 0x00000000cb007221 */ /* 0x000fe40000010000 */
[C---:B------:R-:W-:Y:S04]  /*14de0*/  HMMA.16816.F32 R120, R160.reuse, R14, R120 ;  /* 0x0000000ea078723c */ /* 0x040fe80000001878 */
[----:B------:R-:W-:Y:S01]  /*14df0*/  FADD.FTZ R2, R195, R2 ;  /* 0x00000002c3027221 */ /* 0x000fe20000010000 */
[----:B------:R-:W-:Y:S01]  /*14e00*/  IADD3 R195, R197, -0x1, RZ ;  /* 0xffffffffc5c37810 */ /* 0x000fe20007ffe0ff */
[----:B------:R-:W-:Y:S02]  /*14e10*/  FADD.FTZ R0, R202, R0 ;  /* 0x00000000ca007221 */ /* 0x000fe40000010000 */
[C---:B-1----:R-:W-:Y:S04]  /*14e20*/  HMMA.16816.F32 R124, R160.reuse, R4, R124 ;  /* 0x00000004a07c723c */ /* 0x042fe8000000187c */
[----:B------:R-:W-:Y:S03]  /*14e30*/  MOV R197, R195 ;  /* 0x000000c300c57202 */ /* 0x000fe60000000f00 */
[----:B------:R-:W-:Y:S01]  /*14e40*/  FADD.FTZ R4, R175, R2 ;  /* 0x00000002af047221 */ /* 0x000fe20000010000 */
[----:B------:R-:W-:Y:S04]  /*14e50*/  HMMA.16816.F32 R128, R160, R6, R128 ;  /* 0x00000006a080723c */ /* 0x000fe80000001880 */
[----:B------:R-:W-:Y:S02]  /*14e60*/  FADD.FTZ R2, R201, R0 ;  /* 0x00000000c9027221 */ /* 0x000fe40000010000 */
[----:B------:R-:W-:Y:S02]  /*14e70*/  FADD.FTZ R0, R168, R4 ;  /* 0x00000004a8007221 */ /* 0x000fe40000010000 */
[----:B------:R-:W-:Y:S04]  /*14e80*/  FADD.FTZ R2, R200, R2 ;  /* 0x00000002c8027221 */ /* 0x000fe80000010000 */
[----:B------:R-:W-:Y:S02]  /*14e90*/  FADD.FTZ R0, R139, R0 ;  /* 0x000000008b007221 */ /* 0x000fe40000010000 */
[----:B------:R-:W-:Y:S02]  /*14ea0*/  FADD.FTZ R2, R170, R2 ;  /* 0x00000002aa027221 */ /* 0x000fe40000010000 */
[----:B------:R-:W-:Y:S01]  /*14eb0*/  FADD.FTZ R0, R134, R0 ;  /* 0x0000000086007221 */ /* 0x000fe20000010000 */
[----:B------:R-:W-:Y:S01]  /*14ec0*/  MOV R134, R3 ;  /* 0x0000000300867202 */ /* 0x000fe20000000f00 */
[----:B------:R-:W-:Y:S02]  /*14ed0*/  FADD.FTZ R208, R169, R2 ;  /* 0x00000002a9d07221 */ /* 0x000fe40000010000 */
[----:B------:R-:W-:Y:S01]  /*14ee0*/  FADD.FTZ R207, R133, R0 ;  /* 0x0000000085cf7221 */ /* 0x000fe20000010000 */
[----:B------:R-:W-:Y:S01]  /*14ef0*/  MOV R133, R132 ;  /* 0x0000008400857202 */ /* 0x000fe20000000f00 */
[----:B------:R-:W-:-:S05]  /*14f00*/  @P0 BRA `(.L_x_710) ;  /* 0xffffd89000000947 */ /* 0x000fca000383ffff */
.L_x_701:
[----:B------:R-:W-:Y:S01]  /*14f10*/  IMAD.MOV.U32 R0, RZ, RZ, c[0x0][0x2c4] ;  /* 0x0000b100ff007624 */ /* 0x000fe200078e00ff */
[----:B------:R-:W-:Y:S01]  /*14f20*/  IADD3 R2, R212, 0x1, -R213 ;  /* 0x00000001d4027810 */ /* 0x000fe20007ffe8d5 */
[----:B------:R-:W-:-:S03]  /*14f30*/  IMAD.MOV.U32 R4, RZ, RZ, c[0x0][0x32c] ;  /* 0x0000cb00ff047624 */ /* 0x000fc600078e00ff */
[----:B------:R-:W-:Y:S02]  /*14f40*/  ISETP.NE.AND P1, PT, R0, 0x1, PT ;  /* 0x000000010000780c */ /* 0x000fe40003f25270 */
[----:B------:R-:W-:Y:S02]  /*14f50*/  IADD3 R0, R225, 0x7f, RZ ;  /* 0x0000007fe1007810 */ /* 0x000fe40007ffe0ff */
[----:B------:R-:W-:-:S09]  /*14f60*/  ISETP.GE.AND P0, PT, R4, 0x1, PT ;  /* 0x000000010400780c */ /* 0x000fd20003f06270 */
[----:B------:R-:W-:-:S05]  /*14f70*/  @P1 IMAD.HI.U32 R3, R0, c[0x0][0x2c8], RZ ;  /* 0x0000b20000031a27 */ /* 0x000fca00078e00ff */
[----:B------:R-:W-:-:S05]  /*14f80*/  @P1 SHF.R.U32.HI R0, RZ, c[0x0][0x2cc], R3 ;  /* 0x0000b300ff001a19 */ /* 0x000fca0000011603 */
        /* <DEDUP_REMOVED lines=13> */
.L_x_713:
[----:B------:R-:W-:-:S04]  /*15060*/  MOV R3, c[0x0][0x32c] ;  /* 0x0000cb0000037a02 */ /* 0x000fc80000000f00 */
[----:B------:R-:W-:-:S13]  /*15070*/  ISETP.NE.AND P0, PT, R3, 0x1, PT ;  /* 0x000000010300780c */ /* 0x000fda0003f05270 */
[----:B------:R-:W-:-:S05]  /*15080*/  @P0 IMAD.HI.U32 R3, R0, c[0x0][0x330], RZ ;  /* 0x0000cc0000030a27 */ /* 0x000fca00078e00ff */
[----:B------:R-:W-:Y:S02]  /*15090*/  @P0 SHF.R.U32.HI R0, RZ, c[0x0][0x334], R3 ;  /* 0x0000cd00ff000a19 */ /* 0x000fe40000011603 */
.L_x_714:
[----:B------:R-:W-:Y:S05]  /*150a0*/  BSYNC B0 ;  /* 0x0000000000007941 */ /* 0x000fea0003800000 */
.L_x_712:
[----:B------:R-:W-:-:S05]  /*150b0*/  IMAD R0, R0, c[0x0][0x32c], RZ ;  /* 0x0000cb0000007a24 */ /* 0x000fca00078e02ff */
[----:B------:R-:W-:-:S04]  /*150c0*/  IMNMX R2, R2, R0, !PT ;  /* 0x0000000002027217 */ /* 0x000fc80007800200 */
.L_x_711:
[----:B------:R-:W-:-:S04]  /*150d0*/  IADD3 R2, R2, 0x1f, RZ ;  /* 0x0000001f02027810 */ /* 0x000fc80007ffe0ff */
        /* <DEDUP_REMOVED lines=9> */
.L_x_716:
[----:B------:R-:W-:Y:S01]  /*15170*/  ISETP.GT.AND P1, PT, R209, R197, PT ;  /* 0x000000c5d100720c */ /* 0x000fe20003f24270 */
[----:B------:R-:W-:Y:S04]  /*15180*/  DEPBAR.LE SB0, 0x0 ;  /* 0x000080000000791a */ /* 0x000fe80000000000 */
[----:B------:R-:W-:Y:S01]  /*15190*/  WARPSYNC 0xffffffff ;  /* 0xffffffff00007948 */ /* 0x000fe20003800000 */
[----:B------:R-:W-:Y:S01]  /*151a0*/  BAR.SYNC.DEFER_BLOCKING 0x0 ;  /* 0x0000000000007b1d */ /* 0x000fe20000010000 */
[----:B------:R-:W-:Y:S02]  /*151b0*/  IADD3 R195, R197, -0x1, RZ ;  /* 0xffffffffc5c37810 */ /* 0x000fe40007ffe0ff */
[----:B------:R-:W-:Y:S04]  /*151c0*/  LOP3.LUT P3, RZ, R215, 0x1, RZ, 0xc0, !PT ;  /* 0x00000001d7ff7812 */ /* 0x000fe8000786c0ff */
[----:B------:R-:W-:Y:S01]  /*151d0*/  @!P1 SHF.R.S32.HI R0, RZ, 0x1f, R197 ;  /* 0x0000001fff009819 */ /* 0x000fe200000114c5 */
[C---:B------:R-:W-:Y:S04]  /*151e0*/  @!P1 IMAD.WIDE.U32 R2, R197.reuse, c[0x0][0x208], RZ ;  /* 0x00008200c5029a25 */ /* 0x040fe800078e00ff */
[----:B------:R-:W-:Y:S04]  /*151f0*/  @!P1 IMAD R0, R0, c[0x0][0x208], RZ ;  /* 0x0000820000009a24 */ /* 0x000fe800078e02ff */
[----:B------:R-:W-:Y:S05]  /*15200*/  @!P1 IMAD R0, R197, c[0x0][0x20c], R0 ;  /* 0x00008300c5009a24 */ /* 0x000fea00078e0200 */
[----:B------:R-:W-:Y:S02]  /*15210*/  @!P1 IADD3 R0, R3, R0, RZ ;  /* 0x0000000003009210 */ /* 0x000fe40007ffe0ff */
[C---:B------:R-:W-:Y:S01]  /*15220*/  @!P1 LEA R3, P0, R2.reuse, R222, 0x5 ;  /* 0x000000de02039211 */ /* 0x040fe200078028ff */
[----:B------:R-:W-:Y:S03]  /*15230*/  LDSM.16.M88.4 R16, [R183] ;  /* 0x00000000b710783b */ /* 0x000fe60000000200 */
[----:B------:R-:W-:Y:S02]  /*15240*/  @!P1 LEA.HI.X R6, R2, R224, R0, 0x5, P0 ;  /* 0x000000e002069211 */ /* 0x000fe400000f2c00 */
[----:B------:R-:W-:Y:S03]  /*15250*/  ISETP.GT.AND P0, PT, R197, R209, PT ;  /* 0x000000d1c500720c */ /* 0x000fe60003f04270 */
[----:B------:R-:W1:Y:S08]  /*15260*/  LDSM.16.M88.4 R8, [R178] ;  /* 0x00000000b208783b */ /* 0x000e700000000200 */
[----:B------:R-:W2:Y:S02]  /*15270*/  LDSM.16.M88.4 R160, [R178+0x800] ;  /* 0x00080000b2a0783b */ /* 0x000ea40000000200 */
[----:B------:R-:W-:Y:S01]  /*15280*/  @P0 SHF.R.S32.HI R0, RZ, 0x1f, R195 ;  /* 0x0000001fff000819 */ /* 0x000fe200000114c3 */
[C---:B------:R-:W-:Y:S04]  /*15290*/  @P0 IMAD.WIDE.U32 R4, R195.reuse, c[0x0][0x1e0], RZ ;  /* 0x00007800c3040a25 */ /* 0x040fe800078e00ff */
[----:B------:R-:W-:Y:S01]  /*152a0*/  @P0 IMAD R0, R0, c[0x0][0x1e0], RZ ;  /* 0x0000780000000a24 */ /* 0x000fe200078e02ff */
[----:B------:R-:W-:Y:S03]  /*152b0*/  LDSM.16.M88.4 R164, [R184] ;  /* 0x00000000b8a4783b */ /* 0x000fe60000000200 */
[----:B------:R-:W-:Y:S05]  /*152c0*/  @P0 IMAD R0, R195, c[0x0][0x1e4], R0 ;  /* 0x00007900c3000a24 */ /* 0x000fea00078e0200 */
[----:B------:R-:W-:Y:S01]  /*152d0*/  @P0 IADD3 R2, R5, R0, RZ ;  /* 0x0000000005020210 */ /* 0x000fe20007ffe0ff */
[----:B------:R-:W3:Y:S01]  /*152e0*/  LDSM.16.M88.4 R168, [R187] ;  /* 0x00000000bba8783b */ /* 0x000ee20000000200 */
[C---:B------:R-:W-:Y:S04]  /*152f0*/  @P0 LEA R0, P2, R4.reuse, R220, 0x5 ;  /* 0x000000dc04000211 */ /* 0x040fe800078428ff */
[----:B------:R-:W-:Y:S02]  /*15300*/  @P0 LEA.HI.X R4, R4, R219, R2, 0x5, P2 ;  /* 0x000000db04040211 */ /* 0x000fe400010f2c02 */
[C---:B------:R-:W-:Y:S01]  /*15310*/  @!P1 LEA R2, P2, R3.reuse, c[0x0][0x1f8], 0x1 ;  /* 0x00007e0003029a11 */ /* 0x040fe200078408ff */
[----:B------:R-:W4:Y:S03]  /*15320*/  LDSM.16.M88.4 R172, [R189] ;  /* 0x00000000bdac783b */ /* 0x000f260000000200 */
[----:B------:R-:W-:Y:S02]  /*15330*/  @!P1 LEA.HI.X R3, R3, c[0x0][0x1fc], R6, 0x1, P2 ;  /* 0x00007f0003039a11 */ /* 0x000fe400010f0c06 */
[C---:B------:R-:W-:Y:S03]  /*15340*/  @P0 LEA R198, P2, R0.reuse, c[0x0][0x1c8], 0x1 ;  /* 0x0000720000c60a11 */ /* 0x040fe600078408ff */
[----:B------:R-:W-:Y:S01]  /*15350*/  @!PT LDS RZ, [RZ] ;  /* 0x00000000fffff984 */ /* 0x000fe20000000800 */
[----:B------:R-:W-:Y:S01]  /*15360*/  @!PT LDS RZ, [RZ] ;  /* 0x00000000fffff984 */ /* 0x000fe20000000800 */
[----:B------:R-:W-:Y:S01]  /*15370*/  @!PT LDS RZ, [RZ] ;  /* 0x00000000fffff984 */ /* 0x000fe20000000800 */
[----:B------:R5:W-:Y:S01]  /*15380*/  @!P1 LDGSTS.E.BYPASS.LTC128B.128 [R196+0x8080], [R2.64], !P3 ;  /* 0x0808000002c49fae */ /* 0x000be2000d901d46 */
[----:B------:R-:W-:Y:S02]  /*15390*/  @P0 LEA.HI.X R199, R0, c[0x0][0x1cc], R4, 0x1, P2 ;  /* 0x0000730000c70a11 */ /* 0x000fe400010f0c04 */
[C---:B-1----:R-:W-:Y:S05]  /*153a0*/  HMMA.16816.F32 R4, R16.reuse, R8, RZ ;  /* 0x000000081004723c */ /* 0x042fea00000018ff */
[----:B------:R5:W-:Y:S03]  /*153b0*/  @!P1 LDGSTS.E.BYPASS.LTC128B.128 [R196+0x9080], [R2.64+0x80], !P6 ;  /* 0x0908008002c49fae */ /* 0x000be6000f101d46 */
[C---:B------:R-:W-:Y:S05]  /*153c0*/  HMMA.16816.F32 R8, R16.reuse, R10, RZ ;  /* 0x0000000a1008723c */ /* 0x040fea00000018ff */
[----:B------:R5:W-:Y:S03]  /*153d0*/  @!P1 LDGSTS.E.BYPASS.LTC128B.128 [R196+0xa080], [R2.64+0x100], !P5 ;  /* 0x0a08010002c49fae */ /* 0x000be6000e901d46 */
[C---:B--2---:R-:W-:Y:S05]  /*153e0*/  HMMA.16816.F32 R12, R16.reuse, R160, RZ ;  /* 0x000000a0100c723c */ /* 0x044fea00000018ff */
[----:B------:R5:W-:Y:S03]  /*153f0*/  @!P1 LDGSTS.E.BYPASS.LTC128B.128 [R196+0xb080], [R2.64+0x180], !P4 ;  /* 0x0b08018002c49fae */ /* 0x000be6000e101d46 */
[----:B------:R-:W-:Y:S05]  /*15400*/  HMMA.16816.F32 R16, R16, R162, RZ ;  /* 0x000000a21010723c */ /* 0x000fea00000018ff */
[----:B------:R-:W-:Y:S03]  /*15410*/  LDSM.16.M88.4 R160, [R186] ;  /* 0x00000000baa0783b */ /* 0x000fe60000000200 */
[C---:B---3--:R-:W-:Y:S05]  /*15420*/  HMMA.16816.F32 R4, R164.reuse, R168, R4 ;  /* 0x000000a8a404723c */ /* 0x048fea0000001804 */
[----:B------:R-:W0:Y:S03]  /*15430*/  LDGDEPBAR ;  /* 0x00000000000079af */ /* 0x000e260000000000 */
[C---:B------:R-:W-:Y:S05]  /*15440*/  HMMA.16816.F32 R8, R164.reuse, R170, R8 ;  /* 0x000000aaa408723c */ /* 0x040fea0000001808 */
[----:B------:R-:W1:Y:S03]  /*15450*/  LDSM.16.M88.4 R168, [R177] ;  /* 0x00000000b1a8783b */ /* 0x000e660000000200 */
[C---:B----4-:R-:W-:Y:S08]  /*15460*/  HMMA.16816.F32 R12, R164.reuse, R172, R12 ;  /* 0x000000aca40c723c */ /* 0x050ff0000000180c */
[----:B------:R-:W-:Y:S01]  /*15470*/  HMMA.16816.F32 R16, R164, R174, R16 ;  /* 0x000000aea410723c */ /* 0x000fe20000001810 */
[----:B------:R-:W2:Y:S08]  /*15480*/  LDSM.16.M88.4 R164, [R177+0x800] ;  /* 0x00080000b1a4783b */ /* 0x000eb00000000200 */
[----:B------:R-:W-:Y:S01]  /*15490*/  LDSM.16.M88.4 R172, [R176+-0x3000] ;  /* 0xffd00000b0ac783b */ /* 0x000fe20000000200 */
[C---:B-1----:R-:W-:Y:S08]  /*154a0*/  HMMA.16816.F32 R4, R160.reuse, R168, R4 ;  /* 0x000000a8a004723c */ /* 0x042ff00000001804 */
[C---:B------:R-:W-:Y:S01]  /*154b0*/  HMMA.16816.F32 R8, R160.reuse, R170, R8 ;  /* 0x000000aaa008723c */ /* 0x040fe20000001808 */
[----:B------:R-:W1:Y:S07]  /*154c0*/  LDSM.16.M88.4 R168, [R185] ;  /* 0x00000000b9a8783b */ /* 0x000e6e0000000200 */
[C---:B--2---:R-:W-:Y:S08]  /*154d0*/  HMMA.16816.F32 R12, R160.reuse, R164, R12 ;  /* 0x000000a4a00c723c */ /* 0x044ff0000000180c */
[----:B------:R-:W-:Y:S01]  /*154e0*/  HMMA.16816.F32 R16, R160, R166, R16 ;  /* 0x000000a6a010723c */ /* 0x000fe20000001810 */
[----:B------:R-:W2:Y:S08]  /*154f0*/  LDSM.16.M88.4 R160, [R176+-0x2800] ;  /* 0xffd80000b0a0783b */ /* 0x000eb00000000200 */
[----:B------:R-:W-:Y:S01]  /*15500*/  LDSM.16.M88.4 R164, [R183+0x4000] ;  /* 0x00400000b7a4783b */ /* 0x000fe20000000200 */
[C---:B-1----:R-:W-:Y:S08]  /*15510*/  HMMA.16816.F32 R4, R168.reuse, R172, R4 ;  /* 0x000000aca804723c */ /* 0x042ff00000001804 */
[C---:B------:R-:W-:Y:S01]  /*15520*/  HMMA.16816.F32 R8, R168.reuse, R174, R8 ;  /* 0x000000aea808723c */ /* 0x040fe20000001808 */
[----:B------:R-:W1:Y:S07]  /*15530*/  LDSM.16.M88.4 R172, [R178+0x1000] ;  /* 0x00100000b2ac783b */ /* 0x000e6e0000000200 */
[C---:B--2---:R-:W-:Y:S08]  /*15540*/  HMMA.16816.F32 R12, R168.reuse, R160, R12 ;  /* 0x000000a0a80c723c */ /* 0x044ff0000000180c */
[----:B------:R-:W-:Y:S01]  /*15550*/  HMMA.16816.F32 R16, R168, R162, R16 ;  /* 0x000000a2a810723c */ /* 0x000fe20000001810 */
[----:B------:R-:W2:Y:S08]  /*15560*/  LDSM.16.M88.4 R160, [R178+0x1800] ;  /* 0x00180000b2a0783b */ /* 0x000eb00000000200 */
[----:B------:R-:W-:Y:S01]  /*15570*/  LDSM.16.M88.4 R168, [R184+0x4000] ;  /* 0x00400000b8a8783b */ /* 0x000fe20000000200 */
[C---:B-1----:R-:W-:Y:S08]  /*15580*/  HMMA.16816.F32 R4, R164.reuse, R172, R4 ;  /* 0x000000aca404723c */ /* 0x042ff00000001804 */
[C---:B------:R-:W-:Y:S01]  /*15590*/  HMMA.16816.F32 R8, R164.reuse, R174, R8 ;  /* 0x000000aea408723c */ /* 0x040fe20000001808 */
[----:B------:R-:W1:Y:S07]  /*155a0*/  LDSM.16.M88.4 R172, [R191] ;  /* 0x00000000bfac783b */ /* 0x000e6e0000000200 */
[C---:B--2---:R-:W-:Y:S08]  /*155b0*/  HMMA.16816.F32 R12, R164.reuse, R160, R12 ;  /* 0x000000a0a40c723c */ /* 0x044ff0000000180c */
[----:B------:R-:W-:Y:S01]  /*155c0*/  HMMA.16816.F32 R16, R164, R162, R16 ;  /* 0x000000a2a410723c */ /* 0x000fe20000001810 */
[----:B------:R-:W2:Y:S08]  /*155d0*/  LDSM.16.M88.4 R160, [R190] ;  /* 0x00000000bea0783b */ /* 0x000eb00000000200 */
        /* <DEDUP_REMOVED lines=10> */
[----:B------:R-:W1:Y:S07]  /*15680*/  LDSM.16.M88.4 R172, [R176+-0x2000] ;  /* 0xffe00000b0ac783b */ /* 0x000e6e0000000200 */
        /* <DEDUP_REMOVED lines=58> */
[----:B------:R-:W2:Y:S01]  /*15a30*/  LDSM.16.M88.4 R160, [R176+0x800] ;  /* 0x00080000b0a0783b */ /* 0x000ea20000000200 */
[----:B------:R-:W-:Y:S07]  /*15a40*/  DEPBAR.LE SB0, 0x0 ;  /* 0x000080000000791a */ /* 0x000fee0000000000 */
[----:B------:R-:W-:Y:S01]  /*15a50*/  BAR.SYNC.DEFER_BLOCKING 0x0 ;  /* 0x0000000000007b1d */ /* 0x000fe20000010000 */
[C---:B-1----:R-:W-:Y:S08]  /*15a60*/  HMMA.16816.F32 R4, R168.reuse, R172, R4 ;  /* 0x000000aca804723c */ /* 0x042ff00000001804 */
[C---:B------:R-:W-:Y:S08]  /*15a70*/  HMMA.16816.F32 R8, R168.reuse, R174, R8 ;  /* 0x000000aea808723c */ /* 0x040ff00000001808 */
[C---:B--2---:R-:W-:Y:S08]  /*15a80*/  HMMA.16816.F32 R12, R168.reuse, R160, R12 ;  /* 0x000000a0a80c723c */ /* 0x044ff0000000180c */
[----:B------:R-:W-:Y:S01]  /*15a90*/  HMMA.16816.F32 R16, R168, R162, R16 ;  /* 0x000000a2a810723c */ /* 0x000fe20000001810 */
[----:B------:R-:W-:Y:S01]  /*15aa0*/  @!PT LDS RZ, [RZ] ;  /* 0x00000000fffff984 */ /* 0x000fe20000000800 */
[----:B------:R-:W-:Y:S01]  /*15ab0*/  @!PT LDS RZ, [RZ] ;  /* 0x00000000fffff984 */ /* 0x000fe20000000800 */
[----:B------:R-:W-:Y:S01]  /*15ac0*/  @!PT LDS RZ, [RZ] ;  /* 0x00000000fffff984 */ /* 0x000fe20000000800 */
[----:B------:R1:W-:Y:S03]  /*15ad0*/  @P0 LDGSTS.E.BYPASS.LTC128B.128 [R196+0xc080], [R198.64], !P3 ;  /* 0x0c080000c6c40fae */ /* 0x0003e6000d901d46 */
[----:B------:R-:W-:Y:S04]  /*15ae0*/  FMUL.FTZ R0, R4, c[0x0][0x320] ;  /* 0x0000c80004007a20 */ /* 0x000fe80000410000 */
[----:B------:R2:W-:Y:S01]  /*15af0*/  MUFU.TANH R167, R0 ;  /* 0x0000000000a77308 */ /* 0x0005e20000002400 */
[----:B------:R1:W-:Y:S08]  /*15b00*/  @P0 LDGSTS.E.BYPASS.LTC128B.128 [R196+0xd080], [R198.64+0x80], !P6 ;  /* 0x0d080080c6c40fae */ /* 0x0003f0000f101d46 */
[----:B------:R1:W-:Y:S07]  /*15b10*/  @P0 LDGSTS.E.BYPASS.LTC128B.128 [R196+0xe080], [R198.64+0x100], !P5 ;  /* 0x0e080100c6c40fae */ /* 0x0003ee000e901d46 */
[----:B-----5:R-:W-:Y:S01]  /*15b20*/  FMUL.FTZ R2, R18, c[0x0][0x320] ;  /* 0x0000c80012027a20 */ /* 0x020fe20000410000 */
[----:B------:R1:W-:Y:S01]  /*15b30*/  @P0 LDGSTS.E.BYPASS.LTC128B.128 [R196+0xf080], [R198.64+0x180], !P4 ;  /* 0x0f080180c6c40fae */ /* 0x0003e2000e101d46 */
[----:B------:R-:W-:Y:S02]  /*15b40*/  ISETP.GT.AND P0, PT, R197, R211, PT ;  /* 0x000000d3c500720c */ /* 0x000fe40003f04270 */
[----:B------:R-:W-:Y:S01]  /*15b50*/  MUFU.TANH R135, R2 ;  /* 0x0000000200877308 */ /* 0x000fe20000002400 */
[----:B------:R-:W-:Y:S01]  /*15b60*/  MOV R197, R195 ;  /* 0x000000c300c57202 */ /* 0x000fe20000000f00 */
[----:B--2---:R-:W-:Y:S03]  /*15b70*/  FMUL.FTZ R0, R5, c[0x0][0x320] ;  /* 0x0000c80005007a20 */ /* 0x004fe60000410000 */
[----:B------:R-:W-:Y:S05]  /*15b80*/  LDSM.16.MT88.4 R160, [R180] ;  /* 0x00000000b4a0783b */ /* 0x000fea0000004200 */
[----:B------:R2:W-:Y:S03]  /*15b90*/  MUFU.TANH R165, R0 ;  /* 0x0000000000a57308 */ /* 0x0005e60000002400 */
[----:B------:R-:W0:Y:S01]  /*15ba0*/  LDGDEPBAR ;  /* 0x00000000000079af */ /* 0x000e220000000000 */
[----:B--2---:R-:W-:Y:S06]  /*15bb0*/  FMUL.FTZ R0, R6, c[0x0][0x320] ;  /* 0x0000c80006007a20 */ /* 0x004fec0000410000 */
        /* <DEDUP_REMOVED lines=19> */
[----:B--2---:R-:W-:Y:S02]  /*15cf0*/  FMUL.FTZ R0, R15, c[0x0][0x320] ;  /* 0x0000c8000f007a20 */ /* 0x004fe40000410000 */
[----:B------:R-:W-:Y:S06]  /*15d00*/  LDSM.16.MT88.4 R12, [R179] ;  /* 0x00000000b30c783b */ /* 0x000fec0000004200 */
        /* <DEDUP_REMOVED lines=32> */
[----:B------:R-:W-:Y:S02]  /*15f10*/  FMUL.FTZ R0, R2, c[0x0][0x2d0] ;  /* 0x0000b40002007a20 */ /* 0x000fe40000410000 */
[----:B------:R1:W-:Y:S01]  /*15f20*/  MUFU.EX2 R203, R4 ;  /* 0x0000000400cb7308 */ /* 0x0003e20000000800 */
[----:B------:R-:W-:Y:S04]  /*15f30*/  FMUL.FTZ R133, R3, c[0x0][0x2d0] ;  /* 0x0000b40003857a20 */ /* 0x000fe80000410000 */
[--C-:B------:R-:W-:Y:S05]  /*15f40*/  FFMA.FTZ R135, R135, c[0x0][0x2d0], -R133.reuse ;  /* 0x0000b40087877a23 */ /* 0x100fea0000010885 */
[----:B------:R2:W3:Y:S10]  /*15f50*/  MUFU.EX2 R2, R0 ;  /* 0x0000000000027308 */ /* 0x0004f40000000800 */
[----:B------:R-:W-:Y:S01]  /*15f60*/  MUFU.EX2 R135, R135 ;  /* 0x0000008700877308 */ /* 0x000fe20000000800 */
[----:B-1----:R-:W-:Y:S09]  /*15f70*/  FFMA.FTZ R4, R165, c[0x0][0x2d0], -R170 ;  /* 0x0000b400a5047a23 */ /* 0x002ff200000108aa */
[----:B------:R1:W-:Y:S01]  /*15f80*/  MUFU.EX2 R202, R4 ;  /* 0x0000000400ca7308 */ /* 0x0003e20000000800 */
[----:B--2---:R-:W-:Y:S02]  /*15f90*/  FADD.FTZ R0, -R3, R134 ;  /* 0x0000008603007221 */ /* 0x004fe40000010100 */
[----:B---3--:R-:W-:Y:S02]  /*15fa0*/  FMUL.FTZ R5, R2, R141 ;  /* 0x0000008d02057220 */ /* 0x008fe40000410000 */
[----:B------:R-:W-:Y:S02]  /*15fb0*/  FMUL.FTZ R0, R0, c[0x0][0x2d0] ;  /* 0x0000b40000007a20 */ /* 0x000fe40000410000 */
[C---:B------:R-:W-:Y:S02]  /*15fc0*/  FMUL.FTZ R9, R2.reuse, R145 ;  /* 0x0000009102097220 */ /* 0x040fe40000410000 */
[C---:B------:R-:W-:Y:S02]  /*15fd0*/  FMUL.FTZ R16, R2.reuse, R152 ;  /* 0x0000009802107220 */ /* 0x040fe40000410000 */
[----:B------:R-:W2:Y:S01]  /*15fe0*/  MUFU.EX2 R0, R0 ;  /* 0x0000000000007308 */ /* 0x000ea20000000800 */
[C---:B------:R-:W-:Y:S02]  /*15ff0*/  FMUL.FTZ R17, R2.reuse, R153 ;  /* 0x0000009902117220 */ /* 0x040fe40000410000 */
[C---:B------:R-:W-:Y:S02]  /*16000*/  FMUL.FTZ R20, R2.reuse, R20 ;  /* 0x0000001402147220 */ /* 0x040fe40000410000 */
[C---:B------:R-:W-:Y:S02]  /*16010*/  FMUL.FTZ R21, R2.reuse, R21 ;  /* 0x0000001502157220 */ /* 0x040fe40000410000 */
[C---:B------:R-:W-:Y:S02]  /*16020*/  FMUL.FTZ R24, R2.reuse, R24 ;  /* 0x0000001802187220 */ /* 0x040fe40000410000 */
[----:B------:R-:W-:Y:S02]  /*16030*/  FMUL.FTZ R25, R2, R25 ;  /* 0x0000001902197220 */ /* 0x000fe40000410000 */
[--C-:B-1----:R-:W-:Y:S02]  /*16040*/  FFMA.FTZ R4, R164, c[0x0][0x2d0], -R170.reuse ;  /* 0x0000b400a4047a23 */ /* 0x102fe400000108aa */
[C---:B------:R-:W-:Y:S02]  /*16050*/  FMUL.FTZ R28, R2.reuse, R28 ;  /* 0x0000001c021c7220 */ /* 0x040fe40000410000 */
[----:B------:R1:W-:Y:S01]  /*16060*/  MUFU.EX2 R201, R4 ;  /* 0x0000000400c97308 */ /* 0x0003e20000000800 */
[C---:B------:R-:W-:Y:S02]  /*16070*/  FMUL.FTZ R29, R2.reuse, R29 ;  /* 0x0000001d021d7220 */ /* 0x040fe40000410000 */
[C---:B------:R-:W-:Y:S02]  /*16080*/  FMUL.FTZ R32, R2.reuse, R32 ;  /* 0x0000002002207220 */ /* 0x040fe40000410000 */
[C---:B------:R-:W-:Y:S02]  /*16090*/  FMUL.FTZ R33, R2.reuse, R33 ;  /* 0x0000002102217220 */ /* 0x040fe40000410000 */
[----:B------:R-:W-:Y:S02]  /*160a0*/  FMUL.FTZ R36, R2, R36 ;  /* 0x0000002402247220 */ /* 0x000fe40000410000 */
[C---:B--2---:R-:W-:Y:S02]  /*160b0*/  FMUL.FTZ R10, R0.reuse, R146 ;  /* 0x00000092000a7220 */ /* 0x044fe40000410000 */
[C---:B------:R-:W-:Y:S02]  /*160c0*/  FMUL.FTZ R11, R0.reuse, R147 ;  /* 0x00000093000b7220 */ /* 0x040fe40000410000 */
[C---:B------:R-:W-:Y:S02]  /*160d0*/  FMUL.FTZ R18, R0.reuse, R154 ;  /* 0x0000009a00127220 */ /* 0x040fe40000410000 */
[C---:B------:R-:W-:Y:S02]  /*160e0*/  FMUL.FTZ R19, R0.reuse, R155 ;  /* 0x0000009b00137220 */ /* 0x040fe40000410000 */
[C---:B------:R-:W-:Y:S01]  /*160f0*/  FMUL.FTZ R22, R0.reuse, R22 ;  /* 0x0000001600167220 */ /* 0x040fe20000410000 */
[----:B------:R-:W-:Y:S01]  /*16100*/  LDSM.16.MT88.4 R152, [R180+0x800] ;  /* 0x00080000b498783b */ /* 0x000fe20000004200 */
[C---:B------:R-:W-:Y:S02]  /*16110*/  FMUL.FTZ R23, R0.reuse, R23 ;  /* 0x0000001700177220 */ /* 0x040fe40000410000 */
[C---:B------:R-:W-:Y:S02]  /*16120*/  FMUL.FTZ R26, R0.reuse, R26 ;  /* 0x0000001a001a7220 */ /* 0x040fe40000410000 */
[----:B------:R-:W-:Y:S02]  /*16130*/  FMUL.FTZ R27, R0, R27 ;  /* 0x0000001b001b7220 */ /* 0x000fe40000410000 */
[--C-:B-1----:R-:W-:Y:S02]  /*16140*/  FFMA.FTZ R4, R6, c[0x0][0x2d0], -R170.reuse ;  /* 0x0000b40006047a23 */ /* 0x102fe400000108aa */
[C---:B------:R-:W-:Y:S02]  /*16150*/  FMUL.FTZ R6, R0.reuse, R142 ;  /* 0x0000008e00067220 */ /* 0x040fe40000410000 */
[----:B------:R-:W1:Y:S01]  /*16160*/  MUFU.EX2 R200, R4 ;  /* 0x0000000400c87308 */ /* 0x000e620000000800 */
[C---:B------:R-:W-:Y:S02]  /*16170*/  FMUL.FTZ R30, R0.reuse, R30 ;  /* 0x0000001e001e7220 */ /* 0x040fe40000410000 */
[C---:B------:R-:W-:Y:S02]  /*16180*/  FMUL.FTZ R31, R0.reuse, R31 ;  /* 0x0000001f001f7220 */ /* 0x040fe40000410000 */
[C---:B------:R-:W-:Y:S02]  /*16190*/  FMUL.FTZ R34, R0.reuse, R34 ;  /* 0x0000002200227220 */ /* 0x040fe40000410000 */
[----:B------:R-:W-:Y:S02]  /*161a0*/  FMUL.FTZ R35, R0, R35 ;  /* 0x0000002300237220 */ /* 0x000fe40000410000 */
[----:B------:R-:W-:Y:S02]  /*161b0*/  FMUL.FTZ R37, R2, R37 ;  /* 0x0000002502257220 */ /* 0x000fe40000410000 */
[C---:B------:R-:W-:Y:S02]  /*161c0*/  FMUL.FTZ R38, R0.reuse, R38 ;  /* 0x0000002600267220 */ /* 0x040fe40000410000 */
[----:B------:R-:W-:Y:S02]  /*161d0*/  FMUL.FTZ R39, R0, R39 ;  /* 0x0000002700277220 */ /* 0x000fe40000410000 */
[C---:B------:R-:W-:Y:S02]  /*161e0*/  FMUL.FTZ R40, R2.reuse, R40 ;  /* 0x0000002802287220 */ /* 0x040fe40000410000 */
[----:B------:R-:W-:Y:S02]  /*161f0*/  FMUL.FTZ R41, R2, R41 ;  /* 0x0000002902297220 */ /* 0x000fe40000410000 */
[C---:B------:R-:W-:Y:S02]  /*16200*/  FMUL.FTZ R42, R0.reuse, R42 ;  /* 0x0000002a002a7220 */ /* 0x040fe40000410000 */
[----:B------:R-:W-:Y:S02]  /*16210*/  FMUL.FTZ R43, R0, R43 ;  /* 0x0000002b002b7220 */ /* 0x000fe40000410000 */
[----:B------:R-:W-:Y:S01]  /*16220*/  FMUL.FTZ R44, R2, R44 ;  /* 0x0000002c022c7220 */ /* 0x000fe20000410000 */
[----:B-1----:R-:W-:Y:S01]  /*16230*/  F2FP.PACK_AB R142, R200, R201 ;  /* 0x000000c9c88e723e */ /* 0x002fe200000000ff */
[--C-:B------:R-:W-:Y:S02]  /*16240*/  FFMA.FTZ R4, R172, c[0x0][0x2d0], -R133.reuse ;  /* 0x0000b400ac047a23 */ /* 0x100fe40000010885 */
[----:B------:R-:W-:Y:S02]  /*16250*/  FMUL.FTZ R45, R2, R45 ;  /* 0x0000002d022d7220 */ /* 0x000fe40000410000 */
[----:B------:R1:W-:Y:S01]  /*16260*/  MUFU.EX2 R174, R4 ;  /* 0x0000000400ae7308 */ /* 0x0003e20000000800 */
[C---:B------:R-:W-:Y:S02]  /*16270*/  FMUL.FTZ R46, R0.reuse, R46 ;  /* 0x0000002e002e7220 */ /* 0x040fe40000410000 */
[----:B------:R-:W-:Y:S02]  /*16280*/  FMUL.FTZ R47, R0, R47 ;  /* 0x0000002f002f7220 */ /* 0x000fe40000410000 */
        /* <DEDUP_REMOVED lines=10> */
[--C-:B-1----:R-:W-:Y:S02]  /*16330*/  FFMA.FTZ R4, R166, c[0x0][0x2d0], -R133.reuse ;  /* 0x0000b400a6047a23 */ /* 0x102fe40000010885 */
[----:B------:R-:W-:Y:S01]  /*16340*/  LDSM.16.MT88.4 R164, [R182+0x800] ;  /* 0x00080000b6a4783b */ /* 0x000fe20000004200 */
[C---:B------:R-:W-:Y:S01]  /*16350*/  FMUL.FTZ R58, R0.reuse, R58 ;  /* 0x0000003a003a7220 */ /* 0x040fe20000410000 */
[----:B------:R-:W1:Y:S01]  /*16360*/  MUFU.EX2 R173, R4 ;  /* 0x0000000400ad7308 */ /* 0x000e620000000800 */
        /* <DEDUP_REMOVED lines=11> */
[C---:B------:R-:W-:Y:S01]  /*16420*/  FMUL.FTZ R70, R0.reuse, R70 ;  /* 0x0000004600467220 */ /* 0x040fe20000410000 */
[----:B-1----:R-:W-:Y:S01]  /*16430*/  F2FP.PACK_AB R141, R173, R174 ;  /* 0x000000aead8d723e */ /* 0x002fe200000000ff */
[--C-:B------:R-:W-:Y:S02]  /*16440*/  FFMA.FTZ R4, R7, c[0x0][0x2d0], -R133.reuse ;  /* 0x0000b40007047a23 */ /* 0x100fe40000010885 */
[C---:B------:R-:W-:Y:S02]  /*16450*/  FMUL.FTZ R7, R0.reuse, R143 ;  /* 0x0000008f00077220 */ /* 0x040fe40000410000 */
[----:B------:R1:W-:Y:S01]  /*16460*/  MUFU.EX2 R172, R4 ;  /* 0x0000000400ac7308 */ /* 0x0003e20000000800 */
        /* <DEDUP_REMOVED lines=11> */
[----:B------:R-:W-:Y:S02]  /*16520*/  FMUL.FTZ R82, R0, R82 ;  /* 0x0000005200527220 */ /* 0x000fe40000410000 */
[----:B-1----:R-:W-:Y:S02]  /*16530*/  FFMA.FTZ R4, R8, c[0x0][0x2d0], -R133 ;  /* 0x0000b40008047a23 */ /* 0x002fe40000010885 */
[----:B------:R-:W-:Y:S02]  /*16540*/  FMUL.FTZ R8, R2, R144 ;  /* 0x0000009002087220 */ /* 0x000fe40000410000 */
[----:B------:R1:W2:Y:S01]  /*16550*/  MUFU.EX2 R171, R4 ;  /* 0x0000000400ab7308 */ /* 0x0002a20000000800 */
[----:B------:R-:W3:Y:S01]  /*16560*/  LDSM.16.MT88.4 R144, [R182] ;  /* 0x00000000b690783b */ /* 0x000ee20000004200 */
        /* <DEDUP_REMOVED lines=10> */
[C---:B------:R-:W-:Y:S02]  /*16610*/  FMUL.FTZ R93, R2.reuse, R93 ;  /* 0x0000005d025d7220 */ /* 0x040fe40000410000 */
[----:B-1----:R-:W-:Y:S01]  /*16620*/  FMUL.FTZ R4, R2, R140 ;  /* 0x0000008c02047220 */ /* 0x002fe20000410000 */
[----:B------:R-:W-:Y:S01]  /*16630*/  F2FP.PACK_AB R140, R202, R203 ;  /* 0x000000cbca8c723e */ /* 0x000fe200000000ff */
[C---:B------:R-:W-:Y:S01]  /*16640*/  FMUL.FTZ R94, R0.reuse, R94 ;  /* 0x0000005e005e7220 */ /* 0x040fe20000410000 */
[----:B--2---:R-:W-:Y:S01]  /*16650*/  F2FP.PACK_AB R143, R171, R172 ;  /* 0x000000acab8f723e */ /* 0x004fe200000000ff */
[----:B------:R-:W-:Y:S02]  /*16660*/  FMUL.FTZ R95, R0, R95 ;  /* 0x0000005f005f7220 */ /* 0x000fe40000410000 */
[C---:B------:R-:W-:Y:S02]  /*16670*/  FMUL.FTZ R96, R2.reuse, R96 ;  /* 0x0000006002607220 */ /* 0x040fe40000410000 */
[----:B------:R-:W-:Y:S02]  /*16680*/  FMUL.FTZ R97, R2, R97 ;  /* 0x0000006102617220 */ /* 0x000fe40000410000 */
[C---:B------:R-:W-:Y:S05]  /*16690*/  HMMA.16816.F32 R4, R140.reuse, R12, R4 ;  /* 0x0000000c8c04723c */ /* 0x040fea0000001804 */
[----:B------:R-:W-:Y:S02]  /*166a0*/  FMUL.FTZ R98, R0, R98 ;  /* 0x0000006200627220 */ /* 0x000fe40000410000 */
[C---:B------:R-:W-:Y:S01]  /*166b0*/  FMUL.FTZ R12, R2.reuse, R148 ;  /* 0x00000094020c7220 */ /* 0x040fe20000410000 */
[C---:B------:R-:W-:Y:S04]  /*166c0*/  HMMA.16816.F32 R8, R140.reuse, R14, R8 ;  /* 0x0000000e8c08723c */ /* 0x040fe80000001808 */
[----:B------:R-:W-:Y:S02]  /*166d0*/  FMUL.FTZ R13, R2, R149 ;  /* 0x00000095020d7220 */ /* 0x000fe40000410000 */
[C---:B------:R-:W-:Y:S02]  /*166e0*/  FMUL.FTZ R99, R0.reuse, R99 ;  /* 0x0000006300637220 */ /* 0x040fe40000410000 */
[C---:B------:R-:W-:Y:S04]  /*166f0*/  FMUL.FTZ R14, R0.reuse, R150 ;  /* 0x00000096000e7220 */ /* 0x040fe80000410000 */
[----:B------:R-:W-:Y:S02]  /*16700*/  FMUL.FTZ R15, R0, R151 ;  /* 0x00000097000f7220 */ /* 0x000fe40000410000 */
[----:B------:R-:W1:Y:S01]  /*16710*/  LDSM.16.MT88.4 R148, [R181] ;  /* 0x00000000b594783b */ /* 0x000e620000004200 */
[C---:B------:R-:W-:Y:S02]  /*16720*/  FMUL.FTZ R100, R2.reuse, R100 ;  /* 0x0000006402647220 */ /* 0x040fe40000410000 */
[----:B------:R-:W-:Y:S02]  /*16730*/  FMUL.FTZ R101, R2, R101 ;  /* 0x0000006502657220 */ /* 0x000fe40000410000 */
[C---:B------:R-:W-:Y:S03]  /*16740*/  HMMA.16816.F32 R12, R140.reuse, R160, R12 ;  /* 0x000000a08c0c723c */ /* 0x040fe6000000180c */
[C---:B------:R-:W-:Y:S02]  /*16750*/  FMUL.FTZ R102, R0.reuse, R102 ;  /* 0x0000006600667220 */ /* 0x040fe40000410000 */
[----:B------:R-:W-:Y:S02]  /*16760*/  FMUL.FTZ R103, R0, R103 ;  /* 0x0000006700677220 */ /* 0x000fe40000410000 */
[C---:B------:R-:W-:Y:S01]  /*16770*/  FMUL.FTZ R104, R2.reuse, R104 ;  /* 0x0000006802687220 */ /* 0x040fe20000410000 */
[C---:B------:R-:W-:Y:S04]  /*16780*/  HMMA.16816.F32 R16, R140.reuse, R162, R16 ;  /* 0x000000a28c10723c */ /* 0x040fe80000001810 */
[----:B------:R-:W-:Y:S02]  /*16790*/  FMUL.FTZ R105, R2, R105 ;  /* 0x0000006902697220 */ /* 0x000fe40000410000 */
[C---:B------:R-:W-:Y:S02]  /*167a0*/  FMUL.FTZ R106, R0.reuse, R106 ;  /* 0x0000006a006a7220 */ /* 0x040fe40000410000 */
[C---:B---3--:R-:W-:Y:S04]  /*167b0*/  HMMA.16816.F32 R20, R140.reuse, R144, R20 ;  /* 0x000000908c14723c */ /* 0x048fe80000001814 */
[----:B------:R-:W-:Y:S02]  /*167c0*/  FMUL.FTZ R107, R0, R107 ;  /* 0x0000006b006b7220 */ /* 0x000fe40000410000 */
[C---:B------:R-:W-:Y:S02]  /*167d0*/  FMUL.FTZ R108, R2.reuse, R108 ;  /* 0x0000006c026c7220 */ /* 0x040fe40000410000 */
        /* <DEDUP_REMOVED lines=34> */
[----:B------:R-:W-:Y:S02]  /*16a00*/  FFMA.FTZ R134, R168, c[0x0][0x2d0], -R170 ;  /* 0x0000b400a8867a23 */ /* 0x000fe400000108aa */
[----:B------:R-:W-:Y:S02]  /*16a10*/  FFMA.FTZ R2, R2, R208, R203 ;  /* 0x000000d002027223 */ /* 0x000fe400000100cb */
[----:B------:R3:W-:Y:S01]  /*16a20*/  MUFU.EX2 R199, R134 ;  /* 0x0000008600c77308 */ /* 0x0007e20000000800 */
[----:B------:R-:W-:Y:S03]  /*16a30*/  FFMA.FTZ R0, R0, R207, R174 ;  /* 0x000000cf00007223 */ /* 0x000fe600000100ae */
[----:B------:R-:W-:Y:S02]  /*16a40*/  FADD.FTZ R2, R202, R2 ;  /* 0x00000002ca027221 */ /* 0x000fe40000010000 */
[----:B------:R-:W-:Y:S02]  /*16a50*/  FADD.FTZ R0, R173, R0 ;  /* 0x00000000ad007221 */ /* 0x000fe40000010000 */
[----:B------:R-:W-:Y:S02]  /*16a60*/  FADD.FTZ R2, R201, R2 ;  /* 0x00000002c9027221 */ /* 0x000fe40000010000 */
[----:B------:R-:W-:Y:S02]  /*16a70*/  FADD.FTZ R0, R172, R0 ;  /* 0x00000000ac007221 */ /* 0x000fe40000010000 */
[----:B------:R-:W-:Y:S01]  /*16a80*/  FADD.FTZ R2, R200, R2 ;  /* 0x00000002c8027221 */ /* 0x000fe20000010000 */
[C---:B--2---:R-:W-:Y:S03]  /*16a90*/  HMMA.16816.F32 R52, R140.reuse, R144, R52 ;  /* 0x000000908c34723c */ /* 0x044fe60000001834 */
[----:B------:R-:W-:Y:S05]  /*16aa0*/  FADD.FTZ R0, R171, R0 ;  /* 0x00000000ab007221 */ /* 0x000fea0000010000 */
[C---:B------:R-:W-:Y:S01]  /*16ab0*/  HMMA.16816.F32 R56, R140.reuse, R146, R56 ;  /* 0x000000928c38723c */ /* 0x040fe20000001838 */
[----:B------:R-:W2:Y:S03]  /*16ac0*/  LDSM.16.MT88.4 R144, [R179+0x2000] ;  /* 0x00200000b390783b */ /* 0x000ea60000004200 */
[--C-:B---3--:R-:W-:Y:S04]  /*16ad0*/  FFMA.FTZ R134, R169, c[0x0][0x2d0], -R170.reuse ;  /* 0x0000b400a9867a23 */ /* 0x108fe800000108aa */
[----:B------:R-:W3:Y:S01]  /*16ae0*/  MUFU.EX2 R198, R134 ;  /* 0x0000008600c67308 */ /* 0x000ee20000000800 */
[C---:B-1----:R-:W-:Y:S08]  /*16af0*/  HMMA.16816.F32 R60, R140.reuse, R148, R60 ;  /* 0x000000948c3c723c */ /* 0x042ff0000000183c */
[C---:B------:R-:W-:Y:S01]  /*16b00*/  HMMA.16816.F32 R64, R140.reuse, R150, R64 ;  /* 0x000000968c40723c */ /* 0x040fe20000001840 */
[----:B------:R-:W1:Y:S03]  /*16b10*/  LDSM.16.MT88.4 R148, [R180+0x2000] ;  /* 0x00200000b494783b */ /* 0x000e660000004200 */
[----:B---3--:R-:W-:Y:S01]  /*16b20*/  F2FP.PACK_AB R160, R198, R199 ;  /* 0x000000c7c6a0723e */ /* 0x008fe200000000ff */
[--C-:B------:R-:W-:Y:S04]  /*16b30*/  FFMA.FTZ R134, R175, c[0x0][0x2d0], -R133.reuse ;  /* 0x0000b400af867a23 */ /* 0x100fe80000010885 */
[----:B------:R3:W-:Y:S01]  /*16b40*/  MUFU.EX2 R169, R134 ;  /* 0x0000008600a97308 */ /* 0x0007e20000000800 */
[C---:B--2---:R-:W-:Y:S08]  /*16b50*/  HMMA.16816.F32 R68, R140.reuse, R144, R68 ;  /* 0x000000908c44723c */ /* 0x044ff00000001844 */
[C---:B------:R-:W-:Y:S01]  /*16b60*/  HMMA.16816.F32 R72, R140.reuse, R146, R72 ;  /* 0x000000928c48723c */ /* 0x040fe20000001848 */
[----:B------:R-:W2:Y:S07]  /*16b70*/  LDSM.16.MT88.4 R144, [R182+0x2000] ;  /* 0x00200000b690783b */ /* 0x000eae0000004200 */
[C---:B-1----:R-:W-:Y:S04]  /*16b80*/  HMMA.16816.F32 R76, R140.reuse, R148, R76 ;  /* 0x000000948c4c723c */ /* 0x042fe8000000184c */
[--C-:B---3--:R-:W-:Y:S02]  /*16b90*/  FFMA.FTZ R134, R204, c[0x0][0x2d0], -R133.reuse ;  /* 0x0000b400cc867a23 */ /* 0x108fe40000010885 */
[----:B------:R-:W-:Y:S02]  /*16ba0*/  FFMA.FTZ R133, R139, c[0x0][0x2d0], -R133 ;  /* 0x0000b4008b857a23 */ /* 0x000fe40000010885 */
[----:B------:R-:W1:Y:S01]  /*16bb0*/  MUFU.EX2 R168, R134 ;  /* 0x0000008600a87308 */ /* 0x000e620000000800 */
[C---:B------:R-:W-:Y:S01]  /*16bc0*/  HMMA.16816.F32 R80, R140.reuse, R150, R80 ;  /* 0x000000968c50723c */ /* 0x040fe20000001850 */
[----:B------:R-:W3:Y:S08]  /*16bd0*/  LDSM.16.MT88.4 R148, [R181+0x2000] ;  /* 0x00200000b594783b */ /* 0x000ef00000004200 */
[----:B------:R-:W4:Y:S01]  /*16be0*/  MUFU.EX2 R133, R133 ;  /* 0x0000008500857308 */ /* 0x000f220000000800 */
[C---:B--2---:R-:W-:Y:S03]  /*16bf0*/  HMMA.16816.F32 R84, R140.reuse, R144, R84 ;  /* 0x000000908c54723c */ /* 0x044fe60000001854 */
[----:B-1----:R-:W-:Y:S01]  /*16c00*/  F2FP.PACK_AB R161, R168, R169 ;  /* 0x000000a9a8a1723e */ /* 0x002fe200000000ff */
[--C-:B------:R-:W-:Y:S04]  /*16c10*/  FFMA.FTZ R134, R205, c[0x0][0x2d0], -R170.reuse ;  /* 0x0000b400cd867a23 */ /* 0x100fe800000108aa */
[C---:B------:R-:W-:Y:S01]  /*16c20*/  HMMA.16816.F32 R88, R140.reuse, R146, R88 ;  /* 0x000000928c58723c */ /* 0x040fe20000001858 */
[----:B------:R-:W1:Y:S01]  /*16c30*/  LDSM.16.MT88.4 R144, [R179+0x3000] ;  /* 0x00300000b390783b */ /* 0x000e620000004200 */
[----:B------:R2:W-:Y:S02]  /*16c40*/  MUFU.EX2 R175, R134 ;  /* 0x0000008600af7308 */ /* 0x0005e40000000800 */
[----:B----4-:R-:W-:Y:S04]  /*16c50*/  F2FP.PACK_AB R163, R133, R135 ;  /* 0x0000008785a3723e */ /* 0x010fe800000000ff */
[C---:B---3--:R-:W-:Y:S08]  /*16c60*/  HMMA.16816.F32 R92, R140.reuse, R148, R92 ;  /* 0x000000948c5c723c */ /* 0x048ff0000000185c */
[C---:B------:R-:W-:Y:S01]  /*16c70*/  HMMA.16816.F32 R96, R140.reuse, R150, R96 ;  /* 0x000000968c60723c */ /* 0x040fe20000001860 */
[----:B------:R-:W3:Y:S03]  /*16c80*/  LDSM.16.MT88.4 R148, [R180+0x3000] ;  /* 0x00300000b494783b */ /* 0x000ee60000004200 */
[----:B--2---:R-:W-:Y:S06]  /*16c90*/  FFMA.FTZ R134, R206, c[0x0][0x2d0], -R170 ;  /* 0x0000b400ce867a23 */ /* 0x004fec00000108aa */
[----:B------:R-:W2:Y:S01]  /*16ca0*/  MUFU.EX2 R134, R134 ;  /* 0x0000008600867308 */ /* 0x000ea20000000800 */
[C---:B-1----:R-:W-:Y:S08]  /*16cb0*/  HMMA.16816.F32 R100, R140.reuse, R144, R100 ;  /* 0x000000908c64723c */ /* 0x042ff00000001864 */
[C---:B------:R-:W-:Y:S01]  /*16cc0*/  HMMA.16816.F32 R104, R140.reuse, R146, R104 ;  /* 0x000000928c68723c */ /* 0x040fe20000001868 */
[----:B------:R-:W1:Y:S03]  /*16cd0*/  LDSM.16.MT88.4 R144, [R182+0x3000] ;  /* 0x00300000b690783b */ /* 0x000e660000004200 */
[----:B--2---:R-:W-:Y:S04]  /*16ce0*/  F2FP.PACK_AB R162, R134, R175 ;  /* 0x000000af86a2723e */ /* 0x004fe800000000ff */
[C---:B---3--:R-:W-:Y:S08]  /*16cf0*/  HMMA.16816.F32 R108, R140.reuse, R148, R108 ;  /* 0x000000948c6c723c */ /* 0x048ff0000000186c */
[C---:B------:R-:W-:Y:S01]  /*16d00*/  HMMA.16816.F32 R112, R140.reuse, R150, R112 ;  /* 0x000000968c70723c */ /* 0x040fe20000001870 */
[----:B------:R-:W2:Y:S07]  /*16d10*/  LDSM.16.MT88.4 R148, [R181+0x3000] ;  /* 0x00300000b594783b */ /* 0x000eae0000004200 */
[C---:B-1----:R-:W-:Y:S08]  /*16d20*/  HMMA.16816.F32 R116, R140.reuse, R144, R116 ;  /* 0x000000908c74723c */ /* 0x042ff00000001874 */
[C---:B------:R-:W-:Y:S01]  /*16d30*/  HMMA.16816.F32 R120, R140.reuse, R146, R120 ;  /* 0x000000928c78723c */ /* 0x040fe20000001878 */
[----:B------:R-:W1:Y:S07]  /*16d40*/  LDSM.16.MT88.4 R144, [R179+0x800] ;  /* 0x00080000b390783b */ /* 0x000e6e0000004200 */
[C---:B--2---:R-:W-:Y:S08]  /*16d50*/  HMMA.16816.F32 R124, R140.reuse, R148, R124 ;  /* 0x000000948c7c723c */ /* 0x044ff0000000187c */
[----:B------:R-:W-:Y:S08]  /*16d60*/  HMMA.16816.F32 R128, R140, R150, R128 ;  /* 0x000000968c80723c */ /* 0x000ff00000001880 */
[C---:B-1----:R-:W-:Y:S01]  /*16d70*/  HMMA.16816.F32 R140, R160.reuse, R144, R4 ;  /* 0x00000090a08c723c */ /* 0x042fe20000001804 */
        /* <DEDUP_REMOVED lines=39> */
[-C--:B------:R-:W-:Y:S01]  /*16ff0*/  MOV R8, R3.reuse ;  /* 0x0000000300087202 */ /* 0x080fe20000000f00 */
[C---:B------:R-:W-:Y:S08]  /*17000*/  HMMA.16816.F32 R112, R160.reuse, R10, R112 ;  /* 0x0000000aa070723c */ /* 0x040ff00000001870 */
[C---:B---3--:R-:W-:Y:S08]  /*17010*/  HMMA.16816.F32 R116, R160.reuse, R12, R116 ;  /* 0x0000000ca074723c */ /* 0x048ff00000001874 */
[C---:B------:R-:W-:Y:S08]  /*17020*/  HMMA.16816.F32 R120, R160.reuse, R14, R120 ;  /* 0x0000000ea078723c */ /* 0x040ff00000001878 */
[C---:B-1----:R-:W-:Y:S07]  /*17030*/  HMMA.16816.F32 R124, R160.reuse, R4, R124 ;  /* 0x00000004a07c723c */ /* 0x042fee000000187c */
        /* <DEDUP_REMOVED lines=9> */
[----:B------:R-:W-:Y:S01]  /*170d0*/  FADD.FTZ R207, R133, R0 ;  /* 0x0000000085cf7221 */ /* 0x000fe20000010000 */
[----:B------:R-:W-:Y:S01]  /*170e0*/  MOV R133, R132 ;  /* 0x0000008400857202 */ /* 0x000fe20000000f00 */
[----:B------:R-:W-:-:S05]  /*170f0*/  @P0 BRA `(.L_x_716) ;  /* 0xffffe07000000947 */ /* 0x000fca000383ffff */
.L_x_715:
[----:B------:R-:W-:-:S13]  /*17100*/  ISETP.GE.AND P0, PT, R195, R209, PT ;  /* 0x000000d1c300720c */ /* 0x000fda0003f06270 */
[----:B------:R-:W-:Y:S05]  /*17110*/  @!P0 BRA `(.L_x_717) ;  /* 0x0000278000008947 */ /* 0x000fea0003800000 */
[----:B------:R-:W-:Y:S02]  /*17120*/  MOV R134, R8 ;  /* 0x0000000800867202 */ /* 0x000fe40000000f00 */
[----:B------:R-:W-:Y:S02]  /*17130*/  MOV R133, R132 ;  /* 0x0000008400857202 */ /* 0x000fe40000000f00 */
.L_x_726:
[----:B------:R-:W-:Y:S04]  /*17140*/  DEPBAR.LE SB0, 0x0 ;  /* 0x000080000000791a */ /* 0x000fe80000000000 */
[----:B------:R-:W-:Y:S01]  /*17150*/  WARPSYNC 0xffffffff ;  /* 0xffffffff00007948 */ /* 0x000fe20003800000 */
[----:B------:R-:W-:Y:S01]  /*17160*/  BAR.SYNC.DEFER_BLOCKING 0x0 ;  /* 0x0000000000007b1d */ /* 0x000fe20000010000 */
[----:B------:R-:W-:Y:S01]  /*17170*/  SHF.R.S32.HI R0, RZ, 0x1f, R195 ;  /* 0x0000001fff007819 */ /* 0x000fe200000114c3 */
[----:B------:R-:W-:Y:S01]  /*17180*/  IMAD.WIDE.U32 R2, R195, c[0x0][0x208], RZ ;  /* 0x00008200c3027a25 */ /* 0x000fe200078e00ff */
[----:B------:R-:W-:Y:S02]  /*17190*/  LOP3.LUT P2, RZ, R215, 0x1, RZ, 0xc0, !PT ;  /* 0x00000001d7ff7812 */ /* 0x000fe4000784c0ff */
[----:B------:R-:W-:Y:S01]  /*171a0*/  MOV R197, c[0x0][0x2c4] ;  /* 0x0000b10000c57a02 */ /* 0x000fe20000000f00 */
[----:B------:R-:W-:Y:S03]  /*171b0*/  IMAD R0, R0, c[0x0][0x208], RZ ;  /* 0x0000820000007a24 */ /* 0x000fe600078e02ff */
[----:B------:R-:W-:Y:S01]  /*171c0*/  ISETP.NE.AND P3, PT, R197, 0x1, PT ;  /* 0x00000001c500780c */ /* 0x000fe20003f65270 */
[----:B------:R-:W-:Y:S01]  /*171d0*/  IMAD R4, R195, c[0x0][0x20c], R0 ;  /* 0x00008300c3047a24 */ /* 0x000fe200078e0200 */
[C---:B------:R-:W-:Y:S01]  /*171e0*/  LEA R0, P0, R2.reuse, R222, 0x5 ;  /* 0x000000de02007211 */ /* 0x040fe200078028ff */
[----:B------:R-:W-:Y:S03]  /*171f0*/  IMAD.MOV.U32 R197, RZ, RZ, c[0x0][0x32c] ;  /* 0x0000cb00ffc57624 */ /* 0x000fe600078e00ff */
[----:B------:R-:W-:Y:S04]  /*17200*/  IADD3 R3, R3, R4, RZ ;  /* 0x0000000403037210 */ /* 0x000fe80007ffe0ff */
[----:B------:R-:W-:Y:S02]  /*17210*/  LEA.HI.X R3, R2, R224, R3, 0x5, P0 ;  /* 0x000000e002037211 */ /* 0x000fe400000f2c03 */
[C---:B------:R-:W-:Y:S01]  /*17220*/  LEA R2, P0, R0.reuse, c[0x0][0x1f8], 0x1 ;  /* 0x00007e0000027a11 */ /* 0x040fe200078008ff */
[----:B------:R-:W-:Y:S03]  /*17230*/  LDSM.16.M88.4 R16, [R183] ;  /* 0x00000000b710783b */ /* 0x000fe60000000200 */
[----:B------:R-:W-:Y:S01]  /*17240*/  LEA.HI.X R3, R0, c[0x0][0x1fc], R3, 0x1, P0 ;  /* 0x00007f0000037a11 */ /* 0x000fe200000f0c03 */
        /* <DEDUP_REMOVED lines=9> */
[----:B------:R-:W-:Y:S02]  /*172e0*/  @P0 IMAD R6, R4, c[0x0][0x1e0], RZ ;  /* 0x0000780004060a24 */ /* 0x000fe400078e02ff */
[C---:B------:R-:W-:Y:S04]  /*172f0*/  @P0 IMAD.WIDE.U32 R4, R0.reuse, c[0x0][0x1e0], RZ ;  /* 0x0000780000040a25 */ /* 0x040fe800078e00ff */
[----:B------:R-:W-:Y:S05]  /*17300*/  @P0 IMAD R0, R0, c[0x0][0x1e4], R6 ;  /* 0x0000790000000a24 */ /* 0x000fea00078e0206 */
[----:B------:R-:W-:Y:S02]  /*17310*/  @P0 IADD3 R5, R5, R0, RZ ;  /* 0x0000000005050210 */ /* 0x000fe40007ffe0ff */
[C---:B------:R-:W-:Y:S04]  /*17320*/  @P0 LEA R0, P1, R4.reuse, R220, 0x5 ;  /* 0x000000dc04000211 */ /* 0x040fe800078228ff */
[----:B------:R-:W-:Y:S02]  /*17330*/  @P0 LEA.HI.X R4, R4, R219, R5, 0x5, P1 ;  /* 0x000000db04040211 */ /* 0x000fe400008f2c05 */
[C---:B------:R-:W-:Y:S04]  /*17340*/  @P0 LEA R198, P1, R0.reuse, c[0x0][0x1c8], 0x1 ;  /* 0x0000720000c60a11 */ /* 0x040fe800078208ff */
[----:B------:R-:W-:Y:S02]  /*17350*/  @P0 LEA.HI.X R199, R0, c[0x0][0x1cc], R4, 0x1, P1 ;  /* 0x0000730000c70a11 */ /* 0x000fe400008f0c04 */
[C---:B-1----:R-:W-:Y:S08]  /*17360*/  HMMA.16816.F32 R4, R16.reuse, R8, RZ ;  /* 0x000000081004723c */ /* 0x042ff000000018ff */
[C---:B------:R-:W-:Y:S08]  /*17370*/  HMMA.16816.F32 R8, R16.reuse, R10, RZ ;  /* 0x0000000a1008723c */ /* 0x040ff000000018ff */
[C---:B--2---:R-:W-:Y:S08]  /*17380*/  HMMA.16816.F32 R12, R16.reuse, R160, RZ ;  /* 0x000000a0100c723c */ /* 0x044ff000000018ff */
[----:B------:R-:W-:Y:S01]  /*17390*/  HMMA.16816.F32 R16, R16, R162, RZ ;  /* 0x000000a21010723c */ /* 0x000fe200000018ff */
[----:B------:R-:W1:Y:S05]  /*173a0*/  LDSM.16.M88.4 R160, [R189] ;  /* 0x00000000bda0783b */ /* 0x000e6a0000000200 */
[----:B------:R-:W-:Y:S01]  /*173b0*/  @!PT LDS RZ, [RZ] ;  /* 0x00000000fffff984 */ /* 0x000fe20000000800 */
[----:B------:R-:W-:Y:S01]  /*173c0*/  @!PT LDS RZ, [RZ] ;  /* 0x00000000fffff984 */ /* 0x000fe20000000800 */
[----:B------:R-:W-:Y:S01]  /*173d0*/  @!PT LDS RZ, [RZ] ;  /* 0x00000000fffff984 */ /* 0x000fe20000000800 */
[----:B------:R2:W-:Y:S02]  /*173e0*/  LDGSTS.E.BYPASS.LTC128B.128 [R218+0x8080], [R2.64], !P2 ;  /* 0x0808000002da7fae */ /* 0x0005e4000d101d46 */
[C---:B---3--:R-:W-:Y:S03]  /*173f0*/  HMMA.16816.F32 R4, R164.reuse, R168, R4 ;  /* 0x000000a8a404723c */ /* 0x048fe60000001804 */
[----:B------:R2:W-:Y:S05]  /*17400*/  LDGSTS.E.BYPASS.LTC128B.128 [R218+0x9080], [R2.64+0x80], !P6 ;  /* 0x0908008002da7fae */ /* 0x0005ea000f101d46 */
[C---:B------:R-:W-:Y:S01]  /*17410*/  HMMA.16816.F32 R8, R164.reuse, R170, R8 ;  /* 0x000000aaa408723c */ /* 0x040fe20000001808 */
[----:B------:R2:W-:Y:S05]  /*17420*/  LDGSTS.E.BYPASS.LTC128B.128 [R218+0xa080], [R2.64+0x100], !P5 ;  /* 0x0a08010002da7fae */ /* 0x0005ea000e901d46 */
[----:B------:R2:W-:Y:S05]  /*17430*/  LDGSTS.E.BYPASS.LTC128B.128 [R218+0xb080], [R2.64+0x180], !P4 ;  /* 0x0b08018002da7fae */ /* 0x0005ea000e101d46 */
[----:B------:R-:W-:Y:S05]  /*17440*/  LDSM.16.M88.4 R168, [R186] ;  /* 0x00000000baa8783b */ /* 0x000fea0000000200 */
[----:B------:R-:W3:Y:S05]  /*17450*/  LDSM.16.M88.4 R172, [R177] ;  /* 0x00000000b1ac783b */ /* 0x000eea0000000200 */
[----:B------:R-:W0:Y:S01]  /*17460*/  LDGDEPBAR ;  /* 0x00000000000079af */ /* 0x000e220000000000 */
[C---:B-1----:R-:W-:Y:S08]  /*17470*/  HMMA.16816.F32 R12, R164.reuse, R160, R12 ;  /* 0x000000a0a40c723c */ /* 0x042ff0000000180c */
[----:B------:R-:W-:Y:S01]  /*17480*/  HMMA.16816.F32 R16, R164, R162, R16 ;  /* 0x000000a2a410723c */ /* 0x000fe20000001810 */
[----:B------:R-:W1:Y:S05]  /*17490*/  LDSM.16.M88.4 R160, [R177+0x800] ;  /* 0x00080000b1a0783b */ /* 0x000e6a0000000200 */
[----:B------:R-:W-:Y:S02]  /*174a0*/  LDSM.16.M88.4 R164, [R185] ;  /* 0x00000000b9a4783b */ /* 0x000fe40000000200 */
[C---:B---3--:R-:W-:Y:S08]  /*174b0*/  HMMA.16816.F32 R4, R168.reuse, R172, R4 ;  /* 0x000000aca804723c */ /* 0x048ff00000001804 */
[C---:B------:R-:W-:Y:S01]  /*174c0*/  HMMA.16816.F32 R8, R168.reuse, R174, R8 ;  /* 0x000000aea808723c */ /* 0x040fe20000001808 */
[----:B------:R-:W3:Y:S07]  /*174d0*/  LDSM.16.M88.4 R172, [R176+-0x3000] ;  /* 0xffd00000b0ac783b */ /* 0x000eee0000000200 */
[C---:B-1----:R-:W-:Y:S08]  /*174e0*/  HMMA.16816.F32 R12, R168.reuse, R160, R12 ;  /* 0x000000a0a80c723c */ /* 0x042ff0000000180c */
[----:B------:R-:W-:Y:S01]  /*174f0*/  HMMA.16816.F32 R16, R168, R162, R16 ;  /* 0x000000a2a810723c */ /* 0x000fe20000001810 */
[----:B------:R-:W1:Y:S05]  /*17500*/  LDSM.16.M88.4 R160, [R176+-0x2800] ;  /* 0xffd80000b0a0783b */ /* 0x000e6a0000000200 */
[----:B------:R-:W-:Y:S02]  /*17510*/  LDSM.16.M88.4 R168, [R183+0x4000] ;  /* 0x00400000b7a8783b */ /* 0x000fe40000000200 */
[C---:B---3--:R-:W-:Y:S08]  /*17520*/  HMMA.16816.F32 R4, R164.reuse, R172, R4 ;  /* 0x000000aca404723c */ /* 0x048ff00000001804 */
[C---:B------:R-:W-:Y:S01]  /*17530*/  HMMA.16816.F32 R8, R164.reuse, R174, R8 ;  /* 0x000000aea408723c */ /* 0x040fe20000001808 */
[----:B------:R-:W3:Y:S07]  /*17540*/  LDSM.16.M88.4 R172, [R178+0x1000] ;  /* 0x00100000b2ac783b */ /* 0x000eee0000000200 */
[C---:B-1----:R-:W-:Y:S08]  /*17550*/  HMMA.16816.F32 R12, R164.reuse, R160, R12 ;  /* 0x000000a0a40c723c */ /* 0x042ff0000000180c */
[----:B------:R-:W-:Y:S01]  /*17560*/  HMMA.16816.F32 R16, R164, R162, R16 ;  /* 0x000000a2a410723c */ /* 0x000fe20000001810 */
[----:B------:R-:W1:Y:S05]  /*17570*/  LDSM.16.M88.4 R160, [R178+0x1800] ;  /* 0x00180000b2a0783b */ /* 0x000e6a0000000200 */
[----:B------:R-:W-:Y:S02]  /*17580*/  LDSM.16.M88.4 R164, [R184+0x4000] ;  /* 0x00400000b8a4783b */ /* 0x000fe40000000200 */
[C---:B---3--:R-:W-:Y:S08]  /*17590*/  HMMA.16816.F32 R4, R168.reuse, R172, R4 ;  /* 0x000000aca804723c */ /* 0x048ff00000001804 */
[C---:B------:R-:W-:Y:S01]  /*175a0*/  HMMA.16816.F32 R8, R168.reuse, R174, R8 ;  /* 0x000000aea808723c */ /* 0x040fe20000001808 */
[----:B------:R-:W3:Y:S07]  /*175b0*/  LDSM.16.M88.4 R172, [R191] ;  /* 0x00000000bfac783b */ /* 0x000eee0000000200 */
[C---:B-1----:R-:W-:Y:S08]  /*175c0*/  HMMA.16816.F32 R12, R168.reuse, R160, R12 ;  /* 0x000000a0a80c723c */ /* 0x042ff0000000180c */
[----:B------:R-:W-:Y:S01]  /*175d0*/  HMMA.16816.F32 R16, R168, R162, R16 ;  /* 0x000000a2a810723c */ /* 0x000fe20000001810 */
[----:B------:R-:W1:Y:S05]  /*175e0*/  LDSM.16.M88.4 R160, [R190] ;  /* 0x00000000bea0783b */ /* 0x000e6a0000000200 */
        /* <DEDUP_REMOVED lines=69> */
[----:B------:R-:W1:Y:S01]  /*17a40*/  LDSM.16.M88.4 R160, [R176+0x800] ;  /* 0x00080000b0a0783b */ /* 0x000e620000000200 */
[----:B------:R-:W-:Y:S04]  /*17a50*/  DEPBAR.LE SB0, 0x0 ;  /* 0x000080000000791a */ /* 0x000fe80000000000 */
[----:B------:R-:W-:Y:S02]  /*17a60*/  BAR.SYNC.DEFER_BLOCKING 0x0 ;  /* 0x0000000000007b1d */ /* 0x000fe40000010000 */
[C---:B---3--:R-:W-:Y:S08]  /*17a70*/  HMMA.16816.F32 R4, R164.reuse, R172, R4 ;  /* 0x000000aca404723c */ /* 0x048ff00000001804 */
[C---:B------:R-:W-:Y:S08]  /*17a80*/  HMMA.16816.F32 R8, R164.reuse, R174, R8 ;  /* 0x000000aea408723c */ /* 0x040ff00000001808 */
[C---:B-1----:R-:W-:Y:S08]  /*17a90*/  HMMA.16816.F32 R12, R164.reuse, R160, R12 ;  /* 0x000000a0a40c723c */ /* 0x042ff0000000180c */
[----:B------:R-:W-:Y:S01]  /*17aa0*/  FMUL.FTZ R0, R4, c[0x0][0x320] ;  /* 0x0000c80004007a20 */ /* 0x000fe20000410000 */
[----:B------:R-:W-:Y:S03]  /*17ab0*/  HMMA.16816.F32 R16, R164, R162, R16 ;  /* 0x000000a2a410723c */ /* 0x000fe60000001810 */
[----:B------:R1:W3:Y:S01]  /*17ac0*/  MUFU.TANH R169, R0 ;  /* 0x0000000000a97308 */ /* 0x0002e20000002400 */
[----:B------:R-:W-:Y:S01]  /*17ad0*/  @!PT LDS RZ, [RZ] ;  /* 0x00000000fffff984 */ /* 0x000fe20000000800 */
[----:B------:R-:W-:Y:S01]  /*17ae0*/  @!PT LDS RZ, [RZ] ;  /* 0x00000000fffff984 */ /* 0x000fe20000000800 */
[----:B------:R-:W-:Y:S01]  /*17af0*/  @!PT LDS RZ, [RZ] ;  /* 0x00000000fffff984 */ /* 0x000fe20000000800 */
[----:B------:R4:W-:Y:S01]  /*17b00*/  @P0 LDGSTS.E.BYPASS.LTC128B.128 [R196+0xc080], [R198.64], !P2 ;  /* 0x0c080000c6c40fae */ /* 0x0009e2000d101d46 */
[----:B------:R-:W-:Y:S01]  /*17b10*/  IMAD.IADD R4, R226, 0x1, R225 ;  /* 0x00000001e2047824 */ /* 0x000fe200078e02e1 */
[----:B------:R-:W-:Y:S03]  /*17b20*/  ISETP.GE.AND P2, PT, R197, 0x1, PT ;  /* 0x00000001c500780c */ /* 0x000fe60003f46270 */
[----:B------:R4:W-:Y:S05]  /*17b30*/  @P0 LDGSTS.E.BYPASS.LTC128B.128 [R196+0xd080], [R198.64+0x80], !P6 ;  /* 0x0d080080c6c40fae */ /* 0x0009ea000f101d46 */
[----:B------:R4:W-:Y:S05]  /*17b40*/  @P0 LDGSTS.E.BYPASS.LTC128B.128 [R196+0xe080], [R198.64+0x100], !P5 ;  /* 0x0e080100c6c40fae */ /* 0x0009ea000e901d46 */
[----:B------:R4:W-:Y:S05]  /*17b50*/  @P0 LDGSTS.E.BYPASS.LTC128B.128 [R196+0xf080], [R198.64+0x180], !P4 ;  /* 0x0f080180c6c40fae */ /* 0x0009ea000e101d46 */
[----:B------:R-:W0:Y:S01]  /*17b60*/  LDGDEPBAR ;  /* 0x00000000000079af */ /* 0x000e220000000000 */
[----:B--2---:R-:W-:Y:S02]  /*17b70*/  FMUL.FTZ R2, R17, c[0x0][0x320] ;  /* 0x0000c80011027a20 */ /* 0x004fe40000410000 */
[----:B-1----:R-:W-:Y:S01]  /*17b80*/  FMUL.FTZ R0, R5, c[0x0][0x320] ;  /* 0x0000c80005007a20 */ /* 0x002fe20000410000 */
[----:B------:R-:W-:Y:S03]  /*17b90*/  SHF.L.U32 R5, R195, 0x5, RZ ;  /* 0x00000005c3057819 */ /* 0x000fe600000006ff */
[----:B------:R1:W2:Y:S02]  /*17ba0*/  MUFU.TANH R168, R0 ;  /* 0x0000000000a87308 */ /* 0x0002a40000002400 */
        /* <DEDUP_REMOVED lines=27> */
[----:B------:R-:W-:Y:S04]  /*17d60*/  FMUL.FTZ R0, R18, c[0x0][0x320] ;  /* 0x0000c80012007a20 */ /* 0x000fe80000410000 */
[----:B------:R5:W1:Y:S01]  /*17d70*/  MUFU.TANH R14, R0 ;  /* 0x00000000000e7308 */ /* 0x000a620000002400 */
[----:B------:R-:W1:Y:S01]  /*17d80*/  SHFL.IDX PT, R3, R4, RZ, 0x1c1f ;  /* 0x001c1fff04037589 */ /* 0x000e6200000e0000 */
[----:B-----5:R-:W-:Y:S04]  /*17d90*/  IADD3 R0, -R210, 0x1, -R5 ;  /* 0x00000001d2007810 */ /* 0x020fe80007ffe905 */
[----:B------:R-:W-:Y:S04]  /*17da0*/  IADD3 R0, -R213, R0, R212 ;  /* 0x00000000d5007210 */ /* 0x000fe80007ffe1d4 */
[C---:B------:R-:W-:Y:S02]  /*17db0*/  IADD3 R7, R0.reuse, c[0x0][0x328], RZ ;  /* 0x0000ca0000077a10 */ /* 0x040fe40007ffe0ff */
[----:B------:R-:W-:Y:S02]  /*17dc0*/  IADD3 R6, R0, UR4, RZ ;  /* 0x0000000400067c10 */ /* 0x000fe4000fffe0ff */
[----:B-1----:R-:W-:Y:S02]  /*17dd0*/  IADD3 R2, R7, R3, RZ ;  /* 0x0000000307027210 */ /* 0x002fe40007ffe0ff */
        /* <DEDUP_REMOVED lines=15> */
.L_x_720:
[----:B------:R-:W-:Y:S04]  /*17ed0*/  MOV R8, c[0x0][0x32c] ;  /* 0x0000cb0000087a02 */ /* 0x000fe80000000f00 */
[----:B------:R-:W-:Y:S11]  /*17ee0*/  ISETP.NE.AND P0, PT, R8, 0x1, PT ;  /* 0x000000010800780c */ /* 0x000ff60003f05270 */
[----:B------:R-:W-:Y:S02]  /*17ef0*/  @!UPT UIADD3 URZ, URZ, URZ, URZ ;  /* 0x0000003f3f3ff290 */ /* 0x000fe4000fffe03f */
[----:B------:R-:W-:Y:S05]  /*17f00*/  @P0 IMAD.HI.U32 R8, R3, c[0x0][0x330], RZ ;  /* 0x0000cc0003080a27 */ /* 0x000fea00078e00ff */
[----:B------:R-:W-:Y:S02]  /*17f10*/  @P0 SHF.R.U32.HI R3, RZ, c[0x0][0x334], R8 ;  /* 0x0000cd00ff030a19 */ /* 0x000fe40000011608 */
.L_x_721:
[----:B------:R-:W-:Y:S05]  /*17f20*/  BSYNC B0 ;  /* 0x0000000000007941 */ /* 0x000fea0003800000 */
.L_x_719:
[----:B------:R-:W-:Y:S04]  /*17f30*/  IMAD R3, R3, c[0x0][0x32c], -R5 ;  /* 0x0000cb0003037a24 */ /* 0x000fe800078e0a05 */
[----:B------:R-:W-:Y:S05]  /*17f40*/  IMAD.IADD R3, R3, 0x1, -R210 ;  /* 0x0000000103037824 */ /* 0x000fea00078e0ad2 */
[----:B------:R-:W-:Y:S02]  /*17f50*/  IADD3 R8, R3, c[0x0][0x32c], RZ ;  /* 0x0000cb0003087a10 */ /* 0x000fe40007ffe0ff */
[----:B------:R-:W-:Y:S02]  /*17f60*/  IMNMX R0, R0, R3, !PT ;  /* 0x0000000300007217 */ /* 0x000fe40007800200 */
[----:B------:R-:W-:Y:S02]  /*17f70*/  IMNMX R2, R2, R8, PT ;  /* 0x0000000802027217 */ /* 0x000fe40003800200 */
.L_x_718:
        /* <DEDUP_REMOVED lines=42> */
.L_x_724:
[----:B------:R-:W-:Y:S04]  /*18220*/  MOV R4, c[0x0][0x32c] ;  /* 0x0000cb0000047a02 */ /* 0x000fe80000000f00 */
[----:B------:R-:W-:Y:S11]  /*18230*/  ISETP.NE.AND P0, PT, R4, 0x1, PT ;  /* 0x000000010400780c */ /* 0x000ff60003f05270 */
[----:B------:R-:W-:Y:S02]  /*18240*/  @!UPT UIADD3 URZ, URZ, URZ, URZ ;  /* 0x0000003f3f3ff290 */ /* 0x000fe4000fffe03f */
[----:B------:R-:W-:Y:S05]  /*18250*/  @P0 IMAD.HI.U32 R4, R3, c[0x0][0x330], RZ ;  /* 0x0000cc0003040a27 */ /* 0x000fea00078e00ff */
[----:B------:R-:W-:Y:S02]  /*18260*/  @P0 SHF.R.U32.HI R3, RZ, c[0x0][0x334], R4 ;  /* 0x0000cd00ff030a19 */ /* 0x000fe40000011604 */
.L_x_725:
[----:B------:R-:W-:Y:S05]  /*18270*/  BSYNC B0 ;  /* 0x0000000000007941 */ /* 0x000fea0003800000 */
.L_x_723:
[----:B------:R-:W-:Y:S04]  /*18280*/  IMAD R5, R3, c[0x0][0x32c], -R5 ;  /* 0x0000cb0003057a24 */ /* 0x000fe800078e0a05 */
[----:B------:R-:W-:Y:S05]  /*18290*/  IMAD.IADD R3, R5, 0x1, -R210 ;  /* 0x0000000105037824 */ /* 0x000fea00078e0ad2 */
[----:B------:R-:W-:Y:S02]  /*182a0*/  IADD3 R4, R3, c[0x0][0x32c], RZ ;  /* 0x0000cb0003047a10 */ /* 0x000fe40007ffe0ff */
[----:B------:R-:W-:Y:S02]  /*182b0*/  IMNMX R0, R0, R3, !PT ;  /* 0x0000000300007217 */ /* 0x000fe40007800200 */
[----:B------:R-:W-:Y:S02]  /*182c0*/  IMNMX R2, R2, R4, PT ;  /* 0x0000000402027217 */ /* 0x000fe40003800200 */
.L_x_722:
[----:B------:R-:W-:Y:S01]  /*182d0*/  FMNMX.FTZ R3, R8, R133, !PT ;  /* 0x0000008508037209 */ /* 0x000fe20007810000 */
[----:B------:R-:W-:Y:S01]  /*182e0*/  LDSM.16.MT88.4 R164, [R180] ;  /* 0x00000000b4a4783b */ /* 0x000fe20000004200 */
        /* <DEDUP_REMOVED lines=27> */
[----:B------:R-:W-:Y:S04]  /*184a0*/  ISETP.GT.AND P0, PT, R0, 0x11, P1 ;  /* 0x000000110000780c */ /* 0x000fe80000f04270 */
[----:B------:R-:W-:Y:S02]  /*184b0*/  ISETP.LT.OR P0, PT, R2, 0x12, P0 ;  /* 0x000000120200780c */ /* 0x000fe40000701670 */
[----:B-1----:R-:W-:Y:S02]  /*184c0*/  FMNMX.FTZ R3, R3, R13, !PT ;  /* 0x0000000d03037209 */ /* 0x002fe40007810000 */
[----:B------:R-:W-:Y:S02]  /*184d0*/  FSEL R171, R15, -INF , !P0 ;  /* 0xff8000000fab7808 */ /* 0x000fe40004000000 */
[----:B------:R-:W-:Y:S04]  /*184e0*/  ISETP.GT.AND P0, PT, R0, 0x18, P1 ;  /* 0x000000180000780c */ /* 0x000fe80000f04270 */
[----:B------:R-:W-:Y:S04]  /*184f0*/  ISETP.LT.OR P0, PT, R2, 0x19, P0 ;  /* 0x000000190200780c */ /* 0x000fe80000701670 */
[----:B------:R-:W-:Y:S02]  /*18500*/  FSEL R172, R14, -INF , !P0 ;  /* 0xff8000000eac7808 */ /* 0x000fe40004000000 */
[----:B------:R-:W-:Y:S02]  /*18510*/  ISETP.GT.AND P0, PT, R0, 0x19, P1 ;  /* 0x000000190000780c */ /* 0x000fe40000f04270 */
[----:B------:R-:W-:Y:S02]  /*18520*/  FMNMX.FTZ R0, R170, R12, !PT ;  /* 0x0000000caa007209 */ /* 0x000fe40007810000 */
[----:B------:R-:W1:Y:S01]  /*18530*/  SHFL.BFLY PT, R12, R3, 0x1, 0x1f ;  /* 0x0c201f00030c7f89 */ /* 0x000e6200000e0000 */
[----:B------:R-:W-:Y:S02]  /*18540*/  ISETP.LT.OR P0, PT, R2, 0x1a, P0 ;  /* 0x0000001a0200780c */ /* 0x000fe40000701670 */
[----:B------:R-:W-:Y:S02]  /*18550*/  FMNMX.FTZ R0, R171, R0, !PT ;  /* 0x00000000ab007209 */ /* 0x000fe40007810000 */
[----:B------:R-:W-:Y:S02]  /*18560*/  FSEL R135, R16, -INF , !P0 ;  /* 0xff80000010877808 */ /* 0x000fe40004000000 */
[----:B------:R-:W-:Y:S04]  /*18570*/  FMNMX.FTZ R0, R172, R0, !PT ;  /* 0x00000000ac007209 */ /* 0x000fe80007810000 */
[----:B------:R-:W-:Y:S05]  /*18580*/  FMNMX.FTZ R0, R135, R0, !PT ;  /* 0x0000000087007209 */ /* 0x000fea0007810000 */
[----:B------:R-:W2:Y:S01]  /*18590*/  SHFL.BFLY PT, R2, R0, 0x2, 0x1f ;  /* 0x0c401f0000027f89 */ /* 0x000ea200000e0000 */
[----:B-1----:R-:W-:Y:S07]  /*185a0*/  FMNMX.FTZ R132, R3, R12, !PT ;  /* 0x0000000c03847209 */ /* 0x002fee0007810000 */
[----:B------:R-:W-:Y:S01]  /*185b0*/  LDSM.16.MT88.4 R12, [R179] ;  /* 0x00000000b30c783b */ /* 0x000fe20000004200 */
[C---:B------:R-:W-:Y:S01]  /*185c0*/  FSETP.NEU.FTZ.AND P0, PT, R132.reuse, -INF , PT ;  /* 0xff8000008400780b */ /* 0x040fe20003f1d000 */
[----:B------:R-:W-:Y:S05]  /*185d0*/  FMUL.FTZ R3, R132, c[0x0][0x2d0] ;  /* 0x0000b40084037a20 */ /* 0x000fea0000410000 */
[----:B------:R-:W-:Y:S05]  /*185e0*/  FSEL R139, R3, RZ, P0 ;  /* 0x000000ff038b7208 */ /* 0x000fea0000000000 */
[--C-:B------:R-:W-:Y:S01]  /*185f0*/  FFMA.FTZ R11, R11, c[0x0][0x2d0], -R139.reuse ;  /* 0x0000b4000b0b7a23 */ /* 0x100fe2000001088b */
[----:B--2---:R-:W-:Y:S01]  /*18600*/  FMNMX.FTZ R2, R0, R2, !PT ;  /* 0x0000000200027209 */ /* 0x004fe20007810000 */
[--C-:B------:R-:W-:Y:S02]  /*18610*/  FFMA.FTZ R0, R8, c[0x0][0x2d0], -R139.reuse ;  /* 0x0000b40008007a23 */ /* 0x100fe4000001088b */
[----:B------:R-:W-:Y:S02]  /*18620*/  MUFU.EX2 R202, R11 ;  /* 0x0000000b00ca7308 */ /* 0x000fe40000000800 */
[----:B------:R-:W1:Y:S08]  /*18630*/  SHFL.BFLY PT, R3, R2, 0x1, 0x1f ;  /* 0x0c201f0002037f89 */ /* 0x000e7000000e0000 */
[----:B------:R2:W-:Y:S01]  /*18640*/  MUFU.EX2 R205, R0 ;  /* 0x0000000000cd7308 */ /* 0x0005e20000000800 */
        /* <DEDUP_REMOVED lines=171> */
[----:B------:R-:W-:Y:S02]  /*19100*/  FMUL.FTZ R104, R2, R104 ;  /* 0x0000006802687220 */ /* 0x000fe40000410000 */
        /* <DEDUP_REMOVED lines=8> */
[C---:B------:R-:W-:Y:S01]  /*19190*/  FMUL.FTZ R108, R2.reuse, R108 ;  /* 0x0000006c026c7220 */ /* 0x040fe20000410000 */
        /* <DEDUP_REMOVED lines=8> */
[C---:B------:R-:W-:Y:S02]  /*19220*/  FMUL.FTZ R112, R2.reuse, R112 ;  /* 0x0000007002707220 */ /* 0x040fe40000410000 */
        /* <DEDUP_REMOVED lines=80> */
[-C--:B------:R-:W-:Y:S01]  /*19730*/  MOV R8, R3.reuse ;  /* 0x0000000300087202 */ /* 0x080fe20000000f00 */
[C---:B---3--:R-:W-:Y:S04]  /*19740*/  HMMA.16816.F32 R116, R160.reuse, R12, R116 ;  /* 0x0000000ca074723c */ /* 0x048fe80000001874 */
[----:B------:R-:W-:Y:S02]  /*19750*/  FADD.FTZ R2, R198, R2 ;  /* 0x00000002c6027221 */ /* 0x000fe40000010000 */
[----:B------:R-:W-:Y:S02]  /*19760*/  FADD.FTZ R0, R203, R0 ;  /* 0x00000000cb007221 */ /* 0x000fe40000010000 */
[C---:B------:R-:W-:Y:S04]  /*19770*/  HMMA.16816.F32 R120, R160.reuse, R14, R120 ;  /* 0x0000000ea078723c */ /* 0x040fe80000001878 */
[----:B------:R-:W-:Y:S02]  /*19780*/  FADD.FTZ R2, R197, R2 ;  /* 0x00000002c5027221 */ /* 0x000fe40000010000 */
[----:B------:R-:W-:Y:S02]  /*19790*/  FADD.FTZ R0, R202, R0 ;  /* 0x00000000ca007221 */ /* 0x000fe40000010000 */
        /* <DEDUP_REMOVED lines=9> */
[----:B------:R-:W-:Y:S01]  /*19830*/  IADD3 R0, R195, -0x1, RZ ;  /* 0xffffffffc3007810 */ /* 0x000fe20007ffe0ff */
[----:B------:R-:W-:Y:S01]  /*19840*/  FADD.FTZ R208, R169, R4 ;  /* 0x00000004a9d07221 */ /* 0x000fe20000010000 */
[----:B------:R-:W-:Y:S01]  /*19850*/  MOV R134, R3 ;  /* 0x0000000300867202 */ /* 0x000fe20000000f00 */
[----:B------:R-:W-:Y:S01]  /*19860*/  FADD.FTZ R207, R133, R2 ;  /* 0x0000000285cf7221 */ /* 0x000fe20000010000 */
[----:B------:R-:W-:Y:S02]  /*19870*/  MOV R195, R0 ;  /* 0x0000000000c37202 */ /* 0x000fe40000000f00 */
[----:B------:R-:W-:Y:S01]  /*19880*/  MOV R133, R132 ;  /* 0x0000008400857202 */ /* 0x000fe20000000f00 */
[----:B------:R-:W-:-:S05]  /*19890*/  @P0 BRA `(.L_x_726) ;  /* 0xffffd8a000000947 */ /* 0x000fca000383ffff */
.L_x_717:
[----:B------:R-:W-:Y:S02]  /*198a0*/  MOV R7, 0x1f ;  /* 0x0000001f00077802 */ /* 0x000fe40000000f00 */
[----:B------:R-:W-:Y:S01]  /*198b0*/  MOV R6, 0xffffffff ;  /* 0xffffffff00067802 */ /* 0x000fe20000000f00 */
[----:B------:R-:W-:Y:S05]  /*198c0*/  BRA.DIV ~URZ, `(.L_x_727) ;  /* 0x000061d27f007947 */ /* 0x000fea000b800000 */
[----:B------:R1:W2:Y:S02]  /*198d0*/  SHFL.BFLY PT, R0, R208, 0x2, 0x1f ;  /* 0x0c401f00d0007f89 */ /* 0x0002a400000e0000 */
.L_x_800:
[----:B--2---:R-:W-:Y:S01]  /*198e0*/  FADD.FTZ R0, R0, R208 ;  /* 0x000000d000007221 */ /* 0x004fe20000010000 */
[----:B------:R-:W-:Y:S05]  /*198f0*/  BRA.DIV ~URZ, `(.L_x_728) ;  /* 0x000062027f007947 */ /* 0x000fea000b800000 */
[----:B------:R-:W2:Y:S04]  /*19900*/  SHFL.BFLY PT, R2, R207, 0x2, 0x1f ;  /* 0x0c401f00cf027f89 */ /* 0x000ea800000e0000 */
[----:B------:R-:W3:Y:S01]  /*19910*/  SHFL.BFLY PT, R5, R0, 0x1, 0x1f ;  /* 0x0c201f0000057f89 */ /* 0x000ee200000e0000 */
[----:B--2---:R-:W-:-:S02]  /*19920*/  FADD.FTZ R4, R2, R207 ;  /* 0x000000cf02047221 */ /* 0x004fc40000010000 */
[----:B---3--:R-:W-:-:S03]  /*19930*/  FADD.FTZ R0, R0, R5 ;  /* 0x0000000500007221 */ /* 0x008fc60000010000 */
[----:B------:R2:W3:Y:S04]  /*19940*/  SHFL.BFLY PT, R3, R4, 0x1, 0x1f ;  /* 0x0c201f0004037f89 */ /* 0x0004e800000e0000 */
.L_x_801:
[----:B------:R-:W-:Y:S01]  /*19950*/  FSETP.NE.FTZ.AND P1, PT, R0, RZ, PT ;  /* 0x000000ff0000720b */ /* 0x000fe20003f35000 */
[----:B---3--:R-:W-:Y:S01]  /*19960*/  FADD.FTZ R3, R3, R4 ;  /* 0x0000000403037221 */ /* 0x008fe20000010000 */
[----:B------:R-:W-:Y:S02]  /*19970*/  MOV R2, RZ ;  /* 0x000000ff00027202 */ /* 0x000fe40000000f00 */
[----:B------:R-:W-:Y:S02]  /*19980*/  MOV R133, 0xff800000 ;  /* 0xff80000000857802 */ /* 0x000fe40000000f00 */
[----:B------:R-:W-:-:S07]  /*19990*/  FSETP.NE.FTZ.AND P0, PT, R3, RZ, PT ;  /* 0x000000ff0300720b */ /* 0x000fce0003f15000 */
[----:B------:R-:W3:Y:S01]  /*199a0*/  @P1 MUFU.RCP R2, R0 ;  /* 0x0000000000021308 */ /* 0x000ee20000001000 */
[----:B--2---:R-:W-:-:S05]  /*199b0*/  @P1 MOV R4, 0x3f317218 ;  /* 0x3f31721800041802 */ /* 0x004fca0000000f00 */
[----:B------:R-:W-:Y:S02]  /*199c0*/  @P1 FMUL.FTZ R4, R4, c[0x0][0x2d0] ;  /* 0x0000b40004041a20 */ /* 0x000fe40000410000 */
[----:B------:R2:W-:Y:S01]  /*199d0*/  @P1 MUFU.LG2 R5, R0 ;  /* 0x0000000000051308 */ /* 0x0005e20000000c00 */
[C---:B---3--:R-:W-:Y:S02]  /*199e0*/  FMUL.FTZ R134, R2.reuse, R144 ;  /* 0x0000009002867220 */ /* 0x048fe40000410000 */
[C---:B------:R-:W-:Y:S02]  /*199f0*/  FMUL.FTZ R135, R2.reuse, R145 ;  /* 0x0000009102877220 */ /* 0x040fe40000410000 */
[C---:B------:R-:W-:Y:S02]  /*19a00*/  FMUL.FTZ R144, R2.reuse, R152 ;  /* 0x0000009802907220 */ /* 0x040fe40000410000 */
[C---:B------:R-:W-:Y:S01]  /*19a10*/  FMUL.FTZ R145, R2.reuse, R153 ;  /* 0x0000009902917220 */ /* 0x040fe20000410000 */
[----:B--2---:R-:W-:Y:S01]  /*19a20*/  MOV R0, RZ ;  /* 0x000000ff00007202 */ /* 0x004fe20000000f00 */
[----:B------:R-:W-:-:S02]  /*19a30*/  FMUL.FTZ R152, R2, R24 ;  /* 0x0000001802987220 */ /* 0x000fc40000410000 */
[C---:B------:R-:W-:Y:S02]  /*19a40*/  FMUL.FTZ R153, R2.reuse, R25 ;  /* 0x0000001902997220 */ /* 0x040fe40000410000 */
[C---:B------:R-:W-:Y:S01]  /*19a50*/  FMUL.FTZ R24, R2.reuse, R32 ;  /* 0x0000002002187220 */ /* 0x040fe20000410000 */
[----:B------:R-:W2:Y:S01]  /*19a60*/  @P0 MUFU.RCP R0, R3 ;  /* 0x0000000300000308 */ /* 0x000ea20000001000 */
        /* <DEDUP_REMOVED lines=25> */
[C---:B------:R-:W-:Y:S01]  /*19c00*/  FMUL.FTZ R148, R2.reuse, R20 ;  /* 0x0000001402947220 */ /* 0x040fe20000410000 */
[----:B------:R-:W-:Y:S01]  /*19c10*/  MOV R20, 0xff800000 ;  /* 0xff80000000147802 */ /* 0x000fe20000000f00 */
        /* <DEDUP_REMOVED lines=32> */
[----:B--2---:R-:W-:-:S02]  /*19e20*/  FMUL.FTZ R108, R0, R142 ;  /* 0x0000008e006c7220 */ /* 0x004fc40000410000 */
[C---:B------:R-:W-:Y:S02]  /*19e30*/  FMUL.FTZ R109, R0.reuse, R143 ;  /* 0x0000008f006d7220 */ /* 0x040fe40000410000 */
[C---:B------:R-:W-:Y:S02]  /*19e40*/  FMUL.FTZ R142, R0.reuse, R30 ;  /* 0x0000001e008e7220 */ /* 0x040fe40000410000 */
[C---:B------:R-:W-:Y:S02]  /*19e50*/  FMUL.FTZ R143, R0.reuse, R31 ;  /* 0x0000001f008f7220 */ /* 0x040fe40000410000 */
[C---:B------:R-:W-:Y:S02]  /*19e60*/  FMUL.FTZ R30, R0.reuse, R34 ;  /* 0x00000022001e7220 */ /* 0x040fe40000410000 */
[----:B------:R-:W-:Y:S02]  /*19e70*/  FMUL.FTZ R31, R0, R35 ;  /* 0x00000023001f7220 */ /* 0x000fe40000410000 */
[----:B------:R-:W-:-:S02]  /*19e80*/  @P1 FMUL.FTZ R5, R5, 0.69314718246459960938 ;  /* 0x3f31721805051820 */ /* 0x000fc40000410000 */
[C---:B------:R-:W-:Y:S01]  /*19e90*/  FMUL.FTZ R34, R0.reuse, R42 ;  /* 0x0000002a00227220 */ /* 0x040fe20000410000 */
[----:B---3--:R-:W-:Y:S01]  /*19ea0*/  @P0 MOV R3, 0x3f317218 ;  /* 0x3f31721800030802 */ /* 0x008fe20000000f00 */
        /* <DEDUP_REMOVED lines=12> */
[----:B------:R-:W-:Y:S02]  /*19f70*/  FMUL.FTZ R75, R0, R83 ;  /* 0x00000053004b7220 */ /* 0x000fe40000410000 */
[----:B----4-:R-:W-:Y:S02]  /*19f80*/  @P0 FMUL.FTZ R2, R2, 0.69314718246459960938 ;  /* 0x3f31721802020820 */ /* 0x010fe40000410000 */
[----:B------:R-:W-:Y:S02]  /*19f90*/  @P0 FMUL.FTZ R3, R3, c[0x0][0x2d0] ;  /* 0x0000b40003030a20 */ /* 0x000fe40000410000 */
        /* <DEDUP_REMOVED lines=48> */
.L_x_610:
[----:B------:R-:W2:Y:S01]  /*1a2a0*/  S2R R114, SR_TID.X ;  /* 0x0000000000727919 */ /* 0x000ea20000002100 */
[----:B------:R-:W-:Y:S01]  /*1a2b0*/  BSSY B0, `(.L_x_729) ;  /* 0x0000010000007945 */ /* 0x000fe20003800000 */
[----:B--2---:R-:W-:-:S13]  /*1a2c0*/  LOP3.LUT P0, RZ, R114, 0xff, RZ, 0xc0, !PT ;  /* 0x000000ff72ff7812 */ /* 0x004fda000780c0ff */
[----:B------:R-:W-:Y:S05]  /*1a2d0*/  @P0 BRA `(.L_x_730) ;  /* 0x000000d000000947 */ /* 0x000fea0003800000 */
[----:B------:R-:W2:Y:S01]  /*1a2e0*/  S2R R4, SR_LANEID ;  /* 0x0000000000047919 */ /* 0x000ea20000000000 */
[----:B------:R-:W-:Y:S01]  /*1a2f0*/  VOTEU.ANY UR4, UPT, PT ;  /* 0x0000000000047886 */ /* 0x000fe200038e0100 */
[----:B------:R-:W-:Y:S01]  /*1a300*/  IMAD.MOV.U32 R5, RZ, RZ, c[0x0][0x564] ;  /* 0x00015900ff057624 */ /* 0x000fe200078e00ff */
[----:B------:R-:W2:Y:S08]  /*1a310*/  FLO.U32 R3, UR4 ;  /* 0x0000000400037d00 */ /* 0x000eb000080e0000 */
[----:B------:R-:W3:Y:S01]  /*1a320*/  POPC R2, UR4 ;  /* 0x0000000400027d09 */ /* 0x000ee20008000000 */
[----:B--2---:R-:W-:Y:S01]  /*1a330*/  ISETP.EQ.U32.AND P0, PT, R3, R4, PT ;  /* 0x000000040300720c */ /* 0x004fe20003f02070 */
[----:B------:R-:W-:-:S12]  /*1a340*/  IMAD.MOV.U32 R4, RZ, RZ, c[0x0][0x560] ;  /* 0x00015800ff047624 */ /* 0x000fd800078e00ff */
[----:B---3--:R2:W3:Y:S04]  /*1a350*/  @P0 ATOMG.E.ADD.STRONG.GPU PT, R2, [R4.64], R2 ;  /* 0x00000002040209a8 */ /* 0x0084e800081ee1c6 */
[----:B--2---:R-:W2:Y:S04]  /*1a360*/  S2R R4, SR_LTMASK ;  /* 0x0000000000047919 */ /* 0x004ea80000003900 */
[----:B---3--:R2:W3:Y:S02]  /*1a370*/  SHFL.IDX PT, R3, R2, R3, 0x1f ;  /* 0x00001f0302037589 */ /* 0x0084e400000e0000 */
[----:B--2---:R-:W-:-:S06]  /*1a380*/  LOP3.LUT R2, R4, UR4, RZ, 0xc0, !PT ;  /* 0x0000000404027c12 */ /* 0x004fcc000f8ec0ff */
[----:B------:R-:W3:Y:S02]  /*1a390*/  POPC R2, R2 ;  /* 0x0000000200027309 */ /* 0x000ee40000000000 */
[----:B---3--:R-:W-:-:S06]  /*1a3a0*/  IADD3 R232, R3, c[0x0][0xc], R2 ;  /* 0x0000030003e87a10 */ /* 0x008fcc0007ffe002 */
.L_x_730:
[----:B------:R-:W-:Y:S05]  /*1a3b0*/  BSYNC B0 ;  /* 0x0000000000007941 */ /* 0x000fea0003800000 */
.L_x_729:
[----:B------:R-:W-:Y:S01]  /*1a3c0*/  PRMT R0, R0, 0x9910, RZ ;  /* 0x0000991000007816 */ /* 0x000fe200000000ff */
[----:B------:R-:W-:Y:S01]  /*1a3d0*/  BSSY B1, `(.L_x_731) ;  /* 0x00003f8000017945 */ /* 0x000fe20003800000 */
[----:B-----5:R-:W-:Y:S02]  /*1a3e0*/  IMAD.MOV.U32 R112, RZ, RZ, R232 ;  /* 0x000000ffff707224 */ /* 0x020fe400078e00e8 */
[----:B------:R-:W-:-:S13]  /*1a3f0*/  ISETP.NE.AND P0, PT, R0, RZ, PT ;  /* 0x000000ff0000720c */ /* 0x000fda0003f05270 */
[----:B------:R-:W-:Y:S05]  /*1a400*/  @!P0 BRA `(.L_x_732) ;  /* 0x0000321000008947 */ /* 0x000fea0003800000 */
[----:B------:R-:W-:Y:S01]  /*1a410*/  WARPSYNC 0xffffffff ;  /* 0xffffffff00007948 */ /* 0x000fe20003800000 */
[----:B------:R-:W-:Y:S01]  /*1a420*/  BAR.SYNC.DEFER_BLOCKING 0x1, 0x100 ;  /* 0x0044000000007b1d */ /* 0x000fe20000010000 */
[----:B------:R-:W-:Y:S01]  /*1a430*/  F2FP.PACK_AB R0, R161, R160 ;  /* 0x000000a0a100723e */ /* 0x000fe200000000ff */
[----:B------:R-:W-:Y:S01]  /*1a440*/  IMAD.MOV.U32 R12, RZ, RZ, c[0x0][0x388] ;  /* 0x0000e200ff0c7624 */ /* 0x000fe200078e00ff */
[----:B------:R-:W-:Y:S02]  /*1a450*/  F2FP.PACK_AB R2, R109, R108 ;  /* 0x0000006c6d02723e */ /* 0x000fe400000000ff */
[----:B------:R-:W-:Y:S02]  /*1a460*/  F2FP.PACK_AB R3, R135, R134 ;  /* 0x000000868703723e */ /* 0x000fe400000000ff */
[----:B------:R-:W-:Y:S02]  /*1a470*/  F2FP.PACK_AB R4, R93, R92 ;  /* 0x0000005c5d04723e */ /* 0x000fe400000000ff */
[----:B------:R-:W-:-:S02]  /*1a480*/  ISETP.NE.U32.AND P0, PT, RZ, c[0x0][0x508], PT ;  /* 0x00014200ff007a0c */ /* 0x000fc40003f05070 */
[----:B------:R-:W-:Y:S02]  /*1a490*/  ISETP.NE.U32.AND P2, PT, RZ, c[0x0][0x500], PT ;  /* 0x00014000ff007a0c */ /* 0x000fe40003f45070 */
[----:B------:R-:W-:Y:S02]  /*1a4a0*/  ISETP.NE.AND.EX P1, PT, RZ, c[0x0][0x50c], PT, P0 ;  /* 0x00014300ff007a0c */ /* 0x000fe40003f25300 */
[----:B------:R-:W-:Y:S01]  /*1a4b0*/  ISETP.NE.AND.EX P2, PT, RZ, c[0x0][0x504], PT, P2 ;  /* 0x00014100ff007a0c */ /* 0x000fe20003f45320 */
[----:B------:R2:W-:Y:S04]  /*1a4c0*/  STS [R238+0x80], R0 ;  /* 0x00008000ee007388 */ /* 0x0005e80000000800 */
[----:B------:R3:W-:Y:S04]  /*1a4d0*/  STS [R238+0x480], R2 ;  /* 0x00048002ee007388 */ /* 0x0007e80000000800 */
[----:B------:R4:W-:Y:S01]  /*1a4e0*/  STS [R239], R3 ;  /* 0x00000003ef007388 */ /* 0x0009e20000000800 */
[----:B--2---:R-:W-:-:S02]  /*1a4f0*/  F2FP.PACK_AB R0, R121, R120 ;  /* 0x000000787900723e */ /* 0x004fc400000000ff */
[----:B---3--:R-:W-:-:S03]  /*1a500*/  F2FP.PACK_AB R2, R141, R140 ;  /* 0x0000008c8d02723e */ /* 0x008fc600000000ff */
[----:B------:R2:W-:Y:S01]  /*1a510*/  STS [R239+0x400], R0 ;  /* 0x00040000ef007388 */ /* 0x0005e20000000800 */
[----:B----4-:R-:W-:-:S03]  /*1a520*/  F2FP.PACK_AB R3, R125, R124 ;  /* 0x0000007c7d03723e */ /* 0x010fc600000000ff */
[----:B------:R3:W-:Y:S04]  /*1a530*/  STS [R241+0x80], R2 ;  /* 0x00008002f1007388 */ /* 0x0007e80000000800 */
[----:B------:R4:W-:Y:S01]  /*1a540*/  STS [R241+0x480], R3 ;  /* 0x00048003f1007388 */ /* 0x0009e20000000800 */
[----:B--2---:R-:W-:Y:S02]  /*1a550*/  F2FP.PACK_AB R0, R145, R144 ;  /* 0x000000909100723e */ /* 0x004fe400000000ff */
[----:B---3--:R-:W-:-:S03]  /*1a560*/  F2FP.PACK_AB R2, R129, R128 ;  /* 0x000000808102723e */ /* 0x008fc600000000ff */
[----:B------:R2:W-:Y:S01]  /*1a570*/  STS [R240], R0 ;  /* 0x00000000f0007388 */ /* 0x0005e20000000800 */
[----:B----4-:R-:W-:-:S03]  /*1a580*/  F2FP.PACK_AB R3, R149, R148 ;  /* 0x000000949503723e */ /* 0x010fc600000000ff */
[----:B------:R3:W-:Y:S04]  /*1a590*/  STS [R240+0x400], R2 ;  /* 0x00040002f0007388 */ /* 0x0007e80000000800 */
[----:B------:R4:W-:Y:S01]  /*1a5a0*/  STS [R245+0x80], R3 ;  /* 0x00008003f5007388 */ /* 0x0009e20000000800 */
[----:B--2---:R-:W-:Y:S02]  /*1a5b0*/  F2FP.PACK_AB R0, R23, R22 ;  /* 0x000000161700723e */ /* 0x004fe400000000ff */
[----:B---3--:R-:W-:-:S03]  /*1a5c0*/  F2FP.PACK_AB R2, R153, R152 ;  /* 0x000000989902723e */ /* 0x008fc600000000ff */
[----:B------:R2:W-:Y:S01]  /*1a5d0*/  STS [R245+0x480], R0 ;  /* 0x00048000f5007388 */ /* 0x0005e20000000800 */
[----:B----4-:R-:W-:-:S03]  /*1a5e0*/  F2FP.PACK_AB R3, R27, R26 ;  /* 0x0000001a1b03723e */ /* 0x010fc600000000ff */
[----:B------:R3:W-:Y:S04]  /*1a5f0*/  STS [R243], R2 ;  /* 0x00000002f3007388 */ /* 0x0007e80000000800 */
[----:B------:R4:W-:Y:S01]  /*1a600*/  STS [R243+0x400], R3 ;  /* 0x00040003f3007388 */ /* 0x0009e20000000800 */
[----:B--2---:R-:W-:Y:S02]  /*1a610*/  F2FP.PACK_AB R0, R29, R28 ;  /* 0x0000001c1d00723e */ /* 0x004fe400000000ff */
[----:B---3--:R-:W-:-:S03]  /*1a620*/  F2FP.PACK_AB R2, R143, R142 ;  /* 0x0000008e8f02723e */ /* 0x008fc600000000ff */
[----:B------:R2:W-:Y:S01]  /*1a630*/  STS [R244+0x80], R0 ;  /* 0x00008000f4007388 */ /* 0x0005e20000000800 */
[----:B----4-:R-:W-:-:S03]  /*1a640*/  F2FP.PACK_AB R3, R25, R24 ;  /* 0x000000181903723e */ /* 0x010fc600000000ff */
[----:B------:R3:W-:Y:S04]  /*1a650*/  STS [R244+0x480], R2 ;  /* 0x00048002f4007388 */ /* 0x0007e80000000800 */
[----:B------:R4:W-:Y:S01]  /*1a660*/  STS [R242], R3 ;  /* 0x00000003f2007388 */ /* 0x0009e20000000800 */
[----:B--2---:R-:W-:Y:S02]  /*1a670*/  F2FP.PACK_AB R0, R31, R30 ;  /* 0x0000001e1f00723e */ /* 0x004fe400000000ff */
[----:B---3--:R-:W-:-:S03]  /*1a680*/  F2FP.PACK_AB R2, R37, R36 ;  /* 0x000000242502723e */ /* 0x008fc600000000ff */
[----:B------:R2:W-:Y:S01]  /*1a690*/  STS [R242+0x400], R0 ;  /* 0x00040000f2007388 */ /* 0x0005e20000000800 */
[----:B----4-:R-:W-:-:S03]  /*1a6a0*/  F2FP.PACK_AB R3, R39, R38 ;  /* 0x000000262703723e */ /* 0x010fc600000000ff */
[----:B------:R3:W-:Y:S04]  /*1a6b0*/  STS [R238+0x4080], R2 ;  /* 0x00408002ee007388 */ /* 0x0007e80000000800 */
[----:B------:R4:W-:Y:S01]  /*1a6c0*/  STS [R238+0x4480], R3 ;  /* 0x00448003ee007388 */ /* 0x0009e20000000800 */
        /* <DEDUP_REMOVED lines=59> */
[----:B------:R4:W-:Y:S04]  /*1aa80*/  STS [R242+0x8400], R4 ;  /* 0x00840004f2007388 */ /* 0x0009e80000000800 */
[----:B------:R1:W-:Y:S01]  /*1aa90*/  STS [R238+0xc080], R2 ;  /* 0x00c08002ee007388 */ /* 0x0003e20000000800 */
[----:B--2---:R-:W-:Y:S02]  /*1aaa0*/  F2FP.PACK_AB R0, R151, R150 ;  /* 0x000000969700723e */ /* 0x004fe400000000ff */
[----:B---3--:R-:W-:-:S03]  /*1aab0*/  F2FP.PACK_AB R3, R171, R170 ;  /* 0x000000aaab03723e */ /* 0x008fc600000000ff */
[----:B------:R2:W-:Y:S01]  /*1aac0*/  STS [R238+0xc480], R0 ;  /* 0x00c48000ee007388 */ /* 0x0005e20000000800 */
[----:B----4-:R-:W-:-:S03]  /*1aad0*/  F2FP.PACK_AB R4, R97, R96 ;  /* 0x000000606104723e */ /* 0x010fc600000000ff */
[----:B------:R3:W-:Y:S01]  /*1aae0*/  STS [R239+0xc400], R3 ;  /* 0x00c40003ef007388 */ /* 0x0007e20000000800 */
[----:B-1----:R-:W-:-:S03]  /*1aaf0*/  F2FP.PACK_AB R2, R163, R162 ;  /* 0x000000a2a302723e */ /* 0x002fc600000000ff */
[----:B------:R1:W-:Y:S04]  /*1ab00*/  STS [R239+0xc000], R4 ;  /* 0x00c00004ef007388 */ /* 0x0003e80000000800 */
[----:B------:R4:W-:Y:S01]  /*1ab10*/  STS [R241+0xc080], R2 ;  /* 0x00c08002f1007388 */ /* 0x0009e20000000800 */
[----:B--2---:R-:W-:Y:S02]  /*1ab20*/  F2FP.PACK_AB R0, R155, R154 ;  /* 0x0000009a9b00723e */ /* 0x004fe400000000ff */
[----:B---3--:R-:W-:-:S03]  /*1ab30*/  F2FP.PACK_AB R3, R111, R110 ;  /* 0x0000006e6f03723e */ /* 0x008fc600000000ff */
[----:B------:R2:W-:Y:S01]  /*1ab40*/  STS [R241+0xc480], R0 ;  /* 0x00c48000f1007388 */ /* 0x0005e20000000800 */
[----:B-1----:R-:W-:-:S03]  /*1ab50*/  F2FP.PACK_AB R4, R169, R168 ;  /* 0x000000a8a904723e */ /* 0x002fc600000000ff */
[----:B------:R1:W-:Y:S01]  /*1ab60*/  STS [R240+0xc400], R3 ;  /* 0x00c40003f0007388 */ /* 0x0003e20000000800 */
[----:B----4-:R-:W-:-:S03]  /*1ab70*/  F2FP.PACK_AB R2, R167, R166 ;  /* 0x000000a6a702723e */ /* 0x010fc600000000ff */
[----:B------:R3:W-:Y:S04]  /*1ab80*/  STS [R240+0xc000], R4 ;  /* 0x00c00004f0007388 */ /* 0x0007e80000000800 */
[----:B------:R4:W-:Y:S01]  /*1ab90*/  STS [R245+0xc080], R2 ;  /* 0x00c08002f5007388 */ /* 0x0009e20000000800 */
[----:B--2---:R-:W-:Y:S02]  /*1aba0*/  F2FP.PACK_AB R0, R107, R106 ;  /* 0x0000006a6b00723e */ /* 0x004fe400000000ff */
[----:B-1----:R-:W-:-:S03]  /*1abb0*/  F2FP.PACK_AB R3, R103, R102 ;  /* 0x000000666703723e */ /* 0x002fc600000000ff */
[----:B------:R1:W-:Y:S01]  /*1abc0*/  STS [R245+0xc480], R0 ;  /* 0x00c48000f5007388 */ /* 0x0003e20000000800 */
[----:B---3--:R-:W-:-:S03]  /*1abd0*/  F2FP.PACK_AB R4, R165, R164 ;  /* 0x000000a4a504723e */ /* 0x008fc600000000ff */
[----:B------:R2:W-:Y:S01]  /*1abe0*/  STS [R243+0xc400], R3 ;  /* 0x00c40003f3007388 */ /* 0x0005e20000000800 */
[----:B----4-:R-:W-:-:S03]  /*1abf0*/  F2FP.PACK_AB R2, R117, R116 ;  /* 0x000000747502723e */ /* 0x010fc600000000ff */
[----:B------:R3:W-:Y:S04]  /*1ac00*/  STS [R243+0xc000], R4 ;  /* 0x00c00004f3007388 */ /* 0x0007e80000000800 */
[----:B------:R4:W-:Y:S01]  /*1ac10*/  STS [R244+0xc080], R2 ;  /* 0x00c08002f4007388 */ /* 0x0009e20000000800 */
[----:B-1----:R-:W-:Y:S02]  /*1ac20*/  F2FP.PACK_AB R0, R99, R98 ;  /* 0x000000626300723e */ /* 0x002fe400000000ff */
[----:B--2---:R-:W-:-:S03]  /*1ac30*/  F2FP.PACK_AB R3, R105, R104 ;  /* 0x000000686903723e */ /* 0x004fc600000000ff */
[----:B------:R1:W-:Y:S01]  /*1ac40*/  STS [R244+0xc480], R0 ;  /* 0x00c48000f4007388 */ /* 0x0003e20000000800 */
[----:B---3--:R-:W-:-:S03]  /*1ac50*/  IMAD.MOV.U32 R4, RZ, RZ, 0x4 ;  /* 0x00000004ff047424 */ /* 0x008fc600078e00ff */
[----:B------:R2:W-:Y:S01]  /*1ac60*/  STS [R242+0xc000], R3 ;  /* 0x00c00003f2007388 */ /* 0x0005e20000000800 */
[----:B----4-:R-:W-:Y:S02]  /*1ac70*/  IMAD.MOV.U32 R2, RZ, RZ, RZ ;  /* 0x000000ffff027224 */ /* 0x010fe400078e00ff */
[----:B------:R-:W-:-:S04]  /*1ac80*/  @P1 IMAD.WIDE R6, R235, R4, c[0x0][0x508] ;  /* 0x00014200eb061625 */ /* 0x000fc800078e0204 */
[----:B------:R-:W-:Y:S01]  /*1ac90*/  IMAD.WIDE R4, R235, R4, c[0x0][0x500] ;  /* 0x00014000eb047625 */ /* 0x000fe200078e0204 */
        /* <DEDUP_REMOVED lines=12> */
.L_x_733:
[----:B------:R-:W2:Y:S01]  /*1ad60*/  LDL R113, [R1+0x4] ;  /* 0x0000040001717983 */ /* 0x000ea20000100800 */
[----:B------:R-:W-:Y:S01]  /*1ad70*/  IMAD.MOV.U32 R10, RZ, RZ, 0x368 ;  /* 0x00000368ff0a7424 */ /* 0x000fe200078e00ff */
[----:B------:R-:W-:Y:S01]  /*1ad80*/  ISETP.GT.AND P2, PT, R3, 0x1, PT ;  /* 0x000000010300780c */ /* 0x000fe20003f44270 */
[----:B-1----:R-:W-:Y:S01]  /*1ad90*/  IMAD.MOV.U32 R0, RZ, RZ, c[0x0][0x4e8] ;  /* 0x00013a00ff007624 */ /* 0x002fe200078e00ff */
[----:B------:R-:W-:Y:S01]  /*1ada0*/  ISETP.NE.U32.AND P0, PT, RZ, c[0x0][0x500], PT ;  /* 0x00014000ff007a0c */ /* 0x000fe20003f05070 */
[----:B------:R-:W-:Y:S01]  /*1adb0*/  IMAD.IADD R8, R226, 0x1, R225 ;  /* 0x00000001e2087824 */ /* 0x000fe200078e02e1 */
[----:B------:R-:W-:-:S02]  /*1adc0*/  SEL R10, R10, 0x328, P2 ;  /* 0x000003280a0a7807 */ /* 0x000fc40001000000 */
[----:B------:R-:W-:Y:S02]  /*1add0*/  ISETP.NE.AND P3, PT, R0, 0x1, PT ;  /* 0x000000010000780c */ /* 0x000fe40003f65270 */
[----:B------:R-:W1:Y:S01]  /*1ade0*/  LDC.64 R6, c[0x0][R10+0x170] ;  /* 0x00005c000a067b82 */ /* 0x000e620000000a00 */
[----:B------:R-:W-:Y:S02]  /*1adf0*/  ISETP.NE.AND.EX P0, PT, RZ, c[0x0][0x504], PT, P0 ;  /* 0x00014100ff007a0c */ /* 0x000fe40003f05300 */
[----:B------:R-:W-:Y:S02]  /*1ae00*/  SHF.R.S32.HI R3, RZ, 0x1f, R235 ;  /* 0x0000001fff037819 */ /* 0x000fe400000114eb */
[----:B------:R-:W-:Y:S02]  /*1ae10*/  SEL R0, R235, RZ, !P0 ;  /* 0x000000ffeb007207 */ /* 0x000fe40004000000 */
[----:B------:R-:W-:Y:S01]  /*1ae20*/  SEL R4, R3, RZ, !P0 ;  /* 0x000000ff03047207 */ /* 0x000fe20004000000 */
[----:B------:R-:W3:Y:S01]  /*1ae30*/  LDC.64 R14, c[0x0][R10+0x168] ;  /* 0x00005a000a0e7b82 */ /* 0x000ee20000000a00 */
[----:B------:R-:W-:-:S02]  /*1ae40*/  SHF.R.S32.HI R21, RZ, 0x1f, R114 ;  /* 0x0000001fff157819 */ /* 0x000fc40000011472 */
[----:B------:R-:W-:Y:S01]  /*1ae50*/  @P3 IMAD.HI.U32 R9, R8, c[0x0][0x4ec], RZ ;  /* 0x00013b0008093a27 */ /* 0x000fe200078e00ff */
[----:B------:R-:W-:Y:S02]  /*1ae60*/  LOP3.LUT R215, R215, 0xfffffffd, RZ, 0xc0, !PT ;  /* 0xfffffffdd7d77812 */ /* 0x000fe400078ec0ff */
[----:B------:R-:W-:Y:S02]  /*1ae70*/  LEA.HI R21, R21, R114, RZ, 0x5 ;  /* 0x0000007215157211 */ /* 0x000fe400078f28ff */
[----:B------:R4:W4:Y:S02]  /*1ae80*/  LDC.64 R16, c[0x0][R10+0x178] ;  /* 0x00005e000a107b82 */ /* 0x0009240000000a00 */
[----:B------:R-:W-:-:S05]  /*1ae90*/  LOP3.LUT R21, R21, 0xffffffe0, RZ, 0xc0, !PT ;  /* 0xffffffe015157812 */ /* 0x000fca00078ec0ff */
[----:B------:R-:W-:Y:S01]  /*1aea0*/  IMAD.IADD R21, R114, 0x1, -R21 ;  /* 0x0000000172157824 */ /* 0x000fe200078e0a15 */
[----:B------:R4:W4:Y:S01]  /*1aeb0*/  LDC.64 R18, c[0x0][R10+0x160] ;  /* 0x000058000a127b82 */ /* 0x0009220000000a00 */
[----:B-1----:R-:W-:-:S04]  /*1aec0*/  IMAD R3, R7, R0, RZ ;  /* 0x0000000007037224 */ /* 0x002fc800078e02ff */
[C---:B------:R-:W-:Y:S02]  /*1aed0*/  IMAD R11, R6.reuse, R4, R3 ;  /* 0x00000004060b7224 */ /* 0x040fe400078e0203 */
[----:B------:R-:W-:-:S04]  /*1aee0*/  IMAD.WIDE.U32 R4, R6, R0, RZ ;  /* 0x0000000006047225 */ /* 0x000fc800078e00ff */
[----:B---3--:R-:W-:-:S04]  /*1aef0*/  IMAD.WIDE.U32 R6, R14, R227, RZ ;  /* 0x000000e30e067225 */ /* 0x008fc800078e00ff */
[----:B------:R-:W-:Y:S01]  /*1af00*/  IMAD.MOV.U32 R3, RZ, RZ, R8 ;  /* 0x000000ffff037224 */ /* 0x000fe200078e0008 */
[----:B------:R-:W-:Y:S01]  /*1af10*/  @P3 SHF.R.U32.HI R3, RZ, c[0x0][0x4f0], R9 ;  /* 0x00013c00ff033a19 */ /* 0x000fe20000011609 */
[----:B----4-:R-:W-:Y:S01]  /*1af20*/  IMAD R10, R15, R227, RZ ;  /* 0x000000e30f0a7224 */ /* 0x010fe200078e02ff */
[----:B------:R-:W-:Y:S01]  /*1af30*/  SEL R9, R248, RZ, P2 ;  /* 0x000000fff8097207 */ /* 0x000fe20001000000 */
[----:B------:R-:W-:Y:S01]  /*1af40*/  IMAD.IADD R13, R5, 0x1, R11 ;  /* 0x00000001050d7824 */ /* 0x000fe200078e020b */
[----:B-----5:R-:W-:Y:S01]  /*1af50*/  IADD3 R14, P1, P0, R4, R6, R2 ;  /* 0x00000006040e7210 */ /* 0x020fe2000783e002 */
[----:B------:R-:W-:Y:S01]  /*1af60*/  IMAD.IADD R4, R7, 0x1, R10 ;  /* 0x0000000107047824 */ /* 0x000fe200078e020a */
[----:B------:R-:W-:Y:S01]  /*1af70*/  SHF.R.S32.HI R10, RZ, 0x1f, R2 ;  /* 0x0000001fff0a7819 */ /* 0x000fe20000011402 */
[-C--:B------:R-:W-:Y:S02]  /*1af80*/  IMAD R11, R17, R9.reuse, RZ ;  /* 0x00000009110b7224 */ /* 0x080fe400078e02ff */
[----:B------:R-:W-:Y:S01]  /*1af90*/  IMAD.MOV R5, RZ, RZ, -R3 ;  /* 0x000000ffff057224 */ /* 0x000fe200078e0a03 */
[----:B------:R-:W-:Y:S01]  /*1afa0*/  IADD3.X R13, R13, R4, R10, P1, P0 ;  /* 0x000000040d0d7210 */ /* 0x000fe20000fe040a */
[----:B------:R-:W-:-:S04]  /*1afb0*/  IMAD.WIDE.U32 R6, R16, R9, RZ ;  /* 0x0000000910067225 */ /* 0x000fc800078e00ff */
        /* <DEDUP_REMOVED lines=13> */
[----:B------:R-:W-:Y:S01]  /*1b090*/  LEA R3, P0, R4, R6, 0x2 ;  /* 0x0000000604037211 */ /* 0x000fe200078010ff */
[----:B------:R-:W-:Y:S01]  /*1b0a0*/  IMAD R11, R12, c[0x0][0x4e8], RZ ;  /* 0x00013a000c0b7a24 */ /* 0x000fe200078e02ff */
[----:B------:R-:W-:-:S03]  /*1b0b0*/  SEL R7, R7, c[0x0][0x454], P2 ;  /* 0x0001150007077a07 */ /* 0x000fc60001000000 */
[----:B------:R-:W-:Y:S01]  /*1b0c0*/  SHFL.IDX PT, R6, R3, RZ, 0x1c1f ;  /* 0x001c1fff03067589 */ /* 0x000fe200000e0000 */
[----:B------:R-:W-:Y:S02]  /*1b0d0*/  LEA.HI.X R5, R4, R7, R5, 0x2, P0 ;  /* 0x0000000704057211 */ /* 0x000fe400000f1405 */
[----:B------:R-:W-:Y:S01]  /*1b0e0*/  LOP3.LUT P0, RZ, R21, 0x3, RZ, 0xc0, !PT ;  /* 0x0000000315ff7812 */ /* 0x000fe2000780c0ff */
[----:B------:R2:W-:Y:S04]  /*1b0f0*/  SHFL.IDX PT, R4, R3, 0x1, 0x1c1f ;  /* 0x003c1f0003047f89 */ /* 0x0005e800000e0000 */
[----:B------:R-:W1:Y:S04]  /*1b100*/  SHFL.IDX PT, R7, R5, RZ, 0x1c1f ;  /* 0x001c1fff05077589 */ /* 0x000e6800000e0000 */
[----:B------:R-:W3:Y:S01]  /*1b110*/  SHFL.IDX PT, R5, R5, 0x1, 0x1c1f ;  /* 0x003c1f0005057f89 */ /* 0x000ee200000e0000 */
[----:B--2---:R-:W-:-:S05]  /*1b120*/  IMAD.IADD R3, R113, 0x1, R225 ;  /* 0x0000000171037824 */ /* 0x004fca00078e02e1 */
[C---:B------:R-:W-:Y:S02]  /*1b130*/  ISETP.GE.OR P1, PT, R3.reuse, R11, P0 ;  /* 0x0000000b0300720c */ /* 0x040fe40000726670 */
[----:B------:R-:W-:-:S04]  /*1b140*/  IADD3 R9, R3, 0x8, RZ ;  /* 0x0000000803097810 */ /* 0x000fc80007ffe0ff */
[----:B------:R-:W-:-:S07]  /*1b150*/  ISETP.GE.OR P0, PT, R9, R11, P0 ;  /* 0x0000000b0900720c */ /* 0x000fce0000706670 */
[----:B-1----:R1:W-:Y:S01]  /*1b160*/  @!P1 ST.E [R6.64], R133 ;  /* 0x0000008506009985 */ /* 0x0023e2000c101906 */
[----:B------:R-:W-:-:S05]  /*1b170*/  ISETP.GE.AND P1, PT, R9, R11, PT ;  /* 0x0000000b0900720c */ /* 0x000fca0003f26270 */
[----:B---3--:R1:W-:Y:S01]  /*1b180*/  @!P0 ST.E [R4.64], R20 ;  /* 0x0000001404008985 */ /* 0x0083e2000c101906 */
        /* <DEDUP_REMOVED lines=8> */
[----:B------:R-:W-:Y:S01]  /*1b210*/  IADD3 R6, R225, R6, RZ ;  /* 0x00000006e1067210 */ /* 0x000fe20007ffe0ff */
[----:B------:R-:W-:Y:S01]  /*1b220*/  IMAD R2, R2, c[0x0][0x3a4], R10 ;  /* 0x0000e90002027a24 */ /* 0x000fe200078e020a */
[----:B------:R-:W-:Y:S01]  /*1b230*/  IADD3 R12, R214, R225, RZ ;  /* 0x000000e1d60c7210 */ /* 0x000fe20007ffe0ff */
        /* <DEDUP_REMOVED lines=42> */
.L_x_802:
[----:B------:R-:W-:Y:S05]  /*1b4e0*/  BRA.DIV ~URZ, `(.L_x_736) ;  /* 0x000047827f007947 */ /* 0x000fea000b800000 */
[----:B------:R4:W2:Y:S02]  /*1b4f0*/  SHFL.IDX PT, R2, R14, RZ, 0x181f ;  /* 0x00181fff0e027589 */ /* 0x0008a400000e0000 */
.L_x_803:
        /* <DEDUP_REMOVED lines=26> */
.L_x_738:
[----:B------:R-:W-:Y:S05]  /*1b6a0*/  BSYNC B0 ;  /* 0x0000000000007941 */ /* 0x000fea0003800000 */
.L_x_737:
[----:B------:R-:W-:Y:S05]  /*1b6b0*/  BRA.DIV ~URZ, `(.L_x_739) ;  /* 0x000046227f007947 */ /* 0x000fea000b800000 */
[----:B---3--:R3:W4:Y:S04]  /*1b6c0*/  SHFL.IDX PT, R10, R13, 0x1, 0x181f ;  /* 0x00381f000d0a7f89 */ /* 0x00872800000e0000 */
[----:B--2---:R3:W2:Y:S02]  /*1b6d0*/  SHFL.IDX PT, R2, R14, 0x1, 0x181f ;  /* 0x00381f000e027f89 */ /* 0x0046a400000e0000 */
.L_x_804:
        /* <DEDUP_REMOVED lines=20> */
.L_x_741:
[----:B------:R-:W-:Y:S05]  /*1b820*/  BSYNC B0 ;  /* 0x0000000000007941 */ /* 0x000fea0003800000 */
.L_x_740:
[----:B------:R-:W-:Y:S05]  /*1b830*/  BRA.DIV ~URZ, `(.L_x_742) ;  /* 0x000045727f007947 */ /* 0x000fea000b800000 */
[----:B----4-:R4:W3:Y:S02]  /*1b840*/  SHFL.IDX PT, R10, R13, 0x2, 0x181f ;  /* 0x00581f000d0a7f89 */ /* 0x0108e400000e0000 */
.L_x_805:
[----:B------:R-:W-:Y:S05]  /*1b850*/  BRA.DIV ~URZ, `(.L_x_743) ;  /* 0x000045c27f007947 */ /* 0x000fea000b800000 */
[----:B--2---:R2:W4:Y:S02]  /*1b860*/  SHFL.IDX PT, R2, R14, 0x2, 0x181f ;  /* 0x00581f000e027f89 */ /* 0x00452400000e0000 */
.L_x_806:
        /* <DEDUP_REMOVED lines=20> */
.L_x_745:
[----:B------:R-:W-:Y:S05]  /*1b9b0*/  BSYNC B0 ;  /* 0x0000000000007941 */ /* 0x000fea0003800000 */
.L_x_744:
[----:B------:R-:W-:Y:S05]  /*1b9c0*/  BRA.DIV ~URZ, `(.L_x_746) ;  /* 0x000044c27f007947 */ /* 0x000fea000b800000 */
[----:B---3--:R3:W2:Y:S04]  /*1b9d0*/  SHFL.IDX PT, R10, R13, 0x3, 0x181f ;  /* 0x00781f000d0a7f89 */ /* 0x0086a800000e0000 */
[----:B----4-:R3:W4:Y:S02]  /*1b9e0*/  SHFL.IDX PT, R2, R14, 0x3, 0x181f ;  /* 0x00781f000e027f89 */ /* 0x01072400000e0000 */
.L_x_807:
        /* <DEDUP_REMOVED lines=17> */
[----:B------:R-:W-:-:S04]  /*1bb00*/  LEA R2, P0, R217, R2, 0x1 ;  /* 0x00000002d9027211 */ /* 0x000fc800078008ff */
[----:B------:R-:W-:-:S05]  /*1bb10*/  LEA.HI.X R3, R217, R10, R18, 0x1, P0 ;  /* 0x0000000ad9037211 */ /* 0x000fca00000f0c12 */
[----:B------:R2:W-:Y:S01]  /*1bb20*/  ST.E.128 [R2.64], R68 ;  /* 0x0000004402007985 */ /* 0x0005e2000c101d06 */
[----:B------:R-:W-:Y:S05]  /*1bb30*/  BRA `(.L_x_747) ;  /* 0x0000281000007947 */ /* 0x000fea0003800000 */
.L_x_734:
        /* <DEDUP_REMOVED lines=33> */
.L_x_808:
[----:B------:R-:W-:Y:S05]  /*1bd50*/  BRA.DIV ~URZ, `(.L_x_749) ;  /* 0x000042727f007947 */ /* 0x000fea000b800000 */
[----:B------:R3:W4:Y:S02]  /*1bd60*/  SHFL.IDX PT, R0, R17, RZ, 0x1c1f ;  /* 0x001c1fff11007589 */ /* 0x00072400000e0000 */
.L_x_809:
[----:B------:R-:W-:Y:S01]  /*1bd70*/  BSSY B0, `(.L_x_750) ;  /* 0x00000c0000007945 */ /* 0x000fe20003800000 */
[----:B------:R-:W-:Y:S05]  /*1bd80*/  @P0 BRA `(.L_x_751) ;  /* 0x00000be000000947 */ /* 0x000fea0003800000 */
[C---:B------:R-:W-:Y:S02]  /*1bd90*/  ISETP.GE.AND P2, PT, R210.reuse, c[0x0][0x3c8], PT ;  /* 0x0000f200d2007a0c */ /* 0x040fe40003f46270 */
[C---:B------:R-:W-:Y:S02]  /*1bda0*/  IADD3 R11, R210.reuse, 0x8, RZ ;  /* 0x00000008d20b7810 */ /* 0x040fe40007ffe0ff */
[----:B------:R-:W-:Y:S02]  /*1bdb0*/  IADD3 R8, R210, 0x10, RZ ;  /* 0x00000010d2087810 */ /* 0x000fe40007ffe0ff */
[----:B------:R-:W-:Y:S02]  /*1bdc0*/  ISETP.GE.AND P1, PT, R11, c[0x0][0x3c8], PT ;  /* 0x0000f2000b007a0c */ /* 0x000fe40003f26270 */
[----:B------:R-:W-:-:S02]  /*1bdd0*/  ISETP.GE.AND P0, PT, R8, c[0x0][0x3c8], PT ;  /* 0x0000f20008007a0c */ /* 0x000fc40003f06270 */
[----:B------:R-:W-:Y:S02]  /*1bde0*/  SHF.R.S32.HI R5, RZ, 0x1f, R210 ;  /* 0x0000001fff057819 */ /* 0x000fe400000114d2 */
[C---:B------:R-:W-:Y:S02]  /*1bdf0*/  IADD3 R9, R210.reuse, 0x18, RZ ;  /* 0x00000018d2097810 */ /* 0x040fe40007ffe0ff */
[C---:B----4-:R-:W-:Y:S02]  /*1be00*/  @!P2 LEA R2, P3, R210.reuse, R0, 0x2 ;  /* 0x00000000d202a211 */ /* 0x050fe400078610ff */
[C---:B------:R-:W-:Y:S02]  /*1be10*/  IADD3 R12, R210.reuse, 0x8, RZ ;  /* 0x00000008d20c7810 */ /* 0x040fe40007ffe0ff */
[C---:B--2---:R-:W-:Y:S02]  /*1be20*/  @!P2 LEA.HI.X R3, R210.reuse, R4, R5, 0x2, P3 ;  /* 0x00000004d203a211 */ /* 0x044fe400018f1405 */
[----:B------:R-:W-:-:S02]  /*1be30*/  IADD3 R5, R210, 0x20, RZ ;  /* 0x00000020d2057810 */ /* 0x000fc40007ffe0ff */
[----:B------:R-:W-:Y:S01]  /*1be40*/  IADD3 R10, R210, 0x10, RZ ;  /* 0x00000010d20a7810 */ /* 0x000fe20007ffe0ff */
[----:B------:R2:W-:Y:S01]  /*1be50*/  @!P2 ST.E.64 [R2.64], R160 ;  /* 0x000000a00200a985 */ /* 0x0005e2000c101b06 */
[----:B------:R-:W-:Y:S02]  /*1be60*/  ISETP.GE.AND P5, PT, R9, c[0x0][0x3c8], PT ;  /* 0x0000f20009007a0c */ /* 0x000fe40003fa6270 */
[----:B------:R-:W-:Y:S02]  /*1be70*/  ISETP.GE.AND P4, PT, R5, c[0x0][0x3c8], PT ;  /* 0x0000f20005007a0c */ /* 0x000fe40003f86270 */
[----:B------:R-:W-:Y:S02]  /*1be80*/  @!P1 LEA R6, P3, R11, R0, 0x2 ;  /* 0x000000000b069211 */ /* 0x000fe400078610ff */
[----:B------:R-:W-:Y:S02]  /*1be90*/  SHF.R.S32.HI R12, RZ, 0x1f, R12 ;  /* 0x0000001fff0c7819 */ /* 0x000fe4000001140c */
[----:B------:R-:W-:-:S02]  /*1bea0*/  SHF.R.S32.HI R10, RZ, 0x1f, R10 ;  /* 0x0000001fff0a7819 */ /* 0x000fc4000001140a */
[----:B------:R-:W-:Y:S02]  /*1beb0*/  ISETP.GE.AND P6, PT, R252, c[0x0][0x3c8], PT ;  /* 0x0000f200fc007a0c */ /* 0x000fe40003fc6270 */
[----:B------:R-:W-:Y:S02]  /*1bec0*/  @!P1 LEA.HI.X R7, R11, R4, R12, 0x2, P3 ;  /* 0x000000040b079211 */ /* 0x000fe400018f140c */
[----:B------:R-:W-:Y:S02]  /*1bed0*/  ISETP.GE.AND P3, PT, R251, c[0x0][0x3c8], PT ;  /* 0x0000f200fb007a0c */ /* 0x000fe40003f66270 */
[----:B------:R-:W-:Y:S01]  /*1bee0*/  SHF.R.S32.HI R12, RZ, 0x1f, R251 ;  /* 0x0000001fff0c7819 */ /* 0x000fe200000114fb */
[----:B------:R4:W-:Y:S01]  /*1bef0*/  @!P1 ST.E.64 [R6.64], R134 ;  /* 0x0000008606009985 */ /* 0x0009e2000c101b06 */
[----:B--2---:R-:W-:-:S04]  /*1bf00*/  @!P0 LEA R2, P2, R8, R0, 0x2 ;  /* 0x0000000008028211 */ /* 0x004fc800078410ff */
[----:B------:R-:W-:Y:S02]  /*1bf10*/  @!P0 LEA.HI.X R3, R8, R4, R10, 0x2, P2 ;  /* 0x0000000408038211 */ /* 0x000fe400010f140a */
[C---:B------:R-:W-:Y:S02]  /*1bf20*/  IADD3 R10, R210.reuse, 0x18, RZ ;  /* 0x00000018d20a7810 */ /* 0x040fe40007ffe0ff */
[----:B------:R-:W-:Y:S01]  /*1bf30*/  IADD3 R8, R210, 0x20, RZ ;  /* 0x00000020d2087810 */ /* 0x000fe20007ffe0ff */
[----:B------:R2:W-:Y:S01]  /*1bf40*/  @!P0 ST.E.64 [R2.64], R140 ;  /* 0x0000008c02008985 */ /* 0x0005e2000c101b06 */
[----:B------:R-:W-:Y:S02]  /*1bf50*/  SHF.R.S32.HI R10, RZ, 0x1f, R10 ;  /* 0x0000001fff0a7819 */ /* 0x000fe4000001140a */
[----:B------:R-:W-:Y:S02]  /*1bf60*/  SHF.R.S32.HI R8, RZ, 0x1f, R8 ;  /* 0x0000001fff087819 */ /* 0x000fe40000011408 */
[----:B------:R-:W-:-:S02]  /*1bf70*/  ISETP.GE.AND P2, PT, R250, c[0x0][0x3c8], PT ;  /* 0x0000f200fa007a0c */ /* 0x000fc40003f46270 */
[----:B----4-:R-:W-:-:S04]  /*1bf80*/  @!P5 LEA R6, P1, R9, R0, 0x2 ;  /* 0x000000000906d211 */ /* 0x010fc800078210ff */
[----:B------:R-:W-:Y:S02]  /*1bf90*/  @!P5 LEA.HI.X R7, R9, R4, R10, 0x2, P1 ;  /* 0x000000040907d211 */ /* 0x000fe400008f140a */
[----:B------:R-:W-:-:S03]  /*1bfa0*/  @!P6 LEA R10, P1, R252, R0, 0x2 ;  /* 0x00000000fc0ae211 */ /* 0x000fc600078210ff */
[----:B------:R4:W-:Y:S01]  /*1bfb0*/  @!P5 ST.E.64 [R6.64], R144 ;  /* 0x000000900600d985 */ /* 0x0009e2000c101b06 */
[----:B--2---:R-:W-:-:S04]  /*1bfc0*/  @!P4 LEA R2, P0, R5, R0, 0x2 ;  /* 0x000000000502c211 */ /* 0x004fc800078010ff */
[----:B------:R-:W-:Y:S02]  /*1bfd0*/  @!P4 LEA.HI.X R3, R5, R4, R8, 0x2, P0 ;  /* 0x000000040503c211 */ /* 0x000fe400000f1408 */
[----:B------:R-:W-:Y:S02]  /*1bfe0*/  SHF.R.S32.HI R5, RZ, 0x1f, R252 ;  /* 0x0000001fff057819 */ /* 0x000fe400000114fc */
[----:B------:R-:W-:Y:S01]  /*1bff0*/  @!P3 LEA R8, P0, R251, R0, 0x2 ;  /* 0x00000000fb08b211 */ /* 0x000fe200078010ff */
[----:B------:R2:W-:Y:S01]  /*1c000*/  @!P4 ST.E.64 [R2.64], R148 ;  /* 0x000000940200c985 */ /* 0x0005e2000c101b06 */
[----:B------:R-:W-:Y:S02]  /*1c010*/  @!P6 LEA.HI.X R11, R252, R4, R5, 0x2, P1 ;  /* 0x00000004fc0be211 */ /* 0x000fe400008f1405 */
[----:B------:R-:W-:Y:S02]  /*1c020*/  ISETP.GE.AND P1, PT, R246, c[0x0][0x3c8], PT ;  /* 0x0000f200f6007a0c */ /* 0x000fe40003f26270 */
[----:B------:R-:W-:Y:S01]  /*1c030*/  SHF.R.S32.HI R5, RZ, 0x1f, R250 ;  /* 0x0000001fff057819 */ /* 0x000fe200000114fa */
[----:B------:R5:W-:Y:S01]  /*1c040*/  @!P6 ST.E.64 [R10.64], R152 ;  /* 0x000000980a00e985 */ /* 0x000be2000c101b06 */
[----:B------:R-:W-:-:S02]  /*1c050*/  ISETP.GE.AND P6, PT, R249, c[0x0][0x3c8], PT ;  /* 0x0000f200f9007a0c */ /* 0x000fc40003fc6270 */
[C---:B----4-:R-:W-:Y:S02]  /*1c060*/  @!P2 LEA R6, P4, R250.reuse, R0, 0x2 ;  /* 0x00000000fa06a211 */ /* 0x050fe400078810ff */
[-C--:B------:R-:W-:Y:S02]  /*1c070*/  @!P3 LEA.HI.X R9, R251, R4.reuse, R12, 0x2, P0 ;  /* 0x00000004fb09b211 */ /* 0x080fe400000f140c */
[----:B------:R-:W-:Y:S02]  /*1c080*/  @!P2 LEA.HI.X R7, R250, R4, R5, 0x2, P4 ;  /* 0x00000004fa07a211 */ /* 0x000fe400020f1405 */
[C---:B------:R-:W-:Y:S01]  /*1c090*/  IADD3 R5, R210.reuse, 0x58, RZ ;  /* 0x00000058d2057810 */ /* 0x040fe20007ffe0ff */
[----:B------:R4:W-:Y:S01]  /*1c0a0*/  @!P3 ST.E.64 [R8.64], R28 ;  /* 0x0000001c0800b985 */ /* 0x0009e2000c101b06 */
[----:B------:R-:W-:Y:S02]  /*1c0b0*/  SHF.R.S32.HI R12, RZ, 0x1f, R249 ;  /* 0x0000001fff0c7819 */ /* 0x000fe400000114f9 */
[----:B------:R-:W-:Y:S01]  /*1c0c0*/  ISETP.GE.AND P3, PT, R5, c[0x0][0x3c8], PT ;  /* 0x0000f20005007a0c */ /* 0x000fe20003f66270 */
[----:B------:R1:W-:Y:S01]  /*1c0d0*/  @!P2 ST.E.64 [R6.64], R24 ;  /* 0x000000180600a985 */ /* 0x0003e2000c101b06 */
[----:B--2---:R-:W-:-:S02]  /*1c0e0*/  IADD3 R2, R210, 0x50, RZ ;  /* 0x00000050d2027810 */ /* 0x004fc40007ffe0ff */
[----:B------:R-:W-:Y:S02]  /*1c0f0*/  IADD3 R3, R210, 0x60, RZ ;  /* 0x00000060d2037810 */ /* 0x000fe40007ffe0ff */
[----:B------:R-:W-:Y:S02]  /*1c100*/  ISETP.GE.AND P5, PT, R2, c[0x0][0x3c8], PT ;  /* 0x0000f20002007a0c */ /* 0x000fe40003fa6270 */
[----:B------:R-:W-:Y:S02]  /*1c110*/  ISETP.GE.AND P4, PT, R3, c[0x0][0x3c8], PT ;  /* 0x0000f20003007a0c */ /* 0x000fe40003f86270 */
[----:B-----5:R-:W-:Y:S02]  /*1c120*/  SHF.R.S32.HI R11, RZ, 0x1f, R2 ;  /* 0x0000001fff0b7819 */ /* 0x020fe40000011402 */
[----:B----4-:R-:W-:Y:S02]  /*1c130*/  @!P6 LEA R8, P0, R249, R0, 0x2 ;  /* 0x00000000f908e211 */ /* 0x010fe400078010ff */
[----:B-1----:R-:W-:-:S02]  /*1c140*/  SHF.R.S32.HI R7, RZ, 0x1f, R246 ;  /* 0x0000001fff077819 */ /* 0x002fc400000114f6 */
[C---:B------:R-:W-:Y:S02]  /*1c150*/  @!P1 LEA R6, P2, R246.reuse, R0, 0x2 ;  /* 0x00000000f6069211 */ /* 0x040fe400078410ff */
[-C--:B------:R-:W-:Y:S02]  /*1c160*/  @!P6 LEA.HI.X R9, R249, R4.reuse, R12, 0x2, P0 ;  /* 0x00000004f909e211 */ /* 0x080fe400000f140c */
[----:B------:R-:W-:Y:S02]  /*1c170*/  @!P1 LEA.HI.X R7, R246, R4, R7, 0x2, P2 ;  /* 0x00000004f6079211 */ /* 0x000fe400010f1407 */
[C---:B------:R-:W-:Y:S01]  /*1c180*/  @!P5 LEA R10, P0, R2.reuse, R0, 0x2 ;  /* 0x00000000020ad211 */ /* 0x040fe200078010ff */
[----:B------:R1:W-:Y:S03]  /*1c190*/  @!P6 ST.E.64 [R8.64], R36 ;  /* 0x000000240800e985 */ /* 0x0003e6000c101b06 */
[----:B------:R-:W-:Y:S01]  /*1c1a0*/  @!P5 LEA.HI.X R11, R2, R4, R11, 0x2, P0 ;  /* 0x00000004020bd211 */ /* 0x000fe200000f140b */
[----:B------:R2:W-:Y:S01]  /*1c1b0*/  @!P1 ST.E.64 [R6.64], R32 ;  /* 0x0000002006009985 */ /* 0x0005e2000c101b06 */
[----:B------:R-:W-:-:S02]  /*1c1c0*/  IADD3 R2, R210, 0x70, RZ ;  /* 0x00000070d2027810 */ /* 0x000fc40007ffe0ff */
[-C--:B------:R-:W-:Y:S01]  /*1c1d0*/  @!P4 LEA R12, P0, R3, R0.reuse, 0x2 ;  /* 0x00000000030cc211 */ /* 0x080fe200078010ff */
[----:B------:R4:W-:Y:S01]  /*1c1e0*/  @!P5 ST.E.64 [R10.64], R44 ;  /* 0x0000002c0a00d985 */ /* 0x0009e2000c101b06 */
[----:B------:R-:W-:Y:S02]  /*1c1f0*/  ISETP.GE.AND P6, PT, R2, c[0x0][0x3c8], PT ;  /* 0x0000f20002007a0c */ /* 0x000fe40003fc6270 */
[----:B-1----:R-:W-:Y:S02]  /*1c200*/  SHF.R.S32.HI R9, RZ, 0x1f, R5 ;  /* 0x0000001fff097819 */ /* 0x002fe40000011405 */
[----:B------:R-:W-:Y:S02]  /*1c210*/  @!P3 LEA R8, P1, R5, R0, 0x2 ;  /* 0x000000000508b211 */ /* 0x000fe400078210ff */
[----:B--2---:R-:W-:Y:S02]  /*1c220*/  IADD3 R6, R210, 0x68, RZ ;  /* 0x00000068d2067810 */ /* 0x004fe40007ffe0ff */
[----:B------:R-:W-:-:S02]  /*1c230*/  SHF.R.S32.HI R7, RZ, 0x1f, R3 ;  /* 0x0000001fff077819 */ /* 0x000fc40000011403 */
[----:B------:R-:W-:Y:S02]  /*1c240*/  ISETP.GE.AND P2, PT, R6, c[0x0][0x3c8], PT ;  /* 0x0000f20006007a0c */ /* 0x000fe40003f46270 */
[-C--:B------:R-:W-:Y:S02]  /*1c250*/  @!P3 LEA.HI.X R9, R5, R4.reuse, R9, 0x2, P1 ;  /* 0x000000040509b211 */ /* 0x080fe400008f1409 */
[----:B------:R-:W-:Y:S02]  /*1c260*/  @!P4 LEA.HI.X R13, R3, R4, R7, 0x2, P0 ;  /* 0x00000004030dc211 */ /* 0x000fe400000f1407 */
[C---:B------:R-:W-:Y:S01]  /*1c270*/  IADD3 R7, R210.reuse, 0x78, RZ ;  /* 0x00000078d2077810 */ /* 0x040fe20007ffe0ff */
[----:B------:R1:W-:Y:S01]  /*1c280*/  @!P3 ST.E.64 [R8.64], R40 ;  /* 0x000000280800b985 */ /* 0x0003e2000c101b06 */
[----:B------:R-:W-:Y:S02]  /*1c290*/  IADD3 R5, R210, 0x80, RZ ;  /* 0x00000080d2057810 */ /* 0x000fe40007ffe0ff */
[----:B------:R-:W-:Y:S01]  /*1c2a0*/  ISETP.GE.AND P3, PT, R7, c[0x0][0x3c8], PT ;  /* 0x0000f20007007a0c */ /* 0x000fe20003f66270 */
[----:B------:R2:W-:Y:S01]  /*1c2b0*/  @!P4 ST.E.64 [R12.64], R52 ;  /* 0x000000340c00c985 */ /* 0x0005e2000c101b06 */
[----:B------:R-:W-:-:S02]  /*1c2c0*/  ISETP.GE.AND P5, PT, R5, c[0x0][0x3c8], PT ;  /* 0x0000f20005007a0c */ /* 0x000fc40003fa6270 */
[----:B------:R-:W-:Y:S02]  /*1c2d0*/  SHF.R.S32.HI R3, RZ, 0x1f, R2 ;  /* 0x0000001fff037819 */ /* 0x000fe40000011402 */
[----:B----4-:R-:W-:-:S04]  /*1c2e0*/  @!P6 LEA R10, P0, R2, R0, 0x2 ;  /* 0x00000000020ae211 */ /* 0x010fc800078010ff */
[----:B------:R-:W-:Y:S02]  /*1c2f0*/  @!P6 LEA.HI.X R11, R2, R4, R3, 0x2, P0 ;  /* 0x00000004020be211 */ /* 0x000fe400000f1403 */
[C---:B------:R-:W-:Y:S02]  /*1c300*/  IADD3 R3, R210.reuse, 0x88, RZ ;  /* 0x00000088d2037810 */ /* 0x040fe40007ffe0ff */
[----:B------:R-:W-:-:S04]  /*1c310*/  IADD3 R2, R210, 0x90, RZ ;  /* 0x00000090d2027810 */ /* 0x000fc80007ffe0ff */
[----:B------:R-:W-:Y:S02]  /*1c320*/  ISETP.GE.AND P4, PT, R2, c[0x0][0x3c8], PT ;  /* 0x0000f20002007a0c */ /* 0x000fe40003f86270 */
[----:B-1----:R-:W-:Y:S02]  /*1c330*/  SHF.R.S32.HI R9, RZ, 0x1f, R6 ;  /* 0x0000001fff097819 */ /* 0x002fe40000011406 */
[CC--:B------:R-:W-:Y:S02]  /*1c340*/  @!P2 LEA R8, P1, R6.reuse, R0.reuse, 0x2 ;  /* 0x000000000608a211 */ /* 0x0c0fe400078210ff */
[----:B--2---:R-:W-:Y:S02]  /*1c350*/  @!P5 LEA R12, P0, R5, R0, 0x2 ;  /* 0x00000000050cd211 */ /* 0x004fe400078010ff */
[----:B------:R-:W-:Y:S02]  /*1c360*/  @!P2 LEA.HI.X R9, R6, R4, R9, 0x2, P1 ;  /* 0x000000040609a211 */ /* 0x000fe400008f1409 */
[----:B------:R-:W-:-:S03]  /*1c370*/  @!P3 LEA R6, P1, R7, R0, 0x2 ;  /* 0x000000000706b211 */ /* 0x000fc600078210ff */
[----:B------:R1:W-:Y:S01]  /*1c380*/  @!P2 ST.E.64 [R8.64], R48 ;  /* 0x000000300800a985 */ /* 0x0003e2000c101b06 */
[----:B------:R-:W-:-:S03]  /*1c390*/  ISETP.GE.AND P2, PT, R3, c[0x0][0x3c8], PT ;  /* 0x0000f20003007a0c */ /* 0x000fc60003f46270 */
[----:B------:R2:W-:Y:S01]  /*1c3a0*/  @!P6 ST.E.64 [R10.64], R60 ;  /* 0x0000003c0a00e985 */ /* 0x0005e2000c101b06 */
[----:B-1----:R-:W-:Y:S02]  /*1c3b0*/  SHF.R.S32.HI R9, RZ, 0x1f, R7 ;  /* 0x0000001fff097819 */ /* 0x002fe40000011407 */
[----:B------:R-:W-:Y:S02]  /*1c3c0*/  SHF.R.S32.HI R8, RZ, 0x1f, R5 ;  /* 0x0000001fff087819 */ /* 0x000fe40000011405 */
[-C--:B------:R-:W-:Y:S02]  /*1c3d0*/  @!P3 LEA.HI.X R7, R7, R4.reuse, R9, 0x2, P1 ;  /* 0x000000040707b211 */ /* 0x080fe400008f1409 */
[----:B------:R-:W-:Y:S02]  /*1c3e0*/  @!P5 LEA.HI.X R13, R5, R4, R8, 0x2, P0 ;  /* 0x00000004050dd211 */ /* 0x000fe400000f1408 */
[----:B------:R-:W-:Y:S01]  /*1c3f0*/  IADD3 R5, R210, 0xa0, RZ ;  /* 0x000000a0d2057810 */ /* 0x000fe20007ffe0ff */
[----:B------:R1:W-:Y:S01]  /*1c400*/  @!P3 ST.E.64 [R6.64], R56 ;  /* 0x000000380600b985 */ /* 0x0003e2000c101b06 */
[----:B------:R-:W-:-:S02]  /*1c410*/  SHF.R.S32.HI R9, RZ, 0x1f, R3 ;  /* 0x0000001fff097819 */ /* 0x000fc40000011403 */
[-C--:B------:R-:W-:Y:S01]  /*1c420*/  @!P2 LEA R8, P1, R3, R0.reuse, 0x2 ;  /* 0x000000000308a211 */ /* 0x080fe200078210ff */
[----:B------:R4:W-:Y:S01]  /*1c430*/  @!P5 ST.E.64 [R12.64], R68 ;  /* 0x000000440c00d985 */ /* 0x0009e2000c101b06 */
[----:B------:R-:W-:Y:S02]  /*1c440*/  ISETP.GE.AND P5, PT, R5, c[0x0][0x3c8], PT ;  /* 0x0000f20005007a0c */ /* 0x000fe40003fa6270 */
[----:B--2---:R-:W-:Y:S02]  /*1c450*/  @!P4 LEA R10, P0, R2, R0, 0x2 ;  /* 0x00000000020ac211 */ /* 0x004fe400078010ff */
[----:B------:R-:W-:Y:S02]  /*1c460*/  @!P2 LEA.HI.X R9, R3, R4, R9, 0x2, P1 ;  /* 0x000000040309a211 */ /* 0x000fe400008f1409 */
[----:B------:R-:W-:-:S03]  /*1c470*/  IADD3 R3, R210, 0xa8, RZ ;  /* 0x000000a8d2037810 */ /* 0x000fc60007ffe0ff */
[----:B------:R2:W-:Y:S01]  /*1c480*/  @!P2 ST.E.64 [R8.64], R64 ;  /* 0x000000400800a985 */ /* 0x0005e2000c101b06 */
[----:B------:R-:W-:Y:S02]  /*1c490*/  ISETP.GE.AND P2, PT, R3, c[0x0][0x3c8], PT ;  /* 0x0000f20003007a0c */ /* 0x000fe40003f46270 */
[----:B-1----:R-:W-:Y:S02]  /*1c4a0*/  IADD3 R6, R210, 0x98, RZ ;  /* 0x00000098d2067810 */ /* 0x002fe40007ffe0ff */
[----:B------:R-:W-:Y:S02]  /*1c4b0*/  SHF.R.S32.HI R7, RZ, 0x1f, R2 ;  /* 0x0000001fff077819 */ /* 0x000fe40000011402 */
[----:B------:R-:W-:Y:S02]  /*1c4c0*/  ISETP.GE.AND P3, PT, R6, c[0x0][0x3c8], PT ;  /* 0x0000f20006007a0c */ /* 0x000fe40003f66270 */
[----:B------:R-:W-:Y:S02]  /*1c4d0*/  @!P4 LEA.HI.X R11, R2, R4, R7, 0x2, P0 ;  /* 0x00000004020bc211 */ /* 0x000fe400000f1407 */
[----:B------:R-:W-:-:S02]  /*1c4e0*/  IADD3 R2, R210, 0xb0, RZ ;  /* 0x000000b0d2027810 */ /* 0x000fc40007ffe0ff */
[----:B------:R-:W-:Y:S01]  /*1c4f0*/  SHF.R.S32.HI R7, RZ, 0x1f, R5 ;  /* 0x0000001fff077819 */ /* 0x000fe20000011405 */
[----:B------:R1:W-:Y:S01]  /*1c500*/  @!P4 ST.E.64 [R10.64], R76 ;  /* 0x0000004c0a00c985 */ /* 0x0003e2000c101b06 */
[CC--:B----4-:R-:W-:Y:S02]  /*1c510*/  @!P5 LEA R12, P0, R5.reuse, R0.reuse, 0x2 ;  /* 0x00000000050cd211 */ /* 0x0d0fe400078010ff */
[----:B--2---:R-:W-:Y:S02]  /*1c520*/  SHF.R.S32.HI R9, RZ, 0x1f, R6 ;  /* 0x0000001fff097819 */ /* 0x004fe40000011406 */
[----:B------:R-:W-:Y:S02]  /*1c530*/  ISETP.GE.AND P6, PT, R2, c[0x0][0x3c8], PT ;  /* 0x0000f20002007a0c */ /* 0x000fe40003fc6270 */
[----:B------:R-:W-:Y:S02]  /*1c540*/  @!P3 LEA R8, P1, R6, R0, 0x2 ;  /* 0x000000000608b211 */ /* 0x000fe400078210ff */
[----:B------:R-:W-:-:S02]  /*1c550*/  @!P5 LEA.HI.X R13, R5, R4, R7, 0x2, P0 ;  /* 0x00000004050dd211 */ /* 0x000fc400000f1407 */
[----:B------:R-:W-:Y:S02]  /*1c560*/  @!P3 LEA.HI.X R9, R6, R4, R9, 0x2, P1 ;  /* 0x000000040609b211 */ /* 0x000fe400008f1409 */
[C---:B------:R-:W-:Y:S02]  /*1c570*/  IADD3 R6, R210.reuse, 0xb8, RZ ;  /* 0x000000b8d2067810 */ /* 0x040fe40007ffe0ff */
[----:B------:R-:W-:Y:S01]  /*1c580*/  IADD3 R5, R210, 0xc0, RZ ;  /* 0x000000c0d2057810 */ /* 0x000fe20007ffe0ff */
[----:B------:R2:W-:Y:S01]  /*1c590*/  @!P3 ST.E.64 [R8.64], R72 ;  /* 0x000000480800b985 */ /* 0x0005e2000c101b06 */
[----:B------:R-:W-:Y:S02]  /*1c5a0*/  ISETP.GE.AND P3, PT, R6, c[0x0][0x3c8], PT ;  /* 0x0000f20006007a0c */ /* 0x000fe40003f66270 */
[----:B------:R-:W-:Y:S01]  /*1c5b0*/  ISETP.GE.AND P4, PT, R5, c[0x0][0x3c8], PT ;  /* 0x0000f20005007a0c */ /* 0x000fe20003f86270 */
[----:B------:R4:W-:Y:S01]  /*1c5c0*/  @!P5 ST.E.64 [R12.64], R84 ;  /* 0x000000540c00d985 */ /* 0x0009e2000c101b06 */
[----:B------:R-:W-:-:S02]  /*1c5d0*/  SHF.R.S32.HI R7, RZ, 0x1f, R2 ;  /* 0x0000001fff077819 */ /* 0x000fc40000011402 */
[----:B-1----:R-:W-:-:S04]  /*1c5e0*/  @!P6 LEA R10, P0, R2, R0, 0x2 ;  /* 0x00000000020ae211 */ /* 0x002fc800078010ff */
[----:B------:R-:W-:Y:S02]  /*1c5f0*/  @!P6 LEA.HI.X R11, R2, R4, R7, 0x2, P0 ;  /* 0x00000004020be211 */ /* 0x000fe400000f1407 */
[----:B------:R-:W-:Y:S02]  /*1c600*/  IADD3 R2, R210, 0xd0, RZ ;  /* 0x000000d0d2027810 */ /* 0x000fe40007ffe0ff */
[----:B------:R-:W-:Y:S02]  /*1c610*/  SHF.R.S32.HI R7, RZ, 0x1f, R5 ;  /* 0x0000001fff077819 */ /* 0x000fe40000011405 */
[----:B------:R-:W-:Y:S02]  /*1c620*/  ISETP.GE.AND P5, PT, R2, c[0x0][0x3c8], PT ;  /* 0x0000f20002007a0c */ /* 0x000fe40003fa6270 */
[----:B--2---:R-:W-:Y:S02]  /*1c630*/  SHF.R.S32.HI R9, RZ, 0x1f, R3 ;  /* 0x0000001fff097819 */ /* 0x004fe40000011403 */
[----:B------:R-:W-:-:S02]  /*1c640*/  @!P2 LEA R8, P1, R3, R0, 0x2 ;  /* 0x000000000308a211 */ /* 0x000fc400078210ff */
[----:B----4-:R-:W-:Y:S02]  /*1c650*/  @!P4 LEA R12, P0, R5, R0, 0x2 ;  /* 0x00000000050cc211 */ /* 0x010fe400078010ff */
[-C--:B------:R-:W-:Y:S02]  /*1c660*/  @!P2 LEA.HI.X R9, R3, R4.reuse, R9, 0x2, P1 ;  /* 0x000000040309a211 */ /* 0x080fe400008f1409 */
[C---:B------:R-:W-:Y:S02]  /*1c670*/  IADD3 R3, R210.reuse, 0xc8, RZ ;  /* 0x000000c8d2037810 */ /* 0x040fe40007ffe0ff */
[----:B------:R-:W-:Y:S01]  /*1c680*/  @!P4 LEA.HI.X R13, R5, R4, R7, 0x2, P0 ;  /* 0x00000004050dc211 */ /* 0x000fe200000f1407 */
[----:B------:R1:W-:Y:S01]  /*1c690*/  @!P2 ST.E.64 [R8.64], R80 ;  /* 0x000000500800a985 */ /* 0x0003e2000c101b06 */
[----:B------:R-:W-:Y:S02]  /*1c6a0*/  ISETP.GE.AND P2, PT, R3, c[0x0][0x3c8], PT ;  /* 0x0000f20003007a0c */ /* 0x000fe40003f46270 */
[----:B------:R-:W-:Y:S01]  /*1c6b0*/  IADD3 R7, R210, 0xe0, RZ ;  /* 0x000000e0d2077810 */ /* 0x000fe20007ffe0ff */
[----:B------:R2:W-:Y:S01]  /*1c6c0*/  @!P6 ST.E.64 [R10.64], R92 ;  /* 0x0000005c0a00e985 */ /* 0x0005e2000c101b06 */
[----:B------:R-:W-:-:S02]  /*1c6d0*/  SHF.R.S32.HI R5, RZ, 0x1f, R2 ;  /* 0x0000001fff057819 */ /* 0x000fc40000011402 */
[----:B------:R-:W-:Y:S02]  /*1c6e0*/  ISETP.GE.AND P6, PT, R7, c[0x0][0x3c8], PT ;  /* 0x0000f20007007a0c */ /* 0x000fe40003fc6270 */
[----:B-1----:R-:W-:Y:S02]  /*1c6f0*/  SHF.R.S32.HI R9, RZ, 0x1f, R6 ;  /* 0x0000001fff097819 */ /* 0x002fe40000011406 */
[-C--:B------:R-:W-:Y:S02]  /*1c700*/  @!P3 LEA R8, P1, R6, R0.reuse, 0x2 ;  /* 0x000000000608b211 */ /* 0x080fe400078210ff */
[----:B--2---:R-:W-:Y:S02]  /*1c710*/  @!P5 LEA R10, P0, R2, R0, 0x2 ;  /* 0x00000000020ad211 */ /* 0x004fe400078010ff */
[----:B------:R-:W-:Y:S02]  /*1c720*/  @!P3 LEA.HI.X R9, R6, R4, R9, 0x2, P1 ;  /* 0x000000040609b211 */ /* 0x000fe400008f1409 */
[----:B------:R-:W-:-:S02]  /*1c730*/  IADD3 R6, R210, 0xd8, RZ ;  /* 0x000000d8d2067810 */ /* 0x000fc40007ffe0ff */
[----:B------:R-:W-:Y:S01]  /*1c740*/  @!P5 LEA.HI.X R11, R2, R4, R5, 0x2, P0 ;  /* 0x00000004020bd211 */ /* 0x000fe200000f1405 */
[----:B------:R1:W-:Y:S01]  /*1c750*/  @!P3 ST.E.64 [R8.64], R88 ;  /* 0x000000580800b985 */ /* 0x0003e2000c101b06 */
[----:B------:R-:W-:Y:S02]  /*1c760*/  IADD3 R5, R210, 0xe8, RZ ;  /* 0x000000e8d2057810 */ /* 0x000fe40007ffe0ff */
[----:B------:R-:W-:Y:S01]  /*1c770*/  SHF.R.S32.HI R2, RZ, 0x1f, R6 ;  /* 0x0000001fff027819 */ /* 0x000fe20000011406 */
[----:B------:R2:W-:Y:S01]  /*1c780*/  @!P4 ST.E.64 [R12.64], R100 ;  /* 0x000000640c00c985 */ /* 0x0005e2000c101b06 */
[----:B------:R-:W-:Y:S02]  /*1c790*/  ISETP.GE.AND P4, PT, R6, c[0x0][0x3c8], PT ;  /* 0x0000f20006007a0c */ /* 0x000fe40003f86270 */
[----:B------:R-:W-:Y:S02]  /*1c7a0*/  ISETP.GE.AND P3, PT, R5, c[0x0][0x3c8], PT ;  /* 0x0000f20005007a0c */ /* 0x000fe40003f66270 */
[----:B-1----:R-:W-:-:S02]  /*1c7b0*/  SHF.R.S32.HI R9, RZ, 0x1f, R3 ;  /* 0x0000001fff097819 */ /* 0x002fc40000011403 */
[-C--:B------:R-:W-:Y:S02]  /*1c7c0*/  @!P2 LEA R8, P1, R3, R0.reuse, 0x2 ;  /* 0x000000000308a211 */ /* 0x080fe400078210ff */
[----:B--2---:R-:W-:Y:S02]  /*1c7d0*/  @!P6 LEA R12, P0, R7, R0, 0x2 ;  /* 0x00000000070ce211 */ /* 0x004fe400078010ff */
[----:B------:R-:W-:-:S03]  /*1c7e0*/  @!P2 LEA.HI.X R9, R3, R4, R9, 0x2, P1 ;  /* 0x000000040309a211 */ /* 0x000fc600008f1409 */
[----:B------:R-:W-:Y:S02]  /*1c7f0*/  @!P4 LEA R14, P1, R6, R0, 0x2 ;  /* 0x00000000060ec211 */ /* 0x000fe400078210ff */
[----:B------:R-:W-:Y:S01]  /*1c800*/  IADD3 R3, R210, 0xf0, RZ ;  /* 0x000000f0d2037810 */ /* 0x000fe20007ffe0ff */
[----:B------:R1:W-:Y:S01]  /*1c810*/  @!P2 ST.E.64 [R8.64], R96 ;  /* 0x000000600800a985 */ /* 0x0003e2000c101b06 */
[----:B------:R-:W-:Y:S02]  /*1c820*/  @!P4 LEA.HI.X R15, R6, R4, R2, 0x2, P1 ;  /* 0x00000004060fc211 */ /* 0x000fe400008f1402 */
[----:B------:R-:W-:Y:S01]  /*1c830*/  ISETP.GE.AND P2, PT, R3, c[0x0][0x3c8], PT ;  /* 0x0000f20003007a0c */ /* 0x000fe20003f46270 */
[----:B------:R2:W-:Y:S01]  /*1c840*/  @!P5 ST.E.64 [R10.64], R162 ;  /* 0x000000a20a00d985 */ /* 0x0005e2000c101b06 */
[----:B------:R-:W-:Y:S02]  /*1c850*/  IADD3 R2, R210, 0xf8, RZ ;  /* 0x000000f8d2027810 */ /* 0x000fe40007ffe0ff */
[----:B------:R-:W-:Y:S01]  /*1c860*/  SHF.R.S32.HI R6, RZ, 0x1f, R5 ;  /* 0x0000001fff067819 */ /* 0x000fe20000011405 */
[----:B------:R4:W-:Y:S01]  /*1c870*/  @!P4 ST.E.64 [R14.64], R168 ;  /* 0x000000a80e00c985 */ /* 0x0009e2000c101b06 */
[----:B------:R-:W-:-:S02]  /*1c880*/  ISETP.GE.AND P1, PT, R2, c[0x0][0x3c8], PT ;  /* 0x0000f20002007a0c */ /* 0x000fc40003f26270 */
[----:B-1----:R-:W-:-:S04]  /*1c890*/  SHF.R.S32.HI R8, RZ, 0x1f, R7 ;  /* 0x0000001fff087819 */ /* 0x002fc80000011407 */
[----:B------:R-:W-:Y:S02]  /*1c8a0*/  @!P6 LEA.HI.X R13, R7, R4, R8, 0x2, P0 ;  /* 0x00000004070de211 */ /* 0x000fe400000f1408 */
[----:B--2---:R-:W-:-:S03]  /*1c8b0*/  @!P3 LEA R10, P0, R5, R0, 0x2 ;  /* 0x00000000050ab211 */ /* 0x004fc600078010ff */
        /* <DEDUP_REMOVED lines=11> */
.L_x_751:
[----:B------:R-:W-:Y:S05]  /*1c970*/  BSYNC B0 ;  /* 0x0000000000007941 */ /* 0x000fea0003800000 */
.L_x_750:
[----:B------:R-:W-:Y:S05]  /*1c980*/  BRA.DIV ~URZ, `(.L_x_752) ;  /* 0x000036b27f007947 */ /* 0x000fea000b800000 */
[----:B--2---:R2:W1:Y:S04]  /*1c990*/  SHFL.IDX PT, R4, R16, 0x1, 0x1c1f ;  /* 0x003c1f0010047f89 */ /* 0x00446800000e0000 */
[----:B----4-:R2:W4:Y:S02]  /*1c9a0*/  SHFL.IDX PT, R0, R17, 0x1, 0x1c1f ;  /* 0x003c1f0011007f89 */ /* 0x01052400000e0000 */
.L_x_810:
[----:B------:R-:W-:-:S13]  /*1c9b0*/  LOP3.LUT P0, RZ, R215, 0x2, RZ, 0xc0, !PT ;  /* 0x00000002d7ff7812 */ /* 0x000fda000780c0ff */
[----:B------:R-:W-:Y:S05]  /*1c9c0*/  @P0 BRA `(.L_x_747) ;  /* 0x0000198000000947 */ /* 0x000fea0003800000 */
[C---:B------:R-:W-:Y:S02]  /*1c9d0*/  ISETP.GE.AND P0, PT, R210.reuse, c[0x0][0x3c8], PT ;  /* 0x0000f200d2007a0c */ /* 0x040fe40003f06270 */
[C---:B------:R-:W-:Y:S02]  /*1c9e0*/  IADD3 R9, R210.reuse, 0x8, RZ ;  /* 0x00000008d2097810 */ /* 0x040fe40007ffe0ff */
[C---:B------:R-:W-:Y:S02]  /*1c9f0*/  IADD3 R5, R210.reuse, 0x10, RZ ;  /* 0x00000010d2057810 */ /* 0x040fe40007ffe0ff */
[----:B------:R-:W-:Y:S02]  /*1ca00*/  ISETP.GE.AND P3, PT, R9, c[0x0][0x3c8], PT ;  /* 0x0000f20009007a0c */ /* 0x000fe40003f66270 */
[----:B------:R-:W-:Y:S02]  /*1ca10*/  ISETP.GE.AND P5, PT, R5, c[0x0][0x3c8], PT ;  /* 0x0000f20005007a0c */ /* 0x000fe40003fa6270 */
[----:B------:R-:W-:-:S02]  /*1ca20*/  IADD3 R12, R210, 0x18, RZ ;  /* 0x00000018d20c7810 */ /* 0x000fc40007ffe0ff */
[----:B------:R-:W-:Y:S02]  /*1ca30*/  SHF.R.S32.HI R6, RZ, 0x1f, R210 ;  /* 0x0000001fff067819 */ /* 0x000fe400000114d2 */
[C---:B----4-:R-:W-:Y:S02]  /*1ca40*/  @!P0 LEA R2, P1, R210.reuse, R0, 0x2 ;  /* 0x00000000d2028211 */ /* 0x050fe400078210ff */
[C---:B------:R-:W-:Y:S02]  /*1ca50*/  IADD3 R10, R210.reuse, 0x20, RZ ;  /* 0x00000020d20a7810 */ /* 0x040fe40007ffe0ff */
[----:B------:R-:W-:Y:S02]  /*1ca60*/  IADD3 R11, R210, 0x8, RZ ;  /* 0x00000008d20b7810 */ /* 0x000fe40007ffe0ff */
[----:B------:R-:W-:Y:S02]  /*1ca70*/  ISETP.GE.AND P2, PT, R12, c[0x0][0x3c8], PT ;  /* 0x0000f2000c007a0c */ /* 0x000fe40003f46270 */
[----:B-1----:R-:W-:-:S02]  /*1ca80*/  @!P0 LEA.HI.X R3, R210, R4, R6, 0x2, P1 ;  /* 0x00000004d2038211 */ /* 0x002fc400008f1406 */
[C---:B------:R-:W-:Y:S02]  /*1ca90*/  @!P3 LEA R6, P6, R9.reuse, R0, 0x2 ;  /* 0x000000000906b211 */ /* 0x040fe400078c10ff */
[----:B------:R-:W-:Y:S01]  /*1caa0*/  ISETP.GE.AND P1, PT, R10, c[0x0][0x3c8], PT ;  /* 0x0000f2000a007a0c */ /* 0x000fe20003f26270 */
[----:B------:R1:W-:Y:S01]  /*1cab0*/  @!P0 ST.E.64 [R2.64], R108 ;  /* 0x0000006c02008985 */ /* 0x0003e2000c101b06 */
[----:B------:R-:W-:Y:S02]  /*1cac0*/  SHF.R.S32.HI R11, RZ, 0x1f, R11 ;  /* 0x0000001fff0b7819 */ /* 0x000fe4000001140b */
[----:B------:R-:W-:Y:S02]  /*1cad0*/  IADD3 R8, R210, 0x10, RZ ;  /* 0x00000010d2087810 */ /* 0x000fe40007ffe0ff */
[----:B------:R-:W-:Y:S02]  /*1cae0*/  ISETP.GE.AND P0, PT, R252, c[0x0][0x3c8], PT ;  /* 0x0000f200fc007a0c */ /* 0x000fe40003f06270 */
[----:B------:R-:W-:-:S02]  /*1caf0*/  @!P3 LEA.HI.X R7, R9, R4, R11, 0x2, P6 ;  /* 0x000000040907b211 */ /* 0x000fc400030f140b */
[----:B------:R-:W-:Y:S02]  /*1cb00*/  SHF.R.S32.HI R8, RZ, 0x1f, R8 ;  /* 0x0000001fff087819 */ /* 0x000fe40000011408 */
[C---:B------:R-:W-:Y:S01]  /*1cb10*/  IADD3 R13, R210.reuse, 0x18, RZ ;  /* 0x00000018d20d7810 */ /* 0x040fe20007ffe0ff */
[----:B------:R4:W-:Y:S01]  /*1cb20*/  @!P3 ST.E.64 [R6.64], R120 ;  /* 0x000000780600b985 */ /* 0x0009e2000c101b06 */
[----:B------:R-:W-:Y:S02]  /*1cb30*/  IADD3 R11, R210, 0x20, RZ ;  /* 0x00000020d20b7810 */ /* 0x000fe40007ffe0ff */
[----:B------:R-:W-:Y:S02]  /*1cb40*/  SHF.R.S32.HI R13, RZ, 0x1f, R13 ;  /* 0x0000001fff0d7819 */ /* 0x000fe4000001140d */
[----:B------:R-:W-:Y:S02]  /*1cb50*/  SHF.R.S32.HI R11, RZ, 0x1f, R11 ;  /* 0x0000001fff0b7819 */ /* 0x000fe4000001140b */
[----:B-1----:R-:W-:-:S04]  /*1cb60*/  @!P5 LEA R2, P4, R5, R0, 0x2 ;  /* 0x000000000502d211 */ /* 0x002fc800078810ff */
[----:B------:R-:W-:Y:S02]  /*1cb70*/  @!P5 LEA.HI.X R3, R5, R4, R8, 0x2, P4 ;  /* 0x000000040503d211 */ /* 0x000fe400020f1408 */
[----:B------:R-:W-:Y:S02]  /*1cb80*/  ISETP.GE.AND P4, PT, R251, c[0x0][0x3c8], PT ;  /* 0x0000f200fb007a0c */ /* 0x000fe40003f86270 */
[-C--:B------:R-:W-:Y:S01]  /*1cb90*/  @!P2 LEA R8, P3, R12, R0.reuse, 0x2 ;  /* 0x000000000c08a211 */ /* 0x080fe200078610ff */
[----:B------:R1:W-:Y:S01]  /*1cba0*/  @!P5 ST.E.64 [R2.64], R124 ;  /* 0x0000007c0200d985 */ /* 0x0003e2000c101b06 */
[----:B------:R-:W-:Y:S02]  /*1cbb0*/  SHF.R.S32.HI R5, RZ, 0x1f, R252 ;  /* 0x0000001fff057819 */ /* 0x000fe400000114fc */
[----:B----4-:R-:W-:Y:S02]  /*1cbc0*/  @!P1 LEA R6, P6, R10, R0, 0x2 ;  /* 0x000000000a069211 */ /* 0x010fe400078c10ff */
[----:B------:R-:W-:-:S02]  /*1cbd0*/  @!P2 LEA.HI.X R9, R12, R4, R13, 0x2, P3 ;  /* 0x000000040c09a211 */ /* 0x000fc400018f140d */
[----:B------:R-:W-:Y:S02]  /*1cbe0*/  ISETP.GE.AND P3, PT, R250, c[0x0][0x3c8], PT ;  /* 0x0000f200fa007a0c */ /* 0x000fe40003f66270 */
[----:B------:R-:W-:Y:S01]  /*1cbf0*/  @!P1 LEA.HI.X R7, R10, R4, R11, 0x2, P6 ;  /* 0x000000040a079211 */ /* 0x000fe200030f140b */
[----:B------:R4:W-:Y:S01]  /*1cc00*/  @!P2 ST.E.64 [R8.64], R128 ;  /* 0x000000800800a985 */ /* 0x0009e2000c101b06 */
[----:B------:R-:W-:Y:S02]  /*1cc10*/  SHF.R.S32.HI R12, RZ, 0x1f, R251 ;  /* 0x0000001fff0c7819 */ /* 0x000fe400000114fb */
[----:B------:R-:W-:Y:S01]  /*1cc20*/  ISETP.GE.AND P6, PT, R249, c[0x0][0x3c8], PT ;  /* 0x0000f200f9007a0c */ /* 0x000fe20003fc6270 */
[----:B------:R5:W-:Y:S01]  /*1cc30*/  @!P1 ST.E.64 [R6.64], R22 ;  /* 0x0000001606009985 */ /* 0x000be2000c101b06 */
[----:B------:R-:W-:-:S04]  /*1cc40*/  @!P4 LEA R10, P1, R251, R0, 0x2 ;  /* 0x00000000fb0ac211 */ /* 0x000fc800078210ff */
[----:B------:R-:W-:Y:S02]  /*1cc50*/  @!P4 LEA.HI.X R11, R251, R4, R12, 0x2, P1 ;  /* 0x00000004fb0bc211 */ /* 0x000fe400008f140c */
[----:B------:R-:W-:Y:S02]  /*1cc60*/  SHF.R.S32.HI R12, RZ, 0x1f, R249 ;  /* 0x0000001fff0c7819 */ /* 0x000fe400000114f9 */
[----:B-1----:R-:W-:-:S04]  /*1cc70*/  @!P0 LEA R2, P5, R252, R0, 0x2 ;  /* 0x00000000fc028211 */ /* 0x002fc800078a10ff */
[----:B------:R-:W-:Y:S02]  /*1cc80*/  @!P0 LEA.HI.X R3, R252, R4, R5, 0x2, P5 ;  /* 0x00000004fc038211 */ /* 0x000fe400028f1405 */
[----:B------:R-:W-:Y:S02]  /*1cc90*/  ISETP.GE.AND P5, PT, R246, c[0x0][0x3c8], PT ;  /* 0x0000f200f6007a0c */ /* 0x000fe40003fa6270 */
[----:B------:R-:W-:Y:S01]  /*1cca0*/  SHF.R.S32.HI R5, RZ, 0x1f, R250 ;  /* 0x0000001fff057819 */ /* 0x000fe200000114fa */
[----:B------:R1:W-:Y:S01]  /*1ccb0*/  @!P0 ST.E.64 [R2.64], R26 ;  /* 0x0000001a02008985 */ /* 0x0003e2000c101b06 */
[----:B----4-:R-:W-:-:S03]  /*1ccc0*/  @!P3 LEA R8, P0, R250, R0, 0x2 ;  /* 0x00000000fa08b211 */ /* 0x010fc600078010ff */
[----:B------:R4:W-:Y:S01]  /*1ccd0*/  @!P4 ST.E.64 [R10.64], R142 ;  /* 0x0000008e0a00c985 */ /* 0x0009e2000c101b06 */
[----:B-----5:R-:W-:Y:S02]  /*1cce0*/  IADD3 R6, R210, 0x58, RZ ;  /* 0x00000058d2067810 */ /* 0x020fe40007ffe0ff */
[----:B------:R-:W-:Y:S02]  /*1ccf0*/  @!P3 LEA.HI.X R9, R250, R4, R5, 0x2, P0 ;  /* 0x00000004fa09b211 */ /* 0x000fe400000f1405 */
[----:B------:R-:W-:Y:S02]  /*1cd00*/  ISETP.GE.AND P4, PT, R6, c[0x0][0x3c8], PT ;  /* 0x0000f20006007a0c */ /* 0x000fe40003f86270 */
[----:B------:R-:W-:Y:S01]  /*1cd10*/  SHF.R.S32.HI R7, RZ, 0x1f, R246 ;  /* 0x0000001fff077819 */ /* 0x000fe200000114f6 */
[----:B------:R5:W-:Y:S01]  /*1cd20*/  @!P3 ST.E.64 [R8.64], R30 ;  /* 0x0000001e0800b985 */ /* 0x000be2000c101b06 */
[----:B------:R-:W-:Y:S02]  /*1cd30*/  IADD3 R5, R210, 0x68, RZ ;  /* 0x00000068d2057810 */ /* 0x000fe40007ffe0ff */
[----:B--2---:R-:W-:-:S02]  /*1cd40*/  SHF.R.S32.HI R16, RZ, 0x1f, R6 ;  /* 0x0000001fff107819 */ /* 0x004fc40000011406 */
[C---:B-1----:R-:W-:Y:S02]  /*1cd50*/  IADD3 R2, R210.reuse, 0x50, RZ ;  /* 0x00000050d2027810 */ /* 0x042fe40007ffe0ff */
[----:B------:R-:W-:Y:S02]  /*1cd60*/  IADD3 R3, R210, 0x60, RZ ;  /* 0x00000060d2037810 */ /* 0x000fe40007ffe0ff */
[----:B------:R-:W-:Y:S02]  /*1cd70*/  ISETP.GE.AND P2, PT, R2, c[0x0][0x3c8], PT ;  /* 0x0000f20002007a0c */ /* 0x000fe40003f46270 */
[C---:B----4-:R-:W-:Y:S02]  /*1cd80*/  @!P6 LEA R10, P0, R249.reuse, R0, 0x2 ;  /* 0x00000000f90ae211 */ /* 0x050fe400078010ff */
[----:B------:R-:W-:Y:S02]  /*1cd90*/  SHF.R.S32.HI R13, RZ, 0x1f, R2 ;  /* 0x0000001fff0d7819 */ /* 0x000fe40000011402 */
[----:B------:R-:W-:-:S02]  /*1cda0*/  @!P6 LEA.HI.X R11, R249, R4, R12, 0x2, P0 ;  /* 0x00000004f90be211 */ /* 0x000fc400000f140c */
[----:B-----5:R-:W-:-:S03]  /*1cdb0*/  @!P5 LEA R8, P1, R246, R0, 0x2 ;  /* 0x00000000f608d211 */ /* 0x020fc600078210ff */
[----:B------:R-:W-:Y:S01]  /*1cdc0*/  @!P6 ST.E.64 [R10.64], R38 ;  /* 0x000000260a00e985 */ /* 0x000fe2000c101b06 */
[----:B------:R-:W-:Y:S02]  /*1cdd0*/  @!P5 LEA.HI.X R9, R246, R4, R7, 0x2, P1 ;  /* 0x00000004f609d211 */ /* 0x000fe400008f1407 */
[-C--:B------:R-:W-:Y:S02]  /*1cde0*/  @!P2 LEA R14, P0, R2, R0.reuse, 0x2 ;  /* 0x00000000020ea211 */ /* 0x080fe400078010ff */
[----:B------:R-:W-:Y:S01]  /*1cdf0*/  @!P4 LEA R12, P1, R6, R0, 0x2 ;  /* 0x00000000060cc211 */ /* 0x000fe200078210ff */
[----:B------:R1:W-:Y:S01]  /*1ce00*/  @!P5 ST.E.64 [R8.64], R34 ;  /* 0x000000220800d985 */ /* 0x0003e2000c101b06 */
[----:B------:R-:W-:Y:S02]  /*1ce10*/  IADD3 R7, R210, 0x70, RZ ;  /* 0x00000070d2077810 */ /* 0x000fe40007ffe0ff */
[----:B------:R-:W-:Y:S02]  /*1ce20*/  @!P2 LEA.HI.X R15, R2, R4, R13, 0x2, P0 ;  /* 0x00000004020fa211 */ /* 0x000fe400000f140d */
[----:B------:R-:W-:-:S02]  /*1ce30*/  ISETP.GE.AND P5, PT, R3, c[0x0][0x3c8], PT ;  /* 0x0000f20003007a0c */ /* 0x000fc40003fa6270 */
[----:B------:R-:W-:Y:S02]  /*1ce40*/  ISETP.GE.AND P2, PT, R5, c[0x0][0x3c8], PT ;  /* 0x0000f20005007a0c */ /* 0x000fe40003f46270 */
[----:B------:R-:W-:Y:S02]  /*1ce50*/  ISETP.GE.AND P6, PT, R2, c[0x0][0x3c8], PT ;  /* 0x0000f20002007a0c */ /* 0x000fe40003fc6270 */
[----:B------:R-:W-:Y:S02]  /*1ce60*/  @!P4 LEA.HI.X R13, R6, R4, R16, 0x2, P1 ;  /* 0x00000004060dc211 */ /* 0x000fe400008f1410 */
[----:B------:R-:W-:Y:S02]  /*1ce70*/  ISETP.GE.AND P1, PT, R7, c[0x0][0x3c8], PT ;  /* 0x0000f20007007a0c */ /* 0x000fe40003f26270 */
[----:B------:R-:W-:Y:S02]  /*1ce80*/  SHF.R.S32.HI R6, RZ, 0x1f, R5 ;  /* 0x0000001fff067819 */ /* 0x000fe40000011405 */
[----:B------:R-:W-:-:S02]  /*1ce90*/  SHF.R.S32.HI R2, RZ, 0x1f, R7 ;  /* 0x0000001fff027819 */ /* 0x000fc40000011407 */
[-C--:B------:R-:W-:Y:S02]  /*1cea0*/  @!P5 LEA R18, P0, R3, R0.reuse, 0x2 ;  /* 0x000000000312d211 */ /* 0x080fe400078010ff */
[C---:B------:R-:W-:Y:S01]  /*1ceb0*/  @!P2 LEA R16, P3, R5.reuse, R0, 0x2 ;  /* 0x000000000510a211 */ /* 0x040fe200078610ff */
[----:B------:R-:W-:Y:S03]  /*1cec0*/  @!P6 ST.E.64 [R14.64], R46 ;  /* 0x0000002e0e00e985 */ /* 0x000fe6000c101b06 */
[----:B---3--:R-:W-:Y:S01]  /*1ced0*/  @!P2 LEA.HI.X R17, R5, R4, R6, 0x2, P3 ;  /* 0x000000040511a211 */ /* 0x008fe200018f1406 */
[----:B------:R2:W-:Y:S01]  /*1cee0*/  @!P4 ST.E.64 [R12.64], R42 ;  /* 0x0000002a0c00c985 */ /* 0x0005e2000c101b06 */
[----:B------:R-:W-:Y:S02]  /*1cef0*/  IADD3 R5, R210, 0x88, RZ ;  /* 0x00000088d2057810 */ /* 0x000fe40007ffe0ff */
[----:B-1----:R-:W-:-:S02]  /*1cf00*/  SHF.R.S32.HI R9, RZ, 0x1f, R3 ;  /* 0x0000001fff097819 */ /* 0x002fc40000011403 */
[----:B------:R-:W-:Y:S02]  /*1cf10*/  IADD3 R8, R210, 0x78, RZ ;  /* 0x00000078d2087810 */ /* 0x000fe40007ffe0ff */
[----:B------:R-:W-:Y:S02]  /*1cf20*/  @!P5 LEA.HI.X R19, R3, R4, R9, 0x2, P0 ;  /* 0x000000040313d211 */ /* 0x000fe400000f1409 */
[----:B------:R-:W-:Y:S02]  /*1cf30*/  ISETP.GE.AND P0, PT, R8, c[0x0][0x3c8], PT ;  /* 0x0000f20008007a0c */ /* 0x000fe40003f06270 */
[----:B------:R-:W-:Y:S02]  /*1cf40*/  ISETP.GE.AND P5, PT, R5, c[0x0][0x3c8], PT ;  /* 0x0000f20005007a0c */ /* 0x000fe40003fa6270 */
[----:B------:R-:W-:Y:S02]  /*1cf50*/  IADD3 R6, R210, 0x80, RZ ;  /* 0x00000080d2067810 */ /* 0x000fe40007ffe0ff */
[----:B------:R-:W-:-:S02]  /*1cf60*/  SHF.R.S32.HI R9, RZ, 0x1f, R8 ;  /* 0x0000001fff097819 */ /* 0x000fc40000011408 */
[----:B------:R-:W-:-:S05]  /*1cf70*/  ISETP.GE.AND P6, PT, R6, c[0x0][0x3c8], PT ;  /* 0x0000f20006007a0c */ /* 0x000fca0003fc6270 */
[----:B------:R-:W-:-:S04]  /*1cf80*/  @!P0 LEA R10, P3, R8, R0, 0x2 ;  /* 0x00000000080a8211 */ /* 0x000fc800078610ff */
[----:B------:R-:W-:Y:S02]  /*1cf90*/  @!P0 LEA.HI.X R11, R8, R4, R9, 0x2, P3 ;  /* 0x00000004080b8211 */ /* 0x000fe400018f1409 */
[----:B------:R-:W-:Y:S02]  /*1cfa0*/  SHF.R.S32.HI R8, RZ, 0x1f, R5 ;  /* 0x0000001fff087819 */ /* 0x000fe40000011405 */
[----:B--2---:R-:W-:-:S04]  /*1cfb0*/  @!P1 LEA R12, P4, R7, R0, 0x2 ;  /* 0x00000000070c9211 */ /* 0x004fc800078810ff */
[----:B------:R-:W-:Y:S02]  /*1cfc0*/  @!P1 LEA.HI.X R13, R7, R4, R2, 0x2, P4 ;  /* 0x00000004070d9211 */ /* 0x000fe400020f1402 */
[----:B------:R-:W-:Y:S02]  /*1cfd0*/  ISETP.GE.AND P4, PT, R3, c[0x0][0x3c8], PT ;  /* 0x0000f20003007a0c */ /* 0x000fe40003f86270 */
[C---:B------:R-:W-:Y:S02]  /*1cfe0*/  IADD3 R2, R210.reuse, 0x90, RZ ;  /* 0x00000090d2027810 */ /* 0x040fe40007ffe0ff */
[----:B------:R-:W-:Y:S02]  /*1cff0*/  SHF.R.S32.HI R3, RZ, 0x1f, R6 ;  /* 0x0000001fff037819 */ /* 0x000fe40000011406 */
[----:B------:R-:W-:-:S04]  /*1d000*/  IADD3 R7, R210, 0x98, RZ ;  /* 0x00000098d2077810 */ /* 0x000fc80007ffe0ff */
[----:B------:R-:W-:-:S03]  /*1d010*/  SHF.R.S32.HI R9, RZ, 0x1f, R7 ;  /* 0x0000001fff097819 */ /* 0x000fc60000011407 */
[----:B------:R-:W-:Y:S01]  /*1d020*/  @!P4 ST.E.64 [R18.64], R54 ;  /* 0x000000361200c985 */ /* 0x000fe2000c101b06 */
[----:B------:R-:W-:-:S03]  /*1d030*/  ISETP.GE.AND P4, PT, R7, c[0x0][0x3c8], PT ;  /* 0x0000f20007007a0c */ /* 0x000fc60003f86270 */
[----:B------:R1:W-:Y:S01]  /*1d040*/  @!P2 ST.E.64 [R16.64], R50 ;  /* 0x000000321000a985 */ /* 0x0003e2000c101b06 */
[----:B------:R-:W-:-:S03]  /*1d050*/  @!P5 LEA R14, P2, R5, R0, 0x2 ;  /* 0x00000000050ed211 */ /* 0x000fc600078410ff */
[----:B------:R-:W-:Y:S01]  /*1d060*/  @!P1 ST.E.64 [R12.64], R62 ;  /* 0x0000003e0c009985 */ /* 0x000fe2000c101b06 */
[----:B------:R-:W-:Y:S02]  /*1d070*/  @!P5 LEA.HI.X R15, R5, R4, R8, 0x2, P2 ;  /* 0x00000004050fd211 */ /* 0x000fe400010f1408 */
[----:B------:R-:W-:Y:S01]  /*1d080*/  ISETP.GE.AND P2, PT, R2, c[0x0][0x3c8], PT ;  /* 0x0000f20002007a0c */ /* 0x000fe20003f46270 */
[----:B------:R2:W-:Y:S01]  /*1d090*/  @!P0 ST.E.64 [R10.64], R58 ;  /* 0x0000003a0a008985 */ /* 0x0005e2000c101b06 */
[----:B------:R-:W-:Y:S02]  /*1d0a0*/  IADD3 R5, R210, 0xa0, RZ ;  /* 0x000000a0d2057810 */ /* 0x000fe40007ffe0ff */
[----:B------:R-:W-:-:S04]  /*1d0b0*/  @!P4 LEA R8, P1, R7, R0, 0x2 ;  /* 0x000000000708c211 */ /* 0x000fc800078210ff */
[----:B------:R-:W-:Y:S02]  /*1d0c0*/  @!P4 LEA.HI.X R9, R7, R4, R9, 0x2, P1 ;  /* 0x000000040709c211 */ /* 0x000fe400008f1409 */
[----:B------:R-:W-:-:S04]  /*1d0d0*/  IADD3 R7, R210, 0xb0, RZ ;  /* 0x000000b0d2077810 */ /* 0x000fc80007ffe0ff */
[----:B------:R-:W-:Y:S02]  /*1d0e0*/  ISETP.GE.AND P1, PT, R7, c[0x0][0x3c8], PT ;  /* 0x0000f20007007a0c */ /* 0x000fe40003f26270 */
[----:B-1----:R-:W-:-:S04]  /*1d0f0*/  @!P6 LEA R16, P3, R6, R0, 0x2 ;  /* 0x000000000610e211 */ /* 0x002fc800078610ff */
[----:B------:R-:W-:Y:S02]  /*1d100*/  @!P6 LEA.HI.X R17, R6, R4, R3, 0x2, P3 ;  /* 0x000000040611e211 */ /* 0x000fe400018f1403 */
[----:B------:R-:W-:Y:S02]  /*1d110*/  ISETP.GE.AND P3, PT, R5, c[0x0][0x3c8], PT ;  /* 0x0000f20005007a0c */ /* 0x000fe40003f66270 */
[----:B------:R-:W-:Y:S01]  /*1d120*/  SHF.R.S32.HI R6, RZ, 0x1f, R2 ;  /* 0x0000001fff067819 */ /* 0x000fe20000011402 */
[----:B------:R1:W-:Y:S01]  /*1d130*/  @!P6 ST.E.64 [R16.64], R70 ;  /* 0x000000461000e985 */ /* 0x0003e2000c101b06 */
[----:B--2---:R-:W-:Y:S02]  /*1d140*/  @!P2 LEA R10, P0, R2, R0, 0x2 ;  /* 0x00000000020aa211 */ /* 0x004fe400078010ff */
[----:B------:R-:W-:Y:S01]  /*1d150*/  IADD3 R3, R210, 0xa8, RZ ;  /* 0x000000a8d2037810 */ /* 0x000fe20007ffe0ff */
[----:B------:R2:W-:Y:S01]  /*1d160*/  @!P5 ST.E.64 [R14.64], R66 ;  /* 0x000000420e00d985 */ /* 0x0005e2000c101b06 */
[----:B------:R-:W-:-:S02]  /*1d170*/  @!P2 LEA.HI.X R11, R2, R4, R6, 0x2, P0 ;  /* 0x00000004020ba211 */ /* 0x000fc400000f1406 */
[----:B------:R-:W-:Y:S02]  /*1d180*/  ISETP.GE.AND P2, PT, R3, c[0x0][0x3c8], PT ;  /* 0x0000f20003007a0c */ /* 0x000fe40003f46270 */
[----:B------:R-:W-:Y:S02]  /*1d190*/  SHF.R.S32.HI R13, RZ, 0x1f, R5 ;  /* 0x0000001fff0d7819 */ /* 0x000fe40000011405 */
[----:B------:R-:W-:Y:S02]  /*1d1a0*/  IADD3 R6, R210, 0xb8, RZ ;  /* 0x000000b8d2067810 */ /* 0x000fe40007ffe0ff */
[----:B------:R-:W-:Y:S02]  /*1d1b0*/  ISETP.GE.AND P6, PT, R2, c[0x0][0x3c8], PT ;  /* 0x0000f20002007a0c */ /* 0x000fe40003fc6270 */
[----:B------:R-:W-:Y:S02]  /*1d1c0*/  SHF.R.S32.HI R12, RZ, 0x1f, R3 ;  /* 0x0000001fff0c7819 */ /* 0x000fe40000011403 */
[----:B------:R-:W-:-:S09]  /*1d1d0*/  IADD3 R2, R210, 0xc8, RZ ;  /* 0x000000c8d2027810 */ /* 0x000fd20007ffe0ff */
[----:B------:R3:W-:Y:S01]  /*1d1e0*/  @!P6 ST.E.64 [R10.64], R78 ;  /* 0x0000004e0a00e985 */ /* 0x0007e2000c101b06 */
[----:B-1----:R-:W-:-:S03]  /*1d1f0*/  @!P3 LEA R16, P0, R5, R0, 0x2 ;  /* 0x000000000510b211 */ /* 0x002fc600078010ff */
[----:B------:R1:W-:Y:S01]  /*1d200*/  @!P4 ST.E.64 [R8.64], R74 ;  /* 0x0000004a0800c985 */ /* 0x0003e2000c101b06 */
[----:B------:R-:W-:Y:S02]  /*1d210*/  @!P3 LEA.HI.X R17, R5, R4, R13, 0x2, P0 ;  /* 0x000000040511b211 */ /* 0x000fe400000f140d */
[----:B------:R-:W-:Y:S02]  /*1d220*/  ISETP.GE.AND P0, PT, R6, c[0x0][0x3c8], PT ;  /* 0x0000f20006007a0c */ /* 0x000fe40003f06270 */
[C---:B--2---:R-:W-:Y:S01]  /*1d230*/  @!P2 LEA R14, P5, R3.reuse, R0, 0x2 ;  /* 0x00000000030ea211 */ /* 0x044fe200078a10ff */
[----:B------:R-:W-:Y:S01]  /*1d240*/  @!P3 ST.E.64 [R16.64], R86 ;  /* 0x000000561000b985 */ /* 0x000fe2000c101b06 */
[----:B------:R-:W-:Y:S02]  /*1d250*/  SHF.R.S32.HI R5, RZ, 0x1f, R6 ;  /* 0x0000001fff057819 */ /* 0x000fe40000011406 */
[----:B------:R-:W-:Y:S02]  /*1d260*/  @!P2 LEA.HI.X R15, R3, R4, R12, 0x2, P5 ;  /* 0x00000004030fa211 */ /* 0x000fe400028f140c */
[----:B------:R-:W-:-:S02]  /*1d270*/  IADD3 R3, R210, 0xc0, RZ ;  /* 0x000000c0d2037810 */ /* 0x000fc40007ffe0ff */
[-C--:B------:R-:W-:Y:S01]  /*1d280*/  @!P1 LEA R12, P5, R7, R0.reuse, 0x2 ;  /* 0x00000000070c9211 */ /* 0x080fe200078a10ff */
[----:B------:R2:W-:Y:S01]  /*1d290*/  @!P2 ST.E.64 [R14.64], R82 ;  /* 0x000000520e00a985 */ /* 0x0005e2000c101b06 */
[----:B------:R-:W-:Y:S02]  /*1d2a0*/  ISETP.GE.AND P6, PT, R3, c[0x0][0x3c8], PT ;  /* 0x0000f20003007a0c */ /* 0x000fe40003fc6270 */
[----:B---3--:R-:W-:-:S04]  /*1d2b0*/  @!P0 LEA R10, P4, R6, R0, 0x2 ;  /* 0x00000000060a8211 */ /* 0x008fc800078810ff */
[-C--:B------:R-:W-:Y:S02]  /*1d2c0*/  @!P0 LEA.HI.X R11, R6, R4.reuse, R5, 0x2, P4 ;  /* 0x00000004060b8211 */ /* 0x080fe400020f1405 */
[----:B------:R-:W-:Y:S02]  /*1d2d0*/  ISETP.GE.AND P4, PT, R2, c[0x0][0x3c8], PT ;  /* 0x0000f20002007a0c */ /* 0x000fe40003f86270 */
[----:B-1----:R-:W-:Y:S02]  /*1d2e0*/  SHF.R.S32.HI R8, RZ, 0x1f, R7 ;  /* 0x0000001fff087819 */ /* 0x002fe40000011407 */
[----:B------:R-:W-:Y:S02]  /*1d2f0*/  SHF.R.S32.HI R6, RZ, 0x1f, R3 ;  /* 0x0000001fff067819 */ /* 0x000fe40000011403 */
[----:B------:R-:W-:Y:S02]  /*1d300*/  @!P1 LEA.HI.X R13, R7, R4, R8, 0x2, P5 ;  /* 0x00000004070d9211 */ /* 0x000fe400028f1408 */
[----:B------:R-:W-:-:S02]  /*1d310*/  IADD3 R7, R210, 0xd0, RZ ;  /* 0x000000d0d2077810 */ /* 0x000fc40007ffe0ff */
[----:B------:R-:W-:Y:S01]  /*1d320*/  IADD3 R8, R210, 0xd8, RZ ;  /* 0x000000d8d2087810 */ /* 0x000fe20007ffe0ff */
[----:B------:R1:W-:Y:S01]  /*1d330*/  @!P1 ST.E.64 [R12.64], R146 ;  /* 0x000000920c009985 */ /* 0x0003e2000c101b06 */
[----:B------:R-:W-:Y:S02]  /*1d340*/  ISETP.GE.AND P5, PT, R7, c[0x0][0x3c8], PT ;  /* 0x0000f20007007a0c */ /* 0x000fe40003fa6270 */
[CC--:B--2---:R-:W-:Y:S01]  /*1d350*/  @!P6 LEA R14, P3, R3.reuse, R0.reuse, 0x2 ;  /* 0x00000000030ee211 */ /* 0x0c4fe200078610ff */
[----:B------:R2:W-:Y:S01]  /*1d360*/  @!P0 ST.E.64 [R10.64], R90 ;  /* 0x0000005a0a008985 */ /* 0x0005e2000c101b06 */
[C---:B------:R-:W-:Y:S02]  /*1d370*/  @!P4 LEA R16, P2, R2.reuse, R0, 0x2 ;  /* 0x000000000210c211 */ /* 0x040fe400078410ff */
[----:B------:R-:W-:Y:S02]  /*1d380*/  @!P6 LEA.HI.X R15, R3, R4, R6, 0x2, P3 ;  /* 0x00000004030fe211 */ /* 0x000fe400018f1406 */
[----:B------:R-:W-:-:S02]  /*1d390*/  ISETP.GE.AND P3, PT, R2, c[0x0][0x3c8], PT ;  /* 0x0000f20002007a0c */ /* 0x000fc40003f66270 */
[----:B------:R-:W-:Y:S01]  /*1d3a0*/  SHF.R.S32.HI R5, RZ, 0x1f, R2 ;  /* 0x0000001fff057819 */ /* 0x000fe20000011402 */
[----:B------:R-:W-:Y:S01]  /*1d3b0*/  @!P6 ST.E.64 [R14.64], R150 ;  /* 0x000000960e00e985 */ /* 0x000fe2000c101b06 */
[----:B------:R-:W-:Y:S02]  /*1d3c0*/  ISETP.GE.AND P4, PT, R8, c[0x0][0x3c8], PT ;  /* 0x0000f20008007a0c */ /* 0x000fe40003f86270 */
[----:B------:R-:W-:Y:S02]  /*1d3d0*/  IADD3 R6, R210, 0xe0, RZ ;  /* 0x000000e0d2067810 */ /* 0x000fe40007ffe0ff */
[----:B------:R-:W-:Y:S02]  /*1d3e0*/  SHF.R.S32.HI R3, RZ, 0x1f, R7 ;  /* 0x0000001fff037819 */ /* 0x000fe40000011407 */
[----:B------:R-:W-:Y:S02]  /*1d3f0*/  SHF.R.S32.HI R9, RZ, 0x1f, R8 ;  /* 0x0000001fff097819 */ /* 0x000fe40000011408 */
[----:B------:R-:W-:-:S02]  /*1d400*/  ISETP.GE.AND P6, PT, R2, c[0x0][0x3c8], PT ;  /* 0x0000f20002007a0c */ /* 0x000fc40003fc6270 */
[----:B------:R-:W-:Y:S02]  /*1d410*/  @!P3 LEA.HI.X R17, R2, R4, R5, 0x2, P2 ;  /* 0x000000040211b211 */ /* 0x000fe400010f1405 */
[----:B------:R-:W-:Y:S02]  /*1d420*/  ISETP.GE.AND P3, PT, R6, c[0x0][0x3c8], PT ;  /* 0x0000f20006007a0c */ /* 0x000fe40003f66270 */
[C---:B------:R-:W-:Y:S02]  /*1d430*/  IADD3 R5, R210.reuse, 0xe8, RZ ;  /* 0x000000e8d2057810 */ /* 0x040fe40007ffe0ff */
[----:B-1----:R-:W-:Y:S02]  /*1d440*/  @!P5 LEA R12, P1, R7, R0, 0x2 ;  /* 0x00000000070cd211 */ /* 0x002fe400078210ff */
[----:B------:R-:W-:Y:S02]  /*1d450*/  ISETP.GE.AND P2, PT, R5, c[0x0][0x3c8], PT ;  /* 0x0000f20005007a0c */ /* 0x000fe40003f46270 */
[----:B------:R-:W-:Y:S01]  /*1d460*/  @!P5 LEA.HI.X R13, R7, R4, R3, 0x2, P1 ;  /* 0x00000004070dd211 */ /* 0x000fe200008f1403 */
[----:B------:R-:W-:Y:S01]  /*1d470*/  @!P6 ST.E.64 [R16.64], R170 ;  /* 0x000000aa1000e985 */ /* 0x000fe2000c101b06 */
[----:B------:R-:W-:-:S02]  /*1d480*/  IADD3 R3, R210, 0xf0, RZ ;  /* 0x000000f0d2037810 */ /* 0x000fc40007ffe0ff */
[C---:B--2---:R-:W-:Y:S01]  /*1d490*/  @!P4 LEA R10, P0, R8.reuse, R0, 0x2 ;  /* 0x00000000080ac211 */ /* 0x044fe200078010ff */
[----:B------:R-:W-:Y:S01]  /*1d4a0*/  @!P5 ST.E.64 [R12.64], R154 ;  /* 0x0000009a0c00d985 */ /* 0x000fe2000c101b06 */
[----:B------:R-:W-:Y:S02]  /*1d4b0*/  ISETP.GE.AND P1, PT, R3, c[0x0][0x3c8], PT ;  /* 0x0000f20003007a0c */ /* 0x000fe40003f26270 */
[----:B------:R-:W-:Y:S02]  /*1d4c0*/  @!P4 LEA.HI.X R11, R8, R4, R9, 0x2, P0 ;  /* 0x00000004080bc211 */ /* 0x000fe400000f1409 */
[----:B------:R-:W-:Y:S02]  /*1d4d0*/  SHF.R.S32.HI R7, RZ, 0x1f, R6 ;  /* 0x0000001fff077819 */ /* 0x000fe40000011406 */
[C---:B------:R-:W-:Y:S01]  /*1d4e0*/  @!P3 LEA R8, P0, R6.reuse, R0, 0x2 ;  /* 0x000000000608b211 */ /* 0x040fe200078010ff */
[----:B------:R-:W-:Y:S03]  /*1d4f0*/  @!P4 ST.E.64 [R10.64], R110 ;  /* 0x0000006e0a00c985 */ /* 0x000fe6000c101b06 */
[----:B------:R-:W-:-:S02]  /*1d500*/  @!P3 LEA.HI.X R9, R6, R4, R7, 0x2, P0 ;  /* 0x000000040609b211 */ /* 0x000fc400000f1407 */
        /* <DEDUP_REMOVED lines=17> */
.L_x_732:
[----:B------:R-:W-:Y:S01]  /*1d620*/  ISETP.NE.U32.AND P0, PT, RZ, c[0x0][0x508], PT ;  /* 0x00014200ff007a0c */ /* 0x000fe20003f05070 */
[----:B------:R-:W-:Y:S01]  /*1d630*/  IMAD.MOV.U32 R4, RZ, RZ, 0x4 ;  /* 0x00000004ff047424 */ /* 0x000fe200078e00ff */
[----:B------:R-:W-:Y:S01]  /*1d640*/  ISETP.NE.U32.AND P2, PT, RZ, c[0x0][0x500], PT ;  /* 0x00014000ff007a0c */ /* 0x000fe20003f45070 */
[----:B------:R-:W-:Y:S01]  /*1d650*/  IMAD.MOV.U32 R19, RZ, RZ, c[0x0][0x388] ;  /* 0x0000e200ff137624 */ /* 0x000fe200078e00ff */
[----:B------:R-:W-:Y:S01]  /*1d660*/  ISETP.NE.AND.EX P0, PT, RZ, c[0x0][0x50c], PT, P0 ;  /* 0x00014300ff007a0c */ /* 0x000fe20003f05300 */
[----:B------:R-:W-:Y:S01]  /*1d670*/  IMAD.MOV.U32 R6, RZ, RZ, RZ ;  /* 0x000000ffff067224 */ /* 0x000fe200078e00ff */
[----:B------:R-:W-:Y:S01]  /*1d680*/  ISETP.NE.AND.EX P2, PT, RZ, c[0x0][0x504], PT, P2 ;  /* 0x00014100ff007a0c */ /* 0x000fe20003f45320 */
[----:B------:R-:W-:-:S10]  /*1d690*/  IMAD.WIDE R2, R235, R4, c[0x0][0x500] ;  /* 0x00014000eb027625 */ /* 0x000fd400078e0204 */
[----:B------:R-:W-:Y:S02]  /*1d6a0*/  @P0 IMAD.WIDE R4, R235, R4, c[0x0][0x508] ;  /* 0x00014200eb040625 */ /* 0x000fe400078e0204 */
[----:B------:R2:W5:Y:S04]  /*1d6b0*/  @P2 LDG.E R6, [R2.64] ;  /* 0x0000000602062981 */ /* 0x000568000c1e1900 */
[----:B------:R2:W5:Y:S01]  /*1d6c0*/  @P0 LDG.E R19, [R4.64] ;  /* 0x0000000604130981 */ /* 0x000562000c1e1900 */
[----:B------:R-:W-:-:S04]  /*1d6d0*/  ISETP.NE.AND P1, PT, R247, RZ, PT ;  /* 0x000000fff700720c */ /* 0x000fc80003f25270 */
[----:B------:R-:W-:Y:S01]  /*1d6e0*/  SEL R18, R247, c[0x0][0x3d4], P1 ;  /* 0x0000f500f7127a07 */ /* 0x000fe20000800000 */
[----:B------:R-:W-:Y:S05]  /*1d6f0*/  @P0 BRA `(.L_x_753) ;  /* 0x0000004000000947 */ /* 0x000fea0003800000 */
[----:B------:R-:W-:Y:S05]  /*1d700*/  @!P2 BRA `(.L_x_753) ;  /* 0x000000300000a947 */ /* 0x000fea0003800000 */
[----:B------:R3:W4:Y:S04]  /*1d710*/  LDG.E R0, [R2.64] ;  /* 0x0000000602007981 */ /* 0x000728000c1e1900 */
[----:B--23--:R-:W4:Y:S02]  /*1d720*/  LDG.E R2, [R2.64+0x4] ;  /* 0x0000040602027981 */ /* 0x00cf24000c1e1900 */
[----:B----45:R-:W-:Y:S02]  /*1d730*/  IADD3 R19, -R0, R2, RZ ;  /* 0x0000000200137210 */ /* 0x030fe40007ffe1ff */
.L_x_753:
        /* <DEDUP_REMOVED lines=8> */
[----:B------:R-:W-:Y:S01]  /*1d7c0*/  IMAD R0, R19, c[0x0][0x4e8], RZ ;  /* 0x00013a0013007a24 */ /* 0x000fe200078e02ff */
[----:B------:R-:W-:-:S04]  /*1d7d0*/  IADD3 R13, R225, R2, RZ ;  /* 0x00000002e10d7210 */ /* 0x000fc80007ffe0ff */
[----:B------:R-:W-:-:S13]  /*1d7e0*/  ISETP.GE.AND P0, PT, R13, R0, PT ;  /* 0x000000000d00720c */ /* 0x000fda0003f06270 */
[----:B------:R-:W-:Y:S05]  /*1d7f0*/  @P0 BRA `(.L_x_755) ;  /* 0x000002b000000947 */ /* 0x000fea0003800000 */
[----:B------:R-:W-:Y:S01]  /*1d800*/  IMAD.MOV.U32 R0, RZ, RZ, 0x368 ;  /* 0x00000368ff007424 */ /* 0x000fe200078e00ff */
[----:B------:R-:W-:-:S04]  /*1d810*/  ISETP.GT.AND P2, PT, R18, 0x1, PT ;  /* 0x000000011200780c */ /* 0x000fc80003f44270 */
[----:B------:R-:W-:-:S04]  /*1d820*/  SEL R0, R0, 0x328, P2 ;  /* 0x0000032800007807 */ /* 0x000fc80001000000 */
[----:B------:R2:W3:Y:S08]  /*1d830*/  LDC.64 R8, c[0x0][R0+0x170] ;  /* 0x00005c0000087b82 */ /* 0x0004f00000000a00 */
[----:B------:R2:W4:Y:S08]  /*1d840*/  LDC.64 R4, c[0x0][R0+0x168] ;  /* 0x00005a0000047b82 */ /* 0x0005300000000a00 */
[----:B------:R2:W5:Y:S08]  /*1d850*/  LDC.64 R14, c[0x0][R0+0x178] ;  /* 0x00005e00000e7b82 */ /* 0x0005700000000a00 */
[----:B------:R2:W1:Y:S02]  /*1d860*/  LDC.64 R10, c[0x0][R0+0x160] ;  /* 0x00005800000a7b82 */ /* 0x0004640000000a00 */
[----:B--2---:R-:W-:-:S02]  /*1d870*/  IMAD.MOV.U32 R0, RZ, RZ, c[0x0][0x4e8] ;  /* 0x00013a00ff007624 */ /* 0x004fc400078e00ff */
[-C--:B---3--:R-:W-:Y:S02]  /*1d880*/  IMAD R7, R9, R12.reuse, RZ ;  /* 0x0000000c09077224 */ /* 0x088fe400078e02ff */
[----:B------:R-:W-:Y:S01]  /*1d890*/  IMAD.WIDE.U32 R2, R8, R12, RZ ;  /* 0x0000000c08027225 */ /* 0x000fe200078e00ff */
[----:B------:R-:W-:Y:S02]  /*1d8a0*/  ISETP.NE.AND P0, PT, R0, 0x1, PT ;  /* 0x000000010000780c */ /* 0x000fe40003f05270 */
[----:B------:R-:W-:Y:S01]  /*1d8b0*/  MOV R0, R13 ;  /* 0x0000000d00007202 */ /* 0x000fe20000000f00 */
[----:B------:R-:W-:Y:S01]  /*1d8c0*/  IMAD R8, R8, R20, R7 ;  /* 0x0000001408087224 */ /* 0x000fe200078e0207 */
[----:B------:R-:W-:Y:S01]  /*1d8d0*/  SEL R7, R248, RZ, P2 ;  /* 0x000000fff8077207 */ /* 0x000fe20001000000 */
[-C--:B----4-:R-:W-:Y:S02]  /*1d8e0*/  IMAD R9, R5, R227.reuse, RZ ;  /* 0x000000e305097224 */ /* 0x090fe400078e02ff */
[----:B------:R-:W-:Y:S01]  /*1d8f0*/  IMAD.WIDE.U32 R4, R4, R227, RZ ;  /* 0x000000e304047225 */ /* 0x000fe200078e00ff */
[----:B------:R-:W-:-:S03]  /*1d900*/  IADD3 R3, R3, R8, RZ ;  /* 0x0000000803037210 */ /* 0x000fc60007ffe0ff */
[----:B------:R-:W-:Y:S02]  /*1d910*/  IMAD.IADD R9, R5, 0x1, R9 ;  /* 0x0000000105097824 */ /* 0x000fe400078e0209 */
[----:B------:R-:W-:-:S04]  /*1d920*/  @P0 IMAD.HI.U32 R16, R13, c[0x0][0x4ec], RZ ;  /* 0x00013b000d100a27 */ /* 0x000fc800078e00ff */
[-C--:B-----5:R-:W-:Y:S01]  /*1d930*/  IMAD R8, R15, R7.reuse, RZ ;  /* 0x000000070f087224 */ /* 0x0a0fe200078e02ff */
        /* <DEDUP_REMOVED lines=10> */
[----:B-1----:R-:W-:Y:S01]  /*1d9e0*/  IMAD R0, R11, R2, RZ ;  /* 0x000000020b007224 */ /* 0x002fe200078e02ff */
        /* <DEDUP_REMOVED lines=12> */
.L_x_755:
[----:B------:R-:W-:Y:S05]  /*1dab0*/  BSYNC B0 ;  /* 0x0000000000007941 */ /* 0x000fea0003800000 */
.L_x_754:
[----:B------:R-:W-:-:S13]  /*1dac0*/  ISETP.GT.AND P0, PT, R18, 0x1, PT ;  /* 0x000000011200780c */ /* 0x000fda0003f04270 */
[----:B------:R-:W-:Y:S05]  /*1dad0*/  @P0 BRA `(.L_x_747) ;  /* 0x0000087000000947 */ /* 0x000fea0003800000 */
[----:B------:R-:W-:Y:S01]  /*1dae0*/  MOV R2, c[0x0][0x4e8] ;  /* 0x00013a0000027a02 */ /* 0x000fe20000000f00 */
[----:B-1----:R-:W-:Y:S01]  /*1daf0*/  IMAD R0, R17, c[0x0][0x3a0], RZ ;  /* 0x0000e80011007a24 */ /* 0x002fe200078e02ff */
[----:B------:R-:W-:Y:S01]  /*1db00*/  LEA R4, R237, R214, 0x5 ;  /* 0x000000d6ed047211 */ /* 0x000fe200078e28ff */
[----:B------:R-:W-:Y:S01]  /*1db10*/  IMAD R5, R20, c[0x0][0x3f0], RZ ;  /* 0x0000fc0014057a24 */ /* 0x000fe200078e02ff */
[----:B------:R-:W-:Y:S01]  /*1db20*/  ISETP.NE.AND P0, PT, R2, 0x1, PT ;  /* 0x000000010200780c */ /* 0x000fe20003f05270 */
[----:B------:R-:W-:Y:S01]  /*1db30*/  IMAD.WIDE.U32 R2, R6, c[0x0][0x3a0], RZ ;  /* 0x0000e80006027a25 */ /* 0x000fe200078e00ff */
[----:B------:R-:W-:Y:S02]  /*1db40*/  IADD3 R4, R225, R4, RZ ;  /* 0x00000004e1047210 */ /* 0x000fe40007ffe0ff */
[----:B------:R-:W-:Y:S01]  /*1db50*/  IADD3 R13, R214, R225, RZ ;  /* 0x000000e1d60d7210 */ /* 0x000fe20007ffe0ff */
        /* <DEDUP_REMOVED lines=26> */
.L_x_811:
[----:B------:R-:W-:Y:S05]  /*1dd00*/  BRA.DIV ~URZ, `(.L_x_757) ;  /* 0x000024727f007947 */ /* 0x000fea000b800000 */
[----:B------:R3:W4:Y:S02]  /*1dd10*/  SHFL.IDX PT, R2, R14, RZ, 0x181f ;  /* 0x00181fff0e027589 */ /* 0x00072400000e0000 */
.L_x_812:
        /* <DEDUP_REMOVED lines=27> */
.L_x_759:
[----:B------:R-:W-:Y:S05]  /*1ded0*/  BSYNC B0 ;  /* 0x0000000000007941 */ /* 0x000fea0003800000 */
.L_x_758:
[----:B------:R-:W-:Y:S05]  /*1dee0*/  BRA.DIV ~URZ, `(.L_x_760) ;  /* 0x000023027f007947 */ /* 0x000fea000b800000 */
[----:B--2---:R2:W1:Y:S04]  /*1def0*/  SHFL.IDX PT, R10, R11, 0x1, 0x181f ;  /* 0x00381f000b0a7f89 */ /* 0x00446800000e0000 */
[----:B----4-:R2:W4:Y:S02]  /*1df00*/  SHFL.IDX PT, R2, R14, 0x1, 0x181f ;  /* 0x00381f000e027f89 */ /* 0x01052400000e0000 */
.L_x_813:
        /* <DEDUP_REMOVED lines=20> */
.L_x_762:
[----:B------:R-:W-:Y:S05]  /*1e050*/  BSYNC B0 ;  /* 0x0000000000007941 */ /* 0x000fea0003800000 */
.L_x_761:
[----:B------:R-:W-:Y:S05]  /*1e060*/  BRA.DIV ~URZ, `(.L_x_763) ;  /* 0x000022527f007947 */ /* 0x000fea000b800000 */
[----:B-1----:R1:W2:Y:S02]  /*1e070*/  SHFL.IDX PT, R10, R11, 0x2, 0x181f ;  /* 0x00581f000b0a7f89 */ /* 0x0022a400000e0000 */
.L_x_814:
[----:B------:R-:W-:Y:S05]  /*1e080*/  BRA.DIV ~URZ, `(.L_x_764) ;  /* 0x000022a27f007947 */ /* 0x000fea000b800000 */
[----:B----4-:R4:W1:Y:S02]  /*1e090*/  SHFL.IDX PT, R2, R14, 0x2, 0x181f ;  /* 0x00581f000e027f89 */ /* 0x01086400000e0000 */
.L_x_815:
        /* <DEDUP_REMOVED lines=20> */
.L_x_766:
[----:B------:R-:W-:Y:S05]  /*1e1e0*/  BSYNC B0 ;  /* 0x0000000000007941 */ /* 0x000fea0003800000 */
.L_x_765:
[----:B------:R-:W-:Y:S05]  /*1e1f0*/  BRA.DIV ~URZ, `(.L_x_767) ;  /* 0x000021a27f007947 */ /* 0x000fea000b800000 */
[----:B--2---:R2:W3:Y:S04]  /*1e200*/  SHFL.IDX PT, R10, R11, 0x3, 0x181f ;  /* 0x00781f000b0a7f89 */ /* 0x0044e800000e0000 */
[----:B-1----:R2:W1:Y:S02]  /*1e210*/  SHFL.IDX PT, R2, R14, 0x3, 0x181f ;  /* 0x00781f000e027f89 */ /* 0x00246400000e0000 */
.L_x_816:
        /* <DEDUP_REMOVED lines=19> */
.L_x_747:
[----:B------:R-:W-:Y:S05]  /*1e350*/  BSYNC B1 ;  /* 0x0000000000017941 */ /* 0x000fea0003800000 */
.L_x_731:
        /* <DEDUP_REMOVED lines=9> */
[----:B--234-:R-:W-:-:S04]  /*1e3f0*/  LOP3.LUT R14, R0, 0x1f, RZ, 0xc0, !PT ;  /* 0x0000001f000e7812 */ /* 0x01cfc800078ec0ff */
[----:B------:R-:W-:Y:S01]  /*1e400*/  ISETP.NE.AND P6, PT, R14, 0x1f, PT ;  /* 0x0000001f0e00780c */ /* 0x000fe20003fc5270 */
[----:B------:R-:W-:Y:S10]  /*1e410*/  BRA.DIV ~URZ, `(.L_x_769) ;  /* 0x000020527f007947 */ /* 0x000ff4000b800000 */
[----:B------:R2:W3:Y:S02]  /*1e420*/  SHFL.IDX PT, R10, R112, RZ, 0x1f ;  /* 0x00001fff700a7589 */ /* 0x0004e400000e0000 */
.L_x_817:
[----:B------:R-:W-:Y:S05]  /*1e430*/  BRA.DIV ~URZ, `(.L_x_770) ;  /* 0x000020a27f007947 */ /* 0x000fea000b800000 */
[----:B------:R4:W2:Y:S02]  /*1e440*/  SHFL.IDX PT, R8, R112, 0x1, 0x1f ;  /* 0x00201f0070087f89 */ /* 0x0008a400000e0000 */
.L_x_818:
        /* <DEDUP_REMOVED lines=18> */
.L_x_819:
[----:B----4-:R-:W-:-:S04]  /*1e570*/  SEL R4, R4, RZ, P5 ;  /* 0x000000ff04047207 */ /* 0x010fc80002800000 */
        /* <DEDUP_REMOVED lines=14> */
[----:B------:R1:W4:Y:S02]  /*1e660*/  SHFL.IDX PT, R0, R4, 0x1f, 0x1f ;  /* 0x03e01f0004007f89 */ /* 0x00032400000e0000 */
.L_x_820:
[----:B----4-:R-:W-:Y:S01]  /*1e670*/  IMAD R0, R0, c[0x0][0x538], RZ ;  /* 0x00014e0000007a24 */ /* 0x010fe200078e02ff */
[----:B------:R-:W-:Y:S04]  /*1e680*/  BSSY B1, `(.L_x_773) ;  /* 0x00000c7000017945 */ /* 0x000fe80003800000 */
[----:B--2---:R-:W-:-:S04]  /*1e690*/  IADD3 R8, R0, R8, RZ ;  /* 0x0000000800087210 */ /* 0x004fc80007ffe0ff */
[----:B---3--:R-:W-:-:S13]  /*1e6a0*/  ISETP.GT.AND P0, PT, R8, R10, PT ;  /* 0x0000000a0800720c */ /* 0x008fda0003f04270 */
[----:B------:R-:W-:Y:S05]  /*1e6b0*/  @P0 BRA `(.L_x_774) ;  /* 0x0000024000000947 */ /* 0x000fea0003800000 */
.L_x_778:
        /* <DEDUP_REMOVED lines=16> */
.L_x_821:
        /* <DEDUP_REMOVED lines=16> */
.L_x_822:
[----:B--2---:R-:W-:-:S05]  /*1e8c0*/  IMAD R0, R0, c[0x0][0x538], RZ ;  /* 0x00014e0000007a24 */ /* 0x004fca00078e02ff */
[----:B------:R-:W-:-:S04]  /*1e8d0*/  IADD3 R8, R0, R8, RZ ;  /* 0x0000000800087210 */ /* 0x000fc80007ffe0ff */
[----:B------:R-:W-:-:S13]  /*1e8e0*/  ISETP.GT.AND P0, PT, R8, R10, PT ;  /* 0x0000000a0800720c */ /* 0x000fda0003f04270 */
[----:B-1----:R-:W-:Y:S05]  /*1e8f0*/  @!P0 BRA `(.L_x_778) ;  /* 0xfffffdc000008947 */ /* 0x002fea000383ffff */
.L_x_774:
[----:B------:R-:W-:-:S05]  /*1e900*/  IADD3 R12, -R0, R8, RZ ;  /* 0x00000008000c7210 */ /* 0x000fca0007ffe1ff */
[----:B------:R-:W-:-:S05]  /*1e910*/  IMAD R0, R4, c[0x0][0x538], R12 ;  /* 0x00014e0004007a24 */ /* 0x000fca00078e020c */
[----:B------:R-:W-:Y:S01]  /*1e920*/  ISETP.GT.AND P0, PT, R0, R10, PT ;  /* 0x0000000a0000720c */ /* 0x000fe20003f04270 */
[----:B------:R-:W-:-:S12]  /*1e930*/  BRA.DIV ~URZ, `(.L_x_779) ;  /* 0x000020027f007947 */ /* 0x000fd8000b800000 */
[----:B------:R-:W-:-:S04]  /*1e940*/  VOTE.ANY R11, PT, !P0 ;  /* 0x00000000000b7806 */ /* 0x000fc800040e0100 */
.L_x_823:
[----:B------:R-:W2:Y:S02]  /*1e950*/  POPC R0, R11 ;  /* 0x0000000b00007309 */ /* 0x000ea40000000000 */
[----:B--2---:R-:W-:Y:S01]  /*1e960*/  IADD3 R235, R0, R235, RZ ;  /* 0x000000eb00eb7210 */ /* 0x004fe20007ffe0ff */
[----:B------:R-:W-:Y:S05]  /*1e970*/  BRA.DIV ~URZ, `(.L_x_780) ;  /* 0x000020127f007947 */ /* 0x000fea000b800000 */
[----:B------:R2:W3:Y:S04]  /*1e980*/  SHFL.IDX PT, R8, R6, R0, 0x1f ;  /* 0x00001f0006087589 */ /* 0x0004e800000e0000 */
[----:B------:R2:W4:Y:S02]  /*1e990*/  SHFL.IDX PT, R7, R7, R0, 0x1f ;  /* 0x00001f0007077589 */ /* 0x00052400000e0000 */
.L_x_824:
[----:B------:R-:W-:Y:S01]  /*1e9a0*/  ISETP.NE.AND P0, PT, R11, RZ, PT ;  /* 0x000000ff0b00720c */ /* 0x000fe20003f05270 */
[----:B------:R-:W-:-:S12]  /*1e9b0*/  BSSY B0, `(.L_x_781) ;  /* 0x0000005000007945 */ /* 0x000fd80003800000 */
[----:B------:R-:W-:Y:S05]  /*1e9c0*/  @!P0 BRA `(.L_x_782) ;  /* 0x0000003000008947 */ /* 0x000fea0003800000 */
[----:B--2---:R-:W-:Y:S01]  /*1e9d0*/  IADD3 R0, R0, -0x1, RZ ;  /* 0xffffffff00007810 */ /* 0x004fe20007ffe0ff */
[----:B------:R-:W-:Y:S05]  /*1e9e0*/  BRA.DIV ~URZ, `(.L_x_783) ;  /* 0x000020727f007947 */ /* 0x000fea000b800000 */
[----:B------:R2:W1:Y:S02]  /*1e9f0*/  SHFL.IDX PT, R13, R4, R0, 0x1f ;  /* 0x00001f00040d7589 */ /* 0x00046400000e0000 */
.L_x_782:
[----:B------:R-:W-:Y:S05]  /*1ea00*/  BSYNC B0 ;  /* 0x0000000000007941 */ /* 0x000fea0003800000 */
.L_x_781:
[----:B----4-:R-:W-:Y:S01]  /*1ea10*/  ISETP.NE.AND P0, PT, R7, 0x1, PT ;  /* 0x000000010700780c */ /* 0x010fe20003f05270 */
[----:B-1----:R-:W-:Y:S01]  /*1ea20*/  IMAD R232, R13, c[0x0][0x538], R12 ;  /* 0x00014e000de87a24 */ /* 0x002fe200078e020c */
[----:B------:R-:W-:Y:S04]  /*1ea30*/  BSSY B0, `(.L_x_784) ;  /* 0x0000084000007945 */ /* 0x000fe80003800000 */
[----:B--2---:R-:W-:-:S07]  /*1ea40*/  IADD3 R6, -R232, R10, RZ ;  /* 0x0000000ae8067210 */ /* 0x004fce0007ffe1ff */
[----:B------:R-:W-:Y:S05]  /*1ea50*/  @!P0 BRA `(.L_x_785) ;  /* 0x000003e000008947 */ /* 0x000fea0003800000 */
[-C--:B---3--:R-:W-:Y:S02]  /*1ea60*/  IABS R0, R8.reuse ;  /* 0x0000000800007213 */ /* 0x088fe40000000000 */
        /* <DEDUP_REMOVED lines=15> */
[----:B------:R-:W-:-:S04]  /*1eb60*/  IMAD.MOV R0, RZ, RZ, -R10 ;  /* 0x000000ffff007224 */ /* 0x000fc800078e0a0a */
[----:B------:R-:W-:Y:S02]  /*1eb70*/  IMAD.MOV.U32 R3, RZ, RZ, R0 ;  /* 0x000000ffff037224 */ /* 0x000fe400078e0000 */
        /* <DEDUP_REMOVED lines=13> */
[----:B-1----:R-:W-:-:S04]  /*1ec50*/  IADD3 R2, RZ, -R3, RZ ;  /* 0x80000003ff027210 */ /* 0x002fc80007ffe0ff */
[----:B------:R-:W-:Y:S01]  /*1ec60*/  @!P1 IMAD.MOV R0, RZ, RZ, -R0 ;  /* 0x000000ffff009224 */ /* 0x000fe200078e0a00 */
[----:B------:R-:W-:Y:S01]  /*1ec70*/  @!P0 LOP3.LUT R0, RZ, R8, RZ, 0x33, !PT ;  /* 0x00000008ff008212 */ /* 0x000fe200078e33ff */
[----:B------:R-:W-:Y:S01]  /*1ec80*/  IMAD.MOV.U32 R4, RZ, RZ, R2 ;  /* 0x000000ffff047224 */ /* 0x000fe200078e0002 */
[----:B------:R-:W-:Y:S02]  /*1ec90*/  IABS R2, R7 ;  /* 0x0000000700027213 */ /* 0x000fe40000000000 */
[----:B------:R-:W-:Y:S01]  /*1eca0*/  IABS R10, R0 ;  /* 0x00000000000a7213 */ /* 0x000fe20000000000 */
[----:B------:R-:W-:Y:S02]  /*1ecb0*/  IMAD R4, R4, R5, RZ ;  /* 0x0000000504047224 */ /* 0x000fe400078e02ff */
[----:B------:R-:W-:Y:S01]  /*1ecc0*/  IMAD.MOV R9, RZ, RZ, -R2 ;  /* 0x000000ffff097224 */ /* 0x000fe200078e0a02 */
[----:B------:R-:W-:-:S05]  /*1ecd0*/  MOV R2, RZ ;  /* 0x000000ff00027202 */ /* 0x000fca0000000f00 */
        /* <DEDUP_REMOVED lines=22> */
.L_x_785:
[----:B------:R-:W-:-:S04]  /*1ee40*/  IMAD.MOV.U32 R2, RZ, RZ, 0x4 ;  /* 0x00000004ff027424 */ /* 0x000fc800078e00ff */
[----:B------:R-:W-:-:S05]  /*1ee50*/  IMAD.WIDE R2, R235, R2, c[0x0][0x590] ;  /* 0x00016400eb027625 */ /* 0x000fca00078e0202 */
[----:B------:R-:W2:Y:S02]  /*1ee60*/  LDG.E R4, [R2.64] ;  /* 0x0000000602047981 */ /* 0x000ea4000c1e1900 */
        /* <DEDUP_REMOVED lines=63> */
[----:B------:R-:W-:Y:S02]  /*1f260*/  IMAD R234, R2, R3, R6 ;  /* 0x0000000302ea7224 */ /* 0x000fe400078e0206 */
.L_x_786:
[----:B------:R-:W-:Y:S05]  /*1f270*/  BSYNC B0 ;  /* 0x0000000000007941 */ /* 0x000fea0003800000 */
.L_x_784:
[----:B------:R-:W-:-:S04]  /*1f280*/  LOP3.LUT R2, RZ, R2, RZ, 0x33, !PT ;  /* 0x00000002ff027212 */ /* 0x000fc800078e33ff */
[----:B------:R-:W-:Y:S01]  /*1f290*/  IADD3 R233, R2, R8, RZ ;  /* 0x0000000802e97210 */ /* 0x000fe20007ffe0ff */
[----:B------:R-:W-:Y:S05]  /*1f2a0*/  BRA `(.L_x_787) ;  /* 0x0000004000007947 */ /* 0x000fea0003800000 */
.L_x_775:
[----:B------:R-:W-:Y:S01]  /*1f2b0*/  IMAD.MOV.U32 R232, RZ, RZ, R10 ;  /* 0x000000ffffe87224 */ /* 0x000fe200078e000a */
[----:B------:R-:W-:Y:S01]  /*1f2c0*/  MOV R234, RZ ;  /* 0x000000ff00ea7202 */ /* 0x000fe20000000f00 */
[----:B------:R-:W-:Y:S01]  /*1f2d0*/  IMAD.MOV.U32 R233, RZ, RZ, RZ ;  /* 0x000000ffffe97224 */ /* 0x000fe200078e00ff */
[----:B------:R-:W-:Y:S02]  /*1f2e0*/  MOV R235, c[0x0][0x53c] ;  /* 0x00014f0000eb7a02 */ /* 0x000fe40000000f00 */
.L_x_787:
[----:B------:R-:W-:Y:S05]  /*1f2f0*/  BSYNC B1 ;  /* 0x0000000000017941 */ /* 0x000fea0003800000 */
.L_x_773:
[----:B------:R-:W-:Y:S01]  /*1f300*/  WARPSYNC 0xffffffff ;  /* 0xffffffff00007948 */ /* 0x000fe20003800000 */
[----:B------:R-:W-:Y:S01]  /*1f310*/  BAR.SYNC.DEFER_BLOCKING 0x4, 0x100 ;  /* 0x0104000000007b1d */ /* 0x000fe20000010000 */
[----:B------:R-:W-:-:S13]  /*1f320*/  ISETP.NE.AND P0, PT, R14, RZ, PT ;  /* 0x000000ff0e00720c */ /* 0x000fda0003f05270 */
[----:B------:R2:W-:Y:S04]  /*1f330*/  @!P0 STS.128 [0x20080], R232 ;  /* 0x020080e8ff008388 */ /* 0x0005e80000000c00 */
[----:B------:R-:W-:Y:S06]  /*1f340*/  BAR.ARV 0x5, 0x100 ;  /* 0x0144000000007b1d */ /* 0x000fec0000002000 */
.L_x_768:
[----:B-1----:R-:W-:-:S13]  /*1f350*/  ISETP.GE.AND P0, PT, R235, c[0x0][0x53c], PT ;  /* 0x00014f00eb007a0c */ /* 0x002fda0003f06270 */
[----:B--23--:R-:W-:Y:S01]  /*1f360*/  @P0 CALL.REL.NOINC `(.L_x_788) ;  /* 0x0000001000000944 */ /* 0x00cfe20003c00000 */
[----:B------:R-:W-:Y:S05]  /*1f370*/  BRA `(.L_x_789) ;  /* 0xfffe24e000007947 */ /* 0x000fea000383ffff */
.L_x_788:
[----:B------:R-:W-:Y:S05]  /*1f380*/  EXIT ;  /* 0x000000000000794d */ /* 0x000fea0003800000 */
.L_x_555:
[----:B------:R-:W-:Y:S01]  /*1f390*/  IMAD.MOV.U32 R0, RZ, RZ, R5 ;  /* 0x000000ffff007224 */ /* 0x000fe200078e0005 */
[----:B------:R-:W-:Y:S02]  /*1f3a0*/  MOV R2, 0x1 ;  /* 0x0000000100027802 */ /* 0x000fe40000000f00 */
[----:B------:R-:W-:Y:S02]  /*1f3b0*/  MOV R3, 0x1f3d0 ;  /* 0x0001f3d000037802 */ /* 0x000fe40000000f00 */
[----:B--2---:R-:W-:Y:S05]  /*1f3c0*/  CALL.REL.NOINC `($__internal_14_$__cuda_sm70_shflsync_up_p) ;  /* 0x000017a000007944 */ /* 0x004fea0003c00000 */
[----:B------:R-:W-:Y:S01]  /*1f3d0*/  MOV R0, R4 ;  /* 0x0000000400007202 */ /* 0x000fe20000000f00 */
[----:B------:R-:W-:Y:S05]  /*1f3e0*/  BRA `(.L_x_790) ;  /* 0xfffe107000007947 */ /* 0x000fea000383ffff */
.L_x_556:
[----:B------:R-:W-:Y:S01]  /*1f3f0*/  IMAD.MOV.U32 R0, RZ, RZ, R5 ;  /* 0x000000ffff007224 */ /* 0x000fe200078e0005 */
[----:B------:R-:W-:Y:S02]  /*1f400*/  MOV R2, 0x2 ;  /* 0x0000000200027802 */ /* 0x000fe40000000f00 */
[----:B------:R-:W-:Y:S02]  /*1f410*/  MOV R3, 0x1f430 ;  /* 0x0001f43000037802 */ /* 0x000fe40000000f00 */
[----:B--2---:R-:W-:Y:S05]  /*1f420*/  CALL.REL.NOINC `($__internal_14_$__cuda_sm70_shflsync_up_p) ;  /* 0x0000174000007944 */ /* 0x004fea0003c00000 */
[----:B------:R-:W-:Y:S01]  /*1f430*/  SEL R0, R4, RZ, P4 ;  /* 0x000000ff04007207 */ /* 0x000fe20002000000 */
[----:B------:R-:W-:Y:S01]  /*1f440*/  IMAD.MOV.U32 R2, RZ, RZ, 0x4 ;  /* 0x00000004ff027424 */ /* 0x000fe200078e00ff */
[----:B------:R-:W-:-:S03]  /*1f450*/  MOV R3, 0x1f480 ;  /* 0x0001f48000037802 */ /* 0x000fc60000000f00 */
[----:B------:R-:W-:Y:S02]  /*1f460*/  IMAD.IADD R0, R5, 0x1, R0 ;  /* 0x0000000105007824 */ /* 0x000fe400078e0200 */
[----:B------:R-:W-:Y:S05]  /*1f470*/  CALL.REL.NOINC `($__internal_14_$__cuda_sm70_shflsync_up_p) ;  /* 0x000016f000007944 */ /* 0x000fea0003c00000 */
        /* <DEDUP_REMOVED lines=12> */
[----:B------:R-:W-:Y:S02]  /*1f540*/  MOV R3, 0x1f ;  /* 0x0000001f00037802 */ /* 0x000fe40000000f00 */
[----:B------:R-:W-:Y:S01]  /*1f550*/  MOV R2, 0x1f590 ;  /* 0x0001f59000027802 */ /* 0x000fe20000000f00 */
[----:B------:R-:W-:-:S04]  /*1f560*/  IMAD.IADD R4, R0, 0x1, R4 ;  /* 0x0000000100047824 */ /* 0x000fc800078e0204 */
[----:B------:R-:W-:Y:S02]  /*1f570*/  IMAD.MOV.U32 R9, RZ, RZ, R4 ;  /* 0x000000ffff097224 */ /* 0x000fe400078e0004 */
[----:B------:R-:W-:Y:S05]  /*1f580*/  CALL.REL.NOINC `($__internal_13_$__cuda_sm70_shflsync_idx_p) ;  /* 0x0000159000007944 */ /* 0x000fea0003c00000 */
[----:B------:R-:W-:Y:S01]  /*1f590*/  MOV R0, R5 ;  /* 0x0000000500007202 */ /* 0x000fe20000000f00 */
[----:B------:R-:W-:Y:S05]  /*1f5a0*/  BRA `(.L_x_791) ;  /* 0xfffe0fb000007947 */ /* 0x000fea000383ffff */
.L_x_558:
[----:B------:R-:W-:Y:S02]  /*1f5b0*/  SEL R0, RZ, 0x1, P0 ;  /* 0x00000001ff007807 */ /* 0x000fe40000000000 */
[----:B------:R-:W-:Y:S02]  /*1f5c0*/  MOV R2, 0x1f5e0 ;  /* 0x0001f5e000027802 */ /* 0x000fe40000000f00 */
[----:B--2---:R-:W-:Y:S05]  /*1f5d0*/  CALL.REL.NOINC `($__internal_15_$__cuda_sm70_votesync_ballot) ;  /* 0x0000160000007944 */ /* 0x004fea0003c00000 */
[----:B------:R-:W-:Y:S01]  /*1f5e0*/  MOV R11, R0 ;  /* 0x00000000000b7202 */ /* 0x000fe20000000f00 */
[----:B------:R-:W-:Y:S05]  /*1f5f0*/  BRA `(.L_x_792) ;  /* 0xfffe0ff000007947 */ /* 0x000fea000383ffff */
.L_x_559:
[----:B------:R-:W-:Y:S01]  /*1f600*/  IMAD.MOV.U32 R9, RZ, RZ, R10 ;  /* 0x000000ffff097224 */ /* 0x000fe200078e000a */
[----:B------:R-:W-:Y:S01]  /*1f610*/  MOV R5, R0 ;  /* 0x0000000000057202 */ /* 0x000fe20000000f00 */
[----:B------:R-:W-:Y:S01]  /*1f620*/  IMAD.MOV.U32 R3, RZ, RZ, 0x1f ;  /* 0x0000001fff037424 */ /* 0x000fe200078e00ff */
[----:B------:R-:W-:Y:S02]  /*1f630*/  MOV R2, 0x1f650 ;  /* 0x0001f65000027802 */ /* 0x000fe40000000f00 */
[----:B------:R-:W-:Y:S05]  /*1f640*/  CALL.REL.NOINC `($__internal_13_$__cuda_sm70_shflsync_idx_p) ;  /* 0x000014d000007944 */ /* 0x000fea0003c00000 */
[----:B------:R-:W-:Y:S01]  /*1f650*/  IMAD.MOV.U32 R233, RZ, RZ, R5 ;  /* 0x000000ffffe97224 */ /* 0x000fe200078e0005 */
[----:B------:R-:W-:Y:S01]  /*1f660*/  MOV R9, R8 ;  /* 0x0000000800097202 */ /* 0x000fe20000000f00 */
[----:B------:R-:W-:Y:S01]  /*1f670*/  IMAD.MOV.U32 R6, RZ, RZ, RZ ;  /* 0x000000ffff067224 */ /* 0x000fe200078e00ff */
[----:B------:R-:W-:Y:S01]  /*1f680*/  MOV R5, R0 ;  /* 0x0000000000057202 */ /* 0x000fe20000000f00 */
[----:B------:R-:W-:Y:S01]  /*1f690*/  IMAD.MOV.U32 R3, RZ, RZ, 0x1f ;  /* 0x0000001fff037424 */ /* 0x000fe200078e00ff */
[----:B------:R-:W-:-:S02]  /*1f6a0*/  MOV R2, 0x1f6c0 ;  /* 0x0001f6c000027802 */ /* 0x000fc40000000f00 */
[----:B------:R-:W-:Y:S05]  /*1f6b0*/  CALL.REL.NOINC `($__internal_13_$__cuda_sm70_shflsync_idx_p) ;  /* 0x0000146000007944 */ /* 0x000fea0003c00000 */
[----:B------:R-:W-:Y:S01]  /*1f6c0*/  MOV R10, R5 ;  /* 0x00000005000a7202 */ /* 0x000fe20000000f00 */
[----:B------:R-:W-:Y:S05]  /*1f6d0*/  BRA `(.L_x_793) ;  /* 0xfffe0f7000007947 */ /* 0x000fea000383ffff */
.L_x_562:
[----:B------:R-:W-:Y:S01]  /*1f6e0*/  IMAD.MOV.U32 R9, RZ, RZ, R4 ;  /* 0x000000ffff097224 */ /* 0x000fe200078e0004 */
[----:B------:R-:W-:-:S02]  /*1f6f0*/  MOV R3, 0x1f ;  /* 0x0000001f00037802 */ /* 0x000fc40000000f00 */
[----:B------:R-:W-:Y:S02]  /*1f700*/  MOV R2, 0x1f720 ;  /* 0x0001f72000027802 */ /* 0x000fe40000000f00 */
[----:B-123--:R-:W-:Y:S05]  /*1f710*/  CALL.REL.NOINC `($__internal_13_$__cuda_sm70_shflsync_idx_p) ;  /* 0x0000140000007944 */ /* 0x00efea0003c00000 */
[----:B------:R-:W-:Y:S01]  /*1f720*/  MOV R6, R5 ;  /* 0x0000000500067202 */ /* 0x000fe20000000f00 */
[----:B------:R-:W-:Y:S05]  /*1f730*/  BRA `(.L_x_561) ;  /* 0xfffe0f7000007947 */ /* 0x000fea000383ffff */
.L_x_611:
[----:B------:R-:W-:Y:S01]  /*1f740*/  IMAD.MOV.U32 R9, RZ, RZ, R16 ;  /* 0x000000ffff097224 */ /* 0x000fe200078e0010 */
[----:B------:R-:W-:Y:S01]  /*1f750*/  MOV R5, RZ ;  /* 0x000000ff00057202 */ /* 0x000fe20000000f00 */
[----:B------:R-:W-:Y:S01]  /*1f760*/  IMAD.MOV.U32 R3, RZ, RZ, 0x181f ;  /* 0x0000181fff037424 */ /* 0x000fe200078e00ff */
[----:B------:R-:W-:Y:S02]  /*1f770*/  MOV R2, 0x1f790 ;  /* 0x0001f79000027802 */ /* 0x000fe40000000f00 */
[----:B-----5:R-:W-:Y:S05]  /*1f780*/  CALL.REL.NOINC `($__internal_13_$__cuda_sm70_shflsync_idx_p) ;  /* 0x0000139000007944 */ /* 0x020fea0003c00000 */
[----:B------:R-:W-:Y:S01]  /*1f790*/  MOV R10, R5 ;  /* 0x00000005000a7202 */ /* 0x000fe20000000f00 */
[----:B------:R-:W-:Y:S05]  /*1f7a0*/  BRA `(.L_x_794) ;  /* 0xfffe75a000007947 */ /* 0x000fea000383ffff */
.L_x_612:
[----:B------:R-:W-:Y:S01]  /*1f7b0*/  IMAD.MOV.U32 R9, RZ, RZ, R17 ;  /* 0x000000ffff097224 */ /* 0x000fe200078e0011 */
[----:B------:R-:W-:Y:S01]  /*1f7c0*/  MOV R5, RZ ;  /* 0x000000ff00057202 */ /* 0x000fe20000000f00 */
[----:B------:R-:W-:Y:S01]  /*1f7d0*/  IMAD.MOV.U32 R3, RZ, RZ, 0x181f ;  /* 0x0000181fff037424 */ /* 0x000fe200078e00ff */
[----:B------:R-:W-:Y:S02]  /*1f7e0*/  MOV R2, 0x1f800 ;  /* 0x0001f80000027802 */ /* 0x000fe40000000f00 */
[----:B-12--5:R-:W-:Y:S05]  /*1f7f0*/  CALL.REL.NOINC `($__internal_13_$__cuda_sm70_shflsync_idx_p) ;  /* 0x0000132000007944 */ /* 0x026fea0003c00000 */
[----:B------:R-:W-:Y:S01]  /*1f800*/  MOV R2, R5 ;  /* 0x0000000500027202 */ /* 0x000fe20000000f00 */
[----:B------:R-:W-:Y:S05]  /*1f810*/  BRA `(.L_x_795) ;  /* 0xfffe755000007947 */ /* 0x000fea000383ffff */
.L_x_615:
[----:B--2---:R-:W-:Y:S01]  /*1f820*/  IMAD.MOV.U32 R9, RZ, RZ, R16 ;  /* 0x000000ffff097224 */ /* 0x004fe200078e0010 */
[----:B------:R-:W-:Y:S01]  /*1f830*/  MOV R5, 0x1 ;  /* 0x0000000100057802 */ /* 0x000fe20000000f00 */
[----:B------:R-:W-:Y:S01]  /*1f840*/  IMAD.MOV.U32 R3, RZ, RZ, 0x181f ;  /* 0x0000181fff037424 */ /* 0x000fe200078e00ff */
[----:B----4-:R-:W-:-:S02]  /*1f850*/  MOV R2, 0x1f870 ;  /* 0x0001f87000027802 */ /* 0x010fc40000000f00 */
[----:B-1-3-5:R-:W-:Y:S05]  /*1f860*/  CALL.REL.NOINC `($__internal_13_$__cuda_sm70_shflsync_idx_p) ;  /* 0x000012b000007944 */ /* 0x02afea0003c00000 */
[----:B------:R-:W-:Y:S01]  /*1f870*/  IMAD.MOV.U32 R10, RZ, RZ, R5 ;  /* 0x000000ffff0a7224 */ /* 0x000fe200078e0005 */
[----:B------:R-:W-:Y:S01]  /*1f880*/  MOV R5, 0x1 ;  /* 0x0000000100057802 */ /* 0x000fe20000000f00 */
[----:B------:R-:W-:Y:S01]  /*1f890*/  IMAD.MOV.U32 R9, RZ, RZ, R17 ;  /* 0x000000ffff097224 */ /* 0x000fe200078e0011 */
[----:B------:R-:W-:-:S02]  /*1f8a0*/  MOV R3, 0x181f ;  /* 0x0000181f00037802 */ /* 0x000fc40000000f00 */
[----:B------:R-:W-:Y:S02]  /*1f8b0*/  MOV R2, 0x1f8d0 ;  /* 0x0001f8d000027802 */ /* 0x000fe40000000f00 */
[----:B------:R-:W-:Y:S05]  /*1f8c0*/  CALL.REL.NOINC `($__internal_13_$__cuda_sm70_shflsync_idx_p) ;  /* 0x0000125000007944 */ /* 0x000fea0003c00000 */
[----:B------:R-:W-:Y:S01]  /*1f8d0*/  MOV R2, R5 ;  /* 0x0000000500027202 */ /* 0x000fe20000000f00 */
[----:B------:R-:W-:Y:S05]  /*1f8e0*/  BRA `(.L_x_796) ;  /* 0xfffe768000007947 */ /* 0x000fea000383ffff */
.L_x_618:
[----:B-1----:R-:W-:Y:S01]  /*1f8f0*/  IMAD.MOV.U32 R9, RZ, RZ, R16 ;  /* 0x000000ffff097224 */ /* 0x002fe200078e0010 */
[----:B------:R-:W-:Y:S01]  /*1f900*/  MOV R5, 0x2 ;  /* 0x0000000200057802 */ /* 0x000fe20000000f00 */
[----:B------:R-:W-:Y:S01]  /*1f910*/  IMAD.MOV.U32 R3, RZ, RZ, 0x181f ;  /* 0x0000181fff037424 */ /* 0x000fe200078e00ff */
[----:B----4-:R-:W-:Y:S02]  /*1f920*/  MOV R2, 0x1f940 ;  /* 0x0001f94000027802 */ /* 0x010fe40000000f00 */
[----:B--23-5:R-:W-:Y:S05]  /*1f930*/  CALL.REL.NOINC `($__internal_13_$__cuda_sm70_shflsync_idx_p) ;  /* 0x000011e000007944 */ /* 0x02cfea0003c00000 */
[----:B------:R-:W-:Y:S01]  /*1f940*/  MOV R10, R5 ;  /* 0x00000005000a7202 */ /* 0x000fe20000000f00 */
[----:B------:R-:W-:Y:S05]  /*1f950*/  BRA `(.L_x_797) ;  /* 0xfffe77a000007947 */ /* 0x000fea000383ffff */
.L_x_619:
[----:B------:R-:W-:Y:S01]  /*1f960*/  IMAD.MOV.U32 R9, RZ, RZ, R17 ;  /* 0x000000ffff097224 */ /* 0x000fe200078e0011 */
[----:B------:R-:W-:Y:S01]  /*1f970*/  MOV R5, 0x2 ;  /* 0x0000000200057802 */ /* 0x000fe20000000f00 */
[----:B------:R-:W-:Y:S01]  /*1f980*/  IMAD.MOV.U32 R3, RZ, RZ, 0x181f ;  /* 0x0000181fff037424 */ /* 0x000fe200078e00ff */
[----:B----4-:R-:W-:Y:S02]  /*1f990*/  MOV R2, 0x1f9b0 ;  /* 0x0001f9b000027802 */ /* 0x010fe40000000f00 */
[----:B-123-5:R-:W-:Y:S05]  /*1f9a0*/  CALL.REL.NOINC `($__internal_13_$__cuda_sm70_shflsync_idx_p) ;  /* 0x0000117000007944 */ /* 0x02efea0003c00000 */
[----:B------:R-:W-:Y:S01]  /*1f9b0*/  MOV R2, R5 ;  /* 0x0000000500027202 */ /* 0x000fe20000000f00 */
[----:B------:R-:W-:Y:S05]  /*1f9c0*/  BRA `(.L_x_798) ;  /* 0xfffe775000007947 */ /* 0x000fea000383ffff */
.L_x_622:
[----:B-1----:R-:W-:Y:S01]  /*1f9d0*/  IMAD.MOV.U32 R9, RZ, RZ, R16 ;  /* 0x000000ffff097224 */ /* 0x002fe200078e0010 */
[----:B------:R-:W-:Y:S01]  /*1f9e0*/  MOV R5, 0x3 ;  /* 0x0000000300057802 */ /* 0x000fe20000000f00 */
[----:B------:R-:W-:Y:S01]  /*1f9f0*/  IMAD.MOV.U32 R3, RZ, RZ, 0x181f ;  /* 0x0000181fff037424 */ /* 0x000fe200078e00ff */
[----:B------:R-:W-:-:S02]  /*1fa00*/  MOV R2, 0x1fa20 ;  /* 0x0001fa2000027802 */ /* 0x000fc40000000f00 */
[----:B--2345:R-:W-:Y:S05]  /*1fa10*/  CALL.REL.NOINC `($__internal_13_$__cuda_sm70_shflsync_idx_p) ;  /* 0x0000110000007944 */ /* 0x03cfea0003c00000 */
        /* <DEDUP_REMOVED lines=8> */
.L_x_727:
[----:B------:R-:W-:Y:S01]  /*1faa0*/  IMAD.MOV.U32 R2, RZ, RZ, R208 ;  /* 0x000000ffff027224 */ /* 0x000fe200078e00d0 */
[----:B------:R-:W-:Y:S02]  /*1fab0*/  MOV R5, 0x2 ;  /* 0x0000000200057802 */ /* 0x000fe40000000f00 */
[----:B------:R-:W-:Y:S02]  /*1fac0*/  MOV R3, 0x1fae0 ;  /* 0x0001fae000037802 */ /* 0x000fe40000000f00 */
[----:B------:R-:W-:Y:S05]  /*1fad0*/  CALL.REL.NOINC `($__internal_12_$__cuda_sm70_shflsync_bfly_p) ;  /* 0x00000ff000007944 */ /* 0x000fea0003c00000 */
[----:B------:R-:W-:Y:S01]  /*1fae0*/  MOV R0, R5 ;  /* 0x0000000500007202 */ /* 0x000fe20000000f00 */
[----:B------:R-:W-:Y:S05]  /*1faf0*/  BRA `(.L_x_800) ;  /* 0xffff9de000007947 */ /* 0x000fea000383ffff */
.L_x_728:
[----:B------:R-:W-:Y:S01]  /*1fb00*/  IMAD.MOV.U32 R2, RZ, RZ, R0 ;  /* 0x000000ffff027224 */ /* 0x000fe200078e0000 */
[----:B------:R-:W-:Y:S02]  /*1fb10*/  MOV R5, 0x1 ;  /* 0x0000000100057802 */ /* 0x000fe40000000f00 */
[----:B------:R-:W-:Y:S02]  /*1fb20*/  MOV R3, 0x1fb40 ;  /* 0x0001fb4000037802 */ /* 0x000fe40000000f00 */
[----:B-1----:R-:W-:Y:S05]  /*1fb30*/  CALL.REL.NOINC `($__internal_12_$__cuda_sm70_shflsync_bfly_p) ;  /* 0x00000f9000007944 */ /* 0x002fea0003c00000 */
[----:B------:R-:W-:Y:S01]  /*1fb40*/  FADD.FTZ R0, R0, R5 ;  /* 0x0000000500007221 */ /* 0x000fe20000010000 */
[----:B------:R-:W-:Y:S02]  /*1fb50*/  MOV R2, R207 ;  /* 0x000000cf00027202 */ /* 0x000fe40000000f00 */
[----:B------:R-:W-:-:S02]  /*1fb60*/  MOV R5, 0x2 ;  /* 0x0000000200057802 */ /* 0x000fc40000000f00 */
[----:B------:R-:W-:Y:S02]  /*1fb70*/  MOV R3, 0x1fb90 ;  /* 0x0001fb9000037802 */ /* 0x000fe40000000f00 */
[----:B------:R-:W-:Y:S05]  /*1fb80*/  CALL.REL.NOINC `($__internal_12_$__cuda_sm70_shflsync_bfly_p) ;  /* 0x00000f4000007944 */ /* 0x000fea0003c00000 */
[----:B------:R-:W-:Y:S01]  /*1fb90*/  FADD.FTZ R4, R207, R5 ;  /* 0x00000005cf047221 */ /* 0x000fe20000010000 */
[----:B------:R-:W-:Y:S02]  /*1fba0*/  MOV R5, 0x1 ;  /* 0x0000000100057802 */ /* 0x000fe40000000f00 */
[----:B------:R-:W-:Y:S02]  /*1fbb0*/  MOV R3, 0x1fbe0 ;  /* 0x0001fbe000037802 */ /* 0x000fe40000000f00 */
[----:B------:R-:W-:Y:S02]  /*1fbc0*/  MOV R2, R4 ;  /* 0x0000000400027202 */ /* 0x000fe40000000f00 */
[----:B------:R-:W-:Y:S05]  /*1fbd0*/  CALL.REL.NOINC `($__internal_12_$__cuda_sm70_shflsync_bfly_p) ;  /* 0x00000ef000007944 */ /* 0x000fea0003c00000 */
[----:B------:R-:W-:Y:S01]  /*1fbe0*/  MOV R3, R5 ;  /* 0x0000000500037202 */ /* 0x000fe20000000f00 */
[----:B------:R-:W-:Y:S05]  /*1fbf0*/  BRA `(.L_x_801) ;  /* 0xffff9d5000007947 */ /* 0x000fea000383ffff */
.L_x_735:
[----:B--234-:R-:W-:Y:S01]  /*1fc00*/  IMAD.MOV.U32 R9, RZ, RZ, R13 ;  /* 0x000000ffff097224 */ /* 0x01cfe200078e000d */
[----:B------:R-:W-:Y:S01]  /*1fc10*/  MOV R5, RZ ;  /* 0x000000ff00057202 */ /* 0x000fe20000000f00 */
[----:B------:R-:W-:Y:S01]  /*1fc20*/  IMAD.MOV.U32 R3, RZ, RZ, 0x181f ;  /* 0x0000181fff037424 */ /* 0x000fe200078e00ff */
[----:B------:R-:W-:Y:S02]  /*1fc30*/  MOV R2, 0x1fc50 ;  /* 0x0001fc5000027802 */ /* 0x000fe40000000f00 */
[----:B-1----:R-:W-:Y:S05]  /*1fc40*/  CALL.REL.NOINC `($__internal_13_$__cuda_sm70_shflsync_idx_p) ;  /* 0x00000ed000007944 */ /* 0x002fea0003c00000 */
[----:B------:R-:W-:Y:S01]  /*1fc50*/  MOV R10, R5 ;  /* 0x00000005000a7202 */ /* 0x000fe20000000f00 */
[----:B------:R-:W-:Y:S05]  /*1fc60*/  BRA `(.L_x_802) ;  /* 0xffffb87000007947 */ /* 0x000fea000383ffff */
.L_x_736:
[----:B------:R-:W-:Y:S01]  /*1fc70*/  IMAD.MOV.U32 R9, RZ, RZ, R14 ;  /* 0x000000ffff097224 */ /* 0x000fe200078e000e */
[----:B------:R-:W-:Y:S01]  /*1fc80*/  MOV R5, RZ ;  /* 0x000000ff00057202 */ /* 0x000fe20000000f00 */
[----:B------:R-:W-:Y:S01]  /*1fc90*/  IMAD.MOV.U32 R3, RZ, RZ, 0x181f ;  /* 0x0000181fff037424 */ /* 0x000fe200078e00ff */
[----:B------:R-:W-:-:S02]  /*1fca0*/  MOV R2, 0x1fcc0 ;  /* 0x0001fcc000027802 */ /* 0x000fc40000000f00 */
[----:B-123--:R-:W-:Y:S05]  /*1fcb0*/  CALL.REL.NOINC `($__internal_13_$__cuda_sm70_shflsync_idx_p) ;  /* 0x00000e6000007944 */ /* 0x00efea0003c00000 */
[----:B------:R-:W-:Y:S01]  /*1fcc0*/  MOV R2, R5 ;  /* 0x0000000500027202 */ /* 0x000fe20000000f00 */
[----:B------:R-:W-:Y:S05]  /*1fcd0*/  BRA `(.L_x_803) ;  /* 0xffffb82000007947 */ /* 0x000fea000383ffff */
.L_x_739:
[----:B--2---:R-:W-:Y:S01]  /*1fce0*/  IMAD.MOV.U32 R9, RZ, RZ, R13 ;  /* 0x000000ffff097224 */ /* 0x004fe200078e000d */
[----:B------:R-:W-:Y:S01]  /*1fcf0*/  MOV R5, 0x1 ;  /* 0x0000000100057802 */ /* 0x000fe20000000f00 */
[----:B------:R-:W-:Y:S01]  /*1fd00*/  IMAD.MOV.U32 R3, RZ, RZ, 0x181f ;  /* 0x0000181fff037424 */ /* 0x000fe200078e00ff */
[----:B------:R-:W-:-:S02]  /*1fd10*/  MOV R2, 0x1fd30 ;  /* 0x0001fd3000027802 */ /* 0x000fc40000000f00 */
[----:B-1-34-:R-:W-:Y:S05]  /*1fd20*/  CALL.REL.NOINC `($__internal_13_$__cuda_sm70_shflsync_idx_p) ;  /* 0x00000df000007944 */ /* 0x01afea0003c00000 */
        /* <DEDUP_REMOVED lines=8> */
.L_x_742:
[----:B--2---:R-:W-:Y:S01]  /*1fdb0*/  IMAD.MOV.U32 R9, RZ, RZ, R13 ;  /* 0x000000ffff097224 */ /* 0x004fe200078e000d */
[----:B------:R-:W-:Y:S01]  /*1fdc0*/  MOV R5, 0x2 ;  /* 0x0000000200057802 */ /* 0x000fe20000000f00 */
[----:B------:R-:W-:Y:S01]  /*1fdd0*/  IMAD.MOV.U32 R3, RZ, RZ, 0x181f ;  /* 0x0000181fff037424 */ /* 0x000fe200078e00ff */
[----:B------:R-:W-:Y:S02]  /*1fde0*/  MOV R2, 0x1fe00 ;  /* 0x0001fe0000027802 */ /* 0x000fe40000000f00 */
[----:B-1-34-:R-:W-:Y:S05]  /*1fdf0*/  CALL.REL.NOINC `($__internal_13_$__cuda_sm70_shflsync_idx_p) ;  /* 0x00000d2000007944 */ /* 0x01afea0003c00000 */
[----:B------:R-:W-:Y:S01]  /*1fe00*/  MOV R10, R5 ;  /* 0x00000005000a7202 */ /* 0x000fe20000000f00 */
[----:B------:R-:W-:Y:S05]  /*1fe10*/  BRA `(.L_x_805) ;  /* 0xffffba3000007947 */ /* 0x000fea000383ffff */
.L_x_743:
[----:B--2---:R-:W-:Y:S01]  /*1fe20*/  IMAD.MOV.U32 R9, RZ, RZ, R14 ;  /* 0x000000ffff097224 */ /* 0x004fe200078e000e */
[----:B------:R-:W-:Y:S01]  /*1fe30*/  MOV R5, 0x2 ;  /* 0x0000000200057802 */ /* 0x000fe20000000f00 */
[----:B------:R-:W-:Y:S01]  /*1fe40*/  IMAD.MOV.U32 R3, RZ, RZ, 0x181f ;  /* 0x0000181fff037424 */ /* 0x000fe200078e00ff */
[----:B------:R-:W-:Y:S02]  /*1fe50*/  MOV R2, 0x1fe70 ;  /* 0x0001fe7000027802 */ /* 0x000fe40000000f00 */
[----:B-1-34-:R-:W-:Y:S05]  /*1fe60*/  CALL.REL.NOINC `($__internal_13_$__cuda_sm70_shflsync_idx_p) ;  /* 0x00000cb000007944 */ /* 0x01afea0003c00000 */
[----:B------:R-:W-:Y:S01]  /*1fe70*/  MOV R2, R5 ;  /* 0x0000000500027202 */ /* 0x000fe20000000f00 */
[----:B------:R-:W-:Y:S05]  /*1fe80*/  BRA `(.L_x_806) ;  /* 0xffffb9e000007947 */ /* 0x000fea000383ffff */
.L_x_746:
[----:B---3--:R-:W-:Y:S01]  /*1fe90*/  IMAD.MOV.U32 R9, RZ, RZ, R13 ;  /* 0x000000ffff097224 */ /* 0x008fe200078e000d */
[----:B------:R-:W-:Y:S01]  /*1fea0*/  MOV R5, 0x3 ;  /* 0x0000000300057802 */ /* 0x000fe20000000f00 */
[----:B------:R-:W-:Y:S01]  /*1feb0*/  IMAD.MOV.U32 R3, RZ, RZ, 0x181f ;  /* 0x0000181fff037424 */ /* 0x000fe200078e00ff */
[----:B----4-:R-:W-:-:S02]  /*1fec0*/  MOV R2, 0x1fee0 ;  /* 0x0001fee000027802 */ /* 0x010fc40000000f00 */
[----:B-12---:R-:W-:Y:S05]  /*1fed0*/  CALL.REL.NOINC `($__internal_13_$__cuda_sm70_shflsync_idx_p) ;  /* 0x00000c4000007944 */ /* 0x006fea0003c00000 */
        /* <DEDUP_REMOVED lines=8> */
.L_x_748:
[----:B------:R-:W-:Y:S01]  /*1ff60*/  IMAD.MOV.U32 R9, RZ, RZ, R16 ;  /* 0x000000ffff097224 */ /* 0x000fe200078e0010 */
[----:B------:R-:W-:Y:S01]  /*1ff70*/  MOV R5, RZ ;  /* 0x000000ff00057202 */ /* 0x000fe20000000f00 */
[----:B------:R-:W-:Y:S01]  /*1ff80*/  IMAD.MOV.U32 R3, RZ, RZ, 0x1c1f ;  /* 0x00001c1fff037424 */ /* 0x000fe200078e00ff */
[----:B------:R-:W-:Y:S02]  /*1ff90*/  MOV R2, 0x1ffb0 ;  /* 0x0001ffb000027802 */ /* 0x000fe40000000f00 */
[----:B------:R-:W-:Y:S05]  /*1ffa0*/  CALL.REL.NOINC `($__internal_13_$__cuda_sm70_shflsync_idx_p) ;  /* 0x00000b7000007944 */ /* 0x000fea0003c00000 */
[----:B------:R-:W-:Y:S01]  /*1ffb0*/  MOV R4, R5 ;  /* 0x0000000500047202 */ /* 0x000fe20000000f00 */
[----:B------:R-:W-:Y:S05]  /*1ffc0*/  BRA `(.L_x_808) ;  /* 0xffffbd8000007947 */ /* 0x000fea000383ffff */
.L_x_749:
[----:B------:R-:W-:Y:S01]  /*1ffd0*/  IMAD.MOV.U32 R9, RZ, RZ, R17 ;  /* 0x000000ffff097224 */ /* 0x000fe200078e0011 */
[----:B------:R-:W-:Y:S01]  /*1ffe0*/  MOV R5, RZ ;  /* 0x000000ff00057202 */ /* 0x000fe20000000f00 */
[----:B------:R-:W-:Y:S01]  /*1fff0*/  IMAD.MOV.U32 R3, RZ, RZ, 0x1c1f ;  /* 0x00001c1fff037424 */ /* 0x000fe200078e00ff */
[----:B------:R-:W-:Y:S02]  /*20000*/  MOV R2, 0x20020 ;  /* 0x0002002000027802 */ /* 0x000fe40000000f00 */
[----:B-12---:R-:W-:Y:S05]  /*20010*/  CALL.REL.NOINC `($__internal_13_$__cuda_sm70_shflsync_idx_p) ;  /* 0x00000b0000007944 */ /* 0x006fea0003c00000 */
[----:B------:R-:W-:Y:S01]  /*20020*/  MOV R0, R5 ;  /* 0x0000000500007202 */ /* 0x000fe20000000f00 */
[----:B------:R-:W-:Y:S05]  /*20030*/  BRA `(.L_x_809) ;  /* 0xffffbd3000007947 */ /* 0x000fea000383ffff */
.L_x_752:
[----:B----4-:R-:W-:Y:S01]  /*20040*/  IMAD.MOV.U32 R9, RZ, RZ, R16 ;  /* 0x000000ffff097224 */ /* 0x010fe200078e0010 */
[----:B------:R-:W-:Y:S01]  /*20050*/  MOV R5, 0x1 ;  /* 0x0000000100057802 */ /* 0x000fe20000000f00 */
[----:B------:R-:W-:Y:S01]  /*20060*/  IMAD.MOV.U32 R3, RZ, RZ, 0x1c1f ;  /* 0x00001c1fff037424 */ /* 0x000fe200078e00ff */
[----:B------:R-:W-:-:S02]  /*20070*/  MOV R2, 0x20090 ;  /* 0x0002009000027802 */ /* 0x000fc40000000f00 */
[----:B-123--:R-:W-:Y:S05]  /*20080*/  CALL.REL.NOINC `($__internal_13_$__cuda_sm70_shflsync_idx_p) ;  /* 0x00000a9000007944 */ /* 0x00efea0003c00000 */
        /* <DEDUP_REMOVED lines=8> */
.L_x_756:
[----:B------:R-:W-:Y:S01]  /*20110*/  IMAD.MOV.U32 R9, RZ, RZ, R11 ;  /* 0x000000ffff097224 */ /* 0x000fe200078e000b */
[----:B------:R-:W-:Y:S01]  /*20120*/  MOV R5, RZ ;  /* 0x000000ff00057202 */ /* 0x000fe20000000f00 */
[----:B------:R-:W-:Y:S01]  /*20130*/  IMAD.MOV.U32 R3, RZ, RZ, 0x181f ;  /* 0x0000181fff037424 */ /* 0x000fe200078e00ff */
[----:B------:R-:W-:Y:S02]  /*20140*/  MOV R2, 0x20160 ;  /* 0x0002016000027802 */ /* 0x000fe40000000f00 */
[----:B------:R-:W-:Y:S05]  /*20150*/  CALL.REL.NOINC `($__internal_13_$__cuda_sm70_shflsync_idx_p) ;  /* 0x000009c000007944 */ /* 0x000fea0003c00000 */
[----:B------:R-:W-:Y:S01]  /*20160*/  MOV R10, R5 ;  /* 0x00000005000a7202 */ /* 0x000fe20000000f00 */
[----:B------:R-:W-:Y:S05]  /*20170*/  BRA `(.L_x_811) ;  /* 0xffffdb8000007947 */ /* 0x000fea000383ffff */
.L_x_757:
[----:B------:R-:W-:Y:S01]  /*20180*/  IMAD.MOV.U32 R9, RZ, RZ, R14 ;  /* 0x000000ffff097224 */ /* 0x000fe200078e000e */
[----:B------:R-:W-:Y:S01]  /*20190*/  MOV R5, RZ ;  /* 0x000000ff00057202 */ /* 0x000fe20000000f00 */
[----:B------:R-:W-:Y:S01]  /*201a0*/  IMAD.MOV.U32 R3, RZ, RZ, 0x181f ;  /* 0x0000181fff037424 */ /* 0x000fe200078e00ff */
[----:B------:R-:W-:Y:S02]  /*201b0*/  MOV R2, 0x201d0 ;  /* 0x000201d000027802 */ /* 0x000fe40000000f00 */
[----:B-12---:R-:W-:Y:S05]  /*201c0*/  CALL.REL.NOINC `($__internal_13_$__cuda_sm70_shflsync_idx_p) ;  /* 0x0000095000007944 */ /* 0x006fea0003c00000 */
[----:B------:R-:W-:Y:S01]  /*201d0*/  MOV R2, R5 ;  /* 0x0000000500027202 */ /* 0x000fe20000000f00 */
[----:B------:R-:W-:Y:S05]  /*201e0*/  BRA `(.L_x_812) ;  /* 0xffffdb3000007947 */ /* 0x000fea000383ffff */
.L_x_760:
[----:B--2---:R-:W-:Y:S01]  /*201f0*/  IMAD.MOV.U32 R9, RZ, RZ, R11 ;  /* 0x000000ffff097224 */ /* 0x004fe200078e000b */
[----:B------:R-:W-:Y:S01]  /*20200*/  MOV R5, 0x1 ;  /* 0x0000000100057802 */ /* 0x000fe20000000f00 */
[----:B------:R-:W-:Y:S01]  /*20210*/  IMAD.MOV.U32 R3, RZ, RZ, 0x181f ;  /* 0x0000181fff037424 */ /* 0x000fe200078e00ff */
[----:B----4-:R-:W-:-:S02]  /*20220*/  MOV R2, 0x20240 ;  /* 0x0002024000027802 */ /* 0x010fc40000000f00 */
[----:B-1-3--:R-:W-:Y:S05]  /*20230*/  CALL.REL.NOINC `($__internal_13_$__cuda_sm70_shflsync_idx_p) ;  /* 0x000008e000007944 */ /* 0x00afea0003c00000 */
        /* <DEDUP_REMOVED lines=8> */
.L_x_763:
[----:B-1----:R-:W-:Y:S01]  /*202c0*/  IMAD.MOV.U32 R9, RZ, RZ, R11 ;  /* 0x000000ffff097224 */ /* 0x002fe200078e000b */
[----:B------:R-:W-:Y:S01]  /*202d0*/  MOV R5, 0x2 ;  /* 0x0000000200057802 */ /* 0x000fe20000000f00 */
[----:B------:R-:W-:Y:S01]  /*202e0*/  IMAD.MOV.U32 R3, RZ, RZ, 0x181f ;  /* 0x0000181fff037424 */ /* 0x000fe200078e00ff */
[----:B----4-:R-:W-:Y:S02]  /*202f0*/  MOV R2, 0x20310 ;  /* 0x0002031000027802 */ /* 0x010fe40000000f00 */
[----:B--23--:R-:W-:Y:S05]  /*20300*/  CALL.REL.NOINC `($__internal_13_$__cuda_sm70_shflsync_idx_p) ;  /* 0x0000081000007944 */ /* 0x00cfea0003c00000 */
[----:B------:R-:W-:Y:S01]  /*20310*/  MOV R10, R5 ;  /* 0x00000005000a7202 */ /* 0x000fe20000000f00 */
[----:B------:R-:W-:Y:S05]  /*20320*/  BRA `(.L_x_814) ;  /* 0xffffdd5000007947 */ /* 0x000fea000383ffff */
.L_x_764:
[----:B------:R-:W-:Y:S01]  /*20330*/  IMAD.MOV.U32 R9, RZ, RZ, R14 ;  /* 0x000000ffff097224 */ /* 0x000fe200078e000e */
[----:B------:R-:W-:Y:S01]  /*20340*/  MOV R5, 0x2 ;  /* 0x0000000200057802 */ /* 0x000fe20000000f00 */
[----:B------:R-:W-:Y:S01]  /*20350*/  IMAD.MOV.U32 R3, RZ, RZ, 0x181f ;  /* 0x0000181fff037424 */ /* 0x000fe200078e00ff */
[----:B----4-:R-:W-:Y:S02]  /*20360*/  MOV R2, 0x20380 ;  /* 0x0002038000027802 */ /* 0x010fe40000000f00 */
[----:B-123--:R-:W-:Y:S05]  /*20370*/  CALL.REL.NOINC `($__internal_13_$__cuda_sm70_shflsync_idx_p) ;  /* 0x000007a000007944 */ /* 0x00efea0003c00000 */
[----:B------:R-:W-:Y:S01]  /*20380*/  MOV R2, R5 ;  /* 0x0000000500027202 */ /* 0x000fe20000000f00 */
[----:B------:R-:W-:Y:S05]  /*20390*/  BRA `(.L_x_815) ;  /* 0xffffdd0000007947 */ /* 0x000fea000383ffff */
.L_x_767:
[----:B-1----:R-:W-:Y:S01]  /*203a0*/  IMAD.MOV.U32 R9, RZ, RZ, R11 ;  /* 0x000000ffff097224 */ /* 0x002fe200078e000b */
[----:B------:R-:W-:Y:S01]  /*203b0*/  MOV R5, 0x3 ;  /* 0x0000000300057802 */ /* 0x000fe20000000f00 */
[----:B------:R-:W-:Y:S01]  /*203c0*/  IMAD.MOV.U32 R3, RZ, RZ, 0x181f ;  /* 0x0000181fff037424 */ /* 0x000fe200078e00ff */
[----:B------:R-:W-:-:S02]  /*203d0*/  MOV R2, 0x203f0 ;  /* 0x000203f000027802 */ /* 0x000fc40000000f00 */
[----:B--234-:R-:W-:Y:S05]  /*203e0*/  CALL.REL.NOINC `($__internal_13_$__cuda_sm70_shflsync_idx_p) ;  /* 0x0000073000007944 */ /* 0x01cfea0003c00000 */
        /* <DEDUP_REMOVED lines=8> */
.L_x_769:
[----:B------:R-:W-:Y:S01]  /*20470*/  IMAD.MOV.U32 R9, RZ, RZ, R112 ;  /* 0x000000ffff097224 */ /* 0x000fe200078e0070 */
[----:B------:R-:W-:Y:S01]  /*20480*/  MOV R5, RZ ;  /* 0x000000ff00057202 */ /* 0x000fe20000000f00 */
[----:B------:R-:W-:Y:S01]  /*20490*/  IMAD.MOV.U32 R3, RZ, RZ, 0x1f ;  /* 0x0000001fff037424 */ /* 0x000fe200078e00ff */
[----:B------:R-:W-:Y:S02]  /*204a0*/  MOV R2, 0x204c0 ;  /* 0x000204c000027802 */ /* 0x000fe40000000f00 */
[----:B-1----:R-:W-:Y:S05]  /*204b0*/  CALL.REL.NOINC `($__internal_13_$__cuda_sm70_shflsync_idx_p) ;  /* 0x0000066000007944 */ /* 0x002fea0003c00000 */
[----:B------:R-:W-:Y:S01]  /*204c0*/  MOV R10, R5 ;  /* 0x00000005000a7202 */ /* 0x000fe20000000f00 */
[----:B------:R-:W-:Y:S05]  /*204d0*/  BRA `(.L_x_817) ;  /* 0xffffdf5000007947 */ /* 0x000fea000383ffff */
.L_x_770:
[----:B------:R-:W-:Y:S01]  /*204e0*/  IMAD.MOV.U32 R9, RZ, RZ, R112 ;  /* 0x000000ffff097224 */ /* 0x000fe200078e0070 */
[----:B------:R-:W-:Y:S01]  /*204f0*/  MOV R5, 0x1 ;  /* 0x0000000100057802 */ /* 0x000fe20000000f00 */
[----:B------:R-:W-:Y:S01]  /*20500*/  IMAD.MOV.U32 R3, RZ, RZ, 0x1f ;  /* 0x0000001fff037424 */ /* 0x000fe200078e00ff */
[----:B------:R-:W-:Y:S02]  /*20510*/  MOV R2, 0x20530 ;  /* 0x0002053000027802 */ /* 0x000fe40000000f00 */
[----:B-123--:R-:W-:Y:S05]  /*20520*/  CALL.REL.NOINC `($__internal_13_$__cuda_sm70_shflsync_idx_p) ;  /* 0x000005f000007944 */ /* 0x00efea0003c00000 */
[----:B------:R-:W-:Y:S01]  /*20530*/  MOV R8, R5 ;  /* 0x0000000500087202 */ /* 0x000fe20000000f00 */
[----:B------:R-:W-:Y:S05]  /*20540*/  BRA `(.L_x_818) ;  /* 0xffffdf0000007947 */ /* 0x000fea000383ffff */
.L_x_771:
[----:B------:R-:W-:Y:S02]  /*20550*/  MOV R2, 0x1 ;  /* 0x0000000100027802 */ /* 0x000fe40000000f00 */
[----:B------:R-:W-:-:S02]  /*20560*/  MOV R3, 0x20580 ;  /* 0x0002058000037802 */ /* 0x000fc40000000f00 */
[----:B--234-:R-:W-:Y:S05]  /*20570*/  CALL.REL.NOINC `($__internal_14_$__cuda_sm70_shflsync_up_p) ;  /* 0x000005f000007944 */ /* 0x01cfea0003c00000 */
[----:B------:R-:W-:Y:S05]  /*20580*/  BRA `(.L_x_819) ;  /* 0xffffdfe000007947 */ /* 0x000fea000383ffff */
.L_x_772:
[----:B------:R-:W-:Y:S02]  /*20590*/  MOV R2, 0x2 ;  /* 0x0000000200027802 */ /* 0x000fe40000000f00 */
[----:B------:R-:W-:-:S02]  /*205a0*/  MOV R3, 0x205c0 ;  /* 0x000205c000037802 */ /* 0x000fc40000000f00 */
[----:B--23--:R-:W-:Y:S05]  /*205b0*/  CALL.REL.NOINC `($__internal_14_$__cuda_sm70_shflsync_up_p) ;  /* 0x000005b000007944 */ /* 0x00cfea0003c00000 */
[----:B------:R-:W-:Y:S01]  /*205c0*/  SEL R3, R4, RZ, P1 ;  /* 0x000000ff04037207 */ /* 0x000fe20000800000 */
[----:B------:R-:W-:-:S04]  /*205d0*/  IMAD.MOV.U32 R2, RZ, RZ, 0x4 ;  /* 0x00000004ff027424 */ /* 0x000fc800078e00ff */
[----:B------:R-:W-:Y:S01]  /*205e0*/  IMAD.IADD R0, R0, 0x1, R3 ;  /* 0x0000000100007824 */ /* 0x000fe200078e0203 */
[----:B------:R-:W-:Y:S02]  /*205f0*/  MOV R3, 0x20610 ;  /* 0x0002061000037802 */ /* 0x000fe40000000f00 */
        /* <DEDUP_REMOVED lines=20> */
.L_x_776:
[----:B------:R-:W-:Y:S02]  /*20740*/  MOV R2, 0x1 ;  /* 0x0000000100027802 */ /* 0x000fe40000000f00 */
[----:B------:R-:W-:Y:S02]  /*20750*/  MOV R3, 0x20770 ;  /* 0x0002077000037802 */ /* 0x000fe40000000f00 */
[----:B------:R-:W-:Y:S05]  /*20760*/  CALL.REL.NOINC `($__internal_14_$__cuda_sm70_shflsync_up_p) ;  /* 0x0000040000007944 */ /* 0x000fea0003c00000 */
[----:B------:R-:W-:Y:S01]  /*20770*/  MOV R2, R4 ;  /* 0x0000000400027202 */ /* 0x000fe20000000f00 */
[----:B------:R-:W-:Y:S05]  /*20780*/  BRA `(.L_x_821) ;  /* 0xffffe03000007947 */ /* 0x000fea000383ffff */
.L_x_777:
[----:B------:R-:W-:Y:S02]  /*20790*/  MOV R2, 0x2 ;  /* 0x0000000200027802 */ /* 0x000fe40000000f00 */
        /* <DEDUP_REMOVED lines=26> */
.L_x_779:
[----:B------:R-:W-:Y:S02]  /*20940*/  SEL R0, RZ, 0x1, P0 ;  /* 0x00000001ff007807 */ /* 0x000fe40000000000 */
[----:B------:R-:W-:Y:S02]  /*20950*/  MOV R2, 0x20970 ;  /* 0x0002097000027802 */ /* 0x000fe40000000f00 */
[----:B-1----:R-:W-:Y:S05]  /*20960*/  CALL.REL.NOINC `($__internal_15_$__cuda_sm70_votesync_ballot) ;  /* 0x0000027000007944 */ /* 0x002fea0003c00000 */
[----:B------:R-:W-:Y:S01]  /*20970*/  MOV R11, R0 ;  /* 0x00000000000b7202 */ /* 0x000fe20000000f00 */
[----:B------:R-:W-:Y:S05]  /*20980*/  BRA `(.L_x_823) ;  /* 0xffffdfc000007947 */ /* 0x000fea000383ffff */
.L_x_780:
[----:B------:R-:W-:Y:S01]  /*20990*/  IMAD.MOV.U32 R9, RZ, RZ, R6 ;  /* 0x000000ffff097224 */ /* 0x000fe200078e0006 */
[----:B------:R-:W-:Y:S01]  /*209a0*/  MOV R5, R0 ;  /* 0x0000000000057202 */ /* 0x000fe20000000f00 */
[----:B------:R-:W-:Y:S01]  /*209b0*/  IMAD.MOV.U32 R3, RZ, RZ, 0x1f ;  /* 0x0000001fff037424 */ /* 0x000fe200078e00ff */
[----:B------:R-:W-:Y:S02]  /*209c0*/  MOV R2, 0x209e0 ;  /* 0x000209e000027802 */ /* 0x000fe40000000f00 */
[----:B-1----:R-:W-:Y:S05]  /*209d0*/  CALL.REL.NOINC `($__internal_13_$__cuda_sm70_shflsync_idx_p) ;  /* 0x0000014000007944 */ /* 0x002fea0003c00000 */
[----:B------:R-:W-:Y:S01]  /*209e0*/  IMAD.MOV.U32 R8, RZ, RZ, R5 ;  /* 0x000000ffff087224 */ /* 0x000fe200078e0005 */
[----:B------:R-:W-:Y:S01]  /*209f0*/  MOV R5, R0 ;  /* 0x0000000000057202 */ /* 0x000fe20000000f00 */
[----:B------:R-:W-:Y:S01]  /*20a00*/  IMAD.MOV.U32 R9, RZ, RZ, R7 ;  /* 0x000000ffff097224 */ /* 0x000fe200078e0007 */
[----:B------:R-:W-:-:S02]  /*20a10*/  MOV R3, 0x1f ;  /* 0x0000001f00037802 */ /* 0x000fc40000000f00 */
[----:B------:R-:W-:Y:S02]  /*20a20*/  MOV R2, 0x20a40 ;  /* 0x00020a4000027802 */ /* 0x000fe40000000f00 */
[----:B------:R-:W-:Y:S05]  /*20a30*/  CALL.REL.NOINC `($__internal_13_$__cuda_sm70_shflsync_idx_p) ;  /* 0x000000e000007944 */ /* 0x000fea0003c00000 */
[----:B------:R-:W-:Y:S01]  /*20a40*/  MOV R7, R5 ;  /* 0x0000000500077202 */ /* 0x000fe20000000f00 */
[----:B------:R-:W-:Y:S05]  /*20a50*/  BRA `(.L_x_824) ;  /* 0xffffdf4000007947 */ /* 0x000fea000383ffff */
.L_x_783:
[----:B------:R-:W-:Y:S01]  /*20a60*/  IMAD.MOV.U32 R9, RZ, RZ, R4 ;  /* 0x000000ffff097224 */ /* 0x000fe200078e0004 */
[----:B------:R-:W-:Y:S01]  /*20a70*/  MOV R5, R0 ;  /* 0x0000000000057202 */ /* 0x000fe20000000f00 */
[----:B------:R-:W-:Y:S01]  /*20a80*/  IMAD.MOV.U32 R3, RZ, RZ, 0x1f ;  /* 0x0000001fff037424 */ /* 0x000fe200078e00ff */
[----:B------:R-:W-:Y:S02]  /*20a90*/  MOV R2, 0x20ab0 ;  /* 0x00020ab000027802 */ /* 0x000fe40000000f00 */
[----:B-1-34-:R-:W-:Y:S05]  /*20aa0*/  CALL.REL.NOINC `($__internal_13_$__cuda_sm70_shflsync_idx_p) ;  /* 0x0000007000007944 */ /* 0x01afea0003c00000 */
[----:B------:R-:W-:Y:S01]  /*20ab0*/  MOV R13, R5 ;  /* 0x00000005000d7202 */ /* 0x000fe20000000f00 */
[----:B------:R-:W-:Y:S05]  /*20ac0*/  BRA `(.L_x_782) ;  /* 0xffffdf3000007947 */ /* 0x000fea000383ffff */
        .weak           $__internal_12_$__cuda_sm70_shflsync_bfly_p
        .type           $__internal_12_$__cuda_sm70_shflsync_bfly_p,@function
        .size           $__internal_12_$__cuda_sm70_shflsync_bfly_p,($__internal_13_$__cuda_sm70_shflsync_idx_p - $__internal_12_$__cuda_sm70_shflsync_bfly_p)
$__internal_12_$__cuda_sm70_shflsync_bfly_p:
[----:B------:R-:W-:Y:S04]  /*20ad0*/  WARPSYNC R6 ;  /* 0x0000000600007348 */ /* 0x000fe80003800000 */
[----:B------:R1:W2:Y:S02]  /*20ae0*/  SHFL.BFLY PT, R5, R2, R5, R7 ;  /* 0x0c00000502057389 */ /* 0x0002a400000e0007 */
[----:B-1----:R-:W-:-:S02]  /*20af0*/  MOV R2, R3 ;  /* 0x0000000300027202 */ /* 0x002fc40000000f00 */
[----:B------:R-:W-:-:S04]  /*20b00*/  MOV R3, 0x0 ;  /* 0x0000000000037802 */ /* 0x000fc80000000f00 */
[----:B--2---:R-:W-:Y:S05]  /*20b10*/  RET.REL.NODEC R2 `(_ZN7cutlass13device_kernelIN5flash19enable_sm80_to_sm89INS1_16FlashAttnFwdSm80INS1_25CollectiveMainloopFwdSm80ILi8ELi1ELb0EN4cute5tupleIJNS5_1CILi128EEENS7_ILi32EEENS7_ILi256EEEEEELi256ENS_6half_tEfNS_4arch4Sm80ELb0ELb1ELb1ELb1ELb0ELb1ELb1ELb1EEENS1_21CollectiveEpilogueFwdINS6_IJS8_SA_S9_EEENS6_IJNS7_ILi1EEESI_SI_EEESC_SE_Li256ELb1ELb1ELb1ELb0EEENS1_36VarlenDynamicPersistentTileSchedulerILi128ELi32ELi256ELi256ELb1ELb1ELb0ELb1ELb0ELb1EEEEEEEEEvNT_6ParamsE) ;  /* 0xfffdf4e002007950 */ /* 0x004fea0003c3ffff */
        .weak           $__internal_13_$__cuda_sm70_shflsync_idx_p
        .type           $__internal_13_$__cuda_sm70_shflsync_idx_p,@function
        .size           $__internal_13_$__cuda_sm70_shflsync_idx_p,($__internal_14_$__cuda_sm70_shflsync_up_p - $__internal_13_$__cuda_sm70_shflsync_idx_p)
$__internal_13_$__cuda_sm70_shflsync_idx_p:
[----:B------:R-:W-:-:S04]  /*20b20*/  MOV R115, 0xffffffff ;  /* 0xffffffff00737802 */ /* 0x000fc80000000f00 */
[----:B------:R-:W-:Y:S04]  /*20b30*/  WARPSYNC R115 ;  /* 0x0000007300007348 */ /* 0x000fe80003800000 */
[----:B------:R1:W2:Y:S02]  /*20b40*/  SHFL.IDX PT, R5, R9, R5, R3 ;  /* 0x0000000509057389 */ /* 0x0002a400000e0003 */
[----:B-1----:R-:W-:-:S04]  /*20b50*/  MOV R3, 0x0 ;  /* 0x0000000000037802 */ /* 0x002fc80000000f00 */
[----:B--2---:R-:W-:Y:S05]  /*20b60*/  RET.REL.NODEC R2 `(_ZN7cutlass13device_kernelIN5flash19enable_sm80_to_sm89INS1_16FlashAttnFwdSm80INS1_25CollectiveMainloopFwdSm80ILi8ELi1ELb0EN4cute5tupleIJNS5_1CILi128EEENS7_ILi32EEENS7_ILi256EEEEEELi256ENS_6half_tEfNS_4arch4Sm80ELb0ELb1ELb1ELb1ELb0ELb1ELb1ELb1EEENS1_21CollectiveEpilogueFwdINS6_IJS8_SA_S9_EEENS6_IJNS7_ILi1EEESI_SI_EEESC_SE_Li256ELb1ELb1ELb1ELb0EEENS1_36VarlenDynamicPersistentTileSchedulerILi128ELi32ELi256ELi256ELb1ELb1ELb0ELb1ELb0ELb1EEEEEEEEEvNT_6ParamsE) ;  /* 0xfffdf49002007950 */ /* 0x004fea0003c3ffff */
        .weak           $__internal_14_$__cuda_sm70_shflsync_up_p
        .type           $__internal_14_$__cuda_sm70_shflsync_up_p,@function
        .size           $__internal_14_$__cuda_sm70_shflsync_up_p,($__internal_15_$__cuda_sm70_votesync_ballot - $__internal_14_$__cuda_sm70_shflsync_up_p)
$__internal_14_$__cuda_sm70_shflsync_up_p:
[----:B------:R-:W-:Y:S02]  /*20b70*/  IMAD.MOV.U32 R4, RZ, RZ, RZ ;  /* 0x000000ffff047224 */ /* 0x000fe400078e00ff */
[----:B------:R-:W-:-:S04]  /*20b80*/  IMAD.MOV.U32 R9, RZ, RZ, -0x1 ;  /* 0xffffffffff097424 */ /* 0x000fc800078e00ff */
[----:B------:R-:W-:Y:S04]  /*20b90*/  WARPSYNC R9 ;  /* 0x0000000900007348 */ /* 0x000fe80003800000 */
[----:B------:R1:W2:Y:S02]  /*20ba0*/  SHFL.UP PT, R4, R0, R2, R4 ;  /* 0x0400000200047389 */ /* 0x0002a400000e0004 */
[----:B-1----:R-:W-:Y:S02]  /*20bb0*/  MOV R2, R3 ;  /* 0x0000000300027202 */ /* 0x002fe40000000f00 */
[----:B------:R-:W-:-:S04]  /*20bc0*/  MOV R3, 0x0 ;  /* 0x0000000000037802 */ /* 0x000fc80000000f00 */
[----:B--2---:R-:W-:Y:S05]  /*20bd0*/  RET.REL.NODEC R2 `(_ZN7cutlass13device_kernelIN5flash19enable_sm80_to_sm89INS1_16FlashAttnFwdSm80INS1_25CollectiveMainloopFwdSm80ILi8ELi1ELb0EN4cute5tupleIJNS5_1CILi128EEENS7_ILi32EEENS7_ILi256EEEEEELi256ENS_6half_tEfNS_4arch4Sm80ELb0ELb1ELb1ELb1ELb0ELb1ELb1ELb1EEENS1_21CollectiveEpilogueFwdINS6_IJS8_SA_S9_EEENS6_IJNS7_ILi1EEESI_SI_EEESC_SE_Li256ELb1ELb1ELb1ELb0EEENS1_36VarlenDynamicPersistentTileSchedulerILi128ELi32ELi256ELi256ELb1ELb1ELb0ELb1ELb0ELb1EEEEEEEEEvNT_6ParamsE) ;  /* 0xfffdf42002007950 */ /* 0x004fea0003c3ffff */
        .weak           $__internal_15_$__cuda_sm70_votesync_ballot
        .type           $__internal_15_$__cuda_sm70_votesync_ballot,@function
        .size           $__internal_15_$__cuda_sm70_votesync_ballot,(.L_x_2601 - $__internal_15_$__cuda_sm70_votesync_ballot)
$__internal_15_$__cuda_sm70_votesync_ballot:
[----:B------:R-:W-:Y:S01]  /*20be0*/  ISETP.NE.U32.AND P0, PT, R0, 0x1, PT ;  /* 0x000000010000780c */ /* 0x000fe20003f05070 */
[----:B------:R-:W-:-:S04]  /*20bf0*/  IMAD.MOV.U32 R3, RZ, RZ, -0x1 ;  /* 0xffffffffff037424 */ /* 0x000fc800078e00ff */
[----:B------:R-:W-:Y:S08]  /*20c00*/  WARPSYNC R3 ;  /* 0x0000000300007348 */ /* 0x000ff00003800000 */
[----:B------:R-:W-:-:S04]  /*20c10*/  VOTE.ANY R0, PT, !P0 ;  /* 0x0000000000007806 */ /* 0x000fc800040e0100 */
[----:B------:R-:W-:Y:S01]  /*20c20*/  LOP3.LUT R0, R0, R3, RZ, 0xc0, !PT ;  /* 0x0000000300007212 */ /* 0x000fe200078ec0ff */
[----:B------:R-:W-:-:S04]  /*20c30*/  IMAD.MOV.U32 R3, RZ, RZ, 0x0 ;  /* 0x00000000ff037424 */ /* 0x000fc800078e00ff */
[----:B------:R-:W-:Y:S05]  /*20c40*/  RET.REL.NODEC R2 `(_ZN7cutlass13device_kernelIN5flash19enable_sm80_to_sm89INS1_16FlashAttnFwdSm80INS1_25CollectiveMainloopFwdSm80ILi8ELi1ELb0EN4cute5tupleIJNS5_1CILi128EEENS7_ILi32EEENS7_ILi256EEEEEELi256ENS_6half_tEfNS_4arch4Sm80ELb0ELb1ELb1ELb1ELb0ELb1ELb1ELb1EEENS1_21CollectiveEpilogueFwdINS6_IJS8_SA_S9_EEENS6_IJNS7_ILi1EEESI_SI_EEESC_SE_Li256ELb1ELb1ELb1ELb0EEENS1_36VarlenDynamicPersistentTileSchedulerILi128ELi32ELi256ELi256ELb1ELb1ELb0ELb1ELb0ELb1EEEEEEEEEvNT_6ParamsE) ;  /* 0xfffdf3b002007950 */ /* 0x000fea0003c3ffff */
.L_x_825:
        /* <DEDUP_REMOVED lines=11> */
.L_x_2601:


//--------------------- .text._ZN7cutlass13device_kernelIN5flash19enable_sm80_to_sm89INS1_16FlashAttnFwdSm80INS1_25CollectiveMainloopFwdSm80ILi8ELi1ELb1EN4cute5tupleIJNS5_1CILi128EEENS7_ILi64EEENS7_ILi256EEEEEELi256ENS_6half_tEfNS_4arch4Sm80ELb1ELb0ELb1ELb0ELb0ELb0ELb1ELb1EEENS1_21CollectiveEpilogueFwdINS6_IJS8_SA_S9_EEENS6_IJNS7_ILi1EEESI_SI_EEESC_SE_Li256ELb0ELb1ELb1ELb0EEENS1_30DynamicPersistentTileSchedulerILi256ELi256ELb1ELb1ELb0EEEEEEEEEvNT_6ParamsE --------------------------
	.section	.text._ZN7cutlass13device_kernelIN5flash19enable_sm80_to_sm89INS1_16FlashAttnFwdSm80INS1_25CollectiveMainloopFwdSm80ILi8ELi1ELb1EN4cute5tupleIJNS5_1CILi128EEENS7_ILi64EEENS7_ILi256EEEEEELi256ENS_6half_tEfNS_4arch4Sm80ELb1ELb0ELb1ELb0ELb0ELb0ELb1ELb1EEENS1_21CollectiveEpilogueFwdINS6_IJS8_SA_S9_EEENS6_IJNS7_ILi1EEESI_SI_EEESC_SE_Li256ELb0ELb1ELb1ELb0EEENS1_30DynamicPersistentTileSchedulerILi256ELi256ELb1ELb1ELb0EEEEEEEEEvNT_6ParamsE,"ax",@progbits
	.sectioninfo	@"SHI_REGISTERS=255"
	.align	128
.text._ZN7cutlass13device_kernelIN5flash19enable_sm80_to_sm89INS1_16FlashAttnFwdSm80INS1_25CollectiveMainloopFwdSm80ILi8ELi1ELb1EN4cute5tupleIJNS5_1CILi128EEENS7_ILi64EEENS7_ILi256EEEEEELi256ENS_6half_tEfNS_4arch4Sm80ELb1ELb0ELb1ELb0ELb0ELb0ELb1ELb1EEENS1_21CollectiveEpilogueFwdINS6_IJS8_SA_S9_EEENS6_IJNS7_ILi1EEESI_SI_EEESC_SE_Li256ELb0ELb1ELb1ELb0EEENS1_30DynamicPersistentTileSchedulerILi256ELi256ELb1ELb1ELb0EEEEEEEEEvNT_6ParamsE:
        .type           _ZN7cutlass13device_kernelIN5flash19enable_sm80_to_sm89INS1_16FlashAttnFwdSm80INS1_25CollectiveMainloopFwdSm80ILi8ELi1ELb1EN4cute5tupleIJNS5_1CILi128EEENS7_ILi64EEENS7_ILi256EEEEEELi256ENS_6half_tEfNS_4arch4Sm80ELb1ELb0ELb1ELb0ELb0ELb0ELb1ELb1EEENS1_21CollectiveEpilogueFwdINS6_IJS8_SA_S9_EEENS6_IJNS7_ILi1EEESI_SI_EEESC_SE_Li256ELb0ELb1ELb1ELb0EEENS1_30DynamicPersistentTileSchedulerILi256ELi256ELb1ELb1ELb0EEEEEEEEEvNT_6ParamsE,@function
        .size           _ZN7cutlass13device_kernelIN5flash19enable_sm80_to_sm89INS1_16FlashAttnFwdSm80INS1_25CollectiveMainloopFwdSm80ILi8ELi1ELb1EN4cute5tupleIJNS5_1CILi128EEENS7_ILi64EEENS7_ILi256EEEEEELi256ENS_6half_tEfNS_4arch4Sm80ELb1ELb0ELb1ELb0ELb0ELb0ELb1ELb1EEENS1_21CollectiveEpilogueFwdINS6_IJS8_SA_S9_EEENS6_IJNS7_ILi1EEESI_SI_EEESC_SE_Li256ELb0ELb1ELb1ELb0EEENS1_30DynamicPersistentTileSchedulerILi256ELi256ELb1ELb1ELb0EEEEEEEEEvNT_6ParamsE,(.L_x_2606 - _ZN7cutlass13device_kernelIN5flash19enable_sm80_to_sm89INS1_16FlashAttnFwdSm80INS1_25CollectiveMainloopFwdSm80ILi8ELi1ELb1EN4cute5tupleIJNS5_1CILi128EEENS7_ILi64EEENS7_ILi256EEEEEELi256ENS_6half_tEfNS_4arch4Sm80ELb1ELb0ELb1ELb0ELb0ELb0ELb1ELb1EEENS1_21CollectiveEpilogueFwdINS6_IJS8_SA_S9_EEENS6_IJNS7_ILi1EEESI_SI_EEESC_SE_Li256ELb0ELb1ELb1ELb0EEENS1_30DynamicPersistentTileSchedulerILi256ELi256ELb1ELb1ELb0EEEEEEEEEvNT_6ParamsE)
        .other          _ZN7cutlass13device_kernelIN5flash19enable_sm80_to_sm89INS1_16FlashAttnFwdSm80INS1_25CollectiveMainloopFwdSm80ILi8ELi1ELb1EN4cute5tupleIJNS5_1CILi128EEENS7_ILi64EEENS7_ILi256EEEEEELi256ENS_6half_tEfNS_4arch4Sm80ELb1ELb0ELb1ELb0ELb0ELb0ELb1ELb1EEENS1_21CollectiveEpilogueFwdINS6_IJS8_SA_S9_EEENS6_IJNS7_ILi1EEESI_SI_EEESC_SE_Li256ELb0ELb1ELb1ELb0EEENS1_30DynamicPersistentTileSchedulerILi256ELi256ELb1ELb1ELb0EEEEEEEEEvNT_6ParamsE,@"STO_CUDA_ENTRY STV_DEFAULT"
_ZN7cutlass13device_kernelIN5flash19enable_sm80_to_sm89INS1_16FlashAttnFwdSm80INS1_25CollectiveMainloopFwdSm80ILi8ELi1ELb1EN4cute5tupleIJNS5_1CILi128EEENS7_ILi64EEENS7_ILi256EEEEEELi256ENS_6half_tEfNS_4arch4Sm80ELb1ELb0ELb1ELb0ELb0ELb0ELb1ELb1EEENS1_21CollectiveEpilogueFwdINS6_IJS8_SA_S9_EEENS6_IJNS7_ILi1EEESI_SI_EEESC_SE_Li256ELb0ELb1ELb1ELb0EEENS1_30DynamicPersistentTileSchedulerILi256ELi256ELb1ELb1ELb0EEEEEEEEEvNT_6ParamsE:
[----:B------:R-:W-:-:S03]  /*0000*/  MOV R1, c[0x0][0x28] ;  /* 0x00000a0000017a02 */ /* 0x000fc60000000f00 */
[----:B------:R-:W1:Y:S01]  /*0010*/  S2R R14, SR_TID.X ;  /* 0x00000000000e7919 */ /* 0x000e620000002100 */
[----:B------:R-:W-:-:S03]  /*0020*/  IADD3 R1, R1, -0x150, RZ ;  /* 0xfffffeb001017810 */ /* 0x000fc60007ffe0ff */
[----:B------:R-:W2:Y:S01]  /*0030*/  S2R R13, SR_CTAID.X ;  /* 0x00000000000d7919 */ /* 0x000ea20000002500 */
[----:B-1----:R-:W-:-:S05]  /*0040*/  SHF.R.U32.HI R2, RZ, 0x5, R14 ;  /* 0x00000005ff027819 */ /* 0x002fca000001160e */
[----:B------:R-:W1:Y:S02]  /*0050*/  SHFL.IDX PT, R0, R2, RZ, 0x1f ;  /* 0x00001fff02007589 */ /* 0x000e6400000e0000 */
[----:B-1----:R-:W-:Y:S02]  /*0060*/  ISETP.GE.AND P0, PT, R0, 0x1, PT ;  /* 0x000000010000780c */ /* 0x002fe40003f06270 */
[----:B------:R1:W-:Y:S11]  /*0070*/  STL [R1+0xfc], R0 ;  /* 0x0000fc0001007387 */ /* 0x0003f60000100800 */
[----:B------:R-:W-:Y:S06]  /*0080*/  @P0 BAR.ARV 0x4, 0x100 ;  /* 0x0104000000000b1d */ /* 0x000fec0000002000 */
[----:B--2---:R-:W-:-:S13]  /*0090*/  ISETP.GE.AND P0, PT, R13, c[0x0][0x538], PT ;  /* 0x00014e000d007a0c */ /* 0x004fda0003f06270 */
[----:B------:R-:W-:Y:S05]  /*00a0*/  @P0 EXIT ;  /* 0x000000000000094d */ /* 0x000fea0003800000 */
[----:B-1----:R-:W-:Y:S01]  /*00b0*/  SHF.R.S32.HI R11, RZ, 0x1f, R14 ;  /* 0x0000001fff0b7819 */ /* 0x002fe2000001140e */
[----:B------:R-:W-:-:S03]  /*00c0*/  ULDC.64 UR6, c[0x0][0x118] ;  /* 0x0000460000067ab9 */ /* 0x000fc60000000a00 */
[CC--:B------:R-:W-:Y:S02]  /*00d0*/  LEA.HI R2, R11.reuse, R14.reuse, RZ, 0x4 ;  /* 0x0000000e0b027211 */ /* 0x0c0fe400078f20ff */
[CC--:B------:R-:W-:Y:S02]  /*00e0*/  LEA.HI R0, R11.reuse, R14.reuse, RZ, 0x2 ;  /* 0x0000000e0b007211 */ /* 0x0c0fe400078f10ff */
[----:B------:R-:W-:Y:S02]  /*00f0*/  SHF.R.S32.HI R3, RZ, 0x4, R2 ;  /* 0x00000004ff037819 */ /* 0x000fe40000011402 */
[----:B------:R-:W-:Y:S02]  /*0100*/  LEA.HI R10, R11, R14, RZ, 0x3 ;  /* 0x0000000e0b0a7211 */ /* 0x000fe400078f18ff */
[----:B------:R-:W-:Y:S02]  /*0110*/  LOP3.LUT R4, R0, 0xfffffffc, RZ, 0xc0, !PT ;  /* 0xfffffffc00047812 */ /* 0x000fe400078ec0ff */
[----:B------:R-:W-:-:S02]  /*0120*/  LOP3.LUT R0, R2, 0xfffffff0, RZ, 0xc0, !PT ;  /* 0xfffffff002007812 */ /* 0x000fc400078ec0ff */
[----:B------:R-:W-:Y:S01]  /*0130*/  LEA.HI R2, R2, R3, RZ, 0x1 ;  /* 0x0000000302027211 */ /* 0x000fe200078f08ff */
[C---:B------:R-:W-:Y:S01]  /*0140*/  IMAD.IADD R4, R14.reuse, 0x1, -R4 ;  /* 0x000000010e047824 */ /* 0x040fe200078e0a04 */
[----:B------:R-:W-:Y:S01]  /*0150*/  SHF.R.S32.HI R18, RZ, 0x3, R10 ;  /* 0x00000003ff127819 */ /* 0x000fe2000001140a */
[----:B------:R-:W-:Y:S01]  /*0160*/  IMAD.IADD R5, R14, 0x1, -R0 ;  /* 0x000000010e057824 */ /* 0x000fe200078e0a00 */
[----:B------:R-:W-:Y:S02]  /*0170*/  LOP3.LUT R6, R10, 0xfffffff8, RZ, 0xc0, !PT ;  /* 0xfffffff80a067812 */ /* 0x000fe400078ec0ff */
[----:B------:R-:W-:Y:S01]  /*0180*/  LOP3.LUT R0, R2, 0xfffffffe, RZ, 0xc0, !PT ;  /* 0xfffffffe02007812 */ /* 0x000fe200078ec0ff */
[----:B------:R-:W-:Y:S02]  /*0190*/  IMAD.SHL.U32 R7, R18, 0x40, RZ ;  /* 0x0000004012077824 */ /* 0x000fe400078e00ff */
[----:B------:R-:W-:Y:S02]  /*01a0*/  IMAD.IADD R6, R14, 0x1, -R6 ;  /* 0x000000010e067824 */ /* 0x000fe400078e0a06 */
[----:B------:R-:W-:Y:S01]  /*01b0*/  IMAD.IADD R9, R3, 0x1, -R0 ;  /* 0x0000000103097824 */ /* 0x000fe200078e0a00 */
[----:B------:R-:W-:Y:S01]  /*01c0*/  LEA.HI R0, R4, R4, RZ, 0x1 ;  /* 0x0000000404007211 */ /* 0x000fe200078f08ff */
[C---:B------:R-:W-:Y:S01]  /*01d0*/  IMAD.SHL.U32 R16, R6.reuse, 0x8, RZ ;  /* 0x0000000806107824 */ /* 0x040fe200078e00ff */
[----:B------:R-:W-:Y:S01]  /*01e0*/  LOP3.LUT R2, R7, 0x1c0, RZ, 0xc0, !PT ;  /* 0x000001c007027812 */ /* 0x000fe200078ec0ff */
[----:B------:R-:W-:Y:S01]  /*01f0*/  IMAD.SHL.U32 R8, R6, 0x40, RZ ;  /* 0x0000004006087824 */ /* 0x000fe200078e00ff */
[----:B------:R-:W-:-:S02]  /*0200*/  SHF.R.S32.HI R7, RZ, 0x1f, R5 ;  /* 0x0000001fff077819 */ /* 0x000fc40000011405 */
[----:B------:R-:W-:Y:S01]  /*0210*/  LOP3.LUT R0, R0, 0x1ffffffe, RZ, 0xc0, !PT ;  /* 0x1ffffffe00007812 */ /* 0x000fe200078ec0ff */
[----:B------:R-:W-:Y:S01]  /*0220*/  STL [R1+0xa0], R16 ;  /* 0x0000a01001007387 */ /* 0x000fe20000100800 */
[----:B------:R-:W-:Y:S02]  /*0230*/  LOP3.LUT R3, R2, 0x38, R16, 0xf8, !PT ;  /* 0x0000003802037812 */ /* 0x000fe400078ef810 */
[----:B------:R-:W-:Y:S01]  /*0240*/  SHF.R.U32.HI R2, RZ, 0x3, R2 ;  /* 0x00000003ff027819 */ /* 0x000fe20000011602 */
[----:B------:R-:W-:Y:S01]  /*0250*/  IMAD.IADD R12, R4, 0x1, -R0 ;  /* 0x00000001040c7824 */ /* 0x000fe200078e0a00 */
[----:B------:R-:W-:Y:S02]  /*0260*/  LEA.HI R248, R7, R5, RZ, 0x3 ;  /* 0x0000000507f87211 */ /* 0x000fe400078f18ff */
[----:B------:R-:W-:Y:S02]  /*0270*/  LOP3.LUT R7, R3, R2, RZ, 0x3c, !PT ;  /* 0x0000000203077212 */ /* 0x000fe400078e3cff */
[C---:B------:R-:W-:Y:S01]  /*0280*/  LOP3.LUT R0, R248.reuse, 0xfffffff8, RZ, 0xc0, !PT ;  /* 0xfffffff8f8007812 */ /* 0x040fe200078ec0ff */
[----:B------:R-:W-:Y:S01]  /*0290*/  IMAD.SHL.U32 R248, R248, 0x40, RZ ;  /* 0x00000040f8f87824 */ /* 0x000fe200078e00ff */
[----:B------:R-:W-:-:S02]  /*02a0*/  LOP3.LUT R2, R8, 0x1c0, RZ, 0xc0, !PT ;  /* 0x000001c008027812 */ /* 0x000fc400078ec0ff */
[-C--:B------:R-:W-:Y:S01]  /*02b0*/  LEA.HI R4, R11, R14.reuse, RZ, 0x6 ;  /* 0x0000000e0b047211 */ /* 0x080fe200078f30ff */
[----:B------:R-:W-:Y:S01]  /*02c0*/  IMAD.IADD R5, R5, 0x1, -R0 ;  /* 0x0000000105057824 */ /* 0x000fe200078e0a00 */
[----:B------:R-:W-:Y:S02]  /*02d0*/  LOP3.LUT R3, R2, 0x8, R10, 0xf8, !PT ;  /* 0x0000000802037812 */ /* 0x000fe400078ef80a */
[----:B------:R-:W-:Y:S01]  /*02e0*/  SHF.R.U32.HI R2, RZ, 0x3, R2 ;  /* 0x00000003ff027819 */ /* 0x000fe20000011602 */
[----:B------:R-:W-:Y:S01]  /*02f0*/  IMAD.SHL.U32 R0, R4, 0x8, RZ ;  /* 0x0000000804007824 */ /* 0x000fe200078e00ff */
[----:B------:R-:W-:Y:S01]  /*0300*/  LEA.HI R8, R11, R14, RZ, 0x5 ;  /* 0x0000000e0b087211 */ /* 0x000fe200078f28ff */
[----:B------:R-:W-:Y:S01]  /*0310*/  IMAD.SHL.U32 R4, R5, 0x40, RZ ;  /* 0x0000004005047824 */ /* 0x000fe200078e00ff */
[----:B------:R-:W-:Y:S01]  /*0320*/  LOP3.LUT R249, R3, R2, RZ, 0x3c, !PT ;  /* 0x0000000203f97212 */ /* 0x000fe200078e3cff */
[----:B------:R-:W-:Y:S01]  /*0330*/  IMAD.SHL.U32 R3, R9, 0x8, RZ ;  /* 0x0000000809037824 */ /* 0x000fe200078e00ff */
[----:B------:R-:W-:-:S02]  /*0340*/  LOP3.LUT R2, R8, 0xffffffe0, RZ, 0xc0, !PT ;  /* 0xffffffe008027812 */ /* 0x000fc400078ec0ff */
[----:B------:R-:W-:Y:S01]  /*0350*/  LOP3.LUT R11, R7, 0x7ffffe00, R0, 0xf8, !PT ;  /* 0x7ffffe00070b7812 */ /* 0x000fe200078ef800 */
[----:B------:R-:W-:Y:S01]  /*0360*/  IMAD R249, R9, 0x200, R249 ;  /* 0x0000020009f97824 */ /* 0x000fe200078e02f9 */
[----:B------:R-:W-:Y:S01]  /*0370*/  LOP3.LUT R0, R4, 0x1c0, RZ, 0xc0, !PT ;  /* 0x000001c004007812 */ /* 0x000fe200078ec0ff */
[----:B------:R-:W-:Y:S01]  /*0380*/  IMAD.IADD R15, R14, 0x1, -R2 ;  /* 0x000000010e0f7824 */ /* 0x000fe200078e0a02 */
[--C-:B------:R-:W-:Y:S02]  /*0390*/  SHF.R.S32.HI R10, RZ, 0x5, R8.reuse ;  /* 0x00000005ff0a7819 */ /* 0x100fe40000011408 */
[----:B------:R-:W-:Y:S01]  /*03a0*/  SHF.R.S32.HI R4, RZ, 0x1f, R8 ;  /* 0x0000001fff047819 */ /* 0x000fe20000011408 */
[----:B------:R-:W-:Y:S01]  /*03b0*/  IMAD.MOV.U32 R8, RZ, RZ, 0x20 ;  /* 0x00000020ff087424 */ /* 0x000fe200078e00ff */
[----:B------:R-:W-:Y:S02]  /*03c0*/  LOP3.LUT R3, R0, 0x8, R3, 0xf8, !PT ;  /* 0x0000000800037812 */ /* 0x000fe400078ef803 */
[----:B------:R-:W-:-:S02]  /*03d0*/  SHF.R.U32.HI R2, RZ, 0x3, R0 ;  /* 0x00000003ff027819 */ /* 0x000fc40000011600 */
[----:B------:R-:W-:Y:S02]  /*03e0*/  LEA.HI R0, R4, R10, RZ, 0x3 ;  /* 0x0000000a04007211 */ /* 0x000fe400078f18ff */
[----:B------:R-:W-:Y:S02]  /*03f0*/  SHF.R.S32.HI R4, RZ, 0x1f, R15 ;  /* 0x0000001fff047819 */ /* 0x000fe4000001140f */
[----:B------:R-:W-:Y:S02]  /*0400*/  LOP3.LUT R0, R0, 0xffffff8, RZ, 0xc0, !PT ;  /* 0x0ffffff800007812 */ /* 0x000fe400078ec0ff */
[----:B------:R-:W-:Y:S02]  /*0410*/  LEA.HI R4, R4, R15, RZ, 0x2 ;  /* 0x0000000f04047211 */ /* 0x000fe400078f10ff */
[----:B------:R-:W-:Y:S02]  /*0420*/  R2P PR, R5, 0x6 ;  /* 0x0000000605007804 */ /* 0x000fe40000000000 */
[----:B------:R-:W-:Y:S01]  /*0430*/  LOP3.LUT R5, R3, R2, RZ, 0x3c, !PT ;  /* 0x0000000203057212 */ /* 0x000fe200078e3cff */
[----:B------:R-:W-:Y:S01]  /*0440*/  IMAD.IADD R2, R10, 0x1, -R0 ;  /* 0x000000010a027824 */ /* 0x000fe200078e0a00 */
[----:B------:R-:W-:Y:S01]  /*0450*/  SHF.R.S32.HI R0, RZ, 0x2, R4 ;  /* 0x00000002ff007819 */ /* 0x000fe20000011404 */
[----:B------:R-:W-:Y:S01]  /*0460*/  IMAD.MOV.U32 R3, RZ, RZ, 0x10 ;  /* 0x00000010ff037424 */ /* 0x000fe200078e00ff */
[----:B------:R-:W-:-:S02]  /*0470*/  LOP3.LUT R248, R5, 0x7ffffe00, R248, 0xf8, !PT ;  /* 0x7ffffe0005f87812 */ /* 0x000fc400078ef8f8 */
[----:B------:R-:W-:Y:S01]  /*0480*/  IADD3 R5, R16, 0x40, RZ ;  /* 0x0000004010057810 */ /* 0x000fe20007ffe0ff */
[----:B------:R-:W-:Y:S01]  /*0490*/  IMAD R14, R2, 0x10, R0 ;  /* 0x00000010020e7824 */ /* 0x000fe200078e0200 */
[----:B------:R-:W-:Y:S01]  /*04a0*/  LOP3.LUT R4, R4, 0x7ffffffc, RZ, 0xc0, !PT ;  /* 0x7ffffffc04047812 */ /* 0x000fe200078ec0ff */
[----:B------:R-:W-:Y:S01]  /*04b0*/  IMAD R0, R6, 0x20, R18 ;  /* 0x0000002006007824 */ /* 0x000fe200078e0212 */
[----:B------:R-:W-:Y:S02]  /*04c0*/  IADD3 R2, R16, 0x80, RZ ;  /* 0x0000008010027810 */ /* 0x000fe40007ffe0ff */
[----:B------:R-:W-:Y:S01]  /*04d0*/  STL [R1+0x100], R14 ;  /* 0x0001000e01007387 */ /* 0x000fe20000100800 */
[C---:B------:R-:W-:Y:S01]  /*04e0*/  LOP3.LUT P0, RZ, R6.reuse, 0x4, RZ, 0xc0, !PT ;  /* 0x0000000406ff7812 */ /* 0x040fe2000780c0ff */
[----:B------:R-:W-:Y:S01]  /*04f0*/  IMAD.IADD R4, R15, 0x1, -R4 ;  /* 0x000000010f047824 */ /* 0x000fe200078e0a04 */
[----:B------:R-:W-:Y:S01]  /*0500*/  LOP3.LUT P3, RZ, R6, 0x2, RZ, 0xc0, !PT ;  /* 0x0000000206ff7812 */ /* 0x000fe2000786c0ff */
[----:B------:R1:W-:Y:S01]  /*0510*/  STL [R1+0xb0], R13 ;  /* 0x0000b00d01007387 */ /* 0x0003e20000100800 */
[----:B------:R-:W-:Y:S01]  /*0520*/  SEL R3, R3, 0xfffffff0, !P1 ;  /* 0xfffffff003037807 */ /* 0x000fe20004800000 */
[----:B------:R-:W-:Y:S01]  /*0530*/  IMAD.SHL.U32 R4, R4, 0x2, RZ ;  /* 0x0000000204047824 */ /* 0x000fe200078e00ff */
[----:B------:R-:W-:Y:S01]  /*0540*/  SEL R7, R8, 0xffffffe0, !P2 ;  /* 0xffffffe008077807 */ /* 0x000fe20005000000 */
[----:B------:R2:W-:Y:S01]  /*0550*/  STL [R1+0x104], R0 ;  /* 0x0001040001007387 */ /* 0x0005e20000100800 */
[----:B------:R-:W-:-:S02]  /*0560*/  SHF.R.S32.HI R6, RZ, 0x1f, R5 ;  /* 0x0000001fff067819 */ /* 0x000fc40000011405 */
[----:B------:R-:W-:Y:S01]  /*0570*/  SHF.R.S32.HI R5, RZ, 0x1f, R2 ;  /* 0x0000001fff057819 */ /* 0x000fe20000011402 */
[----:B------:R-:W-:Y:S01]  /*0580*/  IMAD.IADD R3, R3, 0x1, R7 ;  /* 0x0000000103037824 */ /* 0x000fe200078e0207 */
[C---:B------:R-:W-:Y:S01]  /*0590*/  IADD3 R15, R4.reuse, 0xc8, RZ ;  /* 0x000000c8040f7810 */ /* 0x040fe20007ffe0ff */
[----:B------:R3:W-:Y:S01]  /*05a0*/  STL [R1+0xd8], R6 ;  /* 0x0000d80601007387 */ /* 0x0007e20000100800 */
[----:B------:R-:W-:Y:S01]  /*05b0*/  IMAD.MOV.U32 R7, RZ, RZ, 0x40 ;  /* 0x00000040ff077424 */ /* 0x000fe200078e00ff */
[----:B------:R-:W-:Y:S02]  /*05c0*/  LEA R249, R249, 0x10100, 0x1 ;  /* 0x00010100f9f97811 */ /* 0x000fe400078e08ff */
[----:B------:R4:W-:Y:S01]  /*05d0*/  STL [R1+0xd4], R5 ;  /* 0x0000d40501007387 */ /* 0x0009e20000100800 */
[----:B------:R-:W-:Y:S02]  /*05e0*/  IADD3 R9, R4, 0xe8, RZ ;  /* 0x000000e804097810 */ /* 0x000fe40007ffe0ff */
[----:B------:R-:W-:-:S02]  /*05f0*/  SEL R250, R7, 0xffffffc0, !P0 ;  /* 0xffffffc007fa7807 */ /* 0x000fc40004000000 */
[----:B------:R-:W-:-:S05]  /*0600*/  LEA R248, R248, 0x100, 0x1 ;  /* 0x00000100f8f87811 */ /* 0x000fca00078e08ff */
[----:B------:R-:W-:Y:S01]  /*0610*/  IMAD R3, R3, 0x2, R248 ;  /* 0x0000000203037824 */ /* 0x000fe200078e02f8 */
[----:B-1----:R-:W-:Y:S02]  /*0620*/  IADD3 R13, R4, 0xd8, RZ ;  /* 0x000000d8040d7810 */ /* 0x002fe40007ffe0ff */
[----:B--2---:R-:W-:-:S04]  /*0630*/  IADD3 R0, R16, 0xc0, RZ ;  /* 0x000000c010007810 */ /* 0x004fc80007ffe0ff */
[----:B------:R-:W-:Y:S01]  /*0640*/  SHF.R.S32.HI R2, RZ, 0x1f, R0 ;  /* 0x0000001fff027819 */ /* 0x000fe20000011400 */
[----:B------:R-:W-:Y:S01]  /*0650*/  IMAD.SHL.U32 R0, R11, 0x2, RZ ;  /* 0x000000020b007824 */ /* 0x000fe200078e00ff */
[C---:B------:R-:W-:Y:S02]  /*0660*/  IADD3 R11, R4.reuse, 0xe0, RZ ;  /* 0x000000e0040b7810 */ /* 0x040fe40007ffe0ff */
[C---:B---3--:R-:W-:Y:S01]  /*0670*/  IADD3 R6, R4.reuse, 0xf0, RZ ;  /* 0x000000f004067810 */ /* 0x048fe20007ffe0ff */
[----:B------:R1:W-:Y:S01]  /*0680*/  STL [R1+0xd0], R2 ;  /* 0x0000d00201007387 */ /* 0x0003e20000100800 */
[----:B----4-:R-:W-:-:S03]  /*0690*/  IADD3 R5, R4, 0xf8, RZ ;  /* 0x000000f804057810 */ /* 0x010fc60007ffe0ff */
[----:B------:R2:W-:Y:S01]  /*06a0*/  STL [R1+0x58], R0 ;  /* 0x0000580001007387 */ /* 0x0005e20000100800 */
[----:B-1----:R-:W-:Y:S01]  /*06b0*/  IMAD R2, R12, 0x8, R14 ;  /* 0x000000080c027824 */ /* 0x002fe200078e020e */
[----:B------:R-:W-:Y:S02]  /*06c0*/  IADD3 R14, R4, 0xd0, RZ ;  /* 0x000000d0040e7810 */ /* 0x000fe40007ffe0ff */
[----:B--2---:R-:W-:Y:S02]  /*06d0*/  SEL R0, R8, 0xffffffe0, !P1 ;  /* 0xffffffe008007807 */ /* 0x004fe40004800000 */
[----:B------:R1:W-:Y:S01]  /*06e0*/  STL [R1+0xf8], R2 ;  /* 0x0000f80201007387 */ /* 0x0003e20000100800 */
[----:B------:R-:W-:Y:S01]  /*06f0*/  IMAD.IADD R8, R249, 0x1, R250 ;  /* 0x00000001f9087824 */ /* 0x000fe200078e02fa */
[----:B------:R-:W-:Y:S02]  /*0700*/  SHF.R.S32.HI R12, RZ, 0x1f, R14 ;  /* 0x0000001fff0c7819 */ /* 0x000fe4000001140e */
[----:B------:R2:W-:Y:S01]  /*0710*/  STL [R1+0x90], R4 ;  /* 0x0000900401007387 */ /* 0x0005e20000100800 */
[----:B------:R-:W-:-:S03]  /*0720*/  IMAD.IADD R252, R248, 0x1, R0 ;  /* 0x00000001f8fc7824 */ /* 0x000fc600078e0200 */
[----:B------:R-:W-:Y:S04]  /*0730*/  STL [R1+0xcc], R15 ;  /* 0x0000cc0f01007387 */ /* 0x000fe80000100800 */
[----:B------:R-:W-:Y:S04]  /*0740*/  STL [R1+0xc8], R14 ;  /* 0x0000c80e01007387 */ /* 0x000fe80000100800 */
[----:B------:R-:W-:Y:S04]  /*0750*/  STL [R1+0xc4], R13 ;  /* 0x0000c40d01007387 */ /* 0x000fe80000100800 */
[----:B------:R-:W-:Y:S04]  /*0760*/  STL [R1+0xc0], R11 ;  /* 0x0000c00b01007387 */ /* 0x000fe80000100800 */
[----:B------:R-:W-:Y:S01]  /*0770*/  STL [R1+0xbc], R9 ;  /* 0x0000bc0901007387 */ /* 0x000fe20000100800 */
[----:B-1----:R-:W-:-:S02]  /*0780*/  SEL R2, R7, 0xffffffc0, !P2 ;  /* 0xffffffc007027807 */ /* 0x002fc40005000000 */
[----:B------:R-:W-:Y:S01]  /*0790*/  SHF.R.S32.HI R7, RZ, 0x1f, R15 ;  /* 0x0000001fff077819 */ /* 0x000fe2000001140f */
[----:B------:R1:W-:Y:S01]  /*07a0*/  STL [R1+0xb8], R6 ;  /* 0x0000b80601007387 */ /* 0x0003e20000100800 */
[C---:B--2---:R-:W-:Y:S01]  /*07b0*/  IADD3 R4, R249.reuse, 0x20, RZ ;  /* 0x00000020f9047810 */ /* 0x044fe20007ffe0ff */
[----:B------:R-:W-:Y:S01]  /*07c0*/  IMAD.IADD R251, R248, 0x1, R2 ;  /* 0x00000001f8fb7824 */ /* 0x000fe200078e0202 */
[----:B------:R-:W-:Y:S01]  /*07d0*/  @P3 IADD3 R4, R249, -0x20, RZ ;  /* 0xffffffe0f9043810 */ /* 0x000fe20007ffe0ff */
[----:B------:R2:W-:Y:S04]  /*07e0*/  STL [R1], R8 ;  /* 0x0000000801007387 */ /* 0x0005e80000100800 */
[----:B------:R3:W-:Y:S01]  /*07f0*/  STL [R1+0xb4], R5 ;  /* 0x0000b40501007387 */ /* 0x0007e20000100800 */
[----:B------:R-:W-:-:S03]  /*0800*/  IMAD.IADD R250, R250, 0x1, R4 ;  /* 0x00000001fafa7824 */ /* 0x000fc600078e0204 */
[----:B------:R4:W-:Y:S04]  /*0810*/  STL [R1+0xf4], R7 ;  /* 0x0000f40701007387 */ /* 0x0009e80000100800 */
[----:B------:R-:W-:Y:S01]  /*0820*/  STL [R1+0xf0], R12 ;  /* 0x0000f00c01007387 */ /* 0x000fe20000100800 */
[----:B-1----:R-:W-:Y:S02]  /*0830*/  SHF.R.S32.HI R6, RZ, 0x1f, R6 ;  /* 0x0000001fff067819 */ /* 0x002fe40000011406 */
[----:B--2---:R-:W-:Y:S02]  /*0840*/  SHF.R.S32.HI R8, RZ, 0x1f, R11 ;  /* 0x0000001fff087819 */ /* 0x004fe4000001140b */
[----:B---3--:R-:W-:Y:S02]  /*0850*/  SHF.R.S32.HI R5, RZ, 0x1f, R5 ;  /* 0x0000001fff057819 */ /* 0x008fe40000011405 */
[----:B----4-:R-:W-:-:S05]  /*0860*/  SHF.R.S32.HI R7, RZ, 0x1f, R13 ;  /* 0x0000001fff077819 */ /* 0x010fca000001140d */
[----:B------:R1:W-:Y:S04]  /*0870*/  STL [R1+0xec], R7 ;  /* 0x0000ec0701007387 */ /* 0x0003e80000100800 */
[----:B------:R-:W-:Y:S01]  /*0880*/  STL [R1+0xe8], R8 ;  /* 0x0000e80801007387 */ /* 0x000fe20000100800 */
[----:B-1----:R-:W-:-:S05]  /*0890*/  SHF.R.S32.HI R7, RZ, 0x1f, R9 ;  /* 0x0000001fff077819 */ /* 0x002fca0000011409 */
[----:B------:R1:W-:Y:S04]  /*08a0*/  STL [R1+0xe4], R7 ;  /* 0x0000e40701007387 */ /* 0x0003e80000100800 */
[----:B------:R-:W-:Y:S04]  /*08b0*/  STL [R1+0x8], R4 ;  /* 0x0000080401007387 */ /* 0x000fe80000100800 */
[----:B------:R2:W-:Y:S04]  /*08c0*/  STL [R1+0xe0], R6 ;  /* 0x0000e00601007387 */ /* 0x0005e80000100800 */
[----:B------:R3:W-:Y:S01]  /*08d0*/  STL [R1+0xdc], R5 ;  /* 0x0000dc0501007387 */ /* 0x0007e20000100800 */
[----:B-1----:R-:W-:-:S02]  /*08e0*/  IADD3 R7, R4, 0x1800, RZ ;  /* 0x0000180004077810 */ /* 0x002fc40007ffe0ff */
[C---:B--2---:R-:W-:Y:S02]  /*08f0*/  IADD3 R6, R4.reuse, 0x1000, RZ ;  /* 0x0000100004067810 */ /* 0x044fe40007ffe0ff */
[----:B---3--:R-:W-:-:S05]  /*0900*/  IADD3 R5, R4, 0x800, RZ ;  /* 0x0000080004057810 */ /* 0x008fca0007ffe0ff */
[----:B------:R1:W-:Y:S04]  /*0910*/  STL [R1+0x44], R5 ;  /* 0x0000440501007387 */ /* 0x0003e80000100800 */
[----:B------:R2:W-:Y:S04]  /*0920*/  STL [R1+0x40], R6 ;  /* 0x0000400601007387 */ /* 0x0005e80000100800 */
[----:B------:R3:W-:Y:S01]  /*0930*/  STL [R1+0x3c], R7 ;  /* 0x00003c0701007387 */ /* 0x0007e20000100800 */
[C---:B-1----:R-:W-:Y:S02]  /*0940*/  IADD3 R5, R4.reuse, 0x2000, RZ ;  /* 0x0000200004057810 */ /* 0x042fe40007ffe0ff */
[----:B--2---:R-:W-:-:S03]  /*0950*/  IADD3 R6, R4, 0x2800, RZ ;  /* 0x0000280004067810 */ /* 0x004fc60007ffe0ff */
[----:B------:R1:W-:Y:S01]  /*0960*/  STL [R1+0x38], R5 ;  /* 0x0000380501007387 */ /* 0x0003e20000100800 */
[----:B---3--:R-:W-:-:S03]  /*0970*/  IADD3 R7, R4, 0x3000, RZ ;  /* 0x0000300004077810 */ /* 0x008fc60007ffe0ff */
        /* <DEDUP_REMOVED lines=12> */
[----:B------:R2:W-:Y:S01]  /*0a40*/  STL [R1+0x1c], R6 ;  /* 0x00001c0601007387 */ /* 0x0005e20000100800 */
[C---:B-1----:R-:W-:Y:S02]  /*0a50*/  IADD3 R5, R4.reuse, 0x6000, RZ ;  /* 0x0000600004057810 */ /* 0x042fe40007ffe0ff */
[----:B--2---:R-:W-:-:S03]  /*0a60*/  IADD3 R6, R4, 0x7000, RZ ;  /* 0x0000700004067810 */ /* 0x004fc60007ffe0ff */
[----:B------:R1:W-:Y:S01]  /*0a70*/  STL [R1+0x18], R5 ;  /* 0x0000180501007387 */ /* 0x0003e20000100800 */
[----:B------:R-:W-:-:S03]  /*0a80*/  IADD3 R4, R4, 0x7800, RZ ;  /* 0x0000780004047810 */ /* 0x000fc60007ffe0ff */
[----:B------:R-:W-:Y:S04]  /*0a90*/  STL [R1+0x14], R7 ;  /* 0x0000140701007387 */ /* 0x000fe80000100800 */
[----:B------:R-:W-:Y:S04]  /*0aa0*/  STL [R1+0x10], R6 ;  /* 0x0000100601007387 */ /* 0x000fe80000100800 */
[----:B------:R2:W-:Y:S04]  /*0ab0*/  STL [R1+0xc], R4 ;  /* 0x00000c0401007387 */ /* 0x0005e80000100800 */
[----:B------:R3:W-:Y:S01]  /*0ac0*/  STL [R1+0x48], R3 ;  /* 0x0000480301007387 */ /* 0x0007e20000100800 */
[----:B-1----:R-:W-:-:S04]  /*0ad0*/  IMAD R5, R10, 0x800, R248 ;  /* 0x000008000a057824 */ /* 0x002fc800078e02f8 */
[--C-:B--2---:R-:W-:Y:S01]  /*0ae0*/  IMAD.IADD R4, R0, 0x1, R5.reuse ;  /* 0x0000000100047824 */ /* 0x104fe200078e0205 */
[C---:B------:R-:W-:Y:S01]  /*0af0*/  IADD3 R0, R2.reuse, R248, R0 ;  /* 0x000000f802007210 */ /* 0x040fe20007ffe000 */
[----:B---3--:R-:W-:-:S04]  /*0b00*/  IMAD.IADD R3, R2, 0x1, R5 ;  /* 0x0000000102037824 */ /* 0x008fc800078e0205 */
[----:B------:R1:W-:Y:S04]  /*0b10*/  STL [R1+0x4], R0 ;  /* 0x0000040001007387 */ /* 0x0003e80000100800 */
[----:B------:R2:W-:Y:S04]  /*0b20*/  STL [R1+0x4c], R4 ;  /* 0x00004c0401007387 */ /* 0x0005e80000100800 */
[----:B------:R2:W-:Y:S01]  /*0b30*/  STL [R1+0x54], R3 ;  /* 0x0000540301007387 */ /* 0x0005e20000100800 */
[----:B-1----:R-:W-:-:S05]  /*0b40*/  IMAD.IADD R0, R2, 0x1, R4 ;  /* 0x0000000102007824 */ /* 0x002fca00078e0204 */
[----:B------:R2:W-:Y:S02]  /*0b50*/  STL [R1+0x50], R0 ;  /* 0x0000500001007387 */ /* 0x0005e40000100800 */
.L_x_851:
[----:B--2---:R-:W2:Y:S01]  /*0b60*/  LDL R4, [R1+0xb0] ;  /* 0x0000b00001047983 */ /* 0x004ea20000100800 */
[----:B------:R-:W-:Y:S01]  /*0b70*/  IMAD.MOV.U32 R0, RZ, RZ, c[0x0][0x560] ;  /* 0x00015800ff007624 */ /* 0x000fe200078e00ff */
[----:B------:R-:W-:Y:S01]  /*0b80*/  YIELD ;  /* 0x0000000000007946 */ /* 0x000fe20003800000 */
[----:B------:R-:W-:Y:S03]  /*0b90*/  BSSY B0, `(.L_x_826) ;  /* 0x0000016000007945 */ /* 0x000fe60003800000 */
[----:B------:R-:W-:-:S13]  /*0ba0*/  ISETP.NE.AND P0, PT, R0, 0x1, PT ;  /* 0x000000010000780c */ /* 0x000fda0003f05270 */
[----:B--2---:R-:W-:Y:S01]  /*0bb0*/  @P0 IMAD.HI.U32 R0, R4, c[0x0][0x564], RZ ;  /* 0x0001590004000a27 */ /* 0x004fe200078e00ff */
[----:B------:R-:W-:-:S04]  /*0bc0*/  MOV R3, R4 ;  /* 0x0000000400037202 */ /* 0x000fc80000000f00 */
[----:B------:R-:W-:-:S04]  /*0bd0*/  @P0 SHF.R.U32.HI R3, RZ, c[0x0][0x568], R0 ;  /* 0x00015a00ff030a19 */ /* 0x000fc80000011600 */
[----:B------:R-:W-:Y:S01]  /*0be0*/  ISETP.GE.AND P0, PT, R3, c[0x0][0x578], PT ;  /* 0x00015e0003007a0c */ /* 0x000fe20003f06270 */
[----:B------:R-:W-:-:S04]  /*0bf0*/  IMAD.MOV R2, RZ, RZ, -R3 ;  /* 0x000000ffff027224 */ /* 0x000fc800078e0a03 */
[----:B------:R-:W-:-:S08]  /*0c00*/  IMAD R2, R2, c[0x0][0x560], R4 ;  /* 0x0001580002027a24 */ /* 0x000fd000078e0204 */
[----:B------:R-:W-:Y:S05]  /*0c10*/  @!P0 BRA `(.L_x_827) ;  /* 0x0000007000008947 */ /* 0x000fea0003800000 */
[----:B------:R-:W-:-:S04]  /*0c20*/  MOV R0, c[0x0][0x56c] ;  /* 0x00015b0000007a02 */ /* 0x000fc80000000f00 */
[----:B------:R-:W-:Y:S02]  /*0c30*/  ISETP.NE.AND P0, PT, R0, 0x1, PT ;  /* 0x000000010000780c */ /* 0x000fe40003f05270 */
[----:B------:R-:W-:-:S11]  /*0c40*/  MOV R0, R2 ;  /* 0x0000000200007202 */ /* 0x000fd60000000f00 */
[----:B------:R-:W-:-:S05]  /*0c50*/  @P0 IMAD.HI.U32 R4, R2, c[0x0][0x570], RZ ;  /* 0x00015c0002040a27 */ /* 0x000fca00078e00ff */
[----:B------:R-:W-:-:S05]  /*0c60*/  @P0 SHF.R.U32.HI R0, RZ, c[0x0][0x574], R4 ;  /* 0x00015d00ff000a19 */ /* 0x000fca0000011604 */
[----:B------:R-:W-:Y:S01]  /*0c70*/  IMAD R4, R0, c[0x0][0x56c], RZ ;  /* 0x00015b0000047a24 */ /* 0x000fe200078e02ff */
[----:B------:R-:W-:Y:S05]  /*0c80*/  BRA `(.L_x_828) ;  /* 0x0000006000007947 */ /* 0x000fea0003800000 */
.L_x_827:
[----:B------:R-:W-:-:S04]  /*0c90*/  MOV R0, c[0x0][0x554] ;  /* 0x0001550000007a02 */ /* 0x000fc80000000f00 */
[----:B------:R-:W-:Y:S02]  /*0ca0*/  ISETP.NE.AND P0, PT, R0, 0x1, PT ;  /* 0x000000010000780c */ /* 0x000fe40003f05270 */
[----:B------:R-:W-:-:S11]  /*0cb0*/  MOV R0, R2 ;  /* 0x0000000200007202 */ /* 0x000fd60000000f00 */
[----:B------:R-:W-:-:S05]  /*0cc0*/  @P0 IMAD.HI.U32 R4, R2, c[0x0][0x558], RZ ;  /* 0x0001560002040a27 */ /* 0x000fca00078e00ff */
[----:B------:R-:W-:-:S05]  /*0cd0*/  @P0 SHF.R.U32.HI R0, RZ, c[0x0][0x55c], R4 ;  /* 0x00015700ff000a19 */ /* 0x000fca0000011604 */
[----:B------:R-:W-:Y:S02]  /*0ce0*/  IMAD R4, R0, c[0x0][0x554], RZ ;  /* 0x0001550000047a24 */ /* 0x000fe400078e02ff */
.L_x_828:
[----:B------:R-:W-:Y:S05]  /*0cf0*/  BSYNC B0 ;  /* 0x0000000000007941 */ /* 0x000fea0003800000 */
.L_x_826:
[----:B------:R-:W-:Y:S01]  /*0d00*/  IMAD.MOV.U32 R5, RZ, RZ, c[0x0][0x53c] ;  /* 0x00014f00ff057624 */ /* 0x000fe200078e00ff */
[----:B------:R-:W-:Y:S01]  /*0d10*/  ULDC UR5, c[0x0][0x1d0] ;  /* 0x0000740000057ab9 */ /* 0x000fe20000000800 */
[----:B------:R-:W-:Y:S01]  /*0d20*/  IMAD.MOV.U32 R11, RZ, RZ, R0 ;  /* 0x000000ffff0b7224 */ /* 0x000fe200078e0000 */
[----:B------:R-:W-:Y:S01]  /*0d30*/  UIADD3 UR5, UR5, 0x3f, URZ ;  /* 0x0000003f05057890 */ /* 0x000fe2000fffe03f */
[----:B------:R-:W-:Y:S01]  /*0d40*/  IMAD.MOV.U32 R28, RZ, RZ, c[0x0][0x2c4] ;  /* 0x0000b100ff1c7624 */ /* 0x000fe200078e00ff */
[----:B------:R-:W-:Y:S01]  /*0d50*/  ISETP.NE.AND P0, PT, R5, 0x1, PT ;  /* 0x000000010500780c */ /* 0x000fe20003f05270 */
[----:B------:R-:W-:Y:S01]  /*0d60*/  IMAD.MOV.U32 R7, RZ, RZ, c[0x0][0x548] ;  /* 0x00015200ff077624 */ /* 0x000fe200078e00ff */
[----:B------:R-:W-:Y:S01]  /*0d70*/  LOP3.LUT R5, RZ, R0, RZ, 0x33, !PT ;  /* 0x00000000ff057212 */ /* 0x000fe200078e33ff */
[----:B------:R-:W-:Y:S01]  /*0d80*/  IMAD.IADD R4, R2, 0x1, -R4 ;  /* 0x0000000102047824 */ /* 0x000fe200078e0a04 */
[----:B------:R-:W-:Y:S01]  /*0d90*/  ISETP.NE.AND P1, PT, R28, 0x1, PT ;  /* 0x000000011c00780c */ /* 0x000fe20003f25270 */
[----:B------:R-:W-:Y:S01]  /*0da0*/  USHF.R.S32.HI UR4, URZ, 0x1f, UR5 ;  /* 0x0000001f3f047899 */ /* 0x000fe20008011405 */
[----:B------:R-:W-:Y:S01]  /*0db0*/  BSSY B0, `(.L_x_829) ;  /* 0x000003f000007945 */ /* 0x000fe20003800000 */
[----:B------:R-:W-:-:S02]  /*0dc0*/  IMAD R3, R3, c[0x0][0x554], R4 ;  /* 0x0001550003037a24 */ /* 0x000fc400078e0204 */
[----:B------:R-:W-:Y:S01]  /*0dd0*/  ULEA.HI UR4, UR4, UR5, URZ, 0x6 ;  /* 0x0000000504047291 */ /* 0x000fe2000f8f303f */
[----:B------:R-:W-:Y:S02]  /*0de0*/  IMAD.MOV.U32 R2, RZ, RZ, RZ ;  /* 0x000000ffff027224 */ /* 0x000fe400078e00ff */
[----:B------:R-:W-:Y:S01]  /*0df0*/  IMAD.MOV.U32 R14, RZ, RZ, R3 ;  /* 0x000000ffff0e7224 */ /* 0x000fe200078e0003 */
[----:B------:R-:W-:Y:S01]  /*0e00*/  USHF.R.S32.HI UR4, URZ, 0x6, UR4 ;  /* 0x000000063f047899 */ /* 0x000fe20008011404 */
[----:B------:R-:W-:Y:S01]  /*0e10*/  @P0 IMAD.HI.U32 R6, R0, c[0x0][0x540], RZ ;  /* 0x0001500000060a27 */ /* 0x000fe200078e00ff */
[----:B------:R-:W-:-:S04]  /*0e20*/  IADD3 R0, R5, c[0x0][0x53c], RZ ;  /* 0x00014f0005007a10 */ /* 0x000fc80007ffe0ff */
[----:B------:R-:W-:Y:S01]  /*0e30*/  @P0 SHF.R.U32.HI R11, RZ, c[0x0][0x544], R6 ;  /* 0x00015100ff0b0a19 */ /* 0x000fe20000011606 */
[----:B------:R-:W-:Y:S01]  /*0e40*/  IMAD.MOV.U32 R6, RZ, RZ, 0x40 ;  /* 0x00000040ff067424 */ /* 0x000fe200078e00ff */
[----:B------:R-:W-:-:S03]  /*0e50*/  ISETP.NE.AND P0, PT, R7, 0x1, PT ;  /* 0x000000010700780c */ /* 0x000fc60003f05270 */
[----:B------:R-:W-:Y:S01]  /*0e60*/  IMAD R0, R11, c[0x0][0x53c], R0 ;  /* 0x00014f000b007a24 */ /* 0x000fe200078e0200 */
[----:B------:R1:W-:Y:S03]  /*0e70*/  STL [R1+0xa8], R11 ;  /* 0x0000a80b01007387 */ /* 0x0003e60000100800 */
[----:B------:R-:W-:-:S05]  /*0e80*/  IMAD.SHL.U32 R18, R0, 0x80, RZ ;  /* 0x0000008000127824 */ /* 0x000fca00078e00ff */
[----:B------:R-:W-:Y:S01]  /*0e90*/  IADD3 R0, R18, 0x7f, RZ ;  /* 0x0000007f12007810 */ /* 0x000fe20007ffe0ff */
[----:B------:R1:W-:Y:S04]  /*0ea0*/  STL [R1+0xac], R18 ;  /* 0x0000ac1201007387 */ /* 0x0003e80000100800 */
[----:B------:R-:W-:-:S05]  /*0eb0*/  @P1 IMAD.HI.U32 R5, R0, c[0x0][0x2c8], RZ ;  /* 0x0000b20000051a27 */ /* 0x000fca00078e00ff */
[----:B------:R-:W-:Y:S02]  /*0ec0*/  @P1 SHF.R.U32.HI R0, RZ, c[0x0][0x2cc], R5 ;  /* 0x0000b300ff001a19 */ /* 0x000fe40000011605 */
[----:B------:R-:W-:-:S04]  /*0ed0*/  IADD3 R5, R6, -c[0x0][0x168], RZ ;  /* 0x80005a0006057a10 */ /* 0x000fc80007ffe0ff */
[----:B------:R-:W-:-:S04]  /*0ee0*/  IADD3 R0, R0, c[0x0][0x1d0], R5 ;  /* 0x0000740000007a10 */ /* 0x000fc80007ffe005 */
[----:B------:R-:W-:-:S04]  /*0ef0*/  SHF.R.S32.HI R6, RZ, 0x1f, R0 ;  /* 0x0000001fff067819 */ /* 0x000fc80000011400 */
[----:B------:R-:W-:Y:S01]  /*0f00*/  LEA.HI R6, R6, R0, RZ, 0x6 ;  /* 0x0000000006067211 */ /* 0x000fe200078f30ff */
[----:B------:R-:W-:-:S03]  /*0f10*/  @P0 IMAD.HI.U32 R0, R3, c[0x0][0x54c], RZ ;  /* 0x0001530003000a27 */ /* 0x000fc600078e00ff */
[----:B------:R-:W-:Y:S02]  /*0f20*/  SHF.R.S32.HI R6, RZ, 0x6, R6 ;  /* 0x00000006ff067819 */ /* 0x000fe40000011406 */
[----:B------:R-:W-:Y:S02]  /*0f30*/  @P0 SHF.R.U32.HI R14, RZ, c[0x0][0x550], R0 ;  /* 0x00015400ff0e0a19 */ /* 0x000fe40000011600 */
[----:B------:R-:W-:-:S03]  /*0f40*/  IMNMX R6, R6, UR4, PT ;  /* 0x0000000406067c17 */ /* 0x000fc6000b800200 */
[----:B------:R-:W-:Y:S01]  /*0f50*/  IMAD.MOV R0, RZ, RZ, -R14 ;  /* 0x000000ffff007224 */ /* 0x000fe200078e0a0e */
[----:B------:R1:W-:Y:S01]  /*0f60*/  STL [R1+0x98], R14 ;  /* 0x0000980e01007387 */ /* 0x0003e20000100800 */
[----:B------:R-:W-:Y:S02]  /*0f70*/  ISETP.GE.AND P0, PT, R6, 0x1, PT ;  /* 0x000000010600780c */ /* 0x000fe40003f06270 */
[----:B------:R-:W-:-:S05]  /*0f80*/  IMAD R17, R0, c[0x0][0x548], R3 ;  /* 0x0001520000117a24 */ /* 0x000fca00078e0203 */
[----:B------:R1:W-:Y:S06]  /*0f90*/  STL [R1+0x94], R17 ;  /* 0x0000941101007387 */ /* 0x0003ec0000100800 */
[----:B------:R-:W-:Y:S05]  /*0fa0*/  @!P0 BRA `(.L_x_830) ;  /* 0x000001f000008947 */ /* 0x000fea0003800000 */
[----:B------:R-:W-:-:S04]  /*0fb0*/  SHF.R.U32.HI R0, RZ, 0x10, R11 ;  /* 0x00000010ff007819 */ /* 0x000fc8000001160b */
[----:B------:R-:W-:-:S04]  /*0fc0*/  ISETP.NE.AND P0, PT, R0, RZ, PT ;  /* 0x000000ff0000720c */ /* 0x000fc80003f05270 */
[----:B------:R-:W-:-:S04]  /*0fd0*/  SEL R0, R0, c[0x0][0x338], P0 ;  /* 0x0000ce0000007a07 */ /* 0x000fc80000000000 */
[-C--:B------:R-:W-:Y:S02]  /*0fe0*/  IABS R3, R0.reuse ;  /* 0x0000000000037213 */ /* 0x080fe40000000000 */
[----:B------:R-:W-:Y:S02]  /*0ff0*/  IADD3 R7, R0, -0x1, R6 ;  /* 0xffffffff00077810 */ /* 0x000fe40007ffe006 */
[----:B------:R-:W2:Y:S02]  /*1000*/  I2F.RP R4, R3 ;  /* 0x0000000300047306 */ /* 0x000ea40000209400 */
[----:B------:R-:W-:Y:S02]  /*1010*/  IABS R10, R7 ;  /* 0x00000007000a7213 */ /* 0x000fe40000000000 */
[----:B------:R-:W-:-:S04]  /*1020*/  LOP3.LUT R7, R7, R0, RZ, 0x3c, !PT ;  /* 0x0000000007077212 */ /* 0x000fc800078e3cff */
[----:B------:R-:W-:Y:S01]  /*1030*/  ISETP.GE.AND P0, PT, R7, RZ, PT ;  /* 0x000000ff0700720c */ /* 0x000fe20003f06270 */
[----:B--2---:R-:W2:Y:S02]  /*1040*/  MUFU.RCP R4, R4 ;  /* 0x0000000400047308 */ /* 0x004ea40000001000 */
[----:B--2---:R-:W-:-:S06]  /*1050*/  IADD3 R4, R4, 0xffffffe, RZ ;  /* 0x0ffffffe04047810 */ /* 0x004fcc0007ffe0ff */
[----:B------:R-:W2:Y:S02]  /*1060*/  F2I.FTZ.U32.TRUNC.NTZ R5, R4 ;  /* 0x0000000400057305 */ /* 0x000ea4000021f000 */
[----:B--2---:R-:W-:Y:S02]  /*1070*/  IMAD.MOV R2, RZ, RZ, -R5 ;  /* 0x000000ffff027224 */ /* 0x004fe400078e0a05 */
[----:B------:R-:W-:Y:S02]  /*1080*/  IMAD.MOV.U32 R4, RZ, RZ, RZ ;  /* 0x000000ffff047224 */ /* 0x000fe400078e00ff */
        /* <DEDUP_REMOVED lines=13> */
[----:B------:R-:W-:-:S13]  /*1160*/  ISETP.GE.U32.AND P3, PT, R4, R3, PT ;  /* 0x000000030400720c */ /* 0x000fda0003f66070 */
[----:B------:R-:W-:-:S05]  /*1170*/  @P3 IADD3 R2, R2, 0x1, RZ ;  /* 0x0000000102023810 */ /* 0x000fca0007ffe0ff */
[----:B------:R-:W-:Y:S01]  /*1180*/  @!P0 IMAD.MOV R2, RZ, RZ, -R2 ;  /* 0x000000ffff028224 */ /* 0x000fe200078e0a02 */
[----:B------:R-:W-:Y:S02]  /*1190*/  @!P2 LOP3.LUT R2, RZ, R0, RZ, 0x33, !PT ;  /* 0x00000000ff02a212 */ /* 0x000fe400078e33ff */
.L_x_830:
[----:B------:R-:W-:Y:S05]  /*11a0*/  BSYNC B0 ;  /* 0x0000000000007941 */ /* 0x000fea0003800000 */
.L_x_829:
[----:B------:R-:W-:Y:S01]  /*11b0*/  LOP3.LUT R0, R11, 0xffff, RZ, 0xc0, !PT ;  /* 0x0000ffff0b007812 */ /* 0x000fe200078ec0ff */
[----:B------:R-:W-:Y:S01]  /*11c0*/  IMAD.MOV.U32 R15, RZ, RZ, RZ ;  /* 0x000000ffff0f7224 */ /* 0x000fe200078e00ff */
[----:B------:R-:W-:Y:S01]  /*11d0*/  CS2R R130, SRZ ;  /* 0x0000000000827805 */ /* 0x000fe2000001ff00 */
[----:B------:R-:W-:Y:S01]  /*11e0*/  IMAD.MOV.U32 R16, RZ, RZ, RZ ;  /* 0x000000ffff107224 */ /* 0x000fe200078e00ff */
[----:B------:R-:W-:Y:S01]  /*11f0*/  CS2R R128, SRZ ;  /* 0x0000000000807805 */ /* 0x000fe2000001ff00 */
[----:B------:R-:W-:Y:S01]  /*1200*/  IMAD R132, R0, R2, RZ ;  /* 0x0000000200847224 */ /* 0x000fe200078e02ff */
[----:B------:R-:W-:Y:S01]  /*1210*/  PRMT R0, RZ, 0x7610, R0 ;  /* 0x00007610ff007816 */ /* 0x000fe20000000000 */
[----:B------:R-:W-:Y:S01]  /*1220*/  CS2R R126, SRZ ;  /* 0x00000000007e7805 */ /* 0x000fe2000001ff00 */
[----:B------:R-:W-:Y:S01]  /*1230*/  CS2R R124, SRZ ;  /* 0x00000000007c7805 */ /* 0x000fe2000001ff00 */
        /* <DEDUP_REMOVED lines=65> */
[----:B--2---:R-:W2:Y:S04]  /*1650*/  LDL.64 R4, [R1+0xa0] ;  /* 0x0000a00001047983 */ /* 0x004ea80000100a00 */
[----:B------:R-:W3:Y:S04]  /*1660*/  S2R R3, SR_TID.X ;  /* 0x0000000000037919 */ /* 0x000ee80000002100 */
[----:B------:R4:W2:Y:S01]  /*1670*/  LDL.64 R34, [R1+0xa0] ;  /* 0x0000a00001227983 */ /* 0x0008a20000100a00 */
[----:B------:R-:W-:-:S04]  /*1680*/  ISETP.NE.U32.AND P0, PT, RZ, c[0x0][0x340], PT ;  /* 0x0000d000ff007a0c */ /* 0x000fc80003f05070 */
[----:B------:R-:W-:-:S13]  /*1690*/  ISETP.NE.AND.EX P0, PT, RZ, c[0x0][0x344], PT, P0 ;  /* 0x0000d100ff007a0c */ /* 0x000fda0003f05300 */
[----:B------:R-:W-:Y:S01]  /*16a0*/  @P0 IMAD.MOV.U32 R2, RZ, RZ, 0x4 ;  /* 0x00000004ff020424 */ /* 0x000fe200078e00ff */
[----:B---3--:R-:W-:-:S04]  /*16b0*/  SHF.R.S32.HI R29, RZ, 0x1f, R3 ;  /* 0x0000001fff1d7819 */ /* 0x008fc80000011403 */
[----:B------:R-:W-:Y:S01]  /*16c0*/  LEA.HI R29, R29, R3, RZ, 0x3 ;  /* 0x000000031d1d7211 */ /* 0x000fe200078f18ff */
[----:B------:R-:W-:-:S03]  /*16d0*/  @P0 IMAD.WIDE R2, R14, R2, c[0x0][0x340] ;  /* 0x0000d0000e020625 */ /* 0x000fc600078e0202 */
[----:B------:R-:W-:Y:S02]  /*16e0*/  SHF.R.S32.HI R29, RZ, 0x3, R29 ;  /* 0x00000003ff1d7819 */ /* 0x000fe4000001141d */
[----:B------:R3:W5:Y:S01]  /*16f0*/  @P0 LDG.E R9, [R2.64] ;  /* 0x0000000602090981 */ /* 0x000762000c1e1900 */
[----:B------:R-:W-:Y:S01]  /*1700*/  SHF.R.S32.HI R13, RZ, 0x1f, R17 ;  /* 0x0000001fff0d7819 */ /* 0x000fe20000011411 */
[----:B------:R-:W-:Y:S04]  /*1710*/  WARPSYNC 0xffffffff ;  /* 0xffffffff00007948 */ /* 0x000fe80003800000 */
[C---:B------:R-:W-:Y:S02]  /*1720*/  IMAD R6, R13.reuse, c[0x0][0x1e8], RZ ;  /* 0x00007a000d067a24 */ /* 0x040fe400078e02ff */
[----:B------:R-:W-:-:S02]  /*1730*/  IMAD R8, R13, c[0x0][0x210], RZ ;  /* 0x000084000d087a24 */ /* 0x000fc400078e02ff */
[C---:B------:R-:W-:Y:S02]  /*1740*/  IMAD R6, R17.reuse, c[0x0][0x1ec], R6 ;  /* 0x00007b0011067a24 */ /* 0x040fe400078e0206 */
[----:B------:R-:W-:Y:S01]  /*1750*/  IMAD R8, R17, c[0x0][0x214], R8 ;  /* 0x0000850011087a24 */ /* 0x000fe200078e0208 */
[----:B---3--:R-:W-:-:S05]  /*1760*/  SHF.R.S32.HI R2, RZ, 0x1f, R29 ;  /* 0x0000001fff027819 */ /* 0x008fca000001141d */
[C---:B------:R-:W-:Y:S02]  /*1770*/  IMAD R0, R2.reuse, c[0x0][0x1e0], RZ ;  /* 0x0000780002007a24 */ /* 0x040fe400078e02ff */
[----:B------:R-:W-:Y:S02]  /*1780*/  IMAD R2, R2, c[0x0][0x208], RZ ;  /* 0x0000820002027a24 */ /* 0x000fe400078e02ff */
[----:B------:R-:W-:Y:S02]  /*1790*/  IMAD R0, R29, c[0x0][0x1e4], R0 ;  /* 0x000079001d007a24 */ /* 0x000fe400078e0200 */
[----:B--2---:R-:W-:-:S05]  /*17a0*/  IMAD.MOV.U32 R34, RZ, RZ, R4 ;  /* 0x000000ffff227224 */ /* 0x004fca00078e0004 */
[--C-:B------:R-:W-:Y:S02]  /*17b0*/  SHF.R.S32.HI R35, RZ, 0x1f, R34.reuse ;  /* 0x0000001fff237819 */ /* 0x100fe40000011422 */
[C---:B------:R-:W-:Y:S02]  /*17c0*/  IADD3 R24, R34.reuse, 0x40, RZ ;  /* 0x0000004022187810 */ /* 0x040fe40007ffe0ff */
[----:B------:R-:W-:Y:S01]  /*17d0*/  ISETP.GE.AND P5, PT, R34, c[0x0][0x1d4], PT ;  /* 0x0000750022007a0c */ /* 0x000fe20003fa6270 */
[----:B------:R-:W-:Y:S01]  /*17e0*/  IMAD.WIDE.U32 R4, R29, c[0x0][0x1e0], R34 ;  /* 0x000078001d047a25 */ /* 0x000fe200078e0022 */
[----:B------:R-:W-:Y:S01]  /*17f0*/  ISETP.GE.AND P4, PT, R24, c[0x0][0x1d4], PT ;  /* 0x0000750018007a0c */ /* 0x000fe20003f86270 */
[----:B------:R4:W-:Y:S01]  /*1800*/  STL [R1+0xa4], R35 ;  /* 0x0000a42301007387 */ /* 0x0009e20000100800 */
[----:B------:R-:W-:Y:S02]  /*1810*/  SEL R10, RZ, 0x1, P5 ;  /* 0x00000001ff0a7807 */ /* 0x000fe40002800000 */
[----:B------:R-:W-:Y:S01]  /*1820*/  IADD3 R5, R5, R0, RZ ;  /* 0x0000000005057210 */ /* 0x000fe20007ffe0ff */
[C---:B------:R-:W-:Y:S01]  /*1830*/  IMAD R0, R29.reuse, c[0x0][0x20c], R2 ;  /* 0x000083001d007a24 */ /* 0x040fe200078e0202 */
[C---:B------:R-:W-:Y:S01]  /*1840*/  IADD3 R21, R34.reuse, 0x80, RZ ;  /* 0x0000008022157810 */ /* 0x040fe20007ffe0ff */
[----:B------:R-:W-:Y:S01]  /*1850*/  IMAD.WIDE.U32 R2, R29, c[0x0][0x208], R34 ;  /* 0x000082001d027a25 */ /* 0x000fe200078e0022 */
[----:B------:R-:W-:-:S02]  /*1860*/  IADD3 R25, R34, 0xc0, RZ ;  /* 0x000000c022197810 */ /* 0x000fc40007ffe0ff */
[----:B------:R-:W-:Y:S01]  /*1870*/  ISETP.GE.AND P3, PT, R21, c[0x0][0x1d4], PT ;  /* 0x0000750015007a0c */ /* 0x000fe20003f66270 */
[----:B------:R-:W-:Y:S01]  /*1880*/  IMAD.IADD R3, R3, 0x1, R0 ;  /* 0x0000000103037824 */ /* 0x000fe200078e0200 */
[----:B------:R-:W-:Y:S01]  /*1890*/  SEL R0, RZ, 0xffffffff, P4 ;  /* 0xffffffffff007807 */ /* 0x000fe20002000000 */
[----:B------:R-:W-:Y:S01]  /*18a0*/  IMAD.WIDE.U32 R4, R17, c[0x0][0x1e8], R4 ;  /* 0x00007a0011047a25 */ /* 0x000fe200078e0004 */
[----:B------:R-:W-:Y:S02]  /*18b0*/  ISETP.GE.AND P2, PT, R25, c[0x0][0x1d4], PT ;  /* 0x0000750019007a0c */ /* 0x000fe40003f46270 */
[----:B-1----:R-:W-:Y:S01]  /*18c0*/  SEL R11, RZ, 0x4, P3 ;  /* 0x00000004ff0b7807 */ /* 0x002fe20001800000 */
[----:B------:R-:W-:Y:S01]  /*18d0*/  IMAD.WIDE.U32 R2, R17, c[0x0][0x210], R2 ;  /* 0x0000840011027a25 */ /* 0x000fe200078e0002 */
[----:B------:R-:W-:-:S03]  /*18e0*/  IADD3 R7, R5, R6, RZ ;  /* 0x0000000605077210 */ /* 0x000fc60007ffe0ff */
[----:B------:R-:W-:Y:S01]  /*18f0*/  IMAD.SHL.U32 R0, R0, 0x2, RZ ;  /* 0x0000000200007824 */ /* 0x000fe200078e00ff */
[----:B------:R-:W-:Y:S01]  /*1900*/  IADD3 R5, R3, R8, RZ ;  /* 0x0000000803057210 */ /* 0x000fe20007ffe0ff */
[----:B------:R-:W-:Y:S01]  /*1910*/  IMAD.MOV.U32 R6, RZ, RZ, R4 ;  /* 0x000000ffff067224 */ /* 0x000fe200078e0004 */
[----:B------:R-:W-:Y:S01]  /*1920*/  SHF.R.S32.HI R8, RZ, 0x1f, R14 ;  /* 0x0000001fff087819 */ /* 0x000fe2000001140e */
[----:B------:R-:W-:Y:S01]  /*1930*/  IMAD.MOV.U32 R4, RZ, RZ, R2 ;  /* 0x000000ffff047224 */ /* 0x000fe200078e0002 */
[----:B-----5:R-:W-:Y:S02]  /*1940*/  @P0 SHF.R.S32.HI R3, RZ, 0x1f, R9 ;  /* 0x0000001fff030819 */ /* 0x020fe40000011409 */
[----:B------:R-:W-:Y:S02]  /*1950*/  @!P0 MOV R3, R8 ;  /* 0x0000000800038202 */ /* 0x000fe40000000f00 */
[----:B------:R-:W-:Y:S02]  /*1960*/  LOP3.LUT R12, R0, 0x2, R10, 0xe2, !PT ;  /* 0x00000002000c7812 */ /* 0x000fe400078ee20a */
[----:B------:R-:W-:Y:S01]  /*1970*/  @P0 MOV R2, R9 ;  /* 0x0000000900020202 */ /* 0x000fe20000000f00 */
[----:B------:R-:W-:Y:S01]  /*1980*/  @!P0 IMAD.MOV.U32 R2, RZ, RZ, R14 ;  /* 0x000000ffff028224 */ /* 0x000fe200078e000e */
[----:B------:R-:W-:Y:S01]  /*1990*/  SEL R10, RZ, 0x8, P2 ;  /* 0x00000008ff0a7807 */ /* 0x000fe20001000000 */
[----:B------:R-:W-:-:S02]  /*19a0*/  IMAD R0, R3, c[0x0][0x1f0], RZ ;  /* 0x00007c0003007a24 */ /* 0x000fc400078e02ff */
[----:B------:R-:W-:Y:S01]  /*19b0*/  IMAD R3, R3, c[0x0][0x218], RZ ;  /* 0x0000860003037a24 */ /* 0x000fe200078e02ff */
[----:B------:R-:W-:Y:S01]  /*19c0*/  LOP3.LUT R20, R10, R12, R11, 0xfe, !PT ;  /* 0x0000000c0a147212 */ /* 0x000fe200078efe0b */
[----:B------:R-:W-:-:S04]  /*19d0*/  IMAD.WIDE.U32 R88, R2, c[0x0][0x1f0], R6 ;  /* 0x00007c0002587a25 */ /* 0x000fc800078e0006 */
[C---:B------:R-:W-:Y:S01]  /*19e0*/  IMAD.WIDE.U32 R32, R2.reuse, c[0x0][0x218], R4 ;  /* 0x0000860002207a25 */ /* 0x040fe200078e0004 */
[----:B------:R4:W-:Y:S03]  /*19f0*/  STL.64 [R1+0x68], R88 ;  /* 0x0000685801007387 */ /* 0x0009e60000100a00 */
[C---:B------:R-:W-:Y:S01]  /*1a00*/  IMAD R0, R2.reuse, c[0x0][0x1f4], R0 ;  /* 0x00007d0002007a24 */ /* 0x040fe200078e0200 */
[----:B------:R4:W-:Y:S01]  /*1a10*/  STL.64 [R1+0x70], R32 ;  /* 0x0000702001007387 */ /* 0x0009e20000100a00 */
[----:B------:R-:W-:Y:S02]  /*1a20*/  IMAD R2, R2, c[0x0][0x21c], R3 ;  /* 0x0000870002027a24 */ /* 0x000fe400078e0203 */
[----:B------:R-:W-:-:S03]  /*1a30*/  IMAD.IADD R87, R89, 0x1, R0 ;  /* 0x0000000159577824 */ /* 0x000fc600078e0200 */
[----:B------:R-:W-:Y:S02]  /*1a40*/  IADD3 R30, R33, R2, RZ ;  /* 0x00000002211e7210 */ /* 0x000fe40007ffe0ff */
[----:B------:R4:W-:Y:S04]  /*1a50*/  STL [R1+0x64], R87 ;  /* 0x0000645701007387 */ /* 0x0009e80000100800 */
[----:B------:R4:W-:Y:S02]  /*1a60*/  STL [R1+0x78], R30 ;  /* 0x0000781e01007387 */ /* 0x0009e40000100800 */
[----:B------:R-:W2:Y:S01]  /*1a70*/  LDL R15, [R1+0x104] ;  /* 0x00010400010f7983 */ /* 0x000ea20000100800 */
[----:B------:R-:W-:Y:S01]  /*1a80*/  IMAD.MOV.U32 R128, RZ, RZ, R18 ;  /* 0x000000ffff807224 */ /* 0x000fe200078e0012 */
[----:B------:R-:W-:Y:S01]  /*1a90*/  P2R R22, PR, RZ, 0x20 ;  /* 0x00000020ff167803 */ /* 0x000fe20000000000 */
[----:B------:R-:W-:Y:S01]  /*1aa0*/  IMAD R5, R13, c[0x0][0x1b8], RZ ;  /* 0x00006e000d057a24 */ /* 0x000fe200078e02ff */
[----:B------:R-:W3:Y:S01]  /*1ab0*/  LDL R39, [R1+0xd8] ;  /* 0x0000d80001277983 */ /* 0x000ee20000100800 */
[----:B------:R-:W-:Y:S01]  /*1ac0*/  IMAD.WIDE.U32 R2, R17, c[0x0][0x1b8], RZ ;  /* 0x00006e0011027a25 */ /* 0x000fe200078e00ff */
[----:B------:R-:W-:-:S02]  /*1ad0*/  P2R R27, PR, RZ, 0x8 ;  /* 0x00000008ff1b7803 */ /* 0x000fc40000000000 */
[----:B------:R-:W5:Y:S01]  /*1ae0*/  LDL R37, [R1+0xd4] ;  /* 0x0000d40001257983 */ /* 0x000f620000100800 */
[----:B------:R-:W-:Y:S01]  /*1af0*/  IMAD R5, R17, c[0x0][0x1bc], R5 ;  /* 0x00006f0011057a24 */ /* 0x000fe200078e0205 */
[----:B------:R-:W-:Y:S02]  /*1b00*/  P2R R23, PR, RZ, 0x10 ;  /* 0x00000010ff177803 */ /* 0x000fe40000000000 */
[----:B----4-:R-:W4:Y:S01]  /*1b10*/  LDL R31, [R1+0xd0] ;  /* 0x0000d000011f7983 */ /* 0x010f220000100800 */
[----:B------:R-:W-:-:S03]  /*1b20*/  P2R R26, PR, RZ, 0x4 ;  /* 0x00000004ff1a7803 */ /* 0x000fc60000000000 */
[----:B------:R-:W3:Y:S01]  /*1b30*/  LDL R86, [R1+0x58] ;  /* 0x0000580001567983 */ /* 0x000ee20000100800 */
[----:B------:R-:W-:Y:S02]  /*1b40*/  IMAD R8, R8, c[0x0][0x1c0], RZ ;  /* 0x0000700008087a24 */ /* 0x000fe400078e02ff */
[----:B------:R-:W-:Y:S01]  /*1b50*/  IMAD.IADD R3, R3, 0x1, R5 ;  /* 0x0000000103037824 */ /* 0x000fe200078e0205 */
[----:B------:R-:W-:Y:S01]  /*1b60*/  P2R R36, PR, RZ, 0x2 ;  /* 0x00000002ff247803 */ /* 0x000fe20000000000 */
[C---:B------:R-:W-:Y:S01]  /*1b70*/  IMAD R8, R14.reuse, c[0x0][0x1c4], R8 ;  /* 0x000071000e087a24 */ /* 0x040fe200078e0208 */
[----:B------:R-:W3:Y:S01]  /*1b80*/  LDL R80, [R1+0x2c] ;  /* 0x00002c0001507983 */ /* 0x000ee20000100800 */
[----:B------:R-:W-:-:S03]  /*1b90*/  IMAD.WIDE.U32 R2, R14, c[0x0][0x1c0], R2 ;  /* 0x000070000e027a25 */ /* 0x000fc600078e0002 */
[----:B------:R-:W3:Y:S01]  /*1ba0*/  LDL R83, [R1+0x38] ;  /* 0x0000380001537983 */ /* 0x000ee20000100800 */
[----:B------:R-:W-:Y:S02]  /*1bb0*/  IMAD.IADD R3, R3, 0x1, R8 ;  /* 0x0000000103037824 */ /* 0x000fe400078e0208 */
[----:B------:R-:W-:Y:S01]  /*1bc0*/  IMAD R28, R28, c[0x0][0x168], RZ ;  /* 0x00005a001c1c7a24 */ /* 0x000fe200078e02ff */
[----:B------:R-:W3:Y:S01]  /*1bd0*/  LDL R82, [R1+0x34] ;  /* 0x0000340001527983 */ /* 0x000ee20000100800 */
[----:B------:R-:W-:Y:S01]  /*1be0*/  IMAD.IADD R9, R29, 0x1, R128 ;  /* 0x000000011d097824 */ /* 0x000fe200078e0280 */
[----:B------:R-:W-:Y:S02]  /*1bf0*/  ISETP.GE.AND P3, PT, R34, c[0x0][0x198], PT ;  /* 0x0000660022007a0c */ /* 0x000fe40003f66270 */
[----:B------:R-:W-:Y:S02]  /*1c00*/  BAR.SYNC.DEFER_BLOCKING 0x0 ;  /* 0x0000000000007b1d */ /* 0x000fe40000010000 */
[----:B------:R-:W-:-:S02]  /*1c10*/  IADD3 R18, R9, 0x40, RZ ;  /* 0x0000004009127810 */ /* 0x000fc40007ffe0ff */
[----:B------:R-:W-:Y:S02]  /*1c20*/  ISETP.GE.AND P2, PT, R24, c[0x0][0x198], PT ;  /* 0x0000660018007a0c */ /* 0x000fe40003f46270 */
[----:B------:R-:W-:Y:S01]  /*1c30*/  ISETP.GE.AND P4, PT, R18, R28, PT ;  /* 0x0000001c1200720c */ /* 0x000fe20003f86270 */
[----:B------:R-:W-:Y:S01]  /*1c40*/  IMAD.MOV.U32 R135, RZ, RZ, R38 ;  /* 0x000000ffff877224 */ /* 0x000fe200078e0026 */
[----:B------:R-:W3:Y:S01]  /*1c50*/  LDL R81, [R1+0x30] ;  /* 0x0000300001517983 */ /* 0x000ee20000100800 */
[----:B--2---:R-:W-:-:S04]  /*1c60*/  IMAD.IADD R4, R15, 0x1, R128 ;  /* 0x000000010f047824 */ /* 0x004fc800078e0280 */
        /* <DEDUP_REMOVED lines=15> */
[----:B------:R-:W-:-:S05]  /*1d60*/  IMAD.IADD R0, R3, 0x1, R0 ;  /* 0x0000000103007824 */ /* 0x000fca00078e0200 */
[----:B------:R-:W-:Y:S02]  /*1d70*/  LEA.HI.X R0, R2, c[0x0][0x164], R0, 0x1, P0 ;  /* 0x0000590002007a11 */ /* 0x000fe400000f0c00 */
[----:B------:R-:W1:Y:S04]  /*1d80*/  SHFL.IDX PT, R2, R8, RZ, 0x181f ;  /* 0x00181fff08027589 */ /* 0x000e6800000e0000 */
[----:B------:R-:W3:Y:S01]  /*1d90*/  SHFL.IDX PT, R3, R0, RZ, 0x181f ;  /* 0x00181fff00037589 */ /* 0x000ee200000e0000 */
[CC--:B------:R-:W-:Y:S02]  /*1da0*/  ISETP.GE.AND P0, PT, R9.reuse, R28.reuse, PT ;  /* 0x0000001c0900720c */ /* 0x0c0fe40003f06270 */
[----:B------:R-:W-:Y:S01]  /*1db0*/  IADD3 R4, R9, 0x20, RZ ;  /* 0x0000002009047810 */ /* 0x000fe20007ffe0ff */
[----:B------:R-:W2:Y:S03]  /*1dc0*/  SHFL.IDX PT, R6, R8, 0x1, 0x181f ;  /* 0x00381f0008067f89 */ /* 0x000ea600000e0000 */
[----:B------:R-:W-:Y:S01]  /*1dd0*/  ISETP.GE.AND P5, PT, R4, R28, PT ;  /* 0x0000001c0400720c */ /* 0x000fe20003fa6270 */
[----:B------:R-:W2:Y:S04]  /*1de0*/  SHFL.IDX PT, R7, R0, 0x1, 0x181f ;  /* 0x00381f0000077f89 */ /* 0x000ea800000e0000 */
[----:B------:R-:W2:Y:S02]  /*1df0*/  SHFL.IDX PT, R4, R8, 0x2, 0x181f ;  /* 0x00581f0008047f89 */ /* 0x000ea400000e0000 */
[----:B-1----:R-:W-:-:S02]  /*1e00*/  @!P0 LEA R14, P6, R24, R2, 0x1 ;  /* 0x00000002180e8211 */ /* 0x002fc400078c08ff */
[----:B------:R-:W1:Y:S02]  /*1e10*/  SHFL.IDX PT, R5, R0, 0x2, 0x181f ;  /* 0x00581f0000057f89 */ /* 0x000e6400000e0000 */
[----:B---3--:R-:W-:Y:S02]  /*1e20*/  @!P0 LEA.HI.X R15, R24, R3, R39, 0x1, P6 ;  /* 0x00000003180f8211 */ /* 0x008fe400030f0c27 */
[----:B------:R-:W-:-:S04]  /*1e30*/  @!P0 LEA R12, P6, R21, R2, 0x1 ;  /* 0x00000002150c8211 */ /* 0x000fc800078c08ff */
[----:B-----5:R-:W-:Y:S02]  /*1e40*/  @!P0 LEA.HI.X R13, R21, R3, R37, 0x1, P6 ;  /* 0x00000003150d8211 */ /* 0x020fe400030f0c25 */
[----:B------:R-:W-:-:S04]  /*1e50*/  @!P0 LEA R10, P6, R25, R2, 0x1 ;  /* 0x00000002190a8211 */ /* 0x000fc800078c08ff */
[----:B----4-:R-:W-:Y:S01]  /*1e60*/  @!P0 LEA.HI.X R11, R25, R3, R31, 0x1, P6 ;  /* 0x00000003190b8211 */ /* 0x010fe200030f0c1f */
[----:B------:R-:W-:Y:S01]  /*1e70*/  @!P0 IMAD.WIDE R2, R34, 0x2, R2 ;  /* 0x0000000222028825 */ /* 0x000fe200078e0202 */
[----:B------:R-:W-:Y:S02]  /*1e80*/  ISETP.GE.AND P1, PT, R21, c[0x0][0x198], PT ;  /* 0x0000660015007a0c */ /* 0x000fe40003f26270 */
[C---:B--2---:R-:W-:Y:S02]  /*1e90*/  @!P5 LEA R16, P6, R24.reuse, R6, 0x1 ;  /* 0x000000061810d211 */ /* 0x044fe400078c08ff */
[----:B------:R2:W-:Y:S02]  /*1ea0*/  @!P0 LDGSTS.E.BYPASS.LTC128B.128 [R86+0x100], [R2.64], !P3 ;  /* 0x0010000002568fae */ /* 0x0005e4000d901d46 */
[C---:B------:R-:W-:Y:S02]  /*1eb0*/  @!P5 LEA.HI.X R17, R24.reuse, R7, R39, 0x1, P6 ;  /* 0x000000071811d211 */ /* 0x040fe400030f0c27 */
[----:B------:R-:W-:Y:S01]  /*1ec0*/  @!P4 LEA R18, P6, R24, R4, 0x1 ;  /* 0x000000041812c211 */ /* 0x000fe200078c08ff */
[----:B------:R3:W-:Y:S01]  /*1ed0*/  @!P0 LDGSTS.E.BYPASS.LTC128B.128 [R86+0x4100], [R14.64], !P2 ;  /* 0x041000000e568fae */ /* 0x0007e2000d101d46 */
[----:B------:R-:W-:-:S02]  /*1ee0*/  IADD3 R9, R9, 0x60, RZ ;  /* 0x0000006009097810 */ /* 0x000fc40007ffe0ff */
[----:B-1----:R-:W-:Y:S01]  /*1ef0*/  @!P4 LEA.HI.X R19, R24, R5, R39, 0x1, P6 ;  /* 0x000000051813c211 */ /* 0x002fe200030f0c27 */
[----:B------:R1:W-:Y:S01]  /*1f00*/  @!P0 LDGSTS.E.BYPASS.LTC128B.128 [R86+0x8100], [R12.64], !P1 ;  /* 0x081000000c568fae */ /* 0x0003e2000c901d46 */
[----:B------:R-:W-:Y:S02]  /*1f10*/  ISETP.GE.AND P1, PT, R25, c[0x0][0x198], PT ;  /* 0x0000660019007a0c */ /* 0x000fe40003f26270 */
[----:B------:R-:W-:-:S11]  /*1f20*/  ISETP.GE.AND P6, PT, R9, R28, PT ;  /* 0x0000001c0900720c */ /* 0x000fd60003fc6270 */
[----:B------:R4:W-:Y:S04]  /*1f30*/  @!P0 LDGSTS.E.BYPASS.LTC128B.128 [R86+0xc100], [R10.64], !P1 ;  /* 0x0c1000000a568fae */ /* 0x0009e8000c901d46 */
[----:B--2---:R-:W1:Y:S04]  /*1f40*/  SHFL.IDX PT, R2, R8, 0x3, 0x181f ;  /* 0x00781f0008027f89 */ /* 0x004e6800000e0000 */
[----:B------:R-:W2:Y:S04]  /*1f50*/  SHFL.IDX PT, R3, R0, 0x3, 0x181f ;  /* 0x00781f0000037f89 */ /* 0x000ea800000e0000 */
[----:B---3--:R-:W3:Y:S04]  /*1f60*/  LDL R15, [R1+0x54] ;  /* 0x00005400010f7983 */ /* 0x008ee80000100800 */
[----:B------:R-:W5:Y:S01]  /*1f70*/  LDL R14, [R1+0x50] ;  /* 0x00005000010e7983 */ /* 0x000f620000100800 */
[----:B-1----:R-:W-:-:S04]  /*1f80*/  @!P6 LEA R12, P0, R24, R2, 0x1 ;  /* 0x00000002180ce211 */ /* 0x002fc800078008ff */
[----:B--2---:R-:W-:Y:S02]  /*1f90*/  @!P6 LEA.HI.X R13, R24, R3, R39, 0x1, P0 ;  /* 0x00000003180de211 */ /* 0x004fe400000f0c27 */
[----:B----4-:R-:W-:-:S04]  /*1fa0*/  @!P5 LEA R10, P0, R21, R6, 0x1 ;  /* 0x00000006150ad211 */ /* 0x010fc800078008ff */
[----:B------:R-:W-:Y:S02]  /*1fb0*/  @!P5 LEA.HI.X R11, R21, R7, R37, 0x1, P0 ;  /* 0x00000007150bd211 */ /* 0x000fe400000f0c25 */
[----:B------:R-:W-:-:S04]  /*1fc0*/  @!P5 LEA R8, P0, R25, R6, 0x1 ;  /* 0x000000061908d211 */ /* 0x000fc800078008ff */
[----:B------:R-:W-:Y:S02]  /*1fd0*/  @!P5 LEA.HI.X R9, R25, R7, R31, 0x1, P0 ;  /* 0x000000071909d211 */ /* 0x000fe400000f0c1f */
[----:B------:R-:W-:Y:S01]  /*1fe0*/  ISETP.GE.AND P0, PT, R21, c[0x0][0x198], PT ;  /* 0x0000660015007a0c */ /* 0x000fe20003f06270 */
[----:B------:R-:W-:-:S05]  /*1ff0*/  @!P5 IMAD.WIDE R6, R34, 0x2, R6 ;  /* 0x000000022206d825 */ /* 0x000fca00078e0206 */
[----:B------:R1:W-:Y:S04]  /*2000*/  @!P5 LDGSTS.E.BYPASS.LTC128B.128 [R86+0x1100], [R6.64], !P3 ;  /* 0x011000000656dfae */ /* 0x0003e8000d901d46 */
[----:B------:R2:W-:Y:S04]  /*2010*/  @!P5 LDGSTS.E.BYPASS.LTC128B.128 [R86+0x5100], [R16.64], !P2 ;  /* 0x051000001056dfae */ /* 0x0005e8000d101d46 */
[----:B------:R4:W-:Y:S04]  /*2020*/  @!P5 LDGSTS.E.BYPASS.LTC128B.128 [R86+0x9100], [R10.64], !P0 ;  /* 0x091000000a56dfae */ /* 0x0009e8000c101d46 */
[----:B------:R1:W-:Y:S04]  /*2030*/  @!P5 LDGSTS.E.BYPASS.LTC128B.128 [R86+0xd100], [R8.64], !P1 ;  /* 0x0d1000000856dfae */ /* 0x0003e8000c901d46 */
[----:B--2---:R-:W4:Y:S04]  /*2040*/  LDL R17, [R1+0x8] ;  /* 0x0000080001117983 */ /* 0x004f280000100800 */
[----:B------:R-:W4:Y:S01]  /*2050*/  LDL R16, [R1+0x44] ;  /* 0x0000440001107983 */ /* 0x000f220000100800 */
[----:B-1----:R-:W-:-:S04]  /*2060*/  @!P4 LEA R8, P0, R21, R4, 0x1 ;  /* 0x000000041508c211 */ /* 0x002fc800078008ff */
[C---:B------:R-:W-:Y:S02]  /*2070*/  @!P4 LEA.HI.X R9, R21.reuse, R5, R37, 0x1, P0 ;  /* 0x000000051509c211 */ /* 0x040fe400000f0c25 */
[----:B----4-:R-:W-:-:S04]  /*2080*/  @!P6 LEA R10, P0, R21, R2, 0x1 ;  /* 0x00000002150ae211 */ /* 0x010fc800078008ff */
[----:B------:R-:W-:Y:S02]  /*2090*/  @!P6 LEA.HI.X R11, R21, R3, R37, 0x1, P0 ;  /* 0x00000003150be211 */ /* 0x000fe400000f0c25 */
[----:B------:R-:W-:-:S04]  /*20a0*/  @!P4 LEA R6, P0, R25, R4, 0x1 ;  /* 0x000000041906c211 */ /* 0x000fc800078008ff */
[----:B------:R-:W-:Y:S01]  /*20b0*/  @!P4 LEA.HI.X R7, R25, R5, R31, 0x1, P0 ;  /* 0x000000051907c211 */ /* 0x000fe200000f0c1f */
[----:B------:R-:W-:-:S05]  /*20c0*/  @!P4 IMAD.WIDE R4, R34, 0x2, R4 ;  /* 0x000000022204c825 */ /* 0x000fca00078e0204 */
[----:B------:R1:W-:Y:S04]  /*20d0*/  @!P4 LDGSTS.E.BYPASS.LTC128B.128 [R86+0x2100], [R4.64], !P3 ;  /* 0x021000000456cfae */ /* 0x0003e8000d901d46 */
[----:B------:R4:W-:Y:S01]  /*20e0*/  @!P4 LDGSTS.E.BYPASS.LTC128B.128 [R86+0x6100], [R18.64], !P2 ;  /* 0x061000001256cfae */ /* 0x0009e2000d101d46 */
[----:B------:R-:W-:-:S13]  /*20f0*/  ISETP.GE.AND P0, PT, R21, c[0x0][0x198], PT ;  /* 0x0000660015007a0c */ /* 0x000fda0003f06270 */
[----:B------:R1:W-:Y:S04]  /*2100*/  @!P4 LDGSTS.E.BYPASS.LTC128B.128 [R86+0xa100], [R8.64], !P0 ;  /* 0x0a1000000856cfae */ /* 0x0003e8000c101d46 */
[----:B------:R1:W-:Y:S04]  /*2110*/  @!P4 LDGSTS.E.BYPASS.LTC128B.128 [R86+0xe100], [R6.64], !P1 ;  /* 0x0e1000000656cfae */ /* 0x0003e8000c901d46 */
[----:B----4-:R-:W4:Y:S01]  /*2120*/  LDL R18, [R1+0x4c] ;  /* 0x00004c0001127983 */ /* 0x010f220000100800 */
[----:B-1----:R-:W-:-:S04]  /*2130*/  @!P6 LEA R6, P0, R25, R2, 0x1 ;  /* 0x000000021906e211 */ /* 0x002fc800078008ff */
[----:B------:R-:W-:Y:S02]  /*2140*/  @!P6 LEA.HI.X R7, R25, R3, R31, 0x1, P0 ;  /* 0x000000031907e211 */ /* 0x000fe400000f0c1f */
[----:B------:R-:W-:Y:S01]  /*2150*/  ISETP.GE.AND P0, PT, R21, c[0x0][0x198], PT ;  /* 0x0000660015007a0c */ /* 0x000fe20003f06270 */
[----:B------:R-:W-:-:S05]  /*2160*/  @!P6 IMAD.WIDE R2, R34, 0x2, R2 ;  /* 0x000000022202e825 */ /* 0x000fca00078e0202 */
[----:B------:R1:W-:Y:S04]  /*2170*/  @!P6 LDGSTS.E.BYPASS.LTC128B.128 [R86+0x3100], [R2.64], !P3 ;  /* 0x031000000256efae */ /* 0x0003e8000d901d46 */
[----:B------:R1:W-:Y:S04]  /*2180*/  @!P6 LDGSTS.E.BYPASS.LTC128B.128 [R86+0x7100], [R12.64], !P2 ;  /* 0x071000000c56efae */ /* 0x0003e8000d101d46 */
[----:B------:R1:W-:Y:S01]  /*2190*/  @!P6 LDGSTS.E.BYPASS.LTC128B.128 [R86+0xb100], [R10.64], !P0 ;  /* 0x0b1000000a56efae */ /* 0x0003e2000c101d46 */
[----:B------:R-:W-:Y:S02]  /*21a0*/  IADD3 R4, R135, -0x1, RZ ;  /* 0xffffffff87047810 */ /* 0x000fe40007ffe0ff */
[----:B------:R-:W-:Y:S01]  /*21b0*/  IADD3 R8, -R29, c[0x0][0x1d0], RZ ;  /* 0x000074001d087a10 */ /* 0x000fe20007ffe1ff */
[----:B------:R1:W-:Y:S04]  /*21c0*/  @!P6 LDGSTS.E.BYPASS.LTC128B.128 [R86+0xf100], [R6.64], !P1 ;  /* 0x0f1000000656efae */ /* 0x0003e8000c901d46 */
[----:B-1----:R-:W4:Y:S04]  /*21d0*/  LDL R11, [R1+0x40] ;  /* 0x00004000010b7983 */ /* 0x002f280000100800 */
[----:B------:R-:W4:Y:S01]  /*21e0*/  LDL R10, [R1+0x3c] ;  /* 0x00003c00010a7983 */ /* 0x000f220000100800 */
[----:B------:R-:W-:Y:S01]  /*21f0*/  SHF.R.S32.HI R9, RZ, 0x1f, R4 ;  /* 0x0000001fff097819 */ /* 0x000fe20000011404 */
[----:B------:R-:W-:-:S02]  /*2200*/  IMAD R8, R4, -0x40, R8 ;  /* 0xffffffc004087824 */ /* 0x000fc400078e0208 */
[----:B------:R-:W-:Y:S01]  /*2210*/  IMAD.WIDE.U32 R2, R4, c[0x0][0x1e0], RZ ;  /* 0x0000780004027a25 */ /* 0x000fe200078e00ff */
[----:B------:R-:W-:Y:S01]  /*2220*/  ISETP.NE.AND P5, PT, R22, RZ, PT ;  /* 0x000000ff1600720c */ /* 0x000fe20003fa5270 */
[----:B------:R-:W0:Y:S01]  /*2230*/  LDGDEPBAR ;  /* 0x00000000000079af */ /* 0x000e220000000000 */
[----:B------:R-:W-:Y:S01]  /*2240*/  ISETP.GE.AND P0, PT, R8, 0x1, PT ;  /* 0x000000010800780c */ /* 0x000fe20003f06270 */
[----:B------:R-:W-:-:S04]  /*2250*/  IMAD R5, R9, c[0x0][0x1e0], RZ ;  /* 0x0000780009057a24 */ /* 0x000fc800078e02ff */
[----:B------:R-:W-:Y:S01]  /*2260*/  IMAD R5, R4, c[0x0][0x1e4], R5 ;  /* 0x0000790004057a24 */ /* 0x000fe200078e0205 */
[----:B------:R-:W-:-:S03]  /*2270*/  LEA R0, P6, R2, R88, 0x6 ;  /* 0x0000005802007211 */ /* 0x000fc600078c30ff */
[----:B------:R-:W-:Y:S01]  /*2280*/  IMAD.IADD R5, R3, 0x1, R5 ;  /* 0x0000000103057824 */ /* 0x000fe200078e0205 */
[----:B------:R-:W-:-:S04]  /*2290*/  ISETP.NE.AND P4, PT, R23, RZ, PT ;  /* 0x000000ff1700720c */ /* 0x000fc80003f85270 */
[----:B------:R-:W-:Y:S02]  /*22a0*/  LEA.HI.X R5, R2, R87, R5, 0x6, P6 ;  /* 0x0000005702057211 */ /* 0x000fe400030f3405 */
[----:B------:R-:W-:Y:S02]  /*22b0*/  @P0 LEA R2, P6, R0, c[0x0][0x1c8], 0x1 ;  /* 0x0000720000020a11 */ /* 0x000fe400078c08ff */
[----:B------:R-:W-:Y:S02]  /*22c0*/  ISETP.NE.AND P3, PT, R27, RZ, PT ;  /* 0x000000ff1b00720c */ /* 0x000fe40003f65270 */
[----:B------:R-:W-:Y:S02]  /*22d0*/  ISETP.NE.AND P2, PT, R26, RZ, PT ;  /* 0x000000ff1a00720c */ /* 0x000fe40003f45270 */
[----:B------:R-:W-:Y:S02]  /*22e0*/  @P0 LEA.HI.X R3, R0, c[0x0][0x1cc], R5, 0x1, P6 ;  /* 0x0000730000030a11 */ /* 0x000fe400030f0c05 */
[----:B------:R-:W-:Y:S01]  /*22f0*/  ISETP.GE.AND P6, PT, R8, 0x21, PT ;  /* 0x000000210800780c */ /* 0x000fe20003fc6270 */
[----:B------:R-:W-:-:S02]  /*2300*/  IMAD.MOV.U32 R8, RZ, RZ, 0x20 ;  /* 0x00000020ff087424 */ /* 0x000fc400078e00ff */
[----:B------:R1:W-:Y:S02]  /*2310*/  @P0 LDGSTS.E.BYPASS.LTC128B.128 [R86+0x10100], [R2.64], !P5 ;  /* 0x1010000002560fae */ /* 0x0003e4000e901d46 */
[----:B------:R-:W-:Y:S02]  /*2320*/  IMAD.WIDE.U32 R6, R8, c[0x0][0x1e0], RZ ;  /* 0x0000780008067a25 */ /* 0x000fe400078e00ff */
[----:B------:R1:W-:Y:S04]  /*2330*/  @P0 LDGSTS.E.BYPASS.LTC128B.128 [R86+0x12100], [R2.64+0x80], !P4 ;  /* 0x1210008002560fae */ /* 0x0003e8000e101d46 */
[----:B------:R1:W-:Y:S04]  /*2340*/  @P0 LDGSTS.E.BYPASS.LTC128B.128 [R86+0x14100], [R2.64+0x100], !P3 ;  /* 0x1410010002560fae */ /* 0x0003e8000d901d46 */
[----:B------:R1:W-:Y:S01]  /*2350*/  @P0 LDGSTS.E.BYPASS.LTC128B.128 [R86+0x16100], [R2.64+0x180], !P2 ;  /* 0x1610018002560fae */ /* 0x0003e2000d101d46 */
[----:B------:R-:W-:Y:S01]  /*2360*/  @P6 IADD3 R0, P0, R0, R6, RZ ;  /* 0x0000000600006210 */ /* 0x000fe20007f1e0ff */
[----:B------:R-:W-:-:S02]  /*2370*/  IMAD R9, R9, c[0x0][0x208], RZ ;  /* 0x0000820009097a24 */ /* 0x000fc400078e02ff */
[----:B-1----:R-:W-:-:S05]  /*2380*/  IMAD R2, R8, c[0x0][0x1e4], RZ ;  /* 0x0000790008027a24 */ /* 0x002fca00078e02ff */
[----:B------:R-:W-:Y:S02]  /*2390*/  @P6 IADD3.X R5, R5, R7, R2, P0, !PT ;  /* 0x0000000705056210 */ /* 0x000fe400007fe402 */
[----:B------:R-:W-:Y:S01]  /*23a0*/  @P6 LEA R2, P0, R0, c[0x0][0x1c8], 0x1 ;  /* 0x0000720000026a11 */ /* 0x000fe200078008ff */
[----:B------:R-:W-:-:S03]  /*23b0*/  IMAD.WIDE.U32 R6, R4, c[0x0][0x208], RZ ;  /* 0x0000820004067a25 */ /* 0x000fc600078e00ff */
[----:B------:R-:W-:Y:S01]  /*23c0*/  @P6 LEA.HI.X R3, R0, c[0x0][0x1cc], R5, 0x1, P0 ;  /* 0x0000730000036a11 */ /* 0x000fe200000f0c05 */
[----:B------:R-:W-:Y:S01]  /*23d0*/  IMAD R5, R4, c[0x0][0x20c], R9 ;  /* 0x0000830004057a24 */ /* 0x000fe200078e0209 */
[----:B------:R-:W-:-:S03]  /*23e0*/  LEA R0, P0, R6, R32, 0x6 ;  /* 0x0000002006007211 */ /* 0x000fc600078030ff */
[----:B------:R-:W-:Y:S01]  /*23f0*/  IMAD.IADD R5, R7, 0x1, R5 ;  /* 0x0000000107057824 */ /* 0x000fe200078e0205 */
[----:B------:R1:W-:Y:S04]  /*2400*/  @P6 LDGSTS.E.BYPASS.LTC128B.128 [R86+0x11100], [R2.64], !P5 ;  /* 0x1110000002566fae */ /* 0x0003e8000e901d46 */
[----:B------:R1:W-:Y:S01]  /*2410*/  @P6 LDGSTS.E.BYPASS.LTC128B.128 [R86+0x13100], [R2.64+0x80], !P4 ;  /* 0x1310008002566fae */ /* 0x0003e2000e101d46 */
[----:B------:R-:W-:-:S03]  /*2420*/  LEA.HI.X R6, R6, R30, R5, 0x6, P0 ;  /* 0x0000001e06067211 */ /* 0x000fc600000f3405 */
[----:B------:R1:W-:Y:S01]  /*2430*/  @P6 LDGSTS.E.BYPASS.LTC128B.128 [R86+0x15100], [R2.64+0x100], !P3 ;  /* 0x1510010002566fae */ /* 0x0003e2000d901d46 */
[----:B------:R-:W-:-:S03]  /*2440*/  IMAD.MOV.U32 R5, RZ, RZ, c[0x0][0x208] ;  /* 0x00008200ff057624 */ /* 0x000fc600078e00ff */
[----:B------:R1:W-:Y:S01]  /*2450*/  @P6 LDGSTS.E.BYPASS.LTC128B.128 [R86+0x17100], [R2.64+0x180], !P2 ;  /* 0x1710018002566fae */ /* 0x0003e2000d101d46 */
[----:B------:R-:W-:Y:S01]  /*2460*/  P2R R8, PR, RZ, 0x20 ;  /* 0x00000020ff087803 */ /* 0x000fe20000000000 */
[----:B------:R-:W-:Y:S02]  /*2470*/  IMAD.MOV.U32 R7, RZ, RZ, c[0x0][0x20c] ;  /* 0x00008300ff077624 */ /* 0x000fe400078e00ff */
[----:B------:R-:W-:Y:S01]  /*2480*/  IMAD.MOV.U32 R85, RZ, RZ, -0x40 ;  /* 0xffffffc0ff557424 */ /* 0x000fe200078e00ff */
[----:B------:R-:W0:Y:S01]  /*2490*/  LDGDEPBAR ;  /* 0x00000000000079af */ /* 0x000e220000000000 */
[----:B-1----:R-:W-:Y:S02]  /*24a0*/  LOP3.LUT R3, R20, 0x1, RZ, 0xc0, !PT ;  /* 0x0000000114037812 */ /* 0x002fe400078ec0ff */
[----:B------:R-:W-:Y:S01]  /*24b0*/  LEA R2, P0, R0, c[0x0][0x1f8], 0x1 ;  /* 0x00007e0000027a11 */ /* 0x000fe200078008ff */
[----:B------:R-:W-:Y:S01]  /*24c0*/  IMAD R84, R4, R85, c[0x0][0x1d0] ;  /* 0x0000740004547624 */ /* 0x000fe200078e0255 */
[----:B------:R-:W-:Y:S01]  /*24d0*/  ISETP.NE.U32.AND P5, PT, R3, 0x1, PT ;  /* 0x000000010300780c */ /* 0x000fe20003fa5070 */
[----:B------:R-:W-:-:S04]  /*24e0*/  DEPBAR.LE SB0, 0x1 ;  /* 0x000080400000791a */ /* 0x000fc80000000000 */
[----:B------:R-:W-:Y:S01]  /*24f0*/  LEA.HI.X R3, R0, c[0x0][0x1fc], R6, 0x1, P0 ;  /* 0x00007f0000037a11 */ /* 0x000fe200000f0c06 */
[----:B------:R-:W-:Y:S01]  /*2500*/  BAR.SYNC.DEFER_BLOCKING 0x0 ;  /* 0x0000000000007b1d */ /* 0x000fe20000010000 */
[----:B------:R-:W-:-:S04]  /*2510*/  LEA R6, P0, R5, R2, 0x6 ;  /* 0x0000000205067211 */ /* 0x000fc800078030ff */
[----:B------:R-:W-:Y:S02]  /*2520*/  LEA.HI.X R7, R5, R3, R7, 0x6, P0 ;  /* 0x0000000305077211 */ /* 0x000fe400000f3407 */
[----:B------:R-:W5:Y:S01]  /*2530*/  LDL R5, [R1] ;  /* 0x0000000001057983 */ /* 0x000f620000100800 */
[----:B------:R-:W-:-:S03]  /*2540*/  IMAD.IADD R0, R84, 0x1, -R29 ;  /* 0x0000000154007824 */ /* 0x000fc600078e0a1d */
[----:B------:R-:W1:Y:S04]  /*2550*/  S2R R29, SR_TID.X ;  /* 0x00000000001d7919 */ /* 0x000e680000002100 */
[----:B---3--:R-:W-:Y:S04]  /*2560*/  LDSM.16.M88.4 R192, [R15] ;  /* 0x000000000fc0783b */ /* 0x008fe80000000200 */
[----:B-----5:R-:W-:Y:S04]  /*2570*/  LDSM.16.M88.4 R196, [R14] ;  /* 0x000000000ec4783b */ /* 0x020fe80000000200 */
[----:B------:R-:W-:Y:S01]  /*2580*/  LDSM.16.M88.4 R208, [R15+0x4000] ;  /* 0x004000000fd0783b */ /* 0x000fe20000000200 */
[----:B-1----:R-:W-:-:S03]  /*2590*/  SHF.R.S32.HI R19, RZ, 0x1f, R29 ;  /* 0x0000001fff137819 */ /* 0x002fc6000001141d */
[----:B------:R-:W-:Y:S01]  /*25a0*/  LDSM.16.M88.4 R212, [R14+0x4000] ;  /* 0x004000000ed4783b */ /* 0x000fe20000000200 */
[----:B------:R-:W-:-:S03]  /*25b0*/  LEA.HI R19, R19, R29, RZ, 0x5 ;  /* 0x0000001d13137211 */ /* 0x000fc600078f28ff */
[----:B------:R-:W-:Y:S01]  /*25c0*/  LDSM.16.M88.4 R224, [R15+0x8000] ;  /* 0x008000000fe0783b */ /* 0x000fe20000000200 */
[----:B------:R-:W-:-:S03]  /*25d0*/  SHF.R.S32.HI R19, RZ, 0x5, R19 ;  /* 0x00000005ff137819 */ /* 0x000fc60000011413 */
[----:B------:R-:W-:Y:S02]  /*25e0*/  LDSM.16.M88.4 R228, [R14+0x8000] ;  /* 0x008000000ee4783b */ /* 0x000fe40000000200 */
[----:B------:R-:W-:Y:S02]  /*25f0*/  IMAD R19, R19, 0x800, R248 ;  /* 0x0000080013137824 */ /* 0x000fe400078e02f8 */
[----:B------:R-:W-:Y:S04]  /*2600*/  LDSM.16.M88.4 R240, [R15+0xc000] ;  /* 0x00c000000ff0783b */ /* 0x000fe80000000200 */
[----:B------:R-:W-:Y:S04]  /*2610*/  LDSM.16.M88.4 R172, [R19] ;  /* 0x0000000013ac783b */ /* 0x000fe80000000200 */
[----:B------:R-:W-:Y:S04]  /*2620*/  LDSM.16.M88.4 R200, [R19+0x4000] ;  /* 0x0040000013c8783b */ /* 0x000fe80000000200 */
[----:B------:R-:W-:Y:S04]  /*2630*/  LDSM.16.M88.4 R216, [R19+0x8000] ;  /* 0x0080000013d8783b */ /* 0x000fe80000000200 */
[----:B------:R-:W-:Y:S04]  /*2640*/  LDSM.16.M88.4 R232, [R19+0xc000] ;  /* 0x00c0000013e8783b */ /* 0x000fe80000000200 */
[----:B------:R-:W-:Y:S04]  /*2650*/  LDSM.16.M88.4 R244, [R14+0xc000] ;  /* 0x00c000000ef4783b */ /* 0x000fe80000000200 */
[----:B----4-:R-:W-:Y:S04]  /*2660*/  LDSM.16.M88.4 R176, [R18] ;  /* 0x0000000012b0783b */ /* 0x010fe80000000200 */
[----:B------:R-:W-:Y:S04]  /*2670*/  LDSM.16.M88.4 R204, [R18+0x4000] ;  /* 0x0040000012cc783b */ /* 0x000fe80000000200 */
[----:B------:R-:W-:Y:S04]  /*2680*/  LDSM.16.M88.4 R220, [R18+0x8000] ;  /* 0x0080000012dc783b */ /* 0x000fe80000000200 */
[----:B------:R-:W-:Y:S04]  /*2690*/  LDSM.16.M88.4 R236, [R18+0xc000] ;  /* 0x00c0000012ec783b */ /* 0x000fe80000000200 */
[----:B------:R-:W-:Y:S01]  /*26a0*/  BAR.SYNC.DEFER_BLOCKING 0x0 ;  /* 0x0000000000007b1d */ /* 0x000fe20000010000 */
[----:B------:R-:W-:-:S05]  /*26b0*/  ISETP.LT.OR P0, PT, R0, 0x1, P5 ;  /* 0x000000010000780c */ /* 0x000fca0002f01670 */
[----:B------:R-:W-:-:S04]  /*26c0*/  DEPBAR.LE SB0, 0x0 ;  /* 0x000080000000791a */ /* 0x000fc80000000000 */
[----:B------:R-:W-:Y:S01]  /*26d0*/  BAR.SYNC.DEFER_BLOCKING 0x0 ;  /* 0x0000000000007b1d */ /* 0x000fe20000010000 */
[C---:B------:R-:W-:Y:S02]  /*26e0*/  LOP3.LUT P1, RZ, R20.reuse, 0x2, RZ, 0xc0, !PT ;  /* 0x0000000214ff7812 */ /* 0x040fe4000782c0ff */
[----:B------:R-:W-:-:S03]  /*26f0*/  LOP3.LUT P6, RZ, R20, 0x4, RZ, 0xc0, !PT ;  /* 0x0000000414ff7812 */ /* 0x000fc600078cc0ff */
[----:B------:R-:W1:Y:S04]  /*2700*/  LDSM.16.M88.4 R12, [R249] ;  /* 0x00000000f90c783b */ /* 0x000e680000000200 */
[----:B------:R-:W-:Y:S04]  /*2710*/  LDSM.16.M88.4 R24, [R249+0x800] ;  /* 0x00080000f918783b */ /* 0x000fe80000000200 */
[----:B------:R-:W3:Y:S04]  /*2720*/  LDSM.16.M88.4 R28, [R249+0x1000] ;  /* 0x00100000f91c783b */ /* 0x000ee80000000200 */
[----:B------:R-:W4:Y:S04]  /*2730*/  LDSM.16.M88.4 R32, [R249+0x1800] ;  /* 0x00180000f920783b */ /* 0x000f280000000200 */
[----:B------:R-:W5:Y:S04]  /*2740*/  LDSM.16.M88.4 R40, [R17] ;  /* 0x000000001128783b */ /* 0x000f680000000200 */
[----:B------:R1:W-:Y:S04]  /*2750*/  LDSM.16.M88.4 R52, [R16] ;  /* 0x000000001034783b */ /* 0x0003e80000000200 */
[----:B------:R-:W1:Y:S04]  /*2760*/  LDSM.16.M88.4 R60, [R11] ;  /* 0x000000000b3c783b */ /* 0x000e680000000200 */
[----:B------:R1:W1:Y:S04]  /*2770*/  LDSM.16.M88.4 R68, [R10] ;  /* 0x000000000a44783b */ /* 0x0002680000000200 */
[----:B------:R-:W-:Y:S01]  /*2780*/  @!PT LDS RZ, [RZ] ;  /* 0x00000000fffff984 */ /* 0x000fe20000000800 */
[----:B------:R-:W-:Y:S01]  /*2790*/  @!PT LDS RZ, [RZ] ;  /* 0x00000000fffff984 */ /* 0x000fe20000000800 */
[----:B------:R-:W-:Y:S01]  /*27a0*/  @!PT LDS RZ, [RZ] ;  /* 0x00000000fffff984 */ /* 0x000fe20000000800 */
[----:B------:R1:W-:Y:S01]  /*27b0*/  LDGSTS.E.BYPASS.LTC128B.128 [R86+0x100], [R2.64], !P0 ;  /* 0x0010000002567fae */ /* 0x0003e2000c101d46 */
[----:B------:R-:W-:-:S13]  /*27c0*/  ISETP.LT.OR P0, PT, R0, 0x1, !P1 ;  /* 0x000000010000780c */ /* 0x000fda0004f01670 */
[----:B------:R3:W-:Y:S01]  /*27d0*/  LDGSTS.E.BYPASS.LTC128B.128 [R86+0x2100], [R2.64+0x80], !P0 ;  /* 0x0210008002567fae */ /* 0x0007e2000c101d46 */
[C---:B------:R-:W-:Y:S02]  /*27e0*/  ISETP.LT.OR P0, PT, R0.reuse, 0x1, !P6 ;  /* 0x000000010000780c */ /* 0x040fe40007701670 */
[----:B------:R-:W-:Y:S02]  /*27f0*/  P2R R9, PR, RZ, 0x10 ;  /* 0x00000010ff097803 */ /* 0x000fe40000000000 */
[C---:B------:R-:W-:Y:S02]  /*2800*/  ISETP.LT.OR P5, PT, R0.reuse, 0x21, P5 ;  /* 0x000000210000780c */ /* 0x040fe40002fa1670 */
[----:B------:R-:W-:-:S07]  /*2810*/  ISETP.LT.OR P1, PT, R0, 0x21, !P1 ;  /* 0x000000210000780c */ /* 0x000fce0004f21670 */
[----:B------:R3:W-:Y:S01]  /*2820*/  LDGSTS.E.BYPASS.LTC128B.128 [R86+0x4100], [R2.64+0x100], !P0 ;  /* 0x0410010002567fae */ /* 0x0007e2000c101d46 */
[----:B------:R-:W-:Y:S02]  /*2830*/  LOP3.LUT P0, RZ, R20, 0x8, RZ, 0xc0, !PT ;  /* 0x0000000814ff7812 */ /* 0x000fe4000780c0ff */
[C---:B------:R-:W-:Y:S02]  /*2840*/  ISETP.LT.OR P6, PT, R0.reuse, 0x21, !P6 ;  /* 0x000000210000780c */ /* 0x040fe400077c1670 */
[C---:B------:R-:W-:Y:S02]  /*2850*/  ISETP.LT.OR P4, PT, R0.reuse, 0x1, !P0 ;  /* 0x000000010000780c */ /* 0x040fe40004781670 */
[----:B------:R-:W-:Y:S02]  /*2860*/  ISETP.LT.OR P0, PT, R0, 0x21, !P0 ;  /* 0x000000210000780c */ /* 0x000fe40004701670 */
[----:B------:R-:W2:Y:S01]  /*2870*/  LDL R0, [R1+0x1c] ;  /* 0x00001c0001007983 */ /* 0x000ea20000100800 */
[----:B-1----:R-:W-:Y:S08]  /*2880*/  HMMA.16816.F32 R16, R172, R14, RZ ;  /* 0x0000000eac10723c */ /* 0x002ff000000018ff */
[----:B------:R1:W-:Y:S01]  /*2890*/  LDGSTS.E.BYPASS.LTC128B.128 [R86+0x6100], [R2.64+0x180], !P4 ;  /* 0x0610018002567fae */ /* 0x0003e2000e101d46 */
[----:B------:R-:W-:-:S03]  /*28a0*/  ISETP.NE.AND P4, PT, R9, RZ, PT ;  /* 0x000000ff0900720c */ /* 0x000fc60003f85270 */
[----:B------:R5:W-:Y:S01]  /*28b0*/  LDGSTS.E.BYPASS.LTC128B.128 [R86+0x1100], [R6.64], !P5 ;  /* 0x0110000006567fae */ /* 0x000be2000e901d46 */
[----:B------:R-:W-:-:S03]  /*28c0*/  ISETP.NE.AND P5, PT, R8, RZ, PT ;  /* 0x000000ff0800720c */ /* 0x000fc60003fa5270 */
[----:B------:R5:W-:Y:S01]  /*28d0*/  LDGSTS.E.BYPASS.LTC128B.128 [R86+0x3100], [R6.64+0x80], !P1 ;  /* 0x0310008006567fae */ /* 0x000be2000c901d46 */
[----:B------:R-:W-:Y:S01]  /*28e0*/  ISETP.NE.AND P1, PT, R36, RZ, PT ;  /* 0x000000ff2400720c */ /* 0x000fe20003f25270 */
[C---:B------:R-:W-:Y:S02]  /*28f0*/  HMMA.16816.F32 R8, R172.reuse, R12, RZ ;  /* 0x0000000cac08723c */ /* 0x040fe400000018ff */
[----:B------:R5:W-:Y:S04]  /*2900*/  LDGSTS.E.BYPASS.LTC128B.128 [R86+0x5100], [R6.64+0x100], !P6 ;  /* 0x0510010006567fae */ /* 0x000be8000f101d46 */
[----:B------:R5:W-:Y:S02]  /*2910*/  LDGSTS.E.BYPASS.LTC128B.128 [R86+0x7100], [R6.64+0x180], !P0 ;  /* 0x0710018006567fae */ /* 0x000be4000c101d46 */
[C---:B---3--:R-:W-:Y:S02]  /*2920*/  HMMA.16816.F32 R36, R172.reuse, R30, RZ ;  /* 0x0000001eac24723c */ /* 0x048fe400000018ff */
[----:B------:R-:W0:Y:S06]  /*2930*/  LDGDEPBAR ;  /* 0x00000000000079af */ /* 0x000e2c0000000000 */
[C---:B----4-:R-:W-:Y:S01]  /*2940*/  HMMA.16816.F32 R48, R172.reuse, R32, RZ ;  /* 0x00000020ac30723c */ /* 0x050fe200000018ff */
[----:B-1----:R-:W3:Y:S04]  /*2950*/  LDL R3, [R1+0x24] ;  /* 0x0000240001037983 */ /* 0x002ee80000100800 */
[----:B------:R-:W4:Y:S03]  /*2960*/  LDL R2, [R1+0x20] ;  /* 0x0000200001027983 */ /* 0x000f260000100800 */
[----:B------:R-:W-:Y:S08]  /*2970*/  HMMA.16816.F32 R44, R172, R34, RZ ;  /* 0x00000022ac2c723c */ /* 0x000ff000000018ff */
[C---:B-----5:R-:W-:Y:S01]  /*2980*/  HMMA.16816.F32 R8, R176.reuse, R40, R8 ;  /* 0x00000028b008723c */ /* 0x060fe20000001808 */
[----:B------:R-:W5:Y:S07]  /*2990*/  LDL R6, [R1+0x28] ;  /* 0x0000280001067983 */ /* 0x000f6e0000100800 */
[C---:B------:R-:W-:Y:S01]  /*29a0*/  HMMA.16816.F32 R16, R176.reuse, R42, R16 ;  /* 0x0000002ab010723c */ /* 0x040fe20000001810 */
[----:B------:R-:W1:Y:S07]  /*29b0*/  LDSM.16.M88.4 R76, [R5+0x1800] ;  /* 0x00180000054c783b */ /* 0x000e6e0000000200 */
[C---:B------:R-:W-:Y:S01]  /*29c0*/  HMMA.16816.F32 R32, R176.reuse, R62, R36 ;  /* 0x0000003eb020723c */ /* 0x040fe20000001824 */
[----:B------:R-:W-:Y:S04]  /*29d0*/  LDSM.16.M88.4 R72, [R5+0x1000] ;  /* 0x001000000548783b */ /* 0x000fe80000000200 */
[----:B------:R-:W-:Y:S03]  /*29e0*/  LDSM.16.M88.4 R56, [R5] ;  /* 0x000000000538783b */ /* 0x000fe60000000200 */
[C---:B------:R-:W-:Y:S01]  /*29f0*/  HMMA.16816.F32 R36, R176.reuse, R68, R48 ;  /* 0x00000044b024723c */ /* 0x040fe20000001830 */
[----:B------:R-:W-:Y:S04]  /*2a00*/  LDSM.16.M88.4 R64, [R5+0x800] ;  /* 0x000800000540783b */ /* 0x000fe80000000200 */
[----:B------:R-:W-:Y:S03]  /*2a10*/  LDSM.16.M88.4 R48, [R249+0x2000] ;  /* 0x00200000f930783b */ /* 0x000fe60000000200 */
[----:B------:R-:W-:Y:S01]  /*2a20*/  HMMA.16816.F32 R40, R176, R70, R44 ;  /* 0x00000046b028723c */ /* 0x000fe2000000182c */
[----:B------:R-:W1:Y:S04]  /*2a30*/  LDSM.16.M88.4 R68, [R250+0x1800] ;  /* 0x00180000fa44783b */ /* 0x000e680000000200 */
[----:B------:R-:W-:Y:S03]  /*2a40*/  LDSM.16.M88.4 R44, [R83] ;  /* 0x00000000532c783b */ /* 0x000fe60000000200 */
[----:B------:R-:W-:Y:S08]  /*2a50*/  HMMA.16816.F32 R12, R172, R28, RZ ;  /* 0x0000001cac0c723c */ /* 0x000ff000000018ff */
[C---:B-1----:R-:W-:Y:S08]  /*2a60*/  HMMA.16816.F32 R36, R192.reuse, R76, R36 ;  /* 0x0000004cc024723c */ /* 0x042ff00000001824 */
[----:B------:R-:W-:Y:S01]  /*2a70*/  HMMA.16816.F32 R40, R192, R78, R40 ;  /* 0x0000004ec028723c */ /* 0x000fe20000001828 */
[----:B------:R-:W1:Y:S07]  /*2a80*/  LDSM.16.M88.4 R76, [R249+0x3800] ;  /* 0x00380000f94c783b */ /* 0x000e6e0000000200 */
[----:B------:R-:W-:Y:S01]  /*2a90*/  HMMA.16816.F32 R28, R176, R60, R12 ;  /* 0x0000003cb01c723c */ /* 0x000fe2000000180c */
[----:B------:R-:W-:Y:S04]  /*2aa0*/  LDSM.16.M88.4 R12, [R250] ;  /* 0x00000000fa0c783b */ /* 0x000fe80000000200 */
[----:B------:R-:W-:Y:S03]  /*2ab0*/  LDSM.16.M88.4 R60, [R250+0x1000] ;  /* 0x00100000fa3c783b */ /* 0x000fe60000000200 */
[C---:B------:R-:W-:Y:S08]  /*2ac0*/  HMMA.16816.F32 R36, R196.reuse, R68, R36 ;  /* 0x00000044c424723c */ /* 0x040ff00000001824 */
[----:B------:R-:W-:Y:S01]  /*2ad0*/  HMMA.16816.F32 R40, R196, R70, R40 ;  /* 0x00000046c428723c */ /* 0x000fe20000001828 */
[----:B------:R-:W-:Y:S07]  /*2ae0*/  LDSM.16.M88.4 R68, [R5+0x3000] ;  /* 0x003000000544783b */ /* 0x000fee0000000200 */
[C---:B------:R-:W-:Y:S08]  /*2af0*/  HMMA.16816.F32 R28, R192.reuse, R72, R28 ;  /* 0x00000048c01c723c */ /* 0x040ff0000000181c */
[----:B------:R-:W-:Y:S01]  /*2b00*/  HMMA.16816.F32 R32, R192, R74, R32 ;  /* 0x0000004ac020723c */ /* 0x000fe20000001820 */
[----:B------:R-:W1:Y:S07]  /*2b10*/  LDSM.16.M88.4 R72, [R80] ;  /* 0x000000005048783b */ /* 0x000e6e0000000200 */
[C---:B-1----:R-:W-:Y:S08]  /*2b20*/  HMMA.16816.F32 R36, R200.reuse, R76, R36 ;  /* 0x0000004cc824723c */ /* 0x042ff00000001824 */
[----:B------:R-:W-:Y:S01]  /*2b30*/  HMMA.16816.F32 R40, R200, R78, R40 ;  /* 0x0000004ec828723c */ /* 0x000fe20000001828 */
[----:B------:R-:W1:Y:S11]  /*2b40*/  LDSM.16.M88.4 R76, [R5+0x3800] ;  /* 0x00380000054c783b */ /* 0x000e760000000200 */
[----:B------:R-:W-:Y:S04]  /*2b50*/  @!UPT UIADD3 URZ, URZ, URZ, URZ ;  /* 0x0000003f3f3ff290 */ /* 0x000fe8000fffe03f */
[C---:B------:R-:W-:Y:S08]  /*2b60*/  HMMA.16816.F32 R36, R204.reuse, R72, R36 ;  /* 0x00000048cc24723c */ /* 0x040ff00000001824 */
[----:B------:R-:W-:Y:S01]  /*2b70*/  HMMA.16816.F32 R40, R204, R74, R40 ;  /* 0x0000004acc28723c */ /* 0x000fe20000001828 */
[----:B------:R-:W1:Y:S11]  /*2b80*/  LDSM.16.M88.4 R72, [R250+0x3800] ;  /* 0x00380000fa48783b */ /* 0x000e760000000200 */
[----:B------:R-:W-:Y:S04]  /*2b90*/  @!UPT UIADD3 URZ, URZ, URZ, URZ ;  /* 0x0000003f3f3ff290 */ /* 0x000fe8000fffe03f */
[C---:B-1----:R-:W-:Y:S08]  /*2ba0*/  HMMA.16816.F32 R36, R208.reuse, R76, R36 ;  /* 0x0000004cd024723c */ /* 0x042ff00000001824 */
[----:B------:R-:W-:Y:S01]  /*2bb0*/  HMMA.16816.F32 R40, R208, R78, R40 ;  /* 0x0000004ed028723c */ /* 0x000fe20000001828 */
[----:B------:R-:W-:Y:S11]  /*2bc0*/  LDSM.16.M88.4 R76, [R249+0x5800] ;  /* 0x00580000f94c783b */ /* 0x000ff60000000200 */
[----:B------:R-:W-:Y:S04]  /*2bd0*/  @!UPT UIADD3 URZ, URZ, URZ, URZ ;  /* 0x0000003f3f3ff290 */ /* 0x000fe8000fffe03f */
[C---:B------:R-:W-:Y:S08]  /*2be0*/  HMMA.16816.F32 R36, R212.reuse, R72, R36 ;  /* 0x00000048d424723c */ /* 0x040ff00000001824 */
[----:B------:R-:W-:Y:S01]  /*2bf0*/  HMMA.16816.F32 R40, R212, R74, R40 ;  /* 0x0000004ad428723c */ /* 0x000fe20000001828 */
[----:B--2---:R1:W-:Y:S04]  /*2c00*/  LDSM.16.M88.4 R72, [R0] ;  /* 0x000000000048783b */ /* 0x0043e80000000200 */
[----:B-1----:R-:W2:Y:S03]  /*2c10*/  LDL R0, [R1+0x14] ;  /* 0x0000140001007983 */ /* 0x002ea60000100800 */
[C---:B------:R-:W-:Y:S08]  /*2c20*/  HMMA.16816.F32 R20, R172.reuse, R24, RZ ;  /* 0x00000018ac14723c */ /* 0x040ff000000018ff */
[----:B------:R-:W-:Y:S11]  /*2c30*/  HMMA.16816.F32 R24, R172, R26, RZ ;  /* 0x0000001aac18723c */ /* 0x000ff600000018ff */
[----:B------:R-:W-:Y:S05]  /*2c40*/  @!UPT UIADD3 URZ, URZ, URZ, URZ ;  /* 0x0000003f3f3ff290 */ /* 0x000fea000fffe03f */
[C---:B------:R-:W-:Y:S08]  /*2c50*/  HMMA.16816.F32 R20, R176.reuse, R52, R20 ;  /* 0x00000034b014723c */ /* 0x040ff00000001814 */
[----:B------:R-:W-:Y:S01]  /*2c60*/  HMMA.16816.F32 R24, R176, R54, R24 ;  /* 0x00000036b018723c */ /* 0x000fe20000001818 */
[----:B------:R-:W1:Y:S07]  /*2c70*/  LDSM.16.M88.4 R52, [R250+0x800] ;  /* 0x00080000fa34783b */ /* 0x000e6e0000000200 */
[C---:B------:R-:W-:Y:S08]  /*2c80*/  HMMA.16816.F32 R8, R192.reuse, R56, R8 ;  /* 0x00000038c008723c */ /* 0x040ff00000001808 */
[C---:B------:R-:W-:Y:S01]  /*2c90*/  HMMA.16816.F32 R16, R192.reuse, R58, R16 ;  /* 0x0000003ac010723c */ /* 0x040fe20000001810 */
[----:B------:R-:W3:Y:S07]  /*2ca0*/  LDSM.16.M88.4 R56, [R249+0x2800] ;  /* 0x00280000f938783b */ /* 0x000eee0000000200 */
[C---:B------:R-:W-:Y:S08]  /*2cb0*/  HMMA.16816.F32 R20, R192.reuse, R64, R20 ;  /* 0x00000040c014723c */ /* 0x040ff00000001814 */
[----:B------:R-:W-:Y:S01]  /*2cc0*/  HMMA.16816.F32 R24, R192, R66, R24 ;  /* 0x00000042c018723c */ /* 0x000fe20000001818 */
[----:B------:R-:W3:Y:S07]  /*2cd0*/  LDSM.16.M88.4 R64, [R249+0x3000] ;  /* 0x00300000f940783b */ /* 0x000eee0000000200 */
[C---:B------:R-:W-:Y:S08]  /*2ce0*/  HMMA.16816.F32 R8, R196.reuse, R12, R8 ;  /* 0x0000000cc408723c */ /* 0x040ff00000001808 */
[C---:B------:R-:W-:Y:S08]  /*2cf0*/  HMMA.16816.F32 R16, R196.reuse, R14, R16 ;  /* 0x0000000ec410723c */ /* 0x040ff00000001810 */
[C---:B-1----:R-:W-:Y:S08]  /*2d00*/  HMMA.16816.F32 R20, R196.reuse, R52, R20 ;  /* 0x00000034c414723c */ /* 0x042ff00000001814 */
[C---:B------:R-:W-:Y:S01]  /*2d10*/  HMMA.16816.F32 R24, R196.reuse, R54, R24 ;  /* 0x00000036c418723c */ /* 0x040fe20000001818 */
[----:B------:R-:W1:Y:S07]  /*2d20*/  LDSM.16.M88.4 R52, [R82] ;  /* 0x000000005234783b */ /* 0x000e6e0000000200 */
[C---:B------:R-:W-:Y:S08]  /*2d30*/  HMMA.16816.F32 R28, R196.reuse, R60, R28 ;  /* 0x0000003cc41c723c */ /* 0x040ff0000000181c */
[----:B------:R-:W-:Y:S01]  /*2d40*/  HMMA.16816.F32 R32, R196, R62, R32 ;  /* 0x0000003ec420723c */ /* 0x000fe20000001820 */
[----:B------:R-:W1:Y:S07]  /*2d50*/  LDSM.16.M88.4 R60, [R81] ;  /* 0x00000000513c783b */ /* 0x000e6e0000000200 */
[C---:B------:R-:W-:Y:S08]  /*2d60*/  HMMA.16816.F32 R12, R200.reuse, R48, R8 ;  /* 0x00000030c80c723c */ /* 0x040ff00000001808 */
[C---:B------:R-:W-:Y:S01]  /*2d70*/  HMMA.16816.F32 R8, R200.reuse, R50, R16 ;  /* 0x00000032c808723c */ /* 0x040fe20000001810 */
[----:B------:R-:W1:Y:S07]  /*2d80*/  LDSM.16.M88.4 R48, [R5+0x2000] ;  /* 0x002000000530783b */ /* 0x000e6e0000000200 */
[C---:B---3--:R-:W-:Y:S08]  /*2d90*/  HMMA.16816.F32 R20, R200.reuse, R56, R20 ;  /* 0x00000038c814723c */ /* 0x048ff00000001814 */
[C---:B------:R-:W-:Y:S01]  /*2da0*/  HMMA.16816.F32 R24, R200.reuse, R58, R24 ;  /* 0x0000003ac818723c */ /* 0x040fe20000001818 */
[----:B------:R-:W3:Y:S07]  /*2db0*/  LDSM.16.M88.4 R56, [R5+0x2800] ;  /* 0x002800000538783b */ /* 0x000eee0000000200 */
[C---:B------:R-:W-:Y:S08]  /*2dc0*/  HMMA.16816.F32 R28, R200.reuse, R64, R28 ;  /* 0x00000040c81c723c */ /* 0x040ff0000000181c */
[----:B------:R-:W-:Y:S01]  /*2dd0*/  HMMA.16816.F32 R32, R200, R66, R32 ;  /* 0x00000042c820723c */ /* 0x000fe20000001820 */
[----:B------:R-:W-:Y:S07]  /*2de0*/  LDSM.16.M88.4 R64, [R250+0x3000] ;  /* 0x00300000fa40783b */ /* 0x000fee0000000200 */
[C---:B------:R-:W-:Y:S08]  /*2df0*/  HMMA.16816.F32 R16, R204.reuse, R44, R12 ;  /* 0x0000002ccc10723c */ /* 0x040ff0000000180c */
[C---:B------:R-:W-:Y:S01]  /*2e00*/  HMMA.16816.F32 R12, R204.reuse, R46, R8 ;  /* 0x0000002ecc0c723c */ /* 0x040fe20000001808 */
[----:B------:R-:W3:Y:S07]  /*2e10*/  LDSM.16.M88.4 R44, [R250+0x2000] ;  /* 0x00200000fa2c783b */ /* 0x000eee0000000200 */
[C---:B-1----:R-:W-:Y:S08]  /*2e20*/  HMMA.16816.F32 R8, R204.reuse, R52, R20 ;  /* 0x00000034cc08723c */ /* 0x042ff00000001814 */
[C---:B------:R-:W-:Y:S01]  /*2e30*/  HMMA.16816.F32 R24, R204.reuse, R54, R24 ;  /* 0x00000036cc18723c */ /* 0x040fe20000001818 */
[----:B------:R-:W1:Y:S07]  /*2e40*/  LDSM.16.M88.4 R52, [R250+0x2800] ;  /* 0x00280000fa34783b */ /* 0x000e6e0000000200 */
[C---:B------:R-:W-:Y:S08]  /*2e50*/  HMMA.16816.F32 R28, R204.reuse, R60, R28 ;  /* 0x0000003ccc1c723c */ /* 0x040ff0000000181c */
[----:B------:R-:W-:Y:S01]  /*2e60*/  HMMA.16816.F32 R32, R204, R62, R32 ;  /* 0x0000003ecc20723c */ /* 0x000fe20000001820 */
[----:B------:R-:W-:Y:S07]  /*2e70*/  LDSM.16.M88.4 R60, [R249+0x4800] ;  /* 0x00480000f93c783b */ /* 0x000fee0000000200 */
[C---:B------:R-:W-:Y:S08]  /*2e80*/  HMMA.16816.F32 R20, R208.reuse, R48, R16 ;  /* 0x00000030d014723c */ /* 0x040ff00000001810 */
[C---:B------:R-:W-:Y:S01]  /*2e90*/  HMMA.16816.F32 R16, R208.reuse, R50, R12 ;  /* 0x00000032d010723c */ /* 0x040fe2000000180c */
[----:B------:R-:W1:Y:S07]  /*2ea0*/  LDSM.16.M88.4 R48, [R249+0x4000] ;  /* 0x00400000f930783b */ /* 0x000e6e0000000200 */
[C---:B---3--:R-:W-:Y:S08]  /*2eb0*/  HMMA.16816.F32 R12, R208.reuse, R56, R8 ;  /* 0x00000038d00c723c */ /* 0x048ff00000001808 */
[C---:B------:R-:W-:Y:S01]  /*2ec0*/  HMMA.16816.F32 R8, R208.reuse, R58, R24 ;  /* 0x0000003ad008723c */ /* 0x040fe20000001818 */
[----:B------:R3:W-:Y:S07]  /*2ed0*/  LDSM.16.M88.4 R56, [R3] ;  /* 0x000000000338783b */ /* 0x0007ee0000000200 */
[C---:B------:R-:W-:Y:S08]  /*2ee0*/  HMMA.16816.F32 R28, R208.reuse, R68, R28 ;  /* 0x00000044d01c723c */ /* 0x040ff0000000181c */
[----:B------:R-:W-:Y:S01]  /*2ef0*/  HMMA.16816.F32 R32, R208, R70, R32 ;  /* 0x00000046d020723c */ /* 0x000fe20000001820 */
[----:B------:R-:W2:Y:S04]  /*2f00*/  LDSM.16.M88.4 R68, [R249+0x5000] ;  /* 0x00500000f944783b */ /* 0x000ea80000000200 */
[----:B---3--:R-:W3:Y:S03]  /*2f10*/  LDL R3, [R1+0x18] ;  /* 0x0000180001037983 */ /* 0x008ee60000100800 */
[C---:B------:R-:W-:Y:S08]  /*2f20*/  HMMA.16816.F32 R24, R212.reuse, R44, R20 ;  /* 0x0000002cd418723c */ /* 0x040ff00000001814 */
[C---:B------:R-:W-:Y:S01]  /*2f30*/  HMMA.16816.F32 R20, R212.reuse, R46, R16 ;  /* 0x0000002ed414723c */ /* 0x040fe20000001810 */
[----:B-----5:R-:W5:Y:S07]  /*2f40*/  LDSM.16.M88.4 R44, [R6] ;  /* 0x00000000062c783b */ /* 0x020f6e0000000200 */
[C---:B-1----:R-:W-:Y:S08]  /*2f50*/  HMMA.16816.F32 R16, R212.reuse, R52, R12 ;  /* 0x00000034d410723c */ /* 0x042ff0000000180c */
[C---:B------:R-:W-:Y:S01]  /*2f60*/  HMMA.16816.F32 R12, R212.reuse, R54, R8 ;  /* 0x00000036d40c723c */ /* 0x040fe20000001808 */
[----:B------:R-:W-:Y:S07]  /*2f70*/  LDSM.16.M88.4 R52, [R5+0x4000] ;  /* 0x004000000534783b */ /* 0x000fee0000000200 */
[C---:B------:R-:W-:Y:S08]  /*2f80*/  HMMA.16816.F32 R8, R212.reuse, R64, R28 ;  /* 0x00000040d408723c */ /* 0x040ff0000000181c */
[----:B------:R-:W-:Y:S01]  /*2f90*/  HMMA.16816.F32 R32, R212, R66, R32 ;  /* 0x00000042d420723c */ /* 0x000fe20000001820 */
[----:B----4-:R1:W4:Y:S07]  /*2fa0*/  LDSM.16.M88.4 R64, [R2] ;  /* 0x000000000240783b */ /* 0x01032e0000000200 */
[C---:B------:R-:W-:Y:S08]  /*2fb0*/  HMMA.16816.F32 R28, R216.reuse, R48, R24 ;  /* 0x00000030d81c723c */ /* 0x040ff00000001818 */
[C---:B------:R-:W-:Y:S08]  /*2fc0*/  HMMA.16816.F32 R24, R216.reuse, R50, R20 ;  /* 0x00000032d818723c */ /* 0x040ff00000001814 */
[C---:B------:R-:W-:Y:S01]  /*2fd0*/  HMMA.16816.F32 R20, R216.reuse, R60, R16 ;  /* 0x0000003cd814723c */ /* 0x040fe20000001810 */
[----:B-1----:R-:W3:Y:S07]  /*2fe0*/  LDL R2, [R1+0x10] ;  /* 0x0000100001027983 */ /* 0x002eee0000100800 */
[C---:B------:R-:W-:Y:S08]  /*2ff0*/  HMMA.16816.F32 R16, R216.reuse, R62, R12 ;  /* 0x0000003ed810723c */ /* 0x040ff0000000180c */
[C---:B--2---:R-:W-:Y:S08]  /*3000*/  HMMA.16816.F32 R12, R216.reuse, R68, R8 ;  /* 0x00000044d80c723c */ /* 0x044ff00000001808 */
[C---:B------:R-:W-:Y:S01]  /*3010*/  HMMA.16816.F32 R8, R216.reuse, R70, R32 ;  /* 0x00000046d808723c */ /* 0x040fe20000001820 */
[----:B------:R-:W-:Y:S07]  /*3020*/  LDSM.16.M88.4 R68, [R5+0x4800] ;  /* 0x004800000544783b */ /* 0x000fee0000000200 */
[----:B------:R-:W-:Y:S08]  /*3030*/  HMMA.16816.F32 R36, R216, R76, R36 ;  /* 0x0000004cd824723c */ /* 0x000ff00000001824 */
[C---:B-----5:R-:W-:Y:S08]  /*3040*/  HMMA.16816.F32 R32, R220.reuse, R44, R28 ;  /* 0x0000002cdc20723c */ /* 0x060ff0000000181c */
[C---:B------:R-:W-:Y:S08]  /*3050*/  HMMA.16816.F32 R28, R220.reuse, R46, R24 ;  /* 0x0000002edc1c723c */ /* 0x040ff00000001818 */
[C---:B------:R-:W-:Y:S08]  /*3060*/  HMMA.16816.F32 R24, R220.reuse, R56, R20 ;  /* 0x00000038dc18723c */ /* 0x040ff00000001814 */
[C---:B------:R-:W-:Y:S01]  /*3070*/  HMMA.16816.F32 R20, R220.reuse, R58, R16 ;  /* 0x0000003adc14723c */ /* 0x040fe20000001810 */
[----:B------:R-:W-:Y:S07]  /*3080*/  LDSM.16.M88.4 R56, [R5+0x5800] ;  /* 0x005800000538783b */ /* 0x000fee0000000200 */
[C---:B----4-:R-:W-:Y:S01]  /*3090*/  HMMA.16816.F32 R16, R220.reuse, R64, R12 ;  /* 0x00000040dc10723c */ /* 0x050fe2000000180c */
[----:B------:R-:W1:Y:S07]  /*30a0*/  LDSM.16.M88.4 R12, [R5+0x5000] ;  /* 0x00500000050c783b */ /* 0x000e6e0000000200 */
[C---:B------:R-:W-:Y:S08]  /*30b0*/  HMMA.16816.F32 R8, R220.reuse, R66, R8 ;  /* 0x00000042dc08723c */ /* 0x040ff00000001808 */
[----:B------:R-:W-:Y:S01]  /*30c0*/  HMMA.16816.F32 R64, R220, R72, R36 ;  /* 0x00000048dc40723c */ /* 0x000fe20000001824 */
[----:B------:R-:W2:Y:S07]  /*30d0*/  LDSM.16.M88.4 R36, [R250+0x4000] ;  /* 0x00400000fa24783b */ /* 0x000eae0000000200 */
[C---:B------:R-:W-:Y:S08]  /*30e0*/  HMMA.16816.F32 R48, R224.reuse, R52, R32 ;  /* 0x00000034e030723c */ /* 0x040ff00000001820 */
[C---:B------:R-:W-:Y:S01]  /*30f0*/  HMMA.16816.F32 R44, R224.reuse, R54, R28 ;  /* 0x00000036e02c723c */ /* 0x040fe2000000181c */
[----:B------:R-:W4:Y:S07]  /*3100*/  LDSM.16.M88.4 R52, [R250+0x4800] ;  /* 0x00480000fa34783b */ /* 0x000f2e0000000200 */
[C---:B-1----:R-:W-:Y:S01]  /*3110*/  HMMA.16816.F32 R28, R224.reuse, R12, R16 ;  /* 0x0000000ce01c723c */ /* 0x042fe20000001810 */
[----:B------:R-:W1:Y:S07]  /*3120*/  LDSM.16.M88.4 R16, [R249+0x6000] ;  /* 0x00600000f910783b */ /* 0x000e6e0000000200 */
[----:B------:R-:W-:Y:S08]  /*3130*/  HMMA.16816.F32 R12, R224, R14, R8 ;  /* 0x0000000ee00c723c */ /* 0x000ff00000001808 */
[----:B--2---:R-:W-:Y:S01]  /*3140*/  HMMA.16816.F32 R8, R228, R36, R48 ;  /* 0x00000024e408723c */ /* 0x004fe20000001830 */
[----:B------:R2:W-:Y:S04]  /*3150*/  LDSM.16.M88.4 R48, [R0] ;  /* 0x000000000030783b */ /* 0x0005e80000000200 */
[----:B--2---:R-:W2:Y:S03]  /*3160*/  LDL R0, [R1+0xc] ;  /* 0x00000c0001007983 */ /* 0x004ea60000100800 */
[----:B------:R-:W-:Y:S08]  /*3170*/  HMMA.16816.F32 R40, R216, R78, R40 ;  /* 0x0000004ed828723c */ /* 0x000ff00000001828 */
[----:B------:R-:W-:Y:S11]  /*3180*/  HMMA.16816.F32 R32, R224, R70, R20 ;  /* 0x00000046e020723c */ /* 0x000ff60000001814 */
[----:B------:R-:W-:Y:S05]  /*3190*/  @!UPT UIADD3 URZ, URZ, URZ, URZ ;  /* 0x0000003f3f3ff290 */ /* 0x000fea000fffe03f */
[----:B------:R-:W-:Y:S01]  /*31a0*/  HMMA.16816.F32 R60, R220, R74, R40 ;  /* 0x0000004adc3c723c */ /* 0x000fe20000001828 */
[----:B------:R-:W-:Y:S07]  /*31b0*/  LDSM.16.M88.4 R72, [R250+0x5800] ;  /* 0x00580000fa48783b */ /* 0x000fee0000000200 */
[----:B------:R-:W-:Y:S01]  /*31c0*/  HMMA.16816.F32 R40, R224, R68, R24 ;  /* 0x00000044e028723c */ /* 0x000fe20000001818 */
[----:B------:R-:W5:Y:S07]  /*31d0*/  LDSM.16.M88.4 R68, [R250+0x5000] ;  /* 0x00500000fa44783b */ /* 0x000f6e0000000200 */
[C---:B------:R-:W-:Y:S01]  /*31e0*/  HMMA.16816.F32 R20, R228.reuse, R38, R44 ;  /* 0x00000026e414723c */ /* 0x040fe2000000182c */
[----:B------:R-:W-:Y:S11]  /*31f0*/  LDSM.16.M88.4 R44, [R249+0x6800] ;  /* 0x00680000f92c783b */ /* 0x000ff60000000200 */
[----:B------:R-:W-:Y:S04]  /*3200*/  @!UPT UIADD3 URZ, URZ, URZ, URZ ;  /* 0x0000003f3f3ff290 */ /* 0x000fe8000fffe03f */
[C---:B----4-:R-:W-:Y:S01]  /*3210*/  HMMA.16816.F32 R36, R228.reuse, R52, R40 ;  /* 0x00000034e424723c */ /* 0x050fe20000001828 */
[----:B------:R-:W-:Y:S07]  /*3220*/  LDSM.16.M88.4 R40, [R250+0x6000] ;  /* 0x00600000fa28783b */ /* 0x000fee0000000200 */
[----:B------:R-:W-:Y:S01]  /*3230*/  HMMA.16816.F32 R52, R228, R54, R32 ;  /* 0x00000036e434723c */ /* 0x000fe20000001820 */
[----:B---3--:R-:W3:Y:S07]  /*3240*/  LDSM.16.M88.4 R32, [R3] ;  /* 0x000000000320783b */ /* 0x008eee0000000200 */
[----:B-1----:R-:W-:Y:S08]  /*3250*/  HMMA.16816.F32 R8, R232, R16, R8 ;  /* 0x00000010e808723c */ /* 0x002ff00000001808 */
[C---:B------:R-:W-:Y:S01]  /*3260*/  HMMA.16816.F32 R24, R224.reuse, R56, R64 ;  /* 0x00000038e018723c */ /* 0x040fe20000001840 */
[----:B------:R-:W-:Y:S07]  /*3270*/  LDSM.16.M88.4 R64, [R249+0x7800] ;  /* 0x00780000f940783b */ /* 0x000fee0000000200 */
[----:B------:R-:W-:Y:S08]  /*3280*/  HMMA.16816.F32 R80, R224, R58, R60 ;  /* 0x0000003ae050723c */ /* 0x000ff0000000183c */
[C---:B-----5:R-:W-:Y:S01]  /*3290*/  HMMA.16816.F32 R60, R228.reuse, R68, R28 ;  /* 0x00000044e43c723c */ /* 0x060fe2000000181c */
[----:B------:R-:W1:Y:S07]  /*32a0*/  LDSM.16.M88.4 R28, [R5+0x6000] ;  /* 0x00600000051c783b */ /* 0x000e6e0000000200 */
[----:B------:R-:W-:Y:S08]  /*32b0*/  HMMA.16816.F32 R56, R228, R70, R12 ;  /* 0x00000046e438723c */ /* 0x000ff0000000180c */
[----:B------:R-:W-:Y:S08]  /*32c0*/  HMMA.16816.F32 R12, R232, R18, R20 ;  /* 0x00000012e80c723c */ /* 0x000ff00000001814 */
[----:B---3--:R-:W-:Y:S08]  /*32d0*/  HMMA.16816.F32 R8, R236, R32, R8 ;  /* 0x00000020ec08723c */ /* 0x008ff00000001808 */
[----:B------:R-:W-:Y:S01]  /*32e0*/  HMMA.16816.F32 R16, R232, R44, R36 ;  /* 0x0000002ce810723c */ /* 0x000fe20000001824 */
[----:B------:R-:W3:Y:S07]  /*32f0*/  LDSM.16.M88.4 R36, [R249+0x7000] ;  /* 0x00700000f924783b */ /* 0x000eee0000000200 */
[----:B------:R-:W-:Y:S08]  /*3300*/  HMMA.16816.F32 R12, R236, R34, R12 ;  /* 0x00000022ec0c723c */ /* 0x000ff0000000180c */
[----:B-1----:R-:W-:Y:S08]  /*3310*/  HMMA.16816.F32 R8, R240, R28, R8 ;  /* 0x0000001cf008723c */ /* 0x002ff00000001808 */
[----:B------:R-:W-:Y:S08]  /*3320*/  HMMA.16816.F32 R76, R228, R72, R24 ;  /* 0x00000048e44c723c */ /* 0x000ff00000001818 */
[----:B------:R-:W-:Y:S01]  /*3330*/  HMMA.16816.F32 R24, R232, R46, R52 ;  /* 0x0000002ee818723c */ /* 0x000fe20000001834 */
[----:B------:R-:W1:Y:S04]  /*3340*/  LDSM.16.M88.4 R52, [R2] ;  /* 0x000000000234783b */ /* 0x000e680000000200 */
[----:B------:R-:W4:Y:S03]  /*3350*/  LDSM.16.M88.4 R44, [R5+0x6800] ;  /* 0x00680000052c783b */ /* 0x000f260000000200 */
[----:B------:R-:W-:Y:S08]  /*3360*/  HMMA.16816.F32 R12, R240, R30, R12 ;  /* 0x0000001ef00c723c */ /* 0x000ff0000000180c */
[----:B------:R-:W-:Y:S08]  /*3370*/  HMMA.16816.F32 R32, R244, R40, R8 ;  /* 0x00000028f420723c */ /* 0x000ff00000001808 */
[----:B------:R-:W-:Y:S08]  /*3380*/  HMMA.16816.F32 R20, R236, R48, R16 ;  /* 0x00000030ec14723c */ /* 0x000ff00000001810 */
[----:B---3--:R-:W-:Y:S08]  /*3390*/  HMMA.16816.F32 R8, R232, R36, R60 ;  /* 0x00000024e808723c */ /* 0x008ff0000000183c */
[----:B------:R-:W-:Y:S08]  /*33a0*/  HMMA.16816.F32 R16, R236, R50, R24 ;  /* 0x00000032ec10723c */ /* 0x000ff00000001818 */
[----:B------:R-:W-:Y:S01]  /*33b0*/  HMMA.16816.F32 R28, R244, R42, R12 ;  /* 0x0000002af41c723c */ /* 0x000fe2000000180c */
[----:B------:R-:W3:Y:S07]  /*33c0*/  LDSM.16.M88.4 R40, [R5+0x7000] ;  /* 0x007000000528783b */ /* 0x000eee0000000200 */
[----:B------:R-:W-:Y:S01]  /*33d0*/  HMMA.16816.F32 R36, R232, R38, R56 ;  /* 0x00000026e824723c */ /* 0x000fe20000001838 */
[----:B------:R-:W5:Y:S07]  /*33e0*/  LDSM.16.M88.4 R56, [R250+0x6800] ;  /* 0x00680000fa38783b */ /* 0x000f6e0000000200 */
[----:B-1----:R-:W-:Y:S08]  /*33f0*/  HMMA.16816.F32 R12, R236, R52, R8 ;  /* 0x00000034ec0c723c */ /* 0x002ff00000001808 */
[----:B----4-:R-:W-:Y:S08]  /*3400*/  HMMA.16816.F32 R8, R240, R46, R16 ;  /* 0x0000002ef008723c */ /* 0x010ff00000001810 */
[----:B------:R-:W-:Y:S08]  /*3410*/  HMMA.16816.F32 R68, R228, R74, R80 ;  /* 0x0000004ae444723c */ /* 0x000ff00000001850 */
[----:B------:R-:W-:Y:S01]  /*3420*/  HMMA.16816.F32 R20, R240, R44, R20 ;  /* 0x0000002cf014723c */ /* 0x000fe20000001814 */
[----:B------:R-:W-:Y:S01]  /*3430*/  FMUL.FTZ R32, R32, c[0x0][0x320] ;  /* 0x0000c80020207a20 */ /* 0x000fe20000410000 */
[----:B------:R-:W-:Y:S01]  /*3440*/  LDSM.16.M88.4 R44, [R250+0x7000] ;  /* 0x00700000fa2c783b */ /* 0x000fe20000000200 */
[----:B------:R-:W-:-:S02]  /*3450*/  FMUL.FTZ R33, R33, c[0x0][0x320] ;  /* 0x0000c80021217a20 */ /* 0x000fc40000410000 */
[----:B------:R-:W-:-:S03]  /*3460*/  FMUL.FTZ R34, R34, c[0x0][0x320] ;  /* 0x0000c80022227a20 */ /* 0x000fc60000410000 */
[----:B------:R-:W-:Y:S01]  /*3470*/  HMMA.16816.F32 R60, R232, R64, R76 ;  /* 0x00000040e83c723c */ /* 0x000fe2000000184c */
[----:B------:R-:W-:Y:S01]  /*3480*/  FMUL.FTZ R35, R35, c[0x0][0x320] ;  /* 0x0000c80023237a20 */ /* 0x000fe20000410000 */
[----:B------:R-:W1:Y:S06]  /*3490*/  MUFU.TANH R72, R32 ;  /* 0x0000002000487308 */ /* 0x000e6c0000002400 */
[----:B---3--:R-:W-:Y:S02]  /*34a0*/  HMMA.16816.F32 R16, R240, R40, R12 ;  /* 0x00000028f010723c */ /* 0x008fe4000000180c */
[----:B------:R-:W3:Y:S06]  /*34b0*/  MUFU.TANH R64, R33 ;  /* 0x0000002100407308 */ /* 0x000eec0000002400 */
[----:B-----5:R-:W-:Y:S01]  /*34c0*/  HMMA.16816.F32 R12, R244, R58, R8 ;  /* 0x0000003af40c723c */ /* 0x020fe20000001808 */
[----:B--2---:R-:W2:Y:S07]  /*34d0*/  LDSM.16.M88.4 R48, [R0] ;  /* 0x000000000030783b */ /* 0x004eae0000000200 */
[----:B------:R-:W-:Y:S01]  /*34e0*/  HMMA.16816.F32 R8, R232, R66, R68 ;  /* 0x00000042e808723c */ /* 0x000fe20000001844 */
[----:B------:R-:W4:Y:S08]  /*34f0*/  MUFU.TANH R73, R34 ;  /* 0x0000002200497308 */ /* 0x000f300000002400 */
[----:B------:R5:W1:Y:S01]  /*3500*/  MUFU.TANH R65, R35 ;  /* 0x0000002300417308 */ /* 0x000a620000002400 */
[----:B------:R-:W-:Y:S08]  /*3510*/  HMMA.16816.F32 R24, R244, R56, R20 ;  /* 0x00000038f418723c */ /* 0x000ff00000001814 */
[----:B-----5:R-:W-:Y:S01]  /*3520*/  HMMA.16816.F32 R32, R236, R54, R36 ;  /* 0x00000036ec20723c */ /* 0x020fe20000001824 */
[----:B------:R-:W5:Y:S01]  /*3530*/  LDSM.16.M88.4 R36, [R5+0x7800] ;  /* 0x007800000524783b */ /* 0x000f620000000200 */
[----:B------:R-:W-:-:S02]  /*3540*/  FMUL.FTZ R28, R28, c[0x0][0x320] ;  /* 0x0000c8001c1c7a20 */ /* 0x000fc40000410000 */
[----:B------:R-:W-:Y:S02]  /*3550*/  FMUL.FTZ R29, R29, c[0x0][0x320] ;  /* 0x0000c8001d1d7a20 */ /* 0x000fe40000410000 */
[----:B------:R-:W-:Y:S02]  /*3560*/  FMUL.FTZ R30, R30, c[0x0][0x320] ;  /* 0x0000c8001e1e7a20 */ /* 0x000fe40000410000 */
[----:B------:R-:W-:Y:S01]  /*3570*/  FMUL.FTZ R31, R31, c[0x0][0x320] ;  /* 0x0000c8001f1f7a20 */ /* 0x000fe20000410000 */
[C---:B--2---:R-:W-:Y:S01]  /*3580*/  HMMA.16816.F32 R20, R236.reuse, R48, R60 ;  /* 0x00000030ec14723c */ /* 0x044fe2000000183c */
[----:B------:R-:W2:Y:S07]  /*3590*/  MUFU.TANH R56, R28 ;  /* 0x0000001c00387308 */ /* 0x000eae0000002400 */
[----:B------:R-:W-:Y:S01]  /*35a0*/  HMMA.16816.F32 R8, R236, R50, R8 ;  /* 0x00000032ec08723c */ /* 0x000fe20000001808 */
[----:B------:R-:W1:Y:S08]  /*35b0*/  MUFU.TANH R54, R29 ;  /* 0x0000001d00367308 */ /* 0x000e700000002400 */
[----:B------:R-:W1:Y:S08]  /*35c0*/  MUFU.TANH R57, R30 ;  /* 0x0000001e00397308 */ /* 0x000e700000002400 */
[----:B------:R1:W1:Y:S01]  /*35d0*/  MUFU.TANH R55, R31 ;  /* 0x0000001f00377308 */ /* 0x0002620000002400 */
[----:B------:R-:W-:-:S02]  /*35e0*/  FMUL.FTZ R24, R24, c[0x0][0x320] ;  /* 0x0000c80018187a20 */ /* 0x000fc40000410000 */
[----:B------:R-:W-:Y:S02]  /*35f0*/  FMUL.FTZ R25, R25, c[0x0][0x320] ;  /* 0x0000c80019197a20 */ /* 0x000fe40000410000 */
[----:B------:R-:W-:Y:S01]  /*3600*/  FMUL.FTZ R26, R26, c[0x0][0x320] ;  /* 0x0000c8001a1a7a20 */ /* 0x000fe20000410000 */
[----:B-1----:R-:W-:Y:S01]  /*3610*/  HMMA.16816.F32 R28, R240, R42, R32 ;  /* 0x0000002af01c723c */ /* 0x002fe20000001820 */
[----:B------:R-:W1:Y:S01]  /*3620*/  LDSM.16.M88.4 R32, [R250+0x7800] ;  /* 0x00780000fa20783b */ /* 0x000e620000000200 */
[----:B------:R-:W-:Y:S01]  /*3630*/  FMUL.FTZ R27, R27, c[0x0][0x320] ;  /* 0x0000c8001b1b7a20 */ /* 0x000fe20000410000 */
[----:B------:R-:W1:Y:S01]  /*3640*/  MUFU.TANH R53, R24 ;  /* 0x0000001800357308 */ /* 0x000e620000002400 */
[----:B------:R-:W-:Y:S01]  /*3650*/  FMUL.FTZ R12, R12, c[0x0][0x320] ;  /* 0x0000c8000c0c7a20 */ /* 0x000fe20000410000 */
[----:B------:R-:W-:-:S06]  /*3660*/  DEPBAR.LE SB0, 0x0 ;  /* 0x000080000000791a */ /* 0x000fcc0000000000 */
[----:B------:R-:W1:Y:S01]  /*3670*/  MUFU.TANH R52, R25 ;  /* 0x0000001900347308 */ /* 0x000e620000002400 */
[----:B-----5:R-:W-:Y:S07]  /*3680*/  HMMA.16816.F32 R8, R240, R38, R8 ;  /* 0x00000026f008723c */ /* 0x020fee0000001808 */
[----:B------:R-:W1:Y:S08]  /*3690*/  MUFU.TANH R48, R26 ;  /* 0x0000001a00307308 */ /* 0x000e700000002400 */
[----:B------:R5:W1:Y:S02]  /*36a0*/  MUFU.TANH R43, R27 ;  /* 0x0000001b002b7308 */ /* 0x000a640000002400 */
[----:B-----5:R-:W-:Y:S08]  /*36b0*/  HMMA.16816.F32 R24, R244, R44, R16 ;  /* 0x0000002cf418723c */ /* 0x020ff00000001810 */
[----:B------:R-:W-:Y:S01]  /*36c0*/  HMMA.16816.F32 R16, R240, R36, R20 ;  /* 0x00000024f010723c */ /* 0x000fe20000001814 */
[----:B------:R-:W-:-:S02]  /*36d0*/  FMUL.FTZ R13, R13, c[0x0][0x320] ;  /* 0x0000c8000d0d7a20 */ /* 0x000fc40000410000 */
[----:B------:R-:W-:Y:S02]  /*36e0*/  FMUL.FTZ R14, R14, c[0x0][0x320] ;  /* 0x0000c8000e0e7a20 */ /* 0x000fe40000410000 */
[----:B------:R-:W-:Y:S01]  /*36f0*/  FMUL.FTZ R15, R15, c[0x0][0x320] ;  /* 0x0000c8000f0f7a20 */ /* 0x000fe20000410000 */
[----:B------:R-:W2:Y:S02]  /*3700*/  MUFU.TANH R40, R12 ;  /* 0x0000000c00287308 */ /* 0x000ea40000002400 */
[C---:B------:R-:W-:Y:S06]  /*3710*/  HMMA.16816.F32 R20, R244.reuse, R46, R28 ;  /* 0x0000002ef414723c */ /* 0x040fec000000181c */
[----:B------:R-:W2:Y:S02]  /*3720*/  MUFU.TANH R41, R13 ;  /* 0x0000000d00297308 */ /* 0x000ea40000002400 */
[C---:B-1----:R-:W-:Y:S06]  /*3730*/  HMMA.16816.F32 R8, R244.reuse, R34, R8 ;  /* 0x00000022f408723c */ /* 0x042fec0000001808 */
[----:B------:R-:W1:Y:S08]  /*3740*/  MUFU.TANH R42, R14 ;  /* 0x0000000e002a7308 */ /* 0x000e700000002400 */
[----:B------:R5:W1:Y:S02]  /*3750*/  MUFU.TANH R36, R15 ;  /* 0x0000000f00247308 */ /* 0x000a640000002400 */
[----:B-----5:R-:W-:Y:S01]  /*3760*/  HMMA.16816.F32 R12, R244, R32, R16 ;  /* 0x00000020f40c723c */ /* 0x020fe20000001810 */
[----:B------:R-:W-:-:S02]  /*3770*/  FMUL.FTZ R24, R24, c[0x0][0x320] ;  /* 0x0000c80018187a20 */ /* 0x000fc40000410000 */
[----:B------:R-:W-:-:S05]  /*3780*/  FMUL.FTZ R20, R20, c[0x0][0x320] ;  /* 0x0000c80014147a20 */ /* 0x000fca0000410000 */
[----:B------:R-:W-:Y:S01]  /*3790*/  FMUL.FTZ R8, R8, c[0x0][0x320] ;  /* 0x0000c80008087a20 */ /* 0x000fe20000410000 */
[----:B------:R-:W1:Y:S01]  /*37a0*/  MUFU.TANH R28, R24 ;  /* 0x00000018001c7308 */ /* 0x000e620000002400 */
[----:B------:R-:W-:Y:S02]  /*37b0*/  IMAD.MOV.U32 R134, RZ, RZ, R132 ;  /* 0x000000ffff867224 */ /* 0x000fe400078e0084 */
[----:B------:R-:W-:Y:S02]  /*37c0*/  FMUL.FTZ R27, R27, c[0x0][0x320] ;  /* 0x0000c8001b1b7a20 */ /* 0x000fe40000410000 */
[----:B------:R-:W-:Y:S02]  /*37d0*/  FMUL.FTZ R25, R25, c[0x0][0x320] ;  /* 0x0000c80019197a20 */ /* 0x000fe40000410000 */
[----:B------:R-:W-:Y:S01]  /*37e0*/  FMUL.FTZ R26, R26, c[0x0][0x320] ;  /* 0x0000c8001a1a7a20 */ /* 0x000fe20000410000 */
[----:B------:R5:W1:Y:S01]  /*37f0*/  MUFU.TANH R24, R20 ;  /* 0x0000001400187308 */ /* 0x000a620000002400 */
[----:B------:R-:W-:-:S02]  /*3800*/  FMUL.FTZ R22, R22, c[0x0][0x320] ;  /* 0x0000c80016167a20 */ /* 0x000fc40000410000 */
[----:B------:R-:W-:-:S04]  /*3810*/  FMUL.FTZ R23, R23, c[0x0][0x320] ;  /* 0x0000c80017177a20 */ /* 0x000fc80000410000 */
[----:B------:R-:W-:-:S04]  /*3820*/  FMUL.FTZ R12, R12, c[0x0][0x320] ;  /* 0x0000c8000c0c7a20 */ /* 0x000fc80000410000 */
[----:B------:R-:W1:Y:S01]  /*3830*/  MUFU.TANH R19, R12 ;  /* 0x0000000c00137308 */ /* 0x000e620000002400 */
[----:B-----5:R-:W-:Y:S01]  /*3840*/  FMUL.FTZ R20, R21, c[0x0][0x320] ;  /* 0x0000c80015147a20 */ /* 0x020fe20000410000 */
[----:B------:R-:W-:Y:S01]  /*3850*/  ISETP.GT.AND P0, PT, R4, R134, PT ;  /* 0x000000860400720c */ /* 0x000fe20003f04270 */
[----:B------:R-:W-:-:S05]  /*3860*/  FMUL.FTZ R13, R13, c[0x0][0x320] ;  /* 0x0000c8000d0d7a20 */ /* 0x000fca0000410000 */
[----:B------:R5:W1:Y:S01]  /*3870*/  MUFU.TANH R12, R8 ;  /* 0x00000008000c7308 */ /* 0x000a620000002400 */
[----:B------:R-:W-:Y:S02]  /*3880*/  FMUL.FTZ R14, R14, c[0x0][0x320] ;  /* 0x0000c8000e0e7a20 */ /* 0x000fe40000410000 */
[----:B------:R-:W-:Y:S02]  /*3890*/  FMUL.FTZ R15, R15, c[0x0][0x320] ;  /* 0x0000c8000f0f7a20 */ /* 0x000fe40000410000 */
[----:B------:R-:W-:Y:S02]  /*38a0*/  FMUL.FTZ R10, R10, c[0x0][0x320] ;  /* 0x0000c8000a0a7a20 */ /* 0x000fe40000410000 */
[----:B------:R-:W-:Y:S01]  /*38b0*/  FMUL.FTZ R11, R11, c[0x0][0x320] ;  /* 0x0000c8000b0b7a20 */ /* 0x000fe20000410000 */
[----:B------:R1:W1:Y:S01]  /*38c0*/  MUFU.TANH R30, R27 ;  /* 0x0000001b001e7308 */ /* 0x0002620000002400 */
[----:B-----5:R-:W-:-:S07]  /*38d0*/  FMUL.FTZ R8, R9, c[0x0][0x320] ;  /* 0x0000c80009087a20 */ /* 0x020fce0000410000 */
[----:B------:R1:W1:Y:S08]  /*38e0*/  MUFU.TANH R31, R26 ;  /* 0x0000001a001f7308 */ /* 0x0002700000002400 */
[----:B------:R1:W1:Y:S08]  /*38f0*/  MUFU.TANH R29, R22 ;  /* 0x00000016001d7308 */ /* 0x0002700000002400 */
[----:B------:R1:W1:Y:S08]  /*3900*/  MUFU.TANH R27, R23 ;  /* 0x00000017001b7308 */ /* 0x0002700000002400 */
[----:B------:R-:W1:Y:S08]  /*3910*/  MUFU.TANH R25, R25 ;  /* 0x0000001900197308 */ /* 0x000e700000002400 */
[----:B------:R-:W1:Y:S08]  /*3920*/  MUFU.TANH R20, R20 ;  /* 0x0000001400147308 */ /* 0x000e700000002400 */
[----:B------:R1:W1:Y:S08]  /*3930*/  MUFU.TANH R18, R13 ;  /* 0x0000000d00127308 */ /* 0x0002700000002400 */
[----:B------:R1:W1:Y:S08]  /*3940*/  MUFU.TANH R26, R14 ;  /* 0x0000000e001a7308 */ /* 0x0002700000002400 */
[----:B------:R1:W1:Y:S08]  /*3950*/  MUFU.TANH R23, R15 ;  /* 0x0000000f00177308 */ /* 0x0002700000002400 */
[----:B------:R-:W1:Y:S08]  /*3960*/  MUFU.TANH R8, R8 ;  /* 0x0000000800087308 */ /* 0x000e700000002400 */
[----:B------:R1:W1:Y:S08]  /*3970*/  MUFU.TANH R21, R10 ;  /* 0x0000000a00157308 */ /* 0x0002700000002400 */
[----:B------:R1:W1:Y:S01]  /*3980*/  MUFU.TANH R22, R11 ;  /* 0x0000000b00167308 */ /* 0x0002620000002400 */
[----:B------:R-:W-:Y:S01]  /*3990*/  BSSY B0, `(.L_x_832) ;  /* 0x000001c000007945 */ /* 0x000fe20003800000 */
[----:B------:R-:W-:Y:S06]  /*39a0*/  BAR.SYNC.DEFER_BLOCKING 0x0 ;  /* 0x0000000000007b1d */ /* 0x000fec0000010000 */
[----:B------:R-:W-:Y:S05]  /*39b0*/  @!P0 BRA `(.L_x_833) ;  /* 0x0000019000008947 */ /* 0x000fea0003800000 */
[----:B--234-:R-:W-:Y:S01]  /*39c0*/  IADD3 R0, R135, -0x2, RZ ;  /* 0xfffffffe87007810 */ /* 0x01cfe20007ffe0ff */
[----:B------:R-:W-:-:S03]  /*39d0*/  IMAD.MOV.U32 R5, RZ, RZ, c[0x0][0x1e0] ;  /* 0x00007800ff057624 */ /* 0x000fc600078e00ff */
[----:B------:R-:W-:Y:S01]  /*39e0*/  SHF.R.S32.HI R2, RZ, 0x1f, R0 ;  /* 0x0000001fff027819 */ /* 0x000fe20000011400 */
[----:B------:R-:W-:-:S04]  /*39f0*/  IMAD.WIDE.U32 R6, R0, c[0x0][0x1e0], RZ ;  /* 0x0000780000067a25 */ /* 0x000fc800078e00ff */
[----:B------:R-:W-:-:S04]  /*3a00*/  IMAD R2, R2, c[0x0][0x1e0], RZ ;  /* 0x0000780002027a24 */ /* 0x000fc800078e02ff */
[----:B------:R-:W-:Y:S01]  /*3a10*/  IMAD R2, R0, c[0x0][0x1e4], R2 ;  /* 0x0000790000027a24 */ /* 0x000fe200078e0202 */
[----:B------:R-:W-:-:S03]  /*3a20*/  LEA R0, P0, R6, R88, 0x6 ;  /* 0x0000005806007211 */ /* 0x000fc600078030ff */
[----:B------:R-:W-:Y:S01]  /*3a30*/  IMAD.IADD R3, R7, 0x1, R2 ;  /* 0x0000000107037824 */ /* 0x000fe200078e0202 */
[----:B------:R-:W-:Y:S01]  /*3a40*/  LEA R2, P6, R0, c[0x0][0x1c8], 0x1 ;  /* 0x0000720000027a11 */ /* 0x000fe200078c08ff */
[----:B------:R-:W-:-:S03]  /*3a50*/  IMAD.MOV.U32 R7, RZ, RZ, c[0x0][0x1e4] ;  /* 0x00007900ff077624 */ /* 0x000fc600078e00ff */
[----:B------:R-:W-:Y:S02]  /*3a60*/  LEA.HI.X R3, R6, R87, R3, 0x6, P0 ;  /* 0x0000005706037211 */ /* 0x000fe400000f3403 */
[----:B------:R-:W-:Y:S02]  /*3a70*/  LEA R6, P0, R5, R2, 0x6 ;  /* 0x0000000205067211 */ /* 0x000fe400078030ff */
[----:B------:R-:W-:-:S04]  /*3a80*/  LEA.HI.X R3, R0, c[0x0][0x1cc], R3, 0x1, P6 ;  /* 0x0000730000037a11 */ /* 0x000fc800030f0c03 */
[----:B------:R-:W-:Y:S01]  /*3a90*/  LEA.HI.X R7, R5, R3, R7, 0x6, P0 ;  /* 0x0000000305077211 */ /* 0x000fe200000f3407 */
[----:B------:R-:W-:Y:S01]  /*3aa0*/  @!PT LDS RZ, [RZ] ;  /* 0x00000000fffff984 */ /* 0x000fe20000000800 */
[----:B------:R-:W-:Y:S01]  /*3ab0*/  @!PT LDS RZ, [RZ] ;  /* 0x00000000fffff984 */ /* 0x000fe20000000800 */
[----:B------:R-:W-:Y:S01]  /*3ac0*/  @!PT LDS RZ, [RZ] ;  /* 0x00000000fffff984 */ /* 0x000fe20000000800 */
[----:B------:R2:W-:Y:S04]  /*3ad0*/  LDGSTS.E.BYPASS.LTC128B.128 [R86+0x10100], [R2.64], !P5 ;  /* 0x1010000002567fae */ /* 0x0005e8000e901d46 */
[----:B------:R2:W-:Y:S04]  /*3ae0*/  LDGSTS.E.BYPASS.LTC128B.128 [R86+0x12100], [R2.64+0x80], !P4 ;  /* 0x1210008002567fae */ /* 0x0005e8000e101d46 */
[----:B------:R2:W-:Y:S04]  /*3af0*/  LDGSTS.E.BYPASS.LTC128B.128 [R86+0x14100], [R2.64+0x100], !P3 ;  /* 0x1410010002567fae */ /* 0x0005e8000d901d46 */
[----:B------:R2:W-:Y:S04]  /*3b00*/  LDGSTS.E.BYPASS.LTC128B.128 [R86+0x16100], [R2.64+0x180], !P2 ;  /* 0x1610018002567fae */ /* 0x0005e8000d101d46 */
[----:B------:R2:W-:Y:S04]  /*3b10*/  LDGSTS.E.BYPASS.LTC128B.128 [R86+0x11100], [R6.64], !P5 ;  /* 0x1110000006567fae */ /* 0x0005e8000e901d46 */
[----:B------:R2:W-:Y:S04]  /*3b20*/  LDGSTS.E.BYPASS.LTC128B.128 [R86+0x13100], [R6.64+0x80], !P4 ;  /* 0x1310008006567fae */ /* 0x0005e8000e101d46 */
[----:B------:R2:W-:Y:S04]  /*3b30*/  LDGSTS.E.BYPASS.LTC128B.128 [R86+0x15100], [R6.64+0x100], !P3 ;  /* 0x1510010006567fae */ /* 0x0005e8000d901d46 */
[----:B------:R2:W-:Y:S02]  /*3b40*/  LDGSTS.E.BYPASS.LTC128B.128 [R86+0x17100], [R6.64+0x180], !P2 ;  /* 0x1710018006567fae */ /* 0x0005e4000d101d46 */
.L_x_833:
[----:B--234-:R-:W-:Y:S05]  /*3b50*/  BSYNC B0 ;  /* 0x0000000000007941 */ /* 0x01cfea0003800000 */
.L_x_832:
[----:B------:R-:W2:Y:S04]  /*3b60*/  LDL R0, [R1+0xf8] ;  /* 0x0000f80001007983 */ /* 0x000ea80000100800 */
[----:B------:R-:W3:Y:S01]  /*3b70*/  LDL R3, [R1+0x90] ;  /* 0x0000900001037983 */ /* 0x000ee20000100800 */
[----:B------:R-:W-:-:S03]  /*3b80*/  IMAD R4, R4, R85, 0x1 ;  /* 0x0000000104047424 */ /* 0x000fc600078e0255 */
[----:B------:R-:W-:Y:S04]  /*3b90*/  LDSM.16.MT88.4 R44, [R251] ;  /* 0x00000000fb2c783b */ /* 0x000fe80000004200 */
[----:B------:R-:W-:Y:S04]  /*3ba0*/  LDSM.16.MT88.4 R68, [R251+0x2000] ;  /* 0x00200000fb44783b */ /* 0x000fe80000004200 */
[----:B------:R-:W-:Y:S04]  /*3bb0*/  LDSM.16.MT88.4 R76, [R248+0x4000] ;  /* 0x00400000f84c783b */ /* 0x000fe80000004200 */
[----:B------:R-:W0:Y:S01]  /*3bc0*/  LDGDEPBAR ;  /* 0x00000000000079af */ /* 0x000e220000000000 */
[----:B--2---:R-:W-:-:S04]  /*3bd0*/  IMAD.IADD R0, R0, 0x1, R128 ;  /* 0x0000000100007824 */ /* 0x004fc800078e0280 */
[----:B------:R-:W-:Y:S01]  /*3be0*/  @P1 IMAD.HI.U32 R2, R0, c[0x0][0x2c8], RZ ;  /* 0x0000b20000021a27 */ /* 0x000fe200078e00ff */
[----:B------:R2:W-:Y:S04]  /*3bf0*/  STL [R1+0x88], R0 ;  /* 0x0000880001007387 */ /* 0x0005e80000100800 */
[----:B------:R-:W4:Y:S04]  /*3c00*/  LDL R49, [R1+0x48] ;  /* 0x0000480001317983 */ /* 0x000f280000100800 */
[----:B------:R-:W5:Y:S01]  /*3c10*/  LDL R127, [R1+0x4] ;  /* 0x00000400017f7983 */ /* 0x000f620000100800 */
[----:B--2---:R-:W-:-:S05]  /*3c20*/  @P1 SHF.R.U32.HI R0, RZ, c[0x0][0x2cc], R2 ;  /* 0x0000b300ff001a19 */ /* 0x004fca0000011602 */
[----:B------:R-:W2:Y:S04]  /*3c30*/  SHFL.IDX PT, R2, R0, RZ, 0x1c1f ;  /* 0x001c1fff00027589 */ /* 0x000ea800000e0000 */
[----:B------:R3:W1:Y:S02]  /*3c40*/  SHFL.IDX PT, R5, R0, 0x1, 0x1c1f ;  /* 0x003c1f0000057f89 */ /* 0x00066400000e0000 */
[----:B---3--:R-:W-:Y:S01]  /*3c50*/  IADD3 R0, -R3, c[0x0][0x1d0], R4 ;  /* 0x0000740003007a10 */ /* 0x008fe20007ffe104 */
[----:B------:R-:W-:-:S03]  /*3c60*/  IMAD.IADD R3, R84, 0x1, -R3 ;  /* 0x0000000154037824 */ /* 0x000fc600078e0a03 */
[----:B------:R-:W-:-:S05]  /*3c70*/  IADD3 R0, R0, -c[0x0][0x168], RZ ;  /* 0x80005a0000007a10 */ /* 0x000fca0007ffe0ff */
[----:B--2---:R-:W-:-:S05]  /*3c80*/  IMAD.IADD R2, R0, 0x1, R2 ;  /* 0x0000000100027824 */ /* 0x004fca00078e0202 */
[----:B------:R-:W-:-:S04]  /*3c90*/  IMNMX R2, R3, R2, PT ;  /* 0x0000000203027217 */ /* 0x000fc80003800200 */
[C---:B------:R-:W-:Y:S02]  /*3ca0*/  ISETP.GT.AND P6, PT, R2.reuse, RZ, PT ;  /* 0x000000ff0200720c */ /* 0x040fe40003fc4270 */
[----:B------:R-:W-:Y:S02]  /*3cb0*/  ISETP.GT.AND P0, PT, R2, 0x1, PT ;  /* 0x000000010200780c */ /* 0x000fe40003f04270 */
[----:B------:R-:W-:Y:S02]  /*3cc0*/  FSEL R16, R72, -INF , P6 ;  /* 0xff80000048107808 */ /* 0x000fe40003000000 */
[----:B------:R-:W-:Y:S02]  /*3cd0*/  ISETP.GT.AND P6, PT, R2, 0x8, PT ;  /* 0x000000080200780c */ /* 0x000fe40003fc4270 */
[----:B-1----:R-:W-:Y:S02]  /*3ce0*/  FSEL R15, R64, -INF , P0 ;  /* 0xff800000400f7808 */ /* 0x002fe40000000000 */
[----:B------:R-:W-:Y:S01]  /*3cf0*/  ISETP.GT.AND P0, PT, R2, 0x9, PT ;  /* 0x000000090200780c */ /* 0x000fe20003f04270 */
[----:B------:R-:W-:Y:S01]  /*3d00*/  IMAD.IADD R0, R0, 0x1, R5 ;  /* 0x0000000100007824 */ /* 0x000fe200078e0205 */
[----:B------:R-:W-:-:S02]  /*3d10*/  FSEL R5, R56, -INF , P6 ;  /* 0xff80000038057808 */ /* 0x000fc40003000000 */
[----:B------:R-:W-:Y:S02]  /*3d20*/  ISETP.GT.AND P6, PT, R2, 0x10, PT ;  /* 0x000000100200780c */ /* 0x000fe40003fc4270 */
[----:B------:R-:W-:Y:S02]  /*3d30*/  FSEL R4, R54, -INF , P0 ;  /* 0xff80000036047808 */ /* 0x000fe40000000000 */
[----:B------:R-:W-:Y:S02]  /*3d40*/  ISETP.GT.AND P0, PT, R2, 0x11, PT ;  /* 0x000000110200780c */ /* 0x000fe40003f04270 */
[----:B------:R-:W-:Y:S02]  /*3d50*/  FMNMX.FTZ R6, R16, R15, !PT ;  /* 0x0000000f10067209 */ /* 0x000fe40007810000 */
[----:B------:R-:W-:Y:S02]  /*3d60*/  IMNMX R0, R3, R0, PT ;  /* 0x0000000003007217 */ /* 0x000fe40003800200 */
[----:B------:R-:W-:-:S02]  /*3d70*/  FSEL R3, R53, -INF , P6 ;  /* 0xff80000035037808 */ /* 0x000fc40003000000 */
[----:B------:R-:W-:Y:S02]  /*3d80*/  ISETP.GT.AND P6, PT, R2, 0x18, PT ;  /* 0x000000180200780c */ /* 0x000fe40003fc4270 */
[----:B------:R-:W-:Y:S02]  /*3d90*/  FSEL R14, R52, -INF , P0 ;  /* 0xff800000340e7808 */ /* 0x000fe40000000000 */
[----:B------:R-:W-:Y:S02]  /*3da0*/  FMNMX.FTZ R6, R5, R6, !PT ;  /* 0x0000000605067209 */ /* 0x000fe40007810000 */
[----:B------:R-:W-:Y:S02]  /*3db0*/  ISETP.GT.AND P0, PT, R2, 0x19, PT ;  /* 0x000000190200780c */ /* 0x000fe40003f04270 */
[----:B------:R-:W-:Y:S02]  /*3dc0*/  FSEL R13, R40, -INF , P6 ;  /* 0xff800000280d7808 */ /* 0x000fe40003000000 */
[----:B------:R-:W-:-:S02]  /*3dd0*/  ISETP.GT.AND P6, PT, R2, 0x20, PT ;  /* 0x000000200200780c */ /* 0x000fc40003fc4270 */
[----:B------:R-:W-:Y:S02]  /*3de0*/  FMNMX.FTZ R6, R4, R6, !PT ;  /* 0x0000000604067209 */ /* 0x000fe40007810000 */
[----:B------:R-:W-:Y:S02]  /*3df0*/  FSEL R17, R41, -INF , P0 ;  /* 0xff80000029117808 */ /* 0x000fe40000000000 */
[----:B------:R-:W-:Y:S02]  /*3e00*/  ISETP.GT.AND P0, PT, R2, 0x21, PT ;  /* 0x000000210200780c */ /* 0x000fe40003f04270 */
[----:B------:R-:W-:Y:S02]  /*3e10*/  FSEL R108, R28, -INF , P6 ;  /* 0xff8000001c6c7808 */ /* 0x000fe40003000000 */
[----:B------:R-:W-:Y:S02]  /*3e20*/  FMNMX.FTZ R6, R3, R6, !PT ;  /* 0x0000000603067209 */ /* 0x000fe40007810000 */
[----:B------:R-:W-:-:S02]  /*3e30*/  ISETP.GT.AND P6, PT, R2, 0x28, PT ;  /* 0x000000280200780c */ /* 0x000fc40003fc4270 */
[----:B------:R-:W-:Y:S02]  /*3e40*/  FSEL R107, R25, -INF , P0 ;  /* 0xff800000196b7808 */ /* 0x000fe40000000000 */
[----:B------:R-:W-:Y:S02]  /*3e50*/  ISETP.GT.AND P0, PT, R2, 0x29, PT ;  /* 0x000000290200780c */ /* 0x000fe40003f04270 */
[----:B------:R-:W-:Y:S02]  /*3e60*/  FMNMX.FTZ R6, R14, R6, !PT ;  /* 0x000000060e067209 */ /* 0x000fe40007810000 */
[----:B------:R-:W-:Y:S02]  /*3e70*/  FSEL R105, R24, -INF , P6 ;  /* 0xff80000018697808 */ /* 0x000fe40003000000 */
[----:B------:R-:W-:Y:S02]  /*3e80*/  ISETP.GT.AND P6, PT, R2, 0x30, PT ;  /* 0x000000300200780c */ /* 0x000fe40003fc4270 */
[----:B------:R-:W-:-:S02]  /*3e90*/  FSEL R104, R20, -INF , P0 ;  /* 0xff80000014687808 */ /* 0x000fc40000000000 */
[C---:B------:R-:W-:Y:S02]  /*3ea0*/  ISETP.GT.AND P0, PT, R2.reuse, 0x31, PT ;  /* 0x000000310200780c */ /* 0x040fe40003f04270 */
[----:B------:R-:W-:Y:S02]  /*3eb0*/  FMNMX.FTZ R6, R13, R6, !PT ;  /* 0x000000060d067209 */ /* 0x000fe40007810000 */
[----:B------:R-:W-:Y:S02]  /*3ec0*/  FSEL R102, R19, -INF , P6 ;  /* 0xff80000013667808 */ /* 0x000fe40003000000 */
[----:B------:R-:W-:Y:S02]  /*3ed0*/  ISETP.GT.AND P6, PT, R2, 0x38, PT ;  /* 0x000000380200780c */ /* 0x000fe40003fc4270 */
[----:B------:R-:W-:Y:S02]  /*3ee0*/  FSEL R98, R18, -INF , P0 ;  /* 0xff80000012627808 */ /* 0x000fe40000000000 */
[----:B------:R-:W-:-:S02]  /*3ef0*/  FMNMX.FTZ R6, R17, R6, !PT ;  /* 0x0000000611067209 */ /* 0x000fc40007810000 */
[----:B------:R-:W-:Y:S02]  /*3f00*/  ISETP.GT.AND P0, PT, R2, 0x39, PT ;  /* 0x000000390200780c */ /* 0x000fe40003f04270 */
[----:B------:R-:W-:Y:S02]  /*3f10*/  FSEL R97, R12, -INF , P6 ;  /* 0xff8000000c617808 */ /* 0x000fe40003000000 */
[----:B------:R-:W-:Y:S02]  /*3f20*/  FMNMX.FTZ R2, R108, R6, !PT ;  /* 0x000000066c027209 */ /* 0x000fe40007810000 */
[----:B------:R-:W-:Y:S02]  /*3f30*/  ISETP.GT.AND P6, PT, R0, RZ, PT ;  /* 0x000000ff0000720c */ /* 0x000fe40003fc4270 */
[----:B------:R-:W-:Y:S02]  /*3f40*/  FSEL R96, R8, -INF , P0 ;  /* 0xff80000008607808 */ /* 0x000fe40000000000 */
[----:B------:R-:W-:-:S02]  /*3f50*/  ISETP.GT.AND P0, PT, R0, 0x1, PT ;  /* 0x000000010000780c */ /* 0x000fc40003f04270 */
[----:B------:R-:W-:Y:S02]  /*3f60*/  FMNMX.FTZ R2, R107, R2, !PT ;  /* 0x000000026b027209 */ /* 0x000fe40007810000 */
[----:B------:R-:W-:Y:S02]  /*3f70*/  FSEL R12, R73, -INF , P6 ;  /* 0xff800000490c7808 */ /* 0x000fe40003000000 */
[C---:B------:R-:W-:Y:S01]  /*3f80*/  ISETP.GT.AND P6, PT, R0.reuse, 0x8, PT ;  /* 0x000000080000780c */ /* 0x040fe20003fc4270 */
[----:B------:R-:W-:Y:S01]  /*3f90*/  LDSM.16.MT88.4 R72, [R251+0x2800] ;  /* 0x00280000fb48783b */ /* 0x000fe20000004200 */
[----:B------:R-:W-:Y:S02]  /*3fa0*/  FSEL R11, R65, -INF , P0 ;  /* 0xff800000410b7808 */ /* 0x000fe40000000000 */
[----:B------:R-:W-:Y:S01]  /*3fb0*/  FMNMX.FTZ R2, R105, R2, !PT ;  /* 0x0000000269027209 */ /* 0x000fe20007810000 */
[----:B------:R-:W-:Y:S01]  /*3fc0*/  LDSM.16.MT88.4 R64, [R252+0x2000] ;  /* 0x00200000fc40783b */ /* 0x000fe20000004200 */
[----:B------:R-:W-:-:S02]  /*3fd0*/  ISETP.GT.AND P0, PT, R0, 0x9, PT ;  /* 0x000000090000780c */ /* 0x000fc40003f04270 */
[----:B------:R-:W-:Y:S02]  /*3fe0*/  FSEL R10, R57, -INF , P6 ;  /* 0xff800000390a7808 */ /* 0x000fe40003000000 */
[----:B------:R-:W-:Y:S01]  /*3ff0*/  FMNMX.FTZ R6, R12, R11, !PT ;  /* 0x0000000b0c067209 */ /* 0x000fe20007810000 */
[----:B------:R-:W-:Y:S01]  /*4000*/  LDSM.16.MT88.4 R56, [R251+0x800] ;  /* 0x00080000fb38783b */ /* 0x000fe20000004200 */
[----:B------:R-:W-:Y:S02]  /*4010*/  FMNMX.FTZ R2, R104, R2, !PT ;  /* 0x0000000268027209 */ /* 0x000fe40007810000 */
[----:B------:R-:W-:Y:S02]  /*4020*/  ISETP.GT.AND P6, PT, R0, 0x10, PT ;  /* 0x000000100000780c */ /* 0x000fe40003fc4270 */
[----:B------:R-:W-:Y:S02]  /*4030*/  FSEL R9, R55, -INF , P0 ;  /* 0xff80000037097808 */ /* 0x000fe40000000000 */
[----:B------:R-:W-:-:S02]  /*4040*/  FMNMX.FTZ R6, R10, R6, !PT ;  /* 0x000000060a067209 */ /* 0x000fc40007810000 */
[----:B------:R-:W-:Y:S02]  /*4050*/  FMNMX.FTZ R2, R102, R2, !PT ;  /* 0x0000000266027209 */ /* 0x000fe40007810000 */
[----:B------:R-:W-:Y:S02]  /*4060*/  ISETP.GT.AND P0, PT, R0, 0x11, PT ;  /* 0x000000110000780c */ /* 0x000fe40003f04270 */
[----:B------:R-:W-:Y:S02]  /*4070*/  FSEL R8, R48, -INF , P6 ;  /* 0xff80000030087808 */ /* 0x000fe40003000000 */
[----:B------:R-:W-:Y:S02]  /*4080*/  FMNMX.FTZ R6, R9, R6, !PT ;  /* 0x0000000609067209 */ /* 0x000fe40007810000 */
[----:B------:R-:W-:Y:S02]  /*4090*/  FMNMX.FTZ R2, R98, R2, !PT ;  /* 0x0000000262027209 */ /* 0x000fe40007810000 */
[----:B------:R-:W-:-:S02]  /*40a0*/  ISETP.GT.AND P6, PT, R0, 0x18, PT ;  /* 0x000000180000780c */ /* 0x000fc40003fc4270 */
[----:B------:R-:W-:Y:S02]  /*40b0*/  FSEL R7, R43, -INF , P0 ;  /* 0xff8000002b077808 */ /* 0x000fe40000000000 */
[----:B------:R-:W-:Y:S02]  /*40c0*/  FMNMX.FTZ R18, R8, R6, !PT ;  /* 0x0000000608127209 */ /* 0x000fe40007810000 */
[----:B------:R-:W-:Y:S02]  /*40d0*/  FMNMX.FTZ R2, R97, R2, !PT ;  /* 0x0000000261027209 */ /* 0x000fe40007810000 */
[----:B------:R-:W-:Y:S02]  /*40e0*/  ISETP.GT.AND P0, PT, R0, 0x19, PT ;  /* 0x000000190000780c */ /* 0x000fe40003f04270 */
[----:B------:R-:W-:Y:S02]  /*40f0*/  FSEL R6, R42, -INF , P6 ;  /* 0xff8000002a067808 */ /* 0x000fe40003000000 */
[----:B------:R-:W-:Y:S01]  /*4100*/  FMNMX.FTZ R19, R7, R18, !PT ;  /* 0x0000001207137209 */ /* 0x000fe20007810000 */
[----:B------:R-:W-:Y:S01]  /*4110*/  LDSM.16.MT88.4 R40, [R252+0x800] ;  /* 0x00080000fc28783b */ /* 0x000fe20000004200 */
[----:B------:R-:W-:-:S02]  /*4120*/  FMNMX.FTZ R133, R96, R2, !PT ;  /* 0x0000000260857209 */ /* 0x000fc40007810000 */
[----:B------:R-:W-:Y:S02]  /*4130*/  ISETP.GT.AND P6, PT, R0, 0x20, PT ;  /* 0x000000200000780c */ /* 0x000fe40003fc4270 */
[----:B------:R-:W-:Y:S02]  /*4140*/  FSEL R18, R36, -INF , P0 ;  /* 0xff80000024127808 */ /* 0x000fe40000000000 */
[----:B------:R-:W-:Y:S01]  /*4150*/  FMNMX.FTZ R2, R6, R19, !PT ;  /* 0x0000001306027209 */ /* 0x000fe20007810000 */
[----:B------:R-:W-:Y:S01]  /*4160*/  LDSM.16.MT88.4 R36, [R248+0x800] ;  /* 0x00080000f824783b */ /* 0x000fe20000004200 */
        /* <DEDUP_REMOVED lines=8> */
[----:B------:R-:W-:Y:S01]  /*41f0*/  FMNMX.FTZ R2, R106, R2, !PT ;  /* 0x000000026a027209 */ /* 0x000fe20007810000 */
[----:B------:R-:W1:Y:S01]  /*4200*/  SHFL.BFLY PT, R19, R133, 0x2, 0x1f ;  /* 0x0c401f0085137f89 */ /* 0x000e6200000e0000 */
[----:B------:R-:W-:-:S02]  /*4210*/  ISETP.GT.AND P6, PT, R0, 0x30, PT ;  /* 0x000000300000780c */ /* 0x000fc40003fc4270 */
[----:B------:R-:W-:Y:S01]  /*4220*/  FSEL R111, R27, -INF , P0 ;  /* 0xff8000001b6f7808 */ /* 0x000fe20000000000 */
[----:B------:R-:W-:Y:S01]  /*4230*/  LDSM.16.MT88.4 R28, [R252] ;  /* 0x00000000fc1c783b */ /* 0x000fe20000004200 */
[----:B------:R-:W-:Y:S02]  /*4240*/  FMNMX.FTZ R2, R103, R2, !PT ;  /* 0x0000000267027209 */ /* 0x000fe40007810000 */
[----:B------:R-:W-:Y:S02]  /*4250*/  ISETP.GT.AND P0, PT, R0, 0x31, PT ;  /* 0x000000310000780c */ /* 0x000fe40003f04270 */
[----:B------:R-:W-:Y:S02]  /*4260*/  FSEL R110, R26, -INF , P6 ;  /* 0xff8000001a6e7808 */ /* 0x000fe40003000000 */
[----:B------:R-:W-:Y:S02]  /*4270*/  FMNMX.FTZ R2, R111, R2, !PT ;  /* 0x000000026f027209 */ /* 0x000fe40007810000 */
[----:B------:R-:W-:-:S02]  /*4280*/  ISETP.GT.AND P6, PT, R0, 0x38, PT ;  /* 0x000000380000780c */ /* 0x000fc40003fc4270 */
[----:B------:R-:W-:Y:S02]  /*4290*/  FSEL R109, R23, -INF , P0 ;  /* 0xff800000176d7808 */ /* 0x000fe40000000000 */
[----:B------:R-:W-:Y:S02]  /*42a0*/  FMNMX.FTZ R2, R110, R2, !PT ;  /* 0x000000026e027209 */ /* 0x000fe40007810000 */
[----:B------:R-:W-:Y:S02]  /*42b0*/  ISETP.GT.AND P0, PT, R0, 0x39, PT ;  /* 0x000000390000780c */ /* 0x000fe40003f04270 */
[----:B------:R-:W-:Y:S02]  /*42c0*/  FSEL R100, R21, -INF , P6 ;  /* 0xff80000015647808 */ /* 0x000fe40003000000 */
[----:B------:R-:W-:Y:S02]  /*42d0*/  FMNMX.FTZ R132, R109, R2, !PT ;  /* 0x000000026d847209 */ /* 0x000fe40007810000 */
[----:B------:R-:W-:-:S02]  /*42e0*/  FSEL R99, R22, -INF , P0 ;  /* 0xff80000016637808 */ /* 0x000fc40000000000 */
[----:B------:R-:W-:Y:S01]  /*42f0*/  FMNMX.FTZ R132, R100, R132, !PT ;  /* 0x0000008464847209 */ /* 0x000fe20007810000 */
[----:B------:R-:W-:Y:S03]  /*4300*/  LDSM.16.MT88.4 R20, [R248] ;  /* 0x00000000f814783b */ /* 0x000fe60000004200 */
[----:B------:R-:W-:Y:S02]  /*4310*/  FMNMX.FTZ R132, R99, R132, !PT ;  /* 0x0000008463847209 */ /* 0x000fe40007810000 */
[----:B-1----:R-:W-:-:S03]  /*4320*/  FMNMX.FTZ R133, R133, R19, !PT ;  /* 0x0000001385857209 */ /* 0x002fc60007810000 */
[----:B------:R-:W1:Y:S04]  /*4330*/  SHFL.BFLY PT, R19, R132, 0x2, 0x1f ;  /* 0x0c401f0084137f89 */ /* 0x000e6800000e0000 */
[----:B------:R-:W2:Y:S01]  /*4340*/  SHFL.BFLY PT, R0, R133, 0x1, 0x1f ;  /* 0x0c201f0085007f89 */ /* 0x000ea200000e0000 */
[----:B-1----:R-:W-:Y:S02]  /*4350*/  FMNMX.FTZ R132, R132, R19, !PT ;  /* 0x0000001384847209 */ /* 0x002fe40007810000 */
[----:B--2---:R-:W-:-:S03]  /*4360*/  FMNMX.FTZ R133, R133, R0, !PT ;  /* 0x0000000085857209 */ /* 0x004fc60007810000 */
[----:B------:R-:W1:Y:S01]  /*4370*/  SHFL.BFLY PT, R0, R132, 0x1, 0x1f ;  /* 0x0c201f0084007f89 */ /* 0x000e6200000e0000 */
[C---:B------:R-:W-:Y:S01]  /*4380*/  FSETP.NEU.FTZ.AND P0, PT, R133.reuse, -INF , PT ;  /* 0xff8000008500780b */ /* 0x040fe20003f1d000 */
[----:B------:R-:W-:Y:S02]  /*4390*/  FMUL.FTZ R2, R133, c[0x0][0x2d0] ;  /* 0x0000b40085027a20 */ /* 0x000fe40000410000 */
[----:B----4-:R2:W3:Y:S03]  /*43a0*/  LDSM.16.MT88.4 R24, [R49] ;  /* 0x000000003118783b */ /* 0x0104e60000004200 */
[----:B------:R-:W-:Y:S01]  /*43b0*/  FSEL R2, R2, RZ, P0 ;  /* 0x000000ff02027208 */ /* 0x000fe20000000000 */
[----:B-----5:R-:W-:Y:S04]  /*43c0*/  LDSM.16.MT88.4 R60, [R127+0x800] ;  /* 0x000800007f3c783b */ /* 0x020fe80000004200 */
[----:B------:R-:W-:Y:S01]  /*43d0*/  FFMA.FTZ R3, R3, c[0x0][0x2d0], -R2 ;  /* 0x0000b40003037a23 */ /* 0x000fe20000010802 */
[----:B------:R-:W-:Y:S01]  /*43e0*/  LDSM.16.MT88.4 R52, [R127+0x2000] ;  /* 0x002000007f34783b */ /* 0x000fe20000004200 */
[----:B-1----:R-:W-:-:S04]  /*43f0*/  FMNMX.FTZ R132, R132, R0, !PT ;  /* 0x0000000084847209 */ /* 0x002fc80007810000 */
[C---:B------:R-:W-:Y:S01]  /*4400*/  FSETP.NEU.FTZ.AND P0, PT, R132.reuse, -INF , PT ;  /* 0xff8000008400780b */ /* 0x040fe20003f1d000 */
[----:B------:R-:W-:Y:S01]  /*4410*/  FMUL.FTZ R0, R132, c[0x0][0x2d0] ;  /* 0x0000b40084007a20 */ /* 0x000fe20000410000 */
[----:B------:R1:W-:Y:S04]  /*4420*/  MUFU.EX2 R90, R3 ;  /* 0x00000003005a7308 */ /* 0x0003e80000000800 */
[----:B------:R-:W-:Y:S01]  /*4430*/  FSEL R0, R0, RZ, P0 ;  /* 0x000000ff00007208 */ /* 0x000fe20000000000 */
[--C-:B------:R-:W-:Y:S02]  /*4440*/  FFMA.FTZ R16, R16, c[0x0][0x2d0], -R2.reuse ;  /* 0x0000b40010107a23 */ /* 0x100fe40000010802 */
[--C-:B------:R-:W-:Y:S02]  /*4450*/  FFMA.FTZ R15, R15, c[0x0][0x2d0], -R2.reuse ;  /* 0x0000b4000f0f7a23 */ /* 0x100fe40000010802 */
[----:B------:R-:W-:-:S02]  /*4460*/  FFMA.FTZ R5, R5, c[0x0][0x2d0], -R2 ;  /* 0x0000b40005057a23 */ /* 0x000fc40000010802 */
[----:B------:R-:W-:Y:S02]  /*4470*/  FFMA.FTZ R4, R4, c[0x0][0x2d0], -R2 ;  /* 0x0000b40004047a23 */ /* 0x000fe40000010802 */
[--C-:B-1----:R-:W-:Y:S02]  /*4480*/  FFMA.FTZ R3, R10, c[0x0][0x2d0], -R0.reuse ;  /* 0x0000b4000a037a23 */ /* 0x102fe40000010800 */
[--C-:B------:R-:W-:Y:S02]  /*4490*/  FFMA.FTZ R12, R12, c[0x0][0x2d0], -R0.reuse ;  /* 0x0000b4000c0c7a23 */ /* 0x100fe40000010800 */
[----:B------:R1:W-:Y:S01]  /*44a0*/  MUFU.EX2 R82, R3 ;  /* 0x0000000300527308 */ /* 0x0003e20000000800 */
[----:B------:R-:W-:-:S07]  /*44b0*/  FFMA.FTZ R11, R11, c[0x0][0x2d0], -R0 ;  /* 0x0000b4000b0b7a23 */ /* 0x000fce0000010800 */
[----:B------:R-:W-:Y:S01]  /*44c0*/  MUFU.EX2 R85, R16 ;  /* 0x0000001000557308 */ /* 0x000fe20000000800 */
[----:B-1----:R-:W-:-:S07]  /*44d0*/  FFMA.FTZ R3, R9, c[0x0][0x2d0], -R0 ;  /* 0x0000b40009037a23 */ /* 0x002fce0000010800 */
[----:B------:R-:W1:Y:S08]  /*44e0*/  MUFU.EX2 R83, R15 ;  /* 0x0000000f00537308 */ /* 0x000e700000000800 */
[----:B------:R-:W-:Y:S08]  /*44f0*/  MUFU.EX2 R87, R5 ;  /* 0x0000000500577308 */ /* 0x000ff00000000800 */
[----:B------:R-:W-:Y:S08]  /*4500*/  MUFU.EX2 R89, R4 ;  /* 0x0000000400597308 */ /* 0x000ff00000000800 */
[----:B------:R1:W-:Y:S08]  /*4510*/  MUFU.EX2 R81, R12 ;  /* 0x0000000c00517308 */ /* 0x0003f00000000800 */
[----:B------:R-:W-:Y:S08]  /*4520*/  MUFU.EX2 R80, R11 ;  /* 0x0000000b00507308 */ /* 0x000ff00000000800 */
[----:B------:R4:W5:Y:S01]  /*4530*/  MUFU.EX2 R84, R3 ;  /* 0x0000000300547308 */ /* 0x0009620000000800 */
[----:B------:R-:W-:-:S02]  /*4540*/  FFMA.FTZ R14, R14, c[0x0][0x2d0], -R2 ;  /* 0x0000b4000e0e7a23 */ /* 0x000fc40000010802 */
[----:B------:R-:W-:Y:S01]  /*4550*/  FFMA.FTZ R13, R13, c[0x0][0x2d0], -R2 ;  /* 0x0000b4000d0d7a23 */ /* 0x000fe20000010802 */
[----:B-1----:R-:W-:Y:S01]  /*4560*/  F2FP.PACK_AB R12, R83, R85 ;  /* 0x00000055530c723e */ /* 0x002fe200000000ff */
[----:B----4-:R-:W-:-:S04]  /*4570*/  FFMA.FTZ R3, R8, c[0x0][0x2d0], -R0 ;  /* 0x0000b40008037a23 */ /* 0x010fc80000010800 */
[----:B------:R1:W-:Y:S01]  /*4580*/  MUFU.EX2 R86, R3 ;  /* 0x0000000300567308 */ /* 0x0003e20000000800 */
[----:B-----5:R-:W-:Y:S01]  /*4590*/  F2FP.PACK_AB R15, R84, R82 ;  /* 0x00000052540f723e */ /* 0x020fe200000000ff */
[----:B------:R-:W-:-:S06]  /*45a0*/  FFMA.FTZ R17, R17, c[0x0][0x2d0], -R2 ;  /* 0x0000b40011117a23 */ /* 0x000fcc0000010802 */
[----:B------:R4:W5:Y:S01]  /*45b0*/  MUFU.EX2 R93, R14 ;  /* 0x0000000e005d7308 */ /* 0x0009620000000800 */
[----:B-1----:R-:W-:-:S07]  /*45c0*/  FFMA.FTZ R3, R7, c[0x0][0x2d0], -R0 ;  /* 0x0000b40007037a23 */ /* 0x002fce0000010800 */
[----:B------:R1:W-:Y:S08]  /*45d0*/  MUFU.EX2 R94, R13 ;  /* 0x0000000d005e7308 */ /* 0x0003f00000000800 */
[----:B------:R2:W2:Y:S01]  /*45e0*/  MUFU.EX2 R88, R3 ;  /* 0x0000000300587308 */ /* 0x0004a20000000800 */
[----:B----4-:R-:W-:Y:S02]  /*45f0*/  F2FP.PACK_AB R14, R89, R87 ;  /* 0x00000057590e723e */ /* 0x010fe400000000ff */
[----:B-1----:R-:W-:Y:S01]  /*4600*/  F2FP.PACK_AB R13, R80, R81 ;  /* 0x00000051500d723e */ /* 0x002fe200000000ff */
[----:B--2---:R-:W-:-:S04]  /*4610*/  FFMA.FTZ R3, R6, c[0x0][0x2d0], -R0 ;  /* 0x0000b40006037a23 */ /* 0x004fc80000010800 */
[----:B------:R1:W-:Y:S02]  /*4620*/  MUFU.EX2 R92, R3 ;  /* 0x00000003005c7308 */ /* 0x0003e40000000800 */
[C---:B------:R-:W-:Y:S06]  /*4630*/  HMMA.16816.F32 R4, R12.reuse, R20, RZ ;  /* 0x000000140c04723c */ /* 0x040fec00000018ff */
[----:B------:R-:W2:Y:S02]  /*4640*/  MUFU.EX2 R95, R17 ;  /* 0x00000011005f7308 */ /* 0x000ea40000000800 */
[----:B------:R-:W-:Y:S01]  /*4650*/  HMMA.16816.F32 R20, R12, R22, RZ ;  /* 0x000000160c14723c */ /* 0x000fe200000018ff */
[----:B-1----:R-:W-:-:S05]  /*4660*/  FFMA.FTZ R3, R18, c[0x0][0x2d0], -R0 ;  /* 0x0000b40012037a23 */ /* 0x002fca0000010800 */
[----:B------:R-:W1:Y:S01]  /*4670*/  MUFU.EX2 R91, R3 ;  /* 0x00000003005b7308 */ /* 0x000e620000000800 */
[----:B-----5:R-:W-:Y:S02]  /*4680*/  F2FP.PACK_AB R8, R93, R90 ;  /* 0x0000005a5d08723e */ /* 0x020fe400000000ff */
[----:B------:R-:W-:Y:S02]  /*4690*/  F2FP.PACK_AB R9, R88, R86 ;  /* 0x000000565809723e */ /* 0x000fe400000000ff */
[----:B--2---:R-:W-:Y:S02]  /*46a0*/  F2FP.PACK_AB R10, R95, R94 ;  /* 0x0000005e5f0a723e */ /* 0x004fe400000000ff */
[----:B-1----:R-:W-:-:S07]  /*46b0*/  F2FP.PACK_AB R11, R91, R92 ;  /* 0x0000005c5b0b723e */ /* 0x002fce00000000ff */
[C---:B------:R-:W-:Y:S08]  /*46c0*/  HMMA.16816.F32 R136, R8.reuse, R36, R4 ;  /* 0x000000240888723c */ /* 0x040ff00000001804 */
[----:B------:R-:W-:Y:S01]  /*46d0*/  HMMA.16816.F32 R4, R8, R38, R20 ;  /* 0x000000260804723c */ /* 0x000fe20000001814 */
[----:B------:R-:W1:Y:S07]  /*46e0*/  LDSM.16.MT88.4 R20, [R248+0x2000] ;  /* 0x00200000f814783b */ /* 0x000e6e0000004200 */
[C---:B------:R-:W-:Y:S11]  /*46f0*/  HMMA.16816.F32 R32, R12.reuse, R28, RZ ;  /* 0x0000001c0c20723c */ /* 0x040ff600000018ff */
[----:B------:R-:W-:Y:S05]  /*4700*/  @!UPT UIADD3 URZ, URZ, URZ, URZ ;  /* 0x0000003f3f3ff290 */ /* 0x000fea000fffe03f */
[----:B------:R-:W-:Y:S02]  /*4710*/  IMAD.MOV.U32 R119, RZ, RZ, R7 ;  /* 0x000000ffff777224 */ /* 0x000fe400078e0007 */
[----:B------:R-:W-:Y:S02]  /*4720*/  IMAD.MOV.U32 R118, RZ, RZ, R6 ;  /* 0x000000ffff767224 */ /* 0x000fe400078e0006 */
[----:B------:R-:W-:Y:S02]  /*4730*/  IMAD.MOV.U32 R117, RZ, RZ, R5 ;  /* 0x000000ffff757224 */ /* 0x000fe400078e0005 */
[----:B------:R-:W-:Y:S02]  /*4740*/  IMAD.MOV.U32 R129, RZ, RZ, R4 ;  /* 0x000000ffff817224 */ /* 0x000fe400078e0004 */
[C---:B------:R-:W-:Y:S08]  /*4750*/  HMMA.16816.F32 R4, R12.reuse, R44, RZ ;  /* 0x0000002c0c04723c */ /* 0x040ff000000018ff */
[----:B------:R-:W-:Y:S11]  /*4760*/  HMMA.16816.F32 R16, R12, R30, RZ ;  /* 0x0000001e0c10723c */ /* 0x000ff600000018ff */
[----:B------:R-:W-:Y:S05]  /*4770*/  @!UPT UIADD3 URZ, URZ, URZ, URZ ;  /* 0x0000003f3f3ff290 */ /* 0x000fea000fffe03f */
[C---:B------:R-:W-:Y:S08]  /*4780*/  HMMA.16816.F32 R28, R8.reuse, R56, R4 ;  /* 0x00000038081c723c */ /* 0x040ff00000001804 */
[C---:B------:R-:W-:Y:S08]  /*4790*/  HMMA.16816.F32 R144, R8.reuse, R40, R32 ;  /* 0x000000280890723c */ /* 0x040ff00000001820 */
[----:B------:R-:W-:Y:S01]  /*47a0*/  HMMA.16816.F32 R152, R8, R42, R16 ;  /* 0x0000002a0898723c */ /* 0x000fe20000001810 */
[----:B------:R-:W2:Y:S07]  /*47b0*/  LDSM.16.MT88.4 R40, [R252+0x2800] ;  /* 0x00280000fc28783b */ /* 0x000eae0000004200 */
[----:B------:R-:W-:Y:S01]  /*47c0*/  HMMA.16816.F32 R48, R12, R46, RZ ;  /* 0x0000002e0c30723c */ /* 0x000fe200000018ff */
[----:B------:R-:W4:Y:S01]  /*47d0*/  LDSM.16.MT88.4 R44, [R248+0x2800] ;  /* 0x00280000f82c783b */ /* 0x000f220000004200 */
[----:B------:R-:W-:Y:S01]  /*47e0*/  IMAD.MOV.U32 R115, RZ, RZ, R29 ;  /* 0x000000ffff737224 */ /* 0x000fe200078e001d */
[----:B------:R-:W-:Y:S01]  /*47f0*/  MOV R113, R31 ;  /* 0x0000001f00717202 */ /* 0x000fe20000000f00 */
[----:B------:R-:W-:-:S02]  /*4800*/  IMAD.MOV.U32 R114, RZ, RZ, R30 ;  /* 0x000000ffff727224 */ /* 0x000fc400078e001e */
[----:B------:R-:W-:Y:S02]  /*4810*/  IMAD.MOV.U32 R3, RZ, RZ, R28 ;  /* 0x000000ffff037224 */ /* 0x000fe400078e001c */
[C---:B---3--:R-:W-:Y:S08]  /*4820*/  HMMA.16816.F32 R36, R12.reuse, R24, RZ ;  /* 0x000000180c24723c */ /* 0x048ff000000018ff */
[C---:B------:R-:W-:Y:S08]  /*4830*/  HMMA.16816.F32 R32, R12.reuse, R26, RZ ;  /* 0x0000001a0c20723c */ /* 0x040ff000000018ff */
[C---:B-1----:R-:W-:Y:S08]  /*4840*/  HMMA.16816.F32 R28, R12.reuse, R20, RZ ;  /* 0x000000140c1c723c */ /* 0x042ff000000018ff */
[C---:B------:R-:W-:Y:S08]  /*4850*/  HMMA.16816.F32 R24, R12.reuse, R22, RZ ;  /* 0x000000160c18723c */ /* 0x040ff000000018ff */
[C---:B------:R-:W-:Y:S08]  /*4860*/  HMMA.16816.F32 R20, R12.reuse, R64, RZ ;  /* 0x000000400c14723c */ /* 0x040ff000000018ff */
[C---:B------:R-:W-:Y:S08]  /*4870*/  HMMA.16816.F32 R4, R12.reuse, R68, RZ ;  /* 0x000000440c04723c */ /* 0x040ff000000018ff */
[----:B------:R-:W-:Y:S08]  /*4880*/  HMMA.16816.F32 R16, R12, R66, RZ ;  /* 0x000000420c10723c */ /* 0x000ff000000018ff */
[C---:B--2---:R-:W-:Y:S08]  /*4890*/  HMMA.16816.F32 R20, R8.reuse, R40, R20 ;  /* 0x000000280814723c */ /* 0x044ff00000001814 */
[C---:B------:R-:W-:Y:S01]  /*48a0*/  HMMA.16816.F32 R160, R8.reuse, R58, R48 ;  /* 0x0000003a08a0723c */ /* 0x040fe20000001830 */
[----:B------:R-:W1:Y:S04]  /*48b0*/  LDSM.16.MT88.4 R48, [R127+0x2800] ;  /* 0x002800007f30783b */ /* 0x000e680000004200 */
[----:B------:R-:W-:Y:S03]  /*48c0*/  LDSM.16.MT88.4 R56, [R248+0x4800] ;  /* 0x00480000f838783b */ /* 0x000fe60000004200 */
[C---:B------:R-:W-:Y:S01]  /*48d0*/  HMMA.16816.F32 R140, R8.reuse, R60, R36 ;  /* 0x0000003c088c723c */ /* 0x040fe20000001824 */
[----:B------:R-:W2:Y:S07]  /*48e0*/  LDSM.16.MT88.4 R36, [R252+0x4000] ;  /* 0x00400000fc24783b */ /* 0x000eae0000004200 */
[C---:B----4-:R-:W-:Y:S08]  /*48f0*/  HMMA.16816.F32 R28, R8.reuse, R44, R28 ;  /* 0x0000002c081c723c */ /* 0x050ff0000000181c */
[----:B------:R-:W-:Y:S01]  /*4900*/  HMMA.16816.F32 R4, R8, R72, R4 ;  /* 0x000000480804723c */ /* 0x000fe20000001804 */
[----:B------:R-:W-:Y:S01]  /*4910*/  MOV R67, R21 ;  /* 0x0000001500437202 */ /* 0x000fe20000000f00 */
[----:B------:R-:W-:-:S02]  /*4920*/  IMAD.MOV.U32 R66, RZ, RZ, R22 ;  /* 0x000000ffff427224 */ /* 0x000fc400078e0016 */
[----:B------:R-:W-:Y:S02]  /*4930*/  IMAD.MOV.U32 R65, RZ, RZ, R23 ;  /* 0x000000ffff417224 */ /* 0x000fe400078e0017 */
[----:B------:R-:W-:Y:S02]  /*4940*/  IMAD.MOV.U32 R64, RZ, RZ, R20 ;  /* 0x000000ffff407224 */ /* 0x000fe400078e0014 */
[C---:B------:R-:W-:Y:S01]  /*4950*/  HMMA.16816.F32 R188, R8.reuse, R62, R32 ;  /* 0x0000003e08bc723c */ /* 0x040fe20000001820 */
[----:B------:R-:W-:Y:S07]  /*4960*/  LDSM.16.MT88.4 R32, [R251+0x4800] ;  /* 0x00480000fb20783b */ /* 0x000fee0000004200 */
[C---:B------:R-:W-:Y:S08]  /*4970*/  HMMA.16816.F32 R44, R8.reuse, R46, R24 ;  /* 0x0000002e082c723c */ /* 0x040ff00000001818 */
[----:B------:R-:W-:Y:S01]  /*4980*/  HMMA.16816.F32 R60, R8, R42, R16 ;  /* 0x0000002a083c723c */ /* 0x000fe20000001810 */
[----:B------:R-:W3:Y:S07]  /*4990*/  LDSM.16.MT88.4 R40, [R251+0x4000] ;  /* 0x00400000fb28783b */ /* 0x000eee0000004200 */
[C---:B------:R-:W-:Y:S08]  /*49a0*/  HMMA.16816.F32 R24, R12.reuse, R70, RZ ;  /* 0x000000460c18723c */ /* 0x040ff000000018ff */
[C---:B------:R-:W-:Y:S08]  /*49b0*/  HMMA.16816.F32 R20, R12.reuse, R52, RZ ;  /* 0x000000340c14723c */ /* 0x040ff000000018ff */
[----:B------:R-:W-:Y:S01]  /*49c0*/  HMMA.16816.F32 R16, R12, R54, RZ ;  /* 0x000000360c10723c */ /* 0x000fe200000018ff */
[----:B------:R-:W-:-:S02]  /*49d0*/  IMAD.MOV.U32 R124, RZ, RZ, R29 ;  /* 0x000000ffff7c7224 */ /* 0x000fc400078e001d */
[----:B------:R-:W-:Y:S02]  /*49e0*/  IMAD.MOV.U32 R123, RZ, RZ, R30 ;  /* 0x000000ffff7b7224 */ /* 0x000fe400078e001e */
[----:B------:R-:W-:Y:S02]  /*49f0*/  IMAD.MOV.U32 R122, RZ, RZ, R31 ;  /* 0x000000ffff7a7224 */ /* 0x000fe400078e001f */
[----:B------:R-:W-:Y:S02]  /*4a00*/  IMAD.MOV.U32 R121, RZ, RZ, R28 ;  /* 0x000000ffff797224 */ /* 0x000fe400078e001c */
[----:B------:R-:W4:Y:S01]  /*4a10*/  LDSM.16.MT88.4 R28, [R252+0x4800] ;  /* 0x00480000fc1c783b */ /* 0x000f220000004200 */
[----:B------:R-:W-:Y:S02]  /*4a20*/  IMAD.MOV.U32 R126, RZ, RZ, R5 ;  /* 0x000000ffff7e7224 */ /* 0x000fe400078e0005 */
[----:B------:R-:W-:Y:S02]  /*4a30*/  IMAD.MOV.U32 R125, RZ, RZ, R4 ;  /* 0x000000ffff7d7224 */ /* 0x000fe400078e0004 */
[----:B------:R-:W-:-:S02]  /*4a40*/  IMAD.MOV.U32 R131, RZ, RZ, R6 ;  /* 0x000000ffff837224 */ /* 0x000fc400078e0006 */
[----:B------:R-:W-:Y:S02]  /*4a50*/  IMAD.MOV.U32 R130, RZ, RZ, R7 ;  /* 0x000000ffff827224 */ /* 0x000fe400078e0007 */
[----:B------:R-:W-:Y:S07]  /*4a60*/  HMMA.16816.F32 R4, R12, R76, RZ ;  /* 0x0000004c0c04723c */ /* 0x000fee00000018ff */
[----:B------:R-:W-:Y:S01]  /*4a70*/  IMAD.MOV.U32 R76, RZ, RZ, R127 ;  /* 0x000000ffff4c7224 */ /* 0x000fe200078e007f */
[C---:B------:R-:W-:Y:S08]  /*4a80*/  HMMA.16816.F32 R68, R8.reuse, R74, R24 ;  /* 0x0000004a0844723c */ /* 0x040ff00000001818 */
[C---:B-1----:R-:W-:Y:S08]  /*4a90*/  HMMA.16816.F32 R72, R8.reuse, R48, R20 ;  /* 0x000000300848723c */ /* 0x042ff00000001814 */
[----:B------:R-:W-:Y:S08]  /*4aa0*/  HMMA.16816.F32 R164, R8, R50, R16 ;  /* 0x0000003208a4723c */ /* 0x000ff00000001810 */
[C---:B--2---:R-:W-:Y:S08]  /*4ab0*/  HMMA.16816.F32 R20, R12.reuse, R36, RZ ;  /* 0x000000240c14723c */ /* 0x044ff000000018ff */
[----:B------:R-:W-:Y:S01]  /*4ac0*/  HMMA.16816.F32 R16, R12, R38, RZ ;  /* 0x000000260c10723c */ /* 0x000fe200000018ff */
[----:B------:R-:W1:Y:S07]  /*4ad0*/  LDSM.16.MT88.4 R36, [R76+0x4000] ;  /* 0x004000004c24783b */ /* 0x000e6e0000004200 */
[----:B------:R-:W-:Y:S08]  /*4ae0*/  HMMA.16816.F32 R180, R8, R56, R4 ;  /* 0x0000003808b4723c */ /* 0x000ff00000001804 */
[----:B---3--:R-:W-:Y:S08]  /*4af0*/  HMMA.16816.F32 R4, R12, R40, RZ ;  /* 0x000000280c04723c */ /* 0x008ff000000018ff */
[----:B----4-:R-:W-:Y:S01]  /*4b00*/  HMMA.16816.F32 R156, R8, R28, R20 ;  /* 0x0000001c089c723c */ /* 0x010fe20000001814 */
[----:B------:R-:W2:Y:S07]  /*4b10*/  LDSM.16.MT88.4 R20, [R76+0x4800] ;  /* 0x004800004c14783b */ /* 0x000eae0000004200 */
[----:B------:R-:W-:Y:S08]  /*4b20*/  HMMA.16816.F32 R24, R12, R78, RZ ;  /* 0x0000004e0c18723c */ /* 0x000ff000000018ff */
[----:B------:R-:W-:Y:S08]  /*4b30*/  HMMA.16816.F32 R148, R8, R32, R4 ;  /* 0x000000200894723c */ /* 0x000ff00000001804 */
[----:B-1----:R-:W-:Y:S01]  /*4b40*/  HMMA.16816.F32 R4, R12, R36, RZ ;  /* 0x000000240c04723c */ /* 0x002fe200000018ff */
[----:B------:R-:W-:-:S02]  /*4b50*/  IMAD.MOV.U32 R120, RZ, RZ, R141 ;  /* 0x000000ffff787224 */ /* 0x000fc400078e008d */
[----:B------:R-:W-:Y:S02]  /*4b60*/  IMAD.MOV.U32 R116, RZ, RZ, R140 ;  /* 0x000000ffff747224 */ /* 0x000fe400078e008c */
[----:B------:R-:W-:Y:S02]  /*4b70*/  IMAD.MOV.U32 R112, RZ, RZ, R143 ;  /* 0x000000ffff707224 */ /* 0x000fe400078e008f */
[----:B------:R-:W-:Y:S02]  /*4b80*/  IMAD.MOV.U32 R168, RZ, RZ, R142 ;  /* 0x000000ffffa87224 */ /* 0x000fe400078e008e */
[----:B------:R-:W-:Y:S01]  /*4b90*/  HMMA.16816.F32 R140, R8, R58, R24 ;  /* 0x0000003a088c723c */ /* 0x000fe20000001818 */
[----:B------:R-:W-:Y:S01]  /*4ba0*/  IMAD.MOV.U32 R56, RZ, RZ, R121 ;  /* 0x000000ffff387224 */ /* 0x000fe200078e0079 */
[----:B------:R-:W1:Y:S01]  /*4bb0*/  LDSM.16.MT88.4 R24, [R248+0x6000] ;  /* 0x00600000f818783b */ /* 0x000e620000004200 */
[----:B------:R-:W-:-:S04]  /*4bc0*/  IMAD.MOV.U32 R50, RZ, RZ, R120 ;  /* 0x000000ffff327224 */ /* 0x000fc800078e0078 */
[----:B------:R-:W-:Y:S02]  /*4bd0*/  IMAD.MOV.U32 R58, RZ, RZ, R123 ;  /* 0x000000ffff3a7224 */ /* 0x000fe400078e007b */
[----:B------:R-:W-:-:S06]  /*4be0*/  IMAD.MOV.U32 R59, RZ, RZ, R122 ;  /* 0x000000ffff3b7224 */ /* 0x000fcc00078e007a */
[----:B--2---:R-:W-:Y:S08]  /*4bf0*/  HMMA.16816.F32 R120, R8, R20, R4 ;  /* 0x000000140878723c */ /* 0x004ff00000001804 */
[----:B------:R-:W-:Y:S01]  /*4c00*/  HMMA.16816.F32 R4, R12, R38, RZ ;  /* 0x000000260c04723c */ /* 0x000fe200000018ff */
[----:B------:R-:W-:Y:S01]  /*4c10*/  IMAD.MOV.U32 R54, RZ, RZ, R3 ;  /* 0x000000ffff367224 */ /* 0x000fe200078e0003 */
[----:B------:R-:W-:Y:S01]  /*4c20*/  MOV R48, R115 ;  /* 0x0000007300307202 */ /* 0x000fe20000000f00 */
[----:B------:R-:W-:-:S02]  /*4c30*/  FADD.FTZ R3, R85, R83 ;  /* 0x0000005355037221 */ /* 0x000fc40000010000 */
[----:B------:R-:W-:Y:S02]  /*4c40*/  IMAD.MOV.U32 R49, RZ, RZ, R114 ;  /* 0x000000ffff317224 */ /* 0x000fe400078e0072 */
[----:B------:R-:W-:Y:S02]  /*4c50*/  IMAD.MOV.U32 R77, RZ, RZ, R113 ;  /* 0x000000ffff4d7224 */ /* 0x000fe400078e0071 */
[----:B------:R-:W-:Y:S11]  /*4c60*/  IMAD.MOV.U32 R85, RZ, RZ, R112 ;  /* 0x000000ffff557224 */ /* 0x000ff600078e0070 */
[----:B------:R-:W-:Y:S04]  /*4c70*/  @!UPT UIADD3 URZ, URZ, URZ, URZ ;  /* 0x0000003f3f3ff290 */ /* 0x000fe8000fffe03f */
[----:B------:R-:W-:Y:S01]  /*4c80*/  HMMA.16816.F32 R112, R8, R22, R4 ;  /* 0x000000160870723c */ /* 0x000fe20000001804 */
[----:B------:R-:W2:Y:S07]  /*4c90*/  LDSM.16.MT88.4 R20, [R248+0x6800] ;  /* 0x00680000f814783b */ /* 0x000eae0000004200 */
[----:B-1----:R-:W-:Y:S01]  /*4ca0*/  HMMA.16816.F32 R4, R12, R24, RZ ;  /* 0x000000180c04723c */ /* 0x002fe200000018ff */
[----:B------:R-:W-:Y:S01]  /*4cb0*/  IMAD.MOV.U32 R79, RZ, RZ, R126 ;  /* 0x000000ffff4f7224 */ /* 0x000fe200078e007e */
[----:B------:R-:W-:Y:S01]  /*4cc0*/  MOV R78, R125 ;  /* 0x0000007d004e7202 */ /* 0x000fe20000000f00 */
[----:B------:R-:W-:-:S05]  /*4cd0*/  IMAD.MOV.U32 R57, RZ, RZ, R124 ;  /* 0x000000ffff397224 */ /* 0x000fca00078e007c */
[----:B------:R-:W-:Y:S08]  /*4ce0*/  HMMA.16816.F32 R124, R8, R30, R16 ;  /* 0x0000001e087c723c */ /* 0x000ff00000001810 */
[----:B------:R-:W-:Y:S01]  /*4cf0*/  HMMA.16816.F32 R16, R12, R42, RZ ;  /* 0x0000002a0c10723c */ /* 0x000fe200000018ff */
[----:B------:R-:W-:-:S07]  /*4d00*/  IMAD.MOV.U32 R52, RZ, RZ, R119 ;  /* 0x000000ffff347224 */ /* 0x000fce00078e0077 */
[----:B--2---:R-:W-:Y:S08]  /*4d10*/  HMMA.16816.F32 R184, R8, R20, R4 ;  /* 0x0000001408b8723c */ /* 0x004ff00000001804 */
[----:B------:R-:W-:Y:S01]  /*4d20*/  HMMA.16816.F32 R4, R12, R26, RZ ;  /* 0x0000001a0c04723c */ /* 0x000fe200000018ff */
[----:B------:R-:W-:Y:S02]  /*4d30*/  IMAD.MOV.U32 R53, RZ, RZ, R118 ;  /* 0x000000ffff357224 */ /* 0x000fe400078e0076 */
[----:B------:R-:W-:-:S02]  /*4d40*/  IMAD.MOV.U32 R55, RZ, RZ, R117 ;  /* 0x000000ffff377224 */ /* 0x000fc400078e0075 */
[----:B------:R-:W-:Y:S02]  /*4d50*/  IMAD.MOV.U32 R51, RZ, RZ, R116 ;  /* 0x000000ffff337224 */ /* 0x000fe400078e0074 */
[----:B------:R-:W-:Y:S01]  /*4d60*/  FADD.FTZ R3, R87, R3 ;  /* 0x0000000357037221 */ /* 0x000fe20000010000 */
[----:B------:R-:W-:Y:S07]  /*4d70*/  HMMA.16816.F32 R116, R8, R34, R16 ;  /* 0x000000220874723c */ /* 0x000fee0000001810 */
[----:B------:R-:W-:-:S02]  /*4d80*/  FADD.FTZ R17, R81, R80 ;  /* 0x0000005051117221 */ /* 0x000fc40000010000 */
[----:B------:R-:W-:Y:S02]  /*4d90*/  FADD.FTZ R16, R89, R3 ;  /* 0x0000000359107221 */ /* 0x000fe40000010000 */
[----:B------:R-:W-:Y:S02]  /*4da0*/  FADD.FTZ R17, R82, R17 ;  /* 0x0000001152117221 */ /* 0x000fe40000010000 */
[----:B------:R-:W-:Y:S02]  /*4db0*/  IMAD.MOV.U32 R87, RZ, RZ, R168 ;  /* 0x000000ffff577224 */ /* 0x000fe400078e00a8 */
[----:B------:R-:W-:Y:S01]  /*4dc0*/  FADD.FTZ R3, R84, R17 ;  /* 0x0000001154037221 */ /* 0x000fe20000010000 */
[----:B------:R-:W-:Y:S01]  /*4dd0*/  HMMA.16816.F32 R168, R8, R22, R4 ;  /* 0x0000001608a8723c */ /* 0x000fe20000001804 */
[----:B------:R-:W-:Y:S06]  /*4de0*/  LDSM.16.MT88.4 R20, [R252+0x6800] ;  /* 0x00680000fc14783b */ /* 0x000fec0000004200 */
[----:B------:R-:W-:-:S02]  /*4df0*/  FADD.FTZ R4, R90, R16 ;  /* 0x000000105a047221 */ /* 0x000fc40000010000 */
[----:B------:R-:W1:Y:S02]  /*4e00*/  LDSM.16.MT88.4 R16, [R252+0x6000] ;  /* 0x00600000fc10783b */ /* 0x000e640000004200 */
[----:B------:R-:W-:Y:S02]  /*4e10*/  FADD.FTZ R25, R93, R4 ;  /* 0x000000045d197221 */ /* 0x000fe40000010000 */
[----:B-1----:R-:W-:Y:S01]  /*4e20*/  HMMA.16816.F32 R4, R12, R16, RZ ;  /* 0x000000100c04723c */ /* 0x002fe200000018ff */
[----:B------:R-:W-:Y:S02]  /*4e30*/  FADD.FTZ R3, R86, R3 ;  /* 0x0000000356037221 */ /* 0x000fe40000010000 */
[--C-:B------:R-:W-:Y:S11]  /*4e40*/  FFMA.FTZ R24, R108, c[0x0][0x2d0], -R2.reuse ;  /* 0x0000b4006c187a23 */ /* 0x100ff60000010802 */
[----:B------:R-:W-:Y:S10]  /*4e50*/  @!UPT UIADD3 URZ, URZ, URZ, URZ ;  /* 0x0000003f3f3ff290 */ /* 0x000ff4000fffe03f */
[----:B------:R-:W-:Y:S08]  /*4e60*/  HMMA.16816.F32 R80, R8, R20, R4 ;  /* 0x000000140850723c */ /* 0x000ff00000001804 */
[----:B------:R-:W-:Y:S01]  /*4e70*/  HMMA.16816.F32 R4, R12, R18, RZ ;  /* 0x000000120c04723c */ /* 0x000fe200000018ff */
[----:B------:R-:W-:Y:S02]  /*4e80*/  FFMA.FTZ R26, R107, c[0x0][0x2d0], -R2 ;  /* 0x0000b4006b1a7a23 */ /* 0x000fe40000010802 */
[----:B------:R-:W-:-:S02]  /*4e90*/  FADD.FTZ R27, R88, R3 ;  /* 0x00000003581b7221 */ /* 0x000fc40000010000 */
[--C-:B------:R-:W-:Y:S02]  /*4ea0*/  FFMA.FTZ R28, R105, c[0x0][0x2d0], -R2.reuse ;  /* 0x0000b400691c7a23 */ /* 0x100fe40000010802 */
[--C-:B------:R-:W-:Y:S02]  /*4eb0*/  FFMA.FTZ R36, R102, c[0x0][0x2d0], -R2.reuse ;  /* 0x0000b40066247a23 */ /* 0x100fe40000010802 */
[----:B------:R-:W-:Y:S02]  /*4ec0*/  FFMA.FTZ R37, R98, c[0x0][0x2d0], -R2 ;  /* 0x0000b40062257a23 */ /* 0x000fe40000010802 */
[----:B------:R-:W-:Y:S02]  /*4ed0*/  IMAD.MOV.U32 R102, RZ, RZ, R54 ;  /* 0x000000ffff667224 */ /* 0x000fe400078e0036 */
[----:B------:R-:W-:Y:S02]  /*4ee0*/  IMAD.MOV.U32 R105, RZ, RZ, R55 ;  /* 0x000000ffff697224 */ /* 0x000fe400078e0037 */
[----:B------:R-:W-:Y:S01]  /*4ef0*/  IMAD.MOV.U32 R107, RZ, RZ, R52 ;  /* 0x000000ffff6b7224 */ /* 0x000fe200078e0034 */
[----:B------:R-:W-:Y:S01]  /*4f00*/  MOV R52, R64 ;  /* 0x0000004000347202 */ /* 0x000fe20000000f00 */
[----:B------:R-:W-:-:S02]  /*4f10*/  IMAD.MOV.U32 R98, RZ, RZ, R53 ;  /* 0x000000ffff627224 */ /* 0x000fc400078e0035 */
[----:B------:R-:W-:Y:S02]  /*4f20*/  IMAD.MOV.U32 R53, RZ, RZ, R67 ;  /* 0x000000ffff357224 */ /* 0x000fe400078e0043 */
[----:B------:R-:W-:Y:S02]  /*4f30*/  IMAD.MOV.U32 R54, RZ, RZ, R66 ;  /* 0x000000ffff367224 */ /* 0x000fe400078e0042 */
[----:B------:R-:W-:Y:S01]  /*4f40*/  IMAD.MOV.U32 R55, RZ, RZ, R65 ;  /* 0x000000ffff377224 */ /* 0x000fe200078e0041 */
[----:B------:R-:W1:Y:S01]  /*4f50*/  MUFU.EX2 R3, R24 ;  /* 0x0000001800037308 */ /* 0x000e620000000800 */
[--C-:B------:R-:W-:Y:S01]  /*4f60*/  FFMA.FTZ R29, R104, c[0x0][0x2d0], -R2.reuse ;  /* 0x0000b400681d7a23 */ /* 0x100fe20000010802 */
[----:B------:R-:W-:Y:S01]  /*4f70*/  HMMA.16816.F32 R64, R8, R22, R4 ;  /* 0x000000160840723c */ /* 0x000fe20000001804 */
[--C-:B------:R-:W-:Y:S01]  /*4f80*/  FFMA.FTZ R38, R97, c[0x0][0x2d0], -R2.reuse ;  /* 0x0000b40061267a23 */ /* 0x100fe20000010802 */
[----:B------:R-:W-:Y:S01]  /*4f90*/  LDSM.16.MT88.4 R20, [R251+0x6800] ;  /* 0x00680000fb14783b */ /* 0x000fe20000004200 */
[----:B------:R-:W-:-:S03]  /*4fa0*/  FFMA.FTZ R39, R96, c[0x0][0x2d0], -R2 ;  /* 0x0000b40060277a23 */ /* 0x000fc60000010802 */
[----:B------:R2:W-:Y:S01]  /*4fb0*/  MUFU.EX2 R2, R26 ;  /* 0x0000001a00027308 */ /* 0x0005e20000000800 */
[----:B------:R-:W-:Y:S02]  /*4fc0*/  FADD.FTZ R4, R94, R25 ;  /* 0x000000195e047221 */ /* 0x000fe40000010000 */
[----:B------:R-:W-:Y:S02]  /*4fd0*/  FADD.FTZ R5, R92, R27 ;  /* 0x0000001b5c057221 */ /* 0x000fe40000010000 */
[--C-:B------:R-:W-:Y:S01]  /*4fe0*/  FFMA.FTZ R6, R101, c[0x0][0x2d0], -R0.reuse ;  /* 0x0000b40065067a23 */ /* 0x100fe20000010800 */
[----:B--2---:R-:W2:Y:S01]  /*4ff0*/  LDSM.16.MT88.4 R24, [R251+0x6000] ;  /* 0x00600000fb18783b */ /* 0x004ea20000004200 */
[----:B------:R-:W-:Y:S02]  /*5000*/  FADD.FTZ R18, R91, R5 ;  /* 0x000000055b127221 */ /* 0x000fe40000010000 */
[----:B------:R-:W-:Y:S02]  /*5010*/  FFMA.FTZ R5, R106, c[0x0][0x2d0], -R0 ;  /* 0x0000b4006a057a23 */ /* 0x000fe40000010800 */
[----:B------:R-:W3:Y:S01]  /*5020*/  MUFU.EX2 R6, R6 ;  /* 0x0000000600067308 */ /* 0x000ee20000000800 */
[----:B------:R-:W-:-:S07]  /*5030*/  FADD.FTZ R4, R95, R4 ;  /* 0x000000045f047221 */ /* 0x000fce0000010000 */
[----:B------:R-:W4:Y:S08]  /*5040*/  MUFU.EX2 R5, R5 ;  /* 0x0000000500057308 */ /* 0x000f300000000800 */
[----:B------:R-:W5:Y:S08]  /*5050*/  MUFU.EX2 R16, R28 ;  /* 0x0000001c00107308 */ /* 0x000f700000000800 */
[----:B------:R4:W2:Y:S01]  /*5060*/  MUFU.EX2 R7, R29 ;  /* 0x0000001d00077308 */ /* 0x0008a20000000800 */
[----:B-1----:R-:W-:-:S02]  /*5070*/  FADD.FTZ R4, R3, R4 ;  /* 0x0000000403047221 */ /* 0x002fc40000010000 */
[--C-:B------:R-:W-:Y:S02]  /*5080*/  FFMA.FTZ R31, R103, c[0x0][0x2d0], -R0.reuse ;  /* 0x0000b400671f7a23 */ /* 0x100fe40000010800 */
[--C-:B------:R-:W-:Y:S02]  /*5090*/  FFMA.FTZ R30, R111, c[0x0][0x2d0], -R0.reuse ;  /* 0x0000b4006f1e7a23 */ /* 0x100fe40000010800 */
[--C-:B------:R-:W-:Y:S02]  /*50a0*/  FFMA.FTZ R33, R110, c[0x0][0x2d0], -R0.reuse ;  /* 0x0000b4006e217a23 */ /* 0x100fe40000010800 */
[--C-:B------:R-:W-:Y:S02]  /*50b0*/  FFMA.FTZ R32, R109, c[0x0][0x2d0], -R0.reuse ;  /* 0x0000b4006d207a23 */ /* 0x100fe40000010800 */
[--C-:B------:R-:W-:Y:S02]  /*50c0*/  FFMA.FTZ R35, R100, c[0x0][0x2d0], -R0.reuse ;  /* 0x0000b40064237a23 */ /* 0x100fe40000010800 */
[----:B------:R-:W-:-:S02]  /*50d0*/  FFMA.FTZ R34, R99, c[0x0][0x2d0], -R0 ;  /* 0x0000b40063227a23 */ /* 0x000fc40000010800 */
[----:B---3--:R-:W-:Y:S02]  /*50e0*/  FADD.FTZ R0, R6, R18 ;  /* 0x0000001206007221 */ /* 0x008fe40000010000 */
[C---:B------:R-:W-:Y:S01]  /*50f0*/  FADD.FTZ R17, R2.reuse, R4 ;  /* 0x0000000402117221 */ /* 0x040fe20000010000 */
[----:B------:R-:W-:Y:S01]  /*5100*/  F2FP.PACK_AB R4, R2, R3 ;  /* 0x000000030204723e */ /* 0x000fe200000000ff */
[C---:B----4-:R-:W-:Y:S01]  /*5110*/  FADD.FTZ R29, R5.reuse, R0 ;  /* 0x00000000051d7221 */ /* 0x050fe20000010000 */
[----:B------:R-:W-:Y:S01]  /*5120*/  F2FP.PACK_AB R5, R5, R6 ;  /* 0x000000060505723e */ /* 0x000fe200000000ff */
[----:B-----5:R-:W-:Y:S01]  /*5130*/  FADD.FTZ R2, R16, R17 ;  /* 0x0000001110027221 */ /* 0x020fe20000010000 */
[C---:B--2---:R-:W-:Y:S02]  /*5140*/  F2FP.PACK_AB R6, R7.reuse, R16 ;  /* 0x000000100706723e */ /* 0x044fe400000000ff */
[----:B------:R-:W-:Y:S01]  /*5150*/  HMMA.16816.F32 R16, R12, R24, RZ ;  /* 0x000000180c10723c */ /* 0x000fe200000018ff */
[----:B------:R-:W-:-:S02]  /*5160*/  FADD.FTZ R28, R7, R2 ;  /* 0x00000002071c7221 */ /* 0x000fc40000010000 */
[----:B------:R-:W-:-:S05]  /*5170*/  IMAD.MOV.U32 R84, RZ, RZ, R50 ;  /* 0x000000ffff547224 */ /* 0x000fca00078e0032 */
[----:B------:R-:W-:Y:S01]  /*5180*/  HMMA.16816.F32 R24, R12, R26, RZ ;  /* 0x0000001a0c18723c */ /* 0x000fe200000018ff */
[----:B------:R-:W-:Y:S01]  /*5190*/  IMAD.MOV.U32 R86, RZ, RZ, R51 ;  /* 0x000000ffff567224 */ /* 0x000fe200078e0033 */
[----:B------:R-:W1:Y:S01]  /*51a0*/  MUFU.EX2 R2, R31 ;  /* 0x0000001f00027308 */ /* 0x000e620000000800 */
[----:B------:R-:W-:Y:S02]  /*51b0*/  IMAD.MOV.U32 R89, RZ, RZ, R48 ;  /* 0x000000ffff597224 */ /* 0x000fe400078e0030 */
[----:B------:R-:W-:-:S05]  /*51c0*/  IMAD.MOV.U32 R90, RZ, RZ, R49 ;  /* 0x000000ffff5a7224 */ /* 0x000fca00078e0031 */
[----:B------:R-:W-:Y:S06]  /*51d0*/  MUFU.EX2 R0, R30 ;  /* 0x0000001e00007308 */ /* 0x000fec0000000800 */
[----:B------:R-:W-:Y:S02]  /*51e0*/  HMMA.16816.F32 R48, R8, R20, R16 ;  /* 0x000000140830723c */ /* 0x000fe40000001810 */
[----:B------:R-:W2:Y:S08]  /*51f0*/  MUFU.EX2 R16, R36 ;  /* 0x0000002400107308 */ /* 0x000eb00000000800 */
[----:B------:R-:W3:Y:S01]  /*5200*/  MUFU.EX2 R3, R37 ;  /* 0x0000002500037308 */ /* 0x000ee20000000800 */
[----:B-1----:R-:W-:-:S07]  /*5210*/  FADD.FTZ R7, R2, R29 ;  /* 0x0000001d02077221 */ /* 0x002fce0000010000 */
[----:B------:R-:W1:Y:S08]  /*5220*/  MUFU.EX2 R18, R33 ;  /* 0x0000002100127308 */ /* 0x000e700000000800 */
[----:B------:R-:W4:Y:S01]  /*5230*/  MUFU.EX2 R20, R38 ;  /* 0x0000002600147308 */ /* 0x000f220000000800 */
[----:B--2---:R-:W-:Y:S01]  /*5240*/  FADD.FTZ R21, R16, R28 ;  /* 0x0000001c10157221 */ /* 0x004fe20000010000 */
[----:B------:R-:W-:Y:S06]  /*5250*/  HMMA.16816.F32 R40, R8, R22, R24 ;  /* 0x000000160828723c */ /* 0x000fec0000001818 */
[----:B------:R-:W2:Y:S01]  /*5260*/  MUFU.EX2 R17, R32 ;  /* 0x0000002000117308 */ /* 0x000ea20000000800 */
[----:B------:R-:W-:-:S07]  /*5270*/  FADD.FTZ R22, R0, R7 ;  /* 0x0000000700167221 */ /* 0x000fce0000010000 */
[----:B------:R-:W5:Y:S01]  /*5280*/  MUFU.EX2 R19, R39 ;  /* 0x0000002700137308 */ /* 0x000f620000000800 */
[----:B------:R-:W-:Y:S01]  /*5290*/  F2FP.PACK_AB R7, R0, R2 ;  /* 0x000000020007723e */ /* 0x000fe200000000ff */
[C---:B---3--:R-:W-:Y:S01]  /*52a0*/  FADD.FTZ R2, R3.reuse, R21 ;  /* 0x0000001503027221 */ /* 0x048fe20000010000 */
[----:B------:R-:W-:Y:S01]  /*52b0*/  MOV R108, R77 ;  /* 0x0000004d006c7202 */ /* 0x000fe20000000f00 */
[----:B-1----:R-:W-:Y:S02]  /*52c0*/  FADD.FTZ R0, R18, R22 ;  /* 0x0000001612007221 */ /* 0x002fe40000010000 */
[----:B----4-:R-:W-:Y:S02]  /*52d0*/  FADD.FTZ R2, R20, R2 ;  /* 0x0000000214027221 */ /* 0x010fe40000010000 */
[----:B------:R-:W-:Y:S01]  /*52e0*/  IMAD.MOV.U32 R77, RZ, RZ, R128 ;  /* 0x000000ffff4d7224 */ /* 0x000fe200078e0080 */
[----:B------:R-:W-:Y:S01]  /*52f0*/  F2FP.PACK_AB R128, R3, R16 ;  /* 0x000000100380723e */ /* 0x000fe200000000ff */
[----:B------:R-:W-:-:S02]  /*5300*/  IMAD.MOV.U32 R94, RZ, RZ, R87 ;  /* 0x000000ffff5e7224 */ /* 0x000fc400078e0057 */
[----:B------:R-:W-:Y:S01]  /*5310*/  IMAD.MOV.U32 R104, RZ, RZ, R129 ;  /* 0x000000ffff687224 */ /* 0x000fe200078e0081 */
[C---:B--2---:R-:W-:Y:S01]  /*5320*/  F2FP.PACK_AB R129, R17.reuse, R18 ;  /* 0x000000121181723e */ /* 0x044fe200000000ff */
[----:B------:R-:W-:Y:S02]  /*5330*/  FADD.FTZ R3, R17, R0 ;  /* 0x0000000011037221 */ /* 0x000fe40000010000 */
[----:B------:R-:W-:Y:S01]  /*5340*/  IMAD.MOV.U32 R87, RZ, RZ, R130 ;  /* 0x000000ffff577224 */ /* 0x000fe200078e0082 */
[C---:B-----5:R-:W-:Y:S01]  /*5350*/  F2FP.PACK_AB R130, R19.reuse, R20 ;  /* 0x000000141382723e */ /* 0x060fe200000000ff */
[----:B------:R-:W-:Y:S02]  /*5360*/  FADD.FTZ R0, R19, R2 ;  /* 0x0000000213007221 */ /* 0x000fe40000010000 */
[----:B------:R-:W1:Y:S01]  /*5370*/  LDSM.16.MT88.4 R16, [R76+0x6000] ;  /* 0x006000004c10783b */ /* 0x000e620000004200 */
[----:B------:R-:W2:Y:S03]  /*5380*/  MUFU.EX2 R2, R35 ;  /* 0x0000002300027308 */ /* 0x000ea60000000800 */
[----:B------:R3:W-:Y:S01]  /*5390*/  STL [R1+0x80], R0 ;  /* 0x0000800001007387 */ /* 0x0007e20000100800 */
[----:B------:R-:W-:-:S02]  /*53a0*/  IMAD.MOV.U32 R92, RZ, RZ, R86 ;  /* 0x000000ffff5c7224 */ /* 0x000fc400078e0056 */
[----:B------:R-:W-:Y:S02]  /*53b0*/  IMAD.MOV.U32 R86, RZ, RZ, R131 ;  /* 0x000000ffff567224 */ /* 0x000fe400078e0083 */
[----:B--2---:R-:W-:Y:S01]  /*53c0*/  FADD.FTZ R3, R2, R3 ;  /* 0x0000000302037221 */ /* 0x004fe20000010000 */
[----:B---3--:R-:W2:Y:S01]  /*53d0*/  MUFU.EX2 R0, R34 ;  /* 0x0000002200007308 */ /* 0x008ea20000000800 */
[----:B-1----:R-:W-:Y:S02]  /*53e0*/  HMMA.16816.F32 R20, R12, R16, RZ ;  /* 0x000000100c14723c */ /* 0x002fe400000018ff */
[C---:B--2---:R-:W-:Y:S01]  /*53f0*/  FADD.FTZ R3, R0.reuse, R3 ;  /* 0x0000000300037221 */ /* 0x044fe20000010000 */
[----:B------:R-:W-:Y:S01]  /*5400*/  F2FP.PACK_AB R131, R0, R2 ;  /* 0x000000020083723e */ /* 0x000fe200000000ff */
[----:B------:R-:W-:-:S04]  /*5410*/  IMAD.MOV.U32 R0, RZ, RZ, R76 ;  /* 0x000000ffff007224 */ /* 0x000fc800078e004c */
[----:B------:R-:W-:Y:S01]  /*5420*/  HMMA.16816.F32 R12, R12, R18, RZ ;  /* 0x000000120c0c723c */ /* 0x000fe200000018ff */
[----:B------:R-:W1:Y:S01]  /*5430*/  LDSM.16.MT88.4 R16, [R0+0x6800] ;  /* 0x006800000010783b */ /* 0x000e620000004200 */
[----:B------:R-:W-:Y:S11]  /*5440*/  IMAD.MOV.U32 R106, RZ, RZ, R98 ;  /* 0x000000ffff6a7224 */ /* 0x000ff600078e0062 */
[----:B------:R-:W-:Y:S03]  /*5450*/  @!UPT UIADD3 URZ, URZ, URZ, URZ ;  /* 0x0000003f3f3ff290 */ /* 0x000fe6000fffe03f */
[C---:B-1----:R-:W-:Y:S08]  /*5460*/  HMMA.16816.F32 R20, R8.reuse, R16, R20 ;  /* 0x000000100814723c */ /* 0x042ff00000001814 */
[----:B------:R-:W-:Y:S01]  /*5470*/  HMMA.16816.F32 R12, R8, R18, R12 ;  /* 0x00000012080c723c */ /* 0x000fe2000000180c */
[----:B------:R-:W1:Y:S07]  /*5480*/  LDSM.16.MT88.4 R8, [R248+0x1000] ;  /* 0x00100000f808783b */ /* 0x000e6e0000004200 */
[C---:B-1----:R-:W-:Y:S08]  /*5490*/  HMMA.16816.F32 R136, R4.reuse, R8, R136 ;  /* 0x000000080488723c */ /* 0x042ff00000001888 */
[----:B------:R-:W-:Y:S01]  /*54a0*/  HMMA.16816.F32 R16, R4, R10, R104 ;  /* 0x0000000a0410723c */ /* 0x000fe20000001868 */
[----:B------:R-:W1:Y:S01]  /*54b0*/  LDSM.16.MT88.4 R8, [R252+0x1000] ;  /* 0x00100000fc08783b */ /* 0x000e620000004200 */
[----:B------:R-:W-:-:S02]  /*54c0*/  IMAD.MOV.U32 R88, RZ, RZ, R102 ;  /* 0x000000ffff587224 */ /* 0x000fc400078e0066 */
[----:B------:R-:W-:-:S04]  /*54d0*/  IMAD.MOV.U32 R91, RZ, RZ, R108 ;  /* 0x000000ffff5b7224 */ /* 0x000fc800078e006c */
[C---:B-1----:R-:W-:Y:S08]  /*54e0*/  HMMA.16816.F32 R144, R4.reuse, R8, R144 ;  /* 0x000000080490723c */ /* 0x042ff00000001890 */
[----:B------:R-:W-:Y:S01]  /*54f0*/  HMMA.16816.F32 R24, R4, R10, R152 ;  /* 0x0000000a0418723c */ /* 0x000fe20000001898 */
[----:B------:R-:W1:Y:S01]  /*5500*/  LDSM.16.MT88.4 R8, [R251+0x1000] ;  /* 0x00100000fb08783b */ /* 0x000e620000004200 */
[----:B------:R-:W-:-:S02]  /*5510*/  IMAD.MOV.U32 R93, RZ, RZ, R84 ;  /* 0x000000ffff5d7224 */ /* 0x000fc400078e0054 */
[----:B------:R-:W-:-:S04]  /*5520*/  IMAD.MOV.U32 R95, RZ, RZ, R85 ;  /* 0x000000ffff5f7224 */ /* 0x000fc800078e0055 */
        /* <DEDUP_REMOVED lines=8> */
[----:B------:R-:W1:Y:S01]  /*55b0*/  LDSM.16.MT88.4 R8, [R252+0x3000] ;  /* 0x00300000fc08783b */ /* 0x000e620000004200 */
[----:B------:R-:W-:Y:S01]  /*55c0*/  MOV R84, R78 ;  /* 0x0000004e00547202 */ /* 0x000fe20000000f00 */
[----:B------:R-:W-:-:S05]  /*55d0*/  IMAD.MOV.U32 R85, RZ, RZ, R79 ;  /* 0x000000ffff557224 */ /* 0x000fca00078e004f */
[C---:B-1----:R-:W-:Y:S08]  /*55e0*/  HMMA.16816.F32 R52, R4.reuse, R8, R52 ;  /* 0x000000080434723c */ /* 0x042ff00000001834 */
[C---:B------:R-:W-:Y:S01]  /*55f0*/  HMMA.16816.F32 R56, R4.reuse, R10, R60 ;  /* 0x0000000a0438723c */ /* 0x040fe2000000183c */
[----:B------:R-:W1:Y:S07]  /*5600*/  LDSM.16.MT88.4 R8, [R251+0x3000] ;  /* 0x00300000fb08783b */ /* 0x000e6e0000004200 */
[C---:B-1----:R-:W-:Y:S08]  /*5610*/  HMMA.16816.F32 R60, R4.reuse, R8, R84 ;  /* 0x00000008043c723c */ /* 0x042ff00000001854 */
[C---:B------:R-:W-:Y:S01]  /*5620*/  HMMA.16816.F32 R68, R4.reuse, R10, R68 ;  /* 0x0000000a0444723c */ /* 0x040fe20000001844 */
[----:B------:R-:W1:Y:S04]  /*5630*/  LDSM.16.MT88.4 R8, [R0+0x3000] ;  /* 0x003000000008783b */ /* 0x000e680000004200 */
[----:B------:R2:W-:Y:S02]  /*5640*/  STL [R1+0x84], R3 ;  /* 0x0000840301007387 */ /* 0x0005e40000100800 */
[----:B--2---:R-:W-:Y:S01]  /*5650*/  IMAD.MOV.U32 R3, RZ, RZ, R77 ;  /* 0x000000ffff037224 */ /* 0x004fe200078e004d */
[C---:B-1----:R-:W-:Y:S08]  /*5660*/  HMMA.16816.F32 R72, R4.reuse, R8, R72 ;  /* 0x000000080448723c */ /* 0x042ff00000001848 */
[----:B------:R-:W-:Y:S01]  /*5670*/  HMMA.16816.F32 R76, R4, R10, R164 ;  /* 0x0000000a044c723c */ /* 0x000fe200000018a4 */
[----:B------:R-:W1:Y:S01]  /*5680*/  LDSM.16.MT88.4 R8, [R248+0x5000] ;  /* 0x00500000f808783b */ /* 0x000e620000004200 */
[----:B------:R-:W-:-:S03]  /*5690*/  @P1 IMAD.HI.U32 R2, R3, c[0x0][0x2c8], RZ ;  /* 0x0000b20003021a27 */ /* 0x000fc600078e00ff */
[----:B------:R-:W-:Y:S03]  /*56a0*/  LDSM.16.MT88.4 R164, [R0+0x1800] ;  /* 0x0018000000a4783b */ /* 0x000fe60000004200 */
[C---:B-1----:R-:W-:Y:S08]  /*56b0*/  HMMA.16816.F32 R84, R4.reuse, R8, R180 ;  /* 0x000000080454723c */ /* 0x042ff000000018b4 */
[C---:B------:R-:W-:Y:S01]  /*56c0*/  HMMA.16816.F32 R88, R4.reuse, R10, R140 ;  /* 0x0000000a0458723c */ /* 0x040fe2000000188c */
[----:B------:R-:W1:Y:S04]  /*56d0*/  LDSM.16.MT88.4 R8, [R252+0x5000] ;  /* 0x00500000fc08783b */ /* 0x000e680000004200 */
[----:B------:R-:W-:Y:S03]  /*56e0*/  LDSM.16.MT88.4 R140, [R248+0x1800] ;  /* 0x00180000f88c783b */ /* 0x000fe60000004200 */
[C---:B-1----:R-:W-:Y:S01]  /*56f0*/  HMMA.16816.F32 R92, R4.reuse, R8, R156 ;  /* 0x00000008045c723c */ /* 0x042fe2000000189c */
[----:B------:R-:W-:Y:S07]  /*5700*/  LDSM.16.MT88.4 R156, [R251+0x1800] ;  /* 0x00180000fb9c783b */ /* 0x000fee0000004200 */
[C---:B------:R-:W-:Y:S01]  /*5710*/  HMMA.16816.F32 R96, R4.reuse, R10, R124 ;  /* 0x0000000a0460723c */ /* 0x040fe2000000187c */
[----:B------:R-:W1:Y:S07]  /*5720*/  LDSM.16.MT88.4 R8, [R251+0x5000] ;  /* 0x00500000fb08783b */ /* 0x000e6e0000004200 */
[C---:B-1----:R-:W-:Y:S01]  /*5730*/  HMMA.16816.F32 R100, R4.reuse, R8, R148 ;  /* 0x000000080464723c */ /* 0x042fe20000001894 */
[----:B------:R-:W-:Y:S07]  /*5740*/  LDSM.16.MT88.4 R148, [R252+0x1800] ;  /* 0x00180000fc94783b */ /* 0x000fee0000004200 */
        /* <DEDUP_REMOVED lines=8> */
[C---:B-1----:R-:W-:Y:S01]  /*57d0*/  HMMA.16816.F32 R120, R4.reuse, R8, R80 ;  /* 0x000000080478723c */ /* 0x042fe20000001850 */
[----:B------:R-:W-:Y:S07]  /*57e0*/  LDSM.16.MT88.4 R80, [R252+0x5800] ;  /* 0x00580000fc50783b */ /* 0x000fee0000004200 */
[C---:B------:R-:W-:Y:S01]  /*57f0*/  HMMA.16816.F32 R116, R4.reuse, R10, R64 ;  /* 0x0000000a0474723c */ /* 0x040fe20000001840 */
[----:B------:R-:W1:Y:S04]  /*5800*/  LDSM.16.MT88.4 R8, [R251+0x7000] ;  /* 0x00700000fb08783b */ /* 0x000e680000004200 */
[----:B------:R-:W-:Y:S03]  /*5810*/  LDSM.16.MT88.4 R64, [R0+0x3800] ;  /* 0x003800000040783b */ /* 0x000fe60000004200 */
[C---:B-1----:R-:W-:Y:S01]  /*5820*/  HMMA.16816.F32 R124, R4.reuse, R10, R40 ;  /* 0x0000000a047c723c */ /* 0x042fe20000001828 */
[----:B------:R-:W1:Y:S07]  /*5830*/  LDSM.16.MT88.4 R40, [R248+0x3800] ;  /* 0x00380000f828783b */ /* 0x000e6e0000004200 */
[----:B------:R-:W-:Y:S01]  /*5840*/  HMMA.16816.F32 R180, R4, R8, R48 ;  /* 0x0000000804b4723c */ /* 0x000fe20000001830 */
[----:B------:R-:W2:Y:S04]  /*5850*/  LDSM.16.MT88.4 R48, [R252+0x3800] ;  /* 0x00380000fc30783b */ /* 0x000ea80000004200 */
[----:B------:R-:W-:Y:S03]  /*5860*/  LDSM.16.MT88.4 R8, [R0+0x7000] ;  /* 0x007000000008783b */ /* 0x000fe60000004200 */
[C---:B-1----:R-:W-:Y:S08]  /*5870*/  HMMA.16816.F32 R36, R128.reuse, R40, R36 ;  /* 0x000000288024723c */ /* 0x042ff00000001824 */
[C---:B------:R-:W-:Y:S08]  /*5880*/  HMMA.16816.F32 R40, R128.reuse, R42, R44 ;  /* 0x0000002a8028723c */ /* 0x040ff0000000182c */
[C---:B--2---:R-:W-:Y:S08]  /*5890*/  HMMA.16816.F32 R44, R128.reuse, R48, R52 ;  /* 0x00000030802c723c */ /* 0x044ff00000001834 */
[C---:B------:R-:W-:Y:S01]  /*58a0*/  HMMA.16816.F32 R48, R128.reuse, R50, R56 ;  /* 0x000000328030723c */ /* 0x040fe20000001838 */
[----:B------:R-:W1:Y:S07]  /*58b0*/  LDSM.16.MT88.4 R56, [R251+0x3800] ;  /* 0x00380000fb38783b */ /* 0x000e6e0000004200 */
[C---:B-1----:R-:W-:Y:S08]  /*58c0*/  HMMA.16816.F32 R52, R128.reuse, R56, R60 ;  /* 0x000000388034723c */ /* 0x042ff0000000183c */
[C---:B------:R-:W-:Y:S01]  /*58d0*/  HMMA.16816.F32 R60, R128.reuse, R64, R72 ;  /* 0x00000040803c723c */ /* 0x040fe20000001848 */
[----:B------:R-:W1:Y:S07]  /*58e0*/  LDSM.16.MT88.4 R72, [R248+0x5800] ;  /* 0x00580000f848783b */ /* 0x000e6e0000004200 */
[C---:B------:R-:W-:Y:S08]  /*58f0*/  HMMA.16816.F32 R64, R128.reuse, R66, R76 ;  /* 0x000000428040723c */ /* 0x040ff0000000184c */
[C---:B------:R-:W-:Y:S08]  /*5900*/  HMMA.16816.F32 R76, R128.reuse, R80, R92 ;  /* 0x00000050804c723c */ /* 0x040ff0000000185c */
[C---:B------:R-:W-:Y:S01]  /*5910*/  HMMA.16816.F32 R80, R128.reuse, R82, R96 ;  /* 0x000000528050723c */ /* 0x040fe20000001860 */
[----:B------:R-:W2:Y:S07]  /*5920*/  LDSM.16.MT88.4 R96, [R0+0x5800] ;  /* 0x005800000060783b */ /* 0x000eae0000004200 */
[C---:B------:R-:W-:Y:S08]  /*5930*/  HMMA.16816.F32 R56, R128.reuse, R58, R68 ;  /* 0x0000003a8038723c */ /* 0x040ff00000001844 */
[C---:B-1----:R-:W-:Y:S08]  /*5940*/  HMMA.16816.F32 R68, R128.reuse, R72, R84 ;  /* 0x000000488044723c */ /* 0x042ff00000001854 */
[C---:B--2---:R-:W-:Y:S08]  /*5950*/  HMMA.16816.F32 R92, R128.reuse, R96, R108 ;  /* 0x00000060805c723c */ /* 0x044ff0000000186c */
[C---:B------:R-:W-:Y:S01]  /*5960*/  HMMA.16816.F32 R96, R128.reuse, R98, R112 ;  /* 0x000000628060723c */ /* 0x040fe20000001870 */
[----:B------:R-:W1:Y:S07]  /*5970*/  LDSM.16.MT88.4 R112, [R252+0x7800] ;  /* 0x00780000fc70783b */ /* 0x000e6e0000004200 */
[----:B------:R-:W-:Y:S01]  /*5980*/  HMMA.16816.F32 R72, R128, R74, R88 ;  /* 0x0000004a8048723c */ /* 0x000fe20000001858 */
[----:B------:R-:W2:Y:S07]  /*5990*/  LDSM.16.MT88.4 R88, [R251+0x5800] ;  /* 0x00580000fb58783b */ /* 0x000eae0000004200 */
[C---:B------:R-:W-:Y:S08]  /*59a0*/  HMMA.16816.F32 R20, R4.reuse, R8, R20 ;  /* 0x000000080414723c */ /* 0x040ff00000001814 */
[----:B------:R-:W-:Y:S01]  /*59b0*/  HMMA.16816.F32 R12, R4, R10, R12 ;  /* 0x0000000a040c723c */ /* 0x000fe2000000180c */
[----:B------:R3:W-:Y:S07]  /*59c0*/  LDSM.16.MT88.4 R4, [R0+0x7800] ;  /* 0x007800000004783b */ /* 0x0007ee0000004200 */
[----:B-1----:R-:W-:Y:S01]  /*59d0*/  HMMA.16816.F32 R108, R128, R112, R120 ;  /* 0x00000070806c723c */ /* 0x002fe20000001878 */
[----:B------:R-:W1:Y:S01]  /*59e0*/  LDSM.16.MT88.4 R120, [R251+0x7800] ;  /* 0x00780000fb78783b */ /* 0x000e620000004200 */
[----:B---3--:R-:W-:-:S06]  /*59f0*/  IMAD.MOV.U32 R0, RZ, RZ, R3 ;  /* 0x000000ffff007224 */ /* 0x008fcc00078e0003 */
[----:B--2---:R-:W-:Y:S01]  /*5a00*/  HMMA.16816.F32 R84, R128, R88, R100 ;  /* 0x000000588054723c */ /* 0x004fe20000001864 */
[----:B------:R-:W-:Y:S01]  /*5a10*/  @P1 SHF.R.U32.HI R0, RZ, c[0x0][0x2cc], R2 ;  /* 0x0000b300ff001a19 */ /* 0x000fe20000011602 */
[----:B------:R-:W-:-:S06]  /*5a20*/  IMAD.MOV.U32 R2, RZ, RZ, c[0x0][0x168] ;  /* 0x00005a00ff027624 */ /* 0x000fcc00078e00ff */
[----:B------:R-:W-:Y:S01]  /*5a30*/  HMMA.16816.F32 R88, R128, R90, R104 ;  /* 0x0000005a8058723c */ /* 0x000fe20000001868 */
[----:B------:R-:W2:Y:S01]  /*5a40*/  LDSM.16.MT88.4 R104, [R248+0x7800] ;  /* 0x00780000f868783b */ /* 0x000ea20000004200 */
[----:B------:R-:W-:-:S04]  /*5a50*/  IADD3 R0, R0, c[0x0][0x1d0], -R2 ;  /* 0x0000740000007a10 */ /* 0x000fc80007ffe802 */
[----:B------:R-:W-:-:S04]  /*5a60*/  SHF.R.S32.HI R2, RZ, 0x1f, R0 ;  /* 0x0000001fff027819 */ /* 0x000fc80000011400 */
[----:B------:R-:W-:Y:S01]  /*5a70*/  LEA.HI R0, R2, R0, RZ, 0x6 ;  /* 0x0000000002007211 */ /* 0x000fe200078f30ff */
[----:B------:R-:W-:Y:S03]  /*5a80*/  HMMA.16816.F32 R112, R128, R114, R116 ;  /* 0x000000728070723c */ /* 0x000fe60000001874 */
[----:B------:R-:W-:-:S04]  /*5a90*/  SHF.R.S32.HI R0, RZ, 0x6, R0 ;  /* 0x00000006ff007819 */ /* 0x000fc80000011400 */
[----:B------:R-:W-:Y:S01]  /*5aa0*/  IMNMX R0, R134, R0, !PT ;  /* 0x0000000086007217 */ /* 0x000fe20007800200 */
[C---:B-1----:R-:W-:Y:S08]  /*5ab0*/  HMMA.16816.F32 R116, R128.reuse, R120, R180 ;  /* 0x000000788074723c */ /* 0x042ff000000018b4 */
[C---:B------:R-:W-:Y:S08]  /*5ac0*/  HMMA.16816.F32 R120, R128.reuse, R122, R124 ;  /* 0x0000007a8078723c */ /* 0x040ff0000000187c */
[----:B------:R-:W-:Y:S07]  /*5ad0*/  HMMA.16816.F32 R124, R128, R4, R20 ;  /* 0x00000004807c723c */ /* 0x000fee0000001814 */
[----:B------:R-:W-:-:S05]  /*5ae0*/  IADD3 R4, R135, -0x2, RZ ;  /* 0xfffffffe87047810 */ /* 0x000fca0007ffe0ff */
[----:B------:R1:W-:Y:S04]  /*5af0*/  STL [R1+0x5c], R4 ;  /* 0x00005c0401007387 */ /* 0x0003e80000100800 */
[----:B------:R1:W-:Y:S01]  /*5b00*/  STL [R1+0x8c], R0 ;  /* 0x00008c0001007387 */ /* 0x0003e20000100800 */
[----:B------:R-:W-:Y:S01]  /*5b10*/  ISETP.GE.AND P0, PT, R4, R0, PT ;  /* 0x000000000400720c */ /* 0x000fe20003f06270 */
[C---:B------:R-:W-:Y:S08]  /*5b20*/  HMMA.16816.F32 R136, R128.reuse, R140, R136 ;  /* 0x0000008c8088723c */ /* 0x040ff00000001888 */
[C---:B------:R-:W-:Y:S08]  /*5b30*/  HMMA.16816.F32 R144, R128.reuse, R148, R144 ;  /* 0x000000948090723c */ /* 0x040ff00000001890 */
[C---:B------:R-:W-:Y:S08]  /*5b40*/  HMMA.16816.F32 R152, R128.reuse, R156, R152 ;  /* 0x0000009c8098723c */ /* 0x040ff00000001898 */
[C---:B------:R-:W-:Y:S08]  /*5b50*/  HMMA.16816.F32 R160, R128.reuse, R164, R160 ;  /* 0x000000a480a0723c */ /* 0x040ff000000018a0 */
[C---:B--2---:R-:W-:Y:S08]  /*5b60*/  HMMA.16816.F32 R100, R128.reuse, R104, R184 ;  /* 0x000000688064723c */ /* 0x044ff000000018b8 */
[C---:B------:R-:W-:Y:S08]  /*5b70*/  HMMA.16816.F32 R140, R128.reuse, R142, R16 ;  /* 0x0000008e808c723c */ /* 0x040ff00000001810 */
[C---:B------:R-:W-:Y:S08]  /*5b80*/  HMMA.16816.F32 R148, R128.reuse, R150, R24 ;  /* 0x000000968094723c */ /* 0x040ff00000001818 */
[C---:B------:R-:W-:Y:S08]  /*5b90*/  HMMA.16816.F32 R156, R128.reuse, R158, R28 ;  /* 0x0000009e809c723c */ /* 0x040ff0000000181c */
[C---:B------:R-:W-:Y:S08]  /*5ba0*/  HMMA.16816.F32 R164, R128.reuse, R166, R32 ;  /* 0x000000a680a4723c */ /* 0x040ff00000001820 */
[C---:B------:R-:W-:Y:S08]  /*5bb0*/  HMMA.16816.F32 R104, R128.reuse, R106, R168 ;  /* 0x0000006a8068723c */ /* 0x040ff000000018a8 */
[----:B------:R-:W-:Y:S01]  /*5bc0*/  HMMA.16816.F32 R128, R128, R6, R12 ;  /* 0x000000068080723c */ /* 0x000fe2000000180c */
[----:B------:R-:W-:Y:S01]  /*5bd0*/  @!UPT UIADD3 URZ, URZ, URZ, URZ ;  /* 0x0000003f3f3ff290 */ /* 0x000fe2000fffe03f */
[----:B------:R-:W-:Y:S11]  /*5be0*/  @!P0 BRA `(.L_x_834) ;  /* 0x000043a000008947 */ /* 0x000ff60003800000 */
[----:B-1----:R-:W-:Y:S02]  /*5bf0*/  MOV R0, R4 ;  /* 0x0000000400007202 */ /* 0x002fe40000000f00 */
[----:B------:R-:W-:-:S02]  /*5c00*/  MOV R134, R132 ;  /* 0x0000008400867202 */ /* 0x000fc40000000f00 */
[----:B------:R-:W-:Y:S01]  /*5c10*/  MOV R3, R133 ;  /* 0x0000008500037202 */ /* 0x000fe20000000f00 */
[----:B------:R1:W-:Y:S06]  /*5c20*/  STL [R1+0x60], R0 ;  /* 0x0000600001007387 */ /* 0x0003ec0000100800 */
.L_x_835:
[----:B------:R-:W2:Y:S01]  /*5c30*/  LDL R2, [R1+0x60] ;  /* 0x0000600001027983 */ /* 0x000ea20000100800 */
[----:B------:R-:W-:Y:S04]  /*5c40*/  DEPBAR.LE SB0, 0x0 ;  /* 0x000080000000791a */ /* 0x000fe80000000000 */
[----:B------:R-:W2:Y:S01]  /*5c50*/  LDL R135, [R1+0x7c] ;  /* 0x00007c0001877983 */ /* 0x000ea20000100800 */
[----:B------:R-:W-:Y:S03]  /*5c60*/  WARPSYNC 0xffffffff ;  /* 0xffffffff00007948 */ /* 0x000fe60003800000 */
[----:B------:R-:W3:Y:S06]  /*5c70*/  LDL.64 R16, [R1+0x70] ;  /* 0x0000700001107983 */ /* 0x000eec0000100a00 */
[----:B------:R-:W4:Y:S04]  /*5c80*/  LDL R13, [R1+0x78] ;  /* 0x00007800010d7983 */ /* 0x000f280000100800 */
[----:B------:R-:W-:Y:S06]  /*5c90*/  STL.64 [R1+0x148], R128 ;  /* 0x0001488001007387 */ /* 0x000fec0000100a00 */
[----:B-1----:R1:W-:Y:S04]  /*5ca0*/  STL [R1+0x144], R130 ;  /* 0x0001448201007387 */ /* 0x0023e80000100800 */
[----:B------:R1:W-:Y:S04]  /*5cb0*/  STL [R1+0x140], R131 ;  /* 0x0001408301007387 */ /* 0x0003e80000100800 */
[----:B------:R-:W4:Y:S04]  /*5cc0*/  LDL R168, [R1+0x8] ;  /* 0x0000080001a87983 */ /* 0x000f280000100800 */
[----:B------:R-:W4:Y:S04]  /*5cd0*/  LDL R180, [R1+0x44] ;  /* 0x0000440001b47983 */ /* 0x000f280000100800 */
[----:B------:R-:W4:Y:S04]  /*5ce0*/  LDL R184, [R1+0x40] ;  /* 0x0000400001b87983 */ /* 0x000f280000100800 */
[----:B------:R-:W-:Y:S08]  /*5cf0*/  BAR.SYNC.DEFER_BLOCKING 0x0 ;  /* 0x0000000000007b1d */ /* 0x000ff00000010000 */
[----:B------:R-:W-:Y:S08]  /*5d00*/  LDSM.16.M88.4 R24, [R249+0x1000] ;  /* 0x00100000f918783b */ /* 0x000ff00000000200 */
[----:B-1----:R-:W4:Y:S04]  /*5d10*/  LDL R130, [R1+0x3c] ;  /* 0x00003c0001827983 */ /* 0x002f280000100800 */
[----:B------:R-:W4:Y:S01]  /*5d20*/  LDL R131, [R1+0x58] ;  /* 0x0000580001837983 */ /* 0x000f220000100800 */
[----:B--2---:R-:W-:Y:S11]  /*5d30*/  ISETP.GT.AND P6, PT, R135, R2, PT ;  /* 0x000000028700720c */ /* 0x004ff60003fc4270 */
[----:B------:R-:W-:Y:S02]  /*5d40*/  @!UPT UIADD3 URZ, URZ, URZ, URZ ;  /* 0x0000003f3f3ff290 */ /* 0x000fe4000fffe03f */
[----:B------:R-:W-:Y:S01]  /*5d50*/  @!P6 SHF.R.S32.HI R0, RZ, 0x1f, R2 ;  /* 0x0000001fff00e819 */ /* 0x000fe20000011402 */
[----:B------:R-:W-:Y:S01]  /*5d60*/  @!P6 IMAD.WIDE.U32 R4, R2, c[0x0][0x208], RZ ;  /* 0x000082000204ea25 */ /* 0x000fe200078e00ff */
[----:B---3--:R-:W-:Y:S03]  /*5d70*/  @!P6 IADD3 R10, P0, R16, 0x40, RZ ;  /* 0x00000040100ae810 */ /* 0x008fe60007f1e0ff */
[----:B------:R-:W-:Y:S01]  /*5d80*/  @!P6 IMAD R0, R0, c[0x0][0x208], RZ ;  /* 0x000082000000ea24 */ /* 0x000fe200078e02ff */
[-C--:B----4-:R-:W-:Y:S01]  /*5d90*/  @!P6 IADD3.X R9, RZ, R13.reuse, RZ, P0, !PT ;  /* 0x0000000dff09e210 */ /* 0x090fe200007fe4ff */
[----:B------:R-:W-:Y:S02]  /*5da0*/  @!P6 IMAD.MOV.U32 R6, RZ, RZ, c[0x0][0x20c] ;  /* 0x00008300ff06e624 */ /* 0x000fe400078e00ff */
[----:B------:R-:W-:Y:S01]  /*5db0*/  @!P6 IMAD R0, R2, c[0x0][0x20c], R0 ;  /* 0x000083000200ea24 */ /* 0x000fe200078e0200 */
[C---:B------:R-:W-:Y:S04]  /*5dc0*/  @!P6 SHF.L.U32 R2, R4.reuse, 0x6, RZ ;  /* 0x000000060402e819 */ /* 0x040fe800000006ff */
[----:B------:R-:W-:Y:S01]  /*5dd0*/  @!P6 IADD3 R0, R5, R0, RZ ;  /* 0x000000000500e210 */ /* 0x000fe20007ffe0ff */
[----:B------:R-:W-:Y:S01]  /*5de0*/  LDSM.16.M88.4 R168, [R168] ;  /* 0x00000000a8a8783b */ /* 0x000fe20000000200 */
[----:B------:R-:W-:Y:S02]  /*5df0*/  @!P6 MOV R5, c[0x0][0x208] ;  /* 0x000082000005ea02 */ /* 0x000fe40000000f00 */
[----:B------:R-:W-:Y:S02]  /*5e00*/  @!P6 SHF.L.U64.HI R0, R4, 0x6, R0 ;  /* 0x000000060400e819 */ /* 0x000fe40000010200 */
[C---:B------:R-:W-:Y:S03]  /*5e10*/  @!P6 LEA R4, P0, R5.reuse, R2, 0x5 ;  /* 0x000000020504e211 */ /* 0x040fe600078028ff */
[----:B------:R-:W-:Y:S01]  /*5e20*/  LDSM.16.M88.4 R180, [R180] ;  /* 0x00000000b4b4783b */ /* 0x000fe20000000200 */
[----:B------:R-:W-:Y:S02]  /*5e30*/  @!P6 LEA.HI.X R5, R5, R0, R6, 0x5, P0 ;  /* 0x000000000505e211 */ /* 0x000fe400000f2c06 */
[----:B------:R-:W-:Y:S04]  /*5e40*/  @!P6 IADD3 R6, P0, R2, R16, RZ ;  /* 0x000000100206e210 */ /* 0x000fe80007f1e0ff */
[----:B------:R-:W-:Y:S01]  /*5e50*/  @!P6 IADD3.X R8, R0, R13, RZ, P0, !PT ;  /* 0x0000000d0008e210 */ /* 0x000fe200007fe4ff */
[----:B------:R-:W-:Y:S01]  /*5e60*/  LDSM.16.M88.4 R184, [R184] ;  /* 0x00000000b8b8783b */ /* 0x000fe20000000200 */
[----:B------:R-:W-:Y:S04]  /*5e70*/  @!P6 IADD3 R7, P0, R2, R10, RZ ;  /* 0x0000000a0207e210 */ /* 0x000fe80007f1e0ff */
[----:B------:R-:W-:Y:S02]  /*5e80*/  @!P6 IADD3.X R11, R0, R9, RZ, P0, !PT ;  /* 0x00000009000be210 */ /* 0x000fe400007fe4ff */
[C---:B------:R-:W-:Y:S04]  /*5e90*/  @!P6 LEA R132, P0, R6.reuse, c[0x0][0x1f8], 0x1 ;  /* 0x00007e000684ea11 */ /* 0x040fe800078008ff */
[----:B------:R-:W-:Y:S02]  /*5ea0*/  @!P6 LEA.HI.X R133, R6, c[0x0][0x1fc], R8, 0x1, P0 ;  /* 0x00007f000685ea11 */ /* 0x000fe400000f0c08 */
[C---:B------:R-:W-:Y:S04]  /*5eb0*/  @!P6 LEA R28, P0, R7.reuse, c[0x0][0x1f8], 0x1 ;  /* 0x00007e00071cea11 */ /* 0x040fe800078008ff */
[----:B------:R-:W-:Y:S02]  /*5ec0*/  @!P6 LEA.HI.X R29, R7, c[0x0][0x1fc], R11, 0x1, P0 ;  /* 0x00007f00071dea11 */ /* 0x000fe400000f0c0b */
[----:B------:R-:W-:Y:S05]  /*5ed0*/  @!P6 IADD3 R8, P0, R16, 0x80, RZ ;  /* 0x000000801008e810 */ /* 0x000fea0007f1e0ff */
[----:B------:R-:W-:Y:S01]  /*5ee0*/  @!P6 IMAD.X R7, RZ, RZ, R13, P0 ;  /* 0x000000ffff07e224 */ /* 0x000fe200000e060d */
[----:B------:R-:W-:Y:S01]  /*5ef0*/  @!P6 IADD3 R6, P0, R2, R8, RZ ;  /* 0x000000080206e210 */ /* 0x000fe20007f1e0ff */
[----:B------:R1:W-:Y:S03]  /*5f00*/  LDSM.16.M88.4 R188, [R130] ;  /* 0x0000000082bc783b */ /* 0x0003e60000000200 */
[----:B------:R-:W-:Y:S02]  /*5f10*/  @!P6 IADD3.X R11, R0, R7, RZ, P0, !PT ;  /* 0x00000007000be210 */ /* 0x000fe400007fe4ff */
[C---:B------:R-:W-:Y:S04]  /*5f20*/  @!P6 LEA R14, P0, R6.reuse, c[0x0][0x1f8], 0x1 ;  /* 0x00007e00060eea11 */ /* 0x040fe800078008ff */
[----:B------:R-:W-:Y:S02]  /*5f30*/  @!P6 LEA.HI.X R15, R6, c[0x0][0x1fc], R11, 0x1, P0 ;  /* 0x00007f00060fea11 */ /* 0x000fe400000f0c0b */
[----:B------:R-:W-:Y:S04]  /*5f40*/  @!P6 IADD3 R6, P0, R16, 0xc0, RZ ;  /* 0x000000c01006e810 */ /* 0x000fe80007f1e0ff */
[----:B------:R-:W-:Y:S02]  /*5f50*/  @!P6 IADD3.X R12, RZ, R13, RZ, P0, !PT ;  /* 0x0000000dff0ce210 */ /* 0x000fe400007fe4ff */
[----:B------:R-:W-:Y:S04]  /*5f60*/  @!P6 IADD3 R2, P0, R2, R6, RZ ;  /* 0x000000060202e210 */ /* 0x000fe80007f1e0ff */
[----:B------:R-:W-:Y:S02]  /*5f70*/  @!P6 IADD3.X R0, R0, R12, RZ, P0, !PT ;  /* 0x0000000c0000e210 */ /* 0x000fe400007fe4ff */
[C---:B------:R-:W-:Y:S01]  /*5f80*/  @!P6 LEA R22, P0, R2.reuse, c[0x0][0x1f8], 0x1 ;  /* 0x00007e000216ea11 */ /* 0x040fe200078008ff */
[----:B-1----:R-:W2:Y:S03]  /*5f90*/  LDL R130, [R1+0x38] ;  /* 0x0000380001827983 */ /* 0x002ea60000100800 */
[----:B------:R-:W-:Y:S02]  /*5fa0*/  @!P6 LEA.HI.X R23, R2, c[0x0][0x1fc], R0, 0x1, P0 ;  /* 0x00007f000217ea11 */ /* 0x000fe400000f0c00 */
[C---:B------:R-:W-:Y:S05]  /*5fb0*/  @!P6 IADD3 R2, P0, R4.reuse, R10, RZ ;  /* 0x0000000a0402e210 */ /* 0x040fea0007f1e0ff */
[C---:B------:R-:W-:Y:S01]  /*5fc0*/  @!P6 IMAD.X R21, R5.reuse, 0x1, R9, P0 ;  /* 0x000000010515e824 */ /* 0x040fe200000e0609 */
[C---:B------:R-:W-:Y:S02]  /*5fd0*/  @!P6 IADD3 R0, P0, R4.reuse, R8, RZ ;  /* 0x000000080400e210 */ /* 0x040fe40007f1e0ff */
[----:B------:R-:W1:Y:S02]  /*5fe0*/  LDSM.16.M88.4 R8, [R249] ;  /* 0x00000000f908783b */ /* 0x000e640000000200 */
[C---:B------:R-:W-:Y:S02]  /*5ff0*/  @!P6 IADD3.X R7, R5.reuse, R7, RZ, P0, !PT ;  /* 0x000000070507e210 */ /* 0x040fe400007fe4ff */
[C---:B------:R-:W-:Y:S04]  /*6000*/  @!P6 IADD3 R6, P0, R4.reuse, R6, RZ ;  /* 0x000000060406e210 */ /* 0x040fe80007f1e0ff */
[C---:B------:R-:W-:Y:S02]  /*6010*/  @!P6 IADD3.X R32, R5.reuse, R12, RZ, P0, !PT ;  /* 0x0000000c0520e210 */ /* 0x040fe400007fe4ff */
[----:B------:R-:W-:Y:S02]  /*6020*/  @!P6 IADD3 R4, P0, R4, R16, RZ ;  /* 0x000000100404e210 */ /* 0x000fe40007f1e0ff */
[----:B------:R-:W3:Y:S02]  /*6030*/  LDSM.16.M88.4 R16, [R249+0x800] ;  /* 0x00080000f910783b */ /* 0x000ee40000000200 */
[----:B------:R-:W-:Y:S02]  /*6040*/  @!P6 IADD3.X R5, R5, R13, RZ, P0, !PT ;  /* 0x0000000d0505e210 */ /* 0x000fe400007fe4ff */
[C---:B------:R-:W-:Y:S04]  /*6050*/  @!P6 LEA R12, P0, R4.reuse, c[0x0][0x1f8], 0x1 ;  /* 0x00007e00040cea11 */ /* 0x040fe800078008ff */
[----:B------:R-:W-:Y:S02]  /*6060*/  @!P6 LEA.HI.X R13, R4, c[0x0][0x1fc], R5, 0x1, P0 ;  /* 0x00007f00040dea11 */ /* 0x000fe400000f0c05 */
[C---:B------:R-:W-:Y:S04]  /*6070*/  @!P6 LEA R20, P0, R2.reuse, c[0x0][0x1f8], 0x1 ;  /* 0x00007e000214ea11 */ /* 0x040fe800078008ff */
[----:B------:R-:W-:Y:S02]  /*6080*/  @!P6 LEA.HI.X R21, R2, c[0x0][0x1fc], R21, 0x1, P0 ;  /* 0x00007f000215ea11 */ /* 0x000fe400000f0c15 */
[C---:B------:R-:W-:Y:S01]  /*6090*/  @!P6 LEA R30, P0, R0.reuse, c[0x0][0x1f8], 0x1 ;  /* 0x00007e00001eea11 */ /* 0x040fe200078008ff */
[----:B------:R-:W4:Y:S03]  /*60a0*/  LDL R2, [R1+0x2c] ;  /* 0x00002c0001027983 */ /* 0x000f260000100800 */
[----:B------:R-:W-:Y:S02]  /*60b0*/  @!P6 LEA.HI.X R31, R0, c[0x0][0x1fc], R7, 0x1, P0 ;  /* 0x00007f00001fea11 */ /* 0x000fe400000f0c07 */
[----:B------:R-:W2:Y:S01]  /*60c0*/  LDL R0, [R1] ;  /* 0x0000000001007983 */ /* 0x000ea20000100800 */
[C---:B------:R-:W-:Y:S04]  /*60d0*/  @!P6 LEA R128, P0, R6.reuse, c[0x0][0x1f8], 0x1 ;  /* 0x00007e000680ea11 */ /* 0x040fe800078008ff */
[----:B------:R-:W-:Y:S02]  /*60e0*/  @!P6 LEA.HI.X R129, R6, c[0x0][0x1fc], R32, 0x1, P0 ;  /* 0x00007f000681ea11 */ /* 0x000fe400000f0c20 */
[C---:B-1---5:R-:W-:Y:S01]  /*60f0*/  HMMA.16816.F32 R4, R172.reuse, R8, RZ ;  /* 0x00000008ac04723c */ /* 0x062fe200000018ff */
[----:B------:R-:W1:Y:S07]  /*6100*/  LDSM.16.M88.4 R32, [R249+0x1800] ;  /* 0x00180000f920783b */ /* 0x000e6e0000000200 */
[C---:B------:R-:W-:Y:S01]  /*6110*/  HMMA.16816.F32 R8, R172.reuse, R10, RZ ;  /* 0x0000000aac08723c */ /* 0x040fe200000018ff */
[----:B------:R-:W-:Y:S01]  /*6120*/  @!PT LDS RZ, [RZ] ;  /* 0x00000000fffff984 */ /* 0x000fe20000000800 */
[----:B------:R-:W-:Y:S01]  /*6130*/  @!PT LDS RZ, [RZ] ;  /* 0x00000000fffff984 */ /* 0x000fe20000000800 */
[----:B------:R-:W-:Y:S01]  /*6140*/  @!PT LDS RZ, [RZ] ;  /* 0x00000000fffff984 */ /* 0x000fe20000000800 */
[----:B------:R1:W-:Y:S08]  /*6150*/  @!P6 LDGSTS.E.BYPASS.LTC128B.128 [R131+0x100], [R132.64], !P5 ;  /* 0x001000008483efae */ /* 0x0003f0000e901d46 */
[----:B------:R1:W-:Y:S08]  /*6160*/  @!P6 LDGSTS.E.BYPASS.LTC128B.128 [R131+0x2100], [R28.64], !P4 ;  /* 0x021000001c83efae */ /* 0x0003f0000e101d46 */
[----:B------:R3:W-:Y:S08]  /*6170*/  @!P6 LDGSTS.E.BYPASS.LTC128B.128 [R131+0x4100], [R14.64], !P3 ;  /* 0x041000000e83efae */ /* 0x0007f0000d901d46 */
[----:B------:R1:W-:Y:S08]  /*6180*/  @!P6 LDGSTS.E.BYPASS.LTC128B.128 [R131+0x6100], [R22.64], !P2 ;  /* 0x061000001683efae */ /* 0x0003f0000d101d46 */
[----:B------:R3:W-:Y:S08]  /*6190*/  @!P6 LDGSTS.E.BYPASS.LTC128B.128 [R131+0x1100], [R12.64], !P5 ;  /* 0x011000000c83efae */ /* 0x0007f0000e901d46 */
[----:B------:R1:W-:Y:S08]  /*61a0*/  @!P6 LDGSTS.E.BYPASS.LTC128B.128 [R131+0x3100], [R20.64], !P4 ;  /* 0x031000001483efae */ /* 0x0003f0000e101d46 */
[----:B------:R1:W-:Y:S08]  /*61b0*/  @!P6 LDGSTS.E.BYPASS.LTC128B.128 [R131+0x5100], [R30.64], !P3 ;  /* 0x051000001e83efae */ /* 0x0003f0000d901d46 */
[----:B------:R1:W-:Y:S01]  /*61c0*/  @!P6 LDGSTS.E.BYPASS.LTC128B.128 [R131+0x7100], [R128.64], !P2 ;  /* 0x071000008083efae */ /* 0x0003e2000d101d46 */
[C---:B---3--:R-:W-:Y:S07]  /*61d0*/  HMMA.16816.F32 R12, R172.reuse, R16, RZ ;  /* 0x00000010ac0c723c */ /* 0x048fee00000018ff */
[----:B------:R-:W0:Y:S01]  /*61e0*/  LDGDEPBAR ;  /* 0x00000000000079af */ /* 0x000e220000000000 */
[C---:B------:R-:W-:Y:S08]  /*61f0*/  HMMA.16816.F32 R16, R172.reuse, R18, RZ ;  /* 0x00000012ac10723c */ /* 0x040ff000000018ff */
[C---:B-1----:R-:W-:Y:S08]  /*6200*/  HMMA.16816.F32 R20, R172.reuse, R24, RZ ;  /* 0x00000018ac14723c */ /* 0x042ff000000018ff */
[C---:B------:R-:W-:Y:S01]  /*6210*/  HMMA.16816.F32 R24, R172.reuse, R26, RZ ;  /* 0x0000001aac18723c */ /* 0x040fe200000018ff */
[----:B------:R-:W3:Y:S04]  /*6220*/  LDL R129, [R1+0x34] ;  /* 0x0000340001817983 */ /* 0x000ee80000100800 */
[----:B------:R-:W3:Y:S03]  /*6230*/  LDL R128, [R1+0x30] ;  /* 0x0000300001807983 */ /* 0x000ee60000100800 */
[C---:B------:R-:W-:Y:S01]  /*6240*/  HMMA.16816.F32 R28, R172.reuse, R32, RZ ;  /* 0x00000020ac1c723c */ /* 0x040fe200000018ff */
[----:B------:R-:W-:Y:S04]  /*6250*/  STL [R1+0x114], R172 ;  /* 0x000114ac01007387 */ /* 0x000fe80000100800 */
[----:B------:R-:W-:Y:S03]  /*6260*/  STL [R1+0x110], R173 ;  /* 0x000110ad01007387 */ /* 0x000fe60000100800 */
[----:B------:R-:W-:Y:S01]  /*6270*/  HMMA.16816.F32 R32, R172, R34, RZ ;  /* 0x00000022ac20723c */ /* 0x000fe200000018ff */
[----:B------:R-:W-:Y:S04]  /*6280*/  STL [R1+0x10c], R174 ;  /* 0x00010cae01007387 */ /* 0x000fe80000100800 */
[----:B------:R-:W-:Y:S03]  /*6290*/  STL [R1+0x108], R175 ;  /* 0x000108af01007387 */ /* 0x000fe60000100800 */
[C---:B------:R-:W-:Y:S01]  /*62a0*/  HMMA.16816.F32 R4, R176.reuse, R168, R4 ;  /* 0x000000a8b004723c */ /* 0x040fe20000001804 */
        /* <DEDUP_REMOVED lines=14> */
[C---:B------:R-:W-:Y:S08]  /*6390*/  HMMA.16816.F32 R24, R176.reuse, R186, R24 ;  /* 0x000000bab018723c */ /* 0x040ff00000001818 */
[C---:B------:R-:W-:Y:S08]  /*63a0*/  HMMA.16816.F32 R28, R176.reuse, R188, R28 ;  /* 0x000000bcb01c723c */ /* 0x040ff0000000181c */
[----:B------:R-:W-:Y:S01]  /*63b0*/  HMMA.16816.F32 R32, R176, R190, R32 ;  /* 0x000000beb020723c */ /* 0x000fe20000001820 */
[----:B--2---:R-:W1:Y:S08]  /*63c0*/  LDSM.16.M88.4 R168, [R0] ;  /* 0x0000000000a8783b */ /* 0x004e700000000200 */
[----:B------:R-:W2:Y:S08]  /*63d0*/  LDSM.16.M88.4 R180, [R0+0x800] ;  /* 0x0008000000b4783b */ /* 0x000eb00000000200 */
[----:B------:R-:W-:Y:S01]  /*63e0*/  LDSM.16.M88.4 R184, [R0+0x1800] ;  /* 0x0018000000b8783b */ /* 0x000fe20000000200 */
[C---:B-1----:R-:W-:Y:S08]  /*63f0*/  HMMA.16816.F32 R4, R192.reuse, R168, R4 ;  /* 0x000000a8c004723c */ /* 0x042ff00000001804 */
[C---:B------:R-:W-:Y:S01]  /*6400*/  HMMA.16816.F32 R8, R192.reuse, R170, R8 ;  /* 0x000000aac008723c */ /* 0x040fe20000001808 */
[----:B------:R-:W1:Y:S07]  /*6410*/  LDSM.16.M88.4 R168, [R0+0x1000] ;  /* 0x0010000000a8783b */ /* 0x000e6e0000000200 */
[C---:B--2---:R-:W-:Y:S08]  /*6420*/  HMMA.16816.F32 R12, R192.reuse, R180, R12 ;  /* 0x000000b4c00c723c */ /* 0x044ff0000000180c */
[C---:B------:R-:W-:Y:S01]  /*6430*/  HMMA.16816.F32 R16, R192.reuse, R182, R16 ;  /* 0x000000b6c010723c */ /* 0x040fe20000001810 */
[----:B------:R-:W2:Y:S07]  /*6440*/  LDSM.16.M88.4 R180, [R250] ;  /* 0x00000000fab4783b */ /* 0x000eae0000000200 */
[C---:B-1----:R-:W-:Y:S08]  /*6450*/  HMMA.16816.F32 R20, R192.reuse, R168, R20 ;  /* 0x000000a8c014723c */ /* 0x042ff00000001814 */
[C---:B------:R-:W-:Y:S01]  /*6460*/  HMMA.16816.F32 R24, R192.reuse, R170, R24 ;  /* 0x000000aac018723c */ /* 0x040fe20000001818 */
[----:B------:R-:W1:Y:S07]  /*6470*/  LDSM.16.M88.4 R168, [R250+0x800] ;  /* 0x00080000faa8783b */ /* 0x000e6e0000000200 */
[C---:B------:R-:W-:Y:S08]  /*6480*/  HMMA.16816.F32 R28, R192.reuse, R184, R28 ;  /* 0x000000b8c01c723c */ /* 0x040ff0000000181c */
[----:B------:R-:W-:Y:S01]  /*6490*/  HMMA.16816.F32 R32, R192, R186, R32 ;  /* 0x000000bac020723c */ /* 0x000fe20000001820 */
[----:B------:R-:W3:Y:S07]  /*64a0*/  LDSM.16.M88.4 R184, [R250+0x1000] ;  /* 0x00100000fab8783b */ /* 0x000eee0000000200 */
[C---:B--2---:R-:W-:Y:S08]  /*64b0*/  HMMA.16816.F32 R4, R196.reuse, R180, R4 ;  /* 0x000000b4c404723c */ /* 0x044ff00000001804 */
[C---:B------:R-:W-:Y:S01]  /*64c0*/  HMMA.16816.F32 R8, R196.reuse, R182, R8 ;  /* 0x000000b6c408723c */ /* 0x040fe20000001808 */
[----:B------:R-:W2:Y:S07]  /*64d0*/  LDSM.16.M88.4 R180, [R250+0x1800] ;  /* 0x00180000fab4783b */ /* 0x000eae0000000200 */
[C---:B-1----:R-:W-:Y:S08]  /*64e0*/  HMMA.16816.F32 R12, R196.reuse, R168, R12 ;  /* 0x000000a8c40c723c */ /* 0x042ff0000000180c */
[C---:B------:R-:W-:Y:S01]  /*64f0*/  HMMA.16816.F32 R16, R196.reuse, R170, R16 ;  /* 0x000000aac410723c */ /* 0x040fe20000001810 */
[----:B------:R-:W1:Y:S07]  /*6500*/  LDSM.16.M88.4 R168, [R249+0x2000] ;  /* 0x00200000f9a8783b */ /* 0x000e6e0000000200 */
[C---:B---3--:R-:W-:Y:S08]  /*6510*/  HMMA.16816.F32 R20, R196.reuse, R184, R20 ;  /* 0x000000b8c414723c */ /* 0x048ff00000001814 */
[C---:B------:R-:W-:Y:S01]  /*6520*/  HMMA.16816.F32 R24, R196.reuse, R186, R24 ;  /* 0x000000bac418723c */ /* 0x040fe20000001818 */
[----:B------:R-:W3:Y:S07]  /*6530*/  LDSM.16.M88.4 R184, [R249+0x2800] ;  /* 0x00280000f9b8783b */ /* 0x000eee0000000200 */
[C---:B--2---:R-:W-:Y:S08]  /*6540*/  HMMA.16816.F32 R28, R196.reuse, R180, R28 ;  /* 0x000000b4c41c723c */ /* 0x044ff0000000181c */
[----:B------:R-:W-:Y:S01]  /*6550*/  HMMA.16816.F32 R32, R196, R182, R32 ;  /* 0x000000b6c420723c */ /* 0x000fe20000001820 */
[----:B------:R-:W2:Y:S07]  /*6560*/  LDSM.16.M88.4 R180, [R249+0x3000] ;  /* 0x00300000f9b4783b */ /* 0x000eae0000000200 */
[C---:B-1----:R-:W-:Y:S08]  /*6570*/  HMMA.16816.F32 R4, R200.reuse, R168, R4 ;  /* 0x000000a8c804723c */ /* 0x042ff00000001804 */
[C---:B------:R-:W-:Y:S01]  /*6580*/  HMMA.16816.F32 R8, R200.reuse, R170, R8 ;  /* 0x000000aac808723c */ /* 0x040fe20000001808 */
[----:B------:R-:W1:Y:S07]  /*6590*/  LDSM.16.M88.4 R168, [R249+0x3800] ;  /* 0x00380000f9a8783b */ /* 0x000e6e0000000200 */
[C---:B---3--:R-:W-:Y:S08]  /*65a0*/  HMMA.16816.F32 R12, R200.reuse, R184, R12 ;  /* 0x000000b8c80c723c */ /* 0x048ff0000000180c */
[C---:B------:R-:W-:Y:S01]  /*65b0*/  HMMA.16816.F32 R16, R200.reuse, R186, R16 ;  /* 0x000000bac810723c */ /* 0x040fe20000001810 */
[----:B------:R3:W4:Y:S07]  /*65c0*/  LDSM.16.M88.4 R184, [R130] ;  /* 0x0000000082b8783b */ /* 0x00072e0000000200 */
[C---:B--2---:R-:W-:Y:S08]  /*65d0*/  HMMA.16816.F32 R20, R200.reuse, R180, R20 ;  /* 0x000000b4c814723c */ /* 0x044ff00000001814 */
[C---:B------:R-:W-:Y:S01]  /*65e0*/  HMMA.16816.F32 R24, R200.reuse, R182, R24 ;  /* 0x000000b6c818723c */ /* 0x040fe20000001818 */
[----:B------:R2:W2:Y:S07]  /*65f0*/  LDSM.16.M88.4 R180, [R129] ;  /* 0x0000000081b4783b */ /* 0x0004ae0000000200 */
[C---:B-1----:R-:W-:Y:S01]  /*6600*/  HMMA.16816.F32 R28, R200.reuse, R168, R28 ;  /* 0x000000a8c81c723c */ /* 0x042fe2000000181c */
[----:B---3--:R-:W3:Y:S07]  /*6610*/  LDL R130, [R1+0x28] ;  /* 0x0000280001827983 */ /* 0x008eee0000100800 */
[----:B------:R-:W-:Y:S01]  /*6620*/  HMMA.16816.F32 R32, R200, R170, R32 ;  /* 0x000000aac820723c */ /* 0x000fe20000001820 */
[----:B------:R1:W1:Y:S07]  /*6630*/  LDSM.16.M88.4 R168, [R128] ;  /* 0x0000000080a8783b */ /* 0x00026e0000000200 */
[C---:B----4-:R-:W-:Y:S01]  /*6640*/  HMMA.16816.F32 R4, R204.reuse, R184, R4 ;  /* 0x000000b8cc04723c */ /* 0x050fe20000001804 */
[----:B--2---:R-:W2:Y:S07]  /*6650*/  LDL R129, [R1+0x24] ;  /* 0x0000240001817983 */ /* 0x004eae0000100800 */
[C---:B------:R-:W-:Y:S01]  /*6660*/  HMMA.16816.F32 R8, R204.reuse, R186, R8 ;  /* 0x000000bacc08723c */ /* 0x040fe20000001808 */
[----:B------:R4:W4:Y:S07]  /*6670*/  LDSM.16.M88.4 R184, [R2] ;  /* 0x0000000002b8783b */ /* 0x00092e0000000200 */
[C---:B------:R-:W-:Y:S01]  /*6680*/  HMMA.16816.F32 R12, R204.reuse, R180, R12 ;  /* 0x000000b4cc0c723c */ /* 0x040fe2000000180c */
[----:B-1----:R-:W2:Y:S07]  /*6690*/  LDL R128, [R1+0x20] ;  /* 0x0000200001807983 */ /* 0x002eae0000100800 */
[C---:B------:R-:W-:Y:S01]  /*66a0*/  HMMA.16816.F32 R16, R204.reuse, R182, R16 ;  /* 0x000000b6cc10723c */ /* 0x040fe20000001810 */
[----:B------:R-:W1:Y:S07]  /*66b0*/  LDSM.16.M88.4 R180, [R0+0x2000] ;  /* 0x0020000000b4783b */ /* 0x000e6e0000000200 */
[C---:B------:R-:W-:Y:S01]  /*66c0*/  HMMA.16816.F32 R20, R204.reuse, R168, R20 ;  /* 0x000000a8cc14723c */ /* 0x040fe20000001814 */
[----:B----4-:R-:W2:Y:S07]  /*66d0*/  LDL R2, [R1+0x1c] ;  /* 0x00001c0001027983 */ /* 0x010eae0000100800 */
[C---:B------:R-:W-:Y:S01]  /*66e0*/  HMMA.16816.F32 R24, R204.reuse, R170, R24 ;  /* 0x000000aacc18723c */ /* 0x040fe20000001818 */
[----:B------:R-:W1:Y:S07]  /*66f0*/  LDSM.16.M88.4 R168, [R0+0x2800] ;  /* 0x0028000000a8783b */ /* 0x000e6e0000000200 */
[C---:B------:R-:W-:Y:S08]  /*6700*/  HMMA.16816.F32 R28, R204.reuse, R184, R28 ;  /* 0x000000b8cc1c723c */ /* 0x040ff0000000181c */
[----:B------:R-:W-:Y:S01]  /*6710*/  HMMA.16816.F32 R32, R204, R186, R32 ;  /* 0x000000bacc20723c */ /* 0x000fe20000001820 */
[----:B------:R-:W1:Y:S07]  /*6720*/  LDSM.16.M88.4 R184, [R0+0x3000] ;  /* 0x0030000000b8783b */ /* 0x000e6e0000000200 */
[C---:B-1----:R-:W-:Y:S08]  /*6730*/  HMMA.16816.F32 R4, R208.reuse, R180, R4 ;  /* 0x000000b4d004723c */ /* 0x042ff00000001804 */
[C---:B------:R-:W-:Y:S01]  /*6740*/  HMMA.16816.F32 R8, R208.reuse, R182, R8 ;  /* 0x000000b6d008723c */ /* 0x040fe20000001808 */
[----:B------:R-:W1:Y:S07]  /*6750*/  LDSM.16.M88.4 R180, [R0+0x3800] ;  /* 0x0038000000b4783b */ /* 0x000e6e0000000200 */
[C---:B------:R-:W-:Y:S08]  /*6760*/  HMMA.16816.F32 R12, R208.reuse, R168, R12 ;  /* 0x000000a8d00c723c */ /* 0x040ff0000000180c */
[C---:B------:R-:W-:Y:S01]  /*6770*/  HMMA.16816.F32 R16, R208.reuse, R170, R16 ;  /* 0x000000aad010723c */ /* 0x040fe20000001810 */
[----:B------:R-:W1:Y:S07]  /*6780*/  LDSM.16.M88.4 R168, [R250+0x2000] ;  /* 0x00200000faa8783b */ /* 0x000e6e0000000200 */
[C---:B------:R-:W-:Y:S08]  /*6790*/  HMMA.16816.F32 R20, R208.reuse, R184, R20 ;  /* 0x000000b8d014723c */ /* 0x040ff00000001814 */
[C---:B------:R-:W-:Y:S01]  /*67a0*/  HMMA.16816.F32 R24, R208.reuse, R186, R24 ;  /* 0x000000bad018723c */ /* 0x040fe20000001818 */
[----:B------:R-:W1:Y:S07]  /*67b0*/  LDSM.16.M88.4 R184, [R250+0x2800] ;  /* 0x00280000fab8783b */ /* 0x000e6e0000000200 */
[C---:B-1----:R-:W-:Y:S08]  /*67c0*/  HMMA.16816.F32 R28, R208.reuse, R180, R28 ;  /* 0x000000b4d01c723c */ /* 0x042ff0000000181c */
[----:B------:R-:W-:Y:S01]  /*67d0*/  HMMA.16816.F32 R32, R208, R182, R32 ;  /* 0x000000b6d020723c */ /* 0x000fe20000001820 */
        /* <DEDUP_REMOVED lines=8> */
[C---:B------:R-:W-:Y:S01]  /*6860*/  HMMA.16816.F32 R24, R212.reuse, R182, R24 ;  /* 0x000000b6d418723c */ /* 0x040fe20000001818 */
[----:B------:R-:W1:Y:S07]  /*6870*/  LDSM.16.M88.4 R180, [R249+0x4800] ;  /* 0x00480000f9b4783b */ /* 0x000e6e0000000200 */
[C---:B------:R-:W-:Y:S08]  /*6880*/  HMMA.16816.F32 R28, R212.reuse, R168, R28 ;  /* 0x000000a8d41c723c */ /* 0x040ff0000000181c */
[----:B------:R-:W-:Y:S01]  /*6890*/  HMMA.16816.F32 R32, R212, R170, R32 ;  /* 0x000000aad420723c */ /* 0x000fe20000001820 */
[----:B------:R-:W1:Y:S07]  /*68a0*/  LDSM.16.M88.4 R168, [R249+0x5000] ;  /* 0x00500000f9a8783b */ /* 0x000e6e0000000200 */
[C---:B------:R-:W-:Y:S08]  /*68b0*/  HMMA.16816.F32 R4, R216.reuse, R184, R4 ;  /* 0x000000b8d804723c */ /* 0x040ff00000001804 */
[C---:B------:R-:W-:Y:S01]  /*68c0*/  HMMA.16816.F32 R8, R216.reuse, R186, R8 ;  /* 0x000000bad808723c */ /* 0x040fe20000001808 */
[----:B------:R-:W1:Y:S07]  /*68d0*/  LDSM.16.M88.4 R184, [R249+0x5800] ;  /* 0x00580000f9b8783b */ /* 0x000e6e0000000200 */
[C---:B-1----:R-:W-:Y:S08]  /*68e0*/  HMMA.16816.F32 R12, R216.reuse, R180, R12 ;  /* 0x000000b4d80c723c */ /* 0x042ff0000000180c */
[C---:B------:R-:W-:Y:S08]  /*68f0*/  HMMA.16816.F32 R16, R216.reuse, R182, R16 ;  /* 0x000000b6d810723c */ /* 0x040ff00000001810 */
[C---:B------:R-:W-:Y:S08]  /*6900*/  HMMA.16816.F32 R20, R216.reuse, R168, R20 ;  /* 0x000000a8d814723c */ /* 0x040ff00000001814 */
[C---:B------:R-:W-:Y:S08]  /*6910*/  HMMA.16816.F32 R24, R216.reuse, R170, R24 ;  /* 0x000000aad818723c */ /* 0x040ff00000001818 */
[C---:B------:R-:W-:Y:S08]  /*6920*/  HMMA.16816.F32 R28, R216.reuse, R184, R28 ;  /* 0x000000b8d81c723c */ /* 0x040ff0000000181c */
[----:B------:R-:W-:Y:S01]  /*6930*/  HMMA.16816.F32 R32, R216, R186, R32 ;  /* 0x000000bad820723c */ /* 0x000fe20000001820 */
[----:B---3--:R1:W3:Y:S08]  /*6940*/  LDSM.16.M88.4 R180, [R130] ;  /* 0x0000000082b4783b */ /* 0x0082f00000000200 */
[----:B--2---:R2:W2:Y:S08]  /*6950*/  LDSM.16.M88.4 R168, [R129] ;  /* 0x0000000081a8783b */ /* 0x0044b00000000200 */
[----:B-1----:R-:W4:Y:S04]  /*6960*/  LDL R130, [R1+0x18] ;  /* 0x0000180001827983 */ /* 0x002f280000100800 */
[----:B------:R1:W1:Y:S01]  /*6970*/  LDSM.16.M88.4 R184, [R128] ;  /* 0x0000000080b8783b */ /* 0x0002620000000200 */
[C---:B---3--:R-:W-:Y:S07]  /*6980*/  HMMA.16816.F32 R4, R220.reuse, R180, R4 ;  /* 0x000000b4dc04723c */ /* 0x048fee0000001804 */
[----:B--2---:R-:W2:Y:S01]  /*6990*/  LDL R129, [R1+0x14] ;  /* 0x0000140001817983 */ /* 0x004ea20000100800 */
[C---:B------:R-:W-:Y:S03]  /*69a0*/  HMMA.16816.F32 R8, R220.reuse, R182, R8 ;  /* 0x000000b6dc08723c */ /* 0x040fe60000001808 */
[----:B------:R3:W3:Y:S05]  /*69b0*/  LDSM.16.M88.4 R180, [R2] ;  /* 0x0000000002b4783b */ /* 0x0006ea0000000200 */
[C---:B------:R-:W-:Y:S03]  /*69c0*/  HMMA.16816.F32 R12, R220.reuse, R168, R12 ;  /* 0x000000a8dc0c723c */ /* 0x040fe6000000180c */
[----:B-1----:R-:W2:Y:S05]  /*69d0*/  LDL R128, [R1+0x10] ;  /* 0x0000100001807983 */ /* 0x002eaa0000100800 */
[C---:B------:R-:W-:Y:S01]  /*69e0*/  HMMA.16816.F32 R16, R220.reuse, R170, R16 ;  /* 0x000000aadc10723c */ /* 0x040fe20000001810 */
[----:B------:R-:W1:Y:S07]  /*69f0*/  LDSM.16.M88.4 R168, [R0+0x4000] ;  /* 0x0040000000a8783b */ /* 0x000e6e0000000200 */
[C---:B------:R-:W-:Y:S01]  /*6a00*/  HMMA.16816.F32 R20, R220.reuse, R184, R20 ;  /* 0x000000b8dc14723c */ /* 0x040fe20000001814 */
[----:B---3--:R-:W2:Y:S04]  /*6a10*/  LDL R2, [R1+0xc] ;  /* 0x00000c0001027983 */ /* 0x008ea80000100800 */
[----:B------:R-:W2:Y:S03]  /*6a20*/  LDL.LU R174, [R1+0x60] ;  /* 0x0000600001ae7983 */ /* 0x000ea60000300800 */
[C---:B------:R-:W-:Y:S01]  /*6a30*/  HMMA.16816.F32 R24, R220.reuse, R186, R24 ;  /* 0x000000badc18723c */ /* 0x040fe20000001818 */
[----:B------:R-:W1:Y:S07]  /*6a40*/  LDSM.16.M88.4 R184, [R0+0x4800] ;  /* 0x0048000000b8783b */ /* 0x000e6e0000000200 */
[C---:B------:R-:W-:Y:S01]  /*6a50*/  HMMA.16816.F32 R28, R220.reuse, R180, R28 ;  /* 0x000000b4dc1c723c */ /* 0x040fe2000000181c */
[----:B------:R-:W2:Y:S04]  /*6a60*/  LDL R178, [R1+0x88] ;  /* 0x0000880001b27983 */ /* 0x000ea80000100800 */
[----:B------:R-:W2:Y:S03]  /*6a70*/  LDL R177, [R1+0x90] ;  /* 0x0000900001b17983 */ /* 0x000ea60000100800 */
        /* <DEDUP_REMOVED lines=35> */
[----:B----4-:R1:W4:Y:S08]  /*6cb0*/  LDSM.16.M88.4 R168, [R130] ;  /* 0x0000000082a8783b */ /* 0x0103300000000200 */
[----:B--2---:R-:W2:Y:S08]  /*6cc0*/  LDSM.16.M88.4 R184, [R129] ;  /* 0x0000000081b8783b */ /* 0x004eb00000000200 */
[----:B-1----:R-:W3:Y:S04]  /*6cd0*/  LDL R130, [R1+0x64] ;  /* 0x0000640001827983 */ /* 0x002ee80000100800 */
[----:B------:R1:W2:Y:S01]  /*6ce0*/  LDSM.16.M88.4 R180, [R128] ;  /* 0x0000000080b4783b */ /* 0x0002a20000000200 */
[C---:B----4-:R-:W-:Y:S08]  /*6cf0*/  HMMA.16816.F32 R4, R236.reuse, R168, R4 ;  /* 0x000000a8ec04723c */ /* 0x050ff00000001804 */
[C---:B------:R-:W-:Y:S01]  /*6d00*/  HMMA.16816.F32 R8, R236.reuse, R170, R8 ;  /* 0x000000aaec08723c */ /* 0x040fe20000001808 */
[----:B--2---:R-:W2:Y:S03]  /*6d10*/  LDSM.16.M88.4 R168, [R2] ;  /* 0x0000000002a8783b */ /* 0x004ea60000000200 */
[C---:B------:R-:W-:Y:S02]  /*6d20*/  IADD3 R175, R174.reuse, -0x1, RZ ;  /* 0xffffffffaeaf7810 */ /* 0x040fe40007ffe0ff */
[----:B------:R-:W-:Y:S02]  /*6d30*/  ISETP.GT.AND P6, PT, R174, R135, PT ;  /* 0x00000087ae00720c */ /* 0x000fe40003fc4270 */
[C---:B------:R-:W-:Y:S01]  /*6d40*/  HMMA.16816.F32 R12, R236.reuse, R184, R12 ;  /* 0x000000b8ec0c723c */ /* 0x040fe2000000180c */
[----:B-1----:R-:W4:Y:S07]  /*6d50*/  LDL.64 R128, [R1+0x68] ;  /* 0x0000680001807983 */ /* 0x002f2e0000100a00 */
[C---:B------:R-:W-:Y:S01]  /*6d60*/  HMMA.16816.F32 R16, R236.reuse, R186, R16 ;  /* 0x000000baec10723c */ /* 0x040fe20000001810 */
[----:B------:R-:W1:Y:S07]  /*6d70*/  LDSM.16.M88.4 R184, [R0+0x6000] ;  /* 0x0060000000b8783b */ /* 0x000e6e0000000200 */
[C---:B------:R-:W-:Y:S08]  /*6d80*/  HMMA.16816.F32 R20, R236.reuse, R180, R20 ;  /* 0x000000b4ec14723c */ /* 0x040ff00000001814 */
[C---:B------:R-:W-:Y:S01]  /*6d90*/  HMMA.16816.F32 R24, R236.reuse, R182, R24 ;  /* 0x000000b6ec18723c */ /* 0x040fe20000001818 */
[----:B------:R-:W1:Y:S07]  /*6da0*/  LDSM.16.M88.4 R180, [R0+0x6800] ;  /* 0x0068000000b4783b */ /* 0x000e6e0000000200 */
[C---:B--2---:R-:W-:Y:S08]  /*6db0*/  HMMA.16816.F32 R28, R236.reuse, R168, R28 ;  /* 0x000000a8ec1c723c */ /* 0x044ff0000000181c */
[----:B------:R-:W-:Y:S01]  /*6dc0*/  HMMA.16816.F32 R32, R236, R170, R32 ;  /* 0x000000aaec20723c */ /* 0x000fe20000001820 */
[----:B------:R-:W2:Y:S07]  /*6dd0*/  LDSM.16.M88.4 R168, [R0+0x7000] ;  /* 0x0070000000a8783b */ /* 0x000eae0000000200 */
[C---:B-1----:R-:W-:Y:S08]  /*6de0*/  HMMA.16816.F32 R4, R240.reuse, R184, R4 ;  /* 0x000000b8f004723c */ /* 0x042ff00000001804 */
[C---:B------:R-:W-:Y:S01]  /*6df0*/  HMMA.16816.F32 R8, R240.reuse, R186, R8 ;  /* 0x000000baf008723c */ /* 0x040fe20000001808 */
[----:B------:R1:W1:Y:S07]  /*6e00*/  LDSM.16.M88.4 R184, [R0+0x7800] ;  /* 0x0078000000b8783b */ /* 0x00026e0000000200 */
[C---:B------:R-:W-:Y:S08]  /*6e10*/  HMMA.16816.F32 R12, R240.reuse, R180, R12 ;  /* 0x000000b4f00c723c */ /* 0x040ff0000000180c */
[C---:B------:R-:W-:Y:S01]  /*6e20*/  HMMA.16816.F32 R16, R240.reuse, R182, R16 ;  /* 0x000000b6f010723c */ /* 0x040fe20000001810 */
[----:B------:R-:W1:Y:S07]  /*6e30*/  LDSM.16.M88.4 R180, [R250+0x6000] ;  /* 0x00600000fab4783b */ /* 0x000e6e0000000200 */
[C---:B--2---:R-:W-:Y:S04]  /*6e40*/  HMMA.16816.F32 R20, R240.reuse, R168, R20 ;  /* 0x000000a8f014723c */ /* 0x044fe80000001814 */
[----:B-1----:R-:W-:Y:S04]  /*6e50*/  @P6 SHF.R.S32.HI R0, RZ, 0x1f, R175 ;  /* 0x0000001fff006819 */ /* 0x002fe800000114af */
[C---:B------:R-:W-:Y:S01]  /*6e60*/  HMMA.16816.F32 R24, R240.reuse, R170, R24 ;  /* 0x000000aaf018723c */ /* 0x040fe20000001818 */
[----:B------:R-:W1:Y:S03]  /*6e70*/  LDSM.16.M88.4 R168, [R250+0x6800] ;  /* 0x00680000faa8783b */ /* 0x000e660000000200 */
[----:B------:R-:W-:Y:S04]  /*6e80*/  @P6 IMAD R0, R0, c[0x0][0x1e0], RZ ;  /* 0x0000780000006a24 */ /* 0x000fe800078e02ff */
[C---:B------:R-:W-:Y:S08]  /*6e90*/  HMMA.16816.F32 R28, R240.reuse, R184, R28 ;  /* 0x000000b8f01c723c */ /* 0x040ff0000000181c */
[----:B------:R-:W-:Y:S08]  /*6ea0*/  HMMA.16816.F32 R32, R240, R186, R32 ;  /* 0x000000baf020723c */ /* 0x000ff00000001820 */
[C---:B------:R-:W-:Y:S08]  /*6eb0*/  HMMA.16816.F32 R4, R244.reuse, R180, R4 ;  /* 0x000000b4f404723c */ /* 0x040ff00000001804 */
[C---:B------:R-:W-:Y:S01]  /*6ec0*/  HMMA.16816.F32 R8, R244.reuse, R182, R8 ;  /* 0x000000b6f408723c */ /* 0x040fe20000001808 */
[----:B------:R-:W2:Y:S07]  /*6ed0*/  LDSM.16.M88.4 R180, [R250+0x7000] ;  /* 0x00700000fab4783b */ /* 0x000eae0000000200 */
[C---:B-1----:R-:W-:Y:S08]  /*6ee0*/  HMMA.16816.F32 R12, R244.reuse, R168, R12 ;  /* 0x000000a8f40c723c */ /* 0x042ff0000000180c */
[C---:B------:R-:W-:Y:S04]  /*6ef0*/  HMMA.16816.F32 R16, R244.reuse, R170, R16 ;  /* 0x000000aaf410723c */ /* 0x040fe80000001810 */
[----:B------:R-:W-:Y:S02]  /*6f00*/  FMUL.FTZ R4, R4, c[0x0][0x320] ;  /* 0x0000c80004047a20 */ /* 0x000fe40000410000 */
[----:B------:R-:W-:Y:S02]  /*6f10*/  FMUL.FTZ R5, R5, c[0x0][0x320] ;  /* 0x0000c80005057a20 */ /* 0x000fe40000410000 */
[----:B------:R-:W1:Y:S01]  /*6f20*/  MUFU.TANH R191, R4 ;  /* 0x0000000400bf7308 */ /* 0x000e620000002400 */
[----:B------:R-:W-:Y:S03]  /*6f30*/  FMUL.FTZ R6, R6, c[0x0][0x320] ;  /* 0x0000c80006067a20 */ /* 0x000fe60000410000 */
[----:B------:R-:W-:Y:S02]  /*6f40*/  FMUL.FTZ R7, R7, c[0x0][0x320] ;  /* 0x0000c80007077a20 */ /* 0x000fe40000410000 */
[----:B------:R-:W-:Y:S02]  /*6f50*/  FMUL.FTZ R2, R8, c[0x0][0x320] ;  /* 0x0000c80008027a20 */ /* 0x000fe40000410000 */
[----:B------:R-:W-:Y:S02]  /*6f60*/  @P6 IMAD R8, R175, c[0x0][0x1e4], R0 ;  /* 0x00007900af086a24 */ /* 0x000fe400078e0200 */
[----:B------:R1:W1:Y:S01]  /*6f70*/  MUFU.TANH R176, R5 ;  /* 0x0000000500b07308 */ /* 0x0002620000002400 */
[----:B------:R-:W-:Y:S02]  /*6f80*/  FMUL.FTZ R11, R11, c[0x0][0x320] ;  /* 0x0000c8000b0b7a20 */ /* 0x000fe40000410000 */
[----:B------:R-:W-:Y:S02]  /*6f90*/  FMUL.FTZ R10, R10, c[0x0][0x320] ;  /* 0x0000c8000a0a7a20 */ /* 0x000fe40000410000 */
[----:B------:R-:W-:Y:S01]  /*6fa0*/  FMUL.FTZ R14, R14, c[0x0][0x320] ;  /* 0x0000c8000e0e7a20 */ /* 0x000fe20000410000 */
[C---:B--2---:R-:W-:Y:S04]  /*6fb0*/  HMMA.16816.F32 R20, R244.reuse, R180, R20 ;  /* 0x000000b4f414723c */ /* 0x044fe80000001814 */
[----:B------:R-:W2:Y:S01]  /*6fc0*/  MUFU.TANH R173, R6 ;  /* 0x0000000600ad7308 */ /* 0x000ea20000002400 */
[----:B------:R-:W-:Y:S02]  /*6fd0*/  FMUL.FTZ R9, R9, c[0x0][0x320] ;  /* 0x0000c80009097a20 */ /* 0x000fe40000410000 */
[----:B------:R-:W-:Y:S01]  /*6fe0*/  FMUL.FTZ R18, R18, c[0x0][0x320] ;  /* 0x0000c80012127a20 */ /* 0x000fe20000410000 */
[C---:B------:R-:W-:Y:S04]  /*6ff0*/  HMMA.16816.F32 R24, R244.reuse, R182, R24 ;  /* 0x000000b6f418723c */ /* 0x040fe80000001818 */
[----:B------:R-:W-:Y:S02]  /*7000*/  FMUL.FTZ R17, R17, c[0x0][0x320] ;  /* 0x0000c80011117a20 */ /* 0x000fe40000410000 */
[----:B------:R2:W2:Y:S01]  /*7010*/  MUFU.TANH R172, R7 ;  /* 0x0000000700ac7308 */ /* 0x0004a20000002400 */
[----:B------:R-:W-:Y:S02]  /*7020*/  FMUL.FTZ R16, R16, c[0x0][0x320] ;  /* 0x0000c80010107a20 */ /* 0x000fe40000410000 */
[----:B------:R-:W-:Y:S03]  /*7030*/  FMUL.FTZ R15, R15, c[0x0][0x320] ;  /* 0x0000c8000f0f7a20 */ /* 0x000fe60000410000 */
[----:B-1----:R-:W-:Y:S04]  /*7040*/  @P6 IMAD.WIDE.U32 R4, R175, c[0x0][0x1e0], RZ ;  /* 0x00007800af046a25 */ /* 0x002fe800078e00ff */
[----:B------:R-:W1:Y:S01]  /*7050*/  MUFU.TANH R185, R2 ;  /* 0x0000000200b97308 */ /* 0x000e620000002400 */
[----:B------:R-:W-:Y:S01]  /*7060*/  @P6 IMAD.SHL.U32 R132, R4, 0x40, RZ ;  /* 0x0000004004846824 */ /* 0x000fe200078e00ff */
[----:B------:R-:W-:Y:S01]  /*7070*/  @P6 IADD3 R8, R5, R8, RZ ;  /* 0x0000000805086210 */ /* 0x000fe20007ffe0ff */
[----:B------:R-:W-:Y:S02]  /*7080*/  FMUL.FTZ R20, R20, c[0x0][0x320] ;  /* 0x0000c80014147a20 */ /* 0x000fe40000410000 */
[----:B------:R-:W-:Y:S01]  /*7090*/  FMUL.FTZ R12, R12, c[0x0][0x320] ;  /* 0x0000c8000c0c7a20 */ /* 0x000fe20000410000 */
[----:B------:R-:W-:Y:S01]  /*70a0*/  @P6 SHF.L.U64.HI R8, R4, 0x6, R8 ;  /* 0x0000000604086819 */ /* 0x000fe20000010208 */
[----:B------:R-:W-:Y:S02]  /*70b0*/  FMUL.FTZ R13, R13, c[0x0][0x320] ;  /* 0x0000c8000d0d7a20 */ /* 0x000fe40000410000 */
[----:B------:R-:W-:Y:S01]  /*70c0*/  FMUL.FTZ R21, R21, c[0x0][0x320] ;  /* 0x0000c80015157a20 */ /* 0x000fe20000410000 */
[----:B------:R-:W-:Y:S01]  /*70d0*/  MUFU.TANH R133, R11 ;  /* 0x0000000b00857308 */ /* 0x000fe20000002400 */
[----:B------:R-:W-:Y:S02]  /*70e0*/  FMUL.FTZ R22, R22, c[0x0][0x320] ;  /* 0x0000c80016167a20 */ /* 0x000fe40000410000 */
[----:B------:R-:W-:Y:S01]  /*70f0*/  FMUL.FTZ R23, R23, c[0x0][0x320] ;  /* 0x0000c80017177a20 */ /* 0x000fe20000410000 */
[----:B--2---:R-:W2:Y:S01]  /*7100*/  LDSM.16.M88.4 R4, [R250+0x7800] ;  /* 0x00780000fa04783b */ /* 0x004ea20000000200 */
[----:B------:R-:W-:Y:S04]  /*7110*/  DEPBAR.LE SB0, 0x0 ;  /* 0x000080000000791a */ /* 0x000fe80000000000 */
[----:B------:R-:W-:Y:S01]  /*7120*/  FMUL.FTZ R24, R24, c[0x0][0x320] ;  /* 0x0000c80018187a20 */ /* 0x000fe20000410000 */
[----:B------:R-:W-:Y:S01]  /*7130*/  MUFU.TANH R135, R10 ;  /* 0x0000000a00877308 */ /* 0x000fe20000002400 */
[----:B------:R-:W-:Y:S01]  /*7140*/  FMUL.FTZ R25, R25, c[0x0][0x320] ;  /* 0x0000c80019197a20 */ /* 0x000fe20000410000 */
[----:B------:R-:W-:Y:S01]  /*7150*/  BAR.SYNC.DEFER_BLOCKING 0x0 ;  /* 0x0000000000007b1d */ /* 0x000fe20000010000 */
[----:B------:R-:W-:Y:S02]  /*7160*/  FMUL.FTZ R26, R26, c[0x0][0x320] ;  /* 0x0000c8001a1a7a20 */ /* 0x000fe40000410000 */
[----:B------:R-:W-:Y:S01]  /*7170*/  FMUL.FTZ R27, R27, c[0x0][0x320] ;  /* 0x0000c8001b1b7a20 */ /* 0x000fe20000410000 */
[C---:B--2---:R-:W-:Y:S04]  /*7180*/  HMMA.16816.F32 R28, R244.reuse, R4, R28 ;  /* 0x00000004f41c723c */ /* 0x044fe8000000181c */
[----:B------:R2:W1:Y:S04]  /*7190*/  MUFU.TANH R184, R9 ;  /* 0x0000000900b87308 */ /* 0x0004680000002400 */
[----:B------:R-:W-:Y:S06]  /*71a0*/  HMMA.16816.F32 R32, R244, R6, R32 ;  /* 0x00000006f420723c */ /* 0x000fec0000001820 */
[----:B------:R1:W-:Y:S10]  /*71b0*/  MUFU.TANH R190, R18 ;  /* 0x0000001200be7308 */ /* 0x0003f40000002400 */
[----:B------:R-:W-:Y:S01]  /*71c0*/  MUFU.TANH R187, R14 ;  /* 0x0000000e00bb7308 */ /* 0x000fe20000002400 */
[----:B------:R-:W-:Y:S02]  /*71d0*/  FMUL.FTZ R28, R28, c[0x0][0x320] ;  /* 0x0000c8001c1c7a20 */ /* 0x000fe40000410000 */
[----:B--2---:R-:W-:Y:S04]  /*71e0*/  @P1 IMAD.HI.U32 R9, R178, c[0x0][0x2c8], RZ ;  /* 0x0000b200b2091a27 */ /* 0x004fe800078e00ff */
[----:B------:R-:W-:Y:S03]  /*71f0*/  FMUL.FTZ R29, R29, c[0x0][0x320] ;  /* 0x0000c8001d1d7a20 */ /* 0x000fe60000410000 */
[----:B------:R-:W-:Y:S01]  /*7200*/  MUFU.TANH R189, R17 ;  /* 0x0000001100bd7308 */ /* 0x000fe20000002400 */
[----:B------:R-:W-:Y:S02]  /*7210*/  FMUL.FTZ R32, R32, c[0x0][0x320] ;  /* 0x0000c80020207a20 */ /* 0x000fe40000410000 */
[----:B------:R-:W-:Y:S02]  /*7220*/  FMUL.FTZ R34, R34, c[0x0][0x320] ;  /* 0x0000c80022227a20 */ /* 0x000fe40000410000 */
[----:B------:R-:W-:Y:S02]  /*7230*/  FMUL.FTZ R30, R30, c[0x0][0x320] ;  /* 0x0000c8001e1e7a20 */ /* 0x000fe40000410000 */
[----:B------:R-:W-:Y:S03]  /*7240*/  FMUL.FTZ R35, R35, c[0x0][0x320] ;  /* 0x0000c80023237a20 */ /* 0x000fe60000410000 */
[----:B------:R-:W-:Y:S10]  /*7250*/  MUFU.TANH R188, R16 ;  /* 0x0000001000bc7308 */ /* 0x000ff40000002400 */
[----:B------:R-:W-:Y:S01]  /*7260*/  MUFU.TANH R186, R15 ;  /* 0x0000000f00ba7308 */ /* 0x000fe20000002400 */
[----:B----4-:R-:W-:Y:S09]  /*7270*/  @P6 IADD3 R0, P0, R132, R128, RZ ;  /* 0x0000008084006210 */ /* 0x010ff20007f1e0ff */
[----:B------:R-:W2:Y:S01]  /*7280*/  MUFU.TANH R12, R12 ;  /* 0x0000000c000c7308 */ /* 0x000ea20000002400 */
[----:B---3--:R-:W-:Y:S02]  /*7290*/  @P6 IADD3.X R2, R8, R130, RZ, P0, !PT ;  /* 0x0000008208026210 */ /* 0x008fe400007fe4ff */
[C---:B------:R-:W-:Y:S04]  /*72a0*/  @P6 LEA R168, P0, R0.reuse, c[0x0][0x1c8], 0x1 ;  /* 0x0000720000a86a11 */ /* 0x040fe800078008ff */
[----:B------:R-:W-:Y:S03]  /*72b0*/  @P6 LEA.HI.X R169, R0, c[0x0][0x1cc], R2, 0x1, P0 ;  /* 0x0000730000a96a11 */ /* 0x000fe600000f0c02 */
[----:B------:R-:W3:Y:S01]  /*72c0*/  MUFU.TANH R13, R13 ;  /* 0x0000000d000d7308 */ /* 0x000ee20000002400 */
[----:B------:R-:W-:Y:S02]  /*72d0*/  @P6 IADD3 R181, P0, R128, 0x40, RZ ;  /* 0x0000004080b56810 */ /* 0x000fe40007f1e0ff */
[----:B------:R-:W-:Y:S01]  /*72e0*/  MOV R0, R178 ;  /* 0x000000b200007202 */ /* 0x000fe20000000f00 */
[----:B------:R-:W-:Y:S01]  /*72f0*/  @!PT LDS RZ, [RZ] ;  /* 0x00000000fffff984 */ /* 0x000fe20000000800 */
[----:B------:R-:W-:Y:S01]  /*7300*/  @!PT LDS RZ, [RZ] ;  /* 0x00000000fffff984 */ /* 0x000fe20000000800 */
[----:B------:R-:W-:Y:S01]  /*7310*/  @!PT LDS RZ, [RZ] ;  /* 0x00000000fffff984 */ /* 0x000fe20000000800 */
[----:B------:R4:W-:Y:S01]  /*7320*/  @P6 LDGSTS.E.BYPASS.LTC128B.128 [R131+0x10100], [R168.64], !P5 ;  /* 0x10100000a8836fae */ /* 0x0009e2000e901d46 */
[-C--:B------:R-:W-:Y:S02]  /*7330*/  @P6 IADD3.X R180, RZ, R130.reuse, RZ, P0, !PT ;  /* 0x00000082ffb46210 */ /* 0x080fe400007fe4ff */
[----:B------:R-:W-:Y:S02]  /*7340*/  @P6 IADD3 R2, P0, R132, R181, RZ ;  /* 0x000000b584026210 */ /* 0x000fe40007f1e0ff */
[----:B------:R-:W-:Y:S01]  /*7350*/  @P1 SHF.R.U32.HI R0, RZ, c[0x0][0x2cc], R9 ;  /* 0x0000b300ff001a19 */ /* 0x000fe20000011609 */
[----:B------:R-:W-:Y:S01]  /*7360*/  IMAD.MOV.U32 R9, RZ, RZ, -0x40 ;  /* 0xffffffc0ff097424 */ /* 0x000fe200078e00ff */
[----:B------:R-:W-:Y:S01]  /*7370*/  MUFU.TANH R21, R21 ;  /* 0x0000001500157308 */ /* 0x000fe20000002400 */
[----:B------:R-:W-:Y:S01]  /*7380*/  @P6 IMAD.X R11, R8, 0x1, R180, P0 ;  /* 0x00000001080b6824 */ /* 0x000fe200000e06b4 */
[C---:B------:R-:W-:Y:S04]  /*7390*/  @P6 LEA R10, P0, R2.reuse, c[0x0][0x1c8], 0x1 ;  /* 0x00007200020a6a11 */ /* 0x040fe800078008ff */
[----:B------:R-:W-:Y:S02]  /*73a0*/  @P6 LEA.HI.X R11, R2, c[0x0][0x1cc], R11, 0x1, P0 ;  /* 0x00007300020b6a11 */ /* 0x000fe400000f0c0b */
[----:B------:R-:W-:Y:S02]  /*73b0*/  @P6 IADD3 R171, P0, R128, 0x80, RZ ;  /* 0x0000008080ab6810 */ /* 0x000fe40007f1e0ff */
[----:B------:R-:W-:Y:S01]  /*73c0*/  MUFU.TANH R22, R22 ;  /* 0x0000001600167308 */ /* 0x000fe20000002400 */
[----:B------:R1:W-:Y:S01]  /*73d0*/  @P6 LDGSTS.E.BYPASS.LTC128B.128 [R131+0x12100], [R10.64], !P4 ;  /* 0x121000000a836fae */ /* 0x0003e2000e101d46 */
[----:B------:R-:W-:Y:S02]  /*73e0*/  @P6 IADD3.X R170, RZ, R130, RZ, P0, !PT ;  /* 0x00000082ffaa6210 */ /* 0x000fe400007fe4ff */
[----:B------:R-:W-:Y:S06]  /*73f0*/  @P6 IADD3 R2, P0, R132, R171, RZ ;  /* 0x000000ab84026210 */ /* 0x000fec0007f1e0ff */
[----:B------:R-:W-:Y:S10]  /*7400*/  MUFU.TANH R23, R23 ;  /* 0x0000001700177308 */ /* 0x000ff40000002400 */
[----:B------:R-:W-:Y:S01]  /*7410*/  MUFU.TANH R24, R24 ;  /* 0x0000001800187308 */ /* 0x000fe20000002400 */
[----:B-1----:R-:W1:Y:S09]  /*7420*/  SHFL.IDX PT, R11, R0, RZ, 0x1c1f ;  /* 0x001c1fff000b7589 */ /* 0x002e7200000e0000 */
[----:B------:R-:W-:Y:S01]  /*7430*/  MUFU.TANH R25, R25 ;  /* 0x0000001900197308 */ /* 0x000fe20000002400 */
[----:B------:R1:W2:Y:S09]  /*7440*/  SHFL.IDX PT, R10, R0, 0x1, 0x1c1f ;  /* 0x003c1f00000a7f89 */ /* 0x0002b200000e0000 */
[----:B------:R-:W-:Y:S10]  /*7450*/  MUFU.TANH R28, R28 ;  /* 0x0000001c001c7308 */ /* 0x000ff40000002400 */
[----:B------:R-:W-:Y:S01]  /*7460*/  MUFU.TANH R29, R29 ;  /* 0x0000001d001d7308 */ /* 0x000fe20000002400 */
[----:B-1----:R-:W-:Y:S09]  /*7470*/  @P6 IADD3.X R0, R8, R170, RZ, P0, !PT ;  /* 0x000000aa08006210 */ /* 0x002ff200007fe4ff */
[----:B------:R-:W-:Y:S01]  /*7480*/  MUFU.TANH R32, R32 ;  /* 0x0000002000207308 */ /* 0x000fe20000002400 */
[C---:B------:R-:W-:Y:S04]  /*7490*/  @P6 LEA R4, P0, R2.reuse, c[0x0][0x1c8], 0x1 ;  /* 0x0000720002046a11 */ /* 0x040fe800078008ff */
[----:B------:R-:W-:Y:S01]  /*74a0*/  @P6 LEA.HI.X R5, R2, c[0x0][0x1cc], R0, 0x1, P0 ;  /* 0x0000730002056a11 */ /* 0x000fe200000f0c00 */
[----:B------:R-:W-:Y:S01]  /*74b0*/  IMAD R0, R174, R9, 0x1 ;  /* 0x00000001ae007424 */ /* 0x000fe200078e0209 */
[----:B----4-:R-:W-:Y:S03]  /*74c0*/  @P6 IADD3 R169, P0, R128, 0xc0, RZ ;  /* 0x000000c080a96810 */ /* 0x010fe60007f1e0ff */
[----:B------:R1:W-:Y:S01]  /*74d0*/  @P6 LDGSTS.E.BYPASS.LTC128B.128 [R131+0x14100], [R4.64], !P3 ;  /* 0x1410000004836fae */ /* 0x0003e2000d901d46 */
[----:B------:R-:W-:Y:S01]  /*74e0*/  @P6 IADD3.X R9, RZ, R130, RZ, P0, !PT ;  /* 0x00000082ff096210 */ /* 0x000fe200007fe4ff */
[----:B------:R-:W-:Y:S01]  /*74f0*/  MUFU.TANH R26, R26 ;  /* 0x0000001a001a7308 */ /* 0x000fe20000002400 */
[----:B------:R-:W-:Y:S04]  /*7500*/  IADD3 R0, R0, c[0x0][0x1d0], -R177 ;  /* 0x0000740000007a10 */ /* 0x000fe80007ffe8b1 */
[----:B------:R-:W-:Y:S04]  /*7510*/  IADD3 R0, R0, -c[0x0][0x168], RZ ;  /* 0x80005a0000007a10 */ /* 0x000fe80007ffe0ff */
[C---:B------:R-:W-:Y:S01]  /*7520*/  IADD3 R2, R0.reuse, R11, RZ ;  /* 0x0000000b00027210 */ /* 0x040fe20007ffe0ff */
[----:B------:R-:W-:Y:S01]  /*7530*/  MUFU.TANH R27, R27 ;  /* 0x0000001b001b7308 */ /* 0x000fe20000002400 */
[----:B--2---:R-:W-:Y:S02]  /*7540*/  IADD3 R0, R0, R10, RZ ;  /* 0x0000000a00007210 */ /* 0x004fe40007ffe0ff */
[----:B------:R-:W-:Y:S07]  /*7550*/  @P6 MOV R10, c[0x0][0x1e4] ;  /* 0x00007900000a6a02 */ /* 0x000fee0000000f00 */
[----:B------:R-:W-:Y:S01]  /*7560*/  MUFU.TANH R30, R30 ;  /* 0x0000001e001e7308 */ /* 0x000fe20000002400 */
[----:B-1----:R-:W-:Y:S05]  /*7570*/  @P6 IADD3 R4, P0, R132, R169, RZ ;  /* 0x000000a984046210 */ /* 0x002fea0007f1e0ff */
[----:B------:R-:W-:Y:S01]  /*7580*/  @P6 IMAD.X R5, R8, 0x1, R9, P0 ;  /* 0x0000000108056824 */ /* 0x000fe200000e0609 */
[C---:B------:R-:W-:Y:S04]  /*7590*/  @P6 LEA R6, P0, R4.reuse, c[0x0][0x1c8], 0x1 ;  /* 0x0000720004066a11 */ /* 0x040fe800078008ff */
[----:B------:R-:W-:Y:S02]  /*75a0*/  @P6 LEA.HI.X R7, R4, c[0x0][0x1cc], R5, 0x1, P0 ;  /* 0x0000730004076a11 */ /* 0x000fe400000f0c05 */
[----:B------:R-:W-:Y:S03]  /*75b0*/  @P6 MOV R5, c[0x0][0x1e0] ;  /* 0x0000780000056a02 */ /* 0x000fe60000000f00 */
[----:B------:R1:W-:Y:S01]  /*75c0*/  @P6 LDGSTS.E.BYPASS.LTC128B.128 [R131+0x16100], [R6.64], !P2 ;  /* 0x1610000006836fae */ /* 0x0003e2000d101d46 */
[C---:B------:R-:W-:Y:S04]  /*75d0*/  @P6 LEA R4, P0, R5.reuse, R132, 0x5 ;  /* 0x0000008405046211 */ /* 0x040fe800078028ff */
[----:B------:R-:W-:Y:S01]  /*75e0*/  @P6 LEA.HI.X R8, R5, R8, R10, 0x5, P0 ;  /* 0x0000000805086211 */ /* 0x000fe200000f2c0a */
[----:B------:R-:W-:Y:S01]  /*75f0*/  FMUL.FTZ R5, R19, c[0x0][0x320] ;  /* 0x0000c80013057a20 */ /* 0x000fe20000410000 */
[----:B------:R2:W-:Y:S01]  /*7600*/  MUFU.TANH R10, R20 ;  /* 0x00000014000a7308 */ /* 0x0005e20000002400 */
[C---:B------:R-:W-:Y:S04]  /*7610*/  ISETP.GT.AND P0, PT, R2.reuse, RZ, PT ;  /* 0x000000ff0200720c */ /* 0x040fe80003f04270 */
[----:B------:R-:W-:Y:S02]  /*7620*/  FSEL R19, R191, -INF , P0 ;  /* 0xff800000bf137808 */ /* 0x000fe40000000000 */
[----:B------:R-:W-:Y:S03]  /*7630*/  ISETP.GT.AND P0, PT, R2, 0x1, PT ;  /* 0x000000010200780c */ /* 0x000fe60003f04270 */
[----:B------:R4:W3:Y:S01]  /*7640*/  MUFU.TANH R191, R5 ;  /* 0x0000000500bf7308 */ /* 0x0008e20000002400 */
[----:B------:R-:W-:Y:S02]  /*7650*/  FSEL R18, R176, -INF , P0 ;  /* 0xff800000b0127808 */ /* 0x000fe40000000000 */
[C---:B------:R-:W-:Y:S04]  /*7660*/  ISETP.GT.AND P0, PT, R0.reuse, RZ, PT ;  /* 0x000000ff0000720c */ /* 0x040fe80003f04270 */
[----:B------:R-:W-:Y:S02]  /*7670*/  FSEL R168, R173, -INF , P0 ;  /* 0xff800000ada87808 */ /* 0x000fe40000000000 */
[----:B------:R-:W-:Y:S01]  /*7680*/  ISETP.GT.AND P0, PT, R0, 0x1, PT ;  /* 0x000000010000780c */ /* 0x000fe20003f04270 */
[----:B-1----:R-:W-:Y:S01]  /*7690*/  FMUL.FTZ R7, R33, c[0x0][0x320] ;  /* 0x0000c80021077a20 */ /* 0x002fe20000410000 */
[----:B------:R-:W-:Y:S02]  /*76a0*/  FMNMX.FTZ R6, R168, R134, !PT ;  /* 0x00000086a8067209 */ /* 0x000fe40007810000 */
[----:B--2---:R-:W-:Y:S02]  /*76b0*/  FSEL R20, R172, -INF , P0 ;  /* 0xff800000ac147808 */ /* 0x004fe40000000000 */
[----:B------:R-:W-:Y:S01]  /*76c0*/  ISETP.GT.AND P0, PT, R2, 0x8, PT ;  /* 0x000000080200780c */ /* 0x000fe20003f04270 */
[----:B------:R-:W1:Y:S01]  /*76d0*/  MUFU.TANH R7, R7 ;  /* 0x0000000700077308 */ /* 0x000e620000002400 */
[----:B------:R-:W-:Y:S02]  /*76e0*/  FMNMX.FTZ R6, R20, R6, !PT ;  /* 0x0000000614067209 */ /* 0x000fe40007810000 */
[----:B------:R-:W-:Y:S02]  /*76f0*/  FSEL R14, R185, -INF , P0 ;  /* 0xff800000b90e7808 */ /* 0x000fe40000000000 */
[----:B------:R-:W-:Y:S02]  /*7700*/  ISETP.GT.AND P0, PT, R2, 0x9, PT ;  /* 0x000000090200780c */ /* 0x000fe40003f04270 */
[----:B----4-:R-:W-:Y:S02]  /*7710*/  FMNMX.FTZ R5, R19, R3, !PT ;  /* 0x0000000313057209 */ /* 0x010fe40007810000 */
[----:B------:R-:W-:Y:S02]  /*7720*/  FSEL R17, R184, -INF , P0 ;  /* 0xff800000b8117808 */ /* 0x000fe40000000000 */
[----:B------:R-:W-:Y:S02]  /*7730*/  ISETP.GT.AND P0, PT, R0, 0x8, PT ;  /* 0x000000080000780c */ /* 0x000fe40003f04270 */
[----:B------:R-:W-:Y:S02]  /*7740*/  FMNMX.FTZ R5, R18, R5, !PT ;  /* 0x0000000512057209 */ /* 0x000fe40007810000 */
[----:B------:R-:W-:Y:S02]  /*7750*/  FSEL R16, R135, -INF , P0 ;  /* 0xff80000087107808 */ /* 0x000fe40000000000 */
[----:B------:R-:W-:Y:S01]  /*7760*/  ISETP.GT.AND P0, PT, R0, 0x9, PT ;  /* 0x000000090000780c */ /* 0x000fe20003f04270 */
[----:B------:R-:W-:Y:S01]  /*7770*/  MUFU.TANH R135, R35 ;  /* 0x0000002300877308 */ /* 0x000fe20000002400 */
[----:B------:R-:W-:Y:S02]  /*7780*/  FMNMX.FTZ R5, R14, R5, !PT ;  /* 0x000000050e057209 */ /* 0x000fe40007810000 */
[----:B------:R-:W-:Y:S02]  /*7790*/  FSEL R15, R133, -INF , P0 ;  /* 0xff800000850f7808 */ /* 0x000fe40000000000 */
[----:B------:R-:W-:Y:S02]  /*77a0*/  ISETP.GT.AND P0, PT, R2, 0x10, PT ;  /* 0x000000100200780c */ /* 0x000fe40003f04270 */
[----:B------:R-:W-:Y:S02]  /*77b0*/  FMNMX.FTZ R5, R17, R5, !PT ;  /* 0x0000000511057209 */ /* 0x000fe40007810000 */
[----:B------:R-:W-:Y:S02]  /*77c0*/  FSEL R185, R12, -INF , P0 ;  /* 0xff8000000cb97808 */ /* 0x000fe40000000000 */
[----:B------:R-:W-:Y:S02]  /*77d0*/  ISETP.GT.AND P0, PT, R2, 0x11, PT ;  /* 0x000000110200780c */ /* 0x000fe40003f04270 */
[----:B------:R-:W-:Y:S02]  /*77e0*/  FMNMX.FTZ R5, R185, R5, !PT ;  /* 0x00000005b9057209 */ /* 0x000fe40007810000 */
[----:B---3--:R-:W-:Y:S02]  /*77f0*/  FSEL R184, R13, -INF , P0 ;  /* 0xff8000000db87808 */ /* 0x008fe40000000000 */
[----:B------:R-:W-:Y:S02]  /*7800*/  ISETP.GT.AND P0, PT, R0, 0x10, PT ;  /* 0x000000100000780c */ /* 0x000fe40003f04270 */
[----:B------:R-:W-:Y:S02]  /*7810*/  FMNMX.FTZ R5, R184, R5, !PT ;  /* 0x00000005b8057209 */ /* 0x000fe40007810000 */
[----:B------:R-:W-:Y:S02]  /*7820*/  FSEL R187, R187, -INF , P0 ;  /* 0xff800000bbbb7808 */ /* 0x000fe40000000000 */
        /* <DEDUP_REMOVED lines=15> */
[----:B------:R-:W-:Y:S04]  /*7920*/  ISETP.GT.AND P0, PT, R2, 0x20, PT ;  /* 0x000000200200780c */ /* 0x000fe80003f04270 */
[----:B------:R-:W-:Y:S01]  /*7930*/  FSEL R198, R10, -INF , P0 ;  /* 0xff8000000ac67808 */ /* 0x000fe20000000000 */
[----:B------:R-:W-:Y:S01]  /*7940*/  FMUL.FTZ R10, R31, c[0x0][0x320] ;  /* 0x0000c8001f0a7a20 */ /* 0x000fe20000410000 */
[----:B------:R-:W-:Y:S02]  /*7950*/  ISETP.GT.AND P0, PT, R2, 0x21, PT ;  /* 0x000000210200780c */ /* 0x000fe40003f04270 */
[----:B------:R-:W-:Y:S02]  /*7960*/  FMNMX.FTZ R5, R198, R5, !PT ;  /* 0x00000005c6057209 */ /* 0x000fe40007810000 */
[----:B------:R-:W-:Y:S01]  /*7970*/  FSEL R199, R21, -INF , P0 ;  /* 0xff80000015c77808 */ /* 0x000fe20000000000 */
[----:B------:R-:W2:Y:S01]  /*7980*/  MUFU.TANH R10, R10 ;  /* 0x0000000a000a7308 */ /* 0x000ea20000002400 */
[----:B------:R-:W-:Y:S02]  /*7990*/  ISETP.GT.AND P0, PT, R0, 0x20, PT ;  /* 0x000000200000780c */ /* 0x000fe40003f04270 */
[----:B------:R-:W-:Y:S02]  /*79a0*/  FMNMX.FTZ R5, R199, R5, !PT ;  /* 0x00000005c7057209 */ /* 0x000fe40007810000 */
[----:B------:R-:W-:Y:S02]  /*79b0*/  FSEL R132, R22, -INF , P0 ;  /* 0xff80000016847808 */ /* 0x000fe40000000000 */
[----:B------:R-:W-:Y:S04]  /*79c0*/  ISETP.GT.AND P0, PT, R0, 0x21, PT ;  /* 0x000000210000780c */ /* 0x000fe80003f04270 */
[----:B------:R-:W-:Y:S02]  /*79d0*/  FSEL R11, R23, -INF , P0 ;  /* 0xff800000170b7808 */ /* 0x000fe40000000000 */
[----:B------:R-:W-:Y:S02]  /*79e0*/  ISETP.GT.AND P0, PT, R2, 0x28, PT ;  /* 0x000000280200780c */ /* 0x000fe40003f04270 */
[----:B------:R-:W-:Y:S02]  /*79f0*/  MOV R23, R132 ;  /* 0x0000008400177202 */ /* 0x000fe40000000f00 */
[----:B------:R-:W-:Y:S01]  /*7a00*/  FSEL R192, R24, -INF , P0 ;  /* 0xff80000018c07808 */ /* 0x000fe20000000000 */
[----:B------:R-:W-:Y:S01]  /*7a10*/  IMAD.MOV.U32 R24, RZ, RZ, R11 ;  /* 0x000000ffff187224 */ /* 0x000fe200078e000b */
        /* <DEDUP_REMOVED lines=14> */
[----:B------:R3:W4:Y:S01]  /*7b00*/  MUFU.TANH R6, R34 ;  /* 0x0000002200067308 */ /* 0x0007220000002400 */
[----:B------:R-:W-:Y:S02]  /*7b10*/  FMNMX.FTZ R5, R176, R5, !PT ;  /* 0x00000005b0057209 */ /* 0x000fe40007810000 */
[----:B------:R-:W-:Y:S02]  /*7b20*/  FMNMX.FTZ R2, R190, R2, !PT ;  /* 0x00000002be027209 */ /* 0x000fe40007810000 */
[----:B-1----:R-:W-:Y:S02]  /*7b30*/  FSEL R177, R7, -INF , P0 ;  /* 0xff80000007b17808 */ /* 0x002fe40000000000 */
[----:B------:R-:W-:Y:S02]  /*7b40*/  FMNMX.FTZ R2, R191, R2, !PT ;  /* 0x00000002bf027209 */ /* 0x000fe40007810000 */
[----:B------:R-:W-:Y:S02]  /*7b50*/  FMNMX.FTZ R5, R177, R5, !PT ;  /* 0x00000005b1057209 */ /* 0x000fe40007810000 */
[----:B------:R-:W-:Y:S02]  /*7b60*/  ISETP.GT.AND P0, PT, R0, 0x28, PT ;  /* 0x000000280000780c */ /* 0x000fe40003f04270 */
[----:B------:R-:W-:Y:S01]  /*7b70*/  FMNMX.FTZ R2, R23, R2, !PT ;  /* 0x0000000217027209 */ /* 0x000fe20007810000 */
[----:B------:R-:W1:Y:S03]  /*7b80*/  SHFL.BFLY PT, R133, R5, 0x2, 0x1f ;  /* 0x0c401f0005857f89 */ /* 0x000e6600000e0000 */
        /* <DEDUP_REMOVED lines=10> */
[----:B--2---:R-:W-:Y:S02]  /*7c30*/  FSEL R172, R10, -INF , P0 ;  /* 0xff8000000aac7808 */ /* 0x004fe40000000000 */
[----:B------:R-:W-:Y:S02]  /*7c40*/  ISETP.GT.AND P0, PT, R0, 0x38, PT ;  /* 0x000000380000780c */ /* 0x000fe40003f04270 */
[----:B-1----:R-:W-:Y:S02]  /*7c50*/  FMNMX.FTZ R133, R5, R133, !PT ;  /* 0x0000008505857209 */ /* 0x002fe40007810000 */
[----:B----4-:R-:W-:Y:S02]  /*7c60*/  FSEL R173, R6, -INF , P0 ;  /* 0xff80000006ad7808 */ /* 0x010fe40000000000 */
[----:B------:R-:W-:Y:S01]  /*7c70*/  ISETP.GT.AND P0, PT, R0, 0x39, PT ;  /* 0x000000390000780c */ /* 0x000fe20003f04270 */
[----:B------:R-:W1:Y:S01]  /*7c80*/  SHFL.BFLY PT, R6, R133, 0x1, 0x1f ;  /* 0x0c201f0085067f89 */ /* 0x000e6200000e0000 */
[----:B------:R-:W-:Y:S02]  /*7c90*/  FMNMX.FTZ R0, R172, R2, !PT ;  /* 0x00000002ac007209 */ /* 0x000fe40007810000 */
[----:B------:R-:W-:Y:S02]  /*7ca0*/  FSEL R135, R135, -INF , P0 ;  /* 0xff80000087877808 */ /* 0x000fe40000000000 */
[----:B------:R-:W-:Y:S02]  /*7cb0*/  @P6 IADD3 R2, P0, R4, R128, RZ ;  /* 0x0000008004026210 */ /* 0x000fe40007f1e0ff */
[----:B------:R-:W-:Y:S01]  /*7cc0*/  FMNMX.FTZ R0, R173, R0, !PT ;  /* 0x00000000ad007209 */ /* 0x000fe20007810000 */
[----:B------:R-:W2:Y:S01]  /*7cd0*/  LDL.LU.64 R128, [R1+0x148] ;  /* 0x0001480001807983 */ /* 0x000ea20000300a00 */
[----:B------:R-:W-:Y:S02]  /*7ce0*/  @P6 IADD3.X R5, R8, R130, RZ, P0, !PT ;  /* 0x0000008208056210 */ /* 0x000fe400007fe4ff */
[C---:B------:R-:W-:Y:S02]  /*7cf0*/  @P6 LEA R10, P0, R2.reuse, c[0x0][0x1c8], 0x1 ;  /* 0x00007200020a6a11 */ /* 0x040fe400078008ff */
[----:B------:R-:W-:Y:S01]  /*7d00*/  FMNMX.FTZ R0, R135, R0, !PT ;  /* 0x0000000087007209 */ /* 0x000fe20007810000 */
[----:B------:R-:W3:Y:S01]  /*7d10*/  LDL.LU R130, [R1+0x144] ;  /* 0x0001440001827983 */ /* 0x000ee20000300800 */
[----:B------:R-:W-:Y:S02]  /*7d20*/  @P6 LEA.HI.X R11, R2, c[0x0][0x1cc], R5, 0x1, P0 ;  /* 0x00007300020b6a11 */ /* 0x000fe400000f0c05 */
[----:B------:R-:W-:Y:S01]  /*7d30*/  @P6 IADD3 R5, P0, R4, R181, RZ ;  /* 0x000000b504056210 */ /* 0x000fe20007f1e0ff */
[----:B------:R-:W4:Y:S03]  /*7d40*/  SHFL.BFLY PT, R2, R0, 0x2, 0x1f ;  /* 0x0c401f0000027f89 */ /* 0x000f2600000e0000 */
[----:B------:R-:W-:Y:S02]  /*7d50*/  @P6 IADD3.X R180, R8, R180, RZ, P0, !PT ;  /* 0x000000b408b46210 */ /* 0x000fe400007fe4ff */
[----:B------:R-:W-:Y:S02]  /*7d60*/  @P6 LEA R12, P0, R5, c[0x0][0x1c8], 0x1 ;  /* 0x00007200050c6a11 */ /* 0x000fe400078008ff */
[----:B-1----:R-:W-:Y:S01]  /*7d70*/  FMNMX.FTZ R133, R133, R6, !PT ;  /* 0x0000000685857209 */ /* 0x002fe20007810000 */
[----:B------:R1:W-:Y:S01]  /*7d80*/  @P6 LDGSTS.E.BYPASS.LTC128B.128 [R131+0x11100], [R10.64], !P5 ;  /* 0x111000000a836fae */ /* 0x0003e2000e901d46 */
[----:B------:R-:W-:Y:S02]  /*7d90*/  @P6 LEA.HI.X R13, R5, c[0x0][0x1cc], R180, 0x1, P0 ;  /* 0x00007300050d6a11 */ /* 0x000fe400000f0cb4 */
[----:B------:R-:W-:Y:S01]  /*7da0*/  @P6 IADD3 R5, P0, R4, R171, RZ ;  /* 0x000000ab04056210 */ /* 0x000fe20007f1e0ff */
[----:B------:R-:W-:Y:S03]  /*7db0*/  FMUL.FTZ R180, R133, c[0x0][0x2d0] ;  /* 0x0000b40085b47a20 */ /* 0x000fe60000410000 */
[----:B------:R-:W-:Y:S01]  /*7dc0*/  @P6 IADD3.X R170, R8, R170, RZ, P0, !PT ;  /* 0x000000aa08aa6210 */ /* 0x000fe200007fe4ff */
[----:B------:R1:W-:Y:S01]  /*7dd0*/  @P6 LDGSTS.E.BYPASS.LTC128B.128 [R131+0x13100], [R12.64], !P4 ;  /* 0x131000000c836fae */ /* 0x0003e2000e101d46 */
[----:B------:R-:W-:Y:S05]  /*7de0*/  @P6 IADD3 R4, P0, R4, R169, RZ ;  /* 0x000000a904046210 */ /* 0x000fea0007f1e0ff */
[----:B------:R-:W-:Y:S01]  /*7df0*/  @P6 IMAD.X R7, R8, 0x1, R9, P0 ;  /* 0x0000000108076824 */ /* 0x000fe200000e0609 */
[C---:B------:R-:W-:Y:S02]  /*7e00*/  @P6 LEA R8, P0, R5.reuse, c[0x0][0x1c8], 0x1 ;  /* 0x0000720005086a11 */ /* 0x040fe400078008ff */
[----:B----4-:R-:W-:Y:S02]  /*7e10*/  FMNMX.FTZ R0, R0, R2, !PT ;  /* 0x0000000200007209 */ /* 0x010fe40007810000 */
[----:B------:R-:W-:Y:S02]  /*7e20*/  @P6 LEA.HI.X R9, R5, c[0x0][0x1cc], R170, 0x1, P0 ;  /* 0x0000730005096a11 */ /* 0x000fe400000f0caa */
[C---:B------:R-:W-:Y:S01]  /*7e30*/  @P6 LEA R6, P0, R4.reuse, c[0x0][0x1c8], 0x1 ;  /* 0x0000720004066a11 */ /* 0x040fe200078008ff */
[----:B------:R-:W4:Y:S03]  /*7e40*/  SHFL.BFLY PT, R2, R0, 0x1, 0x1f ;  /* 0x0c201f0000027f89 */ /* 0x000f2600000e0000 */
[----:B------:R-:W-:Y:S02]  /*7e50*/  @P6 LEA.HI.X R7, R4, c[0x0][0x1cc], R7, 0x1, P0 ;  /* 0x0000730004076a11 */ /* 0x000fe400000f0c07 */
[----:B------:R-:W-:Y:S03]  /*7e60*/  FSETP.NEU.FTZ.AND P0, PT, R133, -INF , PT ;  /* 0xff8000008500780b */ /* 0x000fe60003f1d000 */
[----:B------:R1:W-:Y:S01]  /*7e70*/  @P6 LDGSTS.E.BYPASS.LTC128B.128 [R131+0x15100], [R8.64], !P3 ;  /* 0x1510000008836fae */ /* 0x0003e2000d901d46 */
[----:B------:R-:W-:Y:S05]  /*7e80*/  FSEL R180, R180, RZ, P0 ;  /* 0x000000ffb4b47208 */ /* 0x000fea0000000000 */
[--C-:B------:R-:W-:Y:S02]  /*7e90*/  FFMA.FTZ R17, R17, c[0x0][0x2d0], -R180.reuse ;  /* 0x0000b40011117a23 */ /* 0x100fe400000108b4 */
[----:B------:R1:W-:Y:S01]  /*7ea0*/  @P6 LDGSTS.E.BYPASS.LTC128B.128 [R131+0x17100], [R6.64], !P2 ;  /* 0x1710000006836fae */ /* 0x0003e2000d101d46 */
[--C-:B------:R-:W-:Y:S01]  /*7eb0*/  FFMA.FTZ R14, R14, c[0x0][0x2d0], -R180.reuse ;  /* 0x0000b4000e0e7a23 */ /* 0x100fe200000108b4 */
[----:B------:R-:W-:Y:S01]  /*7ec0*/  MUFU.EX2 R22, R17 ;  /* 0x0000001100167308 */ /* 0x000fe20000000800 */
[--C-:B------:R-:W-:Y:S02]  /*7ed0*/  FFMA.FTZ R19, R19, c[0x0][0x2d0], -R180.reuse ;  /* 0x0000b40013137a23 */ /* 0x100fe400000108b4 */
[----:B------:R-:W-:Y:S01]  /*7ee0*/  FFMA.FTZ R18, R18, c[0x0][0x2d0], -R180 ;  /* 0x0000b40012127a23 */ /* 0x000fe200000108b4 */
[----:B----4-:R-:W-:Y:S02]  /*7ef0*/  FMNMX.FTZ R132, R0, R2, !PT ;  /* 0x0000000200847209 */ /* 0x010fe40007810000 */
[----:B------:R-:W-:Y:S01]  /*7f00*/  LDSM.16.MT88.4 R28, [R251] ;  /* 0x00000000fb1c783b */ /* 0x000fe20000004200 */
[----:B------:R-:W-:Y:S02]  /*7f10*/  FSEL R0, R133, RZ, P0 ;  /* 0x000000ff85007208 */ /* 0x000fe40000000000 */
[C---:B------:R-:W-:Y:S01]  /*7f20*/  FSETP.NEU.FTZ.AND P0, PT, R132.reuse, -INF , PT ;  /* 0xff8000008400780b */ /* 0x040fe20003f1d000 */
[----:B------:R-:W-:Y:S01]  /*7f30*/  FMUL.FTZ R181, R132, c[0x0][0x2d0] ;  /* 0x0000b40084b57a20 */ /* 0x000fe20000410000 */
[----:B------:R-:W4:Y:S01]  /*7f40*/  MUFU.EX2 R32, R14 ;  /* 0x0000000e00207308 */ /* 0x000f220000000800 */
[----:B------:R-:W-:Y:S01]  /*7f50*/  FADD.FTZ R0, -R0, R3 ;  /* 0x0000000300007221 */ /* 0x000fe20000010100 */
[----:B------:R-:W-:Y:S01]  /*7f60*/  FSEL R2, R132, RZ, P0 ;  /* 0x000000ff84027208 */ /* 0x000fe20000000000 */
[----:B------:R-:W0:Y:S01]  /*7f70*/  LDGDEPBAR ;  /* 0x00000000000079af */ /* 0x000e220000000000 */
[----:B------:R-:W-:Y:S01]  /*7f80*/  FSEL R181, R181, RZ, P0 ;  /* 0x000000ffb5b57208 */ /* 0x000fe20000000000 */
[----:B------:R-:W-:Y:S04]  /*7f90*/  FMUL.FTZ R0, R0, c[0x0][0x2d0] ;  /* 0x0000b40000007a20 */ /* 0x000fe80000410000 */
[--C-:B------:R-:W-:Y:S01]  /*7fa0*/  FFMA.FTZ R15, R15, c[0x0][0x2d0], -R181.reuse ;  /* 0x0000b4000f0f7a23 */ /* 0x100fe200000108b5 */
[----:B------:R-:W4:Y:S01]  /*7fb0*/  MUFU.EX2 R3, R0 ;  /* 0x0000000000037308 */ /* 0x000f220000000800 */
[--C-:B------:R-:W-:Y:S01]  /*7fc0*/  FFMA.FTZ R16, R16, c[0x0][0x2d0], -R181.reuse ;  /* 0x0000b40010107a23 */ /* 0x100fe200000108b5 */
[----:B-1----:R-:W2:Y:S01]  /*7fd0*/  LDL.LU R131, [R1+0x140] ;  /* 0x0001400001837983 */ /* 0x002ea20000300800 */
[--C-:B------:R-:W-:Y:S02]  /*7fe0*/  FFMA.FTZ R20, R20, c[0x0][0x2d0], -R181.reuse ;  /* 0x0000b40014147a23 */ /* 0x100fe400000108b5 */
[--C-:B------:R-:W-:Y:S05]  /*7ff0*/  FFMA.FTZ R168, R168, c[0x0][0x2d0], -R181.reuse ;  /* 0x0000b400a8a87a23 */ /* 0x100fea00000108b5 */
[----:B------:R-:W1:Y:S01]  /*8000*/  MUFU.EX2 R25, R15 ;  /* 0x0000000f00197308 */ /* 0x000e620000000800 */
[----:B----4-:R-:W-:Y:S09]  /*8010*/  F2FP.PACK_AB R170, R22, R32 ;  /* 0x0000002016aa723e */ /* 0x010ff200000000ff */
[----:B------:R-:W4:Y:S01]  /*8020*/  MUFU.EX2 R21, R16 ;  /* 0x0000001000157308 */ /* 0x000f220000000800 */
[C---:B------:R-:W-:Y:S02]  /*8030*/  FMUL.FTZ R4, R3.reuse, R136 ;  /* 0x0000008803047220 */ /* 0x040fe40000410000 */
[----:B------:R-:W2:Y:S01]  /*8040*/  LDL R136, [R1+0x48] ;  /* 0x0000480001887983 */ /* 0x000ea20000100800 */
[----:B------:R-:W-:Y:S01]  /*8050*/  FADD.FTZ R0, -R2, R134 ;  /* 0x0000008602007221 */ /* 0x000fe20000010100 */
[----:B------:R-:W-:Y:S01]  /*8060*/  MOV R134, R24 ;  /* 0x0000001800867202 */ /* 0x000fe20000000f00 */
[C---:B------:R-:W-:Y:S04]  /*8070*/  FMUL.FTZ R17, R3.reuse, R149 ;  /* 0x0000009503117220 */ /* 0x040fe80000410000 */
[----:B------:R-:W-:Y:S01]  /*8080*/  MUFU.EX2 R33, R20 ;  /* 0x0000001400217308 */ /* 0x000fe20000000800 */
[----:B------:R-:W-:Y:S02]  /*8090*/  FMUL.FTZ R0, R0, c[0x0][0x2d0] ;  /* 0x0000b40000007a20 */ /* 0x000fe40000410000 */
[C---:B------:R-:W-:Y:S01]  /*80a0*/  FMUL.FTZ R8, R3.reuse, R140 ;  /* 0x0000008c03087220 */ /* 0x040fe20000410000 */
[----:B-1----:R-:W-:Y:S01]  /*80b0*/  MOV R2, R25 ;  /* 0x0000001900027202 */ /* 0x002fe20000000f00 */
[C---:B------:R-:W-:Y:S01]  /*80c0*/  FMUL.FTZ R25, R3.reuse, R157 ;  /* 0x0000009d03197220 */ /* 0x040fe20000410000 */
[----:B------:R-:W1:Y:S01]  /*80d0*/  LDSM.16.MT88.4 R12, [R248] ;  /* 0x00000000f80c783b */ /* 0x000e620000004200 */
[----:B------:R-:W-:Y:S01]  /*80e0*/  MOV R140, R23 ;  /* 0x00000017008c7202 */ /* 0x000fe20000000f00 */
[C---:B------:R-:W-:Y:S02]  /*80f0*/  FMUL.FTZ R9, R3.reuse, R141 ;  /* 0x0000008d03097220 */ /* 0x040fe40000410000 */
[----:B------:R-:W1:Y:S01]  /*8100*/  MUFU.EX2 R0, R0 ;  /* 0x0000000000007308 */ /* 0x000e620000000800 */
[----:B------:R-:W-:Y:S02]  /*8110*/  IMAD.MOV.U32 R141, RZ, RZ, R22 ;  /* 0x000000ffff8d7224 */ /* 0x000fe400078e0016 */
[C---:B------:R-:W-:Y:S01]  /*8120*/  FMUL.FTZ R5, R3.reuse, R137 ;  /* 0x0000008903057220 */ /* 0x040fe20000410000 */
[----:B----4-:R-:W-:Y:S01]  /*8130*/  F2FP.PACK_AB R171, R2, R21 ;  /* 0x0000001502ab723e */ /* 0x010fe200000000ff */
[C---:B------:R-:W-:Y:S01]  /*8140*/  FMUL.FTZ R16, R3.reuse, R148 ;  /* 0x0000009403107220 */ /* 0x040fe20000410000 */
[----:B------:R-:W-:Y:S01]  /*8150*/  MOV R148, R32 ;  /* 0x0000002000947202 */ /* 0x000fe20000000f00 */
[C---:B------:R-:W-:Y:S02]  /*8160*/  FMUL.FTZ R24, R3.reuse, R156 ;  /* 0x0000009c03187220 */ /* 0x040fe40000410000 */
[C---:B------:R-:W-:Y:S01]  /*8170*/  FMUL.FTZ R32, R3.reuse, R164 ;  /* 0x000000a403207220 */ /* 0x040fe20000410000 */
[----:B------:R4:W1:Y:S01]  /*8180*/  MUFU.EX2 R35, R18 ;  /* 0x0000001200237308 */ /* 0x0008620000000800 */
[C---:B------:R-:W-:Y:S02]  /*8190*/  FMUL.FTZ R36, R3.reuse, R36 ;  /* 0x0000002403247220 */ /* 0x040fe40000410000 */
[C---:B------:R-:W-:Y:S02]  /*81a0*/  FMUL.FTZ R37, R3.reuse, R37 ;  /* 0x0000002503257220 */ /* 0x040fe40000410000 */
[C---:B------:R-:W-:Y:S02]  /*81b0*/  FMUL.FTZ R40, R3.reuse, R40 ;  /* 0x0000002803287220 */ /* 0x040fe40000410000 */
[C---:B------:R-:W-:Y:S02]  /*81c0*/  FMUL.FTZ R41, R3.reuse, R41 ;  /* 0x0000002903297220 */ /* 0x040fe40000410000 */
[C---:B------:R-:W-:Y:S01]  /*81d0*/  FMUL.FTZ R44, R3.reuse, R44 ;  /* 0x0000002c032c7220 */ /* 0x040fe20000410000 */
[----:B------:R4:W4:Y:S01]  /*81e0*/  MUFU.EX2 R183, R19 ;  /* 0x0000001300b77308 */ /* 0x0009220000000800 */
[C---:B------:R-:W-:Y:S02]  /*81f0*/  FMUL.FTZ R45, R3.reuse, R45 ;  /* 0x0000002d032d7220 */ /* 0x040fe40000410000 */
[----:B------:R-:W-:Y:S02]  /*8200*/  FMUL.FTZ R48, R3, R48 ;  /* 0x0000003003307220 */ /* 0x000fe40000410000 */
[C---:B-1----:R-:W-:Y:S02]  /*8210*/  FMUL.FTZ R26, R0.reuse, R158 ;  /* 0x0000009e001a7220 */ /* 0x042fe40000410000 */
[----:B------:R-:W2:Y:S01]  /*8220*/  LDL.LU R158, [R1+0x80] ;  /* 0x00008000019e7983 */ /* 0x000ea20000300800 */
[C---:B------:R-:W-:Y:S01]  /*8230*/  FMUL.FTZ R10, R0.reuse, R142 ;  /* 0x0000008e000a7220 */ /* 0x040fe20000410000 */
[----:B------:R-:W-:Y:S01]  /*8240*/  MOV R142, R21 ;  /* 0x00000015008e7202 */ /* 0x000fe20000000f00 */
[----:B------:R1:W1:Y:S01]  /*8250*/  MUFU.EX2 R182, R168 ;  /* 0x000000a800b67308 */ /* 0x0002620000000800 */
[----:B------:R-:W2:Y:S01]  /*8260*/  LDL.LU R157, [R1+0x84] ;  /* 0x00008400019d7983 */ /* 0x000ea20000300800 */
[C---:B------:R-:W-:Y:S02]  /*8270*/  FMUL.FTZ R6, R0.reuse, R138 ;  /* 0x0000008a00067220 */ /* 0x040fe40000410000 */
[C---:B------:R-:W-:Y:S01]  /*8280*/  FMUL.FTZ R7, R0.reuse, R139 ;  /* 0x0000008b00077220 */ /* 0x040fe20000410000 */
[----:B------:R-:W2:Y:S01]  /*8290*/  LDL R149, [R1+0x4] ;  /* 0x0000040001957983 */ /* 0x000ea20000100800 */
[C---:B------:R-:W-:Y:S02]  /*82a0*/  FMUL.FTZ R11, R0.reuse, R143 ;  /* 0x0000008f000b7220 */ /* 0x040fe40000410000 */
[C---:B----4-:R-:W-:Y:S01]  /*82b0*/  FMUL.FTZ R18, R0.reuse, R150 ;  /* 0x0000009600127220 */ /* 0x050fe20000410000 */
[----:B------:R-:W4:Y:S01]  /*82c0*/  LDSM.16.MT88.4 R20, [R252] ;  /* 0x00000000fc14783b */ /* 0x000f220000004200 */
[C---:B------:R-:W-:Y:S01]  /*82d0*/  FMUL.FTZ R27, R0.reuse, R159 ;  /* 0x0000009f001b7220 */ /* 0x040fe20000410000 */
[----:B------:R-:W-:Y:S01]  /*82e0*/  MOV R150, R33 ;  /* 0x0000002100967202 */ /* 0x000fe20000000f00 */
[C---:B------:R-:W-:Y:S02]  /*82f0*/  FMUL.FTZ R38, R0.reuse, R38 ;  /* 0x0000002600267220 */ /* 0x040fe40000410000 */
[C---:B------:R-:W-:Y:S01]  /*8300*/  FMUL.FTZ R19, R0.reuse, R151 ;  /* 0x0000009700137220 */ /* 0x040fe20000410000 */
[----:B------:R-:W-:Y:S01]  /*8310*/  MOV R151, R35 ;  /* 0x0000002300977202 */ /* 0x000fe20000000f00 */
[C---:B------:R-:W-:Y:S02]  /*8320*/  FMUL.FTZ R39, R0.reuse, R39 ;  /* 0x0000002700277220 */ /* 0x040fe40000410000 */
[C---:B------:R-:W-:Y:S02]  /*8330*/  FMUL.FTZ R42, R0.reuse, R42 ;  /* 0x0000002a002a7220 */ /* 0x040fe40000410000 */
[C---:B------:R-:W-:Y:S02]  /*8340*/  FMUL.FTZ R43, R0.reuse, R43 ;  /* 0x0000002b002b7220 */ /* 0x040fe40000410000 */
[C---:B------:R-:W-:Y:S01]  /*8350*/  FMUL.FTZ R46, R0.reuse, R46 ;  /* 0x0000002e002e7220 */ /* 0x040fe20000410000 */
[----:B-1----:R-:W-:Y:S01]  /*8360*/  F2FP.PACK_AB R168, R35, R183 ;  /* 0x000000b723a8723e */ /* 0x002fe200000000ff */
[C---:B------:R-:W-:Y:S01]  /*8370*/  FMUL.FTZ R35, R0.reuse, R167 ;  /* 0x000000a700237220 */ /* 0x040fe20000410000 */
[----:B------:R-:W-:Y:S01]  /*8380*/  F2FP.PACK_AB R169, R33, R182 ;  /* 0x000000b621a9723e */ /* 0x000fe200000000ff */
[----:B------:R-:W-:Y:S02]  /*8390*/  IMAD.MOV.U32 R156, RZ, RZ, R140 ;  /* 0x000000ffff9c7224 */ /* 0x000fe400078e008c */
[C---:B------:R-:W-:Y:S02]  /*83a0*/  FMUL.FTZ R33, R3.reuse, R165 ;  /* 0x000000a503217220 */ /* 0x040fe40000410000 */
[C---:B------:R-:W-:Y:S02]  /*83b0*/  FMUL.FTZ R47, R0.reuse, R47 ;  /* 0x0000002f002f7220 */ /* 0x040fe40000410000 */
[C---:B------:R-:W-:Y:S05]  /*83c0*/  HMMA.16816.F32 R4, R168.reuse, R12, R4 ;  /* 0x0000000ca804723c */ /* 0x040fea0000001804 */
[C---:B------:R-:W-:Y:S02]  /*83d0*/  FMUL.FTZ R49, R3.reuse, R49 ;  /* 0x0000003103317220 */ /* 0x040fe40000410000 */
[C---:B------:R-:W-:Y:S01]  /*83e0*/  FMUL.FTZ R12, R3.reuse, R144 ;  /* 0x00000090030c7220 */ /* 0x040fe20000410000 */
[C---:B------:R-:W-:Y:S04]  /*83f0*/  HMMA.16816.F32 R8, R168.reuse, R14, R8 ;  /* 0x0000000ea808723c */ /* 0x040fe80000001808 */
[C---:B------:R-:W-:Y:S02]  /*8400*/  FMUL.FTZ R13, R3.reuse, R145 ;  /* 0x00000091030d7220 */ /* 0x040fe40000410000 */
[C---:B------:R-:W-:Y:S02]  /*8410*/  FMUL.FTZ R50, R0.reuse, R50 ;  /* 0x0000003200327220 */ /* 0x040fe40000410000 */
[C---:B------:R-:W-:Y:S04]  /*8420*/  FMUL.FTZ R14, R0.reuse, R146 ;  /* 0x00000092000e7220 */ /* 0x040fe80000410000 */
[C---:B------:R-:W-:Y:S02]  /*8430*/  FMUL.FTZ R15, R0.reuse, R147 ;  /* 0x00000093000f7220 */ /* 0x040fe40000410000 */
[----:B------:R-:W-:Y:S01]  /*8440*/  LDSM.16.MT88.4 R144, [R252+0x800] ;  /* 0x00080000fc90783b */ /* 0x000fe20000004200 */
[C---:B------:R-:W-:Y:S02]  /*8450*/  FMUL.FTZ R51, R0.reuse, R51 ;  /* 0x0000003300337220 */ /* 0x040fe40000410000 */
[C---:B------:R-:W-:Y:S02]  /*8460*/  FMUL.FTZ R52, R3.reuse, R52 ;  /* 0x0000003403347220 */ /* 0x040fe40000410000 */
[C---:B----4-:R-:W-:Y:S03]  /*8470*/  HMMA.16816.F32 R12, R168.reuse, R20, R12 ;  /* 0x00000014a80c723c */ /* 0x050fe6000000180c */
[C---:B------:R-:W-:Y:S02]  /*8480*/  FMUL.FTZ R53, R3.reuse, R53 ;  /* 0x0000003503357220 */ /* 0x040fe40000410000 */
[C---:B------:R-:W-:Y:S02]  /*8490*/  FMUL.FTZ R54, R0.reuse, R54 ;  /* 0x0000003600367220 */ /* 0x040fe40000410000 */
[C---:B------:R-:W-:Y:S01]  /*84a0*/  FMUL.FTZ R20, R3.reuse, R152 ;  /* 0x0000009803147220 */ /* 0x040fe20000410000 */
[C---:B------:R-:W-:Y:S04]  /*84b0*/  HMMA.16816.F32 R16, R168.reuse, R22, R16 ;  /* 0x00000016a810723c */ /* 0x040fe80000001810 */
[C---:B------:R-:W-:Y:S01]  /*84c0*/  FMUL.FTZ R21, R3.reuse, R153 ;  /* 0x0000009903157220 */ /* 0x040fe20000410000 */
[----:B------:R-:W-:Y:S01]  /*84d0*/  MOV R153, R142 ;  /* 0x0000008e00997202 */ /* 0x000fe20000000f00 */
[C---:B------:R-:W-:Y:S01]  /*84e0*/  FMUL.FTZ R55, R0.reuse, R55 ;  /* 0x0000003700377220 */ /* 0x040fe20000410000 */
[----:B------:R-:W-:Y:S01]  /*84f0*/  MOV R152, R141 ;  /* 0x0000008d00987202 */ /* 0x000fe20000000f00 */
[C---:B------:R-:W-:Y:S01]  /*8500*/  FMUL.FTZ R22, R0.reuse, R154 ;  /* 0x0000009a00167220 */ /* 0x040fe20000410000 */
[----:B------:R-:W-:Y:S01]  /*8510*/  MOV R154, R134 ;  /* 0x00000086009a7202 */ /* 0x000fe20000000f00 */
[----:B------:R-:W-:Y:S02]  /*8520*/  LDSM.16.MT88.4 R140, [R248+0x800] ;  /* 0x00080000f88c783b */ /* 0x000fe40000004200 */
[C---:B------:R-:W-:Y:S01]  /*8530*/  FMUL.FTZ R23, R0.reuse, R155 ;  /* 0x0000009b00177220 */ /* 0x040fe20000410000 */
[----:B------:R-:W-:Y:S01]  /*8540*/  MOV R155, R2 ;  /* 0x00000002009b7202 */ /* 0x000fe20000000f00 */
[----:B------:R-:W-:Y:S02]  /*8550*/  IMAD.MOV.U32 R134, RZ, RZ, R34 ;  /* 0x000000ffff867224 */ /* 0x000fe400078e0022 */
[C---:B------:R-:W-:Y:S02]  /*8560*/  FMUL.FTZ R34, R0.reuse, R166 ;  /* 0x000000a600227220 */ /* 0x040fe40000410000 */
[C---:B------:R-:W-:Y:S01]  /*8570*/  FMUL.FTZ R56, R3.reuse, R56 ;  /* 0x0000003803387220 */ /* 0x040fe20000410000 */
[C---:B------:R-:W-:Y:S03]  /*8580*/  HMMA.16816.F32 R20, R168.reuse, R28, R20 ;  /* 0x0000001ca814723c */ /* 0x040fe60000001814 */
[C---:B------:R-:W-:Y:S02]  /*8590*/  FMUL.FTZ R57, R3.reuse, R57 ;  /* 0x0000003903397220 */ /* 0x040fe40000410000 */
[C---:B------:R-:W-:Y:S02]  /*85a0*/  FMUL.FTZ R58, R0.reuse, R58 ;  /* 0x0000003a003a7220 */ /* 0x040fe40000410000 */
[C---:B------:R-:W-:Y:S01]  /*85b0*/  FMUL.FTZ R28, R3.reuse, R160 ;  /* 0x000000a0031c7220 */ /* 0x040fe20000410000 */
[C---:B------:R-:W-:Y:S04]  /*85c0*/  HMMA.16816.F32 R24, R168.reuse, R30, R24 ;  /* 0x0000001ea818723c */ /* 0x040fe80000001818 */
[C---:B------:R-:W-:Y:S02]  /*85d0*/  FMUL.FTZ R29, R3.reuse, R161 ;  /* 0x000000a1031d7220 */ /* 0x040fe40000410000 */
[C---:B------:R-:W-:Y:S02]  /*85e0*/  FMUL.FTZ R59, R0.reuse, R59 ;  /* 0x0000003b003b7220 */ /* 0x040fe40000410000 */
[C---:B------:R-:W-:Y:S04]  /*85f0*/  FMUL.FTZ R30, R0.reuse, R162 ;  /* 0x000000a2001e7220 */ /* 0x040fe80000410000 */
        /* <DEDUP_REMOVED lines=39> */
[C---:B------:R-:W-:Y:S02]  /*8870*/  FMUL.FTZ R98, R0.reuse, R98 ;  /* 0x0000006200627220 */ /* 0x040fe40000410000 */
[C---:B------:R-:W-:Y:S02]  /*8880*/  FMUL.FTZ R99, R0.reuse, R99 ;  /* 0x0000006300637220 */ /* 0x040fe40000410000 */
[--C-:B------:R-:W-:Y:S02]  /*8890*/  FFMA.FTZ R2, R185, c[0x0][0x2d0], -R180.reuse ;  /* 0x0000b400b9027a23 */ /* 0x100fe400000108b4 */
[C---:B------:R-:W-:Y:S02]  /*88a0*/  FMUL.FTZ R100, R3.reuse, R100 ;  /* 0x0000006403647220 */ /* 0x040fe40000410000 */
        /* <DEDUP_REMOVED lines=13> */
[----:B-1----:R-:W-:Y:S02]  /*8980*/  FFMA.FTZ R2, R184, c[0x0][0x2d0], -R180 ;  /* 0x0000b400b8027a23 */ /* 0x002fe400000108b4 */
[C---:B------:R-:W-:Y:S02]  /*8990*/  FMUL.FTZ R113, R3.reuse, R113 ;  /* 0x0000007103717220 */ /* 0x040fe40000410000 */
[----:B------:R1:W4:Y:S01]  /*89a0*/  MUFU.EX2 R161, R2 ;  /* 0x0000000200a17308 */ /* 0x0003220000000800 */
        /* <DEDUP_REMOVED lines=10> */
[C---:B------:R-:W-:Y:S02]  /*8a50*/  FMUL.FTZ R126, R0.reuse, R126 ;  /* 0x0000007e007e7220 */ /* 0x040fe40000410000 */
[C---:B------:R-:W-:Y:S02]  /*8a60*/  FMUL.FTZ R127, R0.reuse, R127 ;  /* 0x0000007f007f7220 */ /* 0x040fe40000410000 */
[--C-:B-1----:R-:W-:Y:S02]  /*8a70*/  FFMA.FTZ R2, R187, c[0x0][0x2d0], -R181.reuse ;  /* 0x0000b400bb027a23 */ /* 0x102fe400000108b5 */
[C---:B------:R-:W-:Y:S02]  /*8a80*/  FMUL.FTZ R124, R3.reuse, R124 ;  /* 0x0000007c037c7220 */ /* 0x040fe40000410000 */
[----:B------:R1:W-:Y:S01]  /*8a90*/  MUFU.EX2 R160, R2 ;  /* 0x0000000200a07308 */ /* 0x0003e20000000800 */
[C---:B------:R-:W-:Y:S02]  /*8aa0*/  FMUL.FTZ R125, R3.reuse, R125 ;  /* 0x0000007d037d7220 */ /* 0x040fe40000410000 */
[C---:B---3--:R-:W-:Y:S01]  /*8ab0*/  FMUL.FTZ R130, R0.reuse, R130 ;  /* 0x0000008200827220 */ /* 0x048fe20000410000 */
[----:B--2---:R-:W2:Y:S01]  /*8ac0*/  LDSM.16.MT88.4 R136, [R136] ;  /* 0x000000008888783b */ /* 0x004ea20000004200 */
[----:B------:R-:W-:Y:S02]  /*8ad0*/  FMUL.FTZ R131, R0, R131 ;  /* 0x0000008300837220 */ /* 0x000fe40000410000 */
[C---:B------:R-:W-:Y:S02]  /*8ae0*/  FMUL.FTZ R128, R3.reuse, R128 ;  /* 0x0000008003807220 */ /* 0x040fe40000410000 */
[C---:B------:R-:W-:Y:S02]  /*8af0*/  FMUL.FTZ R129, R3.reuse, R129 ;  /* 0x0000008103817220 */ /* 0x040fe40000410000 */
[----:B-1----:R-:W-:Y:S04]  /*8b00*/  FFMA.FTZ R2, R186, c[0x0][0x2d0], -R181 ;  /* 0x0000b400ba027a23 */ /* 0x002fe800000108b5 */
[----:B------:R1:W3:Y:S01]  /*8b10*/  MUFU.EX2 R162, R2 ;  /* 0x0000000200a27308 */ /* 0x0002e20000000800 */
[C---:B--2---:R-:W-:Y:S03]  /*8b20*/  HMMA.16816.F32 R28, R168.reuse, R136, R28 ;  /* 0x00000088a81c723c */ /* 0x044fe6000000181c */
[----:B------:R-:W-:Y:S02]  /*8b30*/  FFMA.FTZ R183, R3, R158, R183 ;  /* 0x0000009e03b77223 */ /* 0x000fe400000100b7 */
[----:B------:R-:W-:Y:S01]  /*8b40*/  FFMA.FTZ R182, R0, R157, R182 ;  /* 0x0000009d00b67223 */ /* 0x000fe200000100b6 */
[----:B------:R-:W-:Y:S01]  /*8b50*/  MOV R157, R155 ;  /* 0x0000009b009d7202 */ /* 0x000fe20000000f00 */
[--C-:B------:R-:W-:Y:S01]  /*8b60*/  FFMA.FTZ R0, R198, c[0x0][0x2d0], -R180.reuse ;  /* 0x0000b400c6007a23 */ /* 0x100fe200000108b4 */
[C---:B------:R-:W-:Y:S01]  /*8b70*/  HMMA.16816.F32 R32, R168.reuse, R138, R32 ;  /* 0x0000008aa820723c */ /* 0x040fe20000001820 */
[----:B------:R-:W2:Y:S03]  /*8b80*/  LDSM.16.MT88.4 R136, [R248+0x2000] ;  /* 0x00200000f888783b */ /* 0x000ea60000004200 */
[--C-:B-1----:R-:W-:Y:S04]  /*8b90*/  FFMA.FTZ R2, R188, c[0x0][0x2d0], -R180.reuse ;  /* 0x0000b400bc027a23 */ /* 0x102fe800000108b4 */
[----:B------:R1:W-:Y:S01]  /*8ba0*/  MUFU.EX2 R185, R2 ;  /* 0x0000000200b97308 */ /* 0x0003e20000000800 */
[----:B------:R1:W5:Y:S03]  /*8bb0*/  LDL.LU R198, [R1+0x13c] ;  /* 0x00013c0001c67983 */ /* 0x0003660000300800 */
[--C-:B-1----:R-:W-:Y:S06]  /*8bc0*/  FFMA.FTZ R2, R189, c[0x0][0x2d0], -R180.reuse ;  /* 0x0000b400bd027a23 */ /* 0x102fec00000108b4 */
[----:B------:R1:W1:Y:S01]  /*8bd0*/  MUFU.EX2 R184, R2 ;  /* 0x0000000200b87308 */ /* 0x0002620000000800 */
[C---:B--2---:R-:W-:Y:S08]  /*8be0*/  HMMA.16816.F32 R36, R168.reuse, R136, R36 ;  /* 0x00000088a824723c */ /* 0x044ff00000001824 */
[C---:B------:R-:W-:Y:S01]  /*8bf0*/  HMMA.16816.F32 R40, R168.reuse, R138, R40 ;  /* 0x0000008aa828723c */ /* 0x040fe20000001828 */
[----:B------:R-:W2:Y:S03]  /*8c00*/  LDSM.16.MT88.4 R136, [R252+0x2000] ;  /* 0x00200000fc88783b */ /* 0x000ea60000004200 */
[--C-:B-1----:R-:W-:Y:S02]  /*8c10*/  FFMA.FTZ R2, R190, c[0x0][0x2d0], -R181.reuse ;  /* 0x0000b400be027a23 */ /* 0x102fe400000108b5 */
[--C-:B------:R-:W-:Y:S06]  /*8c20*/  FFMA.FTZ R190, R176, c[0x0][0x2d0], -R180.reuse ;  /* 0x0000b400b0be7a23 */ /* 0x100fec00000108b4 */
[----:B------:R-:W-:Y:S01]  /*8c30*/  MUFU.EX2 R190, R190 ;  /* 0x000000be00be7308 */ /* 0x000fe20000000800 */
        /* <DEDUP_REMOVED lines=31> */
[----:B----4-:R-:W-:Y:S01]  /*8e30*/  F2FP.PACK_AB R136, R161, R159 ;  /* 0x0000009fa188723e */ /* 0x010fe200000000ff */
[----:B------:R-:W-:Y:S01]  /*8e40*/  HMMA.16816.F32 R128, R168, R138, R128 ;  /* 0x0000008aa880723c */ /* 0x000fe20000001880 */
[----:B------:R1:W-:Y:S03]  /*8e50*/  MUFU.EX2 R168, R2 ;  /* 0x0000000200a87308 */ /* 0x0003e60000000800 */
[----:B---3--:R-:W-:Y:S03]  /*8e60*/  F2FP.PACK_AB R137, R162, R160 ;  /* 0x000000a0a289723e */ /* 0x008fe600000000ff */
[----:B------:R-:W-:Y:S04]  /*8e70*/  F2FP.PACK_AB R138, R184, R185 ;  /* 0x000000b9b88a723e */ /* 0x000fe800000000ff */
[----:B------:R2:W-:Y:S01]  /*8e80*/  MUFU.EX2 R171, R0 ;  /* 0x0000000000ab7308 */ /* 0x0005e20000000800 */
[----:B-1----:R-:W-:Y:S09]  /*8e90*/  FFMA.FTZ R2, R191, c[0x0][0x2d0], -R181 ;  /* 0x0000b400bf027a23 */ /* 0x002ff200000108b5 */
[----:B------:R-:W1:Y:S01]  /*8ea0*/  MUFU.EX2 R187, R2 ;  /* 0x0000000200bb7308 */ /* 0x000e620000000800 */
[----:B--2---:R-:W-:Y:S02]  /*8eb0*/  FFMA.FTZ R0, R199, c[0x0][0x2d0], -R180 ;  /* 0x0000b400c7007a23 */ /* 0x004fe400000108b4 */
[----:B------:R2:W5:Y:S07]  /*8ec0*/  LDL.LU R199, [R1+0x138] ;  /* 0x0001380001c77983 */ /* 0x00056e0000300800 */
[----:B------:R-:W3:Y:S01]  /*8ed0*/  MUFU.EX2 R3, R0 ;  /* 0x0000000000037308 */ /* 0x000ee20000000800 */
[----:B-1----:R-:W-:Y:S01]  /*8ee0*/  F2FP.PACK_AB R139, R187, R168 ;  /* 0x000000a8bb8b723e */ /* 0x002fe200000000ff */
[----:B------:R-:W-:Y:S04]  /*8ef0*/  FADD.FTZ R2, R151, R183 ;  /* 0x000000b797027221 */ /* 0x000fe80000010000 */
[----:B------:R-:W-:Y:S02]  /*8f00*/  FADD.FTZ R2, R148, R2 ;  /* 0x0000000294027221 */ /* 0x000fe40000010000 */
[C---:B------:R-:W-:Y:S05]  /*8f10*/  HMMA.16816.F32 R4, R136.reuse, R140, R4 ;  /* 0x0000008c8804723c */ /* 0x040fea0000001804 */
[----:B---3--:R-:W-:Y:S02]  /*8f20*/  IMAD.MOV.U32 R183, RZ, RZ, R3 ;  /* 0x000000ffffb77224 */ /* 0x008fe400078e0003 */
[----:B------:R-:W-:Y:S01]  /*8f30*/  FADD.FTZ R3, R150, R182 ;  /* 0x000000b696037221 */ /* 0x000fe20000010000 */
[C---:B------:R-:W-:Y:S01]  /*8f40*/  HMMA.16816.F32 R8, R136.reuse, R142, R8 ;  /* 0x0000008e8808723c */ /* 0x040fe20000001808 */
[----:B------:R-:W1:Y:S03]  /*8f50*/  LDSM.16.MT88.4 R140, [R251+0x800] ;  /* 0x00080000fb8c783b */ /* 0x000e660000004200 */
[----:B------:R-:W-:Y:S01]  /*8f60*/  MOV R182, R149 ;  /* 0x0000009500b67202 */ /* 0x000fe20000000f00 */
[----:B------:R-:W-:Y:S02]  /*8f70*/  FADD.FTZ R3, R153, R3 ;  /* 0x0000000399037221 */ /* 0x000fe40000010000 */
[----:B------:R-:W-:Y:S01]  /*8f80*/  FADD.FTZ R158, R152, R2 ;  /* 0x00000002989e7221 */ /* 0x000fe20000010000 */
[C---:B------:R-:W-:Y:S04]  /*8f90*/  HMMA.16816.F32 R12, R136.reuse, R144, R12 ;  /* 0x00000090880c723c */ /* 0x040fe8000000180c */
[----:B------:R-:W-:Y:S02]  /*8fa0*/  FFMA.FTZ R2, R173, c[0x0][0x2d0], -R181 ;  /* 0x0000b400ad027a23 */ /* 0x000fe400000108b5 */
[----:B------:R-:W-:Y:S02]  /*8fb0*/  FADD.FTZ R157, R157, R3 ;  /* 0x000000039d9d7221 */ /* 0x000fe40000010000 */
[C---:B------:R-:W-:Y:S01]  /*8fc0*/  HMMA.16816.F32 R16, R136.reuse, R146, R16 ;  /* 0x000000928810723c */ /* 0x040fe20000001810 */
[----:B------:R-:W3:Y:S03]  /*8fd0*/  LDSM.16.MT88.4 R144, [R149+0x800] ;  /* 0x000800009590783b */ /* 0x000ee60000004200 */
[----:B------:R-:W-:Y:S02]  /*8fe0*/  FADD.FTZ R3, R159, R158 ;  /* 0x0000009e9f037221 */ /* 0x000fe40000010000 */
[----:B------:R-:W-:Y:S02]  /*8ff0*/  FFMA.FTZ R0, R156, c[0x0][0x2d0], -R181 ;  /* 0x0000b4009c007a23 */ /* 0x000fe400000108b5 */
[--C-:B------:R-:W-:Y:S02]  /*9000*/  FFMA.FTZ R156, R195, c[0x0][0x2d0], -R180.reuse ;  /* 0x0000b400c39c7a23 */ /* 0x100fe400000108b4 */
[----:B------:R4:W-:Y:S02]  /*9010*/  MUFU.EX2 R170, R0 ;  /* 0x0000000000aa7308 */ /* 0x0009e40000000800 */
[----:B------:R-:W-:Y:S04]  /*9020*/  FADD.FTZ R3, R161, R3 ;  /* 0x00000003a1037221 */ /* 0x000fe80000010000 */
[----:B------:R-:W-:Y:S04]  /*9030*/  FADD.FTZ R3, R185, R3 ;  /* 0x00000003b9037221 */ /* 0x000fe80000010000 */
[----:B------:R-:W-:Y:S01]  /*9040*/  MUFU.EX2 R165, R156 ;  /* 0x0000009c00a57308 */ /* 0x000fe20000000800 */
[C---:B-1----:R-:W-:Y:S08]  /*9050*/  HMMA.16816.F32 R20, R136.reuse, R140, R20 ;  /* 0x0000008c8814723c */ /* 0x042ff00000001814 */
[C---:B------:R-:W-:Y:S01]  /*9060*/  HMMA.16816.F32 R24, R136.reuse, R142, R24 ;  /* 0x0000008e8818723c */ /* 0x040fe20000001818 */
[----:B------:R-:W1:Y:S03]  /*9070*/  LDSM.16.MT88.4 R140, [R248+0x2800] ;  /* 0x00280000f88c783b */ /* 0x000e660000004200 */
[--C-:B----4-:R-:W-:Y:S04]  /*9080*/  FFMA.FTZ R0, R154, c[0x0][0x2d0], -R181.reuse ;  /* 0x0000b4009a007a23 */ /* 0x110fe800000108b5 */
[C---:B---3--:R-:W-:Y:S01]  /*9090*/  HMMA.16816.F32 R28, R136.reuse, R144, R28 ;  /* 0x00000090881c723c */ /* 0x048fe2000000181c */
[----:B------:R-:W-:Y:S01]  /*90a0*/  LDSM.16.MT88.4 R152, [R251+0x1000] ;  /* 0x00100000fb98783b */ /* 0x000fe20000004200 */
[----:B------:R3:W-:Y:S06]  /*90b0*/  MUFU.EX2 R186, R0 ;  /* 0x0000000000ba7308 */ /* 0x0007ec0000000800 */
[C---:B------:R-:W-:Y:S01]  /*90c0*/  HMMA.16816.F32 R32, R136.reuse, R146, R32 ;  /* 0x000000928820723c */ /* 0x040fe20000001820 */
[----:B------:R-:W4:Y:S03]  /*90d0*/  LDSM.16.MT88.4 R144, [R252+0x2800] ;  /* 0x00280000fc90783b */ /* 0x000f260000004200 */
[--C-:B---3--:R-:W-:Y:S05]  /*90e0*/  FFMA.FTZ R0, R192, c[0x0][0x2d0], -R180.reuse ;  /* 0x0000b400c0007a23 */ /* 0x108fea00000108b4 */
[----:B------:R2:W5:Y:S01]  /*90f0*/  LDL.LU R192, [R1+0x134] ;  /* 0x0001340001c07983 */ /* 0x0005620000300800 */
[----:B------:R3:W-:Y:S01]  /*9100*/  MUFU.EX2 R166, R0 ;  /* 0x0000000000a67308 */ /* 0x0007e20000000800 */
[C---:B-1----:R-:W-:Y:S08]  /*9110*/  HMMA.16816.F32 R36, R136.reuse, R140, R36 ;  /* 0x0000008c8824723c */ /* 0x042ff00000001824 */
[C---:B------:R-:W-:Y:S01]  /*9120*/  HMMA.16816.F32 R40, R136.reuse, R142, R40 ;  /* 0x0000008e8828723c */ /* 0x040fe20000001828 */
[----:B------:R-:W1:Y:S07]  /*9130*/  LDSM.16.MT88.4 R140, [R251+0x2800] ;  /* 0x00280000fb8c783b */ /* 0x000e6e0000004200 */
[C---:B----4-:R-:W-:Y:S04]  /*9140*/  HMMA.16816.F32 R44, R136.reuse, R144, R44 ;  /* 0x00000090882c723c */ /* 0x050fe8000000182c */
[--C-:B---3--:R-:W-:Y:S02]  /*9150*/  FFMA.FTZ R0, R193, c[0x0][0x2d0], -R180.reuse ;  /* 0x0000b400c1007a23 */ /* 0x108fe400000108b4 */
[----:B------:R2:W5:Y:S02]  /*9160*/  LDL.LU R193, [R1+0x130] ;  /* 0x0001300001c17983 */ /* 0x0005640000300800 */
[C---:B------:R-:W-:Y:S01]  /*9170*/  HMMA.16816.F32 R48, R136.reuse, R146, R48 ;  /* 0x000000928830723c */ /* 0x040fe20000001830 */
[----:B------:R3:W-:Y:S01]  /*9180*/  MUFU.EX2 R167, R0 ;  /* 0x0000000000a77308 */ /* 0x0007e20000000800 */
[----:B------:R-:W4:Y:S06]  /*9190*/  LDSM.16.MT88.4 R144, [R149+0x2800] ;  /* 0x002800009590783b */ /* 0x000f2c0000004200 */
[C---:B-1----:R-:W-:Y:S04]  /*91a0*/  HMMA.16816.F32 R52, R136.reuse, R140, R52 ;  /* 0x0000008c8834723c */ /* 0x042fe80000001834 */
[--C-:B---3--:R-:W-:Y:S02]  /*91b0*/  FFMA.FTZ R0, R134, c[0x0][0x2d0], -R181.reuse ;  /* 0x0000b40086007a23 */ /* 0x108fe400000108b5 */
[--C-:B------:R-:W-:Y:S02]  /*91c0*/  FFMA.FTZ R134, R194, c[0x0][0x2d0], -R180.reuse ;  /* 0x0000b400c2867a23 */ /* 0x100fe400000108b4 */
[----:B------:R2:W5:Y:S01]  /*91d0*/  LDL.LU R194, [R1+0x12c] ;  /* 0x00012c0001c27983 */ /* 0x0005620000300800 */
[C---:B------:R-:W-:Y:S01]  /*91e0*/  HMMA.16816.F32 R56, R136.reuse, R142, R56 ;  /* 0x0000008e8838723c */ /* 0x040fe20000001838 */
[----:B------:R1:W-:Y:S02]  /*91f0*/  MUFU.EX2 R163, R0 ;  /* 0x0000000000a37308 */ /* 0x0003e40000000800 */
[----:B------:R-:W3:Y:S01]  /*9200*/  LDSM.16.MT88.4 R140, [R248+0x4800] ;  /* 0x00480000f88c783b */ /* 0x000ee20000004200 */
[----:B------:R-:W-:Y:S04]  /*9210*/  FFMA.FTZ R180, R177, c[0x0][0x2d0], -R180 ;  /* 0x0000b400b1b47a23 */ /* 0x000fe800000108b4 */
[C---:B----4-:R-:W-:Y:S03]  /*9220*/  HMMA.16816.F32 R60, R136.reuse, R144, R60 ;  /* 0x00000090883c723c */ /* 0x050fe6000000183c */
[----:B------:R2:W5:Y:S01]  /*9230*/  LDL.LU R195, [R1+0x128] ;  /* 0x0001280001c37983 */ /* 0x0005620000300800 */
[----:B------:R-:W-:Y:S03]  /*9240*/  MUFU.EX2 R188, R180 ;  /* 0x000000b400bc7308 */ /* 0x000fe60000000800 */
[----:B------:R2:W5:Y:S01]  /*9250*/  LDL.LU R176, [R1+0x124] ;  /* 0x0001240001b07983 */ /* 0x0005620000300800 */
[C---:B------:R-:W-:Y:S03]  /*9260*/  HMMA.16816.F32 R64, R136.reuse, R146, R64 ;  /* 0x000000928840723c */ /* 0x040fe60000001840 */
[----:B------:R-:W4:Y:S03]  /*9270*/  LDSM.16.MT88.4 R144, [R252+0x4800] ;  /* 0x00480000fc90783b */ /* 0x000f260000004200 */
[----:B------:R-:W2:Y:S01]  /*9280*/  MUFU.EX2 R169, R134 ;  /* 0x0000008600a97308 */ /* 0x000ea20000000800 */
[--C-:B-1----:R-:W-:Y:S04]  /*9290*/  FFMA.FTZ R0, R178, c[0x0][0x2d0], -R181.reuse ;  /* 0x0000b400b2007a23 */ /* 0x102fe800000108b5 */
[----:B------:R1:W5:Y:S04]  /*92a0*/  LDL.LU R177, [R1+0x120] ;  /* 0x0001200001b17983 */ /* 0x0003680000300800 */
[----:B------:R1:W5:Y:S01]  /*92b0*/  LDL.LU R178, [R1+0x11c] ;  /* 0x00011c0001b27983 */ /* 0x0003620000300800 */
[----:B------:R1:W-:Y:S01]  /*92c0*/  MUFU.EX2 R164, R0 ;  /* 0x0000000000a47308 */ /* 0x0003e20000000800 */
[C---:B---3--:R-:W-:Y:S08]  /*92d0*/  HMMA.16816.F32 R68, R136.reuse, R140, R68 ;  /* 0x0000008c8844723c */ /* 0x048ff00000001844 */
[C---:B------:R-:W-:Y:S01]  /*92e0*/  HMMA.16816.F32 R72, R136.reuse, R142, R72 ;  /* 0x0000008e8848723c */ /* 0x040fe20000001848 */
[----:B------:R-:W3:Y:S03]  /*92f0*/  LDSM.16.MT88.4 R140, [R251+0x4800] ;  /* 0x00480000fb8c783b */ /* 0x000ee60000004200 */
[--C-:B-1----:R-:W-:Y:S04]  /*9300*/  FFMA.FTZ R0, R179, c[0x0][0x2d0], -R181.reuse ;  /* 0x0000b400b3007a23 */ /* 0x102fe800000108b5 */
[C---:B----4-:R-:W-:Y:S01]  /*9310*/  HMMA.16816.F32 R76, R136.reuse, R144, R76 ;  /* 0x00000090884c723c */ /* 0x050fe2000000184c */
[----:B------:R1:W5:Y:S01]  /*9320*/  LDL.LU R179, [R1+0x118] ;  /* 0x0001180001b37983 */ /* 0x0003620000300800 */
[----:B------:R4:W-:Y:S06]  /*9330*/  MUFU.EX2 R189, R0 ;  /* 0x0000000000bd7308 */ /* 0x0009ec0000000800 */
[C---:B------:R-:W-:Y:S01]  /*9340*/  HMMA.16816.F32 R80, R136.reuse, R146, R80 ;  /* 0x000000928850723c */ /* 0x040fe20000001850 */
[----:B------:R-:W1:Y:S03]  /*9350*/  LDSM.16.MT88.4 R144, [R149+0x4800] ;  /* 0x004800009590783b */ /* 0x000e660000004200 */
[--C-:B----4-:R-:W-:Y:S05]  /*9360*/  FFMA.FTZ R0, R172, c[0x0][0x2d0], -R181.reuse ;  /* 0x0000b400ac007a23 */ /* 0x110fea00000108b5 */
[----:B------:R4:W5:Y:S03]  /*9370*/  LDL.LU R172, [R1+0x114] ;  /* 0x0001140001ac7983 */ /* 0x0009660000300800 */
[----:B------:R-:W-:Y:S01]  /*9380*/  FFMA.FTZ R181, R135, c[0x0][0x2d0], -R181 ;  /* 0x0000b40087b57a23 */ /* 0x000fe200000108b5 */
[----:B------:R2:W2:Y:S01]  /*9390*/  MUFU.EX2 R191, R0 ;  /* 0x0000000000bf7308 */ /* 0x0004a20000000800 */
[----:B------:R4:W5:Y:S01]  /*93a0*/  LDL.LU R173, [R1+0x110] ;  /* 0x0001100001ad7983 */ /* 0x0009620000300800 */
[C---:B---3--:R-:W-:Y:S08]  /*93b0*/  HMMA.16816.F32 R84, R136.reuse, R140, R84 ;  /* 0x0000008c8854723c */ /* 0x048ff00000001854 */
[----:B------:R-:W-:Y:S01]  /*93c0*/  MUFU.EX2 R134, R181 ;  /* 0x000000b500867308 */ /* 0x000fe20000000800 */
[C---:B------:R-:W-:Y:S01]  /*93d0*/  HMMA.16816.F32 R88, R136.reuse, R142, R88 ;  /* 0x0000008e8858723c */ /* 0x040fe20000001858 */
[----:B------:R-:W3:Y:S07]  /*93e0*/  LDSM.16.MT88.4 R140, [R248+0x6800] ;  /* 0x00680000f88c783b */ /* 0x000eee0000004200 */
[C---:B-1----:R-:W-:Y:S01]  /*93f0*/  HMMA.16816.F32 R92, R136.reuse, R144, R92 ;  /* 0x00000090885c723c */ /* 0x042fe2000000185c */
[----:B------:R1:W1:Y:S03]  /*9400*/  MUFU.EX2 R135, R2 ;  /* 0x0000000200877308 */ /* 0x0002660000000800 */
[----:B--2---:R-:W-:Y:S02]  /*9410*/  FADD.FTZ R0, R160, R157 ;  /* 0x0000009da0007221 */ /* 0x004fe40000010000 */
[----:B------:R-:W-:Y:S02]  /*9420*/  LDSM.16.MT88.4 R156, [R252+0x1800] ;  /* 0x00180000fc9c783b */ /* 0x000fe40000004200 */
[C---:B------:R-:W-:Y:S04]  /*9430*/  HMMA.16816.F32 R96, R136.reuse, R146, R96 ;  /* 0x000000928860723c */ /* 0x040fe80000001860 */
[----:B------:R-:W-:Y:S02]  /*9440*/  FADD.FTZ R0, R162, R0 ;  /* 0x00000000a2007221 */ /* 0x000fe40000010000 */
[----:B------:R-:W2:Y:S02]  /*9450*/  LDSM.16.MT88.4 R144, [R252+0x6800] ;  /* 0x00680000fc90783b */ /* 0x000ea40000004200 */
[----:B------:R-:W-:Y:S04]  /*9460*/  FADD.FTZ R0, R168, R0 ;  /* 0x00000000a8007221 */ /* 0x000fe80000010000 */
[----:B-1----:R-:W-:Y:S02]  /*9470*/  FADD.FTZ R2, R184, R3 ;  /* 0x00000003b8027221 */ /* 0x002fe40000010000 */
[----:B------:R-:W-:Y:S01]  /*9480*/  IMAD.MOV.U32 R3, RZ, RZ, R169 ;  /* 0x000000ffff037224 */ /* 0x000fe200078e00a9 */
[----:B------:R-:W-:Y:S01]  /*9490*/  F2FP.PACK_AB R169, R191, R189 ;  /* 0x000000bdbfa9723e */ /* 0x000fe200000000ff */
[C---:B---3--:R-:W-:Y:S08]  /*94a0*/  HMMA.16816.F32 R100, R136.reuse, R140, R100 ;  /* 0x0000008c8864723c */ /* 0x048ff00000001864 */
[C---:B------:R-:W-:Y:S01]  /*94b0*/  HMMA.16816.F32 R104, R136.reuse, R142, R104 ;  /* 0x0000008e8868723c */ /* 0x040fe20000001868 */
[----:B------:R-:W1:Y:S07]  /*94c0*/  LDSM.16.MT88.4 R140, [R251+0x6800] ;  /* 0x00680000fb8c783b */ /* 0x000e6e0000004200 */
[C---:B--2---:R-:W-:Y:S08]  /*94d0*/  HMMA.16816.F32 R108, R136.reuse, R144, R108 ;  /* 0x00000090886c723c */ /* 0x044ff0000000186c */
[C---:B------:R-:W-:Y:S01]  /*94e0*/  HMMA.16816.F32 R112, R136.reuse, R146, R112 ;  /* 0x000000928870723c */ /* 0x040fe20000001870 */
[----:B------:R-:W2:Y:S08]  /*94f0*/  LDSM.16.MT88.4 R144, [R149+0x6800] ;  /* 0x006800009590783b */ /* 0x000eb00000004200 */
[----:B------:R-:W3:Y:S01]  /*9500*/  LDSM.16.MT88.4 R148, [R248+0x1000] ;  /* 0x00100000f894783b */ /* 0x000ee20000004200 */
[C---:B-1----:R-:W-:Y:S08]  /*9510*/  HMMA.16816.F32 R116, R136.reuse, R140, R116 ;  /* 0x0000008c8874723c */ /* 0x042ff00000001874 */
[C---:B------:R-:W-:Y:S01]  /*9520*/  HMMA.16816.F32 R120, R136.reuse, R142, R120 ;  /* 0x0000008e8878723c */ /* 0x040fe20000001878 */
[----:B------:R-:W1:Y:S07]  /*9530*/  LDSM.16.MT88.4 R140, [R252+0x1000] ;  /* 0x00100000fc8c783b */ /* 0x000e6e0000004200 */
[C---:B--2---:R-:W-:Y:S08]  /*9540*/  HMMA.16816.F32 R124, R136.reuse, R144, R124 ;  /* 0x00000090887c723c */ /* 0x044ff0000000187c */
[----:B------:R-:W-:Y:S01]  /*9550*/  HMMA.16816.F32 R128, R136, R146, R128 ;  /* 0x000000928880723c */ /* 0x000fe20000001880 */
[----:B------:R-:W2:Y:S06]  /*9560*/  LDSM.16.MT88.4 R144, [R182+0x1000] ;  /* 0x00100000b690783b */ /* 0x000eac0000004200 */
[----:B------:R-:W-:Y:S02]  /*9570*/  F2FP.PACK_AB R136, R183, R171 ;  /* 0x000000abb788723e */ /* 0x000fe400000000ff */
[----:B------:R-:W-:Y:S03]  /*9580*/  F2FP.PACK_AB R137, R186, R170 ;  /* 0x000000aaba89723e */ /* 0x000fe600000000ff */
[-C--:B------:R-:W-:Y:S02]  /*9590*/  F2FP.PACK_AB R138, R167, R166.reuse ;  /* 0x000000a6a78a723e */ /* 0x080fe400000000ff */
[----:B------:R-:W-:Y:S07]  /*95a0*/  F2FP.PACK_AB R139, R164, R163 ;  /* 0x000000a3a48b723e */ /* 0x000fee00000000ff */
[C---:B---3--:R-:W-:Y:S08]  /*95b0*/  HMMA.16816.F32 R4, R136.reuse, R148, R4 ;  /* 0x000000948804723c */ /* 0x048ff00000001804 */
[C---:B------:R-:W-:Y:S01]  /*95c0*/  HMMA.16816.F32 R8, R136.reuse, R150, R8 ;  /* 0x000000968808723c */ /* 0x040fe20000001808 */
[----:B------:R-:W-:Y:S07]  /*95d0*/  LDSM.16.MT88.4 R148, [R252+0x3000] ;  /* 0x00300000fc94783b */ /* 0x000fee0000004200 */
[C---:B-1----:R-:W-:Y:S08]  /*95e0*/  HMMA.16816.F32 R12, R136.reuse, R140, R12 ;  /* 0x0000008c880c723c */ /* 0x042ff0000000180c */
[C---:B------:R-:W-:Y:S01]  /*95f0*/  HMMA.16816.F32 R16, R136.reuse, R142, R16 ;  /* 0x0000008e8810723c */ /* 0x040fe20000001810 */
[----:B------:R-:W1:Y:S07]  /*9600*/  LDSM.16.MT88.4 R140, [R248+0x3000] ;  /* 0x00300000f88c783b */ /* 0x000e6e0000004200 */
[C---:B------:R-:W-:Y:S08]  /*9610*/  HMMA.16816.F32 R20, R136.reuse, R152, R20 ;  /* 0x000000988814723c */ /* 0x040ff00000001814 */
[C---:B------:R-:W-:Y:S01]  /*9620*/  HMMA.16816.F32 R24, R136.reuse, R154, R24 ;  /* 0x0000009a8818723c */ /* 0x040fe20000001818 */
[----:B------:R-:W3:Y:S07]  /*9630*/  LDSM.16.MT88.4 R152, [R251+0x3000] ;  /* 0x00300000fb98783b */ /* 0x000eee0000004200 */
[C---:B--2---:R-:W-:Y:S08]  /*9640*/  HMMA.16816.F32 R28, R136.reuse, R144, R28 ;  /* 0x00000090881c723c */ /* 0x044ff0000000181c */
[C---:B------:R-:W-:Y:S01]  /*9650*/  HMMA.16816.F32 R32, R136.reuse, R146, R32 ;  /* 0x000000928820723c */ /* 0x040fe20000001820 */
[----:B------:R-:W-:Y:S07]  /*9660*/  LDSM.16.MT88.4 R144, [R248+0x5000] ;  /* 0x00500000f890783b */ /* 0x000fee0000004200 */
[C---:B-1----:R-:W-:Y:S08]  /*9670*/  HMMA.16816.F32 R36, R136.reuse, R140, R36 ;  /* 0x0000008c8824723c */ /* 0x042ff00000001824 */
[C---:B------:R-:W-:Y:S01]  /*9680*/  HMMA.16816.F32 R40, R136.reuse, R142, R40 ;  /* 0x0000008e8828723c */ /* 0x040fe20000001828 */
[----:B------:R-:W1:Y:S07]  /*9690*/  LDSM.16.MT88.4 R140, [R182+0x3000] ;  /* 0x00300000b68c783b */ /* 0x000e6e0000004200 */
[C---:B------:R-:W-:Y:S08]  /*96a0*/  HMMA.16816.F32 R44, R136.reuse, R148, R44 ;  /* 0x00000094882c723c */ /* 0x040ff0000000182c */
[C---:B------:R-:W-:Y:S01]  /*96b0*/  HMMA.16816.F32 R48, R136.reuse, R150, R48 ;  /* 0x000000968830723c */ /* 0x040fe20000001830 */
[----:B------:R-:W2:Y:S07]  /*96c0*/  LDSM.16.MT88.4 R148, [R252+0x5000] ;  /* 0x00500000fc94783b */ /* 0x000eae0000004200 */
        /* <DEDUP_REMOVED lines=18> */
[C---:B---3--:R-:W-:Y:S07]  /*97f0*/  HMMA.16816.F32 R100, R136.reuse, R144, R100 ;  /* 0x000000908864723c */ /* 0x048fee0000001864 */
[----:B------:R-:W-:Y:S01]  /*9800*/  MOV R145, R183 ;  /* 0x000000b700917202 */ /* 0x000fe20000000f00 */
[C---:B------:R-:W-:Y:S04]  /*9810*/  HMMA.16816.F32 R104, R136.reuse, R146, R104 ;  /* 0x000000928868723c */ /* 0x040fe80000001868 */
[----:B------:R-:W-:Y:S03]  /*9820*/  IMAD.MOV.U32 R144, RZ, RZ, R186 ;  /* 0x000000ffff907224 */ /* 0x000fe600078e00ba */
[----:B------:R-:W-:Y:S01]  /*9830*/  MOV R146, R163 ;  /* 0x000000a300927202 */ /* 0x000fe20000000f00 */
[C---:B-1----:R-:W-:Y:S01]  /*9840*/  HMMA.16816.F32 R108, R136.reuse, R140, R108 ;  /* 0x0000008c886c723c */ /* 0x042fe2000000186c */
[----:B------:R-:W-:Y:S03]  /*9850*/  LDSM.16.MT88.4 R160, [R251+0x1800] ;  /* 0x00180000fba0783b */ /* 0x000fe60000004200 */
[----:B------:R-:W-:Y:S04]  /*9860*/  MOV R147, R166 ;  /* 0x000000a600937202 */ /* 0x000fe80000000f00 */
[C---:B------:R-:W-:Y:S01]  /*9870*/  HMMA.16816.F32 R112, R136.reuse, R142, R112 ;  /* 0x0000008e8870723c */ /* 0x040fe20000001870 */
[----:B------:R-:W1:Y:S07]  /*9880*/  LDSM.16.MT88.4 R140, [R248+0x1800] ;  /* 0x00180000f88c783b */ /* 0x000e6e0000004200 */
[C---:B------:R-:W-:Y:S07]  /*9890*/  HMMA.16816.F32 R116, R136.reuse, R148, R116 ;  /* 0x000000948874723c */ /* 0x040fee0000001874 */
[----:B------:R-:W-:Y:S01]  /*98a0*/  MOV R149, R182 ;  /* 0x000000b600957202 */ /* 0x000fe20000000f00 */
[C---:B------:R-:W-:Y:S01]  /*98b0*/  HMMA.16816.F32 R120, R136.reuse, R150, R120 ;  /* 0x000000968878723c */ /* 0x040fe20000001878 */
[----:B------:R-:W-:Y:S03]  /*98c0*/  LDSM.16.MT88.4 R180, [R248+0x3800] ;  /* 0x00380000f8b4783b */ /* 0x000fe60000004200 */
[----:B------:R-:W-:Y:S03]  /*98d0*/  MOV R148, R167 ;  /* 0x000000a700947202 */ /* 0x000fe60000000f00 */
[----:B------:R-:W-:Y:S01]  /*98e0*/  IMAD.MOV.U32 R150, RZ, RZ, R165 ;  /* 0x000000ffff967224 */ /* 0x000fe200078e00a5 */
[C---:B--2---:R-:W-:Y:S04]  /*98f0*/  HMMA.16816.F32 R124, R136.reuse, R152, R124 ;  /* 0x00000098887c723c */ /* 0x044fe8000000187c */
[----:B------:R-:W-:Y:S02]  /*9900*/  MOV R151, R164 ;  /* 0x000000a400977202 */ /* 0x000fe40000000f00 */
[----:B------:R2:W3:Y:S01]  /*9910*/  LDSM.16.MT88.4 R164, [R149+0x1800] ;  /* 0x0018000095a4783b */ /* 0x0004e20000004200 */
[----:B------:R-:W-:Y:S01]  /*9920*/  MOV R152, R171 ;  /* 0x000000ab00987202 */ /* 0x000fe20000000f00 */
[----:B------:R-:W-:Y:S04]  /*9930*/  HMMA.16816.F32 R128, R136, R154, R128 ;  /* 0x0000009a8880723c */ /* 0x000fe80000001880 */
[----:B------:R-:W-:Y:S02]  /*9940*/  MOV R153, R170 ;  /* 0x000000aa00997202 */ /* 0x000fe40000000f00 */
[----:B------:R-:W-:Y:S02]  /*9950*/  F2FP.PACK_AB R168, R150, R3 ;  /* 0x0000000396a8723e */ /* 0x000fe400000000ff */
[----:B------:R-:W-:Y:S04]  /*9960*/  F2FP.PACK_AB R170, R188, R190 ;  /* 0x000000bebcaa723e */ /* 0x000fe800000000ff */
[----:B------:R-:W-:Y:S02]  /*9970*/  F2FP.PACK_AB R171, R134, R135 ;  /* 0x0000008786ab723e */ /* 0x000fe400000000ff */
[----:B------:R-:W-:Y:S02]  /*9980*/  MOV R155, R187 ;  /* 0x000000bb009b7202 */ /* 0x000fe40000000f00 */
[----:B------:R-:W3:Y:S03]  /*9990*/  LDSM.16.MT88.4 R184, [R252+0x3800] ;  /* 0x00380000fcb8783b */ /* 0x000ee60000004200 */
[C---:B-1----:R-:W-:Y:S07]  /*99a0*/  HMMA.16816.F32 R136, R168.reuse, R140, R4 ;  /* 0x0000008ca888723c */ /* 0x042fee0000001804 */
[----:B------:R-:W-:Y:S01]  /*99b0*/  MOV R5, R150 ;  /* 0x0000009600057202 */ /* 0x000fe20000000f00 */
[C---:B------:R-:W-:Y:S04]  /*99c0*/  HMMA.16816.F32 R140, R168.reuse, R142, R8 ;  /* 0x0000008ea88c723c */ /* 0x040fe80000001808 */
[----:B------:R-:W-:Y:S01]  /*99d0*/  IMAD.MOV.U32 R6, RZ, RZ, R151 ;  /* 0x000000ffff067224 */ /* 0x000fe200078e0097 */
[----:B------:R-:W-:Y:S02]  /*99e0*/  MOV R7, R148 ;  /* 0x0000009400077202 */ /* 0x000fe40000000f00 */
[----:B------:R-:W-:Y:S01]  /*99f0*/  MOV R8, R146 ;  /* 0x0000009200087202 */ /* 0x000fe20000000f00 */
[----:B------:R-:W-:Y:S01]  /*9a00*/  IMAD.MOV.U32 R10, RZ, RZ, R144 ;  /* 0x000000ffff0a7224 */ /* 0x000fe200078e0090 */
[----:B------:R-:W-:Y:S03]  /*9a10*/  MOV R9, R147 ;  /* 0x0000009300097202 */ /* 0x000fe60000000f00 */
[----:B------:R-:W-:Y:S02]  /*9a20*/  MOV R11, R145 ;  /* 0x00000091000b7202 */ /* 0x000fe40000000f00 */
[C---:B------:R-:W-:Y:S03]  /*9a30*/  HMMA.16816.F32 R144, R168.reuse, R156, R12 ;  /* 0x0000009ca890723c */ /* 0x040fe6000000180c */
[----:B------:R-:W-:Y:S04]  /*9a40*/  MOV R4, R155 ;  /* 0x0000009b00047202 */ /* 0x000fe80000000f00 */
[----:B------:R-:W-:Y:S02]  /*9a50*/  MOV R15, R149 ;  /* 0x00000095000f7202 */ /* 0x000fe40000000f00 */
[C---:B--2---:R-:W-:Y:S07]  /*9a60*/  HMMA.16816.F32 R148, R168.reuse, R158, R16 ;  /* 0x0000009ea894723c */ /* 0x044fee0000001810 */
[----:B------:R-:W-:Y:S01]  /*9a70*/  MOV R18, R152 ;  /* 0x0000009800127202 */ /* 0x000fe20000000f00 */
[----:B------:R-:W-:Y:S02]  /*9a80*/  IMAD.MOV.U32 R19, RZ, RZ, R153 ;  /* 0x000000ffff137224 */ /* 0x000fe400078e0099 */
[C---:B------:R-:W-:Y:S07]  /*9a90*/  HMMA.16816.F32 R152, R168.reuse, R160, R20 ;  /* 0x000000a0a898723c */ /* 0x040fee0000001814 */
[----:B------:R-:W-:Y:S01]  /*9aa0*/  MOV R23, R4 ;  /* 0x0000000400177202 */ /* 0x000fe20000000f00 */
[C---:B------:R-:W-:Y:S01]  /*9ab0*/  HMMA.16816.F32 R156, R168.reuse, R162, R24 ;  /* 0x000000a2a89c723c */ /* 0x040fe20000001818 */
[----:B------:R-:W-:Y:S03]  /*9ac0*/  LDSM.16.MT88.4 R24, [R251+0x7800] ;  /* 0x00780000fb18783b */ /* 0x000fe60000004200 */
[----:B------:R-:W-:Y:S04]  /*9ad0*/  MOV R22, R15 ;  /* 0x0000000f00167202 */ /* 0x000fe80000000f00 */
[C---:B---3--:R-:W-:Y:S01]  /*9ae0*/  HMMA.16816.F32 R160, R168.reuse, R164, R28 ;  /* 0x000000a4a8a0723c */ /* 0x048fe2000000181c */
[----:B------:R-:W2:Y:S04]  /*9af0*/  LDL R31, [R1+0x8c] ;  /* 0x00008c00011f7983 */ /* 0x000ea80000100800 */
[----:B------:R-:W-:Y:S02]  /*9b00*/  LDSM.16.MT88.4 R12, [R248+0x5800] ;  /* 0x00580000f80c783b */ /* 0x000fe40000004200 */
[----:B------:R-:W-:Y:S01]  /*9b10*/  MOV R28, R7 ;  /* 0x00000007001c7202 */ /* 0x000fe20000000f00 */
[C---:B------:R-:W-:Y:S04]  /*9b20*/  HMMA.16816.F32 R164, R168.reuse, R166, R32 ;  /* 0x000000a6a8a4723c */ /* 0x040fe80000001820 */
[----:B------:R-:W-:Y:S01]  /*9b30*/  IMAD.MOV.U32 R29, RZ, RZ, R6 ;  /* 0x000000ffff1d7224 */ /* 0x000fe200078e0006 */
[----:B------:R-:W-:Y:S02]  /*9b40*/  MOV R30, R5 ;  /* 0x00000005001e7202 */ /* 0x000fe40000000f00 */
[----:B------:R-:W1:Y:S01]  /*9b50*/  LDSM.16.MT88.4 R4, [R251+0x3800] ;  /* 0x00380000fb04783b */ /* 0x000e620000004200 */
[C---:B------:R-:W-:Y:S04]  /*9b60*/  HMMA.16816.F32 R36, R168.reuse, R180, R36 ;  /* 0x000000b4a824723c */ /* 0x040fe80000001824 */
[----:B------:R-:W-:Y:S01]  /*9b70*/  MOV R32, R11 ;  /* 0x0000000b00207202 */ /* 0x000fe20000000f00 */
[----:B------:R-:W-:Y:S01]  /*9b80*/  IMAD.MOV.U32 R33, RZ, RZ, R10 ;  /* 0x000000ffff217224 */ /* 0x000fe200078e000a */
[----:B------:R-:W-:Y:S02]  /*9b90*/  MOV R34, R9 ;  /* 0x0000000900227202 */ /* 0x000fe40000000f00 */
[C---:B------:R-:W-:Y:S04]  /*9ba0*/  HMMA.16816.F32 R40, R168.reuse, R182, R40 ;  /* 0x000000b6a828723c */ /* 0x040fe80000001828 */
[----:B------:R-:W-:Y:S02]  /*9bb0*/  MOV R180, R18 ;  /* 0x0000001200b47202 */ /* 0x000fe40000000f00 */
[----:B------:R-:W-:Y:S01]  /*9bc0*/  MOV R181, R19 ;  /* 0x0000001300b57202 */ /* 0x000fe20000000f00 */
[----:B------:R-:W-:Y:S01]  /*9bd0*/  IMAD.MOV.U32 R182, RZ, RZ, R22 ;  /* 0x000000ffffb67224 */ /* 0x000fe200078e0016 */
[C---:B------:R-:W-:Y:S01]  /*9be0*/  HMMA.16816.F32 R44, R168.reuse, R184, R44 ;  /* 0x000000b8a82c723c */ /* 0x040fe2000000182c */
[----:B------:R-:W-:Y:S03]  /*9bf0*/  LDSM.16.MT88.4 R16, [R252+0x5800] ;  /* 0x00580000fc10783b */ /* 0x000fe60000004200 */
[----:B------:R-:W-:Y:S01]  /*9c00*/  MOV R183, R23 ;  /* 0x0000001700b77202 */ /* 0x000fe20000000f00 */
[----:B------:R-:W-:Y:S01]  /*9c10*/  FADD.FTZ R2, R180, R2 ;  /* 0x00000002b4027221 */ /* 0x000fe20000010000 */
[----:B------:R-:W-:Y:S02]  /*9c20*/  MOV R35, R8 ;  /* 0x0000000800237202 */ /* 0x000fe40000000f00 */
[C---:B------:R-:W-:Y:S01]  /*9c30*/  HMMA.16816.F32 R48, R168.reuse, R186, R48 ;  /* 0x000000baa830723c */ /* 0x040fe20000001830 */
[----:B------:R-:W3:Y:S03]  /*9c40*/  LDSM.16.MT88.4 R8, [R22+0x3800] ;  /* 0x003800001608783b */ /* 0x000ee60000004200 */
[----:B------:R-:W-:Y:S02]  /*9c50*/  FADD.FTZ R0, R183, R0 ;  /* 0x00000000b7007221 */ /* 0x000fe40000010000 */
[----:B------:R-:W-:Y:S02]  /*9c60*/  FADD.FTZ R2, R32, R2 ;  /* 0x0000000220027221 */ /* 0x000fe40000010000 */
[----:B------:R-:W-:Y:S01]  /*9c70*/  FADD.FTZ R0, R181, R0 ;  /* 0x00000000b5007221 */ /* 0x000fe20000010000 */
[----:B------:R-:W4:Y:S03]  /*9c80*/  LDSM.16.MT88.4 R20, [R251+0x5800] ;  /* 0x00580000fb14783b */ /* 0x000f260000004200 */
[----:B------:R-:W-:Y:S02]  /*9c90*/  FADD.FTZ R2, R34, R2 ;  /* 0x0000000222027221 */ /* 0x000fe40000010000 */
[----:B------:R-:W-:Y:S01]  /*9ca0*/  FADD.FTZ R0, R33, R0 ;  /* 0x0000000021007221 */ /* 0x000fe20000010000 */
[C---:B-1----:R-:W-:Y:S03]  /*9cb0*/  HMMA.16816.F32 R52, R168.reuse, R4, R52 ;  /* 0x00000004a834723c */ /* 0x042fe60000001834 */
[----:B------:R-:W-:Y:S02]  /*9cc0*/  FADD.FTZ R2, R28, R2 ;  /* 0x000000021c027221 */ /* 0x000fe40000010000 */
[----:B------:R-:W-:Y:S02]  /*9cd0*/  FADD.FTZ R0, R35, R0 ;  /* 0x0000000023007221 */ /* 0x000fe40000010000 */
[----:B------:R-:W-:Y:S01]  /*9ce0*/  FADD.FTZ R2, R3, R2 ;  /* 0x0000000203027221 */ /* 0x000fe20000010000 */
[C---:B------:R-:W-:Y:S01]  /*9cf0*/  HMMA.16816.F32 R56, R168.reuse, R6, R56 ;  /* 0x00000006a838723c */ /* 0x040fe20000001838 */
[----:B------:R-:W1:Y:S03]  /*9d00*/  LDSM.16.MT88.4 R4, [R182+0x5800] ;  /* 0x00580000b604783b */ /* 0x000e660000004200 */
[----:B------:R-:W-:Y:S04]  /*9d10*/  FADD.FTZ R0, R29, R0 ;  /* 0x000000001d007221 */ /* 0x000fe80000010000 */
[----:B------:R-:W-:Y:S04]  /*9d20*/  FADD.FTZ R3, R189, R0 ;  /* 0x00000000bd037221 */ /* 0x000fe80000010000 */
[----:B------:R-:W-:Y:S02]  /*9d30*/  FADD.FTZ R0, R30, R2 ;  /* 0x000000021e007221 */ /* 0x000fe40000010000 */
[----:B------:R-:W-:Y:S02]  /*9d40*/  FADD.FTZ R3, R191, R3 ;  /* 0x00000003bf037221 */ /* 0x000fe40000010000 */
[----:B------:R-:W-:Y:S01]  /*9d50*/  FADD.FTZ R2, R190, R0 ;  /* 0x00000000be027221 */ /* 0x000fe20000010000 */
[C---:B---3--:R-:W-:Y:S03]  /*9d60*/  HMMA.16816.F32 R60, R168.reuse, R8, R60 ;  /* 0x00000008a83c723c */ /* 0x048fe6000000183c */
[----:B------:R-:W-:Y:S02]  /*9d70*/  FADD.FTZ R2, R188, R2 ;  /* 0x00000002bc027221 */ /* 0x000fe40000010000 */
[----:B------:R-:W-:Y:S01]  /*9d80*/  FADD.FTZ R0, R135, R3 ;  /* 0x0000000387007221 */ /* 0x000fe20000010000 */
[----:B------:R-:W-:Y:S02]  /*9d90*/  MOV R3, R133 ;  /* 0x0000008500037202 */ /* 0x000fe40000000f00 */
[C---:B------:R-:W-:Y:S01]  /*9da0*/  HMMA.16816.F32 R64, R168.reuse, R10, R64 ;  /* 0x0000000aa840723c */ /* 0x040fe20000001840 */
[----:B------:R-:W3:Y:S03]  /*9db0*/  LDSM.16.MT88.4 R8, [R248+0x7800] ;  /* 0x00780000f808783b */ /* 0x000ee60000004200 */
[----:B------:R-:W-:Y:S01]  /*9dc0*/  FADD.FTZ R0, R134, R0 ;  /* 0x0000000086007221 */ /* 0x000fe20000010000 */
[----:B------:R-:W-:Y:S03]  /*9dd0*/  MOV R134, R132 ;  /* 0x0000008400867202 */ /* 0x000fe60000000f00 */
[C---:B------:R-:W-:Y:S08]  /*9de0*/  HMMA.16816.F32 R68, R168.reuse, R12, R68 ;  /* 0x0000000ca844723c */ /* 0x040ff00000001844 */
[C---:B------:R-:W-:Y:S01]  /*9df0*/  HMMA.16816.F32 R72, R168.reuse, R14, R72 ;  /* 0x0000000ea848723c */ /* 0x040fe20000001848 */
[----:B------:R-:W3:Y:S07]  /*9e00*/  LDSM.16.MT88.4 R12, [R252+0x7800] ;  /* 0x00780000fc0c783b */ /* 0x000eee0000004200 */
[C---:B------:R-:W-:Y:S08]  /*9e10*/  HMMA.16816.F32 R76, R168.reuse, R16, R76 ;  /* 0x00000010a84c723c */ /* 0x040ff0000000184c */
[C---:B------:R-:W-:Y:S01]  /*9e20*/  HMMA.16816.F32 R80, R168.reuse, R18, R80 ;  /* 0x00000012a850723c */ /* 0x040fe20000001850 */
[----:B------:R-:W3:Y:S07]  /*9e30*/  LDSM.16.MT88.4 R16, [R182+0x7800] ;  /* 0x00780000b610783b */ /* 0x000eee0000004200 */
[C---:B----4-:R-:W-:Y:S08]  /*9e40*/  HMMA.16816.F32 R84, R168.reuse, R20, R84 ;  /* 0x00000014a854723c */ /* 0x050ff00000001854 */
[C---:B------:R-:W-:Y:S08]  /*9e50*/  HMMA.16816.F32 R88, R168.reuse, R22, R88 ;  /* 0x00000016a858723c */ /* 0x040ff00000001858 */
[C---:B-1----:R-:W-:Y:S08]  /*9e60*/  HMMA.16816.F32 R92, R168.reuse, R4, R92 ;  /* 0x00000004a85c723c */ /* 0x042ff0000000185c */
[C---:B------:R-:W-:Y:S08]  /*9e70*/  HMMA.16816.F32 R96, R168.reuse, R6, R96 ;  /* 0x00000006a860723c */ /* 0x040ff00000001860 */
[C---:B---3--:R-:W-:Y:S08]  /*9e80*/  HMMA.16816.F32 R100, R168.reuse, R8, R100 ;  /* 0x00000008a864723c */ /* 0x048ff00000001864 */
[C---:B------:R-:W-:Y:S08]  /*9e90*/  HMMA.16816.F32 R104, R168.reuse, R10, R104 ;  /* 0x0000000aa868723c */ /* 0x040ff00000001868 */
[C---:B------:R-:W-:Y:S08]  /*9ea0*/  HMMA.16816.F32 R108, R168.reuse, R12, R108 ;  /* 0x0000000ca86c723c */ /* 0x040ff0000000186c */
[C---:B------:R-:W-:Y:S08]  /*9eb0*/  HMMA.16816.F32 R112, R168.reuse, R14, R112 ;  /* 0x0000000ea870723c */ /* 0x040ff00000001870 */
[C---:B------:R-:W-:Y:S08]  /*9ec0*/  HMMA.16816.F32 R116, R168.reuse, R24, R116 ;  /* 0x00000018a874723c */ /* 0x040ff00000001874 */
[C---:B------:R-:W-:Y:S08]  /*9ed0*/  HMMA.16816.F32 R120, R168.reuse, R26, R120 ;  /* 0x0000001aa878723c */ /* 0x040ff00000001878 */
[C---:B------:R-:W-:Y:S08]  /*9ee0*/  HMMA.16816.F32 R124, R168.reuse, R16, R124 ;  /* 0x00000010a87c723c */ /* 0x040ff0000000187c */
[----:B------:R-:W-:Y:S03]  /*9ef0*/  HMMA.16816.F32 R128, R168, R18, R128 ;  /* 0x00000012a880723c */ /* 0x000fe60000001880 */
[----:B--2---:R-:W-:Y:S02]  /*9f00*/  ISETP.GT.AND P0, PT, R174, R31, PT ;  /* 0x0000001fae00720c */ /* 0x004fe40003f04270 */
[----:B------:R1:W5:Y:S04]  /*9f10*/  LDL.LU R174, [R1+0x10c] ;  /* 0x00010c0001ae7983 */ /* 0x0003680000300800 */
[----:B------:R-:W-:Y:S04]  /*9f20*/  STL [R1+0x80], R2 ;  /* 0x0000800201007387 */ /* 0x000fe80000100800 */
[----:B------:R-:W-:Y:S04]  /*9f30*/  STL [R1+0x5c], R175 ;  /* 0x00005caf01007387 */ /* 0x000fe80000100800 */
[----:B------:R2:W-:Y:S02]  /*9f40*/  STL [R1+0x84], R0 ;  /* 0x0000840001007387 */ /* 0x0005e40000100800 */
[----:B--2---:R-:W-:Y:S02]  /*9f50*/  MOV R0, R175 ;  /* 0x000000af00007202 */ /* 0x004fe40000000f00 */
[----:B------:R1:W5:Y:S04]  /*9f60*/  LDL.LU R175, [R1+0x108] ;  /* 0x0001080001af7983 */ /* 0x0003680000300800 */
[----:B------:R1:W-:Y:S01]  /*9f70*/  STL [R1+0x60], R0 ;  /* 0x0000600001007387 */ /* 0x0003e20000100800 */
[----:B------:R-:W-:-:S05]  /*9f80*/  @P0 BRA `(.L_x_835) ;  /* 0xffffbca000000947 */ /* 0x000fca000383ffff */
.L_x_834:
[----:B-1----:R-:W2:Y:S04]  /*9f90*/  LDL R2, [R1+0x7c] ;  /* 0x00007c0001027983 */ /* 0x002ea80000100800 */
[----:B------:R-:W2:Y:S02]  /*9fa0*/  LDL R0, [R1+0x5c] ;  /* 0x00005c0001007983 */ /* 0x000ea40000100800 */
[----:B--2---:R-:W-:-:S13]  /*9fb0*/  ISETP.GE.AND P0, PT, R0, R2, PT ;  /* 0x000000020000720c */ /* 0x004fda0003f06270 */
[----:B------:R-:W-:Y:S05]  /*9fc0*/  @!P0 BRA `(.L_x_836) ;  /* 0x00003dd000008947 */ /* 0x000fea0003800000 */
[----:B------:R-:W-:Y:S02]  /*9fd0*/  MOV R135, R132 ;  /* 0x0000008400877202 */ /* 0x000fe40000000f00 */
[----:B------:R-:W-:Y:S02]  /*9fe0*/  MOV R134, R133 ;  /* 0x0000008500867202 */ /* 0x000fe40000000f00 */
.L_x_837:
[----:B------:R-:W2:Y:S01]  /*9ff0*/  LDL R133, [R1+0x8] ;  /* 0x0000080001857983 */ /* 0x000ea20000100800 */
[----:B------:R-:W-:Y:S04]  /*a000*/  DEPBAR.LE SB0, 0x0 ;  /* 0x000080000000791a */ /* 0x000fe80000000000 */
[----:B------:R-:W3:Y:S01]  /*a010*/  LDL.64 R30, [R1+0x70] ;  /* 0x00007000011e7983 */ /* 0x000ee20000100a00 */
[----:B------:R-:W-:Y:S05]  /*a020*/  WARPSYNC 0xffffffff ;  /* 0xffffffff00007948 */ /* 0x000fea0003800000 */
[----:B------:R-:W4:Y:S04]  /*a030*/  LDL R29, [R1+0x44] ;  /* 0x00004400011d7983 */ /* 0x000f280000100800 */
[----:B------:R-:W4:Y:S04]  /*a040*/  LDL R23, [R1+0x78] ;  /* 0x0000780001177983 */ /* 0x000f280000100800 */
[----:B------:R-:W4:Y:S04]  /*a050*/  LDL R28, [R1+0x40] ;  /* 0x00004000011c7983 */ /* 0x000f280000100800 */
[----:B------:R-:W4:Y:S04]  /*a060*/  LDL R14, [R1+0x3c] ;  /* 0x00003c00010e7983 */ /* 0x000f280000100800 */
[----:B------:R-:W4:Y:S04]  /*a070*/  LDL.LU R132, [R1+0x5c] ;  /* 0x00005c0001847983 */ /* 0x000f280000300800 */
[----:B------:R1:W-:Y:S04]  /*a080*/  STL [R1+0x12c], R131 ;  /* 0x00012c8301007387 */ /* 0x0003e80000100800 */
[----:B------:R-:W-:Y:S08]  /*a090*/  BAR.SYNC.DEFER_BLOCKING 0x0 ;  /* 0x0000000000007b1d */ /* 0x000ff00000010000 */
[----:B------:R-:W2:Y:S08]  /*a0a0*/  LDSM.16.M88.4 R8, [R249] ;  /* 0x00000000f908783b */ /* 0x000eb00000000200 */
[----:B-1----:R-:W4:Y:S04]  /*a0b0*/  LDL R131, [R1+0x58] ;  /* 0x0000580001837983 */ /* 0x002f280000100800 */
[----:B------:R-:W1:Y:S08]  /*a0c0*/  LDSM.16.M88.4 R16, [R249+0x800] ;  /* 0x00080000f910783b */ /* 0x000e700000000200 */
[----:B------:R-:W1:Y:S08]  /*a0d0*/  LDSM.16.M88.4 R24, [R249+0x1000] ;  /* 0x00100000f918783b */ /* 0x000e700000000200 */
[----:B------:R-:W1:Y:S08]  /*a0e0*/  LDSM.16.M88.4 R32, [R249+0x1800] ;  /* 0x00180000f920783b */ /* 0x000e700000000200 */
[----:B--2---:R2:W1:Y:S01]  /*a0f0*/  LDSM.16.M88.4 R168, [R133] ;  /* 0x0000000085a8783b */ /* 0x0044620000000200 */
[----:B---3--:R-:W-:Y:S07]  /*a100*/  IADD3 R15, P0, R30, 0x40, RZ ;  /* 0x000000401e0f7810 */ /* 0x008fee0007f1e0ff */
[----:B----4-:R3:W4:Y:S01]  /*a110*/  LDSM.16.M88.4 R180, [R29] ;  /* 0x000000001db4783b */ /* 0x0107220000000200 */
[----:B------:R-:W-:Y:S07]  /*a120*/  IADD3.X R21, RZ, R23, RZ, P0, !PT ;  /* 0x00000017ff157210 */ /* 0x000fee00007fe4ff */
[----:B------:R-:W1:Y:S08]  /*a130*/  LDSM.16.M88.4 R184, [R28] ;  /* 0x000000001cb8783b */ /* 0x000e700000000200 */
[----:B--2---:R-:W4:Y:S01]  /*a140*/  LDL R133, [R1] ;  /* 0x0000000001857983 */ /* 0x004f220000100800 */
[----:B------:R-:W-:Y:S01]  /*a150*/  SHF.R.S32.HI R0, RZ, 0x1f, R132 ;  /* 0x0000001fff007819 */ /* 0x000fe20000011484 */
[----:B------:R-:W-:Y:S02]  /*a160*/  IMAD.WIDE.U32 R6, R132, c[0x0][0x208], RZ ;  /* 0x0000820084067a25 */ /* 0x000fe400078e00ff */
[----:B------:R1:W1:Y:S02]  /*a170*/  LDSM.16.M88.4 R188, [R14] ;  /* 0x000000000ebc783b */ /* 0x0002640000000200 */
[----:B------:R-:W-:Y:S01]  /*a180*/  IMAD R0, R0, c[0x0][0x208], RZ ;  /* 0x0000820000007a24 */ /* 0x000fe200078e02ff */
[----:B------:R-:W-:Y:S03]  /*a190*/  SHF.L.U32 R4, R6, 0x6, RZ ;  /* 0x0000000606047819 */ /* 0x000fe600000006ff */
[----:B------:R-:W-:Y:S01]  /*a1a0*/  IMAD R0, R132, c[0x0][0x20c], R0 ;  /* 0x0000830084007a24 */ /* 0x000fe200078e0200 */
[C---:B------:R-:W-:Y:S02]  /*a1b0*/  IADD3 R2, P6, R4.reuse, R30, RZ ;  /* 0x0000001e04027210 */ /* 0x040fe40007fde0ff */
[----:B------:R-:W-:Y:S02]  /*a1c0*/  IADD3 R3, P1, R4, R15, RZ ;  /* 0x0000000f04037210 */ /* 0x000fe40007f3e0ff */
[----:B------:R-:W-:Y:S02]  /*a1d0*/  IADD3 R0, R7, R0, RZ ;  /* 0x0000000007007210 */ /* 0x000fe40007ffe0ff */
[----:B------:R-:W-:Y:S02]  /*a1e0*/  LEA R12, P0, R2, c[0x0][0x1f8], 0x1 ;  /* 0x00007e00020c7a11 */ /* 0x000fe400078008ff */
[----:B------:R-:W-:Y:S04]  /*a1f0*/  SHF.L.U64.HI R0, R6, 0x6, R0 ;  /* 0x0000000606007819 */ /* 0x000fe80000010200 */
[----:B------:R-:W-:Y:S02]  /*a200*/  IADD3.X R5, R0, R23, RZ, P6, !PT ;  /* 0x0000001700057210 */ /* 0x000fe400037fe4ff */
[C---:B------:R-:W-:Y:S02]  /*a210*/  LEA R6, P6, R3.reuse, c[0x0][0x1f8], 0x1 ;  /* 0x00007e0003067a11 */ /* 0x040fe400078c08ff */
[----:B------:R-:W-:Y:S02]  /*a220*/  LEA.HI.X R13, R2, c[0x0][0x1fc], R5, 0x1, P0 ;  /* 0x00007f00020d7a11 */ /* 0x000fe400000f0c05 */
[----:B------:R-:W-:Y:S02]  /*a230*/  IADD3.X R7, R0, R21, RZ, P1, !PT ;  /* 0x0000001500077210 */ /* 0x000fe40000ffe4ff */
[----:B------:R-:W-:Y:S02]  /*a240*/  IADD3 R20, P0, R30, 0x80, RZ ;  /* 0x000000801e147810 */ /* 0x000fe40007f1e0ff */
[----:B------:R-:W-:Y:S02]  /*a250*/  LEA.HI.X R7, R3, c[0x0][0x1fc], R7, 0x1, P6 ;  /* 0x00007f0003077a11 */ /* 0x000fe400030f0c07 */
[----:B------:R-:W-:Y:S02]  /*a260*/  IADD3.X R22, RZ, R23, RZ, P0, !PT ;  /* 0x00000017ff167210 */ /* 0x000fe400007fe4ff */
[----:B------:R-:W-:Y:S01]  /*a270*/  IADD3 R3, P0, R4, R20, RZ ;  /* 0x0000001404037210 */ /* 0x000fe20007f1e0ff */
[----:B------:R-:W-:Y:S01]  /*a280*/  @!PT LDS RZ, [RZ] ;  /* 0x00000000fffff984 */ /* 0x000fe20000000800 */
[----:B------:R-:W-:Y:S01]  /*a290*/  @!PT LDS RZ, [RZ] ;  /* 0x00000000fffff984 */ /* 0x000fe20000000800 */
[----:B------:R-:W-:Y:S01]  /*a2a0*/  @!PT LDS RZ, [RZ] ;  /* 0x00000000fffff984 */ /* 0x000fe20000000800 */
[----:B------:R1:W-:Y:S08]  /*a2b0*/  LDGSTS.E.BYPASS.LTC128B.128 [R131+0x100], [R12.64], !P5 ;  /* 0x001000000c837fae */ /* 0x0003f0000e901d46 */
[----:B------:R3:W-:Y:S01]  /*a2c0*/  LDGSTS.E.BYPASS.LTC128B.128 [R131+0x2100], [R6.64], !P4 ;  /* 0x0210000006837fae */ /* 0x0007e2000e101d46 */
[----:B-1----:R-:W-:Y:S02]  /*a2d0*/  MOV R12, c[0x0][0x208] ;  /* 0x00008200000c7a02 */ /* 0x002fe40000000f00 */
[----:B------:R-:W-:Y:S02]  /*a2e0*/  MOV R13, c[0x0][0x20c] ;  /* 0x00008300000d7a02 */ /* 0x000fe40000000f00 */
[----:B------:R-:W-:Y:S02]  /*a2f0*/  LEA R2, P1, R12, R4, 0x5 ;  /* 0x000000040c027211 */ /* 0x000fe400078228ff */
[C---:B---3--:R-:W-:Y:S02]  /*a300*/  LEA R6, P6, R3.reuse, c[0x0][0x1f8], 0x1 ;  /* 0x00007e0003067a11 */ /* 0x048fe400078c08ff */
[----:B------:R-:W-:Y:S02]  /*a310*/  IADD3.X R7, R0, R22, RZ, P0, !PT ;  /* 0x0000001600077210 */ /* 0x000fe400007fe4ff */
[----:B------:R-:W-:Y:S02]  /*a320*/  IADD3 R5, P0, R30, 0xc0, RZ ;  /* 0x000000c01e057810 */ /* 0x000fe40007f1e0ff */
[----:B------:R-:W-:Y:S02]  /*a330*/  LEA.HI.X R7, R3, c[0x0][0x1fc], R7, 0x1, P6 ;  /* 0x00007f0003077a11 */ /* 0x000fe400030f0c07 */
[----:B------:R-:W-:Y:S02]  /*a340*/  LEA.HI.X R3, R12, R0, R13, 0x5, P1 ;  /* 0x000000000c037211 */ /* 0x000fe400008f2c0d */
[----:B------:R-:W-:Y:S01]  /*a350*/  IADD3 R4, P1, R4, R5, RZ ;  /* 0x0000000504047210 */ /* 0x000fe20007f3e0ff */
[----:B------:R1:W-:Y:S01]  /*a360*/  LDGSTS.E.BYPASS.LTC128B.128 [R131+0x4100], [R6.64], !P3 ;  /* 0x0410000006837fae */ /* 0x0003e2000d901d46 */
[----:B------:R-:W-:Y:S02]  /*a370*/  IADD3.X R29, RZ, R23, RZ, P0, !PT ;  /* 0x00000017ff1d7210 */ /* 0x000fe400007fe4ff */
[----:B------:R-:W-:Y:S02]  /*a380*/  LEA R12, P0, R4, c[0x0][0x1f8], 0x1 ;  /* 0x00007e00040c7a11 */ /* 0x000fe400078008ff */
[----:B-1----:R-:W-:Y:S02]  /*a390*/  IADD3.X R6, R0, R29, RZ, P1, !PT ;  /* 0x0000001d00067210 */ /* 0x002fe40000ffe4ff */
[----:B------:R-:W-:Y:S02]  /*a3a0*/  IADD3 R0, P1, R2, R30, RZ ;  /* 0x0000001e02007210 */ /* 0x000fe40007f3e0ff */
[----:B------:R-:W-:Y:S02]  /*a3b0*/  LEA.HI.X R13, R4, c[0x0][0x1fc], R6, 0x1, P0 ;  /* 0x00007f00040d7a11 */ /* 0x000fe400000f0c06 */
[----:B------:R-:W-:Y:S02]  /*a3c0*/  LEA R14, P0, R0, c[0x0][0x1f8], 0x1 ;  /* 0x00007e00000e7a11 */ /* 0x000fe400078008ff */
[C---:B------:R-:W-:Y:S01]  /*a3d0*/  IADD3.X R6, R3.reuse, R23, RZ, P1, !PT ;  /* 0x0000001703067210 */ /* 0x040fe20000ffe4ff */
[----:B------:R1:W-:Y:S01]  /*a3e0*/  LDGSTS.E.BYPASS.LTC128B.128 [R131+0x6100], [R12.64], !P2 ;  /* 0x061000000c837fae */ /* 0x0003e2000d101d46 */
[----:B------:R-:W-:Y:S02]  /*a3f0*/  IADD3 R4, P6, R2, R15, RZ ;  /* 0x0000000f02047210 */ /* 0x000fe40007fde0ff */
[----:B------:R-:W-:Y:S02]  /*a400*/  LEA.HI.X R15, R0, c[0x0][0x1fc], R6, 0x1, P0 ;  /* 0x00007f00000f7a11 */ /* 0x000fe400000f0c06 */
[----:B------:R-:W-:Y:S02]  /*a410*/  IADD3 R0, P1, R2, R20, RZ ;  /* 0x0000001402007210 */ /* 0x000fe40007f3e0ff */
[C---:B------:R-:W-:Y:S01]  /*a420*/  IADD3.X R21, R3.reuse, R21, RZ, P6, !PT ;  /* 0x0000001503157210 */ /* 0x040fe200037fe4ff */
[----:B------:R1:W-:Y:S01]  /*a430*/  LDGSTS.E.BYPASS.LTC128B.128 [R131+0x1100], [R14.64], !P5 ;  /* 0x011000000e837fae */ /* 0x0003e2000e901d46 */
[----:B------:R-:W-:Y:S02]  /*a440*/  LEA R20, P6, R4, c[0x0][0x1f8], 0x1 ;  /* 0x00007e0004147a11 */ /* 0x000fe400078c08ff */
[----:B------:R-:W-:Y:S02]  /*a450*/  IADD3 R28, P0, R2, R5, RZ ;  /* 0x00000005021c7210 */ /* 0x000fe40007f1e0ff */
[----:B------:R-:W-:Y:S02]  /*a460*/  LEA.HI.X R21, R4, c[0x0][0x1fc], R21, 0x1, P6 ;  /* 0x00007f0004157a11 */ /* 0x000fe400030f0c15 */
[C---:B-----5:R-:W-:Y:S03]  /*a470*/  HMMA.16816.F32 R4, R172.reuse, R8, RZ ;  /* 0x00000008ac04723c */ /* 0x060fe600000018ff */
[C---:B------:R-:W-:Y:S01]  /*a480*/  IADD3.X R2, R3.reuse, R22, RZ, P1, !PT ;  /* 0x0000001603027210 */ /* 0x040fe20000ffe4ff */
[----:B------:R3:W-:Y:S01]  /*a490*/  LDGSTS.E.BYPASS.LTC128B.128 [R131+0x3100], [R20.64], !P4 ;  /* 0x0310000014837fae */ /* 0x0007e2000e101d46 */
[C---:B------:R-:W-:Y:S02]  /*a4a0*/  LEA R22, P1, R0.reuse, c[0x0][0x1f8], 0x1 ;  /* 0x00007e0000167a11 */ /* 0x040fe400078208ff */
[----:B------:R-:W-:Y:S01]  /*a4b0*/  IADD3.X R3, R3, R29, RZ, P0, !PT ;  /* 0x0000001d03037210 */ /* 0x000fe200007fe4ff */
[C---:B------:R-:W-:Y:S01]  /*a4c0*/  HMMA.16816.F32 R8, R172.reuse, R10, RZ ;  /* 0x0000000aac08723c */ /* 0x040fe200000018ff */
[----:B------:R-:W-:Y:S03]  /*a4d0*/  LEA.HI.X R23, R0, c[0x0][0x1fc], R2, 0x1, P1 ;  /* 0x00007f0000177a11 */ /* 0x000fe600008f0c02 */
[C---:B------:R-:W-:Y:S01]  /*a4e0*/  LEA R2, P0, R28.reuse, c[0x0][0x1f8], 0x1 ;  /* 0x00007e001c027a11 */ /* 0x040fe200078008ff */
[----:B------:R-:W2:Y:S03]  /*a4f0*/  LDL R0, [R1+0x2c] ;  /* 0x00002c0001007983 */ /* 0x000ea60000100800 */
[----:B------:R-:W-:Y:S01]  /*a500*/  LEA.HI.X R3, R28, c[0x0][0x1fc], R3, 0x1, P0 ;  /* 0x00007f001c037a11 */ /* 0x000fe200000f0c03 */
[----:B------:R3:W-:Y:S01]  /*a510*/  LDGSTS.E.BYPASS.LTC128B.128 [R131+0x5100], [R22.64], !P3 ;  /* 0x0510000016837fae */ /* 0x0007e2000d901d46 */
[C---:B-1----:R-:W-:Y:S07]  /*a520*/  HMMA.16816.F32 R12, R172.reuse, R16, RZ ;  /* 0x00000010ac0c723c */ /* 0x042fee00000018ff */
[----:B------:R1:W-:Y:S01]  /*a530*/  LDGSTS.E.BYPASS.LTC128B.128 [R131+0x7100], [R2.64], !P2 ;  /* 0x0710000002837fae */ /* 0x0003e2000d101d46 */
[C---:B------:R-:W-:Y:S07]  /*a540*/  HMMA.16816.F32 R16, R172.reuse, R18, RZ ;  /* 0x00000012ac10723c */ /* 0x040fee00000018ff */
[----:B------:R-:W0:Y:S01]  /*a550*/  LDGDEPBAR ;  /* 0x00000000000079af */ /* 0x000e220000000000 */
[C---:B---3--:R-:W-:Y:S08]  /*a560*/  HMMA.16816.F32 R20, R172.reuse, R24, RZ ;  /* 0x00000018ac14723c */ /* 0x048ff000000018ff */
[C---:B------:R-:W-:Y:S01]  /*a570*/  HMMA.16816.F32 R24, R172.reuse, R26, RZ ;  /* 0x0000001aac18723c */ /* 0x040fe200000018ff */
[----:B-1----:R-:W3:Y:S04]  /*a580*/  LDL R2, [R1+0x34] ;  /* 0x0000340001027983 */ /* 0x002ee80000100800 */
[----:B------:R-:W2:Y:S03]  /*a590*/  LDL R3, [R1+0x30] ;  /* 0x0000300001037983 */ /* 0x000ea60000100800 */
[C---:B------:R-:W-:Y:S01]  /*a5a0*/  HMMA.16816.F32 R28, R172.reuse, R32, RZ ;  /* 0x00000020ac1c723c */ /* 0x040fe200000018ff */
[----:B------:R1:W-:Y:S07]  /*a5b0*/  STL [R1+0x114], R172 ;  /* 0x000114ac01007387 */ /* 0x0003ee0000100800 */
[----:B------:R-:W-:Y:S08]  /*a5c0*/  HMMA.16816.F32 R32, R172, R34, RZ ;  /* 0x00000022ac20723c */ /* 0x000ff000000018ff */
[C---:B------:R-:W-:Y:S08]  /*a5d0*/  HMMA.16816.F32 R4, R176.reuse, R168, R4 ;  /* 0x000000a8b004723c */ /* 0x040ff00000001804 */
[C---:B------:R-:W-:Y:S01]  /*a5e0*/  HMMA.16816.F32 R8, R176.reuse, R170, R8 ;  /* 0x000000aab008723c */ /* 0x040fe20000001808 */
[----:B-1----:R-:W2:Y:S04]  /*a5f0*/  LDL R172, [R1+0x38] ;  /* 0x0000380001ac7983 */ /* 0x002ea80000100800 */
[----:B------:R-:W-:Y:S03]  /*a600*/  STL [R1+0x110], R173 ;  /* 0x000110ad01007387 */ /* 0x000fe60000100800 */
[C---:B----4-:R-:W-:Y:S01]  /*a610*/  HMMA.16816.F32 R12, R176.reuse, R180, R12 ;  /* 0x000000b4b00c723c */ /* 0x050fe2000000180c */
        /* <DEDUP_REMOVED lines=9> */
[----:B------:R-:W-:Y:S07]  /*a6b0*/  STL [R1+0x128], R195 ;  /* 0x000128c301007387 */ /* 0x000fee0000100800 */
[C---:B------:R-:W-:Y:S08]  /*a6c0*/  HMMA.16816.F32 R28, R176.reuse, R188, R28 ;  /* 0x000000bcb01c723c */ /* 0x040ff0000000181c */
[----:B------:R-:W-:Y:S01]  /*a6d0*/  HMMA.16816.F32 R32, R176, R190, R32 ;  /* 0x000000beb020723c */ /* 0x000fe20000001820 */
[----:B------:R-:W1:Y:S08]  /*a6e0*/  LDSM.16.M88.4 R168, [R133] ;  /* 0x0000000085a8783b */ /* 0x000e700000000200 */
[----:B------:R-:W4:Y:S08]  /*a6f0*/  LDSM.16.M88.4 R180, [R133+0x800] ;  /* 0x0008000085b4783b */ /* 0x000f300000000200 */
[----:B------:R-:W-:Y:S01]  /*a700*/  LDSM.16.M88.4 R184, [R133+0x1800] ;  /* 0x0018000085b8783b */ /* 0x000fe20000000200 */
[C---:B-1----:R-:W-:Y:S08]  /*a710*/  HMMA.16816.F32 R4, R192.reuse, R168, R4 ;  /* 0x000000a8c004723c */ /* 0x042ff00000001804 */
[C---:B------:R-:W-:Y:S01]  /*a720*/  HMMA.16816.F32 R8, R192.reuse, R170, R8 ;  /* 0x000000aac008723c */ /* 0x040fe20000001808 */
[----:B------:R-:W1:Y:S07]  /*a730*/  LDSM.16.M88.4 R168, [R133+0x1000] ;  /* 0x0010000085a8783b */ /* 0x000e6e0000000200 */
[C---:B----4-:R-:W-:Y:S08]  /*a740*/  HMMA.16816.F32 R12, R192.reuse, R180, R12 ;  /* 0x000000b4c00c723c */ /* 0x050ff0000000180c */
[C---:B------:R-:W-:Y:S01]  /*a750*/  HMMA.16816.F32 R16, R192.reuse, R182, R16 ;  /* 0x000000b6c010723c */ /* 0x040fe20000001810 */
[----:B------:R-:W4:Y:S07]  /*a760*/  LDSM.16.M88.4 R180, [R250] ;  /* 0x00000000fab4783b */ /* 0x000f2e0000000200 */
[C---:B-1----:R-:W-:Y:S08]  /*a770*/  HMMA.16816.F32 R20, R192.reuse, R168, R20 ;  /* 0x000000a8c014723c */ /* 0x042ff00000001814 */
[C---:B------:R-:W-:Y:S01]  /*a780*/  HMMA.16816.F32 R24, R192.reuse, R170, R24 ;  /* 0x000000aac018723c */ /* 0x040fe20000001818 */
[----:B------:R-:W1:Y:S07]  /*a790*/  LDSM.16.M88.4 R168, [R250+0x800] ;  /* 0x00080000faa8783b */ /* 0x000e6e0000000200 */
[C---:B------:R-:W-:Y:S08]  /*a7a0*/  HMMA.16816.F32 R28, R192.reuse, R184, R28 ;  /* 0x000000b8c01c723c */ /* 0x040ff0000000181c */
[----:B------:R-:W-:Y:S01]  /*a7b0*/  HMMA.16816.F32 R32, R192, R186, R32 ;  /* 0x000000bac020723c */ /* 0x000fe20000001820 */
[----:B------:R-:W1:Y:S07]  /*a7c0*/  LDSM.16.M88.4 R184, [R250+0x1000] ;  /* 0x00100000fab8783b */ /* 0x000e6e0000000200 */
[C---:B----4-:R-:W-:Y:S08]  /*a7d0*/  HMMA.16816.F32 R4, R196.reuse, R180, R4 ;  /* 0x000000b4c404723c */ /* 0x050ff00000001804 */
[C---:B------:R-:W-:Y:S01]  /*a7e0*/  HMMA.16816.F32 R8, R196.reuse, R182, R8 ;  /* 0x000000b6c408723c */ /* 0x040fe20000001808 */
[----:B------:R-:W4:Y:S07]  /*a7f0*/  LDSM.16.M88.4 R180, [R250+0x1800] ;  /* 0x00180000fab4783b */ /* 0x000f2e0000000200 */
[C---:B-1----:R-:W-:Y:S08]  /*a800*/  HMMA.16816.F32 R12, R196.reuse, R168, R12 ;  /* 0x000000a8c40c723c */ /* 0x042ff0000000180c */
[C---:B------:R-:W-:Y:S01]  /*a810*/  HMMA.16816.F32 R16, R196.reuse, R170, R16 ;  /* 0x000000aac410723c */ /* 0x040fe20000001810 */
[----:B------:R-:W1:Y:S07]  /*a820*/  LDSM.16.M88.4 R168, [R249+0x2000] ;  /* 0x00200000f9a8783b */ /* 0x000e6e0000000200 */
[C---:B------:R-:W-:Y:S08]  /*a830*/  HMMA.16816.F32 R20, R196.reuse, R184, R20 ;  /* 0x000000b8c414723c */ /* 0x040ff00000001814 */
[C---:B------:R-:W-:Y:S01]  /*a840*/  HMMA.16816.F32 R24, R196.reuse, R186, R24 ;  /* 0x000000bac418723c */ /* 0x040fe20000001818 */
[----:B------:R-:W3:Y:S07]  /*a850*/  LDSM.16.M88.4 R184, [R249+0x2800] ;  /* 0x00280000f9b8783b */ /* 0x000eee0000000200 */
[C---:B----4-:R-:W-:Y:S08]  /*a860*/  HMMA.16816.F32 R28, R196.reuse, R180, R28 ;  /* 0x000000b4c41c723c */ /* 0x050ff0000000181c */
[----:B------:R-:W-:Y:S01]  /*a870*/  HMMA.16816.F32 R32, R196, R182, R32 ;  /* 0x000000b6c420723c */ /* 0x000fe20000001820 */
[----:B------:R-:W4:Y:S07]  /*a880*/  LDSM.16.M88.4 R180, [R249+0x3000] ;  /* 0x00300000f9b4783b */ /* 0x000f2e0000000200 */
[C---:B-1----:R-:W-:Y:S08]  /*a890*/  HMMA.16816.F32 R4, R200.reuse, R168, R4 ;  /* 0x000000a8c804723c */ /* 0x042ff00000001804 */
[C---:B------:R-:W-:Y:S01]  /*a8a0*/  HMMA.16816.F32 R8, R200.reuse, R170, R8 ;  /* 0x000000aac808723c */ /* 0x040fe20000001808 */
[----:B------:R-:W1:Y:S07]  /*a8b0*/  LDSM.16.M88.4 R168, [R249+0x3800] ;  /* 0x00380000f9a8783b */ /* 0x000e6e0000000200 */
[C---:B---3--:R-:W-:Y:S08]  /*a8c0*/  HMMA.16816.F32 R12, R200.reuse, R184, R12 ;  /* 0x000000b8c80c723c */ /* 0x048ff0000000180c */
[C---:B------:R-:W-:Y:S08]  /*a8d0*/  HMMA.16816.F32 R16, R200.reuse, R186, R16 ;  /* 0x000000bac810723c */ /* 0x040ff00000001810 */
[C---:B----4-:R-:W-:Y:S01]  /*a8e0*/  HMMA.16816.F32 R20, R200.reuse, R180, R20 ;  /* 0x000000b4c814723c */ /* 0x050fe20000001814 */
[----:B--2---:R2:W3:Y:S07]  /*a8f0*/  LDSM.16.M88.4 R184, [R172] ;  /* 0x00000000acb8783b */ /* 0x0044ee0000000200 */
[C---:B------:R-:W-:Y:S01]  /*a900*/  HMMA.16816.F32 R24, R200.reuse, R182, R24 ;  /* 0x000000b6c818723c */ /* 0x040fe20000001818 */
[----:B------:R4:W3:Y:S07]  /*a910*/  LDSM.16.M88.4 R180, [R2] ;  /* 0x0000000002b4783b */ /* 0x0008ee0000000200 */
[C---:B-1----:R-:W-:Y:S08]  /*a920*/  HMMA.16816.F32 R28, R200.reuse, R168, R28 ;  /* 0x000000a8c81c723c */ /* 0x042ff0000000181c */
[----:B------:R-:W-:Y:S01]  /*a930*/  HMMA.16816.F32 R32, R200, R170, R32 ;  /* 0x000000aac820723c */ /* 0x000fe20000001820 */
[----:B------:R1:W3:Y:S08]  /*a940*/  LDSM.16.M88.4 R168, [R3] ;  /* 0x0000000003a8783b */ /* 0x0002f00000000200 */
[----:B--2---:R-:W2:Y:S04]  /*a950*/  LDL R172, [R1+0x28] ;  /* 0x0000280001ac7983 */ /* 0x004ea80000100800 */
[----:B----4-:R-:W4:Y:S01]  /*a960*/  LDL R2, [R1+0x20] ;  /* 0x0000200001027983 */ /* 0x010f220000100800 */
[C---:B---3--:R-:W-:Y:S03]  /*a970*/  HMMA.16816.F32 R4, R204.reuse, R184, R4 ;  /* 0x000000b8cc04723c */ /* 0x048fe60000001804 */
[----:B-1----:R-:W3:Y:S05]  /*a980*/  LDL R3, [R1+0x24] ;  /* 0x0000240001037983 */ /* 0x002eea0000100800 */
[C---:B------:R-:W-:Y:S01]  /*a990*/  HMMA.16816.F32 R8, R204.reuse, R186, R8 ;  /* 0x000000bacc08723c */ /* 0x040fe20000001808 */
[----:B------:R1:W1:Y:S07]  /*a9a0*/  LDSM.16.M88.4 R184, [R0] ;  /* 0x0000000000b8783b */ /* 0x00026e0000000200 */
[C---:B------:R-:W-:Y:S08]  /*a9b0*/  HMMA.16816.F32 R12, R204.reuse, R180, R12 ;  /* 0x000000b4cc0c723c */ /* 0x040ff0000000180c */
[C---:B------:R-:W-:Y:S01]  /*a9c0*/  HMMA.16816.F32 R16, R204.reuse, R182, R16 ;  /* 0x000000b6cc10723c */ /* 0x040fe20000001810 */
[----:B------:R-:W1:Y:S07]  /*a9d0*/  LDSM.16.M88.4 R180, [R133+0x2000] ;  /* 0x0020000085b4783b */ /* 0x000e6e0000000200 */
[C---:B------:R-:W-:Y:S01]  /*a9e0*/  HMMA.16816.F32 R20, R204.reuse, R168, R20 ;  /* 0x000000a8cc14723c */ /* 0x040fe20000001814 */
[----:B-1----:R-:W3:Y:S07]  /*a9f0*/  LDL R0, [R1+0x1c] ;  /* 0x00001c0001007983 */ /* 0x002eee0000100800 */
        /* <DEDUP_REMOVED lines=33> */
[C---:B------:R-:W-:Y:S08]  /*ac10*/  HMMA.16816.F32 R16, R216.reuse, R182, R16 ;  /* 0x000000b6d810723c */ /* 0x040ff00000001810 */
[C---:B-1----:R-:W-:Y:S08]  /*ac20*/  HMMA.16816.F32 R20, R216.reuse, R168, R20 ;  /* 0x000000a8d814723c */ /* 0x042ff00000001814 */
[C---:B------:R-:W-:Y:S08]  /*ac30*/  HMMA.16816.F32 R24, R216.reuse, R170, R24 ;  /* 0x000000aad818723c */ /* 0x040ff00000001818 */
[C---:B------:R-:W-:Y:S08]  /*ac40*/  HMMA.16816.F32 R28, R216.reuse, R184, R28 ;  /* 0x000000b8d81c723c */ /* 0x040ff0000000181c */
[----:B------:R-:W-:Y:S01]  /*ac50*/  HMMA.16816.F32 R32, R216, R186, R32 ;  /* 0x000000bad820723c */ /* 0x000fe20000001820 */
[----:B--2---:R1:W2:Y:S08]  /*ac60*/  LDSM.16.M88.4 R180, [R172] ;  /* 0x00000000acb4783b */ /* 0x0042b00000000200 */
[----:B----4-:R4:W-:Y:S08]  /*ac70*/  LDSM.16.M88.4 R184, [R2] ;  /* 0x0000000002b8783b */ /* 0x0109f00000000200 */
[----:B---3--:R2:W2:Y:S08]  /*ac80*/  LDSM.16.M88.4 R168, [R3] ;  /* 0x0000000003a8783b */ /* 0x0084b00000000200 */
[----:B-1----:R-:W3:Y:S04]  /*ac90*/  LDL R172, [R1+0x18] ;  /* 0x0000180001ac7983 */ /* 0x002ee80000100800 */
[----:B----4-:R-:W4:Y:S04]  /*aca0*/  LDL R2, [R1+0x10] ;  /* 0x0000100001027983 */ /* 0x010f280000100800 */
[----:B--2---:R-:W2:Y:S01]  /*acb0*/  LDL R3, [R1+0x14] ;  /* 0x0000140001037983 */ /* 0x004ea20000100800 */
[C---:B------:R-:W-:Y:S08]  /*acc0*/  HMMA.16816.F32 R4, R220.reuse, R180, R4 ;  /* 0x000000b4dc04723c */ /* 0x040ff00000001804 */
[C---:B------:R-:W-:Y:S01]  /*acd0*/  HMMA.16816.F32 R8, R220.reuse, R182, R8 ;  /* 0x000000b6dc08723c */ /* 0x040fe20000001808 */
[----:B------:R1:W1:Y:S07]  /*ace0*/  LDSM.16.M88.4 R180, [R0] ;  /* 0x0000000000b4783b */ /* 0x00026e0000000200 */
[C---:B------:R-:W-:Y:S08]  /*acf0*/  HMMA.16816.F32 R12, R220.reuse, R168, R12 ;  /* 0x000000a8dc0c723c */ /* 0x040ff0000000180c */
[C---:B------:R-:W-:Y:S01]  /*ad00*/  HMMA.16816.F32 R16, R220.reuse, R170, R16 ;  /* 0x000000aadc10723c */ /* 0x040fe20000001810 */
[----:B------:R-:W1:Y:S07]  /*ad10*/  LDSM.16.M88.4 R168, [R133+0x4000] ;  /* 0x0040000085a8783b */ /* 0x000e6e0000000200 */
[C---:B------:R-:W-:Y:S01]  /*ad20*/  HMMA.16816.F32 R20, R220.reuse, R184, R20 ;  /* 0x000000b8dc14723c */ /* 0x040fe20000001814 */
[----:B-1----:R-:W2:Y:S07]  /*ad30*/  LDL R0, [R1+0xc] ;  /* 0x00000c0001007983 */ /* 0x002eae0000100800 */
        /* <DEDUP_REMOVED lines=38> */
[----:B---3--:R-:W1:Y:S08]  /*afa0*/  LDSM.16.M88.4 R168, [R172] ;  /* 0x00000000aca8783b */ /* 0x008e700000000200 */
[----:B----4-:R-:W-:Y:S08]  /*afb0*/  LDSM.16.M88.4 R180, [R2] ;  /* 0x0000000002b4783b */ /* 0x010ff00000000200 */
[----:B--2---:R-:W2:Y:S01]  /*afc0*/  LDSM.16.M88.4 R184, [R3] ;  /* 0x0000000003b8783b */ /* 0x004ea20000000200 */
[C---:B-1----:R-:W-:Y:S08]  /*afd0*/  HMMA.16816.F32 R4, R236.reuse, R168, R4 ;  /* 0x000000a8ec04723c */ /* 0x042ff00000001804 */
[C---:B------:R-:W-:Y:S01]  /*afe0*/  HMMA.16816.F32 R8, R236.reuse, R170, R8 ;  /* 0x000000aaec08723c */ /* 0x040fe20000001808 */
[----:B------:R-:W1:Y:S07]  /*aff0*/  LDSM.16.M88.4 R168, [R0] ;  /* 0x0000000000a8783b */ /* 0x000e6e0000000200 */
[C---:B--2---:R-:W-:Y:S08]  /*b000*/  HMMA.16816.F32 R12, R236.reuse, R184, R12 ;  /* 0x000000b8ec0c723c */ /* 0x044ff0000000180c */
[C---:B------:R-:W-:Y:S01]  /*b010*/  HMMA.16816.F32 R16, R236.reuse, R186, R16 ;  /* 0x000000baec10723c */ /* 0x040fe20000001810 */
[----:B------:R-:W2:Y:S07]  /*b020*/  LDSM.16.M88.4 R184, [R133+0x6000] ;  /* 0x0060000085b8783b */ /* 0x000eae0000000200 */
[C---:B------:R-:W-:Y:S08]  /*b030*/  HMMA.16816.F32 R20, R236.reuse, R180, R20 ;  /* 0x000000b4ec14723c */ /* 0x040ff00000001814 */
[C---:B------:R-:W-:Y:S01]  /*b040*/  HMMA.16816.F32 R24, R236.reuse, R182, R24 ;  /* 0x000000b6ec18723c */ /* 0x040fe20000001818 */
[----:B------:R-:W3:Y:S07]  /*b050*/  LDSM.16.M88.4 R180, [R133+0x6800] ;  /* 0x0068000085b4783b */ /* 0x000eee0000000200 */
[C---:B-1----:R-:W-:Y:S08]  /*b060*/  HMMA.16816.F32 R28, R236.reuse, R168, R28 ;  /* 0x000000a8ec1c723c */ /* 0x042ff0000000181c */
[----:B------:R-:W-:Y:S01]  /*b070*/  HMMA.16816.F32 R32, R236, R170, R32 ;  /* 0x000000aaec20723c */ /* 0x000fe20000001820 */
[----:B------:R-:W1:Y:S07]  /*b080*/  LDSM.16.M88.4 R168, [R133+0x7000] ;  /* 0x0070000085a8783b */ /* 0x000e6e0000000200 */
[C---:B--2---:R-:W-:Y:S08]  /*b090*/  HMMA.16816.F32 R4, R240.reuse, R184, R4 ;  /* 0x000000b8f004723c */ /* 0x044ff00000001804 */
[C---:B------:R-:W-:Y:S01]  /*b0a0*/  HMMA.16816.F32 R8, R240.reuse, R186, R8 ;  /* 0x000000baf008723c */ /* 0x040fe20000001808 */
[----:B------:R-:W2:Y:S07]  /*b0b0*/  LDSM.16.M88.4 R184, [R133+0x7800] ;  /* 0x0078000085b8783b */ /* 0x000eae0000000200 */
[C---:B---3--:R-:W-:Y:S08]  /*b0c0*/  HMMA.16816.F32 R12, R240.reuse, R180, R12 ;  /* 0x000000b4f00c723c */ /* 0x048ff0000000180c */
[C---:B------:R-:W-:Y:S01]  /*b0d0*/  HMMA.16816.F32 R16, R240.reuse, R182, R16 ;  /* 0x000000b6f010723c */ /* 0x040fe20000001810 */
[----:B------:R-:W3:Y:S07]  /*b0e0*/  LDSM.16.M88.4 R180, [R250+0x6000] ;  /* 0x00600000fab4783b */ /* 0x000eee0000000200 */
[C---:B-1----:R-:W-:Y:S08]  /*b0f0*/  HMMA.16816.F32 R20, R240.reuse, R168, R20 ;  /* 0x000000a8f014723c */ /* 0x042ff00000001814 */
[C---:B------:R-:W-:Y:S01]  /*b100*/  HMMA.16816.F32 R24, R240.reuse, R170, R24 ;  /* 0x000000aaf018723c */ /* 0x040fe20000001818 */
[----:B------:R-:W1:Y:S07]  /*b110*/  LDSM.16.M88.4 R168, [R250+0x6800] ;  /* 0x00680000faa8783b */ /* 0x000e6e0000000200 */
[C---:B--2---:R-:W-:Y:S08]  /*b120*/  HMMA.16816.F32 R28, R240.reuse, R184, R28 ;  /* 0x000000b8f01c723c */ /* 0x044ff0000000181c */
[----:B------:R-:W-:Y:S08]  /*b130*/  HMMA.16816.F32 R32, R240, R186, R32 ;  /* 0x000000baf020723c */ /* 0x000ff00000001820 */
[C---:B---3--:R-:W-:Y:S08]  /*b140*/  HMMA.16816.F32 R4, R244.reuse, R180, R4 ;  /* 0x000000b4f404723c */ /* 0x048ff00000001804 */
[C---:B------:R-:W-:Y:S08]  /*b150*/  HMMA.16816.F32 R8, R244.reuse, R182, R8 ;  /* 0x000000b6f408723c */ /* 0x040ff00000001808 */
[C---:B-1----:R-:W-:Y:S08]  /*b160*/  HMMA.16816.F32 R12, R244.reuse, R168, R12 ;  /* 0x000000a8f40c723c */ /* 0x042ff0000000180c */
[----:B------:R-:W-:Y:S01]  /*b170*/  FMUL.FTZ R4, R4, c[0x0][0x320] ;  /* 0x0000c80004047a20 */ /* 0x000fe20000410000 */
[C---:B------:R-:W-:Y:S03]  /*b180*/  HMMA.16816.F32 R16, R244.reuse, R170, R16 ;  /* 0x000000aaf410723c */ /* 0x040fe60000001810 */
[----:B------:R-:W-:Y:S01]  /*b190*/  MUFU.TANH R182, R4 ;  /* 0x0000000400b67308 */ /* 0x000fe20000002400 */
[----:B------:R-:W-:Y:S02]  /*b1a0*/  FMUL.FTZ R5, R5, c[0x0][0x320] ;  /* 0x0000c80005057a20 */ /* 0x000fe40000410000 */
[----:B------:R-:W-:Y:S02]  /*b1b0*/  FMUL.FTZ R6, R6, c[0x0][0x320] ;  /* 0x0000c80006067a20 */ /* 0x000fe40000410000 */
[----:B------:R-:W-:Y:S04]  /*b1c0*/  FMUL.FTZ R7, R7, c[0x0][0x320] ;  /* 0x0000c80007077a20 */ /* 0x000fe80000410000 */
[----:B------:R-:W-:Y:S01]  /*b1d0*/  FMUL.FTZ R8, R8, c[0x0][0x320] ;  /* 0x0000c80008087a20 */ /* 0x000fe20000410000 */
[----:B------:R-:W-:Y:S01]  /*b1e0*/  MUFU.TANH R184, R5 ;  /* 0x0000000500b87308 */ /* 0x000fe20000002400 */
[----:B------:R-:W-:Y:S02]  /*b1f0*/  FMUL.FTZ R9, R9, c[0x0][0x320] ;  /* 0x0000c80009097a20 */ /* 0x000fe40000410000 */
[----:B------:R-:W-:Y:S02]  /*b200*/  FMUL.FTZ R10, R10, c[0x0][0x320] ;  /* 0x0000c8000a0a7a20 */ /* 0x000fe40000410000 */
[----:B------:R-:W-:Y:S02]  /*b210*/  FMUL.FTZ R11, R11, c[0x0][0x320] ;  /* 0x0000c8000b0b7a20 */ /* 0x000fe40000410000 */
[----:B------:R-:W-:Y:S02]  /*b220*/  FMUL.FTZ R14, R14, c[0x0][0x320] ;  /* 0x0000c8000e0e7a20 */ /* 0x000fe40000410000 */
[----:B------:R-:W-:Y:S01]  /*b230*/  FMUL.FTZ R13, R13, c[0x0][0x320] ;  /* 0x0000c8000d0d7a20 */ /* 0x000fe20000410000 */
[----:B------:R-:W-:Y:S01]  /*b240*/  MUFU.TANH R187, R6 ;  /* 0x0000000600bb7308 */ /* 0x000fe20000002400 */
[----:B------:R-:W-:Y:S02]  /*b250*/  FMUL.FTZ R19, R19, c[0x0][0x320] ;  /* 0x0000c80013137a20 */ /* 0x000fe40000410000 */
[----:B------:R-:W-:Y:S02]  /*b260*/  FMUL.FTZ R17, R17, c[0x0][0x320] ;  /* 0x0000c80011117a20 */ /* 0x000fe40000410000 */
[----:B------:R-:W-:Y:S02]  /*b270*/  FMUL.FTZ R12, R12, c[0x0][0x320] ;  /* 0x0000c8000c0c7a20 */ /* 0x000fe40000410000 */
[----:B------:R-:W-:Y:S02]  /*b280*/  FMUL.FTZ R16, R16, c[0x0][0x320] ;  /* 0x0000c80010107a20 */ /* 0x000fe40000410000 */
[----:B------:R-:W-:Y:S01]  /*b290*/  FMUL.FTZ R15, R15, c[0x0][0x320] ;  /* 0x0000c8000f0f7a20 */ /* 0x000fe20000410000 */
[----:B------:R1:W-:Y:S01]  /*b2a0*/  MUFU.TANH R188, R7 ;  /* 0x0000000700bc7308 */ /* 0x0003e20000002400 */
[----:B------:R-:W-:Y:S09]  /*b2b0*/  FMUL.FTZ R18, R18, c[0x0][0x320] ;  /* 0x0000c80012127a20 */ /* 0x000ff20000410000 */
[----:B------:R-:W-:Y:S10]  /*b2c0*/  MUFU.TANH R183, R8 ;  /* 0x0000000800b77308 */ /* 0x000ff40000002400 */
[----:B------:R-:W-:Y:S01]  /*b2d0*/  MUFU.TANH R180, R9 ;  /* 0x0000000900b47308 */ /* 0x000fe20000002400 */
[----:B-1----:R-:W1:Y:S09]  /*b2e0*/  LDSM.16.M88.4 R4, [R250+0x7000] ;  /* 0x00700000fa04783b */ /* 0x002e720000000200 */
[----:B------:R-:W-:Y:S10]  /*b2f0*/  MUFU.TANH R185, R10 ;  /* 0x0000000a00b97308 */ /* 0x000ff40000002400 */
[----:B------:R2:W-:Y:S10]  /*b300*/  MUFU.TANH R186, R11 ;  /* 0x0000000b00ba7308 */ /* 0x0005f40000002400 */
[----:B------:R-:W3:Y:S10]  /*b310*/  MUFU.TANH R2, R14 ;  /* 0x0000000e00027308 */ /* 0x000ef40000002400 */
[----:B------:R-:W-:Y:S01]  /*b320*/  MUFU.TANH R133, R12 ;  /* 0x0000000c00857308 */ /* 0x000fe20000002400 */
[C---:B-1----:R-:W-:Y:S01]  /*b330*/  HMMA.16816.F32 R20, R244.reuse, R4, R20 ;  /* 0x00000004f414723c */ /* 0x042fe20000001814 */
[----:B--2---:R-:W1:Y:S01]  /*b340*/  LDSM.16.M88.4 R8, [R250+0x7800] ;  /* 0x00780000fa08783b */ /* 0x004e620000000200 */
[----:B------:R-:W-:Y:S07]  /*b350*/  DEPBAR.LE SB0, 0x0 ;  /* 0x000080000000791a */ /* 0x000fee0000000000 */
[----:B------:R-:W-:Y:S01]  /*b360*/  MUFU.TANH R170, R16 ;  /* 0x0000001000aa7308 */ /* 0x000fe20000002400 */
[C---:B------:R-:W-:Y:S01]  /*b370*/  HMMA.16816.F32 R24, R244.reuse, R6, R24 ;  /* 0x00000006f418723c */ /* 0x040fe20000001818 */
[----:B------:R-:W2:Y:S08]  /*b380*/  LDL R4, [R1+0x7c] ;  /* 0x00007c0001047983 */ /* 0x000eb00000100800 */
[----:B------:R-:W-:Y:S01]  /*b390*/  MUFU.TANH R18, R18 ;  /* 0x0000001200127308 */ /* 0x000fe20000002400 */
[----:B------:R-:W-:Y:S04]  /*b3a0*/  BAR.SYNC.DEFER_BLOCKING 0x0 ;  /* 0x0000000000007b1d */ /* 0x000fe80000010000 */
[----:B------:R-:W-:Y:S02]  /*b3b0*/  FMUL.FTZ R21, R21, c[0x0][0x320] ;  /* 0x0000c80015157a20 */ /* 0x000fe40000410000 */
[----:B------:R-:W-:Y:S02]  /*b3c0*/  FMUL.FTZ R23, R23, c[0x0][0x320] ;  /* 0x0000c80017177a20 */ /* 0x000fe40000410000 */
[----:B------:R-:W-:Y:S02]  /*b3d0*/  FMUL.FTZ R20, R20, c[0x0][0x320] ;  /* 0x0000c80014147a20 */ /* 0x000fe40000410000 */
[----:B------:R-:W-:Y:S04]  /*b3e0*/  FMUL.FTZ R22, R22, c[0x0][0x320] ;  /* 0x0000c80016167a20 */ /* 0x000fe80000410000 */
[----:B------:R-:W-:Y:S02]  /*b3f0*/  FMUL.FTZ R26, R26, c[0x0][0x320] ;  /* 0x0000c8001a1a7a20 */ /* 0x000fe40000410000 */
[----:B------:R-:W-:Y:S02]  /*b400*/  FMUL.FTZ R25, R25, c[0x0][0x320] ;  /* 0x0000c80019197a20 */ /* 0x000fe40000410000 */
[----:B------:R-:W-:Y:S02]  /*b410*/  FMUL.FTZ R24, R24, c[0x0][0x320] ;  /* 0x0000c80018187a20 */ /* 0x000fe40000410000 */
[----:B------:R-:W-:Y:S01]  /*b420*/  FMUL.FTZ R27, R27, c[0x0][0x320] ;  /* 0x0000c8001b1b7a20 */ /* 0x000fe20000410000 */
[C---:B-1----:R-:W-:Y:S01]  /*b430*/  HMMA.16816.F32 R28, R244.reuse, R8, R28 ;  /* 0x00000008f41c723c */ /* 0x042fe2000000181c */
[----:B------:R1:W-:Y:S07]  /*b440*/  MUFU.TANH R195, R26 ;  /* 0x0000001a00c37308 */ /* 0x0003ee0000002400 */
[----:B------:R-:W-:Y:S03]  /*b450*/  HMMA.16816.F32 R32, R244, R10, R32 ;  /* 0x0000000af420723c */ /* 0x000fe60000001820 */
[----:B------:R3:W-:Y:S10]  /*b460*/  MUFU.TANH R3, R19 ;  /* 0x0000001300037308 */ /* 0x0007f40000002400 */
[----:B------:R-:W4:Y:S03]  /*b470*/  MUFU.TANH R0, R13 ;  /* 0x0000000d00007308 */ /* 0x000f260000002400 */
[----:B------:R-:W-:Y:S01]  /*b480*/  FMUL.FTZ R28, R28, c[0x0][0x320] ;  /* 0x0000c8001c1c7a20 */ /* 0x000fe20000410000 */
[----:B-1----:R-:W2:Y:S01]  /*b490*/  LDL R26, [R1+0x64] ;  /* 0x00006400011a7983 */ /* 0x002ea20000100800 */
[----:B------:R-:W-:Y:S02]  /*b4a0*/  FMUL.FTZ R29, R29, c[0x0][0x320] ;  /* 0x0000c8001d1d7a20 */ /* 0x000fe40000410000 */
[----:B------:R-:W-:Y:S02]  /*b4b0*/  FMUL.FTZ R30, R30, c[0x0][0x320] ;  /* 0x0000c8001e1e7a20 */ /* 0x000fe40000410000 */
[----:B------:R-:W-:Y:S01]  /*b4c0*/  FMUL.FTZ R31, R31, c[0x0][0x320] ;  /* 0x0000c8001f1f7a20 */ /* 0x000fe20000410000 */
[----:B------:R-:W-:Y:S01]  /*b4d0*/  MUFU.TANH R176, R28 ;  /* 0x0000001c00b07308 */ /* 0x000fe20000002400 */
[----:B------:R-:W-:Y:S02]  /*b4e0*/  FMUL.FTZ R32, R32, c[0x0][0x320] ;  /* 0x0000c80020207a20 */ /* 0x000fe40000410000 */
[----:B------:R-:W-:Y:S01]  /*b4f0*/  FMUL.FTZ R34, R34, c[0x0][0x320] ;  /* 0x0000c80022227a20 */ /* 0x000fe20000410000 */
[----:B---3--:R-:W-:Y:S01]  /*b500*/  MOV R19, R2 ;  /* 0x0000000200137202 */ /* 0x008fe20000000f00 */
[----:B------:R-:W-:Y:S05]  /*b510*/  FMUL.FTZ R33, R33, c[0x0][0x320] ;  /* 0x0000c80021217a20 */ /* 0x000fea0000410000 */
[----:B------:R1:W-:Y:S10]  /*b520*/  MUFU.TANH R177, R29 ;  /* 0x0000001d00b17308 */ /* 0x0003f40000002400 */
[----:B------:R-:W-:Y:S10]  /*b530*/  MUFU.TANH R191, R17 ;  /* 0x0000001100bf7308 */ /* 0x000ff40000002400 */
[----:B------:R-:W-:Y:S01]  /*b540*/  MUFU.TANH R17, R21 ;  /* 0x0000001500117308 */ /* 0x000fe20000002400 */
[----:B-1----:R-:W3:Y:S09]  /*b550*/  LDL.64 R28, [R1+0x68] ;  /* 0x00006800011c7983 */ /* 0x002ef20000100a00 */
[----:B------:R-:W-:Y:S10]  /*b560*/  MUFU.TANH R21, R23 ;  /* 0x0000001700157308 */ /* 0x000ff40000002400 */
[----:B------:R4:W-:Y:S10]  /*b570*/  MUFU.TANH R23, R25 ;  /* 0x0000001900177308 */ /* 0x0009f40000002400 */
[----:B------:R-:W1:Y:S10]  /*b580*/  MUFU.TANH R2, R20 ;  /* 0x0000001400027308 */ /* 0x000e740000002400 */
[----:B------:R-:W-:Y:S01]  /*b590*/  MUFU.TANH R20, R22 ;  /* 0x0000001600147308 */ /* 0x000fe20000002400 */
[----:B----4-:R-:W-:Y:S02]  /*b5a0*/  MOV R25, R0 ;  /* 0x0000000000197202 */ /* 0x010fe40000000f00 */
[----:B------:R-:W-:Y:S07]  /*b5b0*/  FMNMX.FTZ R0, R182, R134, !PT ;  /* 0x00000086b6007209 */ /* 0x000fee0007810000 */
[----:B------:R1:W-:Y:S01]  /*b5c0*/  MUFU.TANH R22, R24 ;  /* 0x0000001800167308 */ /* 0x0003e20000002400 */
[----:B------:R-:W-:Y:S04]  /*b5d0*/  FMNMX.FTZ R0, R184, R0, !PT ;  /* 0x00000000b8007209 */ /* 0x000fe80007810000 */
[----:B------:R-:W-:Y:S04]  /*b5e0*/  FMNMX.FTZ R0, R183, R0, !PT ;  /* 0x00000000b7007209 */ /* 0x000fe80007810000 */
[----:B------:R-:W-:Y:S01]  /*b5f0*/  FMNMX.FTZ R0, R180, R0, !PT ;  /* 0x00000000b4007209 */ /* 0x000fe20007810000 */
[----:B------:R4:W-:Y:S10]  /*b600*/  MUFU.TANH R178, R32 ;  /* 0x0000002000b27308 */ /* 0x0009f40000002400 */
[----:B------:R-:W4:Y:S01]  /*b610*/  MUFU.TANH R171, R15 ;  /* 0x0000000f00ab7308 */ /* 0x000f220000002400 */
[----:B-1----:R-:W-:Y:S02]  /*b620*/  MOV R24, R2 ;  /* 0x0000000200187202 */ /* 0x002fe40000000f00 */
[----:B------:R-:W-:Y:S07]  /*b630*/  FMNMX.FTZ R2, R187, R135, !PT ;  /* 0x00000087bb027209 */ /* 0x000fee0007810000 */
[----:B------:R1:W-:Y:S01]  /*b640*/  MUFU.TANH R169, R34 ;  /* 0x0000002200a97308 */ /* 0x0003e20000002400 */
[----:B------:R-:W-:Y:S02]  /*b650*/  FMNMX.FTZ R2, R188, R2, !PT ;  /* 0x00000002bc027209 */ /* 0x000fe40007810000 */
[----:B----4-:R-:W-:Y:S02]  /*b660*/  MOV R32, R133 ;  /* 0x0000008500207202 */ /* 0x010fe40000000f00 */
[----:B------:R-:W-:Y:S02]  /*b670*/  FMNMX.FTZ R2, R185, R2, !PT ;  /* 0x00000002b9027209 */ /* 0x000fe40007810000 */
[----:B------:R-:W-:Y:S02]  /*b680*/  FMNMX.FTZ R0, R32, R0, !PT ;  /* 0x0000000020007209 */ /* 0x000fe40007810000 */
[----:B------:R-:W-:Y:S01]  /*b690*/  FMNMX.FTZ R2, R186, R2, !PT ;  /* 0x00000002ba027209 */ /* 0x000fe20007810000 */
[----:B------:R-:W4:Y:S01]  /*b6a0*/  MUFU.TANH R172, R27 ;  /* 0x0000001b00ac7308 */ /* 0x000f220000002400 */
[----:B------:R-:W-:Y:S02]  /*b6b0*/  FMNMX.FTZ R0, R25, R0, !PT ;  /* 0x0000000019007209 */ /* 0x000fe40007810000 */
[----:B------:R-:W-:Y:S02]  /*b6c0*/  FMNMX.FTZ R2, R19, R2, !PT ;  /* 0x0000000213027209 */ /* 0x000fe40007810000 */
[----:B------:R-:W-:Y:S02]  /*b6d0*/  FMNMX.FTZ R0, R170, R0, !PT ;  /* 0x00000000aa007209 */ /* 0x000fe40007810000 */
[----:B------:R-:W-:Y:S02]  /*b6e0*/  FMNMX.FTZ R2, R171, R2, !PT ;  /* 0x00000002ab027209 */ /* 0x000fe40007810000 */
[----:B------:R-:W-:Y:S01]  /*b6f0*/  FMNMX.FTZ R0, R191, R0, !PT ;  /* 0x00000000bf007209 */ /* 0x000fe20007810000 */
[----:B------:R-:W4:Y:S01]  /*b700*/  MUFU.TANH R174, R30 ;  /* 0x0000001e00ae7308 */ /* 0x000f220000002400 */
[----:B------:R-:W-:Y:S02]  /*b710*/  FMNMX.FTZ R2, R18, R2, !PT ;  /* 0x0000000212027209 */ /* 0x000fe40007810000 */
[----:B-1----:R-:W-:Y:S02]  /*b720*/  MOV R34, R3 ;  /* 0x0000000300227202 */ /* 0x002fe40000000f00 */
[----:B------:R-:W-:Y:S02]  /*b730*/  FMNMX.FTZ R0, R24, R0, !PT ;  /* 0x0000000018007209 */ /* 0x000fe40007810000 */
[----:B------:R-:W-:Y:S02]  /*b740*/  FMNMX.FTZ R3, R34, R2, !PT ;  /* 0x0000000222037209 */ /* 0x000fe40007810000 */
[----:B------:R-:W-:Y:S01]  /*b750*/  FMNMX.FTZ R2, R17, R0, !PT ;  /* 0x0000000011027209 */ /* 0x000fe20007810000 */
[----:B------:R-:W-:Y:S01]  /*b760*/  FMUL.FTZ R0, R35, c[0x0][0x320] ;  /* 0x0000c80023007a20 */ /* 0x000fe20000410000 */
[----:B------:R-:W1:Y:S01]  /*b770*/  MUFU.TANH R175, R31 ;  /* 0x0000001f00af7308 */ /* 0x000e620000002400 */
[----:B------:R-:W-:Y:S02]  /*b780*/  FMNMX.FTZ R3, R20, R3, !PT ;  /* 0x0000000314037209 */ /* 0x000fe40007810000 */
[----:B------:R-:W-:Y:S02]  /*b790*/  FMNMX.FTZ R2, R22, R2, !PT ;  /* 0x0000000216027209 */ /* 0x000fe40007810000 */
[----:B------:R-:W-:Y:S02]  /*b7a0*/  FMNMX.FTZ R3, R21, R3, !PT ;  /* 0x0000000315037209 */ /* 0x000fe40007810000 */
[----:B------:R-:W-:Y:S03]  /*b7b0*/  MOV R35, R24 ;  /* 0x0000001800237202 */ /* 0x000fe60000000f00 */
[----:B------:R1:W-:Y:S10]  /*b7c0*/  MUFU.TANH R168, R0 ;  /* 0x0000000000a87308 */ /* 0x0003f40000002400 */
[----:B------:R-:W4:Y:S01]  /*b7d0*/  MUFU.TANH R179, R33 ;  /* 0x0000002100b37308 */ /* 0x000f220000002400 */
[----:B-1----:R-:W-:Y:S02]  /*b7e0*/  FMNMX.FTZ R0, R23, R2, !PT ;  /* 0x0000000217007209 */ /* 0x002fe40007810000 */
[----:B------:R-:W-:Y:S02]  /*b7f0*/  FMNMX.FTZ R2, R195, R3, !PT ;  /* 0x00000003c3027209 */ /* 0x000fe40007810000 */
[----:B------:R-:W-:Y:S02]  /*b800*/  FMNMX.FTZ R0, R176, R0, !PT ;  /* 0x00000000b0007209 */ /* 0x000fe40007810000 */
[----:B----4-:R-:W-:Y:S02]  /*b810*/  FMNMX.FTZ R2, R172, R2, !PT ;  /* 0x00000002ac027209 */ /* 0x010fe40007810000 */
[----:B------:R-:W-:Y:S02]  /*b820*/  FMNMX.FTZ R0, R177, R0, !PT ;  /* 0x00000000b1007209 */ /* 0x000fe40007810000 */
[----:B------:R-:W-:Y:S02]  /*b830*/  FMNMX.FTZ R2, R174, R2, !PT ;  /* 0x00000002ae027209 */ /* 0x000fe40007810000 */
[----:B------:R-:W-:Y:S02]  /*b840*/  FMNMX.FTZ R3, R178, R0, !PT ;  /* 0x00000000b2037209 */ /* 0x000fe40007810000 */
[----:B------:R-:W-:Y:S02]  /*b850*/  FMNMX.FTZ R0, R175, R2, !PT ;  /* 0x00000002af007209 */ /* 0x000fe40007810000 */
[----:B------:R-:W-:Y:S02]  /*b860*/  FMNMX.FTZ R3, R179, R3, !PT ;  /* 0x00000003b3037209 */ /* 0x000fe40007810000 */
[----:B------:R-:W-:Y:S02]  /*b870*/  FMNMX.FTZ R0, R169, R0, !PT ;  /* 0x00000000a9007209 */ /* 0x000fe40007810000 */
[----:B------:R-:W-:Y:S01]  /*b880*/  MOV R33, R25 ;  /* 0x0000001900217202 */ /* 0x000fe20000000f00 */
[----:B------:R-:W1:Y:S01]  /*b890*/  SHFL.BFLY PT, R133, R3, 0x2, 0x1f ;  /* 0x0c401f0003857f89 */ /* 0x000e6200000e0000 */
[----:B------:R-:W-:Y:S07]  /*b8a0*/  FMNMX.FTZ R0, R168, R0, !PT ;  /* 0x00000000a8007209 */ /* 0x000fee0007810000 */
[----:B------:R-:W4:Y:S01]  /*b8b0*/  SHFL.BFLY PT, R2, R0, 0x2, 0x1f ;  /* 0x0c401f0000027f89 */ /* 0x000f2200000e0000 */
[----:B-1----:R-:W-:Y:S07]  /*b8c0*/  FMNMX.FTZ R133, R3, R133, !PT ;  /* 0x0000008503857209 */ /* 0x002fee0007810000 */
[----:B------:R-:W1:Y:S01]  /*b8d0*/  SHFL.BFLY PT, R10, R133, 0x1, 0x1f ;  /* 0x0c201f00850a7f89 */ /* 0x000e6200000e0000 */
[----:B----4-:R-:W-:Y:S07]  /*b8e0*/  FMNMX.FTZ R0, R0, R2, !PT ;  /* 0x0000000200007209 */ /* 0x010fee0007810000 */
[----:B------:R-:W4:Y:S01]  /*b8f0*/  SHFL.BFLY PT, R3, R0, 0x1, 0x1f ;  /* 0x0c201f0000037f89 */ /* 0x000f2200000e0000 */
[C---:B--2---:R-:W-:Y:S02]  /*b900*/  ISETP.GT.AND P0, PT, R132.reuse, R4, PT ;  /* 0x000000048400720c */ /* 0x044fe40003f04270 */
[----:B------:R-:W-:Y:S05]  /*b910*/  IADD3 R132, R132, -0x1, RZ ;  /* 0xffffffff84847810 */ /* 0x000fea0007ffe0ff */
[----:B------:R4:W-:Y:S06]  /*b920*/  STL [R1+0x5c], R132 ;  /* 0x00005c8401007387 */ /* 0x0009ec0000100800 */
[----:B------:R-:W-:Y:S01]  /*b930*/  @P0 SHF.R.S32.HI R4, RZ, 0x1f, R132 ;  /* 0x0000001fff040819 */ /* 0x000fe20000011484 */
[----:B------:R-:W-:Y:S01]  /*b940*/  @P0 IMAD.WIDE.U32 R6, R132, c[0x0][0x1e0], RZ ;  /* 0x0000780084060a25 */ /* 0x000fe200078e00ff */
[----:B-1----:R-:W-:Y:S03]  /*b950*/  FMNMX.FTZ R133, R133, R10, !PT ;  /* 0x0000000a85857209 */ /* 0x002fe60007810000 */
[----:B------:R-:W-:Y:S01]  /*b960*/  @P0 IMAD R4, R4, c[0x0][0x1e0], RZ ;  /* 0x0000780004040a24 */ /* 0x000fe200078e02ff */
[----:B------:R-:W-:Y:S01]  /*b970*/  @P0 SHF.L.U32 R5, R6, 0x6, RZ ;  /* 0x0000000606050819 */ /* 0x000fe200000006ff */
[----:B------:R-:W-:Y:S02]  /*b980*/  FMUL.FTZ R181, R133, c[0x0][0x2d0] ;  /* 0x0000b40085b57a20 */ /* 0x000fe40000410000 */
[----:B------:R-:W-:Y:S02]  /*b990*/  @P0 IMAD R4, R132, c[0x0][0x1e4], R4 ;  /* 0x0000790084040a24 */ /* 0x000fe400078e0204 */
[----:B------:R-:W-:Y:S03]  /*b9a0*/  FFMA.FTZ R10, R184, c[0x0][0x2d0], -R181 ;  /* 0x0000b400b80a7a23 */ /* 0x000fe600000108b5 */
[----:B------:R-:W-:Y:S01]  /*b9b0*/  @P0 IADD3 R4, R7, R4, RZ ;  /* 0x0000000407040210 */ /* 0x000fe20007ffe0ff */
[----:B------:R-:W-:Y:S03]  /*b9c0*/  MUFU.EX2 R189, R10 ;  /* 0x0000000a00bd7308 */ /* 0x000fe60000000800 */
[----:B------:R-:W-:Y:S02]  /*b9d0*/  @P0 SHF.L.U64.HI R4, R6, 0x6, R4 ;  /* 0x0000000606040819 */ /* 0x000fe40000010204 */
[----:B----4-:R-:W-:Y:S02]  /*b9e0*/  FMNMX.FTZ R132, R0, R3, !PT ;  /* 0x0000000300847209 */ /* 0x010fe40007810000 */
[----:B---3--:R-:W-:Y:S02]  /*b9f0*/  @P0 IADD3 R16, P1, R28, 0x40, RZ ;  /* 0x000000401c100810 */ /* 0x008fe40007f3e0ff */
[----:B------:R-:W-:Y:S02]  /*ba00*/  @P0 IADD3 R7, P6, R5, R28, RZ ;  /* 0x0000001c05070210 */ /* 0x000fe40007fde0ff */
[-C--:B------:R-:W-:Y:S02]  /*ba10*/  @P0 IADD3.X R15, RZ, R26.reuse, RZ, P1, !PT ;  /* 0x0000001aff0f0210 */ /* 0x080fe40000ffe4ff */
[----:B------:R-:W-:Y:S02]  /*ba20*/  @P0 LEA R6, P1, R7, c[0x0][0x1c8], 0x1 ;  /* 0x0000720007060a11 */ /* 0x000fe400078208ff */
[----:B------:R-:W-:Y:S02]  /*ba30*/  @P0 IADD3.X R8, R4, R26, RZ, P6, !PT ;  /* 0x0000001a04080210 */ /* 0x000fe400037fe4ff */
[----:B------:R-:W-:Y:S02]  /*ba40*/  @P0 IADD3 R2, P6, R5, R16, RZ ;  /* 0x0000001005020210 */ /* 0x000fe40007fde0ff */
[----:B------:R-:W-:Y:S02]  /*ba50*/  @P0 LEA.HI.X R7, R7, c[0x0][0x1cc], R8, 0x1, P1 ;  /* 0x0000730007070a11 */ /* 0x000fe400008f0c08 */
[----:B------:R-:W-:Y:S02]  /*ba60*/  @P0 LEA R8, P1, R2, c[0x0][0x1c8], 0x1 ;  /* 0x0000720002080a11 */ /* 0x000fe400078208ff */
[----:B------:R-:W-:Y:S01]  /*ba70*/  @P0 IADD3.X R9, R4, R15, RZ, P6, !PT ;  /* 0x0000000f04090210 */ /* 0x000fe200037fe4ff */
[----:B------:R1:W-:Y:S03]  /*ba80*/  @P0 LDGSTS.E.BYPASS.LTC128B.128 [R131+0x10100], [R6.64], !P5 ;  /* 0x1010000006830fae */ /* 0x0003e6000e901d46 */
[----:B------:R-:W-:Y:S01]  /*ba90*/  @P0 LEA.HI.X R9, R2, c[0x0][0x1cc], R9, 0x1, P1 ;  /* 0x0000730002090a11 */ /* 0x000fe200008f0c09 */
[----:B------:R-:W-:Y:S01]  /*baa0*/  FADD.FTZ R2, -R133, R134 ;  /* 0x0000008685027221 */ /* 0x000fe20000010100 */
[----:B------:R-:W-:Y:S02]  /*bab0*/  @P0 IADD3 R14, P1, R28, 0x80, RZ ;  /* 0x000000801c0e0810 */ /* 0x000fe40007f3e0ff */
[----:B------:R-:W-:Y:S01]  /*bac0*/  MOV R134, R23 ;  /* 0x0000001700867202 */ /* 0x000fe20000000f00 */
[----:B------:R2:W-:Y:S01]  /*bad0*/  @P0 LDGSTS.E.BYPASS.LTC128B.128 [R131+0x12100], [R8.64], !P4 ;  /* 0x1210000008830fae */ /* 0x0005e2000e101d46 */
[----:B------:R-:W-:Y:S01]  /*bae0*/  @P0 IADD3.X R13, RZ, R26, RZ, P1, !PT ;  /* 0x0000001aff0d0210 */ /* 0x000fe20000ffe4ff */
[----:B------:R-:W-:Y:S04]  /*baf0*/  FMUL.FTZ R0, R2, c[0x0][0x2d0] ;  /* 0x0000b40002007a20 */ /* 0x000fe80000410000 */
[----:B------:R3:W4:Y:S01]  /*bb00*/  MUFU.EX2 R2, R0 ;  /* 0x0000000000027308 */ /* 0x0007220000000800 */
[----:B-1----:R-:W-:Y:S04]  /*bb10*/  @P0 IADD3 R7, P6, R5, R14, RZ ;  /* 0x0000000e05070210 */ /* 0x002fe80007fde0ff */
[C---:B------:R-:W-:Y:S02]  /*bb20*/  @P0 LEA R6, P1, R7.reuse, c[0x0][0x1c8], 0x1 ;  /* 0x0000720007060a11 */ /* 0x040fe400078208ff */
[----:B------:R-:W-:Y:S01]  /*bb30*/  @P0 IADD3.X R3, R4, R13, RZ, P6, !PT ;  /* 0x0000000d04030210 */ /* 0x000fe200037fe4ff */
[----:B--2---:R-:W-:Y:S03]  /*bb40*/  FFMA.FTZ R8, R182, c[0x0][0x2d0], -R181 ;  /* 0x0000b400b6087a23 */ /* 0x004fe600000108b5 */
[----:B------:R-:W-:Y:S01]  /*bb50*/  @P0 LEA.HI.X R7, R7, c[0x0][0x1cc], R3, 0x1, P1 ;  /* 0x0000730007070a11 */ /* 0x000fe200008f0c03 */
[----:B---3--:R-:W-:Y:S01]  /*bb60*/  FADD.FTZ R0, -R132, R135 ;  /* 0x0000008784007221 */ /* 0x008fe20000010100 */
[----:B------:R-:W-:Y:S01]  /*bb70*/  @P0 IADD3 R12, P1, R28, 0xc0, RZ ;  /* 0x000000c01c0c0810 */ /* 0x000fe20007f3e0ff */
[----:B------:R1:W-:Y:S01]  /*bb80*/  MUFU.EX2 R135, R8 ;  /* 0x0000000800877308 */ /* 0x0003e20000000800 */
[----:B----4-:R-:W-:Y:S01]  /*bb90*/  FMUL.FTZ R24, R2, R156 ;  /* 0x0000009c02187220 */ /* 0x010fe20000410000 */
[----:B------:R2:W-:Y:S01]  /*bba0*/  @P0 LDGSTS.E.BYPASS.LTC128B.128 [R131+0x14100], [R6.64], !P3 ;  /* 0x1410000006830fae */ /* 0x0005e2000d901d46 */
[----:B------:R-:W-:Y:S01]  /*bbb0*/  @P0 IADD3 R3, P6, R5, R12, RZ ;  /* 0x0000000c05030210 */ /* 0x000fe20007fde0ff */
[----:B------:R-:W-:Y:S01]  /*bbc0*/  FMUL.FTZ R0, R0, c[0x0][0x2d0] ;  /* 0x0000b40000007a20 */ /* 0x000fe20000410000 */
[----:B------:R-:W-:Y:S01]  /*bbd0*/  @P0 IADD3.X R9, RZ, R26, RZ, P1, !PT ;  /* 0x0000001aff090210 */ /* 0x000fe20000ffe4ff */
[C---:B------:R-:W-:Y:S02]  /*bbe0*/  FMUL.FTZ R25, R2.reuse, R157 ;  /* 0x0000009d02197220 */ /* 0x040fe40000410000 */
[C---:B------:R-:W-:Y:S02]  /*bbf0*/  FMUL.FTZ R36, R2.reuse, R36 ;  /* 0x0000002402247220 */ /* 0x040fe40000410000 */
[----:B------:R-:W3:Y:S01]  /*bc00*/  MUFU.EX2 R0, R0 ;  /* 0x0000000000007308 */ /* 0x000ee20000000800 */
[C---:B------:R-:W-:Y:S02]  /*bc10*/  FMUL.FTZ R37, R2.reuse, R37 ;  /* 0x0000002502257220 */ /* 0x040fe40000410000 */
[C---:B------:R-:W-:Y:S02]  /*bc20*/  FMUL.FTZ R40, R2.reuse, R40 ;  /* 0x0000002802287220 */ /* 0x040fe40000410000 */
[C---:B------:R-:W-:Y:S02]  /*bc30*/  FMUL.FTZ R41, R2.reuse, R41 ;  /* 0x0000002902297220 */ /* 0x040fe40000410000 */
[C---:B------:R-:W-:Y:S02]  /*bc40*/  FMUL.FTZ R44, R2.reuse, R44 ;  /* 0x0000002c022c7220 */ /* 0x040fe40000410000 */
[C---:B------:R-:W-:Y:S02]  /*bc50*/  FMUL.FTZ R45, R2.reuse, R45 ;  /* 0x0000002d022d7220 */ /* 0x040fe40000410000 */
[C---:B------:R-:W-:Y:S02]  /*bc60*/  FMUL.FTZ R48, R2.reuse, R48 ;  /* 0x0000003002307220 */ /* 0x040fe40000410000 */
[C---:B------:R-:W-:Y:S01]  /*bc70*/  FMUL.FTZ R49, R2.reuse, R49 ;  /* 0x0000003102317220 */ /* 0x040fe20000410000 */
[----:B-1----:R-:W-:Y:S01]  /*bc80*/  @P0 MOV R8, c[0x0][0x1e4] ;  /* 0x0000790000080a02 */ /* 0x002fe20000000f00 */
[C---:B------:R-:W-:Y:S02]  /*bc90*/  FMUL.FTZ R52, R2.reuse, R52 ;  /* 0x0000003402347220 */ /* 0x040fe40000410000 */
[C---:B------:R-:W-:Y:S01]  /*bca0*/  FMUL.FTZ R53, R2.reuse, R53 ;  /* 0x0000003502357220 */ /* 0x040fe20000410000 */
[C---:B--2---:R-:W-:Y:S01]  /*bcb0*/  @P0 LEA R6, P1, R3.reuse, c[0x0][0x1c8], 0x1 ;  /* 0x0000720003060a11 */ /* 0x044fe200078208ff */
[----:B------:R-:W-:Y:S01]  /*bcc0*/  FMUL.FTZ R56, R2, R56 ;  /* 0x0000003802387220 */ /* 0x000fe20000410000 */
[----:B------:R-:W-:Y:S01]  /*bcd0*/  @P0 IADD3.X R7, R4, R9, RZ, P6, !PT ;  /* 0x0000000904070210 */ /* 0x000fe200037fe4ff */
[----:B------:R-:W-:Y:S02]  /*bce0*/  FMUL.FTZ R57, R2, R57 ;  /* 0x0000003902397220 */ /* 0x000fe40000410000 */
[C---:B---3--:R-:W-:Y:S01]  /*bcf0*/  FMUL.FTZ R27, R0.reuse, R159 ;  /* 0x0000009f001b7220 */ /* 0x048fe20000410000 */
[----:B------:R-:W-:Y:S01]  /*bd00*/  @P0 LEA.HI.X R7, R3, c[0x0][0x1cc], R7, 0x1, P1 ;  /* 0x0000730003070a11 */ /* 0x000fe200008f0c07 */
[C---:B------:R-:W-:Y:S01]  /*bd10*/  FMUL.FTZ R38, R0.reuse, R38 ;  /* 0x0000002600267220 */ /* 0x040fe20000410000 */
[----:B------:R-:W-:Y:S01]  /*bd20*/  @P0 MOV R3, c[0x0][0x1e0] ;  /* 0x0000780000030a02 */ /* 0x000fe20000000f00 */
[C---:B------:R-:W-:Y:S02]  /*bd30*/  FMUL.FTZ R39, R0.reuse, R39 ;  /* 0x0000002700277220 */ /* 0x040fe40000410000 */
[----:B------:R1:W-:Y:S01]  /*bd40*/  @P0 LDGSTS.E.BYPASS.LTC128B.128 [R131+0x16100], [R6.64], !P2 ;  /* 0x1610000006830fae */ /* 0x0003e2000d101d46 */
[C---:B------:R-:W-:Y:S01]  /*bd50*/  @P0 LEA R5, P1, R3.reuse, R5, 0x5 ;  /* 0x0000000503050211 */ /* 0x040fe200078228ff */
[C---:B------:R-:W-:Y:S02]  /*bd60*/  FMUL.FTZ R42, R0.reuse, R42 ;  /* 0x0000002a002a7220 */ /* 0x040fe40000410000 */
[C---:B------:R-:W-:Y:S01]  /*bd70*/  FMUL.FTZ R43, R0.reuse, R43 ;  /* 0x0000002b002b7220 */ /* 0x040fe20000410000 */
[----:B------:R-:W-:Y:S01]  /*bd80*/  @P0 LEA.HI.X R4, R3, R4, R8, 0x5, P1 ;  /* 0x0000000403040211 */ /* 0x000fe200008f2c08 */
[C---:B------:R-:W-:Y:S01]  /*bd90*/  FMUL.FTZ R46, R0.reuse, R46 ;  /* 0x0000002e002e7220 */ /* 0x040fe20000410000 */
[----:B------:R-:W-:Y:S01]  /*bda0*/  @P0 IADD3 R3, P6, R5, R28, RZ ;  /* 0x0000001c05030210 */ /* 0x000fe20007fde0ff */
[C---:B------:R-:W-:Y:S02]  /*bdb0*/  FMUL.FTZ R47, R0.reuse, R47 ;  /* 0x0000002f002f7220 */ /* 0x040fe40000410000 */
[C---:B------:R-:W-:Y:S01]  /*bdc0*/  FMUL.FTZ R50, R0.reuse, R50 ;  /* 0x0000003200327220 */ /* 0x040fe20000410000 */
[----:B------:R-:W-:Y:S01]  /*bdd0*/  @P0 LEA R10, P1, R3, c[0x0][0x1c8], 0x1 ;  /* 0x00007200030a0a11 */ /* 0x000fe200078208ff */
[C---:B------:R-:W-:Y:S02]  /*bde0*/  FMUL.FTZ R51, R0.reuse, R51 ;  /* 0x0000003300337220 */ /* 0x040fe40000410000 */
[C---:B------:R-:W-:Y:S02]  /*bdf0*/  FMUL.FTZ R54, R0.reuse, R54 ;  /* 0x0000003600367220 */ /* 0x040fe40000410000 */
[C---:B------:R-:W-:Y:S02]  /*be00*/  FMUL.FTZ R55, R0.reuse, R55 ;  /* 0x0000003700377220 */ /* 0x040fe40000410000 */
[C---:B------:R-:W-:Y:S02]  /*be10*/  FMUL.FTZ R58, R0.reuse, R58 ;  /* 0x0000003a003a7220 */ /* 0x040fe40000410000 */
[----:B------:R-:W-:Y:S02]  /*be20*/  FMUL.FTZ R59, R0, R59 ;  /* 0x0000003b003b7220 */ /* 0x000fe40000410000 */
[C---:B------:R-:W-:Y:S02]  /*be30*/  FMUL.FTZ R60, R2.reuse, R60 ;  /* 0x0000003c023c7220 */ /* 0x040fe40000410000 */
[----:B------:R-:W-:Y:S02]  /*be40*/  FMUL.FTZ R61, R2, R61 ;  /* 0x0000003d023d7220 */ /* 0x000fe40000410000 */
[----:B------:R-:W-:Y:S01]  /*be50*/  FMUL.FTZ R62, R0, R62 ;  /* 0x0000003e003e7220 */ /* 0x000fe20000410000 */
[----:B-1----:R-:W-:Y:S01]  /*be60*/  @P0 IADD3.X R6, R4, R26, RZ, P6, !PT ;  /* 0x0000001a04060210 */ /* 0x002fe200037fe4ff */
[--C-:B------:R-:W-:Y:S02]  /*be70*/  FFMA.FTZ R7, R183, c[0x0][0x2d0], -R181.reuse ;  /* 0x0000b400b7077a23 */ /* 0x100fe400000108b5 */
[----:B------:R-:W-:Y:S01]  /*be80*/  FMUL.FTZ R26, R0, R158 ;  /* 0x0000009e001a7220 */ /* 0x000fe20000410000 */
[----:B------:R-:W-:Y:S01]  /*be90*/  @P0 LEA.HI.X R11, R3, c[0x0][0x1cc], R6, 0x1, P1 ;  /* 0x00007300030b0a11 */ /* 0x000fe200008f0c06 */
[----:B------:R-:W-:Y:S01]  /*bea0*/  FFMA.FTZ R3, R180, c[0x0][0x2d0], -R181 ;  /* 0x0000b400b4037a23 */ /* 0x000fe200000108b5 */
[----:B------:R1:W-:Y:S01]  /*beb0*/  MUFU.EX2 R190, R7 ;  /* 0x0000000700be7308 */ /* 0x0003e20000000800 */
[C---:B------:R-:W-:Y:S01]  /*bec0*/  @P0 IADD3 R6, P1, R5.reuse, R16, RZ ;  /* 0x0000001005060210 */ /* 0x040fe20007f3e0ff */
[----:B------:R-:W-:Y:S01]  /*bed0*/  FMUL.FTZ R16, R2, R148 ;  /* 0x0000009402107220 */ /* 0x000fe20000410000 */
[----:B------:R2:W-:Y:S01]  /*bee0*/  @P0 LDGSTS.E.BYPASS.LTC128B.128 [R131+0x11100], [R10.64], !P5 ;  /* 0x111000000a830fae */ /* 0x0005e2000e901d46 */
[----:B------:R-:W-:Y:S01]  /*bef0*/  MOV R148, R34 ;  /* 0x0000002200947202 */ /* 0x000fe20000000f00 */
[----:B------:R-:W-:Y:S01]  /*bf00*/  FMUL.FTZ R34, R0, R166 ;  /* 0x000000a600227220 */ /* 0x000fe20000410000 */
[----:B------:R-:W-:Y:S01]  /*bf10*/  @P0 IADD3.X R15, R4, R15, RZ, P1, !PT ;  /* 0x0000000f040f0210 */ /* 0x000fe20000ffe4ff */
[----:B------:R-:W-:Y:S02]  /*bf20*/  FMUL.FTZ R63, R0, R63 ;  /* 0x0000003f003f7220 */ /* 0x000fe40000410000 */
[C---:B------:R-:W-:Y:S01]  /*bf30*/  FMUL.FTZ R64, R2.reuse, R64 ;  /* 0x0000004002407220 */ /* 0x040fe20000410000 */
[----:B------:R3:W4:Y:S01]  /*bf40*/  MUFU.EX2 R173, R3 ;  /* 0x0000000300ad7308 */ /* 0x0007220000000800 */
[----:B------:R-:W-:Y:S02]  /*bf50*/  FMUL.FTZ R65, R2, R65 ;  /* 0x0000004102417220 */ /* 0x000fe40000410000 */
[C---:B------:R-:W-:Y:S02]  /*bf60*/  FMUL.FTZ R66, R0.reuse, R66 ;  /* 0x0000004200427220 */ /* 0x040fe40000410000 */
[----:B------:R-:W-:Y:S02]  /*bf70*/  FMUL.FTZ R67, R0, R67 ;  /* 0x0000004300437220 */ /* 0x000fe40000410000 */
[C---:B------:R-:W-:Y:S02]  /*bf80*/  FMUL.FTZ R68, R2.reuse, R68 ;  /* 0x0000004402447220 */ /* 0x040fe40000410000 */
[----:B------:R-:W-:Y:S02]  /*bf90*/  FMUL.FTZ R69, R2, R69 ;  /* 0x0000004502457220 */ /* 0x000fe40000410000 */
[C---:B------:R-:W-:Y:S02]  /*bfa0*/  FMUL.FTZ R70, R0.reuse, R70 ;  /* 0x0000004600467220 */ /* 0x040fe40000410000 */
[----:B------:R-:W-:Y:S01]  /*bfb0*/  FMUL.FTZ R71, R0, R71 ;  /* 0x0000004700477220 */ /* 0x000fe20000410000 */
[C---:B-1----:R-:W-:Y:S01]  /*bfc0*/  @P0 IADD3 R7, P6, R5.reuse, R14, RZ ;  /* 0x0000000e05070210 */ /* 0x042fe20007fde0ff */
[C---:B------:R-:W-:Y:S01]  /*bfd0*/  FMUL.FTZ R72, R2.reuse, R72 ;  /* 0x0000004802487220 */ /* 0x040fe20000410000 */
[----:B------:R-:W-:Y:S01]  /*bfe0*/  @P0 IADD3 R5, P1, R5, R12, RZ ;  /* 0x0000000c05050210 */ /* 0x000fe20007f3e0ff */
[----:B------:R-:W-:Y:S01]  /*bff0*/  FMUL.FTZ R73, R2, R73 ;  /* 0x0000004902497220 */ /* 0x000fe20000410000 */
[----:B------:R-:W-:Y:S01]  /*c000*/  @P0 IADD3.X R13, R4, R13, RZ, P6, !PT ;  /* 0x0000000d040d0210 */ /* 0x000fe200037fe4ff */
[----:B------:R-:W-:Y:S01]  /*c010*/  FMUL.FTZ R74, R0, R74 ;  /* 0x0000004a004a7220 */ /* 0x000fe20000410000 */
[----:B------:R-:W-:Y:S01]  /*c020*/  @P0 IADD3.X R14, R4, R9, RZ, P1, !PT ;  /* 0x00000009040e0210 */ /* 0x000fe20000ffe4ff */
[----:B--2---:R-:W-:Y:S01]  /*c030*/  FMUL.FTZ R10, R0, R142 ;  /* 0x0000008e000a7220 */ /* 0x004fe20000410000 */
[----:B------:R-:W-:Y:S01]  /*c040*/  @P0 LEA R8, P6, R6, c[0x0][0x1c8], 0x1 ;  /* 0x0000720006080a11 */ /* 0x000fe200078c08ff */
[----:B------:R-:W-:Y:S02]  /*c050*/  FMUL.FTZ R11, R0, R143 ;  /* 0x0000008f000b7220 */ /* 0x000fe40000410000 */
[----:B---3--:R-:W-:Y:S01]  /*c060*/  FMUL.FTZ R3, R132, c[0x0][0x2d0] ;  /* 0x0000b40084037a20 */ /* 0x008fe20000410000 */
[----:B------:R-:W-:Y:S01]  /*c070*/  @P0 LEA.HI.X R9, R6, c[0x0][0x1cc], R15, 0x1, P6 ;  /* 0x0000730006090a11 */ /* 0x000fe200030f0c0f */
[----:B------:R-:W-:Y:S01]  /*c080*/  FMUL.FTZ R75, R0, R75 ;  /* 0x0000004b004b7220 */ /* 0x000fe20000410000 */
[----:B------:R-:W-:Y:S01]  /*c090*/  @P0 LEA R6, P1, R7, c[0x0][0x1c8], 0x1 ;  /* 0x0000720007060a11 */ /* 0x000fe200078208ff */
[----:B------:R-:W-:Y:S01]  /*c0a0*/  FFMA.FTZ R4, R187, c[0x0][0x2d0], -R3 ;  /* 0x0000b400bb047a23 */ /* 0x000fe20000010803 */
[----:B------:R-:W-:Y:S01]  /*c0b0*/  MOV R187, R22 ;  /* 0x0000001600bb7202 */ /* 0x000fe20000000f00 */
[----:B------:R1:W-:Y:S01]  /*c0c0*/  @P0 LDGSTS.E.BYPASS.LTC128B.128 [R131+0x13100], [R8.64], !P4 ;  /* 0x1310000008830fae */ /* 0x0003e2000e101d46 */
[----:B------:R-:W-:Y:S01]  /*c0d0*/  @P0 LEA.HI.X R7, R7, c[0x0][0x1cc], R13, 0x1, P1 ;  /* 0x0000730007070a11 */ /* 0x000fe200008f0c0d */
[----:B------:R2:W-:Y:S01]  /*c0e0*/  MUFU.EX2 R180, R4 ;  /* 0x0000000400b47308 */ /* 0x0005e20000000800 */
[--C-:B------:R-:W-:Y:S01]  /*c0f0*/  FFMA.FTZ R12, R188, c[0x0][0x2d0], -R3.reuse ;  /* 0x0000b400bc0c7a23 */ /* 0x100fe20000010803 */
[----:B------:R-:W-:Y:S01]  /*c100*/  MOV R188, R21 ;  /* 0x0000001500bc7202 */ /* 0x000fe20000000f00 */
[C---:B------:R-:W-:Y:S02]  /*c110*/  FMUL.FTZ R76, R2.reuse, R76 ;  /* 0x0000004c024c7220 */ /* 0x040fe40000410000 */
[----:B------:R-:W-:Y:S01]  /*c120*/  FMUL.FTZ R77, R2, R77 ;  /* 0x0000004d024d7220 */ /* 0x000fe20000410000 */
[----:B------:R3:W-:Y:S01]  /*c130*/  @P0 LDGSTS.E.BYPASS.LTC128B.128 [R131+0x15100], [R6.64], !P3 ;  /* 0x1510000006830fae */ /* 0x0007e2000d901d46 */
[C---:B------:R-:W-:Y:S02]  /*c140*/  FMUL.FTZ R78, R0.reuse, R78 ;  /* 0x0000004e004e7220 */ /* 0x040fe40000410000 */
[----:B------:R-:W-:Y:S01]  /*c150*/  FMUL.FTZ R79, R0, R79 ;  /* 0x0000004f004f7220 */ /* 0x000fe20000410000 */
[----:B------:R3:W3:Y:S01]  /*c160*/  MUFU.EX2 R182, R12 ;  /* 0x0000000c00b67308 */ /* 0x0006e20000000800 */
[C---:B------:R-:W-:Y:S02]  /*c170*/  FMUL.FTZ R80, R2.reuse, R80 ;  /* 0x0000005002507220 */ /* 0x040fe40000410000 */
[----:B------:R-:W-:Y:S02]  /*c180*/  FMUL.FTZ R81, R2, R81 ;  /* 0x0000005102517220 */ /* 0x000fe40000410000 */
[C---:B------:R-:W-:Y:S02]  /*c190*/  FMUL.FTZ R82, R0.reuse, R82 ;  /* 0x0000005200527220 */ /* 0x040fe40000410000 */
[----:B------:R-:W-:Y:S02]  /*c1a0*/  FMUL.FTZ R83, R0, R83 ;  /* 0x0000005300537220 */ /* 0x000fe40000410000 */
[C---:B------:R-:W-:Y:S02]  /*c1b0*/  FMUL.FTZ R84, R2.reuse, R84 ;  /* 0x0000005402547220 */ /* 0x040fe40000410000 */
[----:B------:R-:W-:Y:S02]  /*c1c0*/  FMUL.FTZ R85, R2, R85 ;  /* 0x0000005502557220 */ /* 0x000fe40000410000 */
[----:B------:R-:W-:Y:S01]  /*c1d0*/  FMUL.FTZ R86, R0, R86 ;  /* 0x0000005600567220 */ /* 0x000fe20000410000 */
[----:B--2---:R-:W-:Y:S01]  /*c1e0*/  @P0 LEA R4, P1, R5, c[0x0][0x1c8], 0x1 ;  /* 0x0000720005040a11 */ /* 0x004fe200078208ff */
[--C-:B-1----:R-:W-:Y:S01]  /*c1f0*/  FFMA.FTZ R8, R185, c[0x0][0x2d0], -R3.reuse ;  /* 0x0000b400b9087a23 */ /* 0x102fe20000010803 */
[----:B------:R-:W-:Y:S01]  /*c200*/  MOV R185, R19 ;  /* 0x0000001300b97202 */ /* 0x000fe20000000f00 */
[----:B------:R-:W-:Y:S01]  /*c210*/  FMUL.FTZ R9, R2, R141 ;  /* 0x0000008d02097220 */ /* 0x000fe20000410000 */
[----:B------:R-:W-:Y:S01]  /*c220*/  @P0 LEA.HI.X R5, R5, c[0x0][0x1cc], R14, 0x1, P1 ;  /* 0x0000730005050a11 */ /* 0x000fe200008f0c0e */
[----:B------:R1:W-:Y:S01]  /*c230*/  MUFU.EX2 R183, R8 ;  /* 0x0000000800b77308 */ /* 0x0003e20000000800 */
[C---:B------:R-:W-:Y:S02]  /*c240*/  FMUL.FTZ R19, R0.reuse, R151 ;  /* 0x0000009700137220 */ /* 0x040fe40000410000 */
[C---:B------:R-:W-:Y:S01]  /*c250*/  FMUL.FTZ R87, R0.reuse, R87 ;  /* 0x0000005700577220 */ /* 0x040fe20000410000 */
[----:B------:R2:W-:Y:S01]  /*c260*/  @P0 LDGSTS.E.BYPASS.LTC128B.128 [R131+0x17100], [R4.64], !P2 ;  /* 0x1710000004830fae */ /* 0x0005e2000d101d46 */
[C---:B---3--:R-:W-:Y:S01]  /*c270*/  FMUL.FTZ R6, R0.reuse, R138 ;  /* 0x0000008a00067220 */ /* 0x048fe20000410000 */
[----:B----4-:R-:W-:Y:S01]  /*c280*/  F2FP.PACK_AB R138, R173, R190 ;  /* 0x000000bead8a723e */ /* 0x010fe200000000ff */
[----:B------:R-:W-:Y:S02]  /*c290*/  FMUL.FTZ R7, R0, R139 ;  /* 0x0000008b00077220 */ /* 0x000fe40000410000 */
[C---:B------:R-:W-:Y:S02]  /*c2a0*/  FMUL.FTZ R88, R2.reuse, R88 ;  /* 0x0000005802587220 */ /* 0x040fe40000410000 */
[----:B------:R-:W-:Y:S01]  /*c2b0*/  FMUL.FTZ R89, R2, R89 ;  /* 0x0000005902597220 */ /* 0x000fe20000410000 */
[----:B------:R-:W3:Y:S01]  /*c2c0*/  LDSM.16.MT88.4 R12, [R248] ;  /* 0x00000000f80c783b */ /* 0x000ee20000004200 */
[C---:B------:R-:W-:Y:S02]  /*c2d0*/  FMUL.FTZ R90, R0.reuse, R90 ;  /* 0x0000005a005a7220 */ /* 0x040fe40000410000 */
[----:B------:R-:W-:Y:S02]  /*c2e0*/  FMUL.FTZ R91, R0, R91 ;  /* 0x0000005b005b7220 */ /* 0x000fe40000410000 */
[C---:B------:R-:W-:Y:S02]  /*c2f0*/  FMUL.FTZ R92, R2.reuse, R92 ;  /* 0x0000005c025c7220 */ /* 0x040fe40000410000 */
[----:B------:R-:W-:Y:S01]  /*c300*/  FMUL.FTZ R93, R2, R93 ;  /* 0x0000005d025d7220 */ /* 0x000fe20000410000 */
[----:B------:R-:W-:Y:S01]  /*c310*/  LDSM.16.MT88.4 R28, [R251] ;  /* 0x00000000fb1c783b */ /* 0x000fe20000004200 */
[C---:B------:R-:W-:Y:S02]  /*c320*/  FMUL.FTZ R94, R0.reuse, R94 ;  /* 0x0000005e005e7220 */ /* 0x040fe40000410000 */
[----:B------:R-:W-:Y:S02]  /*c330*/  FMUL.FTZ R95, R0, R95 ;  /* 0x0000005f005f7220 */ /* 0x000fe40000410000 */
[C---:B-1----:R-:W-:Y:S02]  /*c340*/  FMUL.FTZ R8, R2.reuse, R140 ;  /* 0x0000008c02087220 */ /* 0x042fe40000410000 */
[C---:B------:R-:W-:Y:S01]  /*c350*/  FMUL.FTZ R96, R2.reuse, R96 ;  /* 0x0000006002607220 */ /* 0x040fe20000410000 */
[----:B------:R-:W0:Y:S01]  /*c360*/  LDGDEPBAR ;  /* 0x00000000000079af */ /* 0x000e220000000000 */
[----:B------:R-:W-:Y:S02]  /*c370*/  FMUL.FTZ R97, R2, R97 ;  /* 0x0000006102617220 */ /* 0x000fe40000410000 */
[----:B--2---:R-:W-:Y:S01]  /*c380*/  FFMA.FTZ R4, R186, c[0x0][0x2d0], -R3 ;  /* 0x0000b400ba047a23 */ /* 0x004fe20000010803 */
[----:B------:R-:W-:Y:S01]  /*c390*/  MOV R186, R20 ;  /* 0x0000001400ba7202 */ /* 0x000fe20000000f00 */
[----:B------:R-:W-:Y:S01]  /*c3a0*/  FMUL.FTZ R5, R2, R137 ;  /* 0x0000008902057220 */ /* 0x000fe20000410000 */
[----:B------:R-:W-:Y:S01]  /*c3b0*/  F2FP.PACK_AB R137, R182, R180 ;  /* 0x000000b4b689723e */ /* 0x000fe200000000ff */
[----:B------:R-:W1:Y:S01]  /*c3c0*/  MUFU.EX2 R184, R4 ;  /* 0x0000000400b87308 */ /* 0x000e620000000800 */
[----:B------:R-:W2:Y:S01]  /*c3d0*/  LDL.LU R131, [R1+0x12c] ;  /* 0x00012c0001837983 */ /* 0x000ea20000300800 */
[C---:B------:R-:W-:Y:S02]  /*c3e0*/  FMUL.FTZ R98, R0.reuse, R98 ;  /* 0x0000006200627220 */ /* 0x040fe40000410000 */
[----:B------:R-:W-:Y:S01]  /*c3f0*/  FMUL.FTZ R99, R0, R99 ;  /* 0x0000006300637220 */ /* 0x000fe20000410000 */
[----:B------:R-:W4:Y:S01]  /*c400*/  LDL R140, [R1+0x48] ;  /* 0x00004800018c7983 */ /* 0x000f220000100800 */
[C---:B------:R-:W-:Y:S02]  /*c410*/  FMUL.FTZ R100, R2.reuse, R100 ;  /* 0x0000006402647220 */ /* 0x040fe40000410000 */
[----:B------:R-:W-:Y:S01]  /*c420*/  FMUL.FTZ R101, R2, R101 ;  /* 0x0000006502657220 */ /* 0x000fe20000410000 */
[----:B------:R-:W3:Y:S01]  /*c430*/  LDSM.16.MT88.4 R20, [R252] ;  /* 0x00000000fc14783b */ /* 0x000ee20000004200 */
        /* <DEDUP_REMOVED lines=8> */
[----:B------:R-:W-:Y:S01]  /*c4c0*/  FMUL.FTZ R4, R2, R136 ;  /* 0x0000008802047220 */ /* 0x000fe20000410000 */
[----:B------:R-:W-:Y:S01]  /*c4d0*/  F2FP.PACK_AB R136, R189, R135 ;  /* 0x00000087bd88723e */ /* 0x000fe200000000ff */
[--C-:B------:R-:W-:Y:S02]  /*c4e0*/  FFMA.FTZ R157, R176, c[0x0][0x2d0], -R181.reuse ;  /* 0x0000b400b09d7a23 */ /* 0x100fe400000108b5 */
[--C-:B------:R-:W-:Y:S02]  /*c4f0*/  FFMA.FTZ R158, R177, c[0x0][0x2d0], -R181.reuse ;  /* 0x0000b400b19e7a23 */ /* 0x100fe400000108b5 */
[--C-:B------:R-:W-:Y:S02]  /*c500*/  FFMA.FTZ R159, R178, c[0x0][0x2d0], -R181.reuse ;  /* 0x0000b400b29f7a23 */ /* 0x100fe400000108b5 */
[C---:B---3--:R-:W-:Y:S05]  /*c510*/  HMMA.16816.F32 R4, R136.reuse, R12, R4 ;  /* 0x0000000c8804723c */ /* 0x048fea0000001804 */
[C---:B------:R-:W-:Y:S02]  /*c520*/  FMUL.FTZ R109, R2.reuse, R109 ;  /* 0x0000006d026d7220 */ /* 0x040fe40000410000 */
[C---:B------:R-:W-:Y:S01]  /*c530*/  FMUL.FTZ R12, R2.reuse, R144 ;  /* 0x00000090020c7220 */ /* 0x040fe20000410000 */
[C---:B------:R-:W-:Y:S04]  /*c540*/  HMMA.16816.F32 R8, R136.reuse, R14, R8 ;  /* 0x0000000e8808723c */ /* 0x040fe80000001808 */
[----:B------:R-:W-:Y:S01]  /*c550*/  FMUL.FTZ R13, R2, R145 ;  /* 0x00000091020d7220 */ /* 0x000fe20000410000 */
[----:B------:R-:W-:Y:S01]  /*c560*/  MOV R144, R18 ;  /* 0x0000001200907202 */ /* 0x000fe20000000f00 */
[C---:B------:R-:W-:Y:S01]  /*c570*/  FMUL.FTZ R18, R0.reuse, R150 ;  /* 0x0000009600127220 */ /* 0x040fe20000410000 */
[----:B------:R-:W-:Y:S01]  /*c580*/  MOV R145, R17 ;  /* 0x0000001100917202 */ /* 0x000fe20000000f00 */
[C---:B------:R-:W-:Y:S01]  /*c590*/  FMUL.FTZ R14, R0.reuse, R146 ;  /* 0x00000092000e7220 */ /* 0x040fe20000410000 */
[----:B------:R-:W-:Y:S03]  /*c5a0*/  MOV R146, R186 ;  /* 0x000000ba00927202 */ /* 0x000fe60000000f00 */
[----:B------:R-:W-:Y:S01]  /*c5b0*/  FMUL.FTZ R15, R0, R147 ;  /* 0x00000093000f7220 */ /* 0x000fe20000410000 */
[----:B------:R-:W-:Y:S01]  /*c5c0*/  MOV R147, R35 ;  /* 0x0000002300937202 */ /* 0x000fe20000000f00 */
[----:B------:R-:W-:Y:S01]  /*c5d0*/  FMUL.FTZ R17, R2, R149 ;  /* 0x0000009502117220 */ /* 0x000fe20000410000 */
[----:B------:R-:W-:Y:S01]  /*c5e0*/  MOV R186, R188 ;  /* 0x000000bc00ba7202 */ /* 0x000fe20000000f00 */
[C---:B------:R-:W-:Y:S01]  /*c5f0*/  FMUL.FTZ R35, R0.reuse, R167 ;  /* 0x000000a700237220 */ /* 0x040fe20000410000 */
[----:B------:R-:W-:Y:S01]  /*c600*/  MOV R150, R147 ;  /* 0x0000009300967202 */ /* 0x000fe20000000f00 */
[----:B------:R-:W-:Y:S01]  /*c610*/  FMUL.FTZ R110, R0, R110 ;  /* 0x0000006e006e7220 */ /* 0x000fe20000410000 */
[C---:B------:R-:W-:Y:S03]  /*c620*/  HMMA.16816.F32 R12, R136.reuse, R20, R12 ;  /* 0x00000014880c723c */ /* 0x040fe6000000180c */
[----:B------:R-:W-:Y:S01]  /*c630*/  MOV R149, R33 ;  /* 0x0000002100957202 */ /* 0x000fe20000000f00 */
[----:B------:R-:W-:Y:S01]  /*c640*/  FMUL.FTZ R33, R2, R165 ;  /* 0x000000a502217220 */ /* 0x000fe20000410000 */
[----:B------:R-:W-:Y:S01]  /*c650*/  MOV R188, R187 ;  /* 0x000000bb00bc7202 */ /* 0x000fe20000000f00 */
[----:B------:R-:W-:Y:S01]  /*c660*/  FMUL.FTZ R111, R0, R111 ;  /* 0x0000006f006f7220 */ /* 0x000fe20000410000 */
[----:B------:R-:W-:Y:S01]  /*c670*/  MOV R187, R134 ;  /* 0x0000008600bb7202 */ /* 0x000fe20000000f00 */
[C---:B------:R-:W-:Y:S04]  /*c680*/  HMMA.16816.F32 R16, R136.reuse, R22, R16 ;  /* 0x000000168810723c */ /* 0x040fe80000001810 */
[----:B------:R-:W-:Y:S01]  /*c690*/  FMUL.FTZ R20, R2, R152 ;  /* 0x0000009802147220 */ /* 0x000fe20000410000 */
[----:B------:R-:W-:Y:S01]  /*c6a0*/  MOV R134, R32 ;  /* 0x0000002000867202 */ /* 0x000fe20000000f00 */
[----:B------:R-:W3:Y:S01]  /*c6b0*/  LDL R152, [R1+0x4] ;  /* 0x0000040001987983 */ /* 0x000ee20000100800 */
[C---:B------:R-:W-:Y:S02]  /*c6c0*/  FMUL.FTZ R22, R0.reuse, R154 ;  /* 0x0000009a00167220 */ /* 0x040fe40000410000 */
[----:B------:R-:W-:Y:S01]  /*c6d0*/  FMUL.FTZ R23, R0, R155 ;  /* 0x0000009b00177220 */ /* 0x000fe20000410000 */
[----:B------:R-:W3:Y:S02]  /*c6e0*/  LDL.LU R151, [R1+0x80] ;  /* 0x0000800001977983 */ /* 0x000ee40000300800 */
[C---:B------:R-:W-:Y:S01]  /*c6f0*/  FMUL.FTZ R21, R2.reuse, R153 ;  /* 0x0000009902157220 */ /* 0x040fe20000410000 */
[----:B------:R-:W-:Y:S01]  /*c700*/  MOV R153, R148 ;  /* 0x0000009400997202 */ /* 0x000fe20000000f00 */
[----:B------:R-:W-:Y:S01]  /*c710*/  FMUL.FTZ R32, R2, R164 ;  /* 0x000000a402207220 */ /* 0x000fe20000410000 */
[----:B------:R-:W-:Y:S01]  /*c720*/  MOV R148, R146 ;  /* 0x0000009200947202 */ /* 0x000fe20000000f00 */
[--C-:B------:R-:W-:Y:S02]  /*c730*/  FFMA.FTZ R134, R134, c[0x0][0x2d0], -R181.reuse ;  /* 0x0000b40086867a23 */ /* 0x100fe400000108b5 */
[C---:B------:R-:W-:Y:S01]  /*c740*/  FMUL.FTZ R112, R2.reuse, R112 ;  /* 0x0000007002707220 */ /* 0x040fe20000410000 */
[C---:B------:R-:W-:Y:S03]  /*c750*/  HMMA.16816.F32 R20, R136.reuse, R28, R20 ;  /* 0x0000001c8814723c */ /* 0x040fe60000001814 */
[----:B------:R-:W-:Y:S02]  /*c760*/  FMUL.FTZ R113, R2, R113 ;  /* 0x0000007102717220 */ /* 0x000fe40000410000 */
[----:B------:R-:W-:Y:S02]  /*c770*/  FMUL.FTZ R114, R0, R114 ;  /* 0x0000007200727220 */ /* 0x000fe40000410000 */
[C---:B------:R-:W-:Y:S01]  /*c780*/  FMUL.FTZ R28, R2.reuse, R160 ;  /* 0x000000a0021c7220 */ /* 0x040fe20000410000 */
[C---:B------:R-:W-:Y:S01]  /*c790*/  HMMA.16816.F32 R24, R136.reuse, R30, R24 ;  /* 0x0000001e8818723c */ /* 0x040fe20000001818 */
[----:B------:R1:W-:Y:S03]  /*c7a0*/  MUFU.EX2 R160, R134 ;  /* 0x0000008600a07308 */ /* 0x0003e60000000800 */
[----:B------:R-:W-:Y:S02]  /*c7b0*/  FMUL.FTZ R29, R2, R161 ;  /* 0x000000a1021d7220 */ /* 0x000fe40000410000 */
[C---:B------:R-:W-:Y:S02]  /*c7c0*/  FMUL.FTZ R115, R0.reuse, R115 ;  /* 0x0000007300737220 */ /* 0x040fe40000410000 */
[C---:B------:R-:W-:Y:S04]  /*c7d0*/  FMUL.FTZ R30, R0.reuse, R162 ;  /* 0x000000a2001e7220 */ /* 0x040fe80000410000 */
[----:B------:R-:W-:Y:S02]  /*c7e0*/  FMUL.FTZ R31, R0, R163 ;  /* 0x000000a3001f7220 */ /* 0x000fe40000410000 */
[C---:B------:R-:W-:Y:S02]  /*c7f0*/  FMUL.FTZ R116, R2.reuse, R116 ;  /* 0x0000007402747220 */ /* 0x040fe40000410000 */
[----:B------:R-:W-:Y:S02]  /*c800*/  FMUL.FTZ R117, R2, R117 ;  /* 0x0000007502757220 */ /* 0x000fe40000410000 */
[C---:B------:R-:W-:Y:S02]  /*c810*/  FMUL.FTZ R118, R0.reuse, R118 ;  /* 0x0000007600767220 */ /* 0x040fe40000410000 */
[----:B------:R-:W-:Y:S02]  /*c820*/  FMUL.FTZ R119, R0, R119 ;  /* 0x0000007700777220 */ /* 0x000fe40000410000 */
[C---:B------:R-:W-:Y:S02]  /*c830*/  FMUL.FTZ R120, R2.reuse, R120 ;  /* 0x0000007802787220 */ /* 0x040fe40000410000 */
[----:B------:R-:W-:Y:S02]  /*c840*/  FMUL.FTZ R121, R2, R121 ;  /* 0x0000007902797220 */ /* 0x000fe40000410000 */
[----:B-1----:R-:W-:Y:S01]  /*c850*/  FFMA.FTZ R134, R149, c[0x0][0x2d0], -R181 ;  /* 0x0000b40095867a23 */ /* 0x002fe200000108b5 */
[----:B------:R-:W-:Y:S01]  /*c860*/  MOV R149, R145 ;  /* 0x0000009100957202 */ /* 0x000fe20000000f00 */
[C---:B------:R-:W-:Y:S02]  /*c870*/  FMUL.FTZ R122, R0.reuse, R122 ;  /* 0x0000007a007a7220 */ /* 0x040fe40000410000 */
[----:B------:R1:W1:Y:S01]  /*c880*/  MUFU.EX2 R161, R134 ;  /* 0x0000008600a17308 */ /* 0x0002620000000800 */
        /* <DEDUP_REMOVED lines=8> */
[--C-:B------:R-:W-:Y:S02]  /*c910*/  FFMA.FTZ R169, R169, c[0x0][0x2d0], -R3.reuse ;  /* 0x0000b400a9a97a23 */ /* 0x100fe40000010803 */
[--C-:B-1----:R-:W-:Y:S04]  /*c920*/  FFMA.FTZ R134, R185, c[0x0][0x2d0], -R3.reuse ;  /* 0x0000b400b9867a23 */ /* 0x102fe80000010803 */
[----:B------:R1:W-:Y:S02]  /*c930*/  MUFU.EX2 R156, R134 ;  /* 0x00000086009c7308 */ /* 0x0003e40000000800 */
[----:B-1----:R-:W-:Y:S08]  /*c940*/  FFMA.FTZ R134, R171, c[0x0][0x2d0], -R3 ;  /* 0x0000b400ab867a23 */ /* 0x002ff00000010803 */
[----:B------:R1:W1:Y:S02]  /*c950*/  MUFU.EX2 R171, R134 ;  /* 0x0000008600ab7308 */ /* 0x0002640000000800 */
[--C-:B-1----:R-:W-:Y:S08]  /*c960*/  FFMA.FTZ R134, R170, c[0x0][0x2d0], -R181.reuse ;  /* 0x0000b400aa867a23 */ /* 0x102ff000000108b5 */
[----:B------:R1:W-:Y:S02]  /*c970*/  MUFU.EX2 R185, R134 ;  /* 0x0000008600b97308 */ /* 0x0003e40000000800 */
[----:B-1----:R-:W-:Y:S08]  /*c980*/  FFMA.FTZ R134, R191, c[0x0][0x2d0], -R181 ;  /* 0x0000b400bf867a23 */ /* 0x002ff000000108b5 */
[----:B------:R1:W1:Y:S02]  /*c990*/  MUFU.EX2 R165, R134 ;  /* 0x0000008600a57308 */ /* 0x0002640000000800 */
[--C-:B-1----:R-:W-:Y:S02]  /*c9a0*/  FFMA.FTZ R134, R144, c[0x0][0x2d0], -R3.reuse ;  /* 0x0000b40090867a23 */ /* 0x102fe40000010803 */
[----:B------:R-:W-:Y:S06]  /*c9b0*/  LDSM.16.MT88.4 R144, [R252+0x800] ;  /* 0x00080000fc90783b */ /* 0x000fec0000004200 */
[----:B------:R1:W-:Y:S02]  /*c9c0*/  MUFU.EX2 R170, R134 ;  /* 0x0000008600aa7308 */ /* 0x0003e40000000800 */
[----:B-1----:R-:W-:Y:S08]  /*c9d0*/  FFMA.FTZ R134, R153, c[0x0][0x2d0], -R3 ;  /* 0x0000b40099867a23 */ /* 0x002ff00000010803 */
[----:B------:R1:W1:Y:S01]  /*c9e0*/  MUFU.EX2 R164, R134 ;  /* 0x0000008600a47308 */ /* 0x0002620000000800 */
[----:B--2---:R-:W-:Y:S01]  /*c9f0*/  FMUL.FTZ R131, R0, R131 ;  /* 0x0000008300837220 */ /* 0x004fe20000410000 */
[----:B----4-:R-:W2:Y:S08]  /*ca00*/  LDSM.16.MT88.4 R140, [R140] ;  /* 0x000000008c8c783b */ /* 0x010eb00000004200 */
[----:B-1----:R-:W4:Y:S01]  /*ca10*/  LDL.LU R134, [R1+0x84] ;  /* 0x0000840001867983 */ /* 0x002f220000300800 */
[C---:B--2---:R-:W-:Y:S08]  /*ca20*/  HMMA.16816.F32 R28, R136.reuse, R140, R28 ;  /* 0x0000008c881c723c */ /* 0x044ff0000000181c */
[C---:B------:R-:W-:Y:S01]  /*ca30*/  HMMA.16816.F32 R32, R136.reuse, R142, R32 ;  /* 0x0000008e8820723c */ /* 0x040fe20000001820 */
[----:B------:R-:W1:Y:S03]  /*ca40*/  LDSM.16.MT88.4 R140, [R248+0x2000] ;  /* 0x00200000f88c783b */ /* 0x000e660000004200 */
[----:B---3--:R-:W-:Y:S02]  /*ca50*/  FFMA.FTZ R135, R2, R151, R135 ;  /* 0x0000009702877223 */ /* 0x008fe40000010087 */
[----:B------:R-:W-:Y:S02]  /*ca60*/  FFMA.FTZ R2, R150, c[0x0][0x2d0], -R181 ;  /* 0x0000b40096027a23 */ /* 0x000fe400000108b5 */
[----:B------:R-:W-:Y:S01]  /*ca70*/  FADD.FTZ R135, R189, R135 ;  /* 0x00000087bd877221 */ /* 0x000fe20000010000 */
        /* <DEDUP_REMOVED lines=14> */
[----:B------:R-:W1:Y:S03]  /*cb60*/  LDSM.16.MT88.4 R140, [R252+0x4000] ;  /* 0x00400000fc8c783b */ /* 0x000e660000004200 */
[----:B----4-:R-:W-:Y:S02]  /*cb70*/  FFMA.FTZ R134, R0, R134, R180 ;  /* 0x0000008600867223 */ /* 0x010fe400000100b4 */
[----:B------:R-:W-:Y:S02]  /*cb80*/  FFMA.FTZ R0, R186, c[0x0][0x2d0], -R3 ;  /* 0x0000b400ba007a23 */ /* 0x000fe40000010803 */
[----:B------:R-:W-:Y:S10]  /*cb90*/  MUFU.EX2 R186, R159 ;  /* 0x0000009f00ba7308 */ /* 0x000ff40000000800 */
[----:B------:R2:W-:Y:S01]  /*cba0*/  MUFU.EX2 R166, R0 ;  /* 0x0000000000a67308 */ /* 0x0005e20000000800 */
[C---:B-1----:R-:W-:Y:S08]  /*cbb0*/  HMMA.16816.F32 R76, R136.reuse, R140, R76 ;  /* 0x0000008c884c723c */ /* 0x042ff0000000184c */
[C---:B------:R-:W-:Y:S01]  /*cbc0*/  HMMA.16816.F32 R80, R136.reuse, R142, R80 ;  /* 0x0000008e8850723c */ /* 0x040fe20000001850 */
[----:B------:R-:W1:Y:S03]  /*cbd0*/  LDSM.16.MT88.4 R140, [R251+0x4000] ;  /* 0x00400000fb8c783b */ /* 0x000e660000004200 */
[--C-:B--2---:R-:W-:Y:S04]  /*cbe0*/  FFMA.FTZ R0, R188, c[0x0][0x2d0], -R181.reuse ;  /* 0x0000b400bc007a23 */ /* 0x104fe800000108b5 */
[----:B------:R2:W-:Y:S04]  /*cbf0*/  MUFU.EX2 R163, R0 ;  /* 0x0000000000a37308 */ /* 0x0005e80000000800 */
[----:B--2---:R-:W-:Y:S06]  /*cc00*/  FFMA.FTZ R0, R187, c[0x0][0x2d0], -R181 ;  /* 0x0000b400bb007a23 */ /* 0x004fec00000108b5 */
[----:B------:R2:W-:Y:S01]  /*cc10*/  MUFU.EX2 R162, R0 ;  /* 0x0000000000a27308 */ /* 0x0005e20000000800 */
[C---:B-1----:R-:W-:Y:S08]  /*cc20*/  HMMA.16816.F32 R84, R136.reuse, R140, R84 ;  /* 0x0000008c8854723c */ /* 0x042ff00000001854 */
[C---:B------:R-:W-:Y:S01]  /*cc30*/  HMMA.16816.F32 R88, R136.reuse, R142, R88 ;  /* 0x0000008e8858723c */ /* 0x040fe20000001858 */
[----:B------:R-:W1:Y:S03]  /*cc40*/  LDSM.16.MT88.4 R140, [R152+0x4000] ;  /* 0x00400000988c783b */ /* 0x000e660000004200 */
[--C-:B--2---:R-:W-:Y:S05]  /*cc50*/  FFMA.FTZ R0, R195, c[0x0][0x2d0], -R3.reuse ;  /* 0x0000b400c3007a23 */ /* 0x104fea0000010803 */
[----:B------:R2:W5:Y:S01]  /*cc60*/  LDL.LU R195, [R1+0x128] ;  /* 0x0001280001c37983 */ /* 0x0005620000300800 */
[----:B------:R3:W-:Y:S03]  /*cc70*/  MUFU.EX2 R191, R0 ;  /* 0x0000000000bf7308 */ /* 0x0007e60000000800 */
[----:B------:R2:W5:Y:S04]  /*cc80*/  LDL.LU R176, [R1+0x124] ;  /* 0x0001240001b07983 */ /* 0x0005680000300800 */
[----:B------:R2:W5:Y:S04]  /*cc90*/  LDL.LU R177, [R1+0x120] ;  /* 0x0001200001b17983 */ /* 0x0005680000300800 */
[----:B------:R2:W5:Y:S01]  /*cca0*/  LDL.LU R178, [R1+0x11c] ;  /* 0x00011c0001b27983 */ /* 0x0005620000300800 */
[C---:B-1----:R-:W-:Y:S03]  /*ccb0*/  HMMA.16816.F32 R92, R136.reuse, R140, R92 ;  /* 0x0000008c885c723c */ /* 0x042fe6000000185c */
[----:B---3--:R-:W-:Y:S05]  /*ccc0*/  FFMA.FTZ R0, R172, c[0x0][0x2d0], -R3 ;  /* 0x0000b400ac007a23 */ /* 0x008fea0000010803 */
        /* <DEDUP_REMOVED lines=14> */
[----:B------:R-:W-:Y:S02]  /*cdb0*/  F2FP.PACK_AB R136, R161, R160 ;  /* 0x000000a0a188723e */ /* 0x000fe400000000ff */
[----:B------:R-:W-:Y:S03]  /*cdc0*/  F2FP.PACK_AB R137, R171, R156 ;  /* 0x0000009cab89723e */ /* 0x000fe600000000ff */
[----:B------:R-:W-:Y:S02]  /*cdd0*/  F2FP.PACK_AB R138, R165, R185 ;  /* 0x000000b9a58a723e */ /* 0x000fe400000000ff */
[----:B------:R-:W-:Y:S07]  /*cde0*/  F2FP.PACK_AB R139, R164, R170 ;  /* 0x000000aaa48b723e */ /* 0x000fee00000000ff */
[C---:B-1----:R-:W-:Y:S08]  /*cdf0*/  HMMA.16816.F32 R4, R136.reuse, R140, R4 ;  /* 0x0000008c8804723c */ /* 0x042ff00000001804 */
[C---:B------:R-:W-:Y:S01]  /*ce00*/  HMMA.16816.F32 R8, R136.reuse, R142, R8 ;  /* 0x0000008e8808723c */ /* 0x040fe20000001808 */
[----:B------:R-:W1:Y:S07]  /*ce10*/  LDSM.16.MT88.4 R140, [R251+0x800] ;  /* 0x00080000fb8c783b */ /* 0x000e6e0000004200 */
[C---:B------:R-:W-:Y:S08]  /*ce20*/  HMMA.16816.F32 R12, R136.reuse, R144, R12 ;  /* 0x00000090880c723c */ /* 0x040ff0000000180c */
        /* <DEDUP_REMOVED lines=35> */
[C---:B---3--:R-:W-:Y:S01]  /*d060*/  HMMA.16816.F32 R108, R136.reuse, R144, R108 ;  /* 0x00000090886c723c */ /* 0x048fe2000000186c */
[----:B------:R3:W4:Y:S07]  /*d070*/  MUFU.EX2 R144, R2 ;  /* 0x0000000200907308 */ /* 0x00072e0000000800 */
[C---:B------:R-:W-:Y:S04]  /*d080*/  HMMA.16816.F32 R112, R136.reuse, R146, R112 ;  /* 0x000000928870723c */ /* 0x040fe80000001870 */
[--C-:B---3--:R-:W-:Y:S01]  /*d090*/  FFMA.FTZ R2, R149, c[0x0][0x2d0], -R181.reuse ;  /* 0x0000b40095027a23 */ /* 0x108fe200000108b5 */
[----:B----4-:R-:W-:Y:S01]  /*d0a0*/  MOV R180, R144 ;  /* 0x0000009000b47202 */ /* 0x010fe20000000f00 */
[----:B------:R-:W-:Y:S01]  /*d0b0*/  FFMA.FTZ R181, R179, c[0x0][0x2d0], -R181 ;  /* 0x0000b400b3b57a23 */ /* 0x000fe200000108b5 */
[----:B------:R-:W3:Y:S01]  /*d0c0*/  LDSM.16.MT88.4 R144, [R152+0x6800] ;  /* 0x006800009890783b */ /* 0x000ee20000004200 */
[----:B------:R4:W-:Y:S01]  /*d0d0*/  MUFU.EX2 R167, R2 ;  /* 0x0000000200a77308 */ /* 0x0009e20000000800 */
[C---:B-1----:R-:W-:Y:S06]  /*d0e0*/  HMMA.16816.F32 R116, R136.reuse, R140, R116 ;  /* 0x0000008c8874723c */ /* 0x042fec0000001874 */
[----:B------:R2:W5:Y:S03]  /*d0f0*/  LDL.LU R179, [R1+0x118] ;  /* 0x0001180001b37983 */ /* 0x0005660000300800 */
[----:B------:R-:W-:Y:S01]  /*d100*/  MUFU.EX2 R187, R181 ;  /* 0x000000b500bb7308 */ /* 0x000fe20000000800 */
[----:B------:R2:W5:Y:S01]  /*d110*/  LDL.LU R172, [R1+0x114] ;  /* 0x0001140001ac7983 */ /* 0x0005620000300800 */
[C---:B------:R-:W-:Y:S03]  /*d120*/  HMMA.16816.F32 R120, R136.reuse, R142, R120 ;  /* 0x0000008e8878723c */ /* 0x040fe60000001878 */
[----:B------:R-:W-:Y:S01]  /*d130*/  LDSM.16.MT88.4 R140, [R252+0x1000] ;  /* 0x00100000fc8c783b */ /* 0x000fe20000004200 */
[----:B----4-:R-:W-:Y:S04]  /*d140*/  FFMA.FTZ R2, R148, c[0x0][0x2d0], -R3 ;  /* 0x0000b40094027a23 */ /* 0x010fe80000010803 */
[----:B------:R1:W4:Y:S01]  /*d150*/  MUFU.EX2 R148, R2 ;  /* 0x0000000200947308 */ /* 0x0003220000000800 */
[C---:B---3--:R-:W-:Y:S08]  /*d160*/  HMMA.16816.F32 R124, R136.reuse, R144, R124 ;  /* 0x00000090887c723c */ /* 0x048ff0000000187c */
[----:B------:R-:W-:Y:S04]  /*d170*/  HMMA.16816.F32 R128, R136, R146, R128 ;  /* 0x000000928880723c */ /* 0x000fe80000001880 */
[----:B-1----:R-:W-:Y:S01]  /*d180*/  FADD.FTZ R2, R182, R134 ;  /* 0x00000086b6027221 */ /* 0x002fe20000010000 */
[----:B----4-:R-:W-:Y:S01]  /*d190*/  MOV R182, R148 ;  /* 0x0000009400b67202 */ /* 0x010fe20000000f00 */
[----:B------:R-:W-:Y:S01]  /*d1a0*/  FADD.FTZ R134, R190, R135 ;  /* 0x00000087be867221 */ /* 0x000fe20000010000 */
[----:B------:R-:W1:Y:S01]  /*d1b0*/  LDSM.16.MT88.4 R148, [R248+0x1000] ;  /* 0x00100000f894783b */ /* 0x000e620000004200 */
[----:B------:R-:W3:Y:S01]  /*d1c0*/  MUFU.EX2 R190, R0 ;  /* 0x0000000000be7308 */ /* 0x000ee20000000800 */
[----:B------:R-:W-:Y:S03]  /*d1d0*/  FADD.FTZ R2, R183, R2 ;  /* 0x00000002b7027221 */ /* 0x000fe60000010000 */
[----:B------:R-:W-:Y:S01]  /*d1e0*/  MOV R183, R152 ;  /* 0x0000009800b77202 */ /* 0x000fe20000000f00 */
[----:B------:R-:W-:Y:S01]  /*d1f0*/  FADD.FTZ R134, R173, R134 ;  /* 0x00000086ad867221 */ /* 0x000fe20000010000 */
[----:B------:R-:W-:Y:S01]  /*d200*/  F2FP.PACK_AB R136, R167, R180 ;  /* 0x000000b4a788723e */ /* 0x000fe200000000ff */
[----:B------:R-:W4:Y:S01]  /*d210*/  LDSM.16.MT88.4 R152, [R251+0x1000] ;  /* 0x00100000fb98783b */ /* 0x000f220000004200 */
[----:B------:R-:W-:Y:S01]  /*d220*/  F2FP.PACK_AB R137, R166, R182 ;  /* 0x000000b6a689723e */ /* 0x000fe200000000ff */
[----:B------:R-:W-:Y:S01]  /*d230*/  FADD.FTZ R2, R184, R2 ;  /* 0x00000002b8027221 */ /* 0x000fe20000010000 */
[----:B------:R-:W-:Y:S02]  /*d240*/  F2FP.PACK_AB R138, R162, R163 ;  /* 0x000000a3a28a723e */ /* 0x000fe400000000ff */
[----:B------:R-:W-:Y:S01]  /*d250*/  MOV R135, R164 ;  /* 0x000000a400877202 */ /* 0x000fe20000000f00 */
[----:B------:R-:W-:Y:S01]  /*d260*/  FADD.FTZ R2, R156, R2 ;  /* 0x000000029c027221 */ /* 0x000fe20000010000 */
[----:B------:R2:W-:Y:S01]  /*d270*/  MUFU.EX2 R164, R157 ;  /* 0x0000009d00a47308 */ /* 0x0005e20000000800 */
[----:B------:R-:W4:Y:S02]  /*d280*/  LDSM.16.MT88.4 R144, [R183+0x1000] ;  /* 0x00100000b790783b */ /* 0x000f240000004200 */
[----:B------:R-:W-:Y:S06]  /*d290*/  FADD.FTZ R2, R171, R2 ;  /* 0x00000002ab027221 */ /* 0x000fec0000010000 */
[----:B------:R4:W5:Y:S01]  /*d2a0*/  LDL.LU R173, [R1+0x110] ;  /* 0x0001100001ad7983 */ /* 0x0009620000300800 */
[----:B---3--:R-:W-:Y:S01]  /*d2b0*/  F2FP.PACK_AB R139, R190, R191 ;  /* 0x000000bfbe8b723e */ /* 0x008fe200000000ff */
[--C-:B------:R-:W-:Y:S02]  /*d2c0*/  FFMA.FTZ R0, R174, c[0x0][0x2d0], -R3.reuse ;  /* 0x0000b400ae007a23 */ /* 0x100fe40000010803 */
[----:B------:R3:W5:Y:S02]  /*d2d0*/  LDL.LU R174, [R1+0x10c] ;  /* 0x00010c0001ae7983 */ /* 0x0007640000300800 */
[----:B------:R3:W-:Y:S01]  /*d2e0*/  MUFU.EX2 R188, R0 ;  /* 0x0000000000bc7308 */ /* 0x0007e20000000800 */
[----:B--2---:R-:W-:Y:S01]  /*d2f0*/  MOV R157, R165 ;  /* 0x000000a5009d7202 */ /* 0x004fe20000000f00 */
[C---:B-1----:R-:W-:Y:S08]  /*d300*/  HMMA.16816.F32 R4, R136.reuse, R148, R4 ;  /* 0x000000948804723c */ /* 0x042ff00000001804 */
[----:B------:R1:W2:Y:S01]  /*d310*/  MUFU.EX2 R165, R158 ;  /* 0x0000009e00a57308 */ /* 0x0002a20000000800 */
[C---:B------:R-:W-:Y:S01]  /*d320*/  HMMA.16816.F32 R8, R136.reuse, R150, R8 ;  /* 0x000000968808723c */ /* 0x040fe20000001808 */
[----:B------:R-:W-:Y:S02]  /*d330*/  LDSM.16.MT88.4 R148, [R252+0x3000] ;  /* 0x00300000fc94783b */ /* 0x000fe40000004200 */
[--C-:B---3--:R-:W-:Y:S05]  /*d340*/  FFMA.FTZ R0, R175, c[0x0][0x2d0], -R3.reuse ;  /* 0x0000b400af007a23 */ /* 0x108fea0000010803 */
[C---:B------:R-:W-:Y:S01]  /*d350*/  HMMA.16816.F32 R12, R136.reuse, R140, R12 ;  /* 0x0000008c880c723c */ /* 0x040fe2000000180c */
[----:B------:R3:W5:Y:S01]  /*d360*/  LDL.LU R175, [R1+0x108] ;  /* 0x0001080001af7983 */ /* 0x0007620000300800 */
[----:B------:R2:W2:Y:S02]  /*d370*/  MUFU.EX2 R189, R0 ;  /* 0x0000000000bd7308 */ /* 0x0004a40000000800 */
[----:B------:R-:W-:Y:S01]  /*d380*/  FFMA.FTZ R3, R168, c[0x0][0x2d0], -R3 ;  /* 0x0000b400a8037a23 */ /* 0x000fe20000010803 */
[----:B------:R-:W-:Y:S03]  /*d390*/  MOV R168, R157 ;  /* 0x0000009d00a87202 */ /* 0x000fe60000000f00 */
[C---:B------:R-:W-:Y:S01]  /*d3a0*/  HMMA.16816.F32 R16, R136.reuse, R142, R16 ;  /* 0x0000008e8810723c */ /* 0x040fe20000001810 */
[----:B------:R-:W3:Y:S07]  /*d3b0*/  LDSM.16.MT88.4 R140, [R248+0x3000] ;  /* 0x00300000f88c783b */ /* 0x000eee0000004200 */
[C---:B----4-:R-:W-:Y:S01]  /*d3c0*/  HMMA.16816.F32 R20, R136.reuse, R152, R20 ;  /* 0x000000988814723c */ /* 0x050fe20000001814 */
[----:B-1----:R-:W-:Y:S07]  /*d3d0*/  LDSM.16.MT88.4 R156, [R252+0x1800] ;  /* 0x00180000fc9c783b */ /* 0x002fee0000004200 */
[C---:B------:R-:W-:Y:S01]  /*d3e0*/  HMMA.16816.F32 R24, R136.reuse, R154, R24 ;  /* 0x0000009a8818723c */ /* 0x040fe20000001818 */
[----:B------:R-:W1:Y:S03]  /*d3f0*/  LDSM.16.MT88.4 R152, [R251+0x3000] ;  /* 0x00300000fb98783b */ /* 0x000e660000004200 */
[----:B--2---:R-:W-:Y:S02]  /*d400*/  FADD.FTZ R0, R160, R134 ;  /* 0x00000086a0007221 */ /* 0x004fe40000010000 */
[----:B------:R2:W-:Y:S02]  /*d410*/  MUFU.EX2 R134, R3 ;  /* 0x0000000300867308 */ /* 0x0005e40000000800 */
[C---:B------:R-:W-:Y:S04]  /*d420*/  HMMA.16816.F32 R28, R136.reuse, R144, R28 ;  /* 0x00000090881c723c */ /* 0x040fe8000000181c */
[----:B------:R-:W-:Y:S04]  /*d430*/  FADD.FTZ R0, R161, R0 ;  /* 0x00000000a1007221 */ /* 0x000fe80000010000 */
[C---:B------:R-:W-:Y:S01]  /*d440*/  HMMA.16816.F32 R32, R136.reuse, R146, R32 ;  /* 0x000000928820723c */ /* 0x040fe20000001820 */
[----:B------:R-:W-:Y:S07]  /*d450*/  LDSM.16.MT88.4 R144, [R248+0x5000] ;  /* 0x00500000f890783b */ /* 0x000fee0000004200 */
[C---:B---3--:R-:W-:Y:S04]  /*d460*/  HMMA.16816.F32 R36, R136.reuse, R140, R36 ;  /* 0x0000008c8824723c */ /* 0x048fe80000001824 */
[----:B--2---:R-:W-:Y:S02]  /*d470*/  FADD.FTZ R3, R185, R0 ;  /* 0x00000000b9037221 */ /* 0x004fe40000010000 */
[----:B------:R-:W-:Y:S02]  /*d480*/  FADD.FTZ R0, R170, R2 ;  /* 0x00000002aa007221 */ /* 0x000fe40000010000 */
[C---:B------:R-:W-:Y:S01]  /*d490*/  HMMA.16816.F32 R40, R136.reuse, R142, R40 ;  /* 0x0000008e8828723c */ /* 0x040fe20000001828 */
[----:B------:R-:W2:Y:S03]  /*d4a0*/  LDSM.16.MT88.4 R140, [R183+0x3000] ;  /* 0x00300000b78c783b */ /* 0x000ea60000004200 */
[----:B------:R-:W-:Y:S04]  /*d4b0*/  MOV R2, R168 ;  /* 0x000000a800027202 */ /* 0x000fe80000000f00 */
[C---:B------:R-:W-:Y:S04]  /*d4c0*/  HMMA.16816.F32 R44, R136.reuse, R148, R44 ;  /* 0x00000094882c723c */ /* 0x040fe8000000182c */
[----:B------:R-:W-:Y:S04]  /*d4d0*/  FADD.FTZ R2, R2, R3 ;  /* 0x0000000302027221 */ /* 0x000fe80000010000 */
[C---:B------:R-:W-:Y:S01]  /*d4e0*/  HMMA.16816.F32 R48, R136.reuse, R150, R48 ;  /* 0x000000968830723c */ /* 0x040fe20000001830 */
[----:B------:R-:W3:Y:S07]  /*d4f0*/  LDSM.16.MT88.4 R148, [R252+0x5000] ;  /* 0x00500000fc94783b */ /* 0x000eee0000004200 */
[C---:B-1----:R-:W-:Y:S08]  /*d500*/  HMMA.16816.F32 R52, R136.reuse, R152, R52 ;  /* 0x000000988834723c */ /* 0x042ff00000001834 */
[C---:B------:R-:W-:Y:S01]  /*d510*/  HMMA.16816.F32 R56, R136.reuse, R154, R56 ;  /* 0x0000009a8838723c */ /* 0x040fe20000001838 */
[----:B------:R-:W-:Y:S07]  /*d520*/  LDSM.16.MT88.4 R152, [R183+0x5000] ;  /* 0x00500000b798783b */ /* 0x000fee0000004200 */
[C---:B--2---:R-:W-:Y:S08]  /*d530*/  HMMA.16816.F32 R60, R136.reuse, R140, R60 ;  /* 0x0000008c883c723c */ /* 0x044ff0000000183c */
        /* <DEDUP_REMOVED lines=14> */
[C---:B--2---:R-:W-:Y:S07]  /*d620*/  HMMA.16816.F32 R100, R136.reuse, R144, R100 ;  /* 0x000000908864723c */ /* 0x044fee0000001864 */
[----:B------:R-:W-:Y:S01]  /*d630*/  MOV R145, R167 ;  /* 0x000000a700917202 */ /* 0x000fe20000000f00 */
[C---:B------:R-:W-:Y:S04]  /*d640*/  HMMA.16816.F32 R104, R136.reuse, R146, R104 ;  /* 0x000000928868723c */ /* 0x040fe80000001868 */
[----:B------:R-:W-:Y:S03]  /*d650*/  MOV R144, R166 ;  /* 0x000000a600907202 */ /* 0x000fe60000000f00 */
[----:B------:R-:W-:Y:S01]  /*d660*/  MOV R147, R163 ;  /* 0x000000a300937202 */ /* 0x000fe20000000f00 */
[C---:B-1----:R-:W-:Y:S04]  /*d670*/  HMMA.16816.F32 R108, R136.reuse, R140, R108 ;  /* 0x0000008c886c723c */ /* 0x042fe8000000186c */
[----:B------:R-:W-:Y:S02]  /*d680*/  MOV R146, R162 ;  /* 0x000000a200927202 */ /* 0x000fe40000000f00 */
[----:B------:R-:W-:Y:S02]  /*d690*/  LDSM.16.MT88.4 R160, [R251+0x1800] ;  /* 0x00180000fba0783b */ /* 0x000fe40000004200 */
[C---:B------:R-:W-:Y:S06]  /*d6a0*/  HMMA.16816.F32 R112, R136.reuse, R142, R112 ;  /* 0x0000008e8870723c */ /* 0x040fec0000001870 */
[----:B------:R-:W1:Y:S02]  /*d6b0*/  LDSM.16.MT88.4 R140, [R248+0x1800] ;  /* 0x00180000f88c783b */ /* 0x000e640000004200 */
[C---:B------:R-:W-:Y:S07]  /*d6c0*/  HMMA.16816.F32 R116, R136.reuse, R148, R116 ;  /* 0x000000948874723c */ /* 0x040fee0000001874 */
[----:B------:R-:W-:Y:S01]  /*d6d0*/  MOV R148, R183 ;  /* 0x000000b700947202 */ /* 0x000fe20000000f00 */
[C---:B------:R-:W-:Y:S04]  /*d6e0*/  HMMA.16816.F32 R120, R136.reuse, R150, R120 ;  /* 0x000000968878723c */ /* 0x040fe80000001878 */
[----:B------:R-:W-:Y:S02]  /*d6f0*/  MOV R149, R135 ;  /* 0x0000008700957202 */ /* 0x000fe40000000f00 */
[----:B------:R2:W4:Y:S01]  /*d700*/  MUFU.EX2 R135, R169 ;  /* 0x000000a900877308 */ /* 0x0005220000000800 */
[----:B------:R-:W-:Y:S01]  /*d710*/  MOV R150, R165 ;  /* 0x000000a500967202 */ /* 0x000fe20000000f00 */
[C---:B---3--:R-:W-:Y:S04]  /*d720*/  HMMA.16816.F32 R124, R136.reuse, R152, R124 ;  /* 0x00000098887c723c */ /* 0x048fe8000000187c */
[----:B------:R-:W-:Y:S02]  /*d730*/  MOV R151, R164 ;  /* 0x000000a400977202 */ /* 0x000fe40000000f00 */
[----:B------:R3:W3:Y:S01]  /*d740*/  LDSM.16.MT88.4 R164, [R148+0x1800] ;  /* 0x0018000094a4783b */ /* 0x0006e20000004200 */
[----:B------:R-:W-:Y:S01]  /*d750*/  MOV R152, R182 ;  /* 0x000000b600987202 */ /* 0x000fe20000000f00 */
[----:B------:R-:W-:Y:S04]  /*d760*/  HMMA.16816.F32 R128, R136, R154, R128 ;  /* 0x0000009a8880723c */ /* 0x000fe80000001880 */
[----:B------:R-:W-:Y:S02]  /*d770*/  F2FP.PACK_AB R168, R150, R151 ;  /* 0x0000009796a8723e */ /* 0x000fe400000000ff */
[----:B------:R-:W-:Y:S02]  /*d780*/  MOV R153, R180 ;  /* 0x000000b400997202 */ /* 0x000fe40000000f00 */
[----:B------:R-:W-:Y:S01]  /*d790*/  MOV R154, R187 ;  /* 0x000000bb009a7202 */ /* 0x000fe20000000f00 */
[----:B------:R-:W3:Y:S03]  /*d7a0*/  LDSM.16.MT88.4 R180, [R248+0x3800] ;  /* 0x00380000f8b4783b */ /* 0x000ee60000004200 */
[----:B------:R-:W-:Y:S02]  /*d7b0*/  MOV R155, R186 ;  /* 0x000000ba009b7202 */ /* 0x000fe40000000f00 */
[----:B--2---:R-:W-:Y:S02]  /*d7c0*/  F2FP.PACK_AB R169, R189, R188 ;  /* 0x000000bcbda9723e */ /* 0x004fe400000000ff */
[----:B------:R-:W-:Y:S01]  /*d7d0*/  F2FP.PACK_AB R170, R154, R155 ;  /* 0x0000009b9aaa723e */ /* 0x000fe200000000ff */
[----:B------:R-:W2:Y:S01]  /*d7e0*/  LDSM.16.MT88.4 R184, [R252+0x3800] ;  /* 0x00380000fcb8783b */ /* 0x000ea20000004200 */
[----:B----4-:R-:W-:Y:S07]  /*d7f0*/  F2FP.PACK_AB R171, R134, R135 ;  /* 0x0000008786ab723e */ /* 0x010fee00000000ff */
[C---:B-1----:R-:W-:Y:S07]  /*d800*/  HMMA.16816.F32 R136, R168.reuse, R140, R4 ;  /* 0x0000008ca888723c */ /* 0x042fee0000001804 */
        /* <DEDUP_REMOVED lines=8> */
[C---:B------:R-:W-:Y:S03]  /*d890*/  HMMA.16816.F32 R144, R168.reuse, R156, R12 ;  /* 0x0000009ca890723c */ /* 0x040fe6000000180c */
[----:B------:R-:W-:Y:S04]  /*d8a0*/  MOV R5, R155 ;  /* 0x0000009b00057202 */ /* 0x000fe80000000f00 */
[----:B------:R-:W-:Y:S02]  /*d8b0*/  MOV R14, R148 ;  /* 0x00000094000e7202 */ /* 0x000fe40000000f00 */
[----:B------:R-:W-:Y:S02]  /*d8c0*/  MOV R15, R149 ;  /* 0x00000095000f7202 */ /* 0x000fe40000000f00 */
[C---:B---3--:R-:W-:Y:S07]  /*d8d0*/  HMMA.16816.F32 R148, R168.reuse, R158, R16 ;  /* 0x0000009ea894723c */ /* 0x048fee0000001810 */
[----:B------:R-:W-:Y:S02]  /*d8e0*/  MOV R18, R152 ;  /* 0x0000009800127202 */ /* 0x000fe40000000f00 */
[----:B------:R-:W-:Y:S02]  /*d8f0*/  MOV R19, R153 ;  /* 0x0000009900137202 */ /* 0x000fe40000000f00 */
[C---:B------:R-:W-:Y:S07]  /*d900*/  HMMA.16816.F32 R152, R168.reuse, R160, R20 ;  /* 0x000000a0a898723c */ /* 0x040fee0000001814 */
[----:B------:R-:W-:Y:S01]  /*d910*/  MOV R22, R14 ;  /* 0x0000000e00167202 */ /* 0x000fe20000000f00 */
[C---:B------:R-:W-:Y:S01]  /*d920*/  HMMA.16816.F32 R156, R168.reuse, R162, R24 ;  /* 0x000000a2a89c723c */ /* 0x040fe20000001818 */
[----:B------:R-:W-:Y:S03]  /*d930*/  LDSM.16.MT88.4 R24, [R251+0x7800] ;  /* 0x00780000fb18783b */ /* 0x000fe60000004200 */
[----:B------:R-:W-:Y:S04]  /*d940*/  MOV R23, R15 ;  /* 0x0000000f00177202 */ /* 0x000fe80000000f00 */
[C---:B------:R-:W-:Y:S01]  /*d950*/  HMMA.16816.F32 R160, R168.reuse, R164, R28 ;  /* 0x000000a4a8a0723c */ /* 0x040fe2000000181c */
[----:B------:R-:W-:Y:S06]  /*d960*/  LDSM.16.MT88.4 R12, [R248+0x5800] ;  /* 0x00580000f80c783b */ /* 0x000fec0000004200 */
[----:B------:R-:W-:Y:S01]  /*d970*/  MOV R31, R4 ;  /* 0x00000004001f7202 */ /* 0x000fe20000000f00 */
[C---:B------:R-:W-:Y:S04]  /*d980*/  HMMA.16816.F32 R164, R168.reuse, R166, R32 ;  /* 0x000000a6a8a4723c */ /* 0x040fe80000001820 */
[----:B------:R-:W-:Y:S02]  /*d990*/  MOV R30, R5 ;  /* 0x00000005001e7202 */ /* 0x000fe40000000f00 */
[----:B------:R-:W-:Y:S02]  /*d9a0*/  MOV R29, R6 ;  /* 0x00000006001d7202 */ /* 0x000fe40000000f00 */
[C---:B------:R-:W-:Y:S04]  /*d9b0*/  HMMA.16816.F32 R36, R168.reuse, R180, R36 ;  /* 0x000000b4a824723c */ /* 0x040fe80000001824 */
[----:B------:R-:W-:Y:S02]  /*d9c0*/  MOV R28, R7 ;  /* 0x00000007001c7202 */ /* 0x000fe40000000f00 */
[----:B------:R-:W1:Y:S01]  /*d9d0*/  LDSM.16.MT88.4 R4, [R251+0x3800] ;  /* 0x00380000fb04783b */ /* 0x000e620000004200 */
[----:B------:R-:W-:Y:S01]  /*d9e0*/  MOV R35, R8 ;  /* 0x0000000800237202 */ /* 0x000fe20000000f00 */
[C---:B------:R-:W-:Y:S04]  /*d9f0*/  HMMA.16816.F32 R40, R168.reuse, R182, R40 ;  /* 0x000000b6a828723c */ /* 0x040fe80000001828 */
[----:B------:R-:W-:Y:S02]  /*da00*/  MOV R34, R9 ;  /* 0x0000000900227202 */ /* 0x000fe40000000f00 */
[----:B------:R-:W-:Y:S02]  /*da10*/  MOV R33, R10 ;  /* 0x0000000a00217202 */ /* 0x000fe40000000f00 */
[C---:B--2---:R-:W-:Y:S04]  /*da20*/  HMMA.16816.F32 R44, R168.reuse, R184, R44 ;  /* 0x000000b8a82c723c */ /* 0x044fe8000000182c */
[----:B------:R-:W-:Y:S02]  /*da30*/  MOV R32, R11 ;  /* 0x0000000b00207202 */ /* 0x000fe40000000f00 */
[----:B------:R-:W2:Y:S01]  /*da40*/  LDSM.16.MT88.4 R8, [R22+0x3800] ;  /* 0x003800001608783b */ /* 0x000ea20000004200 */
[----:B------:R-:W-:Y:S01]  /*da50*/  MOV R181, R18 ;  /* 0x0000001200b57202 */ /* 0x000fe20000000f00 */
[C---:B------:R-:W-:Y:S04]  /*da60*/  HMMA.16816.F32 R48, R168.reuse, R186, R48 ;  /* 0x000000baa830723c */ /* 0x040fe80000001830 */
[----:B------:R-:W-:Y:S02]  /*da70*/  MOV R180, R19 ;  /* 0x0000001300b47202 */ /* 0x000fe40000000f00 */
[----:B------:R-:W3:Y:S01]  /*da80*/  LDSM.16.MT88.4 R16, [R252+0x5800] ;  /* 0x00580000fc10783b */ /* 0x000ee20000004200 */
[----:B------:R-:W-:Y:S02]  /*da90*/  MOV R182, R22 ;  /* 0x0000001600b67202 */ /* 0x000fe40000000f00 */
[----:B------:R-:W-:Y:S03]  /*daa0*/  MOV R183, R23 ;  /* 0x0000001700b77202 */ /* 0x000fe60000000f00 */
[----:B------:R-:W-:Y:S02]  /*dab0*/  FADD.FTZ R2, R180, R2 ;  /* 0x00000002b4027221 */ /* 0x000fe40000010000 */
[----:B------:R-:W4:Y:S01]  /*dac0*/  LDSM.16.MT88.4 R20, [R251+0x5800] ;  /* 0x00580000fb14783b */ /* 0x000f220000004200 */
[----:B------:R-:W-:Y:S02]  /*dad0*/  FADD.FTZ R0, R183, R0 ;  /* 0x00000000b7007221 */ /* 0x000fe40000010000 */
[----:B------:R-:W-:Y:S02]  /*dae0*/  FADD.FTZ R2, R32, R2 ;  /* 0x0000000220027221 */ /* 0x000fe40000010000 */
[----:B------:R-:W-:Y:S02]  /*daf0*/  FADD.FTZ R0, R181, R0 ;  /* 0x00000000b5007221 */ /* 0x000fe40000010000 */
[----:B------:R-:W-:Y:S01]  /*db00*/  FADD.FTZ R2, R34, R2 ;  /* 0x0000000222027221 */ /* 0x000fe20000010000 */
[C---:B-1----:R-:W-:Y:S03]  /*db10*/  HMMA.16816.F32 R52, R168.reuse, R4, R52 ;  /* 0x00000004a834723c */ /* 0x042fe60000001834 */
[----:B------:R-:W-:Y:S02]  /*db20*/  FADD.FTZ R2, R35, R2 ;  /* 0x0000000223027221 */ /* 0x000fe40000010000 */
[----:B------:R-:W-:Y:S03]  /*db30*/  FADD.FTZ R0, R33, R0 ;  /* 0x0000000021007221 */ /* 0x000fe60000010000 */
[C---:B------:R-:W-:Y:S01]  /*db40*/  HMMA.16816.F32 R56, R168.reuse, R6, R56 ;  /* 0x00000006a838723c */ /* 0x040fe20000001838 */
[----:B------:R-:W1:Y:S03]  /*db50*/  LDSM.16.MT88.4 R4, [R182+0x5800] ;  /* 0x00580000b604783b */ /* 0x000e660000004200 */
[----:B------:R-:W-:Y:S04]  /*db60*/  FADD.FTZ R0, R191, R0 ;  /* 0x00000000bf007221 */ /* 0x000fe80000010000 */
[C---:B--2---:R-:W-:Y:S04]  /*db70*/  HMMA.16816.F32 R60, R168.reuse, R8, R60 ;  /* 0x00000008a83c723c */ /* 0x044fe8000000183c */
[----:B------:R-:W-:Y:S02]  /*db80*/  FADD.FTZ R3, R190, R0 ;  /* 0x00000000be037221 */ /* 0x000fe40000010000 */
[----:B------:R-:W-:Y:S02]  /*db90*/  FADD.FTZ R0, R28, R2 ;  /* 0x000000021c007221 */ /* 0x000fe40000010000 */
[C---:B------:R-:W-:Y:S01]  /*dba0*/  HMMA.16816.F32 R64, R168.reuse, R10, R64 ;  /* 0x0000000aa840723c */ /* 0x040fe20000001840 */
[----:B------:R-:W2:Y:S03]  /*dbb0*/  LDSM.16.MT88.4 R8, [R248+0x7800] ;  /* 0x00780000f808783b */ /* 0x000ea60000004200 */
[----:B------:R-:W-:Y:S02]  /*dbc0*/  FADD.FTZ R0, R29, R0 ;  /* 0x000000001d007221 */ /* 0x000fe40000010000 */
[----:B------:R-:W-:Y:S02]  /*dbd0*/  FADD.FTZ R3, R188, R3 ;  /* 0x00000003bc037221 */ /* 0x000fe40000010000 */
[C---:B------:R-:W-:Y:S04]  /*dbe0*/  HMMA.16816.F32 R68, R168.reuse, R12, R68 ;  /* 0x0000000ca844723c */ /* 0x040fe80000001844 */
[----:B------:R-:W-:Y:S02]  /*dbf0*/  FADD.FTZ R2, R30, R0 ;  /* 0x000000001e027221 */ /* 0x000fe40000010000 */
[----:B------:R-:W-:Y:S02]  /*dc00*/  FADD.FTZ R3, R189, R3 ;  /* 0x00000003bd037221 */ /* 0x000fe40000010000 */
[C---:B------:R-:W-:Y:S01]  /*dc10*/  HMMA.16816.F32 R72, R168.reuse, R14, R72 ;  /* 0x0000000ea848723c */ /* 0x040fe20000001848 */
[----:B------:R-:W2:Y:S03]  /*dc20*/  LDSM.16.MT88.4 R12, [R252+0x7800] ;  /* 0x00780000fc0c783b */ /* 0x000ea60000004200 */
[----:B------:R-:W-:Y:S02]  /*dc30*/  FADD.FTZ R2, R31, R2 ;  /* 0x000000021f027221 */ /* 0x000fe40000010000 */
[----:B------:R-:W-:Y:S01]  /*dc40*/  FADD.FTZ R0, R135, R3 ;  /* 0x0000000387007221 */ /* 0x000fe20000010000 */
[----:B------:R-:W-:Y:S01]  /*dc50*/  MOV R135, R132 ;  /* 0x0000008400877202 */ /* 0x000fe20000000f00 */
[C---:B---3--:R-:W-:Y:S01]  /*dc60*/  HMMA.16816.F32 R76, R168.reuse, R16, R76 ;  /* 0x00000010a84c723c */ /* 0x048fe2000000184c */
[----:B------:R-:W-:Y:S03]  /*dc70*/  STL [R1+0x80], R2 ;  /* 0x0000800201007387 */ /* 0x000fe60000100800 */
[----:B------:R-:W-:Y:S01]  /*dc80*/  FADD.FTZ R0, R134, R0 ;  /* 0x0000000086007221 */ /* 0x000fe20000010000 */
[----:B------:R-:W-:Y:S03]  /*dc90*/  MOV R134, R133 ;  /* 0x0000008500867202 */ /* 0x000fe60000000f00 */
[C---:B------:R-:W-:Y:S01]  /*dca0*/  HMMA.16816.F32 R80, R168.reuse, R18, R80 ;  /* 0x00000012a850723c */ /* 0x040fe20000001850 */
[----:B------:R-:W3:Y:S07]  /*dcb0*/  LDSM.16.MT88.4 R16, [R182+0x7800] ;  /* 0x00780000b610783b */ /* 0x000eee0000004200 */
[C---:B----4-:R-:W-:Y:S01]  /*dcc0*/  HMMA.16816.F32 R84, R168.reuse, R20, R84 ;  /* 0x00000014a854723c */ /* 0x050fe20000001854 */
[----:B------:R4:W-:Y:S07]  /*dcd0*/  STL [R1+0x84], R0 ;  /* 0x0000840001007387 */ /* 0x0009ee0000100800 */
[C---:B------:R-:W-:Y:S08]  /*dce0*/  HMMA.16816.F32 R88, R168.reuse, R22, R88 ;  /* 0x00000016a858723c */ /* 0x040ff00000001858 */
[C---:B-1----:R-:W-:Y:S08]  /*dcf0*/  HMMA.16816.F32 R92, R168.reuse, R4, R92 ;  /* 0x00000004a85c723c */ /* 0x042ff0000000185c */
[C---:B------:R-:W-:Y:S08]  /*dd00*/  HMMA.16816.F32 R96, R168.reuse, R6, R96 ;  /* 0x00000006a860723c */ /* 0x040ff00000001860 */
[C---:B--2---:R-:W-:Y:S08]  /*dd10*/  HMMA.16816.F32 R100, R168.reuse, R8, R100 ;  /* 0x00000008a864723c */ /* 0x044ff00000001864 */
[C---:B------:R-:W-:Y:S08]  /*dd20*/  HMMA.16816.F32 R104, R168.reuse, R10, R104 ;  /* 0x0000000aa868723c */ /* 0x040ff00000001868 */
[C---:B------:R-:W-:Y:S08]  /*dd30*/  HMMA.16816.F32 R108, R168.reuse, R12, R108 ;  /* 0x0000000ca86c723c */ /* 0x040ff0000000186c */
[C---:B------:R-:W-:Y:S08]  /*dd40*/  HMMA.16816.F32 R112, R168.reuse, R14, R112 ;  /* 0x0000000ea870723c */ /* 0x040ff00000001870 */
[C---:B------:R-:W-:Y:S08]  /*dd50*/  HMMA.16816.F32 R116, R168.reuse, R24, R116 ;  /* 0x00000018a874723c */ /* 0x040ff00000001874 */
[C---:B------:R-:W-:Y:S08]  /*dd60*/  HMMA.16816.F32 R120, R168.reuse, R26, R120 ;  /* 0x0000001aa878723c */ /* 0x040ff00000001878 */
[C---:B---3--:R-:W-:Y:S08]  /*dd70*/  HMMA.16816.F32 R124, R168.reuse, R16, R124 ;  /* 0x00000010a87c723c */ /* 0x048ff0000000187c */
[----:B------:R-:W-:Y:S01]  /*dd80*/  HMMA.16816.F32 R128, R168, R18, R128 ;  /* 0x00000012a880723c */ /* 0x000fe20000001880 */
[----:B----4-:R-:W-:-:S07]  /*dd90*/  @P0 BRA `(.L_x_837) ;  /* 0xffffc25000000947 */ /* 0x010fce000383ffff */
.L_x_836:
[----:B------:R-:W-:Y:S07]  /*dda0*/  @!UPT UIADD3 URZ, URZ, URZ, URZ ;  /* 0x0000003f3f3ff290 */ /* 0x000fee000fffe03f */
[----:B------:R-:W-:Y:S02]  /*ddb0*/  MOV R7, 0x1f ;  /* 0x0000001f00077802 */ /* 0x000fe40000000f00 */
[----:B------:R-:W-:Y:S01]  /*ddc0*/  MOV R6, 0xffffffff ;  /* 0xffffffff00067802 */ /* 0x000fe20000000f00 */
[----:B------:R-:W-:Y:S06]  /*ddd0*/  BRA.DIV ~URZ, `(.L_x_838) ;  /* 0x00002a427f007947 */ /* 0x000fec000b800000 */
[----:B------:R-:W2:Y:S04]  /*dde0*/  LDL R2, [R1+0x80] ;  /* 0x0000800001027983 */ /* 0x000ea80000100800 */
[----:B--2---:R1:W2:Y:S02]  /*ddf0*/  SHFL.BFLY PT, R0, R2, 0x2, 0x1f ;  /* 0x0c401f0002007f89 */ /* 0x0042a400000e0000 */
.L_x_852:
[----:B-1----:R-:W3:Y:S02]  /*de00*/  LDL.LU R2, [R1+0x80] ;  /* 0x0000800001027983 */ /* 0x002ee40000300800 */
[----:B--23--:R-:W-:Y:S01]  /*de10*/  FADD.FTZ R0, R0, R2 ;  /* 0x0000000200007221 */ /* 0x00cfe20000010000 */
[----:B------:R-:W-:Y:S05]  /*de20*/  BRA.DIV ~URZ, `(.L_x_839) ;  /* 0x00002a527f007947 */ /* 0x000fea000b800000 */
[----:B------:R-:W2:Y:S04]  /*de30*/  LDL.LU R5, [R1+0x84] ;  /* 0x0000840001057983 */ /* 0x000ea80000300800 */
[----:B------:R-:W1:Y:S02]  /*de40*/  SHFL.BFLY PT, R2, R0, 0x1, 0x1f ;  /* 0x0c201f0000027f89 */ /* 0x000e6400000e0000 */
[----:B-1----:R-:W-:-:S02]  /*de50*/  FADD.FTZ R0, R0, R2 ;  /* 0x0000000200007221 */ /* 0x002fc40000010000 */
[----:B--2---:R-:W1:Y:S02]  /*de60*/  SHFL.BFLY PT, R4, R5, 0x2, 0x1f ;  /* 0x0c401f0005047f89 */ /* 0x004e6400000e0000 */
[----:B-1----:R-:W-:-:S05]  /*de70*/  FADD.FTZ R4, R4, R5 ;  /* 0x0000000504047221 */ /* 0x002fca0000010000 */
[----:B------:R1:W2:Y:S02]  /*de80*/  SHFL.BFLY PT, R3, R4, 0x1, 0x1f ;  /* 0x0c201f0004037f89 */ /* 0x0002a400000e0000 */
.L_x_853:
        /* <DEDUP_REMOVED lines=149> */
.L_x_831:
[----:B--2---:R2:W5:Y:S01]  /*e7e0*/  LDL R7, [R1+0xb0] ;  /* 0x0000b00001077983 */ /* 0x0045620000100800 */
[----:B------:R-:W-:Y:S03]  /*e7f0*/  BSSY B0, `(.L_x_840) ;  /* 0x0000012000007945 */ /* 0x000fe60003800000 */
[----:B------:R-:W3:Y:S02]  /*e800*/  S2R R6, SR_TID.X ;  /* 0x0000000000067919 */ /* 0x000ee40000002100 */
[----:B---3--:R-:W-:-:S13]  /*e810*/  LOP3.LUT P6, RZ, R6, 0xff, RZ, 0xc0, !PT ;  /* 0x000000ff06ff7812 */ /* 0x008fda00078cc0ff */
[----:B------:R-:W-:Y:S05]  /*e820*/  @P6 BRA `(.L_x_841) ;  /* 0x000000e000006947 */ /* 0x000fea0003800000 */
[----:B--2---:R-:W2:Y:S01]  /*e830*/  S2R R4, SR_LANEID ;  /* 0x0000000000047919 */ /* 0x004ea20000000000 */
        /* <DEDUP_REMOVED lines=11> */
[----:B---3-5:R-:W-:-:S05]  /*e8f0*/  IADD3 R7, R3, c[0x0][0xc], R2 ;  /* 0x0000030003077a10 */ /* 0x028fca0007ffe002 */
[----:B------:R2:W-:Y:S02]  /*e900*/  STL [R1+0xb0], R7 ;  /* 0x0000b00701007387 */ /* 0x0005e40000100800 */
.L_x_841:
[----:B--2---:R-:W-:Y:S05]  /*e910*/  BSYNC B0 ;  /* 0x0000000000007941 */ /* 0x004fea0003800000 */
.L_x_840:
[----:B------:R-:W-:Y:S01]  /*e920*/  PRMT R0, R0, 0x9910, RZ ;  /* 0x0000991000007816 */ /* 0x000fe200000000ff */
[----:B------:R-:W-:Y:S01]  /*e930*/  BSSY B1, `(.L_x_842) ;  /* 0x00001da000017945 */ /* 0x000fe20003800000 */
[----:B-----5:R-:W-:Y:S01]  /*e940*/  IMAD.MOV.U32 R59, RZ, RZ, R7 ;  /* 0x000000ffff3b7224 */ /* 0x020fe200078e0007 */
[----:B------:R-:W-:Y:S01]  /*e950*/  MOV R133, 0x1f ;  /* 0x0000001f00857802 */ /* 0x000fe20000000f00 */
[----:B------:R-:W-:Y:S01]  /*e960*/  IMAD.MOV.U32 R190, RZ, RZ, RZ ;  /* 0x000000ffffbe7224 */ /* 0x000fe200078e00ff */
[----:B------:R-:W-:Y:S01]  /*e970*/  ISETP.NE.AND P0, PT, R0, RZ, PT ;  /* 0x000000ff0000720c */ /* 0x000fe20003f05270 */
[----:B------:R-:W-:-:S12]  /*e980*/  IMAD.MOV.U32 R132, RZ, RZ, -0x1 ;  /* 0xffffffffff847424 */ /* 0x000fd800078e00ff */
[----:B------:R-:W-:Y:S05]  /*e990*/  @!P0 BRA `(.L_x_843) ;  /* 0x00001a7000008947 */ /* 0x000fea0003800000 */
[----:B------:R-:W-:Y:S01]  /*e9a0*/  WARPSYNC 0xffffffff ;  /* 0xffffffff00007948 */ /* 0x000fe20003800000 */
[----:B------:R-:W-:Y:S06]  /*e9b0*/  BAR.SYNC.DEFER_BLOCKING 0x1, 0x100 ;  /* 0x0044000000007b1d */ /* 0x000fec0000010000 */
[----:B------:R-:W-:Y:S05]  /*e9c0*/  BRA.CONV ~URZ, `(.L_x_844) ;  /* 0x000000537f007947 */ /* 0x000fea000b800000 */
[----:B------:R-:W-:Y:S02]  /*e9d0*/  SHF.R.S32.HI R0, RZ, 0x1f, R6 ;  /* 0x0000001fff007819 */ /* 0x000fe40000011406 */
[----:B------:R-:W-:Y:S02]  /*e9e0*/  MOV R2, 0xea20 ;  /* 0x0000ea2000027802 */ /* 0x000fe40000000f00 */
[----:B------:R-:W-:-:S04]  /*e9f0*/  LEA.HI R0, R0, R6, RZ, 0x7 ;  /* 0x0000000600007211 */ /* 0x000fc800078f38ff */
[----:B------:R-:W-:Y:S02]  /*ea00*/  SHF.R.S32.HI R0, RZ, 0x7, R0 ;  /* 0x00000007ff007819 */ /* 0x000fe40000011400 */
[----:B-1----:R-:W-:Y:S05]  /*ea10*/  CALL.REL.NOINC `($__internal_17_$__cuda_sm70_shflsync_idx_p) ;  /* 0x0000200000007944 */ /* 0x002fea0003c00000 */
.L_x_844:
[----:B------:R-:W3:Y:S04]  /*ea20*/  LDL R8, [R1+0xf8] ;  /* 0x0000f80001087983 */ /* 0x000ee80000100800 */
[----:B------:R-:W4:Y:S04]  /*ea30*/  LDL.LU R5, [R1+0x94] ;  /* 0x0000940001057983 */ /* 0x000f280000300800 */
[----:B-12---:R-:W2:Y:S04]  /*ea40*/  LDL.LU R11, [R1+0x98] ;  /* 0x00009800010b7983 */ /* 0x006ea80000300800 */
[----:B------:R-:W2:Y:S04]  /*ea50*/  LDL.LU R17, [R1+0xa8] ;  /* 0x0000a80001117983 */ /* 0x000ea80000300800 */
[----:B------:R-:W3:Y:S01]  /*ea60*/  LDL.LU R19, [R1+0xac] ;  /* 0x0000ac0001137983 */ /* 0x000ee20000300800 */
[----:B------:R-:W-:-:S03]  /*ea70*/  IMAD.MOV.U32 R3, RZ, RZ, 0x1 ;  /* 0x00000001ff037424 */ /* 0x000fc600078e00ff */
[----:B------:R-:W3:Y:S02]  /*ea80*/  LDL R18, [R1+0x100] ;  /* 0x0001000001127983 */ /* 0x000ee40000100800 */
[----:B------:R-:W-:Y:S02]  /*ea90*/  ISETP.NE.AND P1, PT, R3, c[0x0][0x4e8], PT ;  /* 0x00013a0003007a0c */ /* 0x000fe40003f25270 */
[----:B------:R-:W3:Y:S04]  /*eaa0*/  LDL R205, [R1+0x90] ;  /* 0x0000900001cd7983 */ /* 0x000ee80000100800 */
[----:B------:R1:W5:Y:S04]  /*eab0*/  LDL R204, [R1+0xf4] ;  /* 0x0000f40001cc7983 */ /* 0x0003680000100800 */
        /* <DEDUP_REMOVED lines=13> */
[----:B------:R-:W1:Y:S01]  /*eb90*/  S2R R20, SR_TID.X ;  /* 0x0000000000147919 */ /* 0x000e620000002100 */
[----:B------:R-:W-:-:S02]  /*eba0*/  ULDC UR5, c[0x0][0x4e8] ;  /* 0x00013a0000057ab9 */ /* 0x000fc40000000800 */
[----:B------:R-:W-:Y:S02]  /*ebb0*/  ULDC UR4, c[0x0][0x388] ;  /* 0x0000e20000047ab9 */ /* 0x000fe40000000800 */
[----:B------:R-:W-:Y:S01]  /*ebc0*/  UIMAD UR4, UR5, UR4, URZ ;  /* 0x00000004050472a4 */ /* 0x000fe2000f8e023f */
[----:B------:R-:W-:Y:S01]  /*ebd0*/  BSSY B0, `(.L_x_845) ;  /* 0x00000ff000007945 */ /* 0x000fe20003800000 */
[----:B----4-:R-:W-:Y:S01]  /*ebe0*/  SHF.R.S32.HI R0, RZ, 0x1f, R5 ;  /* 0x0000001fff007819 */ /* 0x010fe20000011405 */
[----:B------:R-:W-:-:S04]  /*ebf0*/  IMAD.WIDE.U32 R6, R5, c[0x0][0x4d0], RZ ;  /* 0x0001340005067a25 */ /* 0x000fc800078e00ff */
[C---:B------:R-:W-:Y:S02]  /*ec00*/  IMAD R2, R0.reuse, c[0x0][0x4d0], RZ ;  /* 0x0001340000027a24 */ /* 0x040fe400078e02ff */
[----:B------:R-:W-:Y:S02]  /*ec10*/  IMAD R4, R0, c[0x0][0x438], RZ ;  /* 0x00010e0000047a24 */ /* 0x000fe400078e02ff */
[----:B------:R-:W-:Y:S01]  /*ec20*/  IMAD R3, R5, c[0x0][0x4d4], R2 ;  /* 0x0001350005037a24 */ /* 0x000fe200078e0202 */
[----:B--2---:R-:W-:Y:S01]  /*ec30*/  SHF.R.S32.HI R2, RZ, 0x1f, R11 ;  /* 0x0000001fff027819 */ /* 0x004fe2000001140b */
[----:B---3--:R-:W-:Y:S02]  /*ec40*/  IMAD.IADD R0, R8, 0x1, R19 ;  /* 0x0000000108007824 */ /* 0x008fe400078e0213 */
[----:B------:R-:W-:Y:S02]  /*ec50*/  IMAD.IADD R7, R7, 0x1, R3 ;  /* 0x0000000107077824 */ /* 0x000fe400078e0203 */
[----:B------:R-:W-:-:S02]  /*ec60*/  IMAD R9, R2, c[0x0][0x4d8], RZ ;  /* 0x0001360002097a24 */ /* 0x000fc400078e02ff */
[----:B------:R-:W-:-:S04]  /*ec70*/  @P1 IMAD.HI.U32 R10, R0, c[0x0][0x4ec], RZ ;  /* 0x00013b00000a1a27 */ /* 0x000fc800078e00ff */
[----:B------:R-:W-:Y:S02]  /*ec80*/  IMAD R8, R5, c[0x0][0x43c], R4 ;  /* 0x00010f0005087a24 */ /* 0x000fe400078e0204 */
[----:B------:R-:W-:Y:S01]  /*ec90*/  IMAD.MOV.U32 R3, RZ, RZ, R0 ;  /* 0x000000ffff037224 */ /* 0x000fe200078e0000 */
[----:B------:R-:W-:Y:S01]  /*eca0*/  @P1 SHF.R.U32.HI R3, RZ, c[0x0][0x4f0], R10 ;  /* 0x00013c00ff031a19 */ /* 0x000fe2000001160a */
[C---:B------:R-:W-:Y:S02]  /*ecb0*/  IMAD R9, R11.reuse, c[0x0][0x4dc], R9 ;  /* 0x000137000b097a24 */ /* 0x040fe400078e0209 */
[----:B------:R-:W-:-:S04]  /*ecc0*/  IMAD.WIDE.U32 R6, R11, c[0x0][0x4d8], R6 ;  /* 0x000136000b067a25 */ /* 0x000fc800078e0006 */
[----:B------:R-:W-:-:S04]  /*ecd0*/  IMAD.WIDE.U32 R4, R5, c[0x0][0x438], RZ ;  /* 0x00010e0005047a25 */ /* 0x000fc800078e00ff */
[----:B------:R-:W-:Y:S01]  /*ece0*/  IMAD.IADD R7, R7, 0x1, R9 ;  /* 0x0000000107077824 */ /* 0x000fe200078e0209 */
[----:B------:R-:W-:Y:S01]  /*ecf0*/  SHF.R.S32.HI R9, RZ, 0x1f, R17 ;  /* 0x0000001fff097819 */ /* 0x000fe20000011411 */
[----:B------:R-:W-:Y:S02]  /*ed00*/  IMAD.IADD R5, R5, 0x1, R8 ;  /* 0x0000000105057824 */ /* 0x000fe400078e0208 */
[----:B------:R-:W-:Y:S02]  /*ed10*/  IMAD.MOV R8, RZ, RZ, -R3 ;  /* 0x000000ffff087224 */ /* 0x000fe400078e0a03 */
[----:B------:R-:W-:Y:S02]  /*ed20*/  IMAD R2, R2, c[0x0][0x440], RZ ;  /* 0x0001100002027a24 */ /* 0x000fe400078e02ff */
[----:B------:R-:W-:Y:S02]  /*ed30*/  IMAD R10, R9, c[0x0][0x4e0], RZ ;  /* 0x00013800090a7a24 */ /* 0x000fe400078e02ff */
[----:B------:R-:W-:-:S02]  /*ed40*/  IMAD R8, R8, c[0x0][0x4e8], R0 ;  /* 0x00013a0008087a24 */ /* 0x000fc400078e0200 */
[----:B------:R-:W-:Y:S01]  /*ed50*/  IMAD.WIDE.U32 R6, R17, c[0x0][0x4e0], R6 ;  /* 0x0001380011067a25 */ /* 0x000fe200078e0006 */
[----:B------:R-:W-:-:S03]  /*ed60*/  SHF.R.S32.HI R12, RZ, 0x1f, R3 ;  /* 0x0000001fff0c7819 */ /* 0x000fc60000011403 */
[C---:B------:R-:W-:Y:S02]  /*ed70*/  IMAD R14, R11.reuse, c[0x0][0x444], R2 ;  /* 0x000111000b0e7a24 */ /* 0x040fe400078e0202 */
[----:B------:R-:W-:Y:S01]  /*ed80*/  IMAD.WIDE.U32 R4, R11, c[0x0][0x440], R4 ;  /* 0x000110000b047a25 */ /* 0x000fe200078e0004 */
[----:B------:R-:W-:Y:S02]  /*ed90*/  SHF.R.S32.HI R13, RZ, 0x1f, R8 ;  /* 0x0000001fff0d7819 */ /* 0x000fe40000011408 */
[----:B------:R-:W-:Y:S01]  /*eda0*/  IADD3 R6, P0, R3, R6, RZ ;  /* 0x0000000603067210 */ /* 0x000fe20007f1e0ff */
[----:B------:R-:W-:Y:S02]  /*edb0*/  IMAD R11, R17, c[0x0][0x4e4], R10 ;  /* 0x00013900110b7a24 */ /* 0x000fe400078e020a */
[----:B------:R-:W-:-:S03]  /*edc0*/  @P1 IMAD.HI.U32 R10, R0, c[0x0][0x4ec], RZ ;  /* 0x00013b00000a1a27 */ /* 0x000fc600078e00ff */
[----:B------:R-:W-:Y:S01]  /*edd0*/  IADD3.X R7, R12, R7, R11, P0, !PT ;  /* 0x000000070c077210 */ /* 0x000fe200007fe40b */
[----:B------:R-:W-:Y:S02]  /*ede0*/  IMAD R9, R9, c[0x0][0x448], RZ ;  /* 0x0001120009097a24 */ /* 0x000fe400078e02ff */
[----:B------:R-:W-:Y:S01]  /*edf0*/  IMAD.MOV.U32 R2, RZ, RZ, R0 ;  /* 0x000000ffff027224 */ /* 0x000fe200078e0000 */
[----:B------:R-:W-:Y:S01]  /*ee00*/  @P1 SHF.R.U32.HI R2, RZ, c[0x0][0x4f0], R10 ;  /* 0x00013c00ff021a19 */ /* 0x000fe2000001160a */
[----:B------:R-:W-:Y:S02]  /*ee10*/  IMAD.IADD R5, R5, 0x1, R14 ;  /* 0x0000000105057824 */ /* 0x000fe400078e020e */
[----:B------:R-:W-:Y:S02]  /*ee20*/  IMAD R3, R13, c[0x0][0x4c8], RZ ;  /* 0x000132000d037a24 */ /* 0x000fe400078e02ff */
[C---:B------:R-:W-:Y:S02]  /*ee30*/  IMAD R10, R17.reuse, c[0x0][0x44c], R9 ;  /* 0x00011300110a7a24 */ /* 0x040fe400078e0209 */
[----:B------:R-:W-:Y:S01]  /*ee40*/  IMAD.WIDE.U32 R4, R17, c[0x0][0x448], R4 ;  /* 0x0001120011047a25 */ /* 0x000fe200078e0004 */
[----:B-1----:R-:W-:-:S03]  /*ee50*/  SHF.R.S32.HI R17, RZ, 0x1f, R20 ;  /* 0x0000001fff117819 */ /* 0x002fc60000011414 */
[C---:B------:R-:W-:Y:S02]  /*ee60*/  IMAD R9, R8.reuse, c[0x0][0x4cc], R3 ;  /* 0x0001330008097a24 */ /* 0x040fe400078e0203 */
[----:B------:R-:W-:Y:S01]  /*ee70*/  IMAD.WIDE.U32 R6, R8, c[0x0][0x4c8], R6 ;  /* 0x0001320008067a25 */ /* 0x000fe200078e0006 */
[----:B------:R-:W-:-:S03]  /*ee80*/  SHF.R.S32.HI R8, RZ, 0x1f, R2 ;  /* 0x0000001fff087819 */ /* 0x000fc60000011402 */
[----:B------:R-:W-:Y:S02]  /*ee90*/  IMAD.MOV R3, RZ, RZ, -R2 ;  /* 0x000000ffff037224 */ /* 0x000fe400078e0a02 */
[----:B------:R-:W-:Y:S01]  /*eea0*/  IMAD.IADD R5, R5, 0x1, R10 ;  /* 0x0000000105057824 */ /* 0x000fe200078e020a */
[----:B------:R-:W-:Y:S01]  /*eeb0*/  LEA R10, P0, R6, c[0x0][0x4a8], 0x2 ;  /* 0x00012a00060a7a11 */ /* 0x000fe200078010ff */
[----:B------:R-:W-:Y:S01]  /*eec0*/  IMAD.IADD R9, R7, 0x1, R9 ;  /* 0x0000000107097824 */ /* 0x000fe200078e0209 */
[----:B------:R-:W-:Y:S01]  /*eed0*/  LEA.HI R17, R17, R20, RZ, 0x5 ;  /* 0x0000001411117211 */ /* 0x000fe200078f28ff */
[----:B------:R-:W-:Y:S02]  /*eee0*/  IMAD R7, R3, c[0x0][0x4e8], R0 ;  /* 0x00013a0003077a24 */ /* 0x000fe400078e0200 */
[----:B------:R-:W-:Y:S01]  /*eef0*/  IMAD R0, R8, c[0x0][0x430], RZ ;  /* 0x00010c0008007a24 */ /* 0x000fe200078e02ff */
[----:B------:R-:W-:Y:S02]  /*ef00*/  LEA.HI.X R6, R6, c[0x0][0x4ac], R9, 0x2, P0 ;  /* 0x00012b0006067a11 */ /* 0x000fe400000f1409 */
[----:B------:R-:W-:Y:S01]  /*ef10*/  LOP3.LUT R17, R17, 0xffffffe0, RZ, 0xc0, !PT ;  /* 0xffffffe011117812 */ /* 0x000fe200078ec0ff */
[----:B------:R-:W-:-:S02]  /*ef20*/  IMAD R0, R2, c[0x0][0x434], R0 ;  /* 0x00010d0002007a24 */ /* 0x000fc400078e0200 */
[----:B------:R-:W-:Y:S01]  /*ef30*/  IMAD.WIDE.U32 R2, R2, c[0x0][0x430], R4 ;  /* 0x00010c0002027a25 */ /* 0x000fe200078e0004 */
[----:B------:R-:W-:Y:S04]  /*ef40*/  SHFL.IDX PT, R8, R10, RZ, 0x1c1f ;  /* 0x001c1fff0a087589 */ /* 0x000fe800000e0000 */
[----:B------:R-:W1:Y:S01]  /*ef50*/  SHFL.IDX PT, R9, R6, RZ, 0x1c1f ;  /* 0x001c1fff06097589 */ /* 0x000e6200000e0000 */
[----:B------:R-:W-:Y:S02]  /*ef60*/  IMAD.IADD R3, R3, 0x1, R0 ;  /* 0x0000000103037824 */ /* 0x000fe400078e0200 */
[----:B------:R-:W-:Y:S01]  /*ef70*/  IMAD.IADD R17, R20, 0x1, -R17 ;  /* 0x0000000114117824 */ /* 0x000fe200078e0a11 */
[----:B------:R-:W-:Y:S01]  /*ef80*/  SHFL.IDX PT, R4, R10, 0x1, 0x1c1f ;  /* 0x003c1f000a047f89 */ /* 0x000fe200000e0000 */
[----:B------:R-:W-:-:S03]  /*ef90*/  IMAD.IADD R0, R18, 0x1, R19 ;  /* 0x0000000112007824 */ /* 0x000fc600078e0213 */
[----:B------:R2:W3:Y:S01]  /*efa0*/  SHFL.IDX PT, R5, R6, 0x1, 0x1c1f ;  /* 0x003c1f0006057f89 */ /* 0x0004e200000e0000 */
[----:B------:R-:W-:Y:S01]  /*efb0*/  LOP3.LUT P3, RZ, R17, 0x3, RZ, 0xc0, !PT ;  /* 0x0000000311ff7812 */ /* 0x000fe2000786c0ff */
[----:B------:R-:W-:-:S03]  /*efc0*/  IMAD.WIDE.U32 R2, R7, c[0x0][0x428], R2 ;  /* 0x00010a0007027a25 */ /* 0x000fc600078e0002 */
[C---:B------:R-:W-:Y:S02]  /*efd0*/  ISETP.GE.OR P4, PT, R0.reuse, UR4, P3 ;  /* 0x0000000400007c0c */ /* 0x040fe40009f86670 */
[----:B------:R-:W-:Y:S02]  /*efe0*/  ISETP.GE.AND P1, PT, R0, UR4, PT ;  /* 0x0000000400007c0c */ /* 0x000fe4000bf26270 */
[----:B--2---:R-:W-:-:S05]  /*eff0*/  SHF.R.S32.HI R6, RZ, 0x1f, R7 ;  /* 0x0000001fff067819 */ /* 0x004fca0000011407 */
[----:B------:R-:W-:Y:S01]  /*f000*/  IMAD R10, R6, c[0x0][0x428], RZ ;  /* 0x00010a00060a7a24 */ /* 0x000fe200078e02ff */
[----:B------:R-:W-:-:S03]  /*f010*/  IADD3 R6, R0, 0x8, RZ ;  /* 0x0000000800067810 */ /* 0x000fc60007ffe0ff */
[----:B------:R-:W-:Y:S01]  /*f020*/  IMAD R10, R7, c[0x0][0x42c], R10 ;  /* 0x00010b00070a7a24 */ /* 0x000fe200078e020a */
[----:B------:R-:W-:Y:S02]  /*f030*/  ISETP.GE.OR P3, PT, R6, UR4, P3 ;  /* 0x0000000406007c0c */ /* 0x000fe40009f66670 */
[C---:B------:R-:W-:Y:S01]  /*f040*/  LEA R38, P2, R2.reuse, c[0x0][0x400], 0x2 ;  /* 0x0001000002267a11 */ /* 0x040fe200078410ff */
[----:B------:R-:W-:Y:S01]  /*f050*/  IMAD.IADD R3, R3, 0x1, R10 ;  /* 0x0000000103037824 */ /* 0x000fe200078e020a */
[----:B-1----:R1:W-:Y:S04]  /*f060*/  @!P4 ST.E [R8.64], R16 ;  /* 0x000000100800c985 */ /* 0x0023e8000c101906 */
[----:B------:R-:W-:Y:S02]  /*f070*/  LEA.HI.X R34, R2, c[0x0][0x404], R3, 0x2, P2 ;  /* 0x0001010002227a11 */ /* 0x000fe400010f1403 */
[C---:B------:R-:W-:Y:S01]  /*f080*/  IADD3 R0, R205.reuse, 0x8, RZ ;  /* 0x00000008cd007810 */ /* 0x040fe20007ffe0ff */
[----:B------:R-:W2:Y:S01]  /*f090*/  SHFL.IDX PT, R2, R38, RZ, 0x1c1f ;  /* 0x001c1fff26027589 */ /* 0x000ea200000e0000 */
[----:B------:R-:W-:-:S02]  /*f0a0*/  IADD3 R10, R205, 0x10, RZ ;  /* 0x00000010cd0a7810 */ /* 0x000fc40007ffe0ff */
[C---:B------:R-:W-:Y:S01]  /*f0b0*/  IADD3 R11, R205.reuse, 0x18, RZ ;  /* 0x00000018cd0b7810 */ /* 0x040fe20007ffe0ff */
[----:B---3--:R3:W-:Y:S01]  /*f0c0*/  @!P3 ST.E [R4.64], R15 ;  /* 0x0000000f0400b985 */ /* 0x0087e2000c101906 */
[C---:B------:R-:W-:Y:S02]  /*f0d0*/  IADD3 R12, R205.reuse, 0x20, RZ ;  /* 0x00000020cd0c7810 */ /* 0x040fe40007ffe0ff */
[C---:B------:R-:W-:Y:S01]  /*f0e0*/  IADD3 R13, R205.reuse, 0x28, RZ ;  /* 0x00000028cd0d7810 */ /* 0x040fe20007ffe0ff */
[----:B------:R4:W2:Y:S01]  /*f0f0*/  SHFL.IDX PT, R3, R34, RZ, 0x1c1f ;  /* 0x001c1fff22037589 */ /* 0x0008a200000e0000 */
[C---:B------:R-:W-:Y:S02]  /*f100*/  IADD3 R14, R205.reuse, 0x30, RZ ;  /* 0x00000030cd0e7810 */ /* 0x040fe40007ffe0ff */
[C---:B------:R-:W-:Y:S02]  /*f110*/  IADD3 R17, R205.reuse, 0x48, RZ ;  /* 0x00000048cd117810 */ /* 0x040fe40007ffe0ff */
[----:B------:R-:W-:-:S02]  /*f120*/  IADD3 R18, R205, 0x50, RZ ;  /* 0x00000050cd127810 */ /* 0x000fc40007ffe0ff */
[C---:B------:R-:W-:Y:S02]  /*f130*/  IADD3 R19, R205.reuse, 0x58, RZ ;  /* 0x00000058cd137810 */ /* 0x040fe40007ffe0ff */
[C---:B------:R-:W-:Y:S02]  /*f140*/  IADD3 R20, R205.reuse, 0x60, RZ ;  /* 0x00000060cd147810 */ /* 0x040fe40007ffe0ff */
[C---:B------:R-:W-:Y:S02]  /*f150*/  IADD3 R21, R205.reuse, 0x68, RZ ;  /* 0x00000068cd157810 */ /* 0x040fe40007ffe0ff */
[C---:B-1----:R-:W-:Y:S02]  /*f160*/  IADD3 R16, R205.reuse, 0x38, RZ ;  /* 0x00000038cd107810 */ /* 0x042fe40007ffe0ff */
[C---:B------:R-:W-:Y:S02]  /*f170*/  IADD3 R22, R205.reuse, 0x70, RZ ;  /* 0x00000070cd167810 */ /* 0x040fe40007ffe0ff */
[----:B------:R-:W-:-:S02]  /*f180*/  IADD3 R24, R205, 0x78, RZ ;  /* 0x00000078cd187810 */ /* 0x000fc40007ffe0ff */
[C---:B------:R-:W-:Y:S02]  /*f190*/  IADD3 R23, R205.reuse, 0x80, RZ ;  /* 0x00000080cd177810 */ /* 0x040fe40007ffe0ff */
[C---:B------:R-:W-:Y:S02]  /*f1a0*/  IADD3 R25, R205.reuse, 0x88, RZ ;  /* 0x00000088cd197810 */ /* 0x040fe40007ffe0ff */
[C---:B---3--:R-:W-:Y:S02]  /*f1b0*/  IADD3 R15, R205.reuse, 0x40, RZ ;  /* 0x00000040cd0f7810 */ /* 0x048fe40007ffe0ff */
[C---:B------:R-:W-:Y:S02]  /*f1c0*/  IADD3 R26, R205.reuse, 0x90, RZ ;  /* 0x00000090cd1a7810 */ /* 0x040fe40007ffe0ff */
[C---:B------:R-:W-:Y:S02]  /*f1d0*/  IADD3 R27, R205.reuse, 0x98, RZ ;  /* 0x00000098cd1b7810 */ /* 0x040fe40007ffe0ff */
[----:B------:R-:W-:-:S02]  /*f1e0*/  IADD3 R28, R205, 0xa0, RZ ;  /* 0x000000a0cd1c7810 */ /* 0x000fc40007ffe0ff */
[C---:B------:R-:W-:Y:S02]  /*f1f0*/  IADD3 R29, R205.reuse, 0xa8, RZ ;  /* 0x000000a8cd1d7810 */ /* 0x040fe40007ffe0ff */
[C---:B------:R-:W-:Y:S02]  /*f200*/  IADD3 R30, R205.reuse, 0xb0, RZ ;  /* 0x000000b0cd1e7810 */ /* 0x040fe40007ffe0ff */
[C---:B------:R-:W-:Y:S02]  /*f210*/  IADD3 R32, R205.reuse, 0xb8, RZ ;  /* 0x000000b8cd207810 */ /* 0x040fe40007ffe0ff */
[----:B------:R-:W-:Y:S02]  /*f220*/  IADD3 R31, R205, 0xc0, RZ ;  /* 0x000000c0cd1f7810 */ /* 0x000fe40007ffe0ff */
[----:B------:R-:W-:Y:S02]  /*f230*/  ISETP.GE.AND P0, PT, R6, UR4, PT ;  /* 0x0000000406007c0c */ /* 0x000fe4000bf06270 */
        /* <DEDUP_REMOVED lines=23> */
[----:B------:R-:W-:Y:S01]  /*f3b0*/  SHF.R.S32.HI R57, RZ, 0x1f, R31 ;  /* 0x0000001fff397819 */ /* 0x000fe2000001141f */
[----:B------:R-:W-:Y:S05]  /*f3c0*/  @P1 BRA `(.L_x_846) ;  /* 0x000007f000001947 */ /* 0x000fea0003800000 */
[----:B--2-4-:R-:W-:Y:S02]  /*f3d0*/  ISETP.GE.AND P1, PT, R205, c[0x0][0x3c8], PT ;  /* 0x0000f200cd007a0c */ /* 0x014fe40003f26270 */
[----:B------:R-:W-:-:S02]  /*f3e0*/  ISETP.GE.AND P3, PT, R0, c[0x0][0x3c8], PT ;  /* 0x0000f20000007a0c */ /* 0x000fc40003f66270 */
[----:B------:R-:W-:Y:S02]  /*f3f0*/  ISETP.GE.AND P2, PT, R10, c[0x0][0x3c8], PT ;  /* 0x0000f2000a007a0c */ /* 0x000fe40003f46270 */
[----:B------:R-:W-:Y:S02]  /*f400*/  ISETP.GE.AND P5, PT, R12, c[0x0][0x3c8], PT ;  /* 0x0000f2000c007a0c */ /* 0x000fe40003fa6270 */
[----:B------:R-:W-:-:S05]  /*f410*/  ISETP.GE.AND P4, PT, R14, c[0x0][0x3c8], PT ;  /* 0x0000f2000e007a0c */ /* 0x000fca0003f86270 */
[----:B------:R-:W-:-:S05]  /*f420*/  @!P1 IMAD.WIDE R4, R205, 0x4, R2 ;  /* 0x00000004cd049825 */ /* 0x000fca00078e0202 */
[----:B------:R1:W-:Y:S02]  /*f430*/  @!P1 ST.E.64 [R4.64], R136 ;  /* 0x0000008804009985 */ /* 0x0003e4000c101b06 */
[----:B-1----:R-:W-:-:S04]  /*f440*/  @!P3 LEA R4, P1, R0, R2, 0x2 ;  /* 0x000000020004b211 */ /* 0x002fc800078210ff */
[----:B------:R-:W-:-:S05]  /*f450*/  @!P3 LEA.HI.X R5, R0, R3, R33, 0x2, P1 ;  /* 0x000000030005b211 */ /* 0x000fca00008f1421 */
[----:B------:R1:W-:Y:S01]  /*f460*/  @!P3 ST.E.64 [R4.64], R140 ;  /* 0x0000008c0400b985 */ /* 0x0003e2000c101b06 */
[----:B------:R-:W-:Y:S02]  /*f470*/  ISETP.GE.AND P3, PT, R11, c[0x0][0x3c8], PT ;  /* 0x0000f2000b007a0c */ /* 0x000fe40003f66270 */
[----:B-1----:R-:W-:-:S04]  /*f480*/  @!P2 LEA R4, P1, R10, R2, 0x2 ;  /* 0x000000020a04a211 */ /* 0x002fc800078210ff */
[----:B------:R-:W-:Y:S02]  /*f490*/  @!P2 LEA.HI.X R5, R10, R3, R35, 0x2, P1 ;  /* 0x000000030a05a211 */ /* 0x000fe400008f1423 */
[----:B------:R-:W-:-:S03]  /*f4a0*/  ISETP.GE.AND P1, PT, R13, c[0x0][0x3c8], PT ;  /* 0x0000f2000d007a0c */ /* 0x000fc60003f26270 */
[----:B------:R1:W-:Y:S02]  /*f4b0*/  @!P2 ST.E.64 [R4.64], R144 ;  /* 0x000000900400a985 */ /* 0x0003e4000c101b06 */
[----:B-1----:R-:W-:-:S04]  /*f4c0*/  @!P3 LEA R4, P2, R11, R2, 0x2 ;  /* 0x000000020b04b211 */ /* 0x002fc800078410ff */
[----:B------:R-:W-:-:S05]  /*f4d0*/  @!P3 LEA.HI.X R5, R11, R3, R36, 0x2, P2 ;  /* 0x000000030b05b211 */ /* 0x000fca00010f1424 */
[----:B------:R1:W-:Y:S01]  /*f4e0*/  @!P3 ST.E.64 [R4.64], R148 ;  /* 0x000000940400b985 */ /* 0x0003e2000c101b06 */
[----:B------:R-:W-:-:S04]  /*f4f0*/  @!P1 LEA R6, P3, R13, R2, 0x2 ;  /* 0x000000020d069211 */ /* 0x000fc800078610ff */
[----:B------:R-:W-:Y:S02]  /*f500*/  @!P1 LEA.HI.X R7, R13, R3, R39, 0x2, P3 ;  /* 0x000000030d079211 */ /* 0x000fe400018f1427 */
[----:B-1----:R-:W-:-:S04]  /*f510*/  @!P5 LEA R4, P2, R12, R2, 0x2 ;  /* 0x000000020c04d211 */ /* 0x002fc800078410ff */
[----:B------:R-:W-:Y:S02]  /*f520*/  @!P5 LEA.HI.X R5, R12, R3, R37, 0x2, P2 ;  /* 0x000000030c05d211 */ /* 0x000fe400010f1425 */
[----:B------:R-:W-:-:S03]  /*f530*/  ISETP.GE.AND P2, PT, R16, c[0x0][0x3c8], PT ;  /* 0x0000f20010007a0c */ /* 0x000fc60003f46270 */
[----:B------:R1:W-:Y:S01]  /*f540*/  @!P5 ST.E.64 [R4.64], R152 ;  /* 0x000000980400d985 */ /* 0x0003e2000c101b06 */
[----:B------:R-:W-:-:S03]  /*f550*/  ISETP.GE.AND P5, PT, R15, c[0x0][0x3c8], PT ;  /* 0x0000f2000f007a0c */ /* 0x000fc60003fa6270 */
[----:B------:R2:W-:Y:S01]  /*f560*/  @!P1 ST.E.64 [R6.64], R156 ;  /* 0x0000009c06009985 */ /* 0x0005e2000c101b06 */
[----:B------:R-:W-:Y:S02]  /*f570*/  ISETP.GE.AND P1, PT, R17, c[0x0][0x3c8], PT ;  /* 0x0000f20011007a0c */ /* 0x000fe40003f26270 */
[----:B-1----:R-:W-:-:S04]  /*f580*/  @!P4 LEA R4, P3, R14, R2, 0x2 ;  /* 0x000000020e04c211 */ /* 0x002fc800078610ff */
[----:B------:R-:W-:Y:S02]  /*f590*/  @!P4 LEA.HI.X R5, R14, R3, R40, 0x2, P3 ;  /* 0x000000030e05c211 */ /* 0x000fe400018f1428 */
[----:B--2---:R-:W-:-:S03]  /*f5a0*/  @!P2 LEA R6, P3, R16, R2, 0x2 ;  /* 0x000000021006a211 */ /* 0x004fc600078610ff */
[----:B------:R1:W-:Y:S01]  /*f5b0*/  @!P4 ST.E.64 [R4.64], R160 ;  /* 0x000000a00400c985 */ /* 0x0003e2000c101b06 */
[----:B------:R-:W-:Y:S02]  /*f5c0*/  @!P2 LEA.HI.X R7, R16, R3, R42, 0x2, P3 ;  /* 0x000000031007a211 */ /* 0x000fe400018f142a */
        /* <DEDUP_REMOVED lines=58> */
[----:B-----5:R-:W-:Y:S02]  /*f970*/  ISETP.GE.AND P1, PT, R203, c[0x0][0x3c8], PT ;  /* 0x0000f200cb007a0c */ /* 0x020fe40003f26270 */
        /* <DEDUP_REMOVED lines=10> */
[----:B------:R-:W-:-:S03]  /*fa20*/  @!P1 LEA R8, P4, R203, R2, 0x2 ;  /* 0x00000002cb089211 */ /* 0x000fc600078810ff */
[----:B------:R1:W-:Y:S01]  /*fa30*/  @!P5 ST.E.64 [R4.64], R100 ;  /* 0x000000640400d985 */ /* 0x0003e2000c101b06 */
[-C--:B------:R-:W-:Y:S02]  /*fa40*/  @!P1 LEA.HI.X R9, R203, R3.reuse, R204, 0x2, P4 ;  /* 0x00000003cb099211 */ /* 0x080fe400020f14cc */
[----:B------:R-:W-:Y:S02]  /*fa50*/  ISETP.GE.AND P5, PT, R197, c[0x0][0x3c8], PT ;  /* 0x0000f200c5007a0c */ /* 0x000fe40003fa6270 */
[C---:B--2---:R-:W-:Y:S01]  /*fa60*/  @!P3 LEA R6, P4, R201.reuse, R2, 0x2 ;  /* 0x00000002c906b211 */ /* 0x044fe200078810ff */
[----:B------:R2:W-:Y:S03]  /*fa70*/  @!P1 ST.E.64 [R8.64], R104 ;  /* 0x0000006808009985 */ /* 0x0005e6000c101b06 */
        /* <DEDUP_REMOVED lines=8> */
[----:B------:R-:W-:Y:S02]  /*fb00*/  ISETP.GE.AND P2, PT, R191, c[0x0][0x3c8], PT ;  /* 0x0000f200bf007a0c */ /* 0x000fe40003f46270 */
[----:B------:R-:W-:Y:S02]  /*fb10*/  @!P5 LEA.HI.X R9, R197, R3, R198, 0x2, P1 ;  /* 0x00000003c509d211 */ /* 0x000fe400008f14c6 */
[----:B---3--:R-:W-:-:S03]  /*fb20*/  @!P4 LEA R6, P1, R195, R2, 0x2 ;  /* 0x00000002c306c211 */ /* 0x008fc600078210ff */
[----:B------:R2:W-:Y:S01]  /*fb30*/  @!P5 ST.E.64 [R8.64], R180 ;  /* 0x000000b40800d985 */ /* 0x0005e2000c101b06 */
[----:B------:R-:W-:-:S05]  /*fb40*/  @!P4 LEA.HI.X R7, R195, R3, R196, 0x2, P1 ;  /* 0x00000003c307c211 */ /* 0x000fca00008f14c4 */
[----:B------:R2:W-:Y:S01]  /*fb50*/  @!P4 ST.E.64 [R6.64], R178 ;  /* 0x000000b20600c985 */ /* 0x0005e2000c101b06 */
[----:B-1----:R-:W-:-:S04]  /*fb60*/  @!P3 LEA R4, P1, R193, R2, 0x2 ;  /* 0x00000002c104b211 */ /* 0x002fc800078210ff */
[----:B------:R-:W-:Y:S02]  /*fb70*/  @!P3 LEA.HI.X R5, R193, R3, R194, 0x2, P1 ;  /* 0x00000003c105b211 */ /* 0x000fe400008f14c2 */
[----:B------:R-:W-:-:S03]  /*fb80*/  @!P2 LEA R2, P1, R191, R2, 0x2 ;  /* 0x00000002bf02a211 */ /* 0x000fc600078210ff */
[----:B------:R2:W-:Y:S01]  /*fb90*/  @!P3 ST.E.64 [R4.64], R124 ;  /* 0x0000007c0400b985 */ /* 0x0005e2000c101b06 */
[----:B------:R-:W-:-:S05]  /*fba0*/  @!P2 LEA.HI.X R3, R191, R3, R192, 0x2, P1 ;  /* 0x00000003bf03a211 */ /* 0x000fca00008f14c0 */
[----:B------:R2:W-:Y:S04]  /*fbb0*/  @!P2 ST.E.64 [R2.64], R128 ;  /* 0x000000800200a985 */ /* 0x0005e8000c101b06 */
.L_x_846:
[----:B--2-4-:R-:W-:Y:S05]  /*fbc0*/  BSYNC B0 ;  /* 0x0000000000007941 */ /* 0x014fea0003800000 */
.L_x_845:
[----:B------:R1:W2:Y:S04]  /*fbd0*/  SHFL.IDX PT, R3, R34, 0x1, 0x1c1f ;  /* 0x003c1f0022037f89 */ /* 0x0002a800000e0000 */
[----:B------:R1:W3:Y:S01]  /*fbe0*/  SHFL.IDX PT, R2, R38, 0x1, 0x1c1f ;  /* 0x003c1f0026027f89 */ /* 0x0002e200000e0000 */
[----:B------:R-:W-:Y:S05]  /*fbf0*/  @P0 BRA `(.L_x_847) ;  /* 0x00000ad000000947 */ /* 0x000fea0003800000 */
[----:B------:R-:W-:Y:S02]  /*fc00*/  ISETP.GE.AND P0, PT, R10, c[0x0][0x3c8], PT ;  /* 0x0000f2000a007a0c */ /* 0x000fe40003f06270 */
[----:B------:R-:W-:Y:S02]  /*fc10*/  ISETP.GE.AND P3, PT, R0, c[0x0][0x3c8], PT ;  /* 0x0000f20000007a0c */ /* 0x000fe40003f66270 */
[----:B------:R-:W-:Y:S02]  /*fc20*/  ISETP.GE.AND P1, PT, R205, c[0x0][0x3c8], PT ;  /* 0x0000f200cd007a0c */ /* 0x000fe40003f26270 */
[----:B------:R-:W-:-:S07]  /*fc30*/  ISETP.GE.AND P2, PT, R11, c[0x0][0x3c8], PT ;  /* 0x0000f2000b007a0c */ /* 0x000fce0003f46270 */
[-C--:B---3--:R-:W-:Y:S02]  /*fc40*/  @!P0 LEA R6, P5, R10, R2.reuse, 0x2 ;  /* 0x000000020a068211 */ /* 0x088fe400078a10ff */
[----:B------:R-:W-:Y:S02]  /*fc50*/  @!P3 LEA R8, P4, R0, R2, 0x2 ;  /* 0x000000020008b211 */ /* 0x000fe400078810ff */
[-C--:B--2---:R-:W-:Y:S01]  /*fc60*/  @!P0 LEA.HI.X R7, R10, R3.reuse, R35, 0x2, P5 ;  /* 0x000000030a078211 */ /* 0x084fe200028f1423 */
[----:B-1----:R-:W-:Y:S01]  /*fc70*/  @!P1 IMAD.WIDE R34, R205, 0x4, R2 ;  /* 0x00000004cd229825 */ /* 0x002fe200078e0202 */
[----:B------:R-:W-:Y:S02]  /*fc80*/  @!P3 LEA.HI.X R9, R0, R3, R33, 0x2, P4 ;  /* 0x000000030009b211 */ /* 0x000fe400020f1421 */
[----:B------:R-:W-:Y:S02]  /*fc90*/  ISETP.GE.AND P4, PT, R12, c[0x0][0x3c8], PT ;  /* 0x0000f2000c007a0c */ /* 0x000fe40003f86270 */
[----:B------:R-:W-:Y:S01]  /*fca0*/  @!P1 ST.E.64 [R34.64], R182 ;  /* 0x000000b622009985 */ /* 0x000fe2000c101b06 */
[----:B------:R-:W-:-:S02]  /*fcb0*/  ISETP.GE.AND P1, PT, R13, c[0x0][0x3c8], PT ;  /* 0x0000f2000d007a0c */ /* 0x000fc40003f26270 */
[CC--:B------:R-:W-:Y:S01]  /*fcc0*/  @!P2 LEA R4, P5, R11.reuse, R2.reuse, 0x2 ;  /* 0x000000020b04a211 */ /* 0x0c0fe200078a10ff */
[----:B------:R-:W-:Y:S01]  /*fcd0*/  @!P3 ST.E.64 [R8.64], R184 ;  /* 0x000000b80800b985 */ /* 0x000fe2000c101b06 */
[----:B------:R-:W-:Y:S02]  /*fce0*/  ISETP.GE.AND P3, PT, R16, c[0x0][0x3c8], PT ;  /* 0x0000f20010007a0c */ /* 0x000fe40003f66270 */
[----:B------:R-:W-:Y:S01]  /*fcf0*/  @!P2 LEA.HI.X R5, R11, R3, R36, 0x2, P5 ;  /* 0x000000030b05a211 */ /* 0x000fe200028f1424 */
[----:B------:R-:W-:Y:S01]  /*fd00*/  @!P0 ST.E.64 [R6.64], R146 ;  /* 0x0000009206008985 */ /* 0x000fe2000c101b06 */
[----:B------:R-:W-:Y:S02]  /*fd10*/  ISETP.GE.AND P0, PT, R14, c[0x0][0x3c8], PT ;  /* 0x0000f2000e007a0c */ /* 0x000fe40003f06270 */
[----:B------:R-:W-:Y:S01]  /*fd20*/  @!P4 LEA R10, P5, R12, R2, 0x2 ;  /* 0x000000020c0ac211 */ /* 0x000fe200078a10ff */
[----:B------:R1:W-:Y:S01]  /*fd30*/  @!P2 ST.E.64 [R4.64], R150 ;  /* 0x000000960400a985 */ /* 0x0003e2000c101b06 */
[----:B------:R-:W-:-:S02]  /*fd40*/  ISETP.GE.AND P2, PT, R15, c[0x0][0x3c8], PT ;  /* 0x0000f2000f007a0c */ /* 0x000fc40003f46270 */
[----:B------:R-:W-:-:S05]  /*fd50*/  @!P4 LEA.HI.X R11, R12, R3, R37, 0x2, P5 ;  /* 0x000000030c0bc211 */ /* 0x000fca00028f1425 */
[----:B------:R2:W-:Y:S01]  /*fd60*/  @!P4 ST.E.64 [R10.64], R154 ;  /* 0x0000009a0a00c985 */ /* 0x0005e2000c101b06 */
[----:B------:R-:W-:Y:S02]  /*fd70*/  ISETP.GE.AND P4, PT, R17, c[0x0][0x3c8], PT ;  /* 0x0000f20011007a0c */ /* 0x000fe40003f86270 */
[----:B-1----:R-:W-:-:S04]  /*fd80*/  @!P1 LEA R4, P5, R13, R2, 0x2 ;  /* 0x000000020d049211 */ /* 0x002fc800078a10ff */
[----:B------:R-:W-:Y:S02]  /*fd90*/  @!P1 LEA.HI.X R5, R13, R3, R39, 0x2, P5 ;  /* 0x000000030d059211 */ /* 0x000fe400028f1427 */
[----:B------:R-:W-:-:S03]  /*fda0*/  @!P0 LEA R6, P5, R14, R2, 0x2 ;  /* 0x000000020e068211 */ /* 0x000fc600078a10ff */
[----:B------:R1:W-:Y:S01]  /*fdb0*/  @!P1 ST.E.64 [R4.64], R158 ;  /* 0x0000009e04009985 */ /* 0x0003e2000c101b06 */
[----:B------:R-:W-:Y:S02]  /*fdc0*/  @!P0 LEA.HI.X R7, R14, R3, R40, 0x2, P5 ;  /* 0x000000030e078211 */ /* 0x000fe400028f1428 */
[----:B------:R-:W-:-:S03]  /*fdd0*/  @!P2 LEA R8, P5, R15, R2, 0x2 ;  /* 0x000000020f08a211 */ /* 0x000fc600078a10ff */
[----:B------:R3:W-:Y:S01]  /*fde0*/  @!P0 ST.E.64 [R6.64], R162 ;  /* 0x000000a206008985 */ /* 0x0007e2000c101b06 */
[----:B------:R-:W-:Y:S02]  /*fdf0*/  ISETP.GE.AND P0, PT, R19, c[0x0][0x3c8], PT ;  /* 0x0000f20013007a0c */ /* 0x000fe40003f06270 */
[----:B------:R-:W-:Y:S02]  /*fe00*/  @!P2 LEA.HI.X R9, R15, R3, R41, 0x2, P5 ;  /* 0x000000030f09a211 */ /* 0x000fe400028f1429 */
[----:B--2---:R-:W-:-:S04]  /*fe10*/  @!P4 LEA R10, P5, R17, R2, 0x2 ;  /* 0x00000002110ac211 */ /* 0x004fc800078a10ff */
[----:B------:R-:W-:Y:S02]  /*fe20*/  @!P4 LEA.HI.X R11, R17, R3, R43, 0x2, P5 ;  /* 0x00000003110bc211 */ /* 0x000fe400028f142b */
[----:B-1----:R-:W-:-:S04]  /*fe30*/  @!P3 LEA R4, P1, R16, R2, 0x2 ;  /* 0x000000021004b211 */ /* 0x002fc800078210ff */
[----:B------:R-:W-:Y:S02]  /*fe40*/  @!P3 LEA.HI.X R5, R16, R3, R42, 0x2, P1 ;  /* 0x000000031005b211 */ /* 0x000fe400008f142a */
[----:B------:R-:W-:-:S03]  /*fe50*/  ISETP.GE.AND P1, PT, R18, c[0x0][0x3c8], PT ;  /* 0x0000f20012007a0c */ /* 0x000fc60003f26270 */
[----:B------:R1:W-:Y:S01]  /*fe60*/  @!P3 ST.E.64 [R4.64], R166 ;  /* 0x000000a60400b985 */ /* 0x0003e2000c101b06 */
[----:B------:R-:W-:-:S03]  /*fe70*/  ISETP.GE.AND P3, PT, R20, c[0x0][0x3c8], PT ;  /* 0x0000f20014007a0c */ /* 0x000fc60003f66270 */
[----:B------:R2:W-:Y:S01]  /*fe80*/  @!P2 ST.E.64 [R8.64], R186 ;  /* 0x000000ba0800a985 */ /* 0x0005e2000c101b06 */
[----:B------:R-:W-:-:S03]  /*fe90*/  ISETP.GE.AND P2, PT, R21, c[0x0][0x3c8], PT ;  /* 0x0000f20015007a0c */ /* 0x000fc60003f46270 */
[----:B------:R-:W-:Y:S01]  /*fea0*/  @!P4 ST.E.64 [R10.64], R188 ;  /* 0x000000bc0a00c985 */ /* 0x000fe2000c101b06 */
[----:B------:R-:W-:Y:S02]  /*feb0*/  ISETP.GE.AND P4, PT, R23, c[0x0][0x3c8], PT ;  /* 0x0000f20017007a0c */ /* 0x000fe40003f86270 */
[----:B---3--:R-:W-:-:S04]  /*fec0*/  @!P1 LEA R6, P5, R18, R2, 0x2 ;  /* 0x0000000212069211 */ /* 0x008fc800078a10ff */
[----:B------:R-:W-:-:S05]  /*fed0*/  @!P1 LEA.HI.X R7, R18, R3, R44, 0x2, P5 ;  /* 0x0000000312079211 */ /* 0x000fca00028f142c */
[----:B------:R-:W-:Y:S01]  /*fee0*/  @!P1 ST.E.64 [R6.64], R142 ;  /* 0x0000008e06009985 */ /* 0x000fe2000c101b06 */
[----:B------:R-:W-:Y:S02]  /*fef0*/  ISETP.GE.AND P1, PT, R22, c[0x0][0x3c8], PT ;  /* 0x0000f20016007a0c */ /* 0x000fe40003f26270 */
[----:B-1----:R-:W-:-:S04]  /*ff00*/  @!P0 LEA R4, P5, R19, R2, 0x2 ;  /* 0x0000000213048211 */ /* 0x002fc800078a10ff */
[----:B------:R-:W-:Y:S02]  /*ff10*/  @!P0 LEA.HI.X R5, R19, R3, R45, 0x2, P5 ;  /* 0x0000000313058211 */ /* 0x000fe400028f142d */
[----:B--2---:R-:W-:-:S03]  /*ff20*/  @!P3 LEA R8, P5, R20, R2, 0x2 ;  /* 0x000000021408b211 */ /* 0x004fc600078a10ff */
[----:B------:R1:W-:Y:S01]  /*ff30*/  @!P0 ST.E.64 [R4.64], R116 ;  /* 0x0000007404008985 */ /* 0x0003e2000c101b06 */
[----:B------:R-:W-:Y:S02]  /*ff40*/  ISETP.GE.AND P0, PT, R24, c[0x0][0x3c8], PT ;  /* 0x0000f20018007a0c */ /* 0x000fe40003f06270 */
        /* <DEDUP_REMOVED lines=8> */
[----:B--2---:R-:W-:-:S03]  /*ffd0*/  @!P4 LEA R8, P5, R23, R2, 0x2 ;  /* 0x000000021708c211 */ /* 0x004fc600078a10ff */
[----:B------:R2:W-:Y:S01]  /*ffe0*/  @!P1 ST.E.64 [R6.64], R62 ;  /* 0x0000003e06009985 */ /* 0x0005e2000c101b06 */
[----:B------:R-:W-:Y:S02]  /*fff0*/  ISETP.GE.AND P1, PT, R27, c[0x0][0x3c8], PT ;  /* 0x0000f2001b007a0c */ /* 0x000fe40003f26270 */
[----:B------:R-:W-:Y:S02]  /*10000*/  @!P4 LEA.HI.X R9, R23, R3, R49, 0x2, P5 ;  /* 0x000000031709c211 */ /* 0x000fe400028f1431 */
        /* <DEDUP_REMOVED lines=11> */
[----:B--2---:R-:W-:-:S04]  /*100c0*/  @!P2 LEA R6, P5, R26, R2, 0x2 ;  /* 0x000000021a06a211 */ /* 0x004fc800078a10ff */
[----:B------:R-:W-:-:S05]  /*100d0*/  @!P2 LEA.HI.X R7, R26, R3, R52, 0x2, P5 ;  /* 0x000000031a07a211 */ /* 0x000fca00028f1434 */
[----:B------:R-:W-:Y:S01]  /*100e0*/  @!P2 ST.E.64 [R6.64], R78 ;  /* 0x0000004e0600a985 */ /* 0x000fe2000c101b06 */
[----:B------:R-:W-:Y:S02]  /*100f0*/  ISETP.GE.AND P2, PT, R32, c[0x0][0x3c8], PT ;  /* 0x0000f20020007a0c */ /* 0x000fe40003f46270 */
[----:B-1----:R-:W-:-:S04]  /*10100*/  @!P1 LEA R4, P5, R27, R2, 0x2 ;  /* 0x000000021b049211 */ /* 0x002fc800078a10ff */
[----:B------:R-:W-:Y:S02]  /*10110*/  @!P1 LEA.HI.X R5, R27, R3, R53, 0x2, P5 ;  /* 0x000000031b059211 */ /* 0x000fe400028f1435 */
[----:B---3--:R-:W-:-:S03]  /*10120*/  @!P0 LEA R8, P5, R28, R2, 0x2 ;  /* 0x000000021c088211 */ /* 0x008fc600078a10ff */
        /* <DEDUP_REMOVED lines=9> */
[----:B------:R-:W-:Y:S02]  /*101c0*/  @!P2 LEA R6, P4, R32, R2, 0x2 ;  /* 0x000000022006a211 */ /* 0x000fe400078810ff */
[-C--:B------:R-:W-:Y:S02]  /*101d0*/  @!P3 LEA.HI.X R9, R30, R3.reuse, R56, 0x2, P5 ;  /* 0x000000031e09b211 */ /* 0x080fe400028f1438 */
[----:B------:R-:W-:Y:S02]  /*101e0*/  @!P2 LEA.HI.X R7, R32, R3, R58, 0x2, P4 ;  /* 0x000000032007a211 */ /* 0x000fe400020f143a */
[----:B------:R-:W-:Y:S01]  /*101f0*/  ISETP.GE.AND P4, PT, R201, c[0x0][0x3c8], PT ;  /* 0x0000f200c9007a0c */ /* 0x000fe20003f86270 */
[----:B------:R2:W-:Y:S01]  /*10200*/  @!P3 ST.E.64 [R8.64], R94 ;  /* 0x0000005e0800b985 */ /* 0x0005e2000c101b06 */
[----:B------:R-:W-:-:S03]  /*10210*/  ISETP.GE.AND P3, PT, R199, c[0x0][0x3c8], PT ;  /* 0x0000f200c7007a0c */ /* 0x000fc60003f66270 */
        /* <DEDUP_REMOVED lines=14> */
[-C--:B--2---:R-:W-:Y:S02]  /*10300*/  @!P2 LEA R8, P4, R197, R2.reuse, 0x2 ;  /* 0x00000002c508a211 */ /* 0x084fe400078810ff */
[-C--:B------:R-:W-:Y:S02]  /*10310*/  @!P3 LEA.HI.X R11, R199, R3.reuse, R200, 0x2, P5 ;  /* 0x00000003c70bb211 */ /* 0x080fe400028f14c8 */
[----:B------:R-:W-:Y:S02]  /*10320*/  @!P1 LEA R6, P5, R195, R2, 0x2 ;  /* 0x00000002c3069211 */ /* 0x000fe400078a10ff */
[-C--:B------:R-:W-:Y:S01]  /*10330*/  @!P2 LEA.HI.X R9, R197, R3.reuse, R198, 0x2, P4 ;  /* 0x00000003c509a211 */ /* 0x080fe200020f14c6 */
[----:B------:R2:W-:Y:S01]  /*10340*/  @!P3 ST.E.64 [R10.64], R114 ;  /* 0x000000720a00b985 */ /* 0x0005e2000c101b06 */
[----:B------:R-:W-:-:S03]  /*10350*/  @!P1 LEA.HI.X R7, R195, R3, R196, 0x2, P5 ;  /* 0x00000003c3079211 */ /* 0x000fc600028f14c4 */
[----:B------:R2:W-:Y:S04]  /*10360*/  @!P2 ST.E.64 [R8.64], R118 ;  /* 0x000000760800a985 */ /* 0x0005e8000c101b06 */
[----:B------:R2:W-:Y:S01]  /*10370*/  @!P1 ST.E.64 [R6.64], R122 ;  /* 0x0000007a06009985 */ /* 0x0005e2000c101b06 */
[----:B-1----:R-:W-:-:S04]  /*10380*/  @!P0 LEA R4, P4, R193, R2, 0x2 ;  /* 0x00000002c1048211 */ /* 0x002fc800078810ff */
[----:B------:R-:W-:-:S05]  /*10390*/  @!P0 LEA.HI.X R5, R193, R3, R194, 0x2, P4 ;  /* 0x00000003c1058211 */ /* 0x000fca00020f14c2 */
[----:B------:R2:W-:Y:S01]  /*103a0*/  @!P0 ST.E.64 [R4.64], R126 ;  /* 0x0000007e04008985 */ /* 0x0005e2000c101b06 */
[----:B------:R-:W-:-:S13]  /*103b0*/  ISETP.GE.AND P0, PT, R191, c[0x0][0x3c8], PT ;  /* 0x0000f200bf007a0c */ /* 0x000fda0003f06270 */
[----:B------:R-:W-:Y:S05]  /*103c0*/  @P0 BRA `(.L_x_847) ;  /* 0x0000030000000947 */ /* 0x000fea0003800000 */
[----:B------:R-:W-:-:S04]  /*103d0*/  LEA R2, P0, R191, R2, 0x2 ;  /* 0x00000002bf027211 */ /* 0x000fc800078010ff */
[----:B------:R-:W-:-:S05]  /*103e0*/  LEA.HI.X R3, R191, R3, R192, 0x2, P0 ;  /* 0x00000003bf037211 */ /* 0x000fca00000f14c0 */
[----:B------:R1:W-:Y:S01]  /*103f0*/  ST.E.64 [R2.64], R130 ;  /* 0x0000008202007985 */ /* 0x0003e2000c101b06 */
[----:B------:R-:W-:Y:S05]  /*10400*/  BRA `(.L_x_847) ;  /* 0x000002c000007947 */ /* 0x000fea0003800000 */
.L_x_843:
[----:B------:R-:W2:Y:S02]  /*10410*/  S2R R4, SR_TID.X ;  /* 0x0000000000047919 */ /* 0x000ea40000002100 */
[----:B--2---:R-:W-:-:S13]  /*10420*/  ISETP.GT.AND P0, PT, R4, 0x7f, PT ;  /* 0x0000007f0400780c */ /* 0x004fda0003f04270 */
[----:B------:R-:W-:Y:S05]  /*10430*/  @P0 BRA `(.L_x_847) ;  /* 0x0000029000000947 */ /* 0x000fea0003800000 */
[----:B------:R-:W2:Y:S01]  /*10440*/  LDL.LU R3, [R1+0xac] ;  /* 0x0000ac0001037983 */ /* 0x000ea20000300800 */
[----:B------:R-:W-:-:S05]  /*10450*/  MOV R2, c[0x0][0x4e8] ;  /* 0x00013a0000027a02 */ /* 0x000fca0000000f00 */
[----:B------:R-:W-:Y:S01]  /*10460*/  IMAD R0, R2, c[0x0][0x388], RZ ;  /* 0x0000e20002007a24 */ /* 0x000fe200078e02ff */
[----:B--2---:R-:W-:-:S04]  /*10470*/  IADD3 R4, R3, R4, RZ ;  /* 0x0000000403047210 */ /* 0x004fc80007ffe0ff */
[----:B------:R-:W-:-:S13]  /*10480*/  ISETP.GE.AND P0, PT, R4, R0, PT ;  /* 0x000000000400720c */ /* 0x000fda0003f06270 */
[----:B------:R-:W-:Y:S05]  /*10490*/  @P0 BRA `(.L_x_847) ;  /* 0x0000023000000947 */ /* 0x000fea0003800000 */
[----:B------:R-:W2:Y:S04]  /*104a0*/  LDL.LU R3, [R1+0x94] ;  /* 0x0000940001037983 */ /* 0x000ea80000300800 */
[----:B------:R-:W3:Y:S04]  /*104b0*/  LDL.LU R9, [R1+0x98] ;  /* 0x0000980001097983 */ /* 0x000ee80000300800 */
[----:B------:R-:W4:Y:S01]  /*104c0*/  LDL.LU R8, [R1+0xa8] ;  /* 0x0000a80001087983 */ /* 0x000f220000300800 */
[----:B------:R-:W-:-:S13]  /*104d0*/  ISETP.NE.AND P0, PT, R2, 0x1, PT ;  /* 0x000000010200780c */ /* 0x000fda0003f05270 */
[----:B------:R-:W-:Y:S01]  /*104e0*/  @P0 IMAD.HI.U32 R7, R4, c[0x0][0x4ec], RZ ;  /* 0x00013b0004070a27 */ /* 0x000fe200078e00ff */
[----:B--2---:R-:W-:Y:S02]  /*104f0*/  SHF.R.S32.HI R0, RZ, 0x1f, R3 ;  /* 0x0000001fff007819 */ /* 0x004fe40000011403 */
[----:B---3--:R-:W-:-:S03]  /*10500*/  SHF.R.S32.HI R6, RZ, 0x1f, R9 ;  /* 0x0000001fff067819 */ /* 0x008fc60000011409 */
[----:B------:R-:W-:-:S04]  /*10510*/  IMAD R0, R0, c[0x0][0x4d0], RZ ;  /* 0x0001340000007a24 */ /* 0x000fc800078e02ff */
[C---:B------:R-:W-:Y:S01]  /*10520*/  IMAD R5, R3.reuse, c[0x0][0x4d4], R0 ;  /* 0x0001350003057a24 */ /* 0x040fe200078e0200 */
[----:B------:R-:W-:Y:S01]  /*10530*/  MOV R0, R4 ;  /* 0x0000000400007202 */ /* 0x000fe20000000f00 */
[----:B------:R-:W-:Y:S01]  /*10540*/  IMAD.WIDE.U32 R2, R3, c[0x0][0x4d0], RZ ;  /* 0x0001340003027a25 */ /* 0x000fe200078e00ff */
[----:B------:R-:W-:-:S03]  /*10550*/  @P0 SHF.R.U32.HI R0, RZ, c[0x0][0x4f0], R7 ;  /* 0x00013c00ff000a19 */ /* 0x000fc60000011607 */
[----:B------:R-:W-:Y:S01]  /*10560*/  IMAD R6, R6, c[0x0][0x4d8], RZ ;  /* 0x0001360006067a24 */ /* 0x000fe200078e02ff */
[----:B------:R-:W-:Y:S02]  /*10570*/  IADD3 R3, R3, R5, RZ ;  /* 0x0000000503037210 */ /* 0x000fe40007ffe0ff */
[----:B----4-:R-:W-:Y:S01]  /*10580*/  SHF.R.S32.HI R5, RZ, 0x1f, R8 ;  /* 0x0000001fff057819 */ /* 0x010fe20000011408 */
[C---:B------:R-:W-:Y:S01]  /*10590*/  IMAD R7, R9.reuse, c[0x0][0x4dc], R6 ;  /* 0x0001370009077a24 */ /* 0x040fe200078e0206 */
[----:B------:R-:W-:Y:S01]  /*105a0*/  IADD3 R6, -R0, RZ, RZ ;  /* 0x000000ff00067210 */ /* 0x000fe20007ffe1ff */
[----:B------:R-:W-:-:S04]  /*105b0*/  IMAD.WIDE.U32 R2, R9, c[0x0][0x4d8], R2 ;  /* 0x0001360009027a25 */ /* 0x000fc800078e0002 */
[----:B------:R-:W-:Y:S01]  /*105c0*/  IMAD R5, R5, c[0x0][0x4e0], RZ ;  /* 0x0001380005057a24 */ /* 0x000fe200078e02ff */
[----:B------:R-:W-:Y:S01]  /*105d0*/  IADD3 R3, R3, R7, RZ ;  /* 0x0000000703037210 */ /* 0x000fe20007ffe0ff */
[----:B------:R-:W-:Y:S01]  /*105e0*/  IMAD R4, R6, c[0x0][0x4e8], R4 ;  /* 0x00013a0006047a24 */ /* 0x000fe200078e0204 */
[----:B------:R-:W-:Y:S01]  /*105f0*/  SHF.R.S32.HI R7, RZ, 0x1f, R0 ;  /* 0x0000001fff077819 */ /* 0x000fe20000011400 */
[C---:B------:R-:W-:Y:S02]  /*10600*/  IMAD R6, R8.reuse, c[0x0][0x4e4], R5 ;  /* 0x0001390008067a24 */ /* 0x040fe400078e0205 */
[----:B------:R-:W-:Y:S01]  /*10610*/  IMAD.WIDE.U32 R2, R8, c[0x0][0x4e0], R2 ;  /* 0x0001380008027a25 */ /* 0x000fe200078e0002 */
[----:B------:R-:W-:-:S04]  /*10620*/  SHF.R.S32.HI R5, RZ, 0x1f, R4 ;  /* 0x0000001fff057819 */ /* 0x000fc80000011404 */
[----:B------:R-:W-:Y:S01]  /*10630*/  IADD3 R2, P0, R0, R2, RZ ;  /* 0x0000000200027210 */ /* 0x000fe20007f1e0ff */
[----:B------:R-:W-:-:S03]  /*10640*/  IMAD R0, R5, c[0x0][0x4c8], RZ ;  /* 0x0001320005007a24 */ /* 0x000fc600078e02ff */
[----:B------:R-:W-:Y:S01]  /*10650*/  IADD3.X R3, R7, R3, R6, P0, !PT ;  /* 0x0000000307037210 */ /* 0x000fe200007fe406 */
[----:B------:R-:W-:-:S04]  /*10660*/  IMAD R0, R4, c[0x0][0x4cc], R0 ;  /* 0x0001330004007a24 */ /* 0x000fc800078e0200 */
[----:B------:R-:W-:-:S05]  /*10670*/  IMAD.WIDE.U32 R2, R4, c[0x0][0x4c8], R2 ;  /* 0x0001320004027a25 */ /* 0x000fca00078e0002 */
[----:B------:R-:W-:Y:S02]  /*10680*/  IADD3 R0, R3, R0, RZ ;  /* 0x0000000003007210 */ /* 0x000fe40007ffe0ff */
[----:B------:R-:W-:-:S04]  /*10690*/  LEA R4, P0, R2, c[0x0][0x4a8], 0x2 ;  /* 0x00012a0002047a11 */ /* 0x000fc800078010ff */
[----:B------:R-:W-:Y:S02]  /*106a0*/  LEA.HI.X R5, R2, c[0x0][0x4ac], R0, 0x2, P0 ;  /* 0x00012b0002057a11 */ /* 0x000fe400000f1400 */
[----:B------:R-:W-:-:S05]  /*106b0*/  MOV R0, 0xff800000 ;  /* 0xff80000000007802 */ /* 0x000fca0000000f00 */
[----:B------:R2:W-:Y:S02]  /*106c0*/  STG.E [R4.64], R0 ;  /* 0x0000000004007986 */ /* 0x0005e4000c101906 */
.L_x_847:
[----:B------:R-:W-:Y:S05]  /*106d0*/  BSYNC B1 ;  /* 0x0000000000017941 */ /* 0x000fea0003800000 */
.L_x_842:
[----:B--2---:R-:W2:Y:S02]  /*106e0*/  LDL R0, [R1+0xfc] ;  /* 0x0000fc0001007983 */ /* 0x004ea40000100800 */
[----:B--2---:R-:W-:-:S13]  /*106f0*/  ISETP.NE.AND P0, PT, R0, RZ, PT ;  /* 0x000000ff0000720c */ /* 0x004fda0003f05270 */
[----:B------:R-:W-:Y:S01]  /*10700*/  @P0 WARPSYNC 0xffffffff ;  /* 0xffffffff00000948 */ /* 0x000fe20003800000 */
[----:B------:R-:W-:Y:S06]  /*10710*/  @P0 BAR.SYNC.DEFER_BLOCKING 0x5, 0x100 ;  /* 0x0144000000000b1d */ /* 0x000fec0000010000 */
[----:B------:R-:W2:Y:S04]  /*10720*/  @P0 LDS R0, [0x18100] ;  /* 0x01810000ff000984 */ /* 0x000ea80000000800 */
[----:B--2---:R2:W-:Y:S04]  /*10730*/  @P0 STL [R1+0xb0], R0 ;  /* 0x0000b00001000387 */ /* 0x0045e80000100800 */
[----:B------:R-:W-:Y:S06]  /*10740*/  @P0 BAR.ARV 0x4, 0x100 ;  /* 0x0104000000000b1d */ /* 0x000fec0000002000 */
[----:B------:R-:W-:Y:S05]  /*10750*/  @P0 BRA `(.L_x_848) ;  /* 0x0000007000000947 */ /* 0x000fea0003800000 */
[----:B------:R-:W-:Y:S05]  /*10760*/  BRA.DIV ~URZ, `(.L_x_849) ;  /* 0x000002227f007947 */ /* 0x000fea000b800000 */
[----:B--2---:R2:W4:Y:S02]  /*10770*/  SHFL.IDX PT, R0, R59, RZ, 0x1f ;  /* 0x00001fff3b007589 */ /* 0x00452400000e0000 */
.L_x_854:
[----:B------:R-:W-:Y:S01]  /*10780*/  WARPSYNC 0xffffffff ;  /* 0xffffffff00007948 */ /* 0x000fe20003800000 */
[----:B------:R-:W-:Y:S06]  /*10790*/  BAR.SYNC.DEFER_BLOCKING 0x4, 0x100 ;  /* 0x0104000000007b1d */ /* 0x000fec0000010000 */
[----:B----4-:R4:W-:Y:S04]  /*107a0*/  STL [R1+0xb0], R0 ;  /* 0x0000b00001007387 */ /* 0x0109e80000100800 */
[----:B------:R4:W-:Y:S04]  /*107b0*/  @!P6 STS [0x18100], R59 ;  /* 0x0181003bff00e388 */ /* 0x0009e80000000800 */
[----:B------:R-:W-:Y:S06]  /*107c0*/  BAR.ARV 0x5, 0x100 ;  /* 0x0144000000007b1d */ /* 0x000fec0000002000 */
.L_x_848:
[----:B--2-4-:R-:W2:Y:S02]  /*107d0*/  LDL R0, [R1+0xb0] ;  /* 0x0000b00001007983 */ /* 0x014ea40000100800 */
[----:B--2---:R-:W-:-:S13]  /*107e0*/  ISETP.GE.AND P0, PT, R0, c[0x0][0x538], PT ;  /* 0x00014e0000007a0c */ /* 0x004fda0003f06270 */
[----:B-1-3-5:R-:W-:Y:S01]  /*107f0*/  @P0 CALL.REL.NOINC `(.L_x_850) ;  /* 0x0000001000000944 */ /* 0x02afe20003c00000 */
[----:B------:R-:W-:Y:S05]  /*10800*/  BRA `(.L_x_851) ;  /* 0xffff035000007947 */ /* 0x000fea000383ffff */
.L_x_850:
[----:B------:R-:W-:Y:S05]  /*10810*/  EXIT ;  /* 0x000000000000794d */ /* 0x000fea0003800000 */
.L_x_838:
[----:B------:R1:W5:Y:S01]  /*10820*/  LDL R2, [R1+0x80] ;  /* 0x0000800001027983 */ /* 0x0003620000100800 */
[----:B------:R-:W-:Y:S02]  /*10830*/  MOV R5, 0x2 ;  /* 0x0000000200057802 */ /* 0x000fe40000000f00 */
[----:B------:R-:W-:Y:S02]  /*10840*/  MOV R3, 0x10860 ;  /* 0x0001086000037802 */ /* 0x000fe40000000f00 */
[----:B-1---5:R-:W-:Y:S05]  /*10850*/  CALL.REL.NOINC `($__internal_16_$__cuda_sm70_shflsync_bfly_p) ;  /* 0x0000017000007944 */ /* 0x022fea0003c00000 */
[----:B------:R-:W-:Y:S01]  /*10860*/  MOV R0, R5 ;  /* 0x0000000500007202 */ /* 0x000fe20000000f00 */
[----:B------:R-:W-:Y:S05]  /*10870*/  BRA `(.L_x_852) ;  /* 0xffffd58000007947 */ /* 0x000fea000383ffff */
.L_x_839:
[----:B------:R-:W-:Y:S01]  /*10880*/  IMAD.MOV.U32 R2, RZ, RZ, R0 ;  /* 0x000000ffff027224 */ /* 0x000fe200078e0000 */
[----:B------:R-:W-:Y:S02]  /*10890*/  MOV R5, 0x1 ;  /* 0x0000000100057802 */ /* 0x000fe40000000f00 */
[----:B------:R-:W-:Y:S02]  /*108a0*/  MOV R3, 0x108c0 ;  /* 0x000108c000037802 */ /* 0x000fe40000000f00 */
[----:B-----5:R-:W-:Y:S05]  /*108b0*/  CALL.REL.NOINC `($__internal_16_$__cuda_sm70_shflsync_bfly_p) ;  /* 0x0000011000007944 */ /* 0x020fea0003c00000 */
[----:B------:R1:W5:Y:S01]  /*108c0*/  LDL R2, [R1+0x84] ;  /* 0x0000840001027983 */ /* 0x0003620000100800 */
[----:B------:R-:W-:Y:S01]  /*108d0*/  FADD.FTZ R0, R0, R5 ;  /* 0x0000000500007221 */ /* 0x000fe20000010000 */
[----:B------:R-:W-:Y:S02]  /*108e0*/  MOV R5, 0x2 ;  /* 0x0000000200057802 */ /* 0x000fe40000000f00 */
[----:B------:R-:W-:-:S02]  /*108f0*/  MOV R3, 0x10910 ;  /* 0x0001091000037802 */ /* 0x000fc40000000f00 */
[----:B-1---5:R-:W-:Y:S05]  /*10900*/  CALL.REL.NOINC `($__internal_16_$__cuda_sm70_shflsync_bfly_p) ;  /* 0x000000c000007944 */ /* 0x022fea0003c00000 */
[----:B------:R-:W2:Y:S01]  /*10910*/  LDL.LU R2, [R1+0x84] ;  /* 0x0000840001027983 */ /* 0x000ea20000300800 */
[----:B------:R-:W-:Y:S01]  /*10920*/  MOV R3, 0x10970 ;  /* 0x0001097000037802 */ /* 0x000fe20000000f00 */
[----:B--2---:R-:W-:Y:S01]  /*10930*/  FADD.FTZ R4, R2, R5 ;  /* 0x0000000502047221 */ /* 0x004fe20000010000 */
[----:B------:R-:W-:-:S04]  /*10940*/  MOV R5, 0x1 ;  /* 0x0000000100057802 */ /* 0x000fc80000000f00 */
[----:B------:R-:W-:Y:S02]  /*10950*/  MOV R2, R4 ;  /* 0x0000000400027202 */ /* 0x000fe40000000f00 */
[----:B------:R-:W-:Y:S05]  /*10960*/  CALL.REL.NOINC `($__internal_16_$__cuda_sm70_shflsync_bfly_p) ;  /* 0x0000006000007944 */ /* 0x000fea0003c00000 */
[----:B------:R-:W-:Y:S01]  /*10970*/  MOV R3, R5 ;  /* 0x0000000500037202 */ /* 0x000fe20000000f00 */
[----:B------:R-:W-:Y:S05]  /*10980*/  BRA `(.L_x_853) ;  /* 0xffffd50000007947 */ /* 0x000fea000383ffff */
.L_x_849:
[----:B--2---:R-:W-:Y:S02]  /*10990*/  MOV R0, R59 ;  /* 0x0000003b00007202 */ /* 0x004fe40000000f00 */
[----:B-1-3--:R-:W-:Y:S02]  /*109a0*/  MOV R2, 0x109c0 ;  /* 0x000109c000027802 */ /* 0x00afe40000000f00 */
[----:B-----5:R-:W-:Y:S05]  /*109b0*/  CALL.REL.NOINC `($__internal_17_$__cuda_sm70_shflsync_idx_p) ;  /* 0x0000006000007944 */ /* 0x020fea0003c00000 */
[----:B-12---:R-:W-:Y:S05]  /*109c0*/  BRA `(.L_x_854) ;  /* 0xfffffdb000007947 */ /* 0x006fea000383ffff */
        .weak           $__internal_16_$__cuda_sm70_shflsync_bfly_p
        .type           $__internal_16_$__cuda_sm70_shflsync_bfly_p,@function
        .size           $__internal_16_$__cuda_sm70_shflsync_bfly_p,($__internal_17_$__cuda_sm70_shflsync_idx_p - $__internal_16_$__cuda_sm70_shflsync_bfly_p)
$__internal_16_$__cuda_sm70_shflsync_bfly_p:
[----:B------:R-:W-:Y:S04]  /*109d0*/  WARPSYNC R6 ;  /* 0x0000000600007348 */ /* 0x000fe80003800000 */
[----:B------:R1:W2:Y:S02]  /*109e0*/  SHFL.BFLY PT, R5, R2, R5, R7 ;  /* 0x0c00000502057389 */ /* 0x0002a400000e0007 */
[----:B-1----:R-:W-:Y:S02]  /*109f0*/  MOV R2, R3 ;  /* 0x0000000300027202 */ /* 0x002fe40000000f00 */
[----:B------:R-:W-:-:S04]  /*10a00*/  MOV R3, 0x0 ;  /* 0x0000000000037802 */ /* 0x000fc80000000f00 */
[----:B--2---:R-:W-:Y:S05]  /*10a10*/  RET.REL.NODEC R2 `(_ZN7cutlass13device_kernelIN5flash19enable_sm80_to_sm89INS1_16FlashAttnFwdSm80INS1_25CollectiveMainloopFwdSm80ILi8ELi1ELb1EN4cute5tupleIJNS5_1CILi128EEENS7_ILi64EEENS7_ILi256EEEEEELi256ENS_6half_tEfNS_4arch4Sm80ELb1ELb0ELb1ELb0ELb0ELb0ELb1ELb1EEENS1_21CollectiveEpilogueFwdINS6_IJS8_SA_S9_EEENS6_IJNS7_ILi1EEESI_SI_EEESC_SE_Li256ELb0ELb1ELb1ELb0EEENS1_30DynamicPersistentTileSchedulerILi256ELi256ELb1ELb1ELb0EEEEEEEEEvNT_6ParamsE) ;  /* 0xfffef5e002007950 */ /* 0x004fea0003c3ffff */
        .weak           $__internal_17_$__cuda_sm70_shflsync_idx_p
        .type           $__internal_17_$__cuda_sm70_shflsync_idx_p,@function
        .size           $__internal_17_$__cuda_sm70_shflsync_idx_p,(.L_x_2606 - $__internal_17_$__cuda_sm70_shflsync_idx_p)
$__internal_17_$__cuda_sm70_shflsync_idx_p:
[----:B------:R-:W-:Y:S01]  /*10a20*/  MOV R3, 0x0 ;  /* 0x0000000000037802 */ /* 0x000fe20000000f00 */
[----:B------:R-:W-:Y:S04]  /*10a30*/  WARPSYNC R132 ;  /* 0x0000008400007348 */ /* 0x000fe80003800000 */
[----:B------:R1:W2:Y:S01]  /*10a40*/  SHFL.IDX PT, R0, R0, R190, R133 ;  /* 0x000000be00007389 */ /* 0x0002a200000e0085 */
[----:B------:R-:W-:Y:S05]  /*10a50*/  RET.REL.NODEC R2 `(_ZN7cutlass13device_kernelIN5flash19enable_sm80_to_sm89INS1_16FlashAttnFwdSm80INS1_25CollectiveMainloopFwdSm80ILi8ELi1ELb1EN4cute5tupleIJNS5_1CILi128EEENS7_ILi64EEENS7_ILi256EEEEEELi256ENS_6half_tEfNS_4arch4Sm80ELb1ELb0ELb1ELb0ELb0ELb0ELb1ELb1EEENS1_21CollectiveEpilogueFwdINS6_IJS8_SA_S9_EEENS6_IJNS7_ILi1EEESI_SI_EEESC_SE_Li256ELb0ELb1ELb1ELb0EEENS1_30DynamicPersistentTileSchedulerILi256ELi256ELb1ELb1ELb0EEEEEEEEEvNT_6ParamsE) ;  /* 0xfffef5a002007950 */ /* 0x000fea0003c3ffff */
.L_x_855:
        /* <DEDUP_REMOVED lines=10> */
.L_x_2606:


//--------------------- .text._ZN7cutlass13device_kernelIN5flash19enable_sm80_to_sm89INS1_16FlashAttnFwdSm80INS1_25CollectiveMainloopFwdSm80ILi8ELi1ELb1EN4cute5tupleIJNS5_1CILi128EEENS7_ILi48EEENS7_ILi256EEEEEELi256ENS_6half_tEfNS_4arch4Sm80ELb1ELb0ELb1ELb1ELb0ELb0ELb1ELb1EEENS1_21CollectiveEpilogueFwdINS6_IJS8_SA_S9_EEENS6_IJNS7_ILi1EEESI_SI_EEESC_SE_Li256ELb1ELb1ELb1ELb0EEENS1_36VarlenDynamicPersistentTileSchedulerILi128ELi48ELi256ELi256ELb1ELb1ELb0ELb1ELb1ELb1EEEEEEEEEvNT_6ParamsE --------------------------
	.section	.text._ZN7cutlass13device_kernelIN5flash19enable_sm80_to_sm89INS1_16FlashAttnFwdSm80INS1_25CollectiveMainloopFwdSm80ILi8ELi1ELb1EN4cute5tupleIJNS5_1CILi128EEENS7_ILi48EEENS7_ILi256EEEEEELi256ENS_6half_tEfNS_4arch4Sm80ELb1ELb0ELb1ELb1ELb0ELb0ELb1ELb1EEENS1_21CollectiveEpilogueFwdINS6_IJS8_SA_S9_EEENS6_IJNS7_ILi1EEESI_SI_EEESC_SE_Li256ELb1ELb1ELb1ELb0EEENS1_36VarlenDynamicPersistentTileSchedulerILi128ELi48ELi256ELi256ELb1ELb1ELb0ELb1ELb1ELb1EEEEEEEEEvNT_6ParamsE,"ax",@progbits
	.sectioninfo	@"SHI_REGISTERS=255"
	.align	128
.text._ZN7cutlass13device_kernelIN5flash19enable_sm80_to_sm89INS1_16FlashAttnFwdSm80INS1_25CollectiveMainloopFwdSm80ILi8ELi1ELb1EN4cute5tupleIJNS5_1CILi128EEENS7_ILi48EEENS7_ILi256EEEEEELi256ENS_6half_tEfNS_4arch4Sm80ELb1ELb0ELb1ELb1ELb0ELb0ELb1ELb1EEENS1_21CollectiveEpilogueFwdINS6_IJS8_SA_S9_EEENS6_IJNS7_ILi1EEESI_SI_EEESC_SE_Li256ELb1ELb1ELb1ELb0EEENS1_36VarlenDynamicPersistentTileSchedulerILi128ELi48ELi256ELi256ELb1ELb1ELb0ELb1ELb1ELb1EEEEEEEEEvNT_6ParamsE:
        .type           _ZN7cutlass13device_kernelIN5flash19enable_sm80_to_sm89INS1_16FlashAttnFwdSm80INS1_25CollectiveMainloopFwdSm80ILi8ELi1ELb1EN4cute5tupleIJNS5_1CILi128EEENS7_ILi48EEENS7_ILi256EEEEEELi256ENS_6half_tEfNS_4arch4Sm80ELb1ELb0ELb1ELb1ELb0ELb0ELb1ELb1EEENS1_21CollectiveEpilogueFwdINS6_IJS8_SA_S9_EEENS6_IJNS7_ILi1EEESI_SI_EEESC_SE_Li256ELb1ELb1ELb1ELb0EEENS1_36VarlenDynamicPersistentTileSchedulerILi128ELi48ELi256ELi256ELb1ELb1ELb0ELb1ELb1ELb1EEEEEEEEEvNT_6ParamsE,@function
        .size           _ZN7cutlass13device_kernelIN5flash19enable_sm80_to_sm89INS1_16FlashAttnFwdSm80INS1_25CollectiveMainloopFwdSm80ILi8ELi1ELb1EN4cute5tupleIJNS5_1CILi128EEENS7_ILi48EEENS7_ILi256EEEEEELi256ENS_6half_tEfNS_4arch4Sm80ELb1ELb0ELb1ELb1ELb0ELb0ELb1ELb1EEENS1_21CollectiveEpilogueFwdINS6_IJS8_SA_S9_EEENS6_IJNS7_ILi1EEESI_SI_EEESC_SE_Li256ELb1ELb1ELb1ELb0EEENS1_36VarlenDynamicPersistentTileSchedulerILi128ELi48ELi256ELi256ELb1ELb1ELb0ELb1ELb1ELb1EEEEEEEEEvNT_6ParamsE,(.L_x_2609 - _ZN7cutlass13device_kernelIN5flash19enable_sm80_to_sm89INS1_16FlashAttnFwdSm80INS1_25CollectiveMainloopFwdSm80ILi8ELi1ELb1EN4cute5tupleIJNS5_1CILi128EEENS7_ILi48EEENS7_ILi256EEEEEELi256ENS_6half_tEfNS_4arch4Sm80ELb1ELb0ELb1ELb1ELb0ELb0ELb1ELb1EEENS1_21CollectiveEpilogueFwdINS6_IJS8_SA_S9_EEENS6_IJNS7_ILi1EEESI_SI_EEESC_SE_Li256ELb1ELb1ELb1ELb0EEENS1_36VarlenDynamicPersistentTileSchedulerILi128ELi48ELi256ELi256ELb1ELb1ELb0ELb1ELb1ELb1EEEEEEEEEvNT_6ParamsE)
        .other          _ZN7cutlass13device_kernelIN5flash19enable_sm80_to_sm89INS1_16FlashAttnFwdSm80INS1_25CollectiveMainloopFwdSm80ILi8ELi1ELb1EN4cute5tupleIJNS5_1CILi128EEENS7_ILi48EEENS7_ILi256EEEEEELi256ENS_6half_tEfNS_4arch4Sm80ELb1ELb0ELb1ELb1ELb0ELb0ELb1ELb1EEENS1_21CollectiveEpilogueFwdINS6_IJS8_SA_S9_EEENS6_IJNS7_ILi1EEESI_SI_EEESC_SE_Li256ELb1ELb1ELb1ELb0EEENS1_36VarlenDynamicPersistentTileSchedulerILi128ELi48ELi256ELi256ELb1ELb1ELb0ELb1ELb1ELb1EEEEEEEEEvNT_6ParamsE,@"STO_CUDA_ENTRY STV_DEFAULT"
_ZN7cutlass13device_kernelIN5flash19enable_sm80_to_sm89INS1_16FlashAttnFwdSm80INS1_25CollectiveMainloopFwdSm80ILi8ELi1ELb1EN4cute5tupleIJNS5_1CILi128EEENS7_ILi48EEENS7_ILi256EEEEEELi256ENS_6half_tEfNS_4arch4Sm80ELb1ELb0ELb1ELb1ELb0ELb0ELb1ELb1EEENS1_21CollectiveEpilogueFwdINS6_IJS8_SA_S9_EEENS6_IJNS7_ILi1EEESI_SI_EEESC_SE_Li256ELb1ELb1ELb1ELb0EEENS1_36VarlenDynamicPersistentTileSchedulerILi128ELi48ELi256ELi256ELb1ELb1ELb0ELb1ELb1ELb1EEEEEEEEEvNT_6ParamsE:
        /* <DEDUP_REMOVED lines=54> */
.L_x_861:
        /* <DEDUP_REMOVED lines=16> */
.L_x_952:
        /* <DEDUP_REMOVED lines=16> */
.L_x_953:
[----:B--2---:R-:W-:-:S05]  /*0560*/  IMAD R0, R0, c[0x0][0x538], RZ ;  /* 0x00014e0000007a24 */ /* 0x004fca00078e02ff */
[----:B------:R-:W-:-:S04]  /*0570*/  IADD3 R6, R0, R6, RZ ;  /* 0x0000000600067210 */ /* 0x000fc80007ffe0ff */
[----:B------:R-:W-:-:S13]  /*0580*/  ISETP.GT.AND P0, PT, R6, UR4, PT ;  /* 0x0000000406007c0c */ /* 0x000fda000bf04270 */
[----:B-1----:R-:W-:Y:S05]  /*0590*/  @!P0 BRA `(.L_x_861) ;  /* 0xfffffdc000008947 */ /* 0x002fea000383ffff */
.L_x_857:
[----:B------:R-:W-:-:S05]  /*05a0*/  IADD3 R11, -R0, R6, RZ ;  /* 0x00000006000b7210 */ /* 0x000fca0007ffe1ff */
[----:B------:R-:W-:-:S05]  /*05b0*/  IMAD R0, R4, c[0x0][0x538], R11 ;  /* 0x00014e0004007a24 */ /* 0x000fca00078e020b */
[----:B------:R-:W-:Y:S01]  /*05c0*/  ISETP.GT.AND P0, PT, R0, UR4, PT ;  /* 0x0000000400007c0c */ /* 0x000fe2000bf04270 */
[----:B------:R-:W-:-:S12]  /*05d0*/  BRA.DIV ~URZ, `(.L_x_862) ;  /* 0x00011da27f007947 */ /* 0x000fd8000b800000 */
[----:B------:R-:W-:-:S04]  /*05e0*/  VOTE.ANY R10, PT, !P0 ;  /* 0x00000000000a7806 */ /* 0x000fc800040e0100 */
.L_x_954:
[----:B------:R-:W1:Y:S02]  /*05f0*/  POPC R6, R10 ;  /* 0x0000000a00067309 */ /* 0x000e640000000000 */
[----:B-1----:R-:W-:-:S05]  /*0600*/  IADD3 R0, R6, R7, RZ ;  /* 0x0000000706007210 */ /* 0x002fca0007ffe0ff */
[----:B------:R1:W-:Y:S01]  /*0610*/  STL [R1+0x84], R0 ;  /* 0x0000840001007387 */ /* 0x0003e20000100800 */
[----:B------:R-:W-:Y:S05]  /*0620*/  BRA.DIV ~URZ, `(.L_x_863) ;  /* 0x00011da27f007947 */ /* 0x000fea000b800000 */
[----:B------:R2:W3:Y:S01]  /*0630*/  SHFL.IDX PT, R12, R9, R6, 0x1f ;  /* 0x00001f06090c7589 */ /* 0x0004e200000e0000 */
[----:B------:R-:W-:-:S03]  /*0640*/  MOV R7, RZ ;  /* 0x000000ff00077202 */ /* 0x000fc60000000f00 */
[----:B------:R2:W4:Y:S04]  /*0650*/  SHFL.IDX PT, R9, R8, R6, 0x1f ;  /* 0x00001f0608097589 */ /* 0x00052800000e0000 */
.L_x_955:
[----:B------:R-:W-:Y:S01]  /*0660*/  ISETP.NE.AND P0, PT, R10, RZ, PT ;  /* 0x000000ff0a00720c */ /* 0x000fe20003f05270 */
[----:B------:R-:W-:-:S12]  /*0670*/  BSSY B0, `(.L_x_864) ;  /* 0x0000005000007945 */ /* 0x000fd80003800000 */
[----:B------:R-:W-:Y:S05]  /*0680*/  @!P0 BRA `(.L_x_865) ;  /* 0x0000003000008947 */ /* 0x000fea0003800000 */
[----:B------:R-:W-:Y:S01]  /*0690*/  IADD3 R3, R6, -0x1, RZ ;  /* 0xffffffff06037810 */ /* 0x000fe20007ffe0ff */
[----:B------:R-:W-:Y:S05]  /*06a0*/  BRA.DIV ~URZ, `(.L_x_866) ;  /* 0x00011e027f007947 */ /* 0x000fea000b800000 */
[----:B------:R1:W2:Y:S02]  /*06b0*/  SHFL.IDX PT, R7, R4, R3, 0x1f ;  /* 0x00001f0304077589 */ /* 0x0002a400000e0000 */
.L_x_865:
[----:B------:R-:W-:Y:S05]  /*06c0*/  BSYNC B0 ;  /* 0x0000000000007941 */ /* 0x000fea0003800000 */
.L_x_864:
        /* <DEDUP_REMOVED lines=69> */
.L_x_868:
        /* <DEDUP_REMOVED lines=70> */
.L_x_869:
[----:B------:R-:W-:Y:S05]  /*0f80*/  BSYNC B0 ;  /* 0x0000000000007941 */ /* 0x000fea0003800000 */
.L_x_867:
[----:B------:R-:W-:-:S04]  /*0f90*/  LOP3.LUT R0, RZ, R0, RZ, 0x33, !PT ;  /* 0x00000000ff007212 */ /* 0x000fc800078e33ff */
[----:B------:R-:W-:-:S05]  /*0fa0*/  IADD3 R0, R0, R12, RZ ;  /* 0x0000000c00007210 */ /* 0x000fca0007ffe0ff */
[----:B------:R2:W-:Y:S01]  /*0fb0*/  STL [R1+0x7c], R0 ;  /* 0x00007c0001007387 */ /* 0x0005e20000100800 */
[----:B------:R-:W-:Y:S05]  /*0fc0*/  BRA `(.L_x_870) ;  /* 0x0000006000007947 */ /* 0x000fea0003800000 */
.L_x_858:
[----:B------:R-:W-:Y:S01]  /*0fd0*/  MOV R0, UR4 ;  /* 0x0000000400007c02 */ /* 0x000fe20008000f00 */
[----:B------:R-:W-:Y:S04]  /*0fe0*/  STL [R1+0x7c], RZ ;  /* 0x00007cff01007387 */ /* 0x000fe80000100800 */
[----:B------:R-:W-:Y:S04]  /*0ff0*/  STL [R1+0x80], RZ ;  /* 0x000080ff01007387 */ /* 0x000fe80000100800 */
[----:B------:R1:W-:Y:S02]  /*1000*/  STL [R1+0x78], R0 ;  /* 0x0000780001007387 */ /* 0x0003e40000100800 */
[----:B-1----:R-:W-:-:S05]  /*1010*/  MOV R0, c[0x0][0x53c] ;  /* 0x00014f0000007a02 */ /* 0x002fca0000000f00 */
[----:B------:R1:W-:Y:S02]  /*1020*/  STL [R1+0x84], R0 ;  /* 0x0000840001007387 */ /* 0x0003e40000100800 */
.L_x_870:
        /* <DEDUP_REMOVED lines=8> */
.L_x_856:
[----:B-12---:R-:W2:Y:S02]  /*10b0*/  LDL R0, [R1+0x84] ;  /* 0x0000840001007983 */ /* 0x006ea40000100800 */
[----:B--2---:R-:W-:-:S13]  /*10c0*/  ISETP.GE.AND P0, PT, R0, c[0x0][0x53c], PT ;  /* 0x00014f0000007a0c */ /* 0x004fda0003f06270 */
        /* <DEDUP_REMOVED lines=8> */
[----:B---3--:R-:W-:-:S02]  /*1150*/  SHF.R.S32.HI R6, RZ, 0x2, R16 ;  /* 0x00000002ff067819 */ /* 0x008fc40000011410 */
        /* <DEDUP_REMOVED lines=19> */
[----:B------:R-:W-:Y:S01]  /*1290*/  SHF.R.U32.HI R5, RZ, 0x3, R2 ;  /* 0x00000003ff057819 */ /* 0x000fe20000011602 */
[----:B------:R-:W-:Y:S01]  /*12a0*/  STL [R1+0x70], R20 ;  /* 0x0000701401007387 */ /* 0x000fe20000100800 */
[----:B------:R-:W-:-:S02]  /*12b0*/  LOP3.LUT R3, R2, 0x38, R20, 0xf8, !PT ;  /* 0x0000003802037812 */ /* 0x000fc400078ef814 */
[----:B------:R-:W-:Y:S02]  /*12c0*/  LOP3.LUT R2, R12, 0xfffffff8, RZ, 0xc0, !PT ;  /* 0xfffffff80c027812 */ /* 0x000fe400078ec0ff */
[----:B------:R-:W-:Y:S02]  /*12d0*/  LOP3.LUT R7, R3, R5, RZ, 0x3c, !PT ;  /* 0x0000000503077212 */ /* 0x000fe400078e3cff */
[----:B------:R-:W-:Y:S01]  /*12e0*/  SHF.R.S32.HI R3, RZ, 0x1f, R9 ;  /* 0x0000001fff037819 */ /* 0x000fe20000011409 */
[----:B------:R-:W-:Y:S01]  /*12f0*/  IMAD.IADD R5, R0, 0x1, -R2 ;  /* 0x0000000100057824 */ /* 0x000fe200078e0a02 */
[----:B------:R-:W-:Y:S02]  /*1300*/  LOP3.LUT R2, R9, 0xffffffe0, RZ, 0xc0, !PT ;  /* 0xffffffe009027812 */ /* 0x000fe400078ec0ff */
[----:B------:R-:W-:Y:S02]  /*1310*/  LOP3.LUT R0, R4, 0x1c0, RZ, 0xc0, !PT ;  /* 0x000001c004007812 */ /* 0x000fe400078ec0ff */
[----:B------:R-:W-:Y:S01]  /*1320*/  LEA.HI R9, R10, R19, RZ, 0x6 ;  /* 0x000000130a097211 */ /* 0x000fe200078f30ff */
[----:B------:R-:W-:Y:S01]  /*1330*/  IMAD.IADD R18, R19, 0x1, -R2 ;  /* 0x0000000113127824 */ /* 0x000fe200078e0a02 */
[----:B------:R-:W-:-:S02]  /*1340*/  LOP3.LUT R4, R0, 0x8, R11, 0xf8, !PT ;  /* 0x0000000800047812 */ /* 0x000fc400078ef80b */
[----:B------:R-:W-:Y:S02]  /*1350*/  SHF.R.U32.HI R2, RZ, 0x3, R0 ;  /* 0x00000003ff027819 */ /* 0x000fe40000011600 */
[----:B------:R-:W-:Y:S02]  /*1360*/  LEA.HI R0, R3, R8, RZ, 0x3 ;  /* 0x0000000803007211 */ /* 0x000fe400078f18ff */
[----:B------:R-:W-:Y:S02]  /*1370*/  SHF.R.S32.HI R10, RZ, 0x1f, R18 ;  /* 0x0000001fff0a7819 */ /* 0x000fe40000011412 */
[----:B------:R-:W-:Y:S01]  /*1380*/  LOP3.LUT R13, R4, R2, RZ, 0x3c, !PT ;  /* 0x00000002040d7212 */ /* 0x000fe200078e3cff */
[----:B------:R-:W-:Y:S01]  /*1390*/  IMAD.SHL.U32 R2, R9, 0x8, RZ ;  /* 0x0000000809027824 */ /* 0x000fe200078e00ff */
[----:B------:R-:W-:Y:S02]  /*13a0*/  LOP3.LUT R0, R0, 0xffffff8, RZ, 0xc0, !PT ;  /* 0x0ffffff800007812 */ /* 0x000fe400078ec0ff */
[----:B------:R-:W-:-:S02]  /*13b0*/  LEA.HI R10, R10, R18, RZ, 0x2 ;  /* 0x000000120a0a7211 */ /* 0x000fc400078f10ff */
        /* <DEDUP_REMOVED lines=18> */
[----:B------:R-:W-:-:S02]  /*14e0*/  LEA.HI R0, R3, R3, RZ, 0x1 ;  /* 0x0000000303007211 */ /* 0x000fc400078f08ff */
[----:B------:R-:W-:Y:S01]  /*14f0*/  LOP3.LUT R7, R5, R2, RZ, 0x3c, !PT ;  /* 0x0000000205077212 */ /* 0x000fe200078e3cff */
[----:B------:R-:W-:Y:S01]  /*1500*/  IMAD R5, R8, 0x200, R3 ;  /* 0x0000020008057824 */ /* 0x000fe200078e0203 */
[----:B------:R-:W-:Y:S02]  /*1510*/  LOP3.LUT R2, R4, 0x1c0, RZ, 0xc0, !PT ;  /* 0x000001c004027812 */ /* 0x000fe400078ec0ff */
[----:B------:R-:W-:Y:S01]  /*1520*/  R2P PR, R6, 0x6 ;  /* 0x0000000606007804 */ /* 0x000fe20000000000 */
[----:B------:R-:W-:Y:S01]  /*1530*/  IMAD.MOV.U32 R6, RZ, RZ, 0x10 ;  /* 0x00000010ff067424 */ /* 0x000fe200078e00ff */
[----:B------:R-:W-:Y:S02]  /*1540*/  LOP3.LUT R0, R0, 0x1ffffffe, RZ, 0xc0, !PT ;  /* 0x1ffffffe00007812 */ /* 0x000fe400078ec0ff */
[----:B------:R-:W-:Y:S02]  /*1550*/  LEA.HI R2, R2, R2, RZ, 0x1d ;  /* 0x0000000202027211 */ /* 0x000fe400078fe8ff */
[----:B------:R-:W-:Y:S01]  /*1560*/  SEL R4, R6, 0xfffffff0, !P3 ;  /* 0xfffffff006047807 */ /* 0x000fe20005800000 */
[----:B------:R-:W-:Y:S01]  /*1570*/  IMAD.IADD R11, R3, 0x1, -R0 ;  /* 0x00000001030b7824 */ /* 0x000fe200078e0a00 */
[----:B------:R-:W-:Y:S01]  /*1580*/  SEL R3, R16, 0xffffffe0, !P0 ;  /* 0xffffffe010037807 */ /* 0x000fe20004000000 */
[----:B------:R-:W-:Y:S01]  /*1590*/  IMAD.SHL.U32 R6, R12, 0x40, RZ ;  /* 0x000000400c067824 */ /* 0x000fe200078e00ff */
[C---:B------:R-:W-:Y:S01]  /*15a0*/  IADD3 R19, R20.reuse, 0x80, RZ ;  /* 0x0000008014137810 */ /* 0x040fe20007ffe0ff */
[----:B------:R-:W-:Y:S01]  /*15b0*/  IMAD.U32 R9, R5, 0x2, R2 ;  /* 0x0000000205097824 */ /* 0x000fe200078e0002 */
[----:B------:R-:W-:Y:S01]  /*15c0*/  IADD3 R5, R20, 0xc0, RZ ;  /* 0x000000c014057810 */ /* 0x000fe20007ffe0ff */
[----:B------:R-:W-:Y:S01]  /*15d0*/  IMAD.IADD R4, R4, 0x1, R3 ;  /* 0x0000000104047824 */ /* 0x000fe200078e0203 */
[----:B------:R-:W-:Y:S01]  /*15e0*/  LOP3.LUT R2, R10, 0x7ffffffc, RZ, 0xc0, !PT ;  /* 0x7ffffffc0a027812 */ /* 0x000fe200078ec0ff */
[----:B------:R-:W-:Y:S01]  /*15f0*/  STL [R1+0x8c], R19 ;  /* 0x00008c1301007387 */ /* 0x000fe20000100800 */
[----:B------:R-:W-:Y:S01]  /*1600*/  LOP3.LUT R3, R7, 0x7ffffe00, R6, 0xf8, !PT ;  /* 0x7ffffe0007037812 */ /* 0x000fe200078ef806 */
[----:B------:R-:W-:Y:S01]  /*1610*/  IMAD.MOV.U32 R7, RZ, RZ, 0x40 ;  /* 0x00000040ff077424 */ /* 0x000fe200078e00ff */
[----:B------:R-:W-:Y:S01]  /*1620*/  SHF.R.S32.HI R6, RZ, 0x1f, R19 ;  /* 0x0000001fff067819 */ /* 0x000fe20000011413 */
[----:B------:R1:W-:Y:S01]  /*1630*/  STL [R1+0x90], R5 ;  /* 0x0000900501007387 */ /* 0x0003e20000100800 */
[----:B------:R-:W-:Y:S01]  /*1640*/  IMAD.IADD R2, R18, 0x1, -R2 ;  /* 0x0000000112027824 */ /* 0x000fe200078e0a02 */
[----:B------:R-:W-:Y:S01]  /*1650*/  LEA R12, R9, 0x80, 0x1 ;  /* 0x00000080090c7811 */ /* 0x000fe200078e08ff */
[----:B------:R-:W-:Y:S01]  /*1660*/  IMAD R0, R14, 0x200, R13 ;  /* 0x000002000e007824 */ /* 0x000fe200078e020d */
[----:B------:R2:W-:Y:S01]  /*1670*/  STL [R1+0xa4], R6 ;  /* 0x0000a40601007387 */ /* 0x0005e20000100800 */
[----:B------:R-:W-:Y:S01]  /*1680*/  IMAD.SHL.U32 R10, R15, 0x2, RZ ;  /* 0x000000020f0a7824 */ /* 0x000fe200078e00ff */
[----:B------:R-:W-:Y:S01]  /*1690*/  LEA R239, R3, 0x4080, 0x1 ;  /* 0x0000408003ef7811 */ /* 0x000fe200078e08ff */
[----:B------:R-:W-:Y:S01]  /*16a0*/  IMAD.SHL.U32 R9, R2, 0x2, RZ ;  /* 0x0000000202097824 */ /* 0x000fe200078e00ff */
[----:B------:R-:W-:Y:S01]  /*16b0*/  LEA R236, R0, 0x14080, 0x1 ;  /* 0x0001408000ec7811 */ /* 0x000fe200078e08ff */
[----:B------:R-:W-:Y:S01]  /*16c0*/  IMAD R2, R11, 0x8, R17 ;  /* 0x000000080b027824 */ /* 0x000fe200078e0211 */
[----:B------:R-:W-:-:S05]  /*16d0*/  SEL R0, R7, 0xffffffc0, !P0 ;  /* 0xffffffc007007807 */ /* 0x000fca0004000000 */
[----:B------:R-:W-:Y:S01]  /*16e0*/  IMAD.IADD R240, R239, 0x1, R0 ;  /* 0x00000001eff07824 */ /* 0x000fe200078e0200 */
[----:B-1----:R-:W-:Y:S02]  /*16f0*/  SHF.R.S32.HI R5, RZ, 0x1f, R5 ;  /* 0x0000001fff057819 */ /* 0x002fe40000011405 */
[----:B--2---:R-:W-:-:S03]  /*1700*/  SEL R6, R16, 0xffffffe0, !P1 ;  /* 0xffffffe010067807 */ /* 0x004fc60004800000 */
[----:B------:R1:W-:Y:S04]  /*1710*/  STL [R1+0xa0], R5 ;  /* 0x0000a00501007387 */ /* 0x0003e80000100800 */
[----:B------:R2:W-:Y:S04]  /*1720*/  STL [R1+0x18], R10 ;  /* 0x0000180a01007387 */ /* 0x0005e80000100800 */
[----:B------:R3:W-:Y:S04]  /*1730*/  STL [R1+0x64], R9 ;  /* 0x0000640901007387 */ /* 0x0007e80000100800 */
[----:B------:R-:W-:Y:S04]  /*1740*/  STL [R1+0xa8], R12 ;  /* 0x0000a80c01007387 */ /* 0x000fe80000100800 */
[----:B------:R4:W-:Y:S01]  /*1750*/  STL [R1+0xcc], R2 ;  /* 0x0000cc0201007387 */ /* 0x0009e20000100800 */
[----:B-1----:R-:W-:Y:S01]  /*1760*/  SEL R5, R7, 0xffffffc0, !P2 ;  /* 0xffffffc007057807 */ /* 0x002fe20005000000 */
[----:B--2---:R-:W-:-:S04]  /*1770*/  IMAD.IADD R10, R12, 0x1, R6 ;  /* 0x000000010c0a7824 */ /* 0x004fc800078e0206 */
[C-C-:B------:R-:W-:Y:S01]  /*1780*/  IMAD.IADD R7, R12.reuse, 0x1, R5.reuse ;  /* 0x000000010c077824 */ /* 0x140fe200078e0205 */
[----:B---3--:R-:W-:Y:S01]  /*1790*/  IADD3 R9, R12, -0x10, RZ ;  /* 0xfffffff00c097810 */ /* 0x008fe20007ffe0ff */
[----:B------:R-:W-:Y:S01]  /*17a0*/  IMAD.IADD R3, R10, 0x1, R5 ;  /* 0x000000010a037824 */ /* 0x000fe200078e0205 */
[----:B------:R-:W-:Y:S01]  /*17b0*/  @P4 IADD3 R9, R12, 0x10, RZ ;  /* 0x000000100c094810 */ /* 0x000fe20007ffe0ff */
[----:B------:R-:W-:Y:S04]  /*17c0*/  STL [R1+0xb4], R10 ;  /* 0x0000b40a01007387 */ /* 0x000fe80000100800 */
[----:B------:R1:W-:Y:S01]  /*17d0*/  STL [R1+0xc4], R7 ;  /* 0x0000c40701007387 */ /* 0x0003e20000100800 */
[----:B----4-:R-:W-:-:S03]  /*17e0*/  SEL R2, R16, 0xffffffe0, !P3 ;  /* 0xffffffe010027807 */ /* 0x010fc60005800000 */
[----:B------:R2:W-:Y:S01]  /*17f0*/  STL [R1+0xac], R9 ;  /* 0x0000ac0901007387 */ /* 0x0005e20000100800 */
[--C-:B------:R-:W-:Y:S01]  /*1800*/  IADD3 R242, R0, R239, R2.reuse ;  /* 0x000000ef00f27210 */ /* 0x100fe20007ffe002 */
[----:B------:R-:W-:Y:S02]  /*1810*/  IMAD.IADD R241, R239, 0x1, R2 ;  /* 0x00000001eff17824 */ /* 0x000fe400078e0202 */
[----:B------:R3:W-:Y:S01]  /*1820*/  STL [R1+0xc0], R3 ;  /* 0x0000c00301007387 */ /* 0x0007e20000100800 */
[----:B-1----:R-:W-:Y:S02]  /*1830*/  IMAD.IADD R7, R6, 0x1, R9 ;  /* 0x0000000106077824 */ /* 0x002fe400078e0209 */
[----:B------:R-:W-:Y:S02]  /*1840*/  IMAD R6, R8, 0x800, R239 ;  /* 0x0000080008067824 */ /* 0x000fe400078e02ef */
[----:B--2---:R-:W-:Y:S02]  /*1850*/  IMAD.IADD R9, R5, 0x1, R9 ;  /* 0x0000000105097824 */ /* 0x004fe400078e0209 */
[----:B---3--:R-:W-:-:S03]  /*1860*/  IMAD R3, R4, 0x2, R239 ;  /* 0x0000000204037824 */ /* 0x008fc600078e02ef */
[----:B------:R-:W-:Y:S01]  /*1870*/  STL [R1+0xbc], R9 ;  /* 0x0000bc0901007387 */ /* 0x000fe20000100800 */
[----:B------:R-:W-:-:S03]  /*1880*/  IMAD.IADD R4, R7, 0x1, R5 ;  /* 0x0000000107047824 */ /* 0x000fc600078e0205 */
[----:B------:R-:W-:Y:S04]  /*1890*/  STL [R1+0xb0], R7 ;  /* 0x0000b00701007387 */ /* 0x000fe80000100800 */
[----:B------:R1:W-:Y:S04]  /*18a0*/  STL [R1+0x8], R3 ;  /* 0x0000080301007387 */ /* 0x0003e80000100800 */
[----:B------:R2:W-:Y:S01]  /*18b0*/  STL [R1+0xb8], R4 ;  /* 0x0000b80401007387 */ /* 0x0005e20000100800 */
[--C-:B-1----:R-:W-:Y:S02]  /*18c0*/  IMAD.IADD R3, R2, 0x1, R6.reuse ;  /* 0x0000000102037824 */ /* 0x102fe400078e0206 */
[----:B------:R-:W-:-:S02]  /*18d0*/  IMAD.IADD R2, R0, 0x1, R6 ;  /* 0x0000000100027824 */ /* 0x000fc400078e0206 */
[----:B------:R-:W-:Y:S01]  /*18e0*/  IMAD.IADD R0, R0, 0x1, R3 ;  /* 0x0000000100007824 */ /* 0x000fe200078e0203 */
[----:B------:R2:W-:Y:S04]  /*18f0*/  STL [R1+0xc], R3 ;  /* 0x00000c0301007387 */ /* 0x0005e80000100800 */
[----:B------:R2:W-:Y:S04]  /*1900*/  STL [R1+0x14], R2 ;  /* 0x0000140201007387 */ /* 0x0005e80000100800 */
[----:B------:R2:W-:Y:S02]  /*1910*/  STL [R1+0x10], R0 ;  /* 0x0000100001007387 */ /* 0x0005e40000100800 */
.L_x_951:
[----:B--2---:R-:W2:Y:S01]  /*1920*/  LDL R0, [R1+0x84] ;  /* 0x0000840001007983 */ /* 0x004ea20000100800 */
[----:B------:R-:W-:Y:S01]  /*1930*/  IMAD.MOV.U32 R13, RZ, RZ, 0x4 ;  /* 0x00000004ff0d7424 */ /* 0x000fe200078e00ff */
[----:B------:R-:W-:-:S02]  /*1940*/  ISETP.NE.U32.AND P0, PT, RZ, c[0x0][0x370], PT ;  /* 0x0000dc00ff007a0c */ /* 0x000fc40003f05070 */
[----:B------:R-:W-:Y:S01]  /*1950*/  ISETP.NE.U32.AND P3, PT, RZ, c[0x0][0x360], PT ;  /* 0x0000d800ff007a0c */ /* 0x000fe20003f65070 */
[----:B------:R-:W3:Y:S01]  /*1960*/  LDL R10, [R1+0x80] ;  /* 0x00008000010a7983 */ /* 0x000ee20000100800 */
[----:B------:R-:W-:Y:S01]  /*1970*/  ISETP.NE.AND.EX P1, PT, RZ, c[0x0][0x374], PT, P0 ;  /* 0x0000dd00ff007a0c */ /* 0x000fe20003f25300 */
[----:B--2---:R-:W-:-:S05]  /*1980*/  IMAD.WIDE R2, R0, R13, c[0x0][0x588] ;  /* 0x0001620000027625 */ /* 0x004fca00078e020d */
[----:B------:R-:W2:Y:S01]  /*1990*/  LDG.E R32, [R2.64] ;  /* 0x0000000602207981 */ /* 0x000ea2000c1e1900 */
[----:B------:R-:W-:Y:S01]  /*19a0*/  ISETP.NE.AND.EX P3, PT, RZ, c[0x0][0x364], PT, P3 ;  /* 0x0000d900ff007a0c */ /* 0x000fe20003f65330 */
[----:B------:R-:W-:Y:S01]  /*19b0*/  CS2R R8, SRZ ;  /* 0x0000000000087805 */ /* 0x000fe2000001ff00 */
[----:B------:R-:W-:Y:S02]  /*19c0*/  ISETP.NE.U32.AND P4, PT, RZ, c[0x0][0x348], PT ;  /* 0x0000d200ff007a0c */ /* 0x000fe40003f85070 */
[----:B------:R-:W-:Y:S02]  /*19d0*/  ISETP.NE.U32.AND P2, PT, RZ, c[0x0][0x350], PT ;  /* 0x0000d400ff007a0c */ /* 0x000fe40003f45070 */
[----:B------:R-:W-:Y:S02]  /*19e0*/  ISETP.NE.AND.EX P4, PT, RZ, c[0x0][0x34c], PT, P4 ;  /* 0x0000d300ff007a0c */ /* 0x000fe40003f85340 */
[----:B------:R-:W-:Y:S01]  /*19f0*/  ISETP.NE.AND.EX P5, PT, RZ, c[0x0][0x354], PT, P2 ;  /* 0x0000d500ff007a0c */ /* 0x000fe20003fa5320 */
[----:B------:R-:W-:Y:S01]  /*1a00*/  IMAD.MOV.U32 R12, RZ, RZ, RZ ;  /* 0x000000ffff0c7224 */ /* 0x000fe200078e00ff */
[----:B--2---:R-:W-:Y:S01]  /*1a10*/  SHF.R.S32.HI R11, RZ, 0x1f, R32 ;  /* 0x0000001fff0b7819 */ /* 0x004fe20000011420 */
[----:B------:R1:W-:Y:S01]  /*1a20*/  STL [R1+0x94], R32 ;  /* 0x0000942001007387 */ /* 0x0003e20000100800 */
[----:B------:R-:W-:-:S04]  /*1a30*/  @P1 LEA R2, P0, R32, c[0x0][0x370], 0x2 ;  /* 0x0000dc0020021a11 */ /* 0x000fc800078010ff */
[C-C-:B------:R-:W-:Y:S02]  /*1a40*/  @P1 LEA.HI.X R3, R32.reuse, c[0x0][0x374], R11.reuse, 0x2, P0 ;  /* 0x0000dd0020031a11 */ /* 0x140fe400000f140b */
[C---:B------:R-:W-:Y:S02]  /*1a50*/  @P3 LEA R6, P0, R32.reuse, c[0x0][0x360], 0x2 ;  /* 0x0000d80020063a11 */ /* 0x040fe400078010ff */
[C---:B------:R-:W-:Y:S01]  /*1a60*/  LEA R4, P2, R32.reuse, c[0x0][0x348], 0x2 ;  /* 0x0000d20020047a11 */ /* 0x040fe200078410ff */
[----:B------:R2:W5:Y:S01]  /*1a70*/  @P1 LDG.E R8, [R2.64] ;  /* 0x0000000602081981 */ /* 0x000562000c1e1900 */
[C-C-:B------:R-:W-:Y:S02]  /*1a80*/  @P3 LEA.HI.X R7, R32.reuse, c[0x0][0x364], R11.reuse, 0x2, P0 ;  /* 0x0000d90020073a11 */ /* 0x140fe400000f140b */
[----:B------:R-:W-:Y:S02]  /*1a90*/  LEA.HI.X R5, R32, c[0x0][0x34c], R11, 0x2, P2 ;  /* 0x0000d30020057a11 */ /* 0x000fe400010f140b */
[----:B---3--:R-:W-:Y:S01]  /*1aa0*/  LOP3.LUT R25, R10, 0xffff, RZ, 0xc0, !PT ;  /* 0x0000ffff0a197812 */ /* 0x008fe200078ec0ff */
[----:B------:R-:W3:Y:S01]  /*1ab0*/  @P3 LDG.E R0, [R6.64] ;  /* 0x0000000606003981 */ /* 0x000ee2000c1e1900 */
[----:B------:R-:W-:Y:S01]  /*1ac0*/  YIELD ;  /* 0x0000000000007946 */ /* 0x000fe20003800000 */
[----:B------:R-:W-:-:S02]  /*1ad0*/  P2R R21, PR, RZ, 0x20 ;  /* 0x00000020ff157803 */ /* 0x000fc40000000000 */
[----:B------:R1:W5:Y:S01]  /*1ae0*/  @P4 LDG.E R12, [R4.64] ;  /* 0x00000006040c4981 */ /* 0x000362000c1e1900 */
[----:B--2---:R-:W-:-:S04]  /*1af0*/  LEA R2, P1, R32, c[0x0][0x350], 0x2 ;  /* 0x0000d40020027a11 */ /* 0x004fc800078210ff */
[----:B------:R-:W-:-:S05]  /*1b00*/  LEA.HI.X R3, R32, c[0x0][0x354], R11, 0x2, P1 ;  /* 0x0000d50020037a11 */ /* 0x000fca00008f140b */
[----:B------:R1:W5:Y:S04]  /*1b10*/  @P5 LDG.E R9, [R2.64] ;  /* 0x0000000602095981 */ /* 0x000368000c1e1900 */
[----:B------:R1:W-:Y:S04]  /*1b20*/  STL [R1+0x98], R25 ;  /* 0x0000981901007387 */ /* 0x0003e80000100800 */
[----:B---3--:R1:W-:Y:S01]  /*1b30*/  @P3 STL [R1+0x88], R0 ;  /* 0x0000880001003387 */ /* 0x0083e20000100800 */
        /* <DEDUP_REMOVED lines=8> */
.L_x_871:
[----:B------:R-:W-:-:S04]  /*1bc0*/  ISETP.NE.U32.AND P0, PT, RZ, c[0x0][0x368], PT ;  /* 0x0000da00ff007a0c */ /* 0x000fc80003f05070 */
[----:B------:R-:W-:-:S13]  /*1bd0*/  ISETP.NE.AND.EX P0, PT, RZ, c[0x0][0x36c], PT, P0 ;  /* 0x0000db00ff007a0c */ /* 0x000fda0003f05300 */
[----:B------:R-:W-:Y:S05]  /*1be0*/  @!P0 BRA `(.L_x_872) ;  /* 0x0000004000008947 */ /* 0x000fea0003800000 */
[----:B-1----:R-:W-:-:S04]  /*1bf0*/  LEA R2, P0, R32, c[0x0][0x368], 0x2 ;  /* 0x0000da0020027a11 */ /* 0x002fc800078010ff */
[----:B------:R-:W-:-:S05]  /*1c00*/  LEA.HI.X R3, R32, c[0x0][0x36c], R11, 0x2, P0 ;  /* 0x0000db0020037a11 */ /* 0x000fca00000f140b */
[----:B------:R1:W5:Y:S01]  /*1c10*/  LDG.E R0, [R2.64] ;  /* 0x0000000602007981 */ /* 0x000362000c1e1900 */
[----:B------:R-:W-:Y:S05]  /*1c20*/  BRA `(.L_x_873) ;  /* 0x0000005000007947 */ /* 0x000fea0003800000 */
.L_x_872:
[----:B-1----:R-:W-:Y:S01]  /*1c30*/  MOV R0, c[0x0][0x1d0] ;  /* 0x0000740000007a02 */ /* 0x002fe20000000f00 */
[----:B------:R-:W-:Y:S05]  /*1c40*/  @!P5 BRA `(.L_x_873) ;  /* 0x000000300000d947 */ /* 0x000fea0003800000 */
[----:B------:R-:W2:Y:S04]  /*1c50*/  LDG.E R4, [R2.64] ;  /* 0x0000000602047981 */ /* 0x000ea8000c1e1900 */
[----:B------:R-:W2:Y:S02]  /*1c60*/  LDG.E R0, [R2.64+0x4] ;  /* 0x0000040602007981 */ /* 0x000ea4000c1e1900 */
[----:B--2---:R-:W-:Y:S02]  /*1c70*/  IADD3 R0, -R4, R0, RZ ;  /* 0x0000000004007210 */ /* 0x004fe40007ffe1ff */
.L_x_873:
[----:B-1----:R-:W2:Y:S04]  /*1c80*/  LDL R3, [R1+0x88] ;  /* 0x0000880001037983 */ /* 0x002ea80000100800 */
[----:B------:R-:W3:Y:S04]  /*1c90*/  LDL.LU R2, [R1+0x7c] ;  /* 0x00007c0001027983 */ /* 0x000ee80000300800 */
[----:B------:R-:W4:Y:S01]  /*1ca0*/  LDL.LU R31, [R1+0x2c] ;  /* 0x00002c00011f7983 */ /* 0x000f220000300800 */
[----:B------:R-:W-:-:S05]  /*1cb0*/  IMAD.MOV.U32 R102, RZ, RZ, c[0x0][0x2c4] ;  /* 0x0000b100ff667624 */ /* 0x000fca00078e00ff */
[----:B------:R-:W-:Y:S01]  /*1cc0*/  ISETP.NE.AND P3, PT, R102, 0x1, PT ;  /* 0x000000016600780c */ /* 0x000fe20003f65270 */
[--C-:B-----5:R-:W-:Y:S01]  /*1cd0*/  IMAD.IADD R23, R0, 0x1, -R8.reuse ;  /* 0x0000000100177824 */ /* 0x120fe200078e0a08 */
[----:B------:R-:W-:Y:S01]  /*1ce0*/  BSSY B0, `(.L_x_874) ;  /* 0x0000040000007945 */ /* 0x000fe20003800000 */
[----:B------:R-:W-:Y:S02]  /*1cf0*/  IMAD.IADD R18, R9, 0x1, R8 ;  /* 0x0000000109127824 */ /* 0x000fe400078e0208 */
[----:B--2---:R-:W-:Y:S02]  /*1d00*/  IMAD.MOV.U32 R14, RZ, RZ, R3 ;  /* 0x000000ffff0e7224 */ /* 0x004fe400078e0003 */
[----:B---3--:R-:W-:-:S05]  /*1d10*/  IMAD.SHL.U32 R15, R2, 0x80, RZ ;  /* 0x00000080020f7824 */ /* 0x008fca00078e00ff */
[----:B------:R-:W-:-:S05]  /*1d20*/  IADD3 R2, R15, 0x7f, RZ ;  /* 0x0000007f0f027810 */ /* 0x000fca0007ffe0ff */
[----:B------:R-:W-:-:S04]  /*1d30*/  @P3 IMAD.HI.U32 R3, R2, c[0x0][0x2c8], RZ ;  /* 0x0000b20002033a27 */ /* 0x000fc800078e00ff */
[----:B------:R-:W-:Y:S01]  /*1d40*/  IMAD.MOV.U32 R0, RZ, RZ, R2 ;  /* 0x000000ffff007224 */ /* 0x000fe200078e0002 */
[C---:B------:R-:W-:Y:S02]  /*1d50*/  IADD3 R2, R23.reuse, 0x30, -R14 ;  /* 0x0000003017027810 */ /* 0x040fe40007ffe80e */
[----:B------:R-:W-:Y:S02]  /*1d60*/  @P3 SHF.R.U32.HI R0, RZ, c[0x0][0x2cc], R3 ;  /* 0x0000b300ff003a19 */ /* 0x000fe40000011603 */
[----:B------:R-:W-:-:S03]  /*1d70*/  IADD3 R3, R23, 0x2f, RZ ;  /* 0x0000002f17037810 */ /* 0x000fc60007ffe0ff */
[----:B------:R-:W-:Y:S02]  /*1d80*/  IMAD.IADD R0, R2, 0x1, R0 ;  /* 0x0000000102007824 */ /* 0x000fe400078e0200 */
[----:B------:R-:W-:-:S04]  /*1d90*/  IMAD.HI R2, R3, 0x2aaaaaab, RZ ;  /* 0x2aaaaaab03027827 */ /* 0x000fc800078e02ff */
[----:B------:R-:W-:Y:S01]  /*1da0*/  IMAD.HI R0, R0, 0x2aaaaaab, RZ ;  /* 0x2aaaaaab00007827 */ /* 0x000fe200078e02ff */
[----:B------:R-:W-:-:S04]  /*1db0*/  SHF.R.U32.HI R4, RZ, 0x1f, R2 ;  /* 0x0000001fff047819 */ /* 0x000fc80000011602 */
[----:B------:R-:W-:Y:S02]  /*1dc0*/  SHF.R.U32.HI R3, RZ, 0x1f, R0 ;  /* 0x0000001fff037819 */ /* 0x000fe40000011600 */
[----:B------:R-:W-:Y:S02]  /*1dd0*/  LEA.HI.SX32 R4, R2, R4, 0x1d ;  /* 0x0000000402047211 */ /* 0x000fe400078feaff */
[----:B------:R-:W-:Y:S02]  /*1de0*/  LOP3.LUT R2, R10, 0xff000000, RZ, 0xc0, !PT ;  /* 0xff0000000a027812 */ /* 0x000fe400078ec0ff */
[----:B------:R-:W-:Y:S02]  /*1df0*/  LEA.HI.SX32 R0, R0, R3, 0x1d ;  /* 0x0000000300007211 */ /* 0x000fe400078feaff */
[----:B------:R-:W-:Y:S02]  /*1e00*/  LOP3.LUT R3, R10, 0xff0000, RZ, 0xc0, !PT ;  /* 0x00ff00000a037812 */ /* 0x000fe400078ec0ff */
[----:B------:R-:W-:-:S02]  /*1e10*/  SHF.R.U32.HI R2, RZ, 0x8, R2 ;  /* 0x00000008ff027819 */ /* 0x000fc40000011602 */
[----:B----4-:R-:W-:Y:S02]  /*1e20*/  LOP3.LUT R31, R31, 0xfffffbff, RZ, 0xc0, !PT ;  /* 0xfffffbff1f1f7812 */ /* 0x010fe400078ec0ff */
[----:B------:R-:W-:Y:S02]  /*1e30*/  LEA.HI R3, R3, R2, RZ, 0x10 ;  /* 0x0000000203037211 */ /* 0x000fe400078f80ff */
[----:B------:R-:W-:Y:S02]  /*1e40*/  @P3 LOP3.LUT R31, R31, 0x400, RZ, 0xfc, !PT ;  /* 0x000004001f1f3812 */ /* 0x000fe400078efcff */
[----:B------:R-:W-:Y:S01]  /*1e50*/  LOP3.LUT R16, R3, 0xff, RZ, 0xc0, !PT ;  /* 0x000000ff03107812 */ /* 0x000fe200078ec0ff */
[----:B------:R1:W-:Y:S01]  /*1e60*/  STL [R1+0x9c], R15 ;  /* 0x00009c0f01007387 */ /* 0x0003e20000100800 */
[----:B------:R-:W-:-:S03]  /*1e70*/  SHF.R.U32.HI R5, RZ, 0x10, R3 ;  /* 0x00000010ff057819 */ /* 0x000fc60000011603 */
[----:B------:R1:W-:Y:S01]  /*1e80*/  STL [R1+0x7c], R23 ;  /* 0x00007c1701007387 */ /* 0x0003e20000100800 */
[----:B------:R-:W-:-:S03]  /*1e90*/  IMNMX R6, R4, R0, PT ;  /* 0x0000000004067217 */ /* 0x000fc60003800200 */
[----:B------:R1:W-:Y:S04]  /*1ea0*/  STL [R1+0x2c], R31 ;  /* 0x00002c1f01007387 */ /* 0x0003e80000100800 */
[----:B------:R1:W-:Y:S04]  /*1eb0*/  STL [R1+0xc8], R16 ;  /* 0x0000c81001007387 */ /* 0x0003e80000100800 */
[----:B------:R1:W-:Y:S01]  /*1ec0*/  STL [R1+0x80], R5 ;  /* 0x0000800501007387 */ /* 0x0003e20000100800 */
[----:B------:R-:W-:Y:S01]  /*1ed0*/  ISETP.GE.AND P0, PT, R6, 0x1, PT ;  /* 0x000000010600780c */ /* 0x000fe20003f06270 */
[----:B------:R-:W-:-:S12]  /*1ee0*/  IMAD.MOV.U32 R2, RZ, RZ, RZ ;  /* 0x000000ffff027224 */ /* 0x000fd800078e00ff */
[----:B------:R-:W-:Y:S05]  /*1ef0*/  @!P0 BRA `(.L_x_875) ;  /* 0x000001e000008947 */ /* 0x000fea0003800000 */
[----:B------:R-:W-:-:S04]  /*1f00*/  ISETP.NE.AND P0, PT, R5, RZ, PT ;  /* 0x000000ff0500720c */ /* 0x000fc80003f05270 */
        /* <DEDUP_REMOVED lines=29> */
.L_x_875:
[----:B------:R-:W-:Y:S05]  /*20e0*/  BSYNC B0 ;  /* 0x0000000000007941 */ /* 0x000fea0003800000 */
.L_x_874:
        /* <DEDUP_REMOVED lines=14> */
[----:B------:R2:W-:Y:S01]  /*21d0*/  STL [R1+0x28], R103 ;  /* 0x0000286701007387 */ /* 0x0005e20000100800 */
        /* <DEDUP_REMOVED lines=59> */
[----:B--2---:R-:W-:Y:S01]  /*2590*/  ISETP.NE.U32.AND P0, PT, RZ, c[0x0][0x340], PT ;  /* 0x0000d000ff007a0c */ /* 0x004fe20003f05070 */
[----:B------:R-:W2:Y:S01]  /*25a0*/  LDL.64 R8, [R1+0x70] ;  /* 0x0000700001087983 */ /* 0x000ea20000100a00 */
[----:B------:R-:W-:-:S02]  /*25b0*/  IMAD.MOV.U32 R135, RZ, RZ, R15 ;  /* 0x000000ffff877224 */ /* 0x000fc400078e000f */
[----:B------:R-:W-:Y:S01]  /*25c0*/  ISETP.NE.AND.EX P1, PT, RZ, c[0x0][0x344], PT, P0 ;  /* 0x0000d100ff007a0c */ /* 0x000fe20003f25300 */
[----:B------:R3:W2:Y:S04]  /*25d0*/  LDL.64 R26, [R1+0x70] ;  /* 0x00007000011a7983 */ /* 0x0006a80000100a00 */
[----:B------:R-:W4:Y:S04]  /*25e0*/  LDL R22, [R1+0x8c] ;  /* 0x00008c0001167983 */ /* 0x000f280000100800 */
[----:B------:R-:W5:Y:S04]  /*25f0*/  LDL R20, [R1+0x90] ;  /* 0x0000900001147983 */ /* 0x000f680000100800 */
[----:B------:R-:W-:Y:S01]  /*2600*/  @P1 IMAD.WIDE R2, R32, R13, c[0x0][0x340] ;  /* 0x0000d00020021625 */ /* 0x000fe200078e020d */
[----:B------:R-:W3:Y:S04]  /*2610*/  LDL R30, [R1+0xa4] ;  /* 0x0000a400011e7983 */ /* 0x000ee80000100800 */
[----:B------:R1:W3:Y:S04]  /*2620*/  @P1 LDG.E R19, [R2.64] ;  /* 0x0000000602131981 */ /* 0x0002e8000c1e1900 */
[----:B------:R-:W4:Y:S04]  /*2630*/  LDL R29, [R1+0xa0] ;  /* 0x0000a000011d7983 */ /* 0x000f280000100800 */
[----:B------:R-:W4:Y:S04]  /*2640*/  LDL R78, [R1+0x18] ;  /* 0x00001800014e7983 */ /* 0x000f280000100800 */
[----:B------:R-:W1:Y:S01]  /*2650*/  S2R R4, SR_TID.X ;  /* 0x0000000000047919 */ /* 0x000e620000002100 */
[----:B------:R-:W-:-:S05]  /*2660*/  SHF.R.S32.HI R0, RZ, 0x1f, R12 ;  /* 0x0000001fff007819 */ /* 0x000fca000001140c */
[----:B------:R-:W-:Y:S01]  /*2670*/  IMAD R0, R0, c[0x0][0x178], RZ ;  /* 0x00005e0000007a24 */ /* 0x000fe200078e02ff */
[--C-:B-1----:R-:W-:Y:S02]  /*2680*/  SHF.R.S32.HI R24, RZ, 0x1f, R4.reuse ;  /* 0x0000001fff187819 */ /* 0x102fe40000011404 */
[----:B------:R-:W-:Y:S02]  /*2690*/  SHF.R.S32.HI R118, RZ, 0x1f, R4 ;  /* 0x0000001fff767819 */ /* 0x000fe40000011404 */
[-C--:B------:R-:W-:Y:S02]  /*26a0*/  LEA.HI R24, R24, R4.reuse, RZ, 0x3 ;  /* 0x0000000418187211 */ /* 0x080fe400078f18ff */
[----:B------:R-:W-:Y:S02]  /*26b0*/  LEA.HI R118, R118, R4, RZ, 0x3 ;  /* 0x0000000476767211 */ /* 0x000fe400078f18ff */
[----:B------:R-:W-:Y:S02]  /*26c0*/  LOP3.LUT R24, R24, 0xfffffff8, RZ, 0xc0, !PT ;  /* 0xfffffff818187812 */ /* 0x000fe400078ec0ff */
[----:B------:R-:W-:-:S03]  /*26d0*/  SHF.R.S32.HI R118, RZ, 0x3, R118 ;  /* 0x00000003ff767819 */ /* 0x000fc60000011476 */
[----:B------:R-:W-:Y:S02]  /*26e0*/  IMAD.IADD R24, R4, 0x1, -R24 ;  /* 0x0000000104187824 */ /* 0x000fe400078e0a18 */
[----:B------:R-:W-:-:S04]  /*26f0*/  IMAD.WIDE.U32 R2, R12, c[0x0][0x178], RZ ;  /* 0x00005e000c027a25 */ /* 0x000fc800078e00ff */
[----:B------:R-:W-:Y:S02]  /*2700*/  IMAD R5, R24, 0x20, R118 ;  /* 0x0000002018057824 */ /* 0x000fe400078e0276 */
[----:B------:R-:W-:Y:S02]  /*2710*/  IMAD R0, R12, c[0x0][0x17c], R0 ;  /* 0x00005f000c007a24 */ /* 0x000fe400078e0200 */
[----:B------:R-:W-:Y:S02]  /*2720*/  IMAD.IADD R5, R135, 0x1, R5 ;  /* 0x0000000187057824 */ /* 0x000fe400078e0205 */
[----:B------:R-:W-:Y:S01]  /*2730*/  IMAD.IADD R3, R3, 0x1, R0 ;  /* 0x0000000103037824 */ /* 0x000fe200078e0200 */
[----:B------:R-:W-:Y:S01]  /*2740*/  SEL R6, R11, RZ, !P4 ;  /* 0x000000ff0b067207 */ /* 0x000fe20006000000 */
[----:B------:R-:W-:Y:S01]  /*2750*/  @P3 IMAD.HI.U32 R7, R5, c[0x0][0x2c8], RZ ;  /* 0x0000b20005073a27 */ /* 0x000fe200078e00ff */
[----:B------:R-:W-:-:S03]  /*2760*/  SEL R4, R32, RZ, !P4 ;  /* 0x000000ff20047207 */ /* 0x000fc60006000000 */
        /* <DEDUP_REMOVED lines=8> */
[----:B------:R-:W-:-:S04]  /*27f0*/  IMAD.MOV R4, RZ, RZ, -R0 ;  /* 0x000000ffff047224 */ /* 0x000fc800078e0a00 */
[----:B------:R-:W-:Y:S02]  /*2800*/  IMAD R4, R4, c[0x0][0x2c4], R5 ;  /* 0x0000b10004047a24 */ /* 0x000fe400078e0205 */
[----:B------:R-:W-:Y:S02]  /*2810*/  IMAD R5, R7, c[0x0][0x1b0], RZ ;  /* 0x00006c0007057a24 */ /* 0x000fe400078e02ff */
[----:B------:R-:W-:Y:S02]  /*2820*/  IMAD.IADD R3, R3, 0x1, R6 ;  /* 0x0000000103037824 */ /* 0x000fe400078e0206 */
[C---:B------:R-:W-:Y:S01]  /*2830*/  IMAD R6, R0.reuse, c[0x0][0x1b4], R5 ;  /* 0x00006d0000067a24 */ /* 0x040fe200078e0205 */
[----:B------:R-:W-:Y:S01]  /*2840*/  SHF.R.S32.HI R5, RZ, 0x1f, R4 ;  /* 0x0000001fff057819 */ /* 0x000fe20000011404 */
[----:B------:R-:W-:-:S04]  /*2850*/  IMAD.WIDE.U32 R2, R0, c[0x0][0x1b0], R2 ;  /* 0x00006c0000027a25 */ /* 0x000fc800078e0002 */
[----:B------:R-:W-:Y:S02]  /*2860*/  IMAD R0, R5, c[0x0][0x1a8], RZ ;  /* 0x00006a0005007a24 */ /* 0x000fe400078e02ff */
[----:B------:R-:W-:Y:S02]  /*2870*/  IMAD.IADD R3, R3, 0x1, R6 ;  /* 0x0000000103037824 */ /* 0x000fe400078e0206 */
[C---:B------:R-:W-:Y:S02]  /*2880*/  IMAD R0, R4.reuse, c[0x0][0x1ac], R0 ;  /* 0x00006b0004007a24 */ /* 0x040fe400078e0200 */
[----:B------:R-:W-:-:S04]  /*2890*/  IMAD.WIDE.U32 R2, R4, c[0x0][0x1a8], R2 ;  /* 0x00006a0004027a25 */ /* 0x000fc800078e0002 */
[----:B------:R-:W-:Y:S01]  /*28a0*/  IMAD.IADD R0, R3, 0x1, R0 ;  /* 0x0000000103007824 */ /* 0x000fe200078e0200 */
[----:B------:R-:W-:Y:S01]  /*28b0*/  LEA R13, P0, R2, c[0x0][0x160], 0x1 ;  /* 0x00005800020d7a11 */ /* 0x000fe200078008ff */
[----:B------:R-:W-:Y:S01]  /*28c0*/  WARPSYNC 0xffffffff ;  /* 0xffffffff00007948 */ /* 0x000fe20003800000 */
[----:B------:R-:W-:Y:S01]  /*28d0*/  IMAD R15, R14, c[0x0][0x2c4], RZ ;  /* 0x0000b1000e0f7a24 */ /* 0x000fe200078e02ff */
[----:B------:R-:W-:Y:S01]  /*28e0*/  BAR.SYNC.DEFER_BLOCKING 0x0 ;  /* 0x0000000000007b1d */ /* 0x000fe20000010000 */
[----:B------:R-:W-:-:S05]  /*28f0*/  LEA.HI.X R12, R2, c[0x0][0x164], R0, 0x1, P0 ;  /* 0x00005900020c7a11 */ /* 0x000fca00000f0c00 */
[----:B------:R-:W1:Y:S01]  /*2900*/  SHFL.IDX PT, R2, R13, RZ, 0x181f ;  /* 0x00181fff0d027589 */ /* 0x000e6200000e0000 */
[----:B------:R-:W-:-:S03]  /*2910*/  IMAD.IADD R14, R118, 0x1, R135 ;  /* 0x00000001760e7824 */ /* 0x000fc600078e0287 */
[----:B------:R-:W1:Y:S02]  /*2920*/  SHFL.IDX PT, R3, R12, RZ, 0x181f ;  /* 0x00181fff0c037589 */ /* 0x000e6400000e0000 */
[----:B------:R-:W-:Y:S02]  /*2930*/  ISETP.GE.AND P0, PT, R14, R15, PT ;  /* 0x0000000f0e00720c */ /* 0x000fe40003f06270 */
[----:B------:R-:W-:Y:S01]  /*2940*/  IADD3 R77, R103, -0x1, RZ ;  /* 0xffffffff674d7810 */ /* 0x000fe20007ffe0ff */
[----:B------:R-:W-:-:S05]  /*2950*/  IMAD.MOV.U32 R119, RZ, RZ, R31 ;  /* 0x000000ffff777224 */ /* 0x000fca00078e001f */
[----:B------:R-:W-:Y:S01]  /*2960*/  LOP3.LUT R119, R119, 0xfffffffd, RZ, 0xc0, !PT ;  /* 0xfffffffd77777812 */ /* 0x000fe200078ec0ff */
[----:B--2---:R-:W-:-:S05]  /*2970*/  IMAD.MOV.U32 R26, RZ, RZ, R8 ;  /* 0x000000ffff1a7224 */ /* 0x004fca00078e0008 */
[C---:B------:R-:W-:Y:S02]  /*2980*/  IADD3 R0, R26.reuse, 0x40, RZ ;  /* 0x000000401a007810 */ /* 0x040fe40007ffe0ff */
[C---:B------:R-:W-:Y:S02]  /*2990*/  ISETP.GE.AND P3, PT, R26.reuse, c[0x0][0x198], PT ;  /* 0x000066001a007a0c */ /* 0x040fe40003f66270 */
[----:B------:R-:W-:Y:S02]  /*29a0*/  SHF.R.S32.HI R27, RZ, 0x1f, R26 ;  /* 0x0000001fff1b7819 */ /* 0x000fe4000001141a */
[----:B------:R-:W-:Y:S02]  /*29b0*/  SHF.R.S32.HI R17, RZ, 0x1f, R0 ;  /* 0x0000001fff117819 */ /* 0x000fe40000011400 */
[----:B-1----:R-:W-:Y:S02]  /*29c0*/  @!P0 LEA R6, P2, R26, R2, 0x1 ;  /* 0x000000021a068211 */ /* 0x002fe400078408ff */
[----:B---3--:R-:W-:Y:S01]  /*29d0*/  @P1 SHF.R.S32.HI R16, RZ, 0x1f, R19 ;  /* 0x0000001fff101819 */ /* 0x008fe20000011413 */
[----:B------:R-:W-:-:S02]  /*29e0*/  @!P1 IMAD.MOV.U32 R16, RZ, RZ, R11 ;  /* 0x000000ffff109224 */ /* 0x000fc400078e000b */
[----:B------:R-:W-:Y:S01]  /*29f0*/  @!P1 IMAD.MOV.U32 R19, RZ, RZ, R32 ;  /* 0x000000ffff139224 */ /* 0x000fe200078e0020 */
[C---:B------:R-:W-:Y:S02]  /*2a00*/  @!P0 LEA R10, P1, R0.reuse, R2, 0x1 ;  /* 0x00000002000a8211 */ /* 0x040fe400078208ff */
[----:B------:R-:W-:Y:S02]  /*2a10*/  ISETP.GE.AND P6, PT, R0, c[0x0][0x198], PT ;  /* 0x0000660000007a0c */ /* 0x000fe40003fc6270 */
[----:B----4-:R-:W-:Y:S02]  /*2a20*/  ISETP.GE.AND P5, PT, R22, c[0x0][0x198], PT ;  /* 0x0000660016007a0c */ /* 0x010fe40003fa6270 */
[----:B-----5:R-:W-:Y:S02]  /*2a30*/  ISETP.GE.AND P4, PT, R20, c[0x0][0x198], PT ;  /* 0x0000660014007a0c */ /* 0x020fe40003f86270 */
[-C--:B------:R-:W-:Y:S02]  /*2a40*/  @!P0 LEA.HI.X R7, R26, R3.reuse, R27, 0x1, P2 ;  /* 0x000000031a078211 */ /* 0x080fe400010f0c1b */
[----:B------:R-:W-:-:S02]  /*2a50*/  @!P0 LEA.HI.X R11, R0, R3, R17, 0x1, P1 ;  /* 0x00000003000b8211 */ /* 0x000fc400008f0c11 */
[-C--:B------:R-:W-:Y:S01]  /*2a60*/  @!P0 LEA R8, P2, R22, R2.reuse, 0x1 ;  /* 0x0000000216088211 */ /* 0x080fe200078408ff */
[----:B------:R-:W-:Y:S01]  /*2a70*/  @!PT LDS RZ, [RZ] ;  /* 0x00000000fffff984 */ /* 0x000fe20000000800 */
[----:B------:R1:W-:Y:S01]  /*2a80*/  @!P0 LDGSTS.E.BYPASS.LTC128B.128 [R78+0x4080], [R6.64], !P3 ;  /* 0x04080000064e8fae */ /* 0x0003e2000d901d46 */
[----:B------:R-:W-:-:S03]  /*2a90*/  @!P0 LEA R4, P1, R20, R2, 0x1 ;  /* 0x0000000214048211 */ /* 0x000fc600078208ff */
[----:B------:R-:W2:Y:S01]  /*2aa0*/  SHFL.IDX PT, R2, R13, 0x1, 0x181f ;  /* 0x00381f000d027f89 */ /* 0x000ea200000e0000 */
[-C--:B------:R-:W-:Y:S02]  /*2ab0*/  @!P0 LEA.HI.X R9, R22, R3.reuse, R30, 0x1, P2 ;  /* 0x0000000316098211 */ /* 0x080fe400010f0c1e */
[----:B------:R-:W-:Y:S01]  /*2ac0*/  @!P0 LEA.HI.X R5, R20, R3, R29, 0x1, P1 ;  /* 0x0000000314058211 */ /* 0x000fe200008f0c1d */
[----:B------:R3:W-:Y:S04]  /*2ad0*/  @!P0 LDGSTS.E.BYPASS.LTC128B.128 [R78+0x8080], [R10.64], !P6 ;  /* 0x080800000a4e8fae */ /* 0x0007e8000f101d46 */
[----:B------:R-:W4:Y:S04]  /*2ae0*/  SHFL.IDX PT, R3, R12, 0x1, 0x181f ;  /* 0x00381f000c037f89 */ /* 0x000f2800000e0000 */
[----:B------:R5:W-:Y:S04]  /*2af0*/  @!P0 LDGSTS.E.BYPASS.LTC128B.128 [R78+0xc080], [R8.64], !P5 ;  /* 0x0c080000084e8fae */ /* 0x000be8000e901d46 */
[----:B------:R3:W-:Y:S01]  /*2b00*/  @!P0 LDGSTS.E.BYPASS.LTC128B.128 [R78+0x10080], [R4.64], !P4 ;  /* 0x10080000044e8fae */ /* 0x0007e2000e101d46 */
[----:B-1----:R-:W-:-:S04]  /*2b10*/  IADD3 R6, R14, 0x20, RZ ;  /* 0x000000200e067810 */ /* 0x002fc80007ffe0ff */
[----:B------:R-:W-:-:S13]  /*2b20*/  ISETP.GE.AND P0, PT, R6, R15, PT ;  /* 0x0000000f0600720c */ /* 0x000fda0003f06270 */
[----:B--2---:R-:W-:-:S04]  /*2b30*/  @!P0 LEA R6, P1, R26, R2, 0x1 ;  /* 0x000000021a068211 */ /* 0x004fc800078208ff */
[----:B----4-:R-:W-:Y:S02]  /*2b40*/  @!P0 LEA.HI.X R7, R26, R3, R27, 0x1, P1 ;  /* 0x000000031a078211 */ /* 0x010fe400008f0c1b */
[----:B---3--:R-:W-:-:S03]  /*2b50*/  @!P0 LEA R10, P1, R0, R2, 0x1 ;  /* 0x00000002000a8211 */ /* 0x008fc600078208ff */
[----:B------:R1:W-:Y:S01]  /*2b60*/  @!P0 LDGSTS.E.BYPASS.LTC128B.128 [R78+0x5080], [R6.64], !P3 ;  /* 0x05080000064e8fae */ /* 0x0003e2000d901d46 */
[----:B------:R-:W-:Y:S02]  /*2b70*/  @!P0 LEA.HI.X R11, R0, R3, R17, 0x1, P1 ;  /* 0x00000003000b8211 */ /* 0x000fe400008f0c11 */
[----:B-----5:R-:W-:-:S03]  /*2b80*/  @!P0 LEA R8, P1, R22, R2, 0x1 ;  /* 0x0000000216088211 */ /* 0x020fc600078208ff */
[----:B------:R2:W-:Y:S01]  /*2b90*/  @!P0 LDGSTS.E.BYPASS.LTC128B.128 [R78+0x9080], [R10.64], !P6 ;  /* 0x090800000a4e8fae */ /* 0x0005e2000f101d46 */
[-C--:B------:R-:W-:Y:S02]  /*2ba0*/  @!P0 LEA.HI.X R9, R22, R3.reuse, R30, 0x1, P1 ;  /* 0x0000000316098211 */ /* 0x080fe400008f0c1e */
[C---:B------:R-:W-:Y:S02]  /*2bb0*/  @!P0 LEA R4, P1, R20.reuse, R2, 0x1 ;  /* 0x0000000214048211 */ /* 0x040fe400078208ff */
[----:B------:R-:W3:Y:S02]  /*2bc0*/  SHFL.IDX PT, R2, R13, 0x2, 0x181f ;  /* 0x00581f000d027f89 */ /* 0x000ee400000e0000 */
[----:B------:R-:W-:Y:S02]  /*2bd0*/  @!P0 LEA.HI.X R5, R20, R3, R29, 0x1, P1 ;  /* 0x0000000314058211 */ /* 0x000fe400008f0c1d */
[----:B------:R-:W4:Y:S04]  /*2be0*/  SHFL.IDX PT, R3, R12, 0x2, 0x181f ;  /* 0x00581f000c037f89 */ /* 0x000f2800000e0000 */
[----:B------:R3:W-:Y:S04]  /*2bf0*/  @!P0 LDGSTS.E.BYPASS.LTC128B.128 [R78+0xd080], [R8.64], !P5 ;  /* 0x0d080000084e8fae */ /* 0x0007e8000e901d46 */
[----:B------:R5:W-:Y:S01]  /*2c00*/  @!P0 LDGSTS.E.BYPASS.LTC128B.128 [R78+0x11080], [R4.64], !P4 ;  /* 0x11080000044e8fae */ /* 0x000be2000e101d46 */
[----:B-1----:R-:W-:-:S04]  /*2c10*/  IADD3 R6, R14, 0x40, RZ ;  /* 0x000000400e067810 */ /* 0x002fc80007ffe0ff */
[----:B------:R-:W-:-:S13]  /*2c20*/  ISETP.GE.AND P0, PT, R6, R15, PT ;  /* 0x0000000f0600720c */ /* 0x000fda0003f06270 */
[----:B---3--:R-:W-:-:S04]  /*2c30*/  @!P0 LEA R8, P1, R26, R2, 0x1 ;  /* 0x000000021a088211 */ /* 0x008fc800078208ff */
[-C--:B----4-:R-:W-:Y:S02]  /*2c40*/  @!P0 LEA.HI.X R9, R26, R3.reuse, R27, 0x1, P1 ;  /* 0x000000031a098211 */ /* 0x090fe400008f0c1b */
[CC--:B------:R-:W-:Y:S01]  /*2c50*/  @!P0 LEA R6, P1, R0.reuse, R2.reuse, 0x1 ;  /* 0x0000000200068211 */ /* 0x0c0fe200078208ff */
[----:B--2---:R-:W1:Y:S03]  /*2c60*/  SHFL.IDX PT, R11, R13, 0x3, 0x181f ;  /* 0x00781f000d0b7f89 */ /* 0x004e6600000e0000 */
[----:B------:R-:W-:Y:S01]  /*2c70*/  @!P0 LEA.HI.X R7, R0, R3, R17, 0x1, P1 ;  /* 0x0000000300078211 */ /* 0x000fe200008f0c11 */
[----:B------:R2:W-:Y:S01]  /*2c80*/  @!P0 LDGSTS.E.BYPASS.LTC128B.128 [R78+0x6080], [R8.64], !P3 ;  /* 0x06080000084e8fae */ /* 0x0005e2000d901d46 */
[----:B-----5:R-:W-:-:S03]  /*2c90*/  @!P0 LEA R4, P1, R22, R2, 0x1 ;  /* 0x0000000216048211 */ /* 0x020fc600078208ff */
[----:B------:R1:W-:Y:S01]  /*2ca0*/  @!P0 LDGSTS.E.BYPASS.LTC128B.128 [R78+0xa080], [R6.64], !P6 ;  /* 0x0a080000064e8fae */ /* 0x0003e2000f101d46 */
[-C--:B------:R-:W-:Y:S02]  /*2cb0*/  @!P0 LEA.HI.X R5, R22, R3.reuse, R30, 0x1, P1 ;  /* 0x0000000316058211 */ /* 0x080fe400008f0c1e */
[C---:B------:R-:W-:Y:S01]  /*2cc0*/  @!P0 LEA R2, P1, R20.reuse, R2, 0x1 ;  /* 0x0000000214028211 */ /* 0x040fe200078208ff */
[----:B------:R-:W3:Y:S03]  /*2cd0*/  SHFL.IDX PT, R10, R12, 0x3, 0x181f ;  /* 0x00781f000c0a7f89 */ /* 0x000ee600000e0000 */
[----:B------:R-:W-:Y:S01]  /*2ce0*/  @!P0 LEA.HI.X R3, R20, R3, R29, 0x1, P1 ;  /* 0x0000000314038211 */ /* 0x000fe200008f0c1d */
[----:B------:R4:W-:Y:S04]  /*2cf0*/  @!P0 LDGSTS.E.BYPASS.LTC128B.128 [R78+0xe080], [R4.64], !P5 ;  /* 0x0e080000044e8fae */ /* 0x0009e8000e901d46 */
[----:B------:R5:W-:Y:S01]  /*2d00*/  @!P0 LDGSTS.E.BYPASS.LTC128B.128 [R78+0x12080], [R2.64], !P4 ;  /* 0x12080000024e8fae */ /* 0x000be2000e101d46 */
[----:B----4-:R-:W-:-:S02]  /*2d10*/  IADD3 R4, R14, 0x60, RZ ;  /* 0x000000600e047810 */ /* 0x010fc40007ffe0ff */
[----:B-----5:R-:W-:Y:S02]  /*2d20*/  SHF.R.S32.HI R3, RZ, 0x1f, R18 ;  /* 0x0000001fff037819 */ /* 0x020fe40000011412 */
[----:B------:R-:W-:-:S04]  /*2d30*/  IADD3 R2, P0, R118, R18, RZ ;  /* 0x0000001276027210 */ /* 0x000fc80007f1e0ff */
[----:B------:R-:W-:Y:S02]  /*2d40*/  LEA.HI.X.SX32 R3, R118, R3, 0x1, P0 ;  /* 0x0000000376037211 */ /* 0x000fe400000f0eff */
[----:B------:R-:W-:Y:S01]  /*2d50*/  ISETP.GE.AND P0, PT, R4, R15, PT ;  /* 0x0000000f0400720c */ /* 0x000fe20003f06270 */
[----:B------:R-:W-:Y:S02]  /*2d60*/  IMAD.MOV.U32 R15, RZ, RZ, 0x30 ;  /* 0x00000030ff0f7424 */ /* 0x000fe400078e00ff */
[----:B--2---:R-:W-:-:S10]  /*2d70*/  IMAD R8, R3, c[0x0][0x1e0], RZ ;  /* 0x0000780003087a24 */ /* 0x004fd400078e02ff */
[----:B-1----:R-:W-:-:S04]  /*2d80*/  @!P0 LEA R6, P1, R26, R11, 0x1 ;  /* 0x0000000b1a068211 */ /* 0x002fc800078208ff */
[--C-:B---3--:R-:W-:Y:S01]  /*2d90*/  @!P0 LEA.HI.X R7, R26, R10, R27.reuse, 0x1, P1 ;  /* 0x0000000a1a078211 */ /* 0x108fe200008f0c1b */
[----:B------:R-:W-:-:S04]  /*2da0*/  IMAD.WIDE.U32 R4, R2, c[0x0][0x1e0], R26 ;  /* 0x0000780002047a25 */ /* 0x000fc800078e001a */
[----:B------:R1:W-:Y:S01]  /*2db0*/  @!P0 LDGSTS.E.BYPASS.LTC128B.128 [R78+0x7080], [R6.64], !P3 ;  /* 0x07080000064e8fae */ /* 0x0003e2000d901d46 */
[C---:B------:R-:W-:Y:S02]  /*2dc0*/  IMAD R8, R2.reuse, c[0x0][0x1e4], R8 ;  /* 0x0000790002087a24 */ /* 0x040fe400078e0208 */
[----:B------:R-:W-:Y:S02]  /*2dd0*/  IMAD R12, R3, c[0x0][0x208], RZ ;  /* 0x00008200030c7a24 */ /* 0x000fe400078e02ff */
[----:B------:R-:W-:Y:S02]  /*2de0*/  IMAD R15, R103, -0x30, R15 ;  /* 0xffffffd0670f7824 */ /* 0x000fe400078e020f */
[----:B------:R-:W-:Y:S01]  /*2df0*/  IMAD.IADD R3, R5, 0x1, R8 ;  /* 0x0000000105037824 */ /* 0x000fe200078e0208 */
[----:B------:R-:W-:Y:S01]  /*2e00*/  SHF.R.S32.HI R18, RZ, 0x1f, R77 ;  /* 0x0000001fff127819 */ /* 0x000fe2000001144d */
[----:B------:R-:W-:Y:S01]  /*2e10*/  IMAD.WIDE.U32 R8, R2, c[0x0][0x208], R26 ;  /* 0x0000820002087a25 */ /* 0x000fe200078e001a */
[----:B------:R-:W-:-:S03]  /*2e20*/  ISETP.NE.AND P2, PT, R21, RZ, PT ;  /* 0x000000ff1500720c */ /* 0x000fc60003f45270 */
[----:B------:R-:W-:Y:S02]  /*2e30*/  IMAD R12, R2, c[0x0][0x20c], R12 ;  /* 0x00008300020c7a24 */ /* 0x000fe400078e020c */
[----:B------:R-:W-:Y:S02]  /*2e40*/  IMAD.MOV.U32 R2, RZ, RZ, R4 ;  /* 0x000000ffff027224 */ /* 0x000fe400078e0004 */
[----:B------:R-:W-:Y:S01]  /*2e50*/  IMAD.IADD R76, R23, 0x1, R15 ;  /* 0x00000001174c7824 */ /* 0x000fe200078e020f */
[----:B-1----:R-:W-:-:S04]  /*2e60*/  @!P0 LEA R6, P1, R0, R11, 0x1 ;  /* 0x0000000b00068211 */ /* 0x002fc800078208ff */
[C---:B------:R-:W-:Y:S02]  /*2e70*/  @!P0 LEA.HI.X R7, R0.reuse, R10, R17, 0x1, P1 ;  /* 0x0000000a00078211 */ /* 0x040fe400008f0c11 */
[----:B------:R-:W-:Y:S01]  /*2e80*/  ISETP.GE.AND P1, PT, R0, c[0x0][0x1d4], PT ;  /* 0x0000750000007a0c */ /* 0x000fe20003f26270 */
[----:B------:R-:W-:Y:S02]  /*2e90*/  IMAD.WIDE.U32 R4, R25, c[0x0][0x1e8], R2 ;  /* 0x00007a0019047a25 */ /* 0x000fe400078e0002 */
[----:B------:R1:W-:Y:S02]  /*2ea0*/  @!P0 LDGSTS.E.BYPASS.LTC128B.128 [R78+0xb080], [R6.64], !P6 ;  /* 0x0b080000064e8fae */ /* 0x0003e4000f101d46 */
[----:B------:R-:W-:Y:S01]  /*2eb0*/  IMAD.IADD R3, R9, 0x1, R12 ;  /* 0x0000000109037824 */ /* 0x000fe200078e020c */
[----:B------:R-:W-:Y:S01]  /*2ec0*/  SEL R12, R16, RZ, !P2 ;  /* 0x000000ff100c7207 */ /* 0x000fe20005000000 */
[----:B------:R-:W-:Y:S01]  /*2ed0*/  IMAD.MOV.U32 R2, RZ, RZ, R8 ;  /* 0x000000ffff027224 */ /* 0x000fe200078e0008 */
[----:B------:R-:W-:Y:S01]  /*2ee0*/  SEL R0, R19, RZ, !P2 ;  /* 0x000000ff13007207 */ /* 0x000fe20005000000 */
[----:B------:R-:W-:-:S02]  /*2ef0*/  IMAD R5, R25, c[0x0][0x1ec], R5 ;  /* 0x00007b0019057a24 */ /* 0x000fc400078e0205 */
[----:B------:R-:W-:Y:S02]  /*2f00*/  IMAD R9, R12, c[0x0][0x1f0], RZ ;  /* 0x00007c000c097a24 */ /* 0x000fe400078e02ff */
[----:B------:R-:W-:Y:S01]  /*2f10*/  @P1 LOP3.LUT R119, R119, 0x2, RZ, 0xfc, !PT ;  /* 0x0000000277771812 */ /* 0x000fe200078efcff */
[----:B------:R-:W-:-:S04]  /*2f20*/  IMAD.WIDE.U32 R82, R0, c[0x0][0x1f0], R4 ;  /* 0x00007c0000527a25 */ /* 0x000fc800078e0004 */
[----:B------:R-:W-:-:S04]  /*2f30*/  IMAD.WIDE.U32 R16, R77, c[0x0][0x1e0], RZ ;  /* 0x000078004d107a25 */ /* 0x000fc800078e00ff */
[----:B-1----:R-:W-:Y:S01]  /*2f40*/  IMAD R6, R18, c[0x0][0x1e0], RZ ;  /* 0x0000780012067a24 */ /* 0x002fe200078e02ff */
[----:B------:R-:W-:-:S03]  /*2f50*/  IMNMX R7, R76, 0x30, PT ;  /* 0x000000304c077817 */ /* 0x000fc60003800200 */
[----:B------:R-:W-:Y:S01]  /*2f60*/  IMAD R14, R77, c[0x0][0x1e4], R6 ;  /* 0x000079004d0e7a24 */ /* 0x000fe200078e0206 */
[-C--:B------:R-:W-:Y:S01]  /*2f70*/  @!P0 LEA R6, P1, R22, R11.reuse, 0x1 ;  /* 0x0000000b16068211 */ /* 0x080fe200078208ff */
[----:B------:R-:W-:Y:S02]  /*2f80*/  IMAD.IADD R8, R7, 0x1, -R118 ;  /* 0x0000000107087824 */ /* 0x000fe400078e0a76 */
[----:B------:R-:W-:Y:S01]  /*2f90*/  IMAD R13, R0, c[0x0][0x1f4], R9 ;  /* 0x00007d00000d7a24 */ /* 0x000fe200078e0209 */
[-C--:B------:R-:W-:Y:S02]  /*2fa0*/  @!P0 LEA.HI.X R7, R22, R10.reuse, R30, 0x1, P1 ;  /* 0x0000000a16078211 */ /* 0x080fe400008f0c1e */
[----:B------:R-:W-:Y:S02]  /*2fb0*/  ISETP.GE.AND P2, PT, R8, 0x1, PT ;  /* 0x000000010800780c */ /* 0x000fe40003f46270 */
[C---:B------:R-:W-:Y:S01]  /*2fc0*/  @!P0 LEA R4, P1, R20.reuse, R11, 0x1 ;  /* 0x0000000b14048211 */ /* 0x040fe200078208ff */
[----:B------:R-:W-:Y:S01]  /*2fd0*/  IMAD.IADD R9, R17, 0x1, R14 ;  /* 0x0000000111097824 */ /* 0x000fe200078e020e */
[----:B------:R1:W-:Y:S01]  /*2fe0*/  @!P0 LDGSTS.E.BYPASS.LTC128B.128 [R78+0xf080], [R6.64], !P5 ;  /* 0x0f080000064e8fae */ /* 0x0003e2000e901d46 */
[----:B------:R-:W-:Y:S01]  /*2ff0*/  IMAD.IADD R81, R83, 0x1, R13 ;  /* 0x0000000153517824 */ /* 0x000fe200078e020d */
[----:B------:R-:W-:Y:S01]  /*3000*/  @!P0 LEA.HI.X R5, R20, R10, R29, 0x1, P1 ;  /* 0x0000000a14058211 */ /* 0x000fe200008f0c1d */
[----:B------:R-:W-:Y:S01]  /*3010*/  IMAD.MOV.U32 R80, RZ, RZ, R82 ;  /* 0x000000ffff507224 */ /* 0x000fe200078e0052 */
[----:B------:R-:W-:Y:S01]  /*3020*/  ISETP.GE.AND P3, PT, R26, c[0x0][0x1d4], PT ;  /* 0x000075001a007a0c */ /* 0x000fe20003f66270 */
[----:B------:R-:W-:-:S02]  /*3030*/  IMAD R9, R9, 0x30, RZ ;  /* 0x0000003009097824 */ /* 0x000fc400078e02ff */
[----:B------:R2:W-:Y:S01]  /*3040*/  @!P0 LDGSTS.E.BYPASS.LTC128B.128 [R78+0x13080], [R4.64], !P4 ;  /* 0x13080000044e8fae */ /* 0x0005e2000e101d46 */
[----:B------:R-:W-:Y:S02]  /*3050*/  LOP3.LUT P4, RZ, R119, 0x2, RZ, 0xc0, !PT ;  /* 0x0000000277ff7812 */ /* 0x000fe4000788c0ff */
[----:B------:R-:W-:Y:S01]  /*3060*/  ISETP.GE.AND P6, PT, R22, c[0x0][0x1d4], PT ;  /* 0x0000750016007a0c */ /* 0x000fe20003fc6270 */
[----:B------:R-:W0:Y:S01]  /*3070*/  LDGDEPBAR ;  /* 0x00000000000079af */ /* 0x000e220000000000 */
[----:B------:R-:W-:Y:S02]  /*3080*/  ISETP.GE.AND P5, PT, R20, c[0x0][0x1d4], PT ;  /* 0x0000750014007a0c */ /* 0x000fe40003fa6270 */
[----:B------:R-:W-:Y:S01]  /*3090*/  ISETP.GE.AND P1, PT, R8, 0x21, PT ;  /* 0x000000210800780c */ /* 0x000fe20003f26270 */
[----:B------:R-:W-:Y:S02]  /*30a0*/  IMAD R8, R12, c[0x0][0x218], RZ ;  /* 0x000086000c087a24 */ /* 0x000fe400078e02ff */
[----:B-1----:R-:W-:-:S04]  /*30b0*/  IMAD.WIDE.U32 R6, R16, 0x30, R80 ;  /* 0x0000003010067825 */ /* 0x002fc800078e0050 */
[----:B------:R-:W-:Y:S02]  /*30c0*/  IMAD.IADD R7, R7, 0x1, R9 ;  /* 0x0000000107077824 */ /* 0x000fe400078e0209 */
[----:B--2---:R-:W-:Y:S01]  /*30d0*/  IMAD.WIDE.U32 R4, R25, c[0x0][0x210], R2 ;  /* 0x0000840019047a25 */ /* 0x004fe200078e0002 */
[----:B------:R-:W-:-:S03]  /*30e0*/  @P2 LEA R2, P0, R6, c[0x0][0x1c8], 0x1 ;  /* 0x0000720006022a11 */ /* 0x000fc600078008ff */
[----:B------:R-:W-:Y:S01]  /*30f0*/  IMAD R5, R25, c[0x0][0x214], R5 ;  /* 0x0000850019057a24 */ /* 0x000fe200078e0205 */
[----:B------:R-:W-:Y:S01]  /*3100*/  @P2 LEA.HI.X R3, R6, c[0x0][0x1cc], R7, 0x1, P0 ;  /* 0x0000730006032a11 */ /* 0x000fe200000f0c07 */
[----:B------:R-:W-:Y:S01]  /*3110*/  IMAD.MOV.U32 R9, RZ, RZ, 0x20 ;  /* 0x00000020ff097424 */ /* 0x000fe200078e00ff */
[----:B------:R-:W-:Y:S01]  /*3120*/  LOP3.LUT R119, R119, 0xfffffffe, RZ, 0xc0, !PT ;  /* 0xfffffffe77777812 */ /* 0x000fe200078ec0ff */
[C---:B------:R-:W-:Y:S02]  /*3130*/  IMAD R8, R0.reuse, c[0x0][0x21c], R8 ;  /* 0x0000870000087a24 */ /* 0x040fe400078e0208 */
[----:B------:R-:W-:Y:S01]  /*3140*/  IMAD.WIDE.U32 R20, R0, c[0x0][0x218], R4 ;  /* 0x0000860000147a25 */ /* 0x000fe200078e0004 */
[----:B------:R1:W-:Y:S01]  /*3150*/  @P2 LDGSTS.E.BYPASS.LTC128B.128 [R78+0x14080], [R2.64], !P3 ;  /* 0x14080000024e2fae */ /* 0x0003e2000d901d46 */
[----:B------:R-:W-:Y:S02]  /*3160*/  @P3 LOP3.LUT R119, R119, 0x1, RZ, 0xfc, !PT ;  /* 0x0000000177773812 */ /* 0x000fe400078efcff */
[----:B------:R-:W-:Y:S01]  /*3170*/  IMAD.WIDE.U32 R10, R9, c[0x0][0x1e0], RZ ;  /* 0x00007800090a7a25 */ /* 0x000fe200078e00ff */
[----:B------:R1:W-:Y:S04]  /*3180*/  @P2 LDGSTS.E.BYPASS.LTC128B.128 [R78+0x15880], [R2.64+0x80], !P4 ;  /* 0x15880080024e2fae */ /* 0x0003e8000e101d46 */
[----:B------:R1:W-:Y:S01]  /*3190*/  @P2 LDGSTS.E.BYPASS.LTC128B.128 [R78+0x17080], [R2.64+0x100], !P6 ;  /* 0x17080100024e2fae */ /* 0x0003e2000f101d46 */
[----:B------:R-:W-:Y:S01]  /*31a0*/  IMAD.IADD R17, R21, 0x1, R8 ;  /* 0x0000000115117824 */ /* 0x000fe200078e0208 */
[----:B------:R-:W-:Y:S01]  /*31b0*/  @P1 IADD3 R0, P0, R6, R10, RZ ;  /* 0x0000000a06001210 */ /* 0x000fe20007f1e0ff */
[----:B------:R-:W-:Y:S01]  /*31c0*/  IMAD.MOV.U32 R16, RZ, RZ, R20 ;  /* 0x000000ffff107224 */ /* 0x000fe200078e0014 */
[----:B------:R1:W-:Y:S04]  /*31d0*/  @P2 LDGSTS.E.BYPASS.LTC128B.128 [R78+0x18880], [R2.64+0x180], !P5 ;  /* 0x18880180024e2fae */ /* 0x0003e8000e901d46 */
[----:B------:R-:W-:Y:S04]  /*31e0*/  STL [R1+0x74], R27 ;  /* 0x0000741b01007387 */ /* 0x000fe80000100800 */
[----:B------:R-:W-:Y:S04]  /*31f0*/  STL.64 [R1+0x50], R82 ;  /* 0x0000505201007387 */ /* 0x000fe80000100a00 */
[----:B------:R-:W-:Y:S04]  /*3200*/  STL.64 [R1+0x40], R80 ;  /* 0x0000405001007387 */ /* 0x000fe80000100a00 */
[----:B------:R-:W-:Y:S04]  /*3210*/  STL [R1+0x2c], R119 ;  /* 0x00002c7701007387 */ /* 0x000fe80000100800 */
[----:B------:R-:W-:Y:S01]  /*3220*/  STL.64 [R1+0x58], R20 ;  /* 0x0000581401007387 */ /* 0x000fe20000100a00 */
[----:B-1----:R-:W-:-:S03]  /*3230*/  IMAD R3, R9, c[0x0][0x1e4], RZ ;  /* 0x0000790009037a24 */ /* 0x002fc600078e02ff */
[----:B------:R-:W-:Y:S02]  /*3240*/  STL.64 [R1+0x48], R16 ;  /* 0x0000481001007387 */ /* 0x000fe40000100a00 */
[----:B------:R-:W-:Y:S02]  /*3250*/  @P1 IADD3.X R3, R7, R11, R3, P0, !PT ;  /* 0x0000000b07031210 */ /* 0x000fe400007fe403 */
[----:B------:R-:W2:Y:S04]  /*3260*/  LDL R10, [R1+0x14] ;  /* 0x00001400010a7983 */ /* 0x000ea80000100800 */
[----:B------:R-:W3:Y:S04]  /*3270*/  LDL R11, [R1+0xc] ;  /* 0x00000c00010b7983 */ /* 0x000ee80000100800 */
[----:B------:R-:W4:Y:S01]  /*3280*/  LDL R9, [R1+0x10] ;  /* 0x0000100001097983 */ /* 0x000f220000100800 */
[----:B------:R-:W-:-:S04]  /*3290*/  IMAD R2, R18, c[0x0][0x208], RZ ;  /* 0x0000820012027a24 */ /* 0x000fc800078e02ff */
[----:B------:R-:W-:Y:S01]  /*32a0*/  IMAD R6, R77, c[0x0][0x20c], R2 ;  /* 0x000083004d067a24 */ /* 0x000fe200078e0202 */
[----:B------:R-:W-:-:S04]  /*32b0*/  @P1 LEA R2, P0, R0, c[0x0][0x1c8], 0x1 ;  /* 0x0000720000021a11 */ /* 0x000fc800078008ff */
[----:B------:R-:W-:-:S05]  /*32c0*/  @P1 LEA.HI.X R3, R0, c[0x0][0x1cc], R3, 0x1, P0 ;  /* 0x0000730000031a11 */ /* 0x000fca00000f0c03 */
[----:B------:R1:W-:Y:S04]  /*32d0*/  @P1 LDGSTS.E.BYPASS.LTC128B.128 [R78+0x15080], [R2.64], !P3 ;  /* 0x15080000024e1fae */ /* 0x0003e8000d901d46 */
[----:B------:R1:W-:Y:S04]  /*32e0*/  @P1 LDGSTS.E.BYPASS.LTC128B.128 [R78+0x16880], [R2.64+0x80], !P4 ;  /* 0x16880080024e1fae */ /* 0x0003e8000e101d46 */
[----:B------:R1:W-:Y:S04]  /*32f0*/  @P1 LDGSTS.E.BYPASS.LTC128B.128 [R78+0x18080], [R2.64+0x100], !P6 ;  /* 0x18080100024e1fae */ /* 0x0003e8000f101d46 */
[----:B------:R1:W-:Y:S04]  /*3300*/  @P1 LDGSTS.E.BYPASS.LTC128B.128 [R78+0x19880], [R2.64+0x180], !P5 ;  /* 0x19880180024e1fae */ /* 0x0003e8000e901d46 */
[----:B------:R-:W0:Y:S04]  /*3310*/  LDGDEPBAR ;  /* 0x00000000000079af */ /* 0x000e280000000000 */
[----:B------:R-:W5:Y:S04]  /*3320*/  S2R R14, SR_TID.X ;  /* 0x00000000000e7919 */ /* 0x000f680000002100 */
[----:B------:R-:W1:Y:S01]  /*3330*/  S2R R13, SR_TID.X ;  /* 0x00000000000d7919 */ /* 0x000e620000002100 */
[----:B------:R-:W-:-:S04]  /*3340*/  DEPBAR.LE SB0, 0x1 ;  /* 0x000080400000791a */ /* 0x000fc80000000000 */
[----:B------:R-:W-:Y:S01]  /*3350*/  BAR.SYNC.DEFER_BLOCKING 0x0 ;  /* 0x0000000000007b1d */ /* 0x000fe20000010000 */
[----:B-----5:R-:W-:-:S04]  /*3360*/  SHF.R.S32.HI R12, RZ, 0x1f, R14 ;  /* 0x0000001fff0c7819 */ /* 0x020fc8000001140e */
[----:B------:R-:W-:Y:S01]  /*3370*/  LEA.HI R12, R12, R14, RZ, 0x5 ;  /* 0x0000000e0c0c7211 */ /* 0x000fe200078f28ff */
[----:B------:R-:W-:Y:S01]  /*3380*/  IMAD.WIDE.U32 R4, R77, c[0x0][0x208], RZ ;  /* 0x000082004d047a25 */ /* 0x000fe200078e00ff */
[----:B-1----:R-:W-:Y:S02]  /*3390*/  ISETP.GT.AND P2, PT, R13, 0x7f, PT ;  /* 0x0000007f0d00780c */ /* 0x002fe40003f44270 */
[----:B------:R-:W-:Y:S01]  /*33a0*/  SHF.R.S32.HI R12, RZ, 0x5, R12 ;  /* 0x00000005ff0c7819 */ /* 0x000fe2000001140c */
[----:B------:R-:W-:-:S04]  /*33b0*/  IMAD.IADD R6, R5, 0x1, R6 ;  /* 0x0000000105067824 */ /* 0x000fc800078e0206 */
[----:B------:R-:W-:Y:S02]  /*33c0*/  IMAD R12, R12, 0x800, R239 ;  /* 0x000008000c0c7824 */ /* 0x000fe400078e02ef */
[----:B------:R-:W-:-:S04]  /*33d0*/  IMAD.WIDE.U32 R4, R4, 0x30, R16 ;  /* 0x0000003004047825 */ /* 0x000fc800078e0010 */
[----:B------:R-:W-:Y:S01]  /*33e0*/  IMAD R0, R6, 0x30, RZ ;  /* 0x0000003006007824 */ /* 0x000fe200078e02ff */
[----:B------:R-:W-:Y:S04]  /*33f0*/  LDSM.16.M88.4 R160, [R12] ;  /* 0x000000000ca0783b */ /* 0x000fe80000000200 */
[----:B------:R-:W-:Y:S04]  /*3400*/  LDSM.16.M88.4 R188, [R12+0x4000] ;  /* 0x004000000cbc783b */ /* 0x000fe80000000200 */
[----:B------:R-:W-:Y:S04]  /*3410*/  LDSM.16.M88.4 R204, [R12+0x8000] ;  /* 0x008000000ccc783b */ /* 0x000fe80000000200 */
[----:B------:R-:W-:Y:S01]  /*3420*/  LDSM.16.M88.4 R220, [R12+0xc000] ;  /* 0x00c000000cdc783b */ /* 0x000fe20000000200 */
[----:B------:R-:W-:Y:S01]  /*3430*/  IMAD.IADD R5, R5, 0x1, R0 ;  /* 0x0000000105057824 */ /* 0x000fe200078e0200 */
[----:B------:R-:W-:Y:S01]  /*3440*/  LEA R6, P0, R4, c[0x0][0x1f8], 0x1 ;  /* 0x00007e0004067a11 */ /* 0x000fe200078008ff */
[----:B------:R-:W-:-:S02]  /*3450*/  @!P2 IMAD.MOV.U32 R0, RZ, RZ, c[0x0][0x208] ;  /* 0x00008200ff00a624 */ /* 0x000fc400078e00ff */
[----:B------:R-:W-:Y:S01]  /*3460*/  @!P2 IMAD.MOV.U32 R2, RZ, RZ, c[0x0][0x20c] ;  /* 0x00008300ff02a624 */ /* 0x000fe200078e00ff */
[----:B------:R-:W-:Y:S02]  /*3470*/  LEA.HI.X R7, R4, c[0x0][0x1fc], R5, 0x1, P0 ;  /* 0x00007f0004077a11 */ /* 0x000fe400000f0c05 */
[----:B------:R-:W-:-:S04]  /*3480*/  @!P2 LEA R4, P0, R0, R6, 0x6 ;  /* 0x000000060004a211 */ /* 0x000fc800078030ff */
[----:B------:R-:W-:Y:S02]  /*3490*/  @!P2 LEA.HI.X R5, R0, R7, R2, 0x6, P0 ;  /* 0x000000070005a211 */ /* 0x000fe400000f3402 */
[----:B------:R-:W-:Y:S02]  /*34a0*/  SEL R0, RZ, 0xffffffff, P4 ;  /* 0xffffffffff007807 */ /* 0x000fe40002000000 */
[----:B------:R-:W-:Y:S02]  /*34b0*/  LOP3.LUT P0, RZ, R24, 0x2, RZ, 0xc0, !PT ;  /* 0x0000000218ff7812 */ /* 0x000fe4000780c0ff */
[----:B------:R-:W-:Y:S01]  /*34c0*/  SEL R2, RZ, 0x1, P3 ;  /* 0x00000001ff027807 */ /* 0x000fe20001800000 */
[----:B------:R-:W-:-:S05]  /*34d0*/  IMAD.SHL.U32 R0, R0, 0x2, RZ ;  /* 0x0000000200007824 */ /* 0x000fca00078e00ff */
[----:B------:R-:W-:Y:S02]  /*34e0*/  LOP3.LUT R3, R0, 0x2, R2, 0xe2, !PT ;  /* 0x0000000200037812 */ /* 0x000fe400078ee202 */
[----:B------:R-:W-:Y:S02]  /*34f0*/  SEL R2, RZ, 0x4, P6 ;  /* 0x00000004ff027807 */ /* 0x000fe40003000000 */
[----:B------:R-:W-:Y:S01]  /*3500*/  SEL R0, RZ, 0x8, P5 ;  /* 0x00000008ff007807 */ /* 0x000fe20002800000 */
[----:B------:R-:W-:Y:S01]  /*3510*/  IMAD.MOV.U32 R8, RZ, RZ, 0x40 ;  /* 0x00000040ff087424 */ /* 0x000fe200078e00ff */
[----:B------:R-:W-:Y:S02]  /*3520*/  IADD3 R243, R236, 0x20, RZ ;  /* 0x00000020ecf37810 */ /* 0x000fe40007ffe0ff */
[----:B------:R-:W-:Y:S02]  /*3530*/  LOP3.LUT R3, R0, R3, R2, 0xfe, !PT ;  /* 0x0000000300037212 */ /* 0x000fe400078efe02 */
[----:B------:R-:W-:-:S02]  /*3540*/  @P0 IADD3 R243, R236, -0x20, RZ ;  /* 0xffffffe0ecf30810 */ /* 0x000fc40007ffe0ff */
[----:B------:R-:W-:Y:S02]  /*3550*/  LOP3.LUT P0, RZ, R24, 0x4, RZ, 0xc0, !PT ;  /* 0x0000000418ff7812 */ /* 0x000fe4000780c0ff */
[----:B------:R-:W-:Y:S02]  /*3560*/  IADD3 R2, R15, R23, -R118 ;  /* 0x000000170f027210 */ /* 0x000fe40007ffe876 */
[C---:B------:R-:W-:Y:S02]  /*3570*/  LOP3.LUT P3, RZ, R3.reuse, 0x1, RZ, 0xc0, !PT ;  /* 0x0000000103ff7812 */ /* 0x040fe4000786c0ff */
[----:B------:R-:W-:Y:S02]  /*3580*/  SEL R0, R8, 0xffffffc0, !P0 ;  /* 0xffffffc008007807 */ /* 0x000fe40004000000 */
[----:B------:R-:W-:Y:S02]  /*3590*/  ISETP.LT.OR P0, PT, R2, 0x1, !P3 ;  /* 0x000000010200780c */ /* 0x000fe40005f01670 */
[----:B------:R-:W-:-:S02]  /*35a0*/  LOP3.LUT P2, RZ, R3, 0x2, RZ, 0xc0, !PT ;  /* 0x0000000203ff7812 */ /* 0x000fc4000784c0ff */
[----:B------:R-:W-:Y:S01]  /*35b0*/  LOP3.LUT P1, RZ, R3, 0x4, RZ, 0xc0, !PT ;  /* 0x0000000403ff7812 */ /* 0x000fe2000782c0ff */
[----:B------:R-:W-:Y:S01]  /*35c0*/  IMAD.IADD R238, R236, 0x1, R0 ;  /* 0x00000001ecee7824 */ /* 0x000fe200078e0200 */
[----:B--2---:R-:W-:Y:S04]  /*35d0*/  LDSM.16.M88.4 R180, [R10] ;  /* 0x000000000ab4783b */ /* 0x004fe80000000200 */
[----:B---3--:R-:W-:Y:S04]  /*35e0*/  LDSM.16.M88.4 R164, [R11] ;  /* 0x000000000ba4783b */ /* 0x008fe80000000200 */
[----:B----4-:R-:W-:Y:S04]  /*35f0*/  LDSM.16.M88.4 R184, [R9] ;  /* 0x0000000009b8783b */ /* 0x010fe80000000200 */
        /* <DEDUP_REMOVED lines=12> */
[----:B------:R-:W1:Y:S04]  /*36c0*/  LDSM.16.M88.4 R8, [R236] ;  /* 0x00000000ec08783b */ /* 0x000e680000000200 */
[----:B------:R-:W2:Y:S04]  /*36d0*/  LDSM.16.M88.4 R20, [R236+0x800] ;  /* 0x00080000ec14783b */ /* 0x000ea80000000200 */
[----:B------:R-:W-:Y:S04]  /*36e0*/  LDSM.16.M88.4 R44, [R236+0x1000] ;  /* 0x00100000ec2c783b */ /* 0x000fe80000000200 */
[----:B------:R-:W3:Y:S04]  /*36f0*/  LDSM.16.M88.4 R24, [R243] ;  /* 0x00000000f318783b */ /* 0x000ee80000000200 */
[----:B------:R-:W4:Y:S04]  /*3700*/  LDSM.16.M88.4 R36, [R243+0x800] ;  /* 0x00080000f324783b */ /* 0x000f280000000200 */
[----:B------:R-:W-:Y:S04]  /*3710*/  LDSM.16.M88.4 R56, [R243+0x1000] ;  /* 0x00100000f338783b */ /* 0x000fe80000000200 */
[----:B------:R-:W-:Y:S01]  /*3720*/  @!PT LDS RZ, [RZ] ;  /* 0x00000000fffff984 */ /* 0x000fe20000000800 */
[----:B------:R-:W-:Y:S01]  /*3730*/  @!PT LDS RZ, [RZ] ;  /* 0x00000000fffff984 */ /* 0x000fe20000000800 */
[----:B------:R-:W-:Y:S01]  /*3740*/  @!PT LDS RZ, [RZ] ;  /* 0x00000000fffff984 */ /* 0x000fe20000000800 */
[----:B------:R5:W-:Y:S01]  /*3750*/  LDGSTS.E.BYPASS.LTC128B.128 [R78+0x4080], [R6.64], !P0 ;  /* 0x04080000064e7fae */ /* 0x000be2000c101d46 */
[----:B------:R-:W-:-:S13]  /*3760*/  ISETP.LT.OR P0, PT, R2, 0x1, !P2 ;  /* 0x000000010200780c */ /* 0x000fda0005701670 */
[----:B------:R5:W-:Y:S01]  /*3770*/  LDGSTS.E.BYPASS.LTC128B.128 [R78+0x5880], [R6.64+0x80], !P0 ;  /* 0x05880080064e7fae */ /* 0x000be2000c101d46 */
[----:B------:R-:W-:-:S13]  /*3780*/  ISETP.LT.OR P0, PT, R2, 0x1, !P1 ;  /* 0x000000010200780c */ /* 0x000fda0004f01670 */
[----:B------:R5:W-:Y:S01]  /*3790*/  LDGSTS.E.BYPASS.LTC128B.128 [R78+0x7080], [R6.64+0x100], !P0 ;  /* 0x07080100064e7fae */ /* 0x000be2000c101d46 */
[----:B------:R-:W-:-:S04]  /*37a0*/  LOP3.LUT P0, RZ, R3, 0x8, RZ, 0xc0, !PT ;  /* 0x0000000803ff7812 */ /* 0x000fc8000780c0ff */
[----:B------:R-:W-:-:S13]  /*37b0*/  ISETP.LT.OR P4, PT, R2, 0x1, !P0 ;  /* 0x000000010200780c */ /* 0x000fda0004781670 */
[----:B------:R5:W-:Y:S01]  /*37c0*/  LDGSTS.E.BYPASS.LTC128B.128 [R78+0x8880], [R6.64+0x180], !P4 ;  /* 0x08880180064e7fae */ /* 0x000be2000e101d46 */
[----:B------:R-:W-:Y:S01]  /*37d0*/  ISETP.GT.AND P4, PT, R13, 0x7f, PT ;  /* 0x0000007f0d00780c */ /* 0x000fe20003f84270 */
[C---:B-1----:R-:W-:Y:S11]  /*37e0*/  HMMA.16816.F32 R16, R160.reuse, R8, RZ ;  /* 0x00000008a010723c */ /* 0x042ff600000018ff */
[----:B------:R-:W-:Y:S01]  /*37f0*/  @!UPT UIADD3 URZ, URZ, URZ, URZ ;  /* 0x0000003f3f3ff290 */ /* 0x000fe2000fffe03f */
[C---:B------:R-:W-:Y:S02]  /*3800*/  @!P4 ISETP.LT.OR P3, PT, R2.reuse, 0x21, !P3 ;  /* 0x000000210200c80c */ /* 0x040fe40005f61670 */
[C---:B------:R-:W-:Y:S02]  /*3810*/  @!P4 ISETP.LT.OR P2, PT, R2.reuse, 0x21, !P2 ;  /* 0x000000210200c80c */ /* 0x040fe40005741670 */
[C---:B------:R-:W-:Y:S02]  /*3820*/  @!P4 ISETP.LT.OR P1, PT, R2.reuse, 0x21, !P1 ;  /* 0x000000210200c80c */ /* 0x040fe40004f21670 */
[----:B------:R-:W-:Y:S01]  /*3830*/  @!P4 ISETP.LT.OR P0, PT, R2, 0x21, !P0 ;  /* 0x000000210200c80c */ /* 0x000fe20004701670 */
[C---:B------:R-:W-:Y:S06]  /*3840*/  HMMA.16816.F32 R12, R160.reuse, R10, RZ ;  /* 0x0000000aa00c723c */ /* 0x040fec00000018ff */
[----:B------:R5:W-:Y:S02]  /*3850*/  @!P4 LDGSTS.E.BYPASS.LTC128B.128 [R78+0x5080], [R4.64], !P3 ;  /* 0x05080000044ecfae */ /* 0x000be4000d901d46 */
[----:B--2---:R-:W-:Y:S02]  /*3860*/  HMMA.16816.F32 R8, R160, R20, RZ ;  /* 0x00000014a008723c */ /* 0x004fe400000018ff */
[----:B------:R5:W-:Y:S04]  /*3870*/  @!P4 LDGSTS.E.BYPASS.LTC128B.128 [R78+0x6880], [R4.64+0x80], !P2 ;  /* 0x06880080044ecfae */ /* 0x000be8000d101d46 */
[----:B------:R5:W-:Y:S04]  /*3880*/  @!P4 LDGSTS.E.BYPASS.LTC128B.128 [R78+0x8080], [R4.64+0x100], !P1 ;  /* 0x08080100044ecfae */ /* 0x000be8000c901d46 */
[----:B------:R5:W-:Y:S04]  /*3890*/  @!P4 LDGSTS.E.BYPASS.LTC128B.128 [R78+0x9880], [R4.64+0x180], !P0 ;  /* 0x09880180044ecfae */ /* 0x000be8000c101d46 */
[----:B------:R-:W1:Y:S01]  /*38a0*/  LDSM.16.M88.4 R48, [R238] ;  /* 0x00000000ee30783b */ /* 0x000e620000000200 */
[----:B---3--:R-:W-:Y:S01]  /*38b0*/  HMMA.16816.F32 R16, R164, R24, R16 ;  /* 0x00000018a410723c */ /* 0x008fe20000001810 */
[----:B------:R-:W-:-:S02]  /*38c0*/  IMAD.IADD R237, R243, 0x1, R0 ;  /* 0x00000001f3ed7824 */ /* 0x000fc400078e0200 */
[----:B------:R-:W-:Y:S01]  /*38d0*/  IMAD.MOV.U32 R155, RZ, RZ, R28 ;  /* 0x000000ffff9b7224 */ /* 0x000fe200078e001c */
[----:B------:R-:W2:Y:S04]  /*38e0*/  LDSM.16.M88.4 R40, [R238+0x800] ;  /* 0x00080000ee28783b */ /* 0x000ea80000000200 */
[----:B------:R-:W3:Y:S01]  /*38f0*/  LDSM.16.M88.4 R52, [R237] ;  /* 0x00000000ed34783b */ /* 0x000ee20000000200 */
[----:B----4-:R-:W-:Y:S03]  /*3900*/  HMMA.16816.F32 R28, R164, R36, R8 ;  /* 0x00000024a41c723c */ /* 0x010fe60000001808 */
[----:B------:R-:W-:Y:S04]  /*3910*/  LDSM.16.M88.4 R60, [R237+0x800] ;  /* 0x00080000ed3c783b */ /* 0x000fe80000000200 */
[----:B------:R-:W-:Y:S01]  /*3920*/  LDSM.16.M88.4 R64, [R243+0x1800] ;  /* 0x00180000f340783b */ /* 0x000fe20000000200 */
[----:B------:R-:W-:Y:S03]  /*3930*/  HMMA.16816.F32 R8, R160, R22, RZ ;  /* 0x00000016a008723c */ /* 0x000fe600000018ff */
[----:B------:R-:W-:Y:S04]  /*3940*/  LDSM.16.M88.4 R20, [R237+0x1000] ;  /* 0x00100000ed14783b */ /* 0x000fe80000000200 */
[----:B------:R-:W-:Y:S01]  /*3950*/  LDSM.16.M88.4 R68, [R237+0x1800] ;  /* 0x00180000ed44783b */ /* 0x000fe20000000200 */
[----:B------:R-:W-:Y:S03]  /*3960*/  HMMA.16816.F32 R32, R164, R26, R12 ;  /* 0x0000001aa420723c */ /* 0x000fe6000000180c */
[----:B------:R-:W-:Y:S01]  /*3970*/  LDSM.16.M88.4 R72, [R237+0x4800] ;  /* 0x00480000ed48783b */ /* 0x000fe20000000200 */
[----:B------:R-:W-:-:S03]  /*3980*/  IADD3 R3, R243, 0x1000, RZ ;  /* 0x00001000f3037810 */ /* 0x000fc60007ffe0ff */
[----:B------:R-:W0:Y:S01]  /*3990*/  LDGDEPBAR ;  /* 0x00000000000079af */ /* 0x000e220000000000 */
[C---:B-----5:R-:W-:Y:S08]  /*39a0*/  HMMA.16816.F32 R4, R160.reuse, R44, RZ ;  /* 0x0000002ca004723c */ /* 0x060ff000000018ff */
[----:B------:R-:W-:Y:S01]  /*39b0*/  HMMA.16816.F32 R24, R160, R46, RZ ;  /* 0x0000002ea018723c */ /* 0x000fe200000018ff */
[----:B------:R-:W4:Y:S07]  /*39c0*/  LDSM.16.M88.4 R44, [R238+0x1000] ;  /* 0x00100000ee2c783b */ /* 0x000f2e0000000200 */
[----:B-1----:R-:W-:Y:S08]  /*39d0*/  HMMA.16816.F32 R12, R180, R48, R16 ;  /* 0x00000030b40c723c */ /* 0x002ff00000001810 */
[C---:B------:R-:W-:Y:S01]  /*39e0*/  HMMA.16816.F32 R16, R164.reuse, R38, R8 ;  /* 0x00000026a410723c */ /* 0x040fe20000001808 */
[----:B------:R-:W1:Y:S07]  /*39f0*/  LDSM.16.M88.4 R36, [R236+0x1800] ;  /* 0x00180000ec24783b */ /* 0x000e6e0000000200 */
[C---:B------:R-:W-:Y:S08]  /*3a00*/  HMMA.16816.F32 R8, R164.reuse, R56, R4 ;  /* 0x00000038a408723c */ /* 0x040ff00000001804 */
[----:B------:R-:W-:Y:S01]  /*3a10*/  HMMA.16816.F32 R24, R164, R58, R24 ;  /* 0x0000003aa418723c */ /* 0x000fe20000001818 */
[----:B------:R-:W-:Y:S07]  /*3a20*/  LDSM.16.M88.4 R56, [R238+0x1800] ;  /* 0x00180000ee38783b */ /* 0x000fee0000000200 */
[C---:B------:R-:W-:Y:S01]  /*3a30*/  HMMA.16816.F32 R32, R180.reuse, R50, R32 ;  /* 0x00000032b420723c */ /* 0x040fe20000001820 */
[----:B------:R-:W5:Y:S07]  /*3a40*/  LDSM.16.M88.4 R48, [R236+0x2000] ;  /* 0x00200000ec30783b */ /* 0x000f6e0000000200 */
[----:B--2---:R-:W-:Y:S08]  /*3a50*/  HMMA.16816.F32 R28, R180, R40, R28 ;  /* 0x00000028b41c723c */ /* 0x004ff0000000181c */
[----:B---3--:R-:W-:Y:S08]  /*3a60*/  HMMA.16816.F32 R4, R184, R52, R12 ;  /* 0x00000034b804723c */ /* 0x008ff0000000180c */
[C---:B------:R-:W-:Y:S01]  /*3a70*/  HMMA.16816.F32 R12, R180.reuse, R42, R16 ;  /* 0x0000002ab40c723c */ /* 0x040fe20000001810 */
[----:B------:R-:W2:Y:S07]  /*3a80*/  LDSM.16.M88.4 R40, [R236+0x2800] ;  /* 0x00280000ec28783b */ /* 0x000eae0000000200 */
[C---:B----4-:R-:W-:Y:S08]  /*3a90*/  HMMA.16816.F32 R8, R180.reuse, R44, R8 ;  /* 0x0000002cb408723c */ /* 0x050ff00000001808 */
        /* <DEDUP_REMOVED lines=12> */
[----:B-----5:R-:W-:Y:S08]  /*3b60*/  HMMA.16816.F32 R28, R188, R48, R28 ;  /* 0x00000030bc1c723c */ /* 0x020ff0000000181c */
        /* <DEDUP_REMOVED lines=30> */
[C---:B-1----:R-:W-:Y:S08]  /*3d50*/  HMMA.16816.F32 R28, R200.reuse, R36, R16 ;  /* 0x00000024c81c723c */ /* 0x042ff00000001810 */
[----:B------:R-:W-:Y:S01]  /*3d60*/  HMMA.16816.F32 R32, R200, R50, R24 ;  /* 0x00000032c820723c */ /* 0x000fe20000001818 */
[----:B------:R-:W1:Y:S04]  /*3d70*/  LDSM.16.M88.4 R24, [R243+0x3800] ;  /* 0x00380000f318783b */ /* 0x000e680000000200 */
[----:B------:R-:W-:Y:S03]  /*3d80*/  LDSM.16.M88.4 R48, [R243+0x4000] ;  /* 0x00400000f330783b */ /* 0x000fe60000000200 */
[----:B------:R-:W-:Y:S08]  /*3d90*/  HMMA.16816.F32 R16, R204, R44, R12 ;  /* 0x0000002ccc10723c */ /* 0x000ff0000000180c */
[C---:B---3--:R-:W-:Y:S01]  /*3da0*/  HMMA.16816.F32 R12, R208.reuse, R52, R20 ;  /* 0x00000034d00c723c */ /* 0x048fe20000001814 */
[----:B------:R-:W2:Y:S07]  /*3db0*/  LDSM.16.M88.4 R20, [R237+0x3000] ;  /* 0x00300000ed14783b */ /* 0x000eae0000000200 */
[----:B------:R-:W-:Y:S01]  /*3dc0*/  HMMA.16816.F32 R4, R208, R54, R4 ;  /* 0x00000036d004723c */ /* 0x000fe20000001804 */
[----:B------:R-:W3:Y:S07]  /*3dd0*/  LDSM.16.M88.4 R52, [R238+0x3800] ;  /* 0x00380000ee34783b */ /* 0x000eee0000000200 */
[----:B------:R-:W-:Y:S08]  /*3de0*/  HMMA.16816.F32 R36, R200, R38, R8 ;  /* 0x00000026c824723c */ /* 0x000ff00000001808 */
[----:B------:R-:W-:Y:S01]  /*3df0*/  HMMA.16816.F32 R8, R204, R46, R32 ;  /* 0x0000002ecc08723c */ /* 0x000fe20000001820 */
[----:B------:R-:W4:Y:S04]  /*3e00*/  LDSM.16.M88.4 R44, [R236+0x4800] ;  /* 0x00480000ec2c783b */ /* 0x000f280000000200 */
[----:B------:R-:W-:Y:S03]  /*3e10*/  LDSM.16.M88.4 R32, [R243+0x4800] ;  /* 0x00480000f320783b */ /* 0x000fe60000000200 */
[----:B------:R-:W-:Y:S08]  /*3e20*/  HMMA.16816.F32 R12, R212, R56, R12 ;  /* 0x00000038d40c723c */ /* 0x000ff0000000180c */
[----:B-1----:R-:W-:Y:S08]  /*3e30*/  HMMA.16816.F32 R16, R208, R24, R16 ;  /* 0x00000018d010723c */ /* 0x002ff00000001810 */
[----:B------:R-:W-:Y:S01]  /*3e40*/  HMMA.16816.F32 R4, R212, R58, R4 ;  /* 0x0000003ad404723c */ /* 0x000fe20000001804 */
[----:B------:R-:W-:Y:S07]  /*3e50*/  LDSM.16.M88.4 R56, [R236+0x5800] ;  /* 0x00580000ec38783b */ /* 0x000fee0000000200 */
[----:B------:R-:W-:Y:S01]  /*3e60*/  HMMA.16816.F32 R8, R208, R26, R8 ;  /* 0x0000001ad008723c */ /* 0x000fe20000001808 */
[----:B------:R-:W1:Y:S07]  /*3e70*/  LDSM.16.M88.4 R24, [R237+0x3800] ;  /* 0x00380000ed18783b */ /* 0x000e6e0000000200 */
[----:B--2---:R-:W-:Y:S08]  /*3e80*/  HMMA.16816.F32 R12, R216, R20, R12 ;  /* 0x00000014d80c723c */ /* 0x004ff0000000180c */
[C---:B------:R-:W-:Y:S08]  /*3e90*/  HMMA.16816.F32 R28, R204.reuse, R40, R28 ;  /* 0x00000028cc1c723c */ /* 0x040ff0000000181c */
[----:B------:R-:W-:Y:S01]  /*3ea0*/  HMMA.16816.F32 R40, R204, R42, R36 ;  /* 0x0000002acc28723c */ /* 0x000fe20000001824 */
[----:B------:R-:W2:Y:S07]  /*3eb0*/  LDSM.16.M88.4 R36, [R236+0x5000] ;  /* 0x00500000ec24783b */ /* 0x000eae0000000200 */
        /* <DEDUP_REMOVED lines=8> */
[----:B-1----:R-:W-:Y:S08]  /*3f40*/  HMMA.16816.F32 R16, R216, R24, R16 ;  /* 0x00000018d810723c */ /* 0x002ff00000001810 */
[----:B------:R-:W-:Y:S01]  /*3f50*/  HMMA.16816.F32 R8, R220, R46, R4 ;  /* 0x0000002edc08723c */ /* 0x000fe20000001804 */
[----:B------:R-:W1:Y:S07]  /*3f60*/  LDSM.16.M88.4 R44, [R243+0x5800] ;  /* 0x00580000f32c783b */ /* 0x000e6e0000000200 */
[----:B------:R-:W-:Y:S08]  /*3f70*/  HMMA.16816.F32 R4, R224, R32, R12 ;  /* 0x00000020e004723c */ /* 0x000ff0000000180c */
[----:B------:R-:W-:Y:S08]  /*3f80*/  HMMA.16816.F32 R28, R212, R64, R28 ;  /* 0x00000040d41c723c */ /* 0x000ff0000000181c */
[----:B------:R-:W-:Y:S08]  /*3f90*/  HMMA.16816.F32 R20, R216, R26, R20 ;  /* 0x0000001ad814723c */ /* 0x000ff00000001814 */
[----:B--2---:R-:W-:Y:S08]  /*3fa0*/  HMMA.16816.F32 R16, R220, R36, R16 ;  /* 0x00000024dc10723c */ /* 0x004ff00000001810 */
[----:B------:R-:W-:Y:S08]  /*3fb0*/  HMMA.16816.F32 R12, R224, R34, R8 ;  /* 0x00000022e00c723c */ /* 0x000ff00000001808 */
[----:B------:R-:W-:Y:S08]  /*3fc0*/  HMMA.16816.F32 R4, R228, R68, R4 ;  /* 0x00000044e404723c */ /* 0x000ff00000001804 */
[----:B------:R-:W-:Y:S01]  /*3fd0*/  HMMA.16816.F32 R8, R212, R66, R40 ;  /* 0x00000042d408723c */ /* 0x000fe20000001828 */
[----:B------:R-:W2:Y:S07]  /*3fe0*/  LDSM.16.M88.4 R40, [R237+0x5000] ;  /* 0x00500000ed28783b */ /* 0x000eae0000000200 */
[----:B---3--:R-:W-:Y:S08]  /*3ff0*/  HMMA.16816.F32 R28, R216, R48, R28 ;  /* 0x00000030d81c723c */ /* 0x008ff0000000181c */
[----:B------:R-:W-:Y:S01]  /*4000*/  HMMA.16816.F32 R24, R220, R38, R20 ;  /* 0x00000026dc18723c */ /* 0x000fe20000001814 */
[----:B------:R-:W3:Y:S07]  /*4010*/  LDSM.16.M88.4 R36, [R238+0x5800] ;  /* 0x00580000ee24783b */ /* 0x000eee0000000200 */
[----:B------:R-:W-:Y:S08]  /*4020*/  HMMA.16816.F32 R20, R224, R60, R16 ;  /* 0x0000003ce014723c */ /* 0x000ff00000001810 */
[----:B------:R-:W-:Y:S08]  /*4030*/  HMMA.16816.F32 R12, R228, R70, R12 ;  /* 0x00000046e40c723c */ /* 0x000ff0000000180c */
[----:B------:R-:W-:Y:S08]  /*4040*/  HMMA.16816.F32 R32, R232, R72, R4 ;  /* 0x00000048e820723c */ /* 0x000ff00000001804 */
[----:B------:R-:W-:Y:S08]  /*4050*/  HMMA.16816.F32 R8, R216, R50, R8 ;  /* 0x00000032d808723c */ /* 0x000ff00000001808 */
[----:B------:R-:W-:Y:S01]  /*4060*/  HMMA.16816.F32 R4, R220, R56, R28 ;  /* 0x00000038dc04723c */ /* 0x000fe2000000181c */
[----:B------:R-:W4:Y:S01]  /*4070*/  LDSM.16.M88.4 R28, [R237+0x5800] ;  /* 0x00580000ed1c783b */ /* 0x000f220000000200 */
[----:B------:R-:W-:Y:S01]  /*4080*/  IADD3 R2, R243, 0x800, RZ ;  /* 0x00000800f3027810 */ /* 0x000fe20007ffe0ff */
[----:B------:R-:W-:-:S05]  /*4090*/  DEPBAR.LE SB0, 0x0 ;  /* 0x000080000000791a */ /* 0x000fca0000000000 */
[----:B------:R-:W-:Y:S08]  /*40a0*/  HMMA.16816.F32 R16, R224, R62, R24 ;  /* 0x0000003ee010723c */ /* 0x000ff00000001818 */
[----:B------:R-:W-:Y:S01]  /*40b0*/  HMMA.16816.F32 R20, R228, R52, R20 ;  /* 0x00000034e414723c */ /* 0x000fe20000001814 */
[----:B------:R-:W-:-:S07]  /*40c0*/  FMUL.FTZ R0, R32, c[0x0][0x320] ;  /* 0x0000c80020007a20 */ /* 0x000fce0000410000 */
[----:B------:R-:W-:Y:S01]  /*40d0*/  HMMA.16816.F32 R24, R232, R74, R12 ;  /* 0x0000004ae818723c */ /* 0x000fe2000000180c */
[----:B------:R5:W1:Y:S07]  /*40e0*/  MUFU.TANH R49, R0 ;  /* 0x0000000000317308 */ /* 0x000a6e0000002400 */
[----:B------:R-:W-:Y:S01]  /*40f0*/  HMMA.16816.F32 R12, R220, R58, R8 ;  /* 0x0000003adc0c723c */ /* 0x000fe20000001808 */
[----:B-----5:R-:W-:-:S07]  /*4100*/  FMUL.FTZ R0, R33, c[0x0][0x320] ;  /* 0x0000c80021007a20 */ /* 0x020fce0000410000 */
[----:B-1----:R-:W-:Y:S01]  /*4110*/  HMMA.16816.F32 R8, R224, R44, R4 ;  /* 0x0000002ce008723c */ /* 0x002fe20000001804 */
[----:B------:R1:W1:Y:S07]  /*4120*/  MUFU.TANH R48, R0 ;  /* 0x0000000000307308 */ /* 0x00026e0000002400 */
[----:B------:R-:W-:Y:S01]  /*4130*/  HMMA.16816.F32 R4, R228, R54, R16 ;  /* 0x00000036e404723c */ /* 0x000fe20000001810 */
[----:B-1----:R-:W-:-:S07]  /*4140*/  FMUL.FTZ R0, R34, c[0x0][0x320] ;  /* 0x0000c80022007a20 */ /* 0x002fce0000410000 */
[----:B--2---:R-:W-:Y:S01]  /*4150*/  HMMA.16816.F32 R20, R232, R40, R20 ;  /* 0x00000028e814723c */ /* 0x004fe20000001814 */
[----:B------:R1:W2:Y:S02]  /*4160*/  MUFU.TANH R45, R0 ;  /* 0x00000000002d7308 */ /* 0x0002a40000002400 */
[----:B-1----:R-:W-:-:S06]  /*4170*/  FMUL.FTZ R0, R35, c[0x0][0x320] ;  /* 0x0000c80023007a20 */ /* 0x002fcc0000410000 */
[----:B------:R1:W1:Y:S01]  /*4180*/  MUFU.TANH R44, R0 ;  /* 0x00000000002c7308 */ /* 0x0002620000002400 */
[----:B------:R-:W-:Y:S01]  /*4190*/  HMMA.16816.F32 R16, R224, R46, R12 ;  /* 0x0000002ee010723c */ /* 0x000fe2000000180c */
[----:B-1----:R-:W-:-:S06]  /*41a0*/  FMUL.FTZ R0, R24, c[0x0][0x320] ;  /* 0x0000c80018007a20 */ /* 0x002fcc0000410000 */
[----:B------:R1:W1:Y:S01]  /*41b0*/  MUFU.TANH R40, R0 ;  /* 0x0000000000287308 */ /* 0x0002620000002400 */
[----:B---3--:R-:W-:Y:S01]  /*41c0*/  HMMA.16816.F32 R12, R228, R36, R8 ;  /* 0x00000024e40c723c */ /* 0x008fe20000001808 */
[----:B-1----:R-:W-:-:S06]  /*41d0*/  FMUL.FTZ R0, R25, c[0x0][0x320] ;  /* 0x0000c80019007a20 */ /* 0x002fcc0000410000 */
[----:B------:R1:W3:Y:S01]  /*41e0*/  MUFU.TANH R35, R0 ;  /* 0x0000000000237308 */ /* 0x0002e20000002400 */
[----:B------:R-:W-:Y:S01]  /*41f0*/  HMMA.16816.F32 R4, R232, R42, R4 ;  /* 0x0000002ae804723c */ /* 0x000fe20000001804 */
[----:B-1----:R-:W-:-:S06]  /*4200*/  FMUL.FTZ R0, R26, c[0x0][0x320] ;  /* 0x0000c8001a007a20 */ /* 0x002fcc0000410000 */
[----:B------:R1:W1:Y:S02]  /*4210*/  MUFU.TANH R41, R0 ;  /* 0x0000000000297308 */ /* 0x0002640000002400 */
[----:B-1----:R-:W-:-:S06]  /*4220*/  FMUL.FTZ R0, R27, c[0x0][0x320] ;  /* 0x0000c8001b007a20 */ /* 0x002fcc0000410000 */
[----:B------:R1:W1:Y:S01]  /*4230*/  MUFU.TANH R36, R0 ;  /* 0x0000000000247308 */ /* 0x0002620000002400 */
[----:B------:R-:W-:Y:S01]  /*4240*/  HMMA.16816.F32 R8, R228, R38, R16 ;  /* 0x00000026e408723c */ /* 0x000fe20000001810 */
[----:B-1----:R-:W-:-:S06]  /*4250*/  FMUL.FTZ R0, R20, c[0x0][0x320] ;  /* 0x0000c80014007a20 */ /* 0x002fcc0000410000 */
[----:B------:R1:W1:Y:S01]  /*4260*/  MUFU.TANH R32, R0 ;  /* 0x0000000000207308 */ /* 0x0002620000002400 */
[----:B----4-:R-:W-:Y:S01]  /*4270*/  HMMA.16816.F32 R12, R232, R28, R12 ;  /* 0x0000001ce80c723c */ /* 0x010fe2000000180c */
[----:B-1----:R-:W-:-:S06]  /*4280*/  FMUL.FTZ R0, R21, c[0x0][0x320] ;  /* 0x0000c80015007a20 */ /* 0x002fcc0000410000 */
        /* <DEDUP_REMOVED lines=19> */
[----:B------:R1:W1:Y:S01]  /*43c0*/  MUFU.TANH R26, R0 ;  /* 0x00000000001a7308 */ /* 0x0002620000002400 */
[----:B------:R2:W-:Y:S01]  /*43d0*/  STL [R1+0x4], R3 ;  /* 0x0000040301007387 */ /* 0x0005e20000100800 */
[----:B-1----:R-:W-:-:S06]  /*43e0*/  FMUL.FTZ R0, R15, c[0x0][0x320] ;  /* 0x0000c8000f007a20 */ /* 0x002fcc0000410000 */
[----:B------:R1:W1:Y:S01]  /*43f0*/  MUFU.TANH R25, R0 ;  /* 0x0000000000197308 */ /* 0x0002620000002400 */
[----:B------:R2:W-:Y:S01]  /*4400*/  STL [R1], R2 ;  /* 0x0000000201007387 */ /* 0x0005e20000100800 */
[----:B-1----:R-:W-:-:S06]  /*4410*/  FMUL.FTZ R0, R4, c[0x0][0x320] ;  /* 0x0000c80004007a20 */ /* 0x002fcc0000410000 */
[----:B------:R1:W1:Y:S01]  /*4420*/  MUFU.TANH R18, R0 ;  /* 0x0000000000127308 */ /* 0x0002620000002400 */
[----:B------:R-:W-:Y:S01]  /*4430*/  ISETP.GT.AND P0, PT, R77, R155, PT ;  /* 0x0000009b4d00720c */ /* 0x000fe20003f04270 */
[----:B-1----:R-:W-:-:S06]  /*4440*/  FMUL.FTZ R0, R5, c[0x0][0x320] ;  /* 0x0000c80005007a20 */ /* 0x002fcc0000410000 */
[----:B------:R1:W1:Y:S02]  /*4450*/  MUFU.TANH R9, R0 ;  /* 0x0000000000097308 */ /* 0x0002640000002400 */
[----:B-1----:R-:W-:-:S06]  /*4460*/  FMUL.FTZ R0, R6, c[0x0][0x320] ;  /* 0x0000c80006007a20 */ /* 0x002fcc0000410000 */
[----:B------:R1:W1:Y:S01]  /*4470*/  MUFU.TANH R24, R0 ;  /* 0x0000000000187308 */ /* 0x0002620000002400 */
[----:B------:R-:W-:Y:S01]  /*4480*/  BSSY B0, `(.L_x_877) ;  /* 0x0000033000007945 */ /* 0x000fe20003800000 */
[----:B-1----:R-:W-:-:S06]  /*4490*/  FMUL.FTZ R0, R7, c[0x0][0x320] ;  /* 0x0000c80007007a20 */ /* 0x002fcc0000410000 */
[----:B------:R1:W1:Y:S01]  /*44a0*/  MUFU.TANH R23, R0 ;  /* 0x0000000000177308 */ /* 0x0002620000002400 */
        /* <DEDUP_REMOVED lines=8> */
[----:B------:R-:W-:Y:S01]  /*4530*/  IADD3 R244, R243, 0x2000, RZ ;  /* 0x00002000f3f47810 */ /* 0x000fe20007ffe0ff */
[----:B------:R-:W-:Y:S06]  /*4540*/  BAR.SYNC.DEFER_BLOCKING 0x0 ;  /* 0x0000000000007b1d */ /* 0x000fec0000010000 */
[----:B------:R-:W-:Y:S05]  /*4550*/  @!P0 BRA `(.L_x_878) ;  /* 0x0000025000008947 */ /* 0x000fea0003800000 */
[----:B-1234-:R-:W-:Y:S02]  /*4560*/  IADD3 R4, -R118, 0x30, RZ ;  /* 0x0000003076047810 */ /* 0x01efe40007ffe1ff */
[----:B------:R-:W-:-:S02]  /*4570*/  IADD3 R0, R103, -0x2, RZ ;  /* 0xfffffffe67007810 */ /* 0x000fc40007ffe0ff */
        /* <DEDUP_REMOVED lines=35> */
.L_x_878:
[----:B-1234-:R-:W-:Y:S05]  /*47b0*/  BSYNC B0 ;  /* 0x0000000000007941 */ /* 0x01efea0003800000 */
.L_x_877:
[----:B------:R-:W2:Y:S04]  /*47c0*/  LDL R4, [R1+0x64] ;  /* 0x0000640001047983 */ /* 0x000ea80000100800 */
[----:B------:R-:W-:Y:S04]  /*47d0*/  STL [R1+0xe0], R162 ;  /* 0x0000e0a201007387 */ /* 0x000fe80000100800 */
[----:B------:R-:W-:Y:S04]  /*47e0*/  STL [R1+0xdc], R161 ;  /* 0x0000dca101007387 */ /* 0x000fe80000100800 */
[----:B------:R1:W-:Y:S04]  /*47f0*/  STL [R1+0xd8], R160 ;  /* 0x0000d8a001007387 */ /* 0x0003e80000100800 */
[----:B------:R-:W3:Y:S04]  /*4800*/  LDL R134, [R1+0xcc] ;  /* 0x0000cc0001867983 */ /* 0x000ee80000100800 */
[----:B------:R-:W4:Y:S01]  /*4810*/  LDL R37, [R1+0x8] ;  /* 0x0000080001257983 */ /* 0x000f220000100800 */
[----:B------:R-:W-:-:S03]  /*4820*/  ISETP.NE.AND P3, PT, R102, 0x1, PT ;  /* 0x000000016600780c */ /* 0x000fc60003f65270 */
[----:B------:R-:W-:Y:S04]  /*4830*/  LDSM.16.MT88.4 R68, [R241+0x1800] ;  /* 0x00180000f144783b */ /* 0x000fe80000004200 */
[----:B------:R-:W-:Y:S04]  /*4840*/  LDSM.16.MT88.4 R64, [R240+0x800] ;  /* 0x00080000f040783b */ /* 0x000fe80000004200 */
[----:B------:R-:W-:Y:S04]  /*4850*/  LDSM.16.MT88.4 R56, [R239+0x2000] ;  /* 0x00200000ef38783b */ /* 0x000fe80000004200 */
[----:B------:R-:W-:Y:S04]  /*4860*/  LDSM.16.MT88.4 R60, [R242+0x800] ;  /* 0x00080000f23c783b */ /* 0x000fe80000004200 */
[----:B-1----:R-:W4:Y:S04]  /*4870*/  LDL R160, [R1+0x88] ;  /* 0x0000880001a07983 */ /* 0x002f280000100800 */
[----:B------:R-:W-:Y:S04]  /*4880*/  LDSM.16.MT88.4 R72, [R241+0x2000] ;  /* 0x00200000f148783b */ /* 0x000fe80000004200 */
[----:B------:R-:W0:Y:S01]  /*4890*/  LDGDEPBAR ;  /* 0x00000000000079af */ /* 0x000e220000000000 */
[----:B---3--:R-:W-:-:S04]  /*48a0*/  IMAD.IADD R0, R134, 0x1, R135 ;  /* 0x0000000186007824 */ /* 0x008fc800078e0287 */
[----:B------:R-:W-:-:S05]  /*48b0*/  @P3 IMAD.HI.U32 R2, R0, c[0x0][0x2c8], RZ ;  /* 0x0000b20000023a27 */ /* 0x000fca00078e00ff */
[----:B------:R-:W-:-:S05]  /*48c0*/  @P3 SHF.R.U32.HI R0, RZ, c[0x0][0x2cc], R2 ;  /* 0x0000b300ff003a19 */ /* 0x000fca0000011602 */
[----:B------:R-:W1:Y:S01]  /*48d0*/  SHFL.IDX PT, R2, R0, RZ, 0x1c1f ;  /* 0x001c1fff00027589 */ /* 0x000e6200000e0000 */
[----:B--2---:R-:W-:Y:S01]  /*48e0*/  IADD3 R3, -R4, 0x1, R76 ;  /* 0x0000000104037810 */ /* 0x004fe20007ffe14c */
[----:B------:R-:W-:-:S04]  /*48f0*/  IMAD.IADD R4, R76, 0x1, -R4 ;  /* 0x000000014c047824 */ /* 0x000fc800078e0a04 */
[----:B----4-:R-:W-:Y:S01]  /*4900*/  IMAD.IADD R3, R3, 0x1, -R160 ;  /* 0x0000000103037824 */ /* 0x010fe200078e0aa0 */
[----:B------:R2:W3:Y:S04]  /*4910*/  SHFL.IDX PT, R6, R0, 0x1, 0x1c1f ;  /* 0x003c1f0000067f89 */ /* 0x0004e800000e0000 */
[----:B-1----:R-:W-:-:S04]  /*4920*/  IADD3 R2, R3, R2, RZ ;  /* 0x0000000203027210 */ /* 0x002fc80007ffe0ff */
[----:B------:R-:W-:-:S04]  /*4930*/  IMNMX R2, R4, R2, PT ;  /* 0x0000000204027217 */ /* 0x000fc80003800200 */
[C---:B------:R-:W-:Y:S02]  /*4940*/  ISETP.GT.AND P0, PT, R2.reuse, RZ, PT ;  /* 0x000000ff0200720c */ /* 0x040fe40003f04270 */
[C---:B------:R-:W-:Y:S02]  /*4950*/  ISETP.GT.AND P1, PT, R2.reuse, 0x1, PT ;  /* 0x000000010200780c */ /* 0x040fe40003f24270 */
[----:B------:R-:W-:Y:S02]  /*4960*/  FSEL R16, R49, -INF , P0 ;  /* 0xff80000031107808 */ /* 0x000fe40000000000 */
[----:B------:R-:W-:Y:S02]  /*4970*/  ISETP.GT.AND P0, PT, R2, 0x8, PT ;  /* 0x000000080200780c */ /* 0x000fe40003f04270 */
[----:B------:R-:W-:Y:S02]  /*4980*/  FSEL R15, R48, -INF , P1 ;  /* 0xff800000300f7808 */ /* 0x000fe40000800000 */
[----:B------:R-:W-:Y:S01]  /*4990*/  ISETP.GT.AND P1, PT, R2, 0x9, PT ;  /* 0x000000090200780c */ /* 0x000fe20003f24270 */
[----:B------:R-:W-:Y:S01]  /*49a0*/  LDSM.16.MT88.4 R48, [R241+0x800] ;  /* 0x00080000f130783b */ /* 0x000fe20000004200 */
[----:B------:R-:W-:-:S02]  /*49b0*/  FSEL R14, R40, -INF , P0 ;  /* 0xff800000280e7808 */ /* 0x000fc40000000000 */
[----:B--2---:R-:W-:Y:S02]  /*49c0*/  FMNMX.FTZ R0, R16, R15, !PT ;  /* 0x0000000f10007209 */ /* 0x004fe40007810000 */
[C---:B------:R-:W-:Y:S02]  /*49d0*/  ISETP.GT.AND P0, PT, R2.reuse, 0x10, PT ;  /* 0x000000100200780c */ /* 0x040fe40003f04270 */
[----:B------:R-:W-:Y:S02]  /*49e0*/  FSEL R13, R35, -INF , P1 ;  /* 0xff800000230d7808 */ /* 0x000fe40000800000 */
[----:B------:R-:W-:Y:S02]  /*49f0*/  ISETP.GT.AND P1, PT, R2, 0x11, PT ;  /* 0x000000110200780c */ /* 0x000fe40003f24270 */
[----:B------:R-:W-:Y:S02]  /*4a00*/  FMNMX.FTZ R0, R14, R0, !PT ;  /* 0x000000000e007209 */ /* 0x000fe40007810000 */
[----:B------:R-:W-:-:S02]  /*4a10*/  FSEL R12, R32, -INF , P0 ;  /* 0xff800000200c7808 */ /* 0x000fc40000000000 */
[C---:B------:R-:W-:Y:S02]  /*4a20*/  ISETP.GT.AND P0, PT, R2.reuse, 0x18, PT ;  /* 0x000000180200780c */ /* 0x040fe40003f04270 */
[----:B------:R-:W-:Y:S02]  /*4a30*/  FSEL R17, R27, -INF , P1 ;  /* 0xff8000001b117808 */ /* 0x000fe40000800000 */
[----:B------:R-:W-:Y:S02]  /*4a40*/  FMNMX.FTZ R0, R13, R0, !PT ;  /* 0x000000000d007209 */ /* 0x000fe40007810000 */
[----:B------:R-:W-:Y:S02]  /*4a50*/  ISETP.GT.AND P1, PT, R2, 0x19, PT ;  /* 0x000000190200780c */ /* 0x000fe40003f24270 */
[----:B------:R-:W-:Y:S02]  /*4a60*/  FSEL R11, R21, -INF , P0 ;  /* 0xff800000150b7808 */ /* 0x000fe40000000000 */
[----:B------:R-:W-:Y:S01]  /*4a70*/  FMNMX.FTZ R5, R12, R0, !PT ;  /* 0x000000000c057209 */ /* 0x000fe20007810000 */
[----:B---3--:R-:W-:Y:S01]  /*4a80*/  IMAD.IADD R0, R3, 0x1, R6 ;  /* 0x0000000103007824 */ /* 0x008fe200078e0206 */
[----:B------:R-:W-:-:S02]  /*4a90*/  ISETP.GT.AND P0, PT, R2, 0x20, PT ;  /* 0x000000200200780c */ /* 0x000fc40003f04270 */
[----:B------:R-:W-:Y:S02]  /*4aa0*/  FSEL R10, R22, -INF , P1 ;  /* 0xff800000160a7808 */ /* 0x000fe40000800000 */
[----:B------:R-:W-:Y:S02]  /*4ab0*/  ISETP.GT.AND P1, PT, R2, 0x21, PT ;  /* 0x000000210200780c */ /* 0x000fe40003f24270 */
[----:B------:R-:W-:Y:S02]  /*4ac0*/  FSEL R99, R20, -INF , P0 ;  /* 0xff80000014637808 */ /* 0x000fe40000000000 */
[----:B------:R-:W-:Y:S02]  /*4ad0*/  ISETP.GT.AND P0, PT, R2, 0x28, PT ;  /* 0x000000280200780c */ /* 0x000fe40003f04270 */
[----:B------:R-:W-:Y:S02]  /*4ae0*/  FSEL R98, R19, -INF , P1 ;  /* 0xff80000013627808 */ /* 0x000fe40000800000 */
[----:B------:R-:W-:-:S02]  /*4af0*/  FMNMX.FTZ R3, R17, R5, !PT ;  /* 0x0000000511037209 */ /* 0x000fc40007810000 */
[----:B------:R-:W-:Y:S02]  /*4b00*/  IMNMX R0, R4, R0, PT ;  /* 0x0000000004007217 */ /* 0x000fe40003800200 */
[----:B------:R-:W-:Y:S02]  /*4b10*/  ISETP.GT.AND P1, PT, R2, 0x29, PT ;  /* 0x000000290200780c */ /* 0x000fe40003f24270 */
[----:B------:R-:W-:Y:S02]  /*4b20*/  FSEL R97, R18, -INF , P0 ;  /* 0xff80000012617808 */ /* 0x000fe40000000000 */
[----:B------:R-:W-:Y:S02]  /*4b30*/  FMNMX.FTZ R3, R11, R3, !PT ;  /* 0x000000030b037209 */ /* 0x000fe40007810000 */
[----:B------:R-:W-:Y:S02]  /*4b40*/  ISETP.GT.AND P0, PT, R0, RZ, PT ;  /* 0x000000ff0000720c */ /* 0x000fe40003f04270 */
[----:B------:R-:W-:-:S02]  /*4b50*/  FSEL R94, R9, -INF , P1 ;  /* 0xff800000095e7808 */ /* 0x000fc40000800000 */
[----:B------:R-:W-:Y:S02]  /*4b60*/  ISETP.GT.AND P1, PT, R0, 0x1, PT ;  /* 0x000000010000780c */ /* 0x000fe40003f24270 */
[----:B------:R-:W-:Y:S02]  /*4b70*/  FMNMX.FTZ R3, R10, R3, !PT ;  /* 0x000000030a037209 */ /* 0x000fe40007810000 */
[----:B------:R-:W-:Y:S02]  /*4b80*/  FSEL R9, R45, -INF , P0 ;  /* 0xff8000002d097808 */ /* 0x000fe40000000000 */
[----:B------:R-:W-:Y:S02]  /*4b90*/  ISETP.GT.AND P0, PT, R0, 0x8, PT ;  /* 0x000000080000780c */ /* 0x000fe40003f04270 */
[----:B------:R-:W-:Y:S02]  /*4ba0*/  FSEL R8, R44, -INF , P1 ;  /* 0xff8000002c087808 */ /* 0x000fe40000800000 */
[----:B------:R-:W-:Y:S01]  /*4bb0*/  FMNMX.FTZ R2, R99, R3, !PT ;  /* 0x0000000363027209 */ /* 0x000fe20007810000 */
[----:B------:R-:W-:Y:S01]  /*4bc0*/  LDSM.16.MT88.4 R44, [R239+0x1800] ;  /* 0x00180000ef2c783b */ /* 0x000fe20000004200 */
[----:B------:R-:W-:-:S02]  /*4bd0*/  ISETP.GT.AND P1, PT, R0, 0x9, PT ;  /* 0x000000090000780c */ /* 0x000fc40003f24270 */
[----:B------:R-:W-:Y:S02]  /*4be0*/  FSEL R7, R41, -INF , P0 ;  /* 0xff80000029077808 */ /* 0x000fe40000000000 */
[----:B------:R-:W-:Y:S01]  /*4bf0*/  FMNMX.FTZ R3, R9, R8, !PT ;  /* 0x0000000809037209 */ /* 0x000fe20007810000 */
[----:B------:R-:W-:Y:S01]  /*4c00*/  LDSM.16.MT88.4 R40, [R37] ;  /* 0x000000002528783b */ /* 0x000fe20000004200 */
[----:B------:R-:W-:Y:S02]  /*4c10*/  ISETP.GT.AND P0, PT, R0, 0x10, PT ;  /* 0x000000100000780c */ /* 0x000fe40003f04270 */
[----:B------:R-:W-:Y:S02]  /*4c20*/  FSEL R6, R36, -INF , P1 ;  /* 0xff80000024067808 */ /* 0x000fe40000800000 */
[----:B------:R-:W-:Y:S02]  /*4c30*/  FMNMX.FTZ R3, R7, R3, !PT ;  /* 0x0000000307037209 */ /* 0x000fe40007810000 */
[----:B------:R-:W-:-:S02]  /*4c40*/  FMNMX.FTZ R2, R98, R2, !PT ;  /* 0x0000000262027209 */ /* 0x000fc40007810000 */
[----:B------:R-:W-:Y:S02]  /*4c50*/  ISETP.GT.AND P1, PT, R0, 0x11, PT ;  /* 0x000000110000780c */ /* 0x000fe40003f24270 */
[----:B------:R-:W-:Y:S02]  /*4c60*/  FSEL R5, R34, -INF , P0 ;  /* 0xff80000022057808 */ /* 0x000fe40000000000 */
[----:B------:R-:W-:Y:S02]  /*4c70*/  FMNMX.FTZ R3, R6, R3, !PT ;  /* 0x0000000306037209 */ /* 0x000fe40007810000 */
[----:B------:R-:W-:Y:S02]  /*4c80*/  FMNMX.FTZ R2, R97, R2, !PT ;  /* 0x0000000261027209 */ /* 0x000fe40007810000 */
[----:B------:R-:W-:Y:S02]  /*4c90*/  ISETP.GT.AND P0, PT, R0, 0x18, PT ;  /* 0x000000180000780c */ /* 0x000fe40003f04270 */
[----:B------:R-:W-:-:S02]  /*4ca0*/  FSEL R4, R33, -INF , P1 ;  /* 0xff80000021047808 */ /* 0x000fc40000800000 */
[----:B------:R-:W-:Y:S01]  /*4cb0*/  FMNMX.FTZ R18, R5, R3, !PT ;  /* 0x0000000305127209 */ /* 0x000fe20007810000 */
[----:B------:R-:W-:Y:S01]  /*4cc0*/  LDSM.16.MT88.4 R32, [R239+0x800] ;  /* 0x00080000ef20783b */ /* 0x000fe20000004200 */
[----:B------:R-:W-:Y:S02]  /*4cd0*/  FMNMX.FTZ R2, R94, R2, !PT ;  /* 0x000000025e027209 */ /* 0x000fe40007810000 */
[----:B------:R-:W-:Y:S02]  /*4ce0*/  ISETP.GT.AND P1, PT, R0, 0x19, PT ;  /* 0x000000190000780c */ /* 0x000fe40003f24270 */
[----:B------:R-:W-:Y:S02]  /*4cf0*/  FSEL R3, R29, -INF , P0 ;  /* 0xff8000001d037808 */ /* 0x000fe40000000000 */
[----:B------:R-:W-:Y:S01]  /*4d00*/  FMNMX.FTZ R19, R4, R18, !PT ;  /* 0x0000001204137209 */ /* 0x000fe20007810000 */
[----:B------:R-:W1:Y:S01]  /*4d10*/  SHFL.BFLY PT, R20, R2, 0x2, 0x1f ;  /* 0x0c401f0002147f89 */ /* 0x000e6200000e0000 */
[----:B------:R-:W-:-:S02]  /*4d20*/  ISETP.GT.AND P0, PT, R0, 0x20, PT ;  /* 0x000000200000780c */ /* 0x000fc40003f04270 */
[----:B------:R-:W-:Y:S02]  /*4d30*/  FSEL R18, R28, -INF , P1 ;  /* 0xff8000001c127808 */ /* 0x000fe40000800000 */
[----:B------:R-:W-:Y:S01]  /*4d40*/  FMNMX.FTZ R19, R3, R19, !PT ;  /* 0x0000001303137209 */ /* 0x000fe20007810000 */
[----:B------:R-:W-:Y:S01]  /*4d50*/  LDSM.16.MT88.4 R28, [R241] ;  /* 0x00000000f11c783b */ /* 0x000fe20000004200 */
        /* <DEDUP_REMOVED lines=8> */
[----:B------:R-:W-:Y:S01]  /*4de0*/  FMNMX.FTZ R0, R95, R19, !PT ;  /* 0x000000135f007209 */ /* 0x000fe20007810000 */
[----:B------:R-:W-:Y:S01]  /*4df0*/  LDSM.16.MT88.4 R24, [R240] ;  /* 0x00000000f018783b */ /* 0x000fe20000004200 */
[----:B------:R-:W-:-:S02]  /*4e00*/  FSEL R92, R23, -INF , P0 ;  /* 0xff800000175c7808 */ /* 0x000fc40000000000 */
[----:B------:R-:W-:-:S04]  /*4e10*/  FMNMX.FTZ R0, R93, R0, !PT ;  /* 0x000000005d007209 */ /* 0x000fc80007810000 */
        /* <DEDUP_REMOVED lines=8> */
[----:B------:R-:W-:-:S05]  /*4ea0*/  FMUL.FTZ R2, R133, c[0x0][0x2d0] ;  /* 0x0000b40085027a20 */ /* 0x000fca0000410000 */
[----:B------:R-:W-:-:S05]  /*4eb0*/  FSEL R2, R2, RZ, P0 ;  /* 0x000000ff02027208 */ /* 0x000fca0000000000 */
[--C-:B------:R-:W-:Y:S02]  /*4ec0*/  FFMA.FTZ R12, R12, c[0x0][0x2d0], -R2.reuse ;  /* 0x0000b4000c0c7a23 */ /* 0x100fe40000010802 */
[--C-:B------:R-:W-:Y:S02]  /*4ed0*/  FFMA.FTZ R15, R15, c[0x0][0x2d0], -R2.reuse ;  /* 0x0000b4000f0f7a23 */ /* 0x100fe40000010802 */
[----:B------:R2:W-:Y:S01]  /*4ee0*/  MUFU.EX2 R88, R12 ;  /* 0x0000000c00587308 */ /* 0x0005e20000000800 */
[--C-:B------:R-:W-:Y:S01]  /*4ef0*/  FFMA.FTZ R14, R14, c[0x0][0x2d0], -R2.reuse ;  /* 0x0000b4000e0e7a23 */ /* 0x100fe20000010802 */
[----:B-1----:R-:W-:Y:S01]  /*4f00*/  FMNMX.FTZ R132, R0, R19, !PT ;  /* 0x0000001300847209 */ /* 0x002fe20007810000 */
[--C-:B------:R-:W-:Y:S02]  /*4f10*/  FFMA.FTZ R0, R17, c[0x0][0x2d0], -R2.reuse ;  /* 0x0000b40011007a23 */ /* 0x100fe40000010802 */
[----:B------:R-:W-:-:S03]  /*4f20*/  FFMA.FTZ R13, R13, c[0x0][0x2d0], -R2 ;  /* 0x0000b4000d0d7a23 */ /* 0x000fc60000010802 */
[----:B------:R1:W-:Y:S01]  /*4f30*/  MUFU.EX2 R89, R0 ;  /* 0x0000000000597308 */ /* 0x0003e20000000800 */
[C---:B------:R-:W-:Y:S01]  /*4f40*/  FSETP.NEU.FTZ.AND P0, PT, R132.reuse, -INF , PT ;  /* 0xff8000008400780b */ /* 0x040fe20003f1d000 */
[----:B--2---:R-:W-:-:S06]  /*4f50*/  FMUL.FTZ R12, R132, c[0x0][0x2d0] ;  /* 0x0000b400840c7a20 */ /* 0x004fcc0000410000 */
[----:B------:R-:W-:Y:S01]  /*4f60*/  MUFU.EX2 R80, R15 ;  /* 0x0000000f00507308 */ /* 0x000fe20000000800 */
[----:B-1----:R-:W-:-:S07]  /*4f70*/  FFMA.FTZ R0, R11, c[0x0][0x2d0], -R2 ;  /* 0x0000b4000b007a23 */ /* 0x002fce0000010802 */
[----:B------:R-:W-:Y:S08]  /*4f80*/  MUFU.EX2 R84, R14 ;  /* 0x0000000e00547308 */ /* 0x000ff00000000800 */
[----:B------:R1:W-:Y:S08]  /*4f90*/  MUFU.EX2 R90, R0 ;  /* 0x00000000005a7308 */ /* 0x0003f00000000800 */
[----:B------:R2:W-:Y:S01]  /*4fa0*/  MUFU.EX2 R83, R13 ;  /* 0x0000000d00537308 */ /* 0x0005e20000000800 */
[----:B-1----:R-:W-:-:S02]  /*4fb0*/  FSEL R0, R12, RZ, P0 ;  /* 0x000000ff0c007208 */ /* 0x002fc40000000000 */
[----:B--2---:R-:W1:Y:S01]  /*4fc0*/  LDSM.16.MT88.4 R12, [R239] ;  /* 0x00000000ef0c783b */ /* 0x004e620000004200 */
[----:B------:R-:W-:Y:S02]  /*4fd0*/  FFMA.FTZ R16, R16, c[0x0][0x2d0], -R2 ;  /* 0x0000b40010107a23 */ /* 0x000fe40000010802 */
[--C-:B------:R-:W-:Y:S02]  /*4fe0*/  FFMA.FTZ R9, R9, c[0x0][0x2d0], -R0.reuse ;  /* 0x0000b40009097a23 */ /* 0x100fe40000010800 */
[--C-:B------:R-:W-:Y:S02]  /*4ff0*/  FFMA.FTZ R8, R8, c[0x0][0x2d0], -R0.reuse ;  /* 0x0000b40008087a23 */ /* 0x100fe40000010800 */
[--C-:B------:R-:W-:Y:S02]  /*5000*/  FFMA.FTZ R7, R7, c[0x0][0x2d0], -R0.reuse ;  /* 0x0000b40007077a23 */ /* 0x100fe40000010800 */
[----:B------:R-:W-:Y:S01]  /*5010*/  FFMA.FTZ R6, R6, c[0x0][0x2d0], -R0 ;  /* 0x0000b40006067a23 */ /* 0x000fe20000010800 */
[----:B------:R-:W2:Y:S08]  /*5020*/  MUFU.EX2 R82, R16 ;  /* 0x0000001000527308 */ /* 0x000eb00000000800 */
[----:B------:R-:W-:Y:S08]  /*5030*/  MUFU.EX2 R78, R9 ;  /* 0x00000009004e7308 */ /* 0x000ff00000000800 */
[----:B------:R2:W3:Y:S08]  /*5040*/  MUFU.EX2 R77, R8 ;  /* 0x00000008004d7308 */ /* 0x0004f00000000800 */
[----:B------:R-:W-:Y:S08]  /*5050*/  MUFU.EX2 R76, R7 ;  /* 0x00000007004c7308 */ /* 0x000ff00000000800 */
[----:B------:R-:W4:Y:S01]  /*5060*/  MUFU.EX2 R79, R6 ;  /* 0x00000006004f7308 */ /* 0x000f220000000800 */
[----:B------:R-:W-:Y:S01]  /*5070*/  FFMA.FTZ R10, R10, c[0x0][0x2d0], -R2 ;  /* 0x0000b4000a0a7a23 */ /* 0x000fe20000010802 */
[----:B--2---:R-:W-:Y:S01]  /*5080*/  F2FP.PACK_AB R8, R80, R82 ;  /* 0x000000525008723e */ /* 0x004fe200000000ff */
[----:B------:R-:W-:Y:S01]  /*5090*/  FFMA.FTZ R3, R3, c[0x0][0x2d0], -R0 ;  /* 0x0000b40003037a23 */ /* 0x000fe20000010800 */
[----:B---3--:R-:W-:-:S04]  /*50a0*/  F2FP.PACK_AB R9, R77, R78 ;  /* 0x0000004e4d09723e */ /* 0x008fc800000000ff */
[----:B------:R2:W-:Y:S01]  /*50b0*/  MUFU.EX2 R91, R10 ;  /* 0x0000000a005b7308 */ /* 0x0005e20000000800 */
[--C-:B------:R-:W-:Y:S02]  /*50c0*/  FFMA.FTZ R5, R5, c[0x0][0x2d0], -R0.reuse ;  /* 0x0000b40005057a23 */ /* 0x100fe40000010800 */
[----:B------:R-:W-:Y:S01]  /*50d0*/  FFMA.FTZ R4, R4, c[0x0][0x2d0], -R0 ;  /* 0x0000b40004047a23 */ /* 0x000fe20000010800 */
[----:B----4-:R-:W-:-:S04]  /*50e0*/  F2FP.PACK_AB R11, R79, R76 ;  /* 0x0000004c4f0b723e */ /* 0x010fc800000000ff */
[----:B------:R3:W-:Y:S01]  /*50f0*/  MUFU.EX2 R86, R3 ;  /* 0x0000000300567308 */ /* 0x0007e20000000800 */
[----:B--2---:R-:W-:-:S07]  /*5100*/  F2FP.PACK_AB R10, R83, R84 ;  /* 0x00000054530a723e */ /* 0x004fce00000000ff */
[----:B------:R-:W-:Y:S01]  /*5110*/  MUFU.EX2 R81, R5 ;  /* 0x0000000500517308 */ /* 0x000fe20000000800 */
[----:B---3--:R-:W-:Y:S01]  /*5120*/  FFMA.FTZ R3, R18, c[0x0][0x2d0], -R0 ;  /* 0x0000b40012037a23 */ /* 0x008fe20000010800 */
[C---:B-1----:R-:W-:Y:S06]  /*5130*/  HMMA.16816.F32 R20, R8.reuse, R12, RZ ;  /* 0x0000000c0814723c */ /* 0x042fec00000018ff */
[----:B------:R1:W2:Y:S02]  /*5140*/  MUFU.EX2 R85, R4 ;  /* 0x0000000400557308 */ /* 0x0002a40000000800 */
[C---:B------:R-:W-:Y:S06]  /*5150*/  HMMA.16816.F32 R16, R8.reuse, R14, RZ ;  /* 0x0000000e0810723c */ /* 0x040fec00000018ff */
[----:B------:R-:W3:Y:S02]  /*5160*/  MUFU.EX2 R87, R3 ;  /* 0x0000000300577308 */ /* 0x000ee40000000800 */
[----:B------:R-:W-:Y:S01]  /*5170*/  HMMA.16816.F32 R12, R8, R28, RZ ;  /* 0x0000001c080c723c */ /* 0x000fe200000018ff */
[----:B-1----:R-:W-:-:S02]  /*5180*/  F2FP.PACK_AB R4, R89, R88 ;  /* 0x000000585904723e */ /* 0x002fc400000000ff */
[----:B--2---:R-:W-:Y:S02]  /*5190*/  F2FP.PACK_AB R5, R85, R81 ;  /* 0x000000515505723e */ /* 0x004fe400000000ff */
[----:B------:R-:W-:-:S03]  /*51a0*/  F2FP.PACK_AB R6, R91, R90 ;  /* 0x0000005a5b06723e */ /* 0x000fc600000000ff */
[----:B------:R-:W-:Y:S01]  /*51b0*/  HMMA.16816.F32 R52, R8, R30, RZ ;  /* 0x0000001e0834723c */ /* 0x000fe200000018ff */
[----:B---3--:R-:W-:-:S07]  /*51c0*/  F2FP.PACK_AB R7, R87, R86 ;  /* 0x000000565707723e */ /* 0x008fce00000000ff */
[C---:B------:R-:W-:Y:S08]  /*51d0*/  HMMA.16816.F32 R156, R4.reuse, R32, R20 ;  /* 0x00000020049c723c */ /* 0x040ff00000001814 */
[----:B------:R-:W-:Y:S08]  /*51e0*/  HMMA.16816.F32 R144, R4, R34, R16 ;  /* 0x000000220490723c */ /* 0x000ff00000001810 */
[----:B------:R-:W-:Y:S08]  /*51f0*/  HMMA.16816.F32 R32, R8, R26, RZ ;  /* 0x0000001a0820723c */ /* 0x000ff000000018ff */
[----:B------:R-:W-:Y:S08]  /*5200*/  HMMA.16816.F32 R148, R4, R48, R12 ;  /* 0x000000300494723c */ /* 0x000ff0000000180c */
[C---:B------:R-:W-:Y:S08]  /*5210*/  HMMA.16816.F32 R16, R8.reuse, R46, RZ ;  /* 0x0000002e0810723c */ /* 0x040ff000000018ff */
[C---:B------:R-:W-:Y:S08]  /*5220*/  HMMA.16816.F32 R28, R8.reuse, R40, RZ ;  /* 0x00000028081c723c */ /* 0x040ff000000018ff */
[C---:B------:R-:W-:Y:S08]  /*5230*/  HMMA.16816.F32 R12, R8.reuse, R68, RZ ;  /* 0x00000044080c723c */ /* 0x040ff000000018ff */
[C---:B------:R-:W-:Y:S08]  /*5240*/  HMMA.16816.F32 R36, R8.reuse, R24, RZ ;  /* 0x000000180824723c */ /* 0x040ff000000018ff */
[C---:B------:R-:W-:Y:S08]  /*5250*/  HMMA.16816.F32 R24, R8.reuse, R42, RZ ;  /* 0x0000002a0818723c */ /* 0x040ff000000018ff */
[----:B------:R-:W-:Y:S01]  /*5260*/  HMMA.16816.F32 R20, R8, R44, RZ ;  /* 0x0000002c0814723c */ /* 0x000fe200000018ff */
[----:B------:R-:W1:Y:S07]  /*5270*/  LDSM.16.MT88.4 R44, [R240+0x1800] ;  /* 0x00180000f02c783b */ /* 0x000e6e0000004200 */
[C---:B------:R-:W-:Y:S01]  /*5280*/  HMMA.16816.F32 R136, R4.reuse, R50, R52 ;  /* 0x000000320488723c */ /* 0x040fe20000001834 */
[----:B------:R-:W2:Y:S04]  /*5290*/  LDSM.16.MT88.4 R52, [R242+0x1800] ;  /* 0x00180000f234783b */ /* 0x000ea80000004200 */
[----:B------:R-:W-:Y:S03]  /*52a0*/  LDSM.16.MT88.4 R48, [R239+0x3800] ;  /* 0x00380000ef30783b */ /* 0x000fe60000004200 */
[C---:B------:R-:W-:Y:S01]  /*52b0*/  HMMA.16816.F32 R100, R4.reuse, R66, R32 ;  /* 0x000000420464723c */ /* 0x040fe20000001820 */
[----:B------:R-:W3:Y:S07]  /*52c0*/  LDSM.16.MT88.4 R32, [R242+0x2000] ;  /* 0x00200000f220783b */ /* 0x000eee0000004200 */
[C---:B------:R-:W-:Y:S08]  /*52d0*/  HMMA.16816.F32 R16, R4.reuse, R58, R16 ;  /* 0x0000003a0410723c */ /* 0x040ff00000001810 */
[C---:B------:R-:W-:Y:S08]  /*52e0*/  HMMA.16816.F32 R28, R4.reuse, R60, R28 ;  /* 0x0000003c041c723c */ /* 0x040ff0000000181c */
[C---:B------:R-:W-:Y:S08]  /*52f0*/  HMMA.16816.F32 R12, R4.reuse, R72, R12 ;  /* 0x00000048040c723c */ /* 0x040ff0000000180c */
[C---:B------:R-:W-:Y:S08]  /*5300*/  HMMA.16816.F32 R24, R4.reuse, R62, R24 ;  /* 0x0000003e0418723c */ /* 0x040ff00000001818 */
[----:B------:R-:W-:Y:S01]  /*5310*/  HMMA.16816.F32 R20, R4, R56, R20 ;  /* 0x000000380414723c */ /* 0x000fe20000001814 */
[----:B------:R-:W-:Y:S01]  /*5320*/  IMAD.MOV.U32 R116, RZ, RZ, R100 ;  /* 0x000000ffff747224 */ /* 0x000fe200078e0064 */
[----:B------:R-:W-:Y:S01]  /*5330*/  MOV R114, R103 ;  /* 0x0000006700727202 */ /* 0x000fe20000000f00 */
[----:B------:R-:W-:-:S02]  /*5340*/  IMAD.MOV.U32 R115, RZ, RZ, R102 ;  /* 0x000000ffff737224 */ /* 0x000fc400078e0066 */
[----:B------:R-:W-:Y:S01]  /*5350*/  IMAD.MOV.U32 R113, RZ, RZ, R101 ;  /* 0x000000ffff717224 */ /* 0x000fe200078e0065 */
[----:B------:R-:W-:Y:S01]  /*5360*/  MOV R101, R16 ;  /* 0x0000001000657202 */ /* 0x000fe20000000f00 */
[----:B------:R-:W-:Y:S01]  /*5370*/  IMAD.MOV.U32 R103, RZ, RZ, R18 ;  /* 0x000000ffff677224 */ /* 0x000fe200078e0012 */
[----:B------:R-:W-:Y:S01]  /*5380*/  HMMA.16816.F32 R140, R4, R64, R36 ;  /* 0x00000040048c723c */ /* 0x000fe20000001824 */
[----:B------:R-:W-:Y:S01]  /*5390*/  IMAD.MOV.U32 R102, RZ, RZ, R19 ;  /* 0x000000ffff667224 */ /* 0x000fe200078e0013 */
[----:B------:R-:W-:Y:S01]  /*53a0*/  MOV R111, R31 ;  /* 0x0000001f006f7202 */ /* 0x000fe20000000f00 */
[----:B------:R-:W-:Y:S01]  /*53b0*/  IMAD.MOV.U32 R100, RZ, RZ, R17 ;  /* 0x000000ffff647224 */ /* 0x000fe200078e0011 */
[----:B------:R-:W-:Y:S01]  /*53c0*/  MOV R162, R14 ;  /* 0x0000000e00a27202 */ /* 0x000fe20000000f00 */
[----:B------:R-:W-:Y:S01]  /*53d0*/  IMAD.MOV.U32 R3, RZ, RZ, R28 ;  /* 0x000000ffff037224 */ /* 0x000fe200078e001c */
[----:B------:R-:W4:Y:S01]  /*53e0*/  LDSM.16.MT88.4 R16, [R240+0x2000] ;  /* 0x00200000f010783b */ /* 0x000f220000004200 */
[----:B------:R-:W-:Y:S01]  /*53f0*/  IMAD.MOV.U32 R112, RZ, RZ, R30 ;  /* 0x000000ffff707224 */ /* 0x000fe200078e001e */
[----:B------:R-:W-:Y:S01]  /*5400*/  HMMA.16816.F32 R40, R8, R70, RZ ;  /* 0x000000460828723c */ /* 0x000fe200000018ff */
[----:B------:R-:W-:Y:S01]  /*5410*/  IMAD.MOV.U32 R110, RZ, RZ, R29 ;  /* 0x000000ffff6e7224 */ /* 0x000fe200078e001d */
[----:B------:R-:W3:Y:S01]  /*5420*/  LDSM.16.MT88.4 R36, [R239+0x3000] ;  /* 0x00300000ef24783b */ /* 0x000ee20000004200 */
[----:B------:R-:W-:-:S02]  /*5430*/  IMAD.MOV.U32 R109, RZ, RZ, R12 ;  /* 0x000000ffff6d7224 */ /* 0x000fc400078e000c */
[----:B------:R-:W-:Y:S02]  /*5440*/  IMAD.MOV.U32 R108, RZ, RZ, R13 ;  /* 0x000000ffff6c7224 */ /* 0x000fe400078e000d */
[----:B------:R-:W-:Y:S01]  /*5450*/  IMAD.MOV.U32 R161, RZ, RZ, R15 ;  /* 0x000000ffffa17224 */ /* 0x000fe200078e000f */
[----:B-1----:R-:W-:Y:S01]  /*5460*/  HMMA.16816.F32 R28, R8, R46, RZ ;  /* 0x0000002e081c723c */ /* 0x002fe200000018ff */
[----:B------:R-:W-:Y:S01]  /*5470*/  IMAD.MOV.U32 R107, RZ, RZ, R26 ;  /* 0x000000ffff6b7224 */ /* 0x000fe200078e001a */
[----:B------:R-:W-:Y:S01]  /*5480*/  MOV R105, R24 ;  /* 0x0000001800697202 */ /* 0x000fe20000000f00 */
[----:B------:R-:W-:Y:S01]  /*5490*/  IMAD.MOV.U32 R106, RZ, RZ, R27 ;  /* 0x000000ffff6a7224 */ /* 0x000fe200078e001b */
[----:B------:R-:W-:Y:S01]  /*54a0*/  MOV R117, R21 ;  /* 0x0000001500757202 */ /* 0x000fe20000000f00 */
[----:B------:R-:W-:-:S03]  /*54b0*/  IMAD.MOV.U32 R104, RZ, RZ, R25 ;  /* 0x000000ffff687224 */ /* 0x000fc600078e0019 */
[C---:B------:R-:W-:Y:S01]  /*54c0*/  HMMA.16816.F32 R12, R8.reuse, R44, RZ ;  /* 0x0000002c080c723c */ /* 0x040fe200000018ff */
[----:B------:R-:W1:Y:S01]  /*54d0*/  LDSM.16.MT88.4 R44, [R241+0x3000] ;  /* 0x00300000f12c783b */ /* 0x000e620000004200 */
[----:B------:R-:W-:Y:S02]  /*54e0*/  IMAD.MOV.U32 R119, RZ, RZ, R22 ;  /* 0x000000ffff777224 */ /* 0x000fe400078e0016 */
[----:B------:R-:W-:Y:S02]  /*54f0*/  IMAD.MOV.U32 R118, RZ, RZ, R23 ;  /* 0x000000ffff767224 */ /* 0x000fe400078e0017 */
[----:B------:R-:W-:Y:S02]  /*5500*/  IMAD.MOV.U32 R130, RZ, RZ, R20 ;  /* 0x000000ffff827224 */ /* 0x000fe400078e0014 */
[C---:B--2---:R-:W-:Y:S08]  /*5510*/  HMMA.16816.F32 R24, R8.reuse, R52, RZ ;  /* 0x000000340818723c */ /* 0x044ff000000018ff */
[----:B------:R-:W-:Y:S01]  /*5520*/  HMMA.16816.F32 R20, R8, R54, RZ ;  /* 0x000000360814723c */ /* 0x000fe200000018ff */
[----:B------:R-:W2:Y:S07]  /*5530*/  LDSM.16.MT88.4 R52, [R240+0x3000] ;  /* 0x00300000f034783b */ /* 0x000eae0000004200 */
[C---:B------:R-:W-:Y:S01]  /*5540*/  HMMA.16816.F32 R56, R4.reuse, R74, R40 ;  /* 0x0000004a0438723c */ /* 0x040fe20000001828 */
[----:B------:R-:W1:Y:S07]  /*5550*/  LDSM.16.MT88.4 R40, [R241+0x3800] ;  /* 0x00380000f128783b */ /* 0x000e6e0000004200 */
[C---:B---3--:R-:W-:Y:S08]  /*5560*/  HMMA.16816.F32 R72, R4.reuse, R32, R24 ;  /* 0x000000200448723c */ /* 0x048ff00000001818 */
[C---:B------:R-:W-:Y:S01]  /*5570*/  HMMA.16816.F32 R68, R4.reuse, R34, R20 ;  /* 0x000000220444723c */ /* 0x040fe20000001814 */
[----:B------:R-:W3:Y:S07]  /*5580*/  LDSM.16.MT88.4 R32, [R240+0x3800] ;  /* 0x00380000f020783b */ /* 0x000eee0000004200 */
[C---:B----4-:R-:W-:Y:S08]  /*5590*/  HMMA.16816.F32 R64, R4.reuse, R16, R12 ;  /* 0x000000100440723c */ /* 0x050ff0000000180c */
[----:B------:R-:W-:Y:S08]  /*55a0*/  HMMA.16816.F32 R60, R4, R18, R28 ;  /* 0x00000012043c723c */ /* 0x000ff0000000181c */
[C---:B------:R-:W-:Y:S08]  /*55b0*/  HMMA.16816.F32 R12, R8.reuse, R36, RZ ;  /* 0x00000024080c723c */ /* 0x040ff000000018ff */
[C---:B------:R-:W-:Y:S01]  /*55c0*/  HMMA.16816.F32 R28, R8.reuse, R38, RZ ;  /* 0x00000026081c723c */ /* 0x040fe200000018ff */
[----:B------:R-:W4:Y:S07]  /*55d0*/  LDSM.16.MT88.4 R36, [R242+0x3000] ;  /* 0x00300000f224783b */ /* 0x000f2e0000004200 */
[C---:B-1----:R-:W-:Y:S08]  /*55e0*/  HMMA.16816.F32 R24, R8.reuse, R44, RZ ;  /* 0x0000002c0818723c */ /* 0x042ff000000018ff */
[C---:B--2---:R-:W-:Y:S08]  /*55f0*/  HMMA.16816.F32 R16, R8.reuse, R52, RZ ;  /* 0x000000340810723c */ /* 0x044ff000000018ff */
[----:B------:R-:W-:Y:S08]  /*5600*/  HMMA.16816.F32 R20, R8, R46, RZ ;  /* 0x0000002e0814723c */ /* 0x000ff000000018ff */
[C---:B------:R-:W-:Y:S08]  /*5610*/  HMMA.16816.F32 R120, R4.reuse, R48, R12 ;  /* 0x000000300478723c */ /* 0x040ff0000000180c */
[C---:B------:R-:W-:Y:S08]  /*5620*/  HMMA.16816.F32 R176, R4.reuse, R50, R28 ;  /* 0x0000003204b0723c */ /* 0x040ff0000000181c */
[----:B------:R-:W-:Y:S08]  /*5630*/  HMMA.16816.F32 R48, R4, R40, R24 ;  /* 0x000000280430723c */ /* 0x000ff00000001818 */
[----:B------:R-:W-:Y:S08]  /*5640*/  HMMA.16816.F32 R12, R8, R54, RZ ;  /* 0x00000036080c723c */ /* 0x000ff000000018ff */
[C---:B---3--:R-:W-:Y:S08]  /*5650*/  HMMA.16816.F32 R16, R4.reuse, R32, R16 ;  /* 0x000000200410723c */ /* 0x048ff00000001810 */
[----:B------:R-:W-:Y:S01]  /*5660*/  HMMA.16816.F32 R172, R4, R42, R20 ;  /* 0x0000002a04ac723c */ /* 0x000fe20000001814 */
[----:B------:R-:W1:Y:S01]  /*5670*/  LDSM.16.MT88.4 R20, [R242+0x3800] ;  /* 0x00380000f214783b */ /* 0x000e620000004200 */
[----:B------:R-:W-:Y:S01]  /*5680*/  IMAD.MOV.U32 R27, RZ, RZ, R48 ;  /* 0x000000ffff1b7224 */ /* 0x000fe200078e0030 */
[----:B------:R-:W-:Y:S01]  /*5690*/  MOV R25, R51 ;  /* 0x0000003300197202 */ /* 0x000fe20000000f00 */
[----:B------:R-:W-:-:S02]  /*56a0*/  IMAD.MOV.U32 R26, RZ, RZ, R50 ;  /* 0x000000ffff1a7224 */ /* 0x000fc400078e0032 */
[----:B------:R-:W-:Y:S02]  /*56b0*/  IMAD.MOV.U32 R24, RZ, RZ, R49 ;  /* 0x000000ffff187224 */ /* 0x000fe400078e0031 */
[----:B------:R-:W-:Y:S01]  /*56c0*/  IMAD.MOV.U32 R30, RZ, RZ, R3 ;  /* 0x000000ffff1e7224 */ /* 0x000fe200078e0003 */
[----:B------:R-:W-:Y:S07]  /*56d0*/  HMMA.16816.F32 R168, R4, R34, R12 ;  /* 0x0000002204a8723c */ /* 0x000fee000000180c */
[----:B------:R-:W-:Y:S01]  /*56e0*/  IMAD.MOV.U32 R3, RZ, RZ, R16 ;  /* 0x000000ffff037224 */ /* 0x000fe200078e0010 */
[----:B------:R-:W-:Y:S01]  /*56f0*/  MOV R29, R19 ;  /* 0x00000013001d7202 */ /* 0x000fe20000000f00 */
[----:B------:R-:W-:Y:S01]  /*5700*/  IMAD.MOV.U32 R44, RZ, RZ, R18 ;  /* 0x000000ffff2c7224 */ /* 0x000fe200078e0012 */
[----:B----4-:R-:W-:Y:S01]  /*5710*/  HMMA.16816.F32 R12, R8, R38, RZ ;  /* 0x00000026080c723c */ /* 0x010fe200000018ff */
[----:B------:R-:W-:-:S02]  /*5720*/  IMAD.MOV.U32 R28, RZ, RZ, R17 ;  /* 0x000000ffff1c7224 */ /* 0x000fc400078e0011 */
[----:B------:R-:W-:-:S04]  /*5730*/  IMAD.MOV.U32 R34, RZ, RZ, R27 ;  /* 0x000000ffff227224 */ /* 0x000fc800078e001b */
[----:B------:R-:W-:Y:S01]  /*5740*/  MOV R39, R24 ;  /* 0x0000001800277202 */ /* 0x000fe20000000f00 */
[----:B------:R-:W-:Y:S07]  /*5750*/  HMMA.16816.F32 R16, R8, R36, RZ ;  /* 0x000000240810723c */ /* 0x000fee00000018ff */
[----:B------:R-:W-:Y:S02]  /*5760*/  IMAD.MOV.U32 R36, RZ, RZ, R26 ;  /* 0x000000ffff247224 */ /* 0x000fe400078e001a */
[----:B------:R-:W-:-:S02]  /*5770*/  IMAD.MOV.U32 R37, RZ, RZ, R25 ;  /* 0x000000ffff257224 */ /* 0x000fc400078e0019 */
[----:B------:R-:W2:Y:S11]  /*5780*/  LDSM.16.MT88.4 R24, [R239+0x4800] ;  /* 0x00480000ef18783b */ /* 0x000eb60000004200 */
[----:B------:R-:W-:Y:S02]  /*5790*/  @!UPT UIADD3 URZ, URZ, URZ, URZ ;  /* 0x0000003f3f3ff290 */ /* 0x000fe4000fffe03f */
[C---:B-1----:R-:W-:Y:S01]  /*57a0*/  HMMA.16816.F32 R124, R4.reuse, R20, R16 ;  /* 0x00000014047c723c */ /* 0x042fe20000001810 */
[----:B------:R-:W1:Y:S01]  /*57b0*/  LDSM.16.MT88.4 R16, [R239+0x5000] ;  /* 0x00500000ef10783b */ /* 0x000e620000004200 */
[----:B------:R-:W-:Y:S01]  /*57c0*/  IMAD.MOV.U32 R42, RZ, RZ, R107 ;  /* 0x000000ffff2a7224 */ /* 0x000fe200078e006b */
[----:B------:R-:W-:Y:S01]  /*57d0*/  MOV R41, R104 ;  /* 0x0000006800297202 */ /* 0x000fe20000000f00 */
[----:B------:R-:W-:Y:S02]  /*57e0*/  IMAD.MOV.U32 R43, RZ, RZ, R106 ;  /* 0x000000ffff2b7224 */ /* 0x000fe400078e006a */
[----:B------:R-:W-:Y:S02]  /*57f0*/  IMAD.MOV.U32 R40, RZ, RZ, R105 ;  /* 0x000000ffff287224 */ /* 0x000fe400078e0069 */
[----:B------:R-:W-:Y:S01]  /*5800*/  HMMA.16816.F32 R104, R4, R22, R12 ;  /* 0x000000160468723c */ /* 0x000fe2000000180c */
[----:B------:R-:W-:Y:S01]  /*5810*/  IMAD.MOV.U32 R50, RZ, RZ, R103 ;  /* 0x000000ffff327224 */ /* 0x000fe200078e0067 */
[----:B------:R-:W-:Y:S01]  /*5820*/  MOV R49, R100 ;  /* 0x0000006400317202 */ /* 0x000fe20000000f00 */
[----:B------:R-:W-:Y:S01]  /*5830*/  IMAD.MOV.U32 R51, RZ, RZ, R102 ;  /* 0x000000ffff337224 */ /* 0x000fe200078e0066 */
[----:B------:R-:W-:Y:S04]  /*5840*/  LDSM.16.MT88.4 R20, [R241+0x5000] ;  /* 0x00500000f114783b */ /* 0x000fe80000004200 */
[----:B--2---:R-:W-:Y:S01]  /*5850*/  HMMA.16816.F32 R12, R8, R24, RZ ;  /* 0x00000018080c723c */ /* 0x004fe200000018ff */
[----:B------:R-:W-:Y:S11]  /*5860*/  IMAD.MOV.U32 R48, RZ, RZ, R101 ;  /* 0x000000ffff307224 */ /* 0x000ff600078e0065 */
[----:B------:R-:W-:Y:S11]  /*5870*/  @!UPT UIADD3 URZ, URZ, URZ, URZ ;  /* 0x0000003f3f3ff290 */ /* 0x000ff6000fffe03f */
[----:B------:R-:W-:Y:S01]  /*5880*/  @!UPT UIADD3 URZ, URZ, URZ, URZ ;  /* 0x0000003f3f3ff290 */ /* 0x000fe2000fffe03f */
[----:B-1----:R-:W-:Y:S07]  /*5890*/  HMMA.16816.F32 R100, R4, R16, R12 ;  /* 0x000000100464723c */ /* 0x002fee000000180c */
[----:B------:R-:W-:-:S04]  /*58a0*/  FADD.FTZ R12, R78, R77 ;  /* 0x0000004d4e0c7221 */ /* 0x000fc80000010000 */
[----:B------:R-:W-:Y:S02]  /*58b0*/  FADD.FTZ R17, R76, R12 ;  /* 0x0000000c4c117221 */ /* 0x000fe40000010000 */
[----:B------:R-:W-:Y:S01]  /*58c0*/  HMMA.16816.F32 R12, R8, R26, RZ ;  /* 0x0000001a080c723c */ /* 0x000fe200000018ff */
[----:B------:R-:W1:Y:S01]  /*58d0*/  LDSM.16.MT88.4 R24, [R241+0x4800] ;  /* 0x00480000f118783b */ /* 0x000e620000004200 */
[----:B------:R-:W-:Y:S01]  /*58e0*/  IMAD.MOV.U32 R54, RZ, RZ, R115 ;  /* 0x000000ffff367224 */ /* 0x000fe200078e0073 */
[----:B------:R-:W-:Y:S01]  /*58f0*/  MOV R31, R113 ;  /* 0x00000071001f7202 */ /* 0x000fe20000000f00 */
[----:B------:R-:W-:Y:S02]  /*5900*/  IMAD.MOV.U32 R55, RZ, RZ, R114 ;  /* 0x000000ffff377224 */ /* 0x000fe400078e0072 */
[----:B------:R-:W-:Y:S11]  /*5910*/  IMAD.MOV.U32 R32, RZ, RZ, R112 ;  /* 0x000000ffff207224 */ /* 0x000ff600078e0070 */
[----:B------:R-:W-:Y:S07]  /*5920*/  @!UPT UIADD3 URZ, URZ, URZ, URZ ;  /* 0x0000003f3f3ff290 */ /* 0x000fee000fffe03f */
[----:B------:R-:W-:Y:S08]  /*5930*/  HMMA.16816.F32 R112, R4, R18, R12 ;  /* 0x000000120470723c */ /* 0x000ff0000000180c */
[----:B-1----:R-:W-:Y:S01]  /*5940*/  HMMA.16816.F32 R12, R8, R24, RZ ;  /* 0x00000018080c723c */ /* 0x002fe200000018ff */
[----:B------:R-:W-:Y:S02]  /*5950*/  IMAD.MOV.U32 R38, RZ, RZ, R3 ;  /* 0x000000ffff267224 */ /* 0x000fe400078e0003 */
[----:B------:R-:W-:Y:S01]  /*5960*/  FADD.FTZ R3, R82, R80 ;  /* 0x0000005052037221 */ /* 0x000fe20000010000 */
[----:B------:R-:W-:Y:S01]  /*5970*/  MOV R35, R110 ;  /* 0x0000006e00237202 */ /* 0x000fe20000000f00 */
[----:B------:R-:W-:-:S02]  /*5980*/  IMAD.MOV.U32 R82, RZ, RZ, R44 ;  /* 0x000000ffff527224 */ /* 0x000fc400078e002c */
[----:B------:R-:W-:Y:S02]  /*5990*/  IMAD.MOV.U32 R33, RZ, RZ, R111 ;  /* 0x000000ffff217224 */ /* 0x000fe400078e006f */
[----:B------:R-:W-:Y:S02]  /*59a0*/  IMAD.MOV.U32 R44, RZ, RZ, R109 ;  /* 0x000000ffff2c7224 */ /* 0x000fe400078e006d */
[----:B------:R-:W-:Y:S02]  /*59b0*/  IMAD.MOV.U32 R45, RZ, RZ, R108 ;  /* 0x000000ffff2d7224 */ /* 0x000fe400078e006c */
[----:B------:R-:W-:-:S11]  /*59c0*/  FADD.FTZ R3, R84, R3 ;  /* 0x0000000354037221 */ /* 0x000fd60000010000 */
[----:B------:R-:W-:Y:S08]  /*59d0*/  HMMA.16816.F32 R108, R4, R20, R12 ;  /* 0x00000014046c723c */ /* 0x000ff0000000180c */
[----:B------:R-:W-:Y:S01]  /*59e0*/  HMMA.16816.F32 R12, R8, R26, RZ ;  /* 0x0000001a080c723c */ /* 0x000fe200000018ff */
[----:B------:R-:W-:Y:S02]  /*59f0*/  FADD.FTZ R3, R83, R3 ;  /* 0x0000000353037221 */ /* 0x000fe40000010000 */
[----:B------:R-:W-:-:S02]  /*5a00*/  FADD.FTZ R17, R79, R17 ;  /* 0x000000114f117221 */ /* 0x000fc40000010000 */
[----:B------:R-:W-:Y:S02]  /*5a10*/  FADD.FTZ R3, R88, R3 ;  /* 0x0000000358037221 */ /* 0x000fe40000010000 */
[----:B------:R-:W-:Y:S02]  /*5a20*/  FADD.FTZ R17, R81, R17 ;  /* 0x0000001151117221 */ /* 0x000fe40000010000 */
[----:B------:R-:W-:Y:S01]  /*5a30*/  FADD.FTZ R16, R89, R3 ;  /* 0x0000000359107221 */ /* 0x000fe20000010000 */
[----:B------:R-:W-:Y:S01]  /*5a40*/  MOV R152, R122 ;  /* 0x0000007a00987202 */ /* 0x000fe20000000f00 */
[----:B------:R-:W-:Y:S02]  /*5a50*/  IMAD.MOV.U32 R154, RZ, RZ, R120 ;  /* 0x000000ffff9a7224 */ /* 0x000fe400078e0078 */
[----:B------:R-:W-:Y:S02]  /*5a60*/  IMAD.MOV.U32 R153, RZ, RZ, R121 ;  /* 0x000000ffff997224 */ /* 0x000fe400078e0079 */
[----:B------:R-:W-:-:S02]  /*5a70*/  IMAD.MOV.U32 R131, RZ, RZ, R123 ;  /* 0x000000ffff837224 */ /* 0x000fc400078e007b */
[----:B------:R-:W-:-:S07]  /*5a80*/  FADD.FTZ R3, R85, R17 ;  /* 0x0000001155037221 */ /* 0x000fce0000010000 */
[----:B------:R-:W-:Y:S01]  /*5a90*/  HMMA.16816.F32 R120, R4, R22, R12 ;  /* 0x000000160478723c */ /* 0x000fe2000000180c */
[----:B------:R-:W-:Y:S06]  /*5aa0*/  LDSM.16.MT88.4 R20, [R240+0x5000] ;  /* 0x00500000f014783b */ /* 0x000fec0000004200 */
[----:B------:R-:W-:Y:S02]  /*5ab0*/  FADD.FTZ R12, R90, R16 ;  /* 0x000000105a0c7221 */ /* 0x000fe40000010000 */
[----:B------:R-:W1:Y:S02]  /*5ac0*/  LDSM.16.MT88.4 R16, [R240+0x4800] ;  /* 0x00480000f010783b */ /* 0x000e640000004200 */
[----:B------:R-:W-:-:S02]  /*5ad0*/  FADD.FTZ R27, R91, R12 ;  /* 0x0000000c5b1b7221 */ /* 0x000fc40000010000 */
[----:B------:R-:W-:Y:S02]  /*5ae0*/  FADD.FTZ R3, R86, R3 ;  /* 0x0000000356037221 */ /* 0x000fe40000010000 */
[----:B------:R-:W-:Y:S01]  /*5af0*/  FFMA.FTZ R24, R99, c[0x0][0x2d0], -R2 ;  /* 0x0000b40063187a23 */ /* 0x000fe20000010802 */
[----:B------:R-:W-:Y:S01]  /*5b00*/  MOV R53, R117 ;  /* 0x0000007500357202 */ /* 0x000fe20000000f00 */
[----:B------:R-:W-:Y:S02]  /*5b10*/  IMAD.MOV.U32 R80, RZ, RZ, R29 ;  /* 0x000000ffff507224 */ /* 0x000fe400078e001d */
[----:B------:R-:W-:Y:S02]  /*5b20*/  IMAD.MOV.U32 R46, RZ, RZ, R119 ;  /* 0x000000ffff2e7224 */ /* 0x000fe400078e0077 */
[----:B------:R-:W-:Y:S02]  /*5b30*/  IMAD.MOV.U32 R47, RZ, RZ, R118 ;  /* 0x000000ffff2f7224 */ /* 0x000fe400078e0076 */
[----:B------:R-:W-:-:S02]  /*5b40*/  IMAD.MOV.U32 R52, RZ, RZ, R116 ;  /* 0x000000ffff347224 */ /* 0x000fc400078e0074 */
[----:B------:R-:W-:Y:S01]  /*5b50*/  FADD.FTZ R29, R87, R3 ;  /* 0x00000003571d7221 */ /* 0x000fe20000010000 */
[C---:B-1----:R-:W-:Y:S08]  /*5b60*/  HMMA.16816.F32 R12, R8.reuse, R16, RZ ;  /* 0x00000010080c723c */ /* 0x042ff000000018ff */
[----:B------:R-:W-:Y:S01]  /*5b70*/  HMMA.16816.F32 R16, R8, R18, RZ ;  /* 0x000000120810723c */ /* 0x000fe200000018ff */
[--C-:B------:R-:W-:Y:S01]  /*5b80*/  FFMA.FTZ R25, R98, c[0x0][0x2d0], -R2.reuse ;  /* 0x0000b40062197a23 */ /* 0x100fe20000010802 */
[----:B------:R-:W1:Y:S01]  /*5b90*/  MUFU.EX2 R3, R24 ;  /* 0x0000001800037308 */ /* 0x000e620000000800 */
[----:B------:R-:W-:Y:S01]  /*5ba0*/  MOV R77, R28 ;  /* 0x0000001c004d7202 */ /* 0x000fe20000000f00 */
[----:B------:R-:W-:-:S02]  /*5bb0*/  FFMA.FTZ R26, R97, c[0x0][0x2d0], -R2 ;  /* 0x0000b400611a7a23 */ /* 0x000fc40000010802 */
[----:B------:R-:W-:-:S04]  /*5bc0*/  FFMA.FTZ R28, R94, c[0x0][0x2d0], -R2 ;  /* 0x0000b4005e1c7a23 */ /* 0x000fc80000010802 */
[----:B------:R-:W2:Y:S06]  /*5bd0*/  MUFU.EX2 R2, R25 ;  /* 0x0000001900027308 */ /* 0x000eac0000000800 */
[----:B------:R-:W-:Y:S07]  /*5be0*/  HMMA.16816.F32 R116, R4, R20, R12 ;  /* 0x000000140474723c */ /* 0x000fee000000180c */
[----:B------:R-:W-:-:S02]  /*5bf0*/  FFMA.FTZ R13, R96, c[0x0][0x2d0], -R0 ;  /* 0x0000b400600d7a23 */ /* 0x000fc40000010800 */
[----:B------:R-:W-:Y:S01]  /*5c00*/  FFMA.FTZ R12, R95, c[0x0][0x2d0], -R0 ;  /* 0x0000b4005f0c7a23 */ /* 0x000fe20000010800 */
[----:B------:R-:W-:Y:S08]  /*5c10*/  MUFU.EX2 R15, R26 ;  /* 0x0000001a000f7308 */ /* 0x000ff00000000800 */
[----:B------:R-:W3:Y:S01]  /*5c20*/  MUFU.EX2 R13, R13 ;  /* 0x0000000d000d7308 */ /* 0x000ee20000000800 */
[----:B------:R-:W-:Y:S07]  /*5c30*/  HMMA.16816.F32 R20, R4, R22, R16 ;  /* 0x000000160414723c */ /* 0x000fee0000001810 */
[----:B------:R-:W4:Y:S01]  /*5c40*/  MUFU.EX2 R12, R12 ;  /* 0x0000000c000c7308 */ /* 0x000f220000000800 */
[----:B-1----:R-:W-:-:S07]  /*5c50*/  FADD.FTZ R16, R3, R27 ;  /* 0x0000001b03107221 */ /* 0x002fce0000010000 */
[----:B------:R-:W1:Y:S01]  /*5c60*/  MUFU.EX2 R14, R28 ;  /* 0x0000001c000e7308 */ /* 0x000e620000000800 */
[C---:B--2---:R-:W-:Y:S01]  /*5c70*/  FADD.FTZ R16, R2.reuse, R16 ;  /* 0x0000001002107221 */ /* 0x044fe20000010000 */
[----:B------:R-:W-:Y:S01]  /*5c80*/  F2FP.PACK_AB R128, R2, R3 ;  /* 0x000000030280723e */ /* 0x000fe200000000ff */
[--C-:B------:R-:W-:Y:S02]  /*5c90*/  FFMA.FTZ R18, R93, c[0x0][0x2d0], -R0.reuse ;  /* 0x0000b4005d127a23 */ /* 0x100fe40000010800 */
[----:B------:R-:W-:Y:S02]  /*5ca0*/  FFMA.FTZ R17, R92, c[0x0][0x2d0], -R0 ;  /* 0x0000b4005c117a23 */ /* 0x000fe40000010800 */
[----:B---3--:R-:W-:Y:S02]  /*5cb0*/  FADD.FTZ R0, R13, R29 ;  /* 0x0000001d0d007221 */ /* 0x008fe40000010000 */
[----:B------:R-:W-:Y:S02]  /*5cc0*/  FADD.FTZ R2, R15, R16 ;  /* 0x000000100f027221 */ /* 0x000fe40000010000 */
[----:B----4-:R-:W-:-:S02]  /*5cd0*/  FADD.FTZ R3, R12, R0 ;  /* 0x000000000c037221 */ /* 0x010fc40000010000 */
[----:B-1----:R-:W-:Y:S02]  /*5ce0*/  FADD.FTZ R0, R14, R2 ;  /* 0x000000020e007221 */ /* 0x002fe40000010000 */
[----:B------:R-:W1:Y:S03]  /*5cf0*/  MUFU.EX2 R2, R18 ;  /* 0x0000001200027308 */ /* 0x000e660000000800 */
[----:B------:R2:W-:Y:S01]  /*5d00*/  STL [R1+0x38], R0 ;  /* 0x0000380001007387 */ /* 0x0005e20000100800 */
[----:B------:R-:W-:Y:S01]  /*5d10*/  MOV R78, R38 ;  /* 0x00000026004e7202 */ /* 0x000fe20000000f00 */
[----:B------:R-:W-:Y:S02]  /*5d20*/  IMAD.MOV.U32 R38, RZ, RZ, R34 ;  /* 0x000000ffff267224 */ /* 0x000fe400078e0022 */
[----:B------:R-:W-:Y:S01]  /*5d30*/  IMAD.MOV.U32 R34, RZ, RZ, R30 ;  /* 0x000000ffff227224 */ /* 0x000fe200078e001e */
[----:B------:R-:W-:Y:S01]  /*5d40*/  MOV R30, R52 ;  /* 0x00000034001e7202 */ /* 0x000fe20000000f00 */
[----:B------:R-:W-:-:S02]  /*5d50*/  IMAD.MOV.U32 R52, RZ, RZ, R130 ;  /* 0x000000ffff347224 */ /* 0x000fc400078e0082 */
[----:B-1----:R-:W-:Y:S01]  /*5d60*/  FADD.FTZ R3, R2, R3 ;  /* 0x0000000302037221 */ /* 0x002fe20000010000 */
[----:B--2---:R-:W1:Y:S01]  /*5d70*/  MUFU.EX2 R0, R17 ;  /* 0x0000001100007308 */ /* 0x004e620000000800 */
[----:B------:R-:W-:Y:S01]  /*5d80*/  MOV R85, R77 ;  /* 0x0000004d00557202 */ /* 0x000fe20000000f00 */
[----:B------:R-:W-:Y:S01]  /*5d90*/  IMAD.MOV.U32 R77, RZ, RZ, R39 ;  /* 0x000000ffff4d7224 */ /* 0x000fe200078e0027 */
[----:B------:R-:W-:Y:S01]  /*5da0*/  MOV R76, R38 ;  /* 0x00000026004c7202 */ /* 0x000fe20000000f00 */
[----:B------:R-:W-:Y:S01]  /*5db0*/  IMAD.MOV.U32 R38, RZ, RZ, R46 ;  /* 0x000000ffff267224 */ /* 0x000fe200078e002e */
[----:B------:R-:W-:Y:S01]  /*5dc0*/  MOV R39, R47 ;  /* 0x0000002f00277202 */ /* 0x000fe20000000f00 */
[----:B------:R-:W-:Y:S02]  /*5dd0*/  IMAD.MOV.U32 R84, RZ, RZ, R78 ;  /* 0x000000ffff547224 */ /* 0x000fe400078e004e */
[----:B------:R-:W-:Y:S02]  /*5de0*/  IMAD.MOV.U32 R46, RZ, RZ, R162 ;  /* 0x000000ffff2e7224 */ /* 0x000fe400078e00a2 */
[----:B------:R-:W-:-:S02]  /*5df0*/  IMAD.MOV.U32 R78, RZ, RZ, R36 ;  /* 0x000000ffff4e7224 */ /* 0x000fc400078e0024 */
[----:B-1----:R-:W-:Y:S01]  /*5e00*/  FADD.FTZ R3, R0, R3 ;  /* 0x0000000300037221 */ /* 0x002fe20000010000 */
[----:B------:R-:W-:Y:S01]  /*5e10*/  MOV R36, R52 ;  /* 0x0000003400247202 */ /* 0x000fe20000000f00 */
[----:B------:R-:W-:-:S03]  /*5e20*/  IMAD.MOV.U32 R47, RZ, RZ, R161 ;  /* 0x000000ffff2f7224 */ /* 0x000fc600078e00a1 */
[----:B------:R-:W-:Y:S04]  /*5e30*/  STL [R1+0x34], R3 ;  /* 0x0000340301007387 */ /* 0x000fe80000100800 */
[----:B------:R1:W5:Y:S04]  /*5e40*/  LDL.LU R162, [R1+0xe0] ;  /* 0x0000e00001a27983 */ /* 0x0003680000300800 */
[----:B------:R1:W5:Y:S04]  /*5e50*/  LDL.LU R161, [R1+0xdc] ;  /* 0x0000dc0001a17983 */ /* 0x0003680000300800 */
[----:B------:R-:W2:Y:S01]  /*5e60*/  LDL R52, [R1+0x7c] ;  /* 0x00007c0001347983 */ /* 0x000ea20000100800 */
[----:B------:R-:W-:Y:S01]  /*5e70*/  IMAD.MOV.U32 R86, RZ, RZ, R82 ;  /* 0x000000ffff567224 */ /* 0x000fe200078e0052 */
[----:B------:R-:W-:Y:S01]  /*5e80*/  MOV R89, R153 ;  /* 0x0000009900597202 */ /* 0x000fe20000000f00 */
[----:B------:R-:W-:-:S02]  /*5e90*/  IMAD.MOV.U32 R82, RZ, RZ, R155 ;  /* 0x000000ffff527224 */ /* 0x000fc400078e009b */
[----:B------:R-:W-:Y:S02]  /*5ea0*/  IMAD.MOV.U32 R88, RZ, RZ, R154 ;  /* 0x000000ffff587224 */ /* 0x000fe400078e009a */
[----:B------:R-:W-:Y:S02]  /*5eb0*/  IMAD.MOV.U32 R90, RZ, RZ, R152 ;  /* 0x000000ffff5a7224 */ /* 0x000fe400078e0098 */
[----:B------:R-:W3:Y:S01]  /*5ec0*/  LDSM.16.MT88.4 R152, [R239+0x1000] ;  /* 0x00100000ef98783b */ /* 0x000ee20000004200 */
[----:B------:R-:W-:Y:S01]  /*5ed0*/  IMAD.MOV.U32 R91, RZ, RZ, R131 ;  /* 0x000000ffff5b7224 */ /* 0x000fe200078e0083 */
[----:B------:R-:W-:Y:S02]  /*5ee0*/  F2FP.PACK_AB R129, R12, R13 ;  /* 0x0000000d0c81723e */ /* 0x000fe400000000ff */
[----:B------:R-:W-:Y:S02]  /*5ef0*/  F2FP.PACK_AB R130, R14, R15 ;  /* 0x0000000f0e82723e */ /* 0x000fe400000000ff */
[----:B------:R-:W-:-:S02]  /*5f00*/  F2FP.PACK_AB R131, R0, R2 ;  /* 0x000000020083723e */ /* 0x000fc400000000ff */
[----:B------:R-:W-:Y:S01]  /*5f10*/  MOV R79, R37 ;  /* 0x00000025004f7202 */ /* 0x000fe20000000f00 */
[----:B------:R-:W-:Y:S02]  /*5f20*/  IMAD.MOV.U32 R37, RZ, RZ, R53 ;  /* 0x000000ffff257224 */ /* 0x000fe400078e0035 */
[----:B------:R-:W-:Y:S01]  /*5f30*/  IMAD.MOV.U32 R87, RZ, RZ, R80 ;  /* 0x000000ffff577224 */ /* 0x000fe200078e0050 */
[----:B------:R-:W-:Y:S01]  /*5f40*/  MOV R98, R32 ;  /* 0x0000002000627202 */ /* 0x000fe20000000f00 */
[----:B------:R-:W-:Y:S01]  /*5f50*/  IMAD.MOV.U32 R96, RZ, RZ, R34 ;  /* 0x000000ffff607224 */ /* 0x000fe200078e0022 */
[----:B------:R-:W-:Y:S01]  /*5f60*/  LDSM.16.MT88.4 R12, [R242+0x4800] ;  /* 0x00480000f20c783b */ /* 0x000fe20000004200 */
[C---:B---3--:R-:W-:Y:S08]  /*5f70*/  HMMA.16816.F32 R156, R128.reuse, R152, R156 ;  /* 0x00000098809c723c */ /* 0x048ff0000000189c */
[----:B------:R-:W-:Y:S01]  /*5f80*/  HMMA.16816.F32 R152, R128, R154, R144 ;  /* 0x0000009a8098723c */ /* 0x000fe20000001890 */
[----:B------:R-:W3:Y:S01]  /*5f90*/  LDSM.16.MT88.4 R144, [R241+0x1000] ;  /* 0x00100000f190783b */ /* 0x000ee20000004200 */
[----:B------:R-:W-:-:S03]  /*5fa0*/  MOV R53, R160 ;  /* 0x000000a000357202 */ /* 0x000fc60000000f00 */
[----:B------:R1:W5:Y:S04]  /*5fb0*/  LDL.LU R160, [R1+0xd8] ;  /* 0x0000d80001a07983 */ /* 0x0003680000300800 */
[----:B------:R-:W4:Y:S01]  /*5fc0*/  LDL.LU R80, [R1+0x28] ;  /* 0x0000280001507983 */ /* 0x000f220000300800 */
[C---:B---3--:R-:W-:Y:S08]  /*5fd0*/  HMMA.16816.F32 R148, R128.reuse, R144, R148 ;  /* 0x000000908094723c */ /* 0x048ff00000001894 */
[----:B------:R-:W-:Y:S01]  /*5fe0*/  HMMA.16816.F32 R144, R128, R146, R136 ;  /* 0x000000928090723c */ /* 0x000fe20000001888 */
[----:B------:R-:W3:Y:S01]  /*5ff0*/  LDSM.16.MT88.4 R136, [R240+0x1000] ;  /* 0x00100000f088783b */ /* 0x000ee20000004200 */
[----:B------:R-:W-:-:S02]  /*6000*/  IMAD.MOV.U32 R97, RZ, RZ, R35 ;  /* 0x000000ffff617224 */ /* 0x000fc400078e0023 */
[----:B------:R-:W-:Y:S01]  /*6010*/  IMAD.MOV.U32 R99, RZ, RZ, R33 ;  /* 0x000000ffff637224 */ /* 0x000fe200078e0021 */
[----:B------:R-:W-:Y:S01]  /*6020*/  MOV R33, R31 ;  /* 0x0000001f00217202 */ /* 0x000fe20000000f00 */
[----:B------:R-:W-:Y:S02]  /*6030*/  IMAD.MOV.U32 R32, RZ, RZ, R30 ;  /* 0x000000ffff207224 */ /* 0x000fe400078e001e */
[----:B------:R-:W-:Y:S02]  /*6040*/  IMAD.MOV.U32 R34, RZ, RZ, R54 ;  /* 0x000000ffff227224 */ /* 0x000fe400078e0036 */
[----:B------:R-:W-:Y:S01]  /*6050*/  IMAD.MOV.U32 R35, RZ, RZ, R55 ;  /* 0x000000ffff237224 */ /* 0x000fe200078e0037 */
[C---:B---3--:R-:W-:Y:S08]  /*6060*/  HMMA.16816.F32 R140, R128.reuse, R136, R140 ;  /* 0x00000088808c723c */ /* 0x048ff0000000188c */
[C---:B------:R-:W-:Y:S01]  /*6070*/  HMMA.16816.F32 R136, R128.reuse, R138, R32 ;  /* 0x0000008a8088723c */ /* 0x040fe20000001820 */
[----:B------:R-:W3:Y:S07]  /*6080*/  LDSM.16.MT88.4 R32, [R242+0x1000] ;  /* 0x00100000f220783b */ /* 0x000eee0000004200 */
[C---:B---3--:R-:W-:Y:S01]  /*6090*/  HMMA.16816.F32 R28, R128.reuse, R32, R96 ;  /* 0x00000020801c723c */ /* 0x048fe20000001860 */
[----:B------:R-:W-:Y:S07]  /*60a0*/  LDSM.16.MT88.4 R96, [R242+0x4000] ;  /* 0x00400000f260783b */ /* 0x000fee0000004200 */
[C---:B------:R-:W-:Y:S01]  /*60b0*/  HMMA.16816.F32 R32, R128.reuse, R34, R40 ;  /* 0x000000228020723c */ /* 0x040fe20000001828 */
[----:B------:R-:W3:Y:S07]  /*60c0*/  LDSM.16.MT88.4 R40, [R239+0x2800] ;  /* 0x00280000ef28783b */ /* 0x000eee0000004200 */
[C---:B---3--:R-:W-:Y:S08]  /*60d0*/  HMMA.16816.F32 R36, R128.reuse, R40, R36 ;  /* 0x000000288024723c */ /* 0x048ff00000001824 */
[C---:B------:R-:W-:Y:S01]  /*60e0*/  HMMA.16816.F32 R40, R128.reuse, R42, R48 ;  /* 0x0000002a8028723c */ /* 0x040fe20000001830 */
[----:B------:R-:W3:Y:S07]  /*60f0*/  LDSM.16.MT88.4 R48, [R241+0x2800] ;  /* 0x00280000f130783b */ /* 0x000eee0000004200 */
[C---:B---3--:R-:W-:Y:S08]  /*6100*/  HMMA.16816.F32 R44, R128.reuse, R48, R44 ;  /* 0x00000030802c723c */ /* 0x048ff0000000182c */
[----:B------:R-:W-:Y:S01]  /*6110*/  HMMA.16816.F32 R48, R128, R50, R56 ;  /* 0x000000328030723c */ /* 0x000fe20000001838 */
[----:B------:R-:W3:Y:S01]  /*6120*/  LDSM.16.MT88.4 R56, [R240+0x2800] ;  /* 0x00280000f038783b */ /* 0x000ee20000004200 */
[----:B--2---:R-:W-:Y:S01]  /*6130*/  MOV R26, R52 ;  /* 0x00000034001a7202 */ /* 0x004fe20000000f00 */
[----:B------:R-:W-:-:S05]  /*6140*/  IMAD.MOV.U32 R27, RZ, RZ, R53 ;  /* 0x000000ffff1b7224 */ /* 0x000fca00078e0035 */
[C---:B------:R-:W-:Y:S08]  /*6150*/  HMMA.16816.F32 R92, R128.reuse, R96, R124 ;  /* 0x00000060805c723c */ /* 0x040ff0000000187c */
[C---:B------:R-:W-:Y:S01]  /*6160*/  HMMA.16816.F32 R96, R128.reuse, R98, R104 ;  /* 0x000000628060723c */ /* 0x040fe20000001868 */
[----:B------:R-:W2:Y:S07]  /*6170*/  LDSM.16.MT88.4 R104, [R239+0x5800] ;  /* 0x00580000ef68783b */ /* 0x000eae0000004200 */
[C---:B---3--:R-:W-:Y:S01]  /*6180*/  HMMA.16816.F32 R52, R128.reuse, R56, R64 ;  /* 0x000000388034723c */ /* 0x048fe20000001840 */
[----:B------:R-:W3:Y:S07]  /*6190*/  LDSM.16.MT88.4 R64, [R242+0x2800] ;  /* 0x00280000f240783b */ /* 0x000eee0000004200 */
[C---:B------:R-:W-:Y:S08]  /*61a0*/  HMMA.16816.F32 R56, R128.reuse, R58, R60 ;  /* 0x0000003a8038723c */ /* 0x040ff0000000183c */
[C---:B--2---:R-:W-:Y:S08]  /*61b0*/  HMMA.16816.F32 R100, R128.reuse, R104, R100 ;  /* 0x000000688064723c */ /* 0x044ff00000001864 */
[----:B------:R-:W-:Y:S01]  /*61c0*/  HMMA.16816.F32 R104, R128, R106, R112 ;  /* 0x0000006a8068723c */ /* 0x000fe20000001870 */
[----:B------:R-:W2:Y:S07]  /*61d0*/  LDSM.16.MT88.4 R112, [R241+0x5800] ;  /* 0x00580000f170783b */ /* 0x000eae0000004200 */
[C---:B------:R-:W-:Y:S08]  /*61e0*/  HMMA.16816.F32 R16, R8.reuse, R12, RZ ;  /* 0x0000000c0810723c */ /* 0x040ff000000018ff */
[----:B------:R-:W-:Y:S01]  /*61f0*/  HMMA.16816.F32 R8, R8, R14, RZ ;  /* 0x0000000e0808723c */ /* 0x000fe200000018ff */
[----:B------:R-:W1:Y:S07]  /*6200*/  LDSM.16.MT88.4 R12, [R242+0x5000] ;  /* 0x00500000f20c783b */ /* 0x000e6e0000004200 */
[----:B---3--:R-:W-:Y:S01]  /*6210*/  HMMA.16816.F32 R60, R128, R64, R72 ;  /* 0x00000040803c723c */ /* 0x008fe20000001848 */
[----:B------:R-:W3:Y:S01]  /*6220*/  LDSM.16.MT88.4 R72, [R239+0x4000] ;  /* 0x00400000ef48783b */ /* 0x000ee20000004200 */
[----:B------:R-:W-:Y:S01]  /*6230*/  @P3 IMAD.HI.U32 R2, R135, c[0x0][0x2c8], RZ ;  /* 0x0000b20087023a27 */ /* 0x000fe200078e00ff */
[----:B----4-:R-:W-:-:S03]  /*6240*/  MOV R25, R80 ;  /* 0x0000005000197202 */ /* 0x010fc60000000f00 */
[----:B------:R-:W-:Y:S01]  /*6250*/  IMAD.MOV.U32 R0, RZ, RZ, R135 ;  /* 0x000000ffff007224 */ /* 0x000fe200078e0087 */
[----:B------:R-:W-:Y:S01]  /*6260*/  @P3 SHF.R.U32.HI R0, RZ, c[0x0][0x2cc], R2 ;  /* 0x0000b300ff003a19 */ /* 0x000fe20000011602 */
[----:B------:R-:W-:Y:S01]  /*6270*/  HMMA.16816.F32 R64, R128, R66, R68 ;  /* 0x000000428040723c */ /* 0x000fe20000001844 */
[----:B------:R-:W-:Y:S02]  /*6280*/  IMAD.MOV.U32 R24, RZ, RZ, R82 ;  /* 0x000000ffff187224 */ /* 0x000fe400078e0052 */
[----:B------:R-:W4:Y:S01]  /*6290*/  LDSM.16.MT88.4 R80, [R241+0x4000] ;  /* 0x00400000f150783b */ /* 0x000f220000004200 */
[----:B------:R-:W-:-:S04]  /*62a0*/  IADD3 R0, R0, R26, -R27 ;  /* 0x0000001a00007210 */ /* 0x000fc80007ffe81b */
[C---:B--2---:R-:W-:Y:S08]  /*62b0*/  HMMA.16816.F32 R108, R128.reuse, R112, R108 ;  /* 0x00000070806c723c */ /* 0x044ff0000000186c */
[----:B------:R-:W-:Y:S01]  /*62c0*/  HMMA.16816.F32 R112, R128, R114, R120 ;  /* 0x000000728070723c */ /* 0x000fe20000001878 */
[----:B------:R-:W2:Y:S07]  /*62d0*/  LDSM.16.MT88.4 R120, [R240+0x5800] ;  /* 0x00580000f078783b */ /* 0x000eae0000004200 */
[----:B-1----:R-:W-:Y:S08]  /*62e0*/  HMMA.16816.F32 R16, R4, R12, R16 ;  /* 0x0000000c0410723c */ /* 0x002ff00000001810 */
[----:B---3--:R-:W-:Y:S01]  /*62f0*/  HMMA.16816.F32 R68, R128, R72, R88 ;  /* 0x000000488044723c */ /* 0x008fe20000001858 */
[----:B------:R-:W1:Y:S07]  /*6300*/  LDSM.16.MT88.4 R88, [R240+0x4000] ;  /* 0x00400000f058783b */ /* 0x000e6e0000004200 */
[----:B------:R-:W-:Y:S01]  /*6310*/  HMMA.16816.F32 R8, R4, R14, R8 ;  /* 0x0000000e0408723c */ /* 0x000fe20000001808 */
[----:B------:R-:W3:Y:S01]  /*6320*/  LDSM.16.MT88.4 R4, [R242+0x5800] ;  /* 0x00580000f204783b */ /* 0x000ee20000004200 */
[----:B------:R-:W-:-:S05]  /*6330*/  IMAD.HI R0, R0, 0x2aaaaaab, RZ ;  /* 0x2aaaaaab00007827 */ /* 0x000fca00078e02ff */
[----:B------:R-:W-:-:S04]  /*6340*/  SHF.R.U32.HI R2, RZ, 0x1f, R0 ;  /* 0x0000001fff027819 */ /* 0x000fc80000011600 */
[----:B------:R-:W-:Y:S02]  /*6350*/  LEA.HI.SX32 R0, R0, R2, 0x1d ;  /* 0x0000000200007211 */ /* 0x000fe400078feaff */
[----:B------:R-:W-:Y:S02]  /*6360*/  IADD3 R3, R25, -0x2, RZ ;  /* 0xfffffffe19037810 */ /* 0x000fe40007ffe0ff */
[----:B------:R-:W-:-:S03]  /*6370*/  IMNMX R0, R24, R0, !PT ;  /* 0x0000000018007217 */ /* 0x000fc60007800200 */
[----:B------:R3:W-:Y:S04]  /*6380*/  STL [R1+0x20], R3 ;  /* 0x0000200301007387 */ /* 0x0007e80000100800 */
[----:B------:R3:W-:Y:S01]  /*6390*/  STL [R1+0x60], R0 ;  /* 0x0000600001007387 */ /* 0x0007e20000100800 */
[----:B------:R-:W-:Y:S01]  /*63a0*/  ISETP.GE.AND P0, PT, R3, R0, PT ;  /* 0x000000000300720c */ /* 0x000fe20003f06270 */
[C---:B----4-:R-:W-:Y:S08]  /*63b0*/  HMMA.16816.F32 R76, R128.reuse, R80, R76 ;  /* 0x00000050804c723c */ /* 0x050ff0000000184c */
[C---:B--2---:R-:W-:Y:S08]  /*63c0*/  HMMA.16816.F32 R116, R128.reuse, R120, R116 ;  /* 0x000000788074723c */ /* 0x044ff00000001874 */
[C---:B-1----:R-:W-:Y:S08]  /*63d0*/  HMMA.16816.F32 R84, R128.reuse, R88, R84 ;  /* 0x000000588054723c */ /* 0x042ff00000001854 */
[C---:B------:R-:W-:Y:S08]  /*63e0*/  HMMA.16816.F32 R72, R128.reuse, R74, R176 ;  /* 0x0000004a8048723c */ /* 0x040ff000000018b0 */
[C---:B------:R-:W-:Y:S08]  /*63f0*/  HMMA.16816.F32 R80, R128.reuse, R82, R172 ;  /* 0x000000528050723c */ /* 0x040ff000000018ac */
[C---:B------:R-:W-:Y:S08]  /*6400*/  HMMA.16816.F32 R88, R128.reuse, R90, R168 ;  /* 0x0000005a8058723c */ /* 0x040ff000000018a8 */
[C---:B------:R-:W-:Y:S08]  /*6410*/  HMMA.16816.F32 R120, R128.reuse, R122, R20 ;  /* 0x0000007a8078723c */ /* 0x040ff00000001814 */
[C---:B---3--:R-:W-:Y:S08]  /*6420*/  HMMA.16816.F32 R124, R128.reuse, R4, R16 ;  /* 0x00000004807c723c */ /* 0x048ff00000001810 */
[----:B------:R-:W-:Y:S01]  /*6430*/  HMMA.16816.F32 R128, R128, R6, R8 ;  /* 0x000000068080723c */ /* 0x000fe20000001808 */
[----:B------:R-:W-:Y:S07]  /*6440*/  @!P0 BRA `(.L_x_879) ;  /* 0x000032c000008947 */ /* 0x000fee0003800000 */
[----:B------:R-:W-:Y:S01]  /*6450*/  IMAD.IADD R0, R134, 0x1, R135 ;  /* 0x0000000186007824 */ /* 0x000fe200078e0287 */
[----:B------:R-:W-:Y:S01]  /*6460*/  MOV R2, R3 ;  /* 0x0000000300027202 */ /* 0x000fe20000000f00 */
[----:B------:R-:W-:Y:S01]  /*6470*/  IMAD.MOV.U32 R134, RZ, RZ, R132 ;  /* 0x000000ffff867224 */ /* 0x000fe200078e0084 */
[----:B------:R-:W-:-:S02]  /*6480*/  MOV R135, R133 ;  /* 0x0000008500877202 */ /* 0x000fc40000000f00 */
[----:B------:R1:W-:Y:S02]  /*6490*/  STL [R1+0x30], R0 ;  /* 0x0000300001007387 */ /* 0x0003e40000100800 */
[----:B-1----:R-:W-:-:S05]  /*64a0*/  @P3 IMAD.HI.U32 R0, R0, c[0x0][0x2c8], RZ ;  /* 0x0000b20000003a27 */ /* 0x002fca00078e00ff */
[----:B------:R-:W-:-:S05]  /*64b0*/  @P3 SHF.R.U32.HI R0, RZ, c[0x0][0x2cc], R0 ;  /* 0x0000b300ff003a19 */ /* 0x000fca0000011600 */
[----:B------:R1:W-:Y:S04]  /*64c0*/  @P3 STL [R1+0x68], R0 ;  /* 0x0000680001003387 */ /* 0x0003e80000100800 */
[----:B------:R1:W-:Y:S02]  /*64d0*/  STL [R1+0x1c], R2 ;  /* 0x00001c0201007387 */ /* 0x0003e40000100800 */
.L_x_884:
[----:B------:R-:W2:Y:S01]  /*64e0*/  LDL R3, [R1] ;  /* 0x0000000001037983 */ /* 0x000ea20000100800 */
[----:B------:R-:W-:Y:S04]  /*64f0*/  DEPBAR.LE SB0, 0x0 ;  /* 0x000080000000791a */ /* 0x000fe80000000000 */
[----:B------:R-:W3:Y:S01]  /*6500*/  LDL R6, [R1+0x3c] ;  /* 0x00003c0001067983 */ /* 0x000ee20000100800 */
[----:B------:R-:W-:Y:S01]  /*6510*/  WARPSYNC 0xffffffff ;  /* 0xffffffff00007948 */ /* 0x000fe20003800000 */
[----:B------:R-:W-:Y:S02]  /*6520*/  BSSY B0, `(.L_x_880) ;  /* 0x0000033000007945 */ /* 0x000fe40003800000 */
[----:B-1----:R-:W4:Y:S04]  /*6530*/  LDL R2, [R1+0x4] ;  /* 0x0000040001027983 */ /* 0x002f280000100800 */
[----:B------:R-:W3:Y:S04]  /*6540*/  LDL R132, [R1+0x1c] ;  /* 0x00001c0001847983 */ /* 0x000ee80000100800 */
[----:B------:R-:W3:Y:S04]  /*6550*/  LDL R0, [R1+0x2c] ;  /* 0x00002c0001007983 */ /* 0x000ee80000100800 */
[----:B------:R-:W-:Y:S06]  /*6560*/  BAR.SYNC.DEFER_BLOCKING 0x0 ;  /* 0x0000000000007b1d */ /* 0x000fec0000010000 */
[----:B------:R1:W1:Y:S04]  /*6570*/  LDSM.16.M88.4 R8, [R236] ;  /* 0x00000000ec08783b */ /* 0x0002680000000200 */
[----:B------:R1:W1:Y:S04]  /*6580*/  LDSM.16.M88.4 R16, [R236+0x800] ;  /* 0x00080000ec10783b */ /* 0x0002680000000200 */
[----:B------:R1:W1:Y:S04]  /*6590*/  LDSM.16.M88.4 R24, [R236+0x1000] ;  /* 0x00100000ec18783b */ /* 0x0002680000000200 */
[----:B------:R1:W1:Y:S04]  /*65a0*/  LDSM.16.M88.4 R168, [R243] ;  /* 0x00000000f3a8783b */ /* 0x0002680000000200 */
[----:B--2---:R2:W1:Y:S04]  /*65b0*/  LDSM.16.M88.4 R172, [R3] ;  /* 0x0000000003ac783b */ /* 0x0044680000000200 */
[----:B----4-:R2:W4:Y:S01]  /*65c0*/  LDSM.16.M88.4 R176, [R2] ;  /* 0x0000000002b0783b */ /* 0x0105220000000200 */
[----:B---3--:R-:W-:Y:S02]  /*65d0*/  ISETP.GT.AND P0, PT, R6, R132, PT ;  /* 0x000000840600720c */ /* 0x008fe40003f04270 */
[----:B------:R-:W-:Y:S11]  /*65e0*/  LOP3.LUT P4, RZ, R0, 0x2, RZ, 0xc0, !PT ;  /* 0x0000000200ff7812 */ /* 0x000ff6000788c0ff */
[----:B------:R-:W-:-:S05]  /*65f0*/  @P0 BRA `(.L_x_881) ;  /* 0x0000025000000947 */ /* 0x000fca0003800000 */
[----:B------:R-:W3:Y:S01]  /*6600*/  LDL.64 R14, [R1+0x58] ;  /* 0x00005800010e7983 */ /* 0x000ee20000100a00 */
[----:B------:R-:W-:Y:S02]  /*6610*/  LOP3.LUT P3, RZ, R0, 0x1, RZ, 0xc0, !PT ;  /* 0x0000000100ff7812 */ /* 0x000fe4000786c0ff */
[----:B------:R-:W-:Y:S01]  /*6620*/  SHF.R.S32.HI R0, RZ, 0x1f, R132 ;  /* 0x0000001fff007819 */ /* 0x000fe20000011484 */
[----:B--2---:R-:W2:Y:S04]  /*6630*/  LDL.64 R12, [R1+0x48] ;  /* 0x00004800010c7983 */ /* 0x004ea80000100a00 */
[----:B----4-:R-:W4:Y:S01]  /*6640*/  LDL R7, [R1+0x18] ;  /* 0x0000180001077983 */ /* 0x010f220000100800 */
[----:B------:R-:W-:Y:S03]  /*6650*/  IMAD R0, R0, c[0x0][0x208], RZ ;  /* 0x0000820000007a24 */ /* 0x000fe600078e02ff */
[----:B------:R-:W1:Y:S01]  /*6660*/  S2R R2, SR_TID.X ;  /* 0x0000000000027919 */ /* 0x000e620000002100 */
[----:B------:R-:W-:Y:S01]  /*6670*/  IMAD R0, R132, c[0x0][0x20c], R0 ;  /* 0x0000830084007a24 */ /* 0x000fe200078e0200 */
[----:B-1----:R-:W-:Y:S01]  /*6680*/  ISETP.GT.AND P2, PT, R2, 0x7f, PT ;  /* 0x0000007f0200780c */ /* 0x002fe20003f44270 */
[----:B------:R-:W-:Y:S04]  /*6690*/  IMAD.WIDE.U32 R2, R132, c[0x0][0x208], RZ ;  /* 0x0000820084027a25 */ /* 0x000fe800078e00ff */
[----:B------:R-:W-:Y:S02]  /*66a0*/  IMAD.IADD R0, R3, 0x1, R0 ;  /* 0x0000000103007824 */ /* 0x000fe400078e0200 */
[----:B------:R-:W-:Y:S04]  /*66b0*/  IMAD.WIDE.U32 R2, R2, 0x30, RZ ;  /* 0x0000003002027825 */ /* 0x000fe800078e00ff */
[----:B------:R-:W-:Y:S02]  /*66c0*/  IMAD R0, R0, 0x30, RZ ;  /* 0x0000003000007824 */ /* 0x000fe400078e02ff */
[----:B------:R-:W-:Y:S02]  /*66d0*/  @!P2 IMAD.MOV.U32 R4, RZ, RZ, c[0x0][0x208] ;  /* 0x00008200ff04a624 */ /* 0x000fe400078e00ff */
[----:B------:R-:W-:Y:S02]  /*66e0*/  IMAD.IADD R0, R3, 0x1, R0 ;  /* 0x0000000103007824 */ /* 0x000fe400078e0200 */
[----:B------:R-:W-:Y:S01]  /*66f0*/  @!P2 IMAD.MOV.U32 R3, RZ, RZ, c[0x0][0x20c] ;  /* 0x00008300ff03a624 */ /* 0x000fe200078e00ff */
[-C--:B---3--:R-:W-:Y:S02]  /*6700*/  IADD3 R5, P1, R14, R2.reuse, RZ ;  /* 0x000000020e057210 */ /* 0x088fe40007f3e0ff */
[C---:B------:R-:W-:Y:S04]  /*6710*/  @!P2 LEA R2, P0, R4.reuse, R2, 0x5 ;  /* 0x000000020402a211 */ /* 0x040fe800078028ff */
[----:B------:R-:W-:Y:S01]  /*6720*/  @!P2 LEA.HI.X R3, R4, R0, R3, 0x5, P0 ;  /* 0x000000000403a211 */ /* 0x000fe200000f2c03 */
[--C-:B--2---:R-:W-:Y:S01]  /*6730*/  IMAD.X R0, R0, 0x1, R13.reuse, P1 ;  /* 0x0000000100007824 */ /* 0x104fe200008e060d */
[C---:B------:R-:W-:Y:S04]  /*6740*/  LEA R4, P0, R5.reuse, c[0x0][0x1f8], 0x1 ;  /* 0x00007e0005047a11 */ /* 0x040fe800078008ff */
[----:B------:R-:W-:Y:S02]  /*6750*/  LEA.HI.X R5, R5, c[0x0][0x1fc], R0, 0x1, P0 ;  /* 0x00007f0005057a11 */ /* 0x000fe400000f0c00 */
[----:B------:R-:W-:Y:S03]  /*6760*/  @!P2 IADD3 R0, P0, R2, R14, RZ ;  /* 0x0000000e0200a210 */ /* 0x000fe60007f1e0ff */
[----:B------:R-:W-:Y:S01]  /*6770*/  @!PT LDS RZ, [RZ] ;  /* 0x00000000fffff984 */ /* 0x000fe20000000800 */
[----:B------:R-:W-:Y:S01]  /*6780*/  @!PT LDS RZ, [RZ] ;  /* 0x00000000fffff984 */ /* 0x000fe20000000800 */
[----:B------:R-:W-:Y:S01]  /*6790*/  @!PT LDS RZ, [RZ] ;  /* 0x00000000fffff984 */ /* 0x000fe20000000800 */
[----:B----4-:R1:W-:Y:S02]  /*67a0*/  LDGSTS.E.BYPASS.LTC128B.128 [R7+0x4080], [R4.64], !P3 ;  /* 0x0408000004077fae */ /* 0x0103e4000d901d46 */
        /* <DEDUP_REMOVED lines=10> */
.L_x_881:
[----:B------:R-:W-:Y:S05]  /*6850*/  BSYNC B0 ;  /* 0x0000000000007941 */ /* 0x000fea0003800000 */
.L_x_880:
[----:B-12---:R-:W-:Y:S01]  /*6860*/  MOV R2, R6 ;  /* 0x0000000600027202 */ /* 0x006fe20000000f00 */
[----:B------:R-:W0:Y:S01]  /*6870*/  LDGDEPBAR ;  /* 0x00000000000079af */ /* 0x000e220000000000 */
[C---:B-----5:R-:W-:Y:S01]  /*6880*/  HMMA.16816.F32 R4, R160.reuse, R8, RZ ;  /* 0x00000008a004723c */ /* 0x060fe200000018ff */
[----:B------:R-:W-:Y:S07]  /*6890*/  BSSY B0, `(.L_x_882) ;  /* 0x00000f0000007945 */ /* 0x000fee0003800000 */
        /* <DEDUP_REMOVED lines=11> */
[C---:B----4-:R-:W-:Y:S08]  /*6950*/  HMMA.16816.F32 R20, R164.reuse, R176, R20 ;  /* 0x000000b0a414723c */ /* 0x050ff00000001814 */
        /* <DEDUP_REMOVED lines=125> */
[----:B------:R-:W-:Y:S04]  /*7130*/  FMUL.FTZ R10, R10, c[0x0][0x320] ;  /* 0x0000c8000a0a7a20 */ /* 0x000fe80000410000 */
[----:B------:R-:W-:Y:S01]  /*7140*/  MUFU.TANH R133, R10 ;  /* 0x0000000a00857308 */ /* 0x000fe20000002400 */
[C---:B------:R-:W-:Y:S04]  /*7150*/  HMMA.16816.F32 R16, R232.reuse, R170, R16 ;  /* 0x000000aae810723c */ /* 0x040fe80000001810 */
[----:B--2---:R-:W-:Y:S05]  /*7160*/  FMUL.FTZ R0, R5, c[0x0][0x320] ;  /* 0x0000c80005007a20 */ /* 0x004fea0000410000 */
[----:B------:R1:W-:Y:S03]  /*7170*/  MUFU.TANH R178, R0 ;  /* 0x0000000000b27308 */ /* 0x0003e60000002400 */
[----:B-1----:R-:W-:Y:S07]  /*7180*/  FMUL.FTZ R0, R6, c[0x0][0x320] ;  /* 0x0000c80006007a20 */ /* 0x002fee0000410000 */
[----:B------:R1:W-:Y:S02]  /*7190*/  MUFU.TANH R173, R0 ;  /* 0x0000000000ad7308 */ /* 0x0003e40000002400 */
[----:B-1----:R-:W-:Y:S02]  /*71a0*/  FMUL.FTZ R0, R7, c[0x0][0x320] ;  /* 0x0000c80007007a20 */ /* 0x002fe40000410000 */
[----:B------:R-:W1:Y:S01]  /*71b0*/  LDSM.16.M88.4 R4, [R237+0x5800] ;  /* 0x00580000ed04783b */ /* 0x000e620000000200 */
[----:B------:R-:W-:Y:S05]  /*71c0*/  DEPBAR.LE SB0, 0x0 ;  /* 0x000080000000791a */ /* 0x000fea0000000000 */
[----:B------:R2:W-:Y:S02]  /*71d0*/  MUFU.TANH R172, R0 ;  /* 0x0000000000ac7308 */ /* 0x0005e40000002400 */
[----:B------:R-:W-:Y:S01]  /*71e0*/  BAR.SYNC.DEFER_BLOCKING 0x0 ;  /* 0x0000000000007b1d */ /* 0x000fe20000010000 */
[----:B--2---:R-:W-:Y:S01]  /*71f0*/  FMUL.FTZ R0, R8, c[0x0][0x320] ;  /* 0x0000c80008007a20 */ /* 0x004fe20000410000 */
[----:B------:R-:W-:Y:S06]  /*7200*/  MOV R8, R132 ;  /* 0x0000008400087202 */ /* 0x000fec0000000f00 */
[----:B------:R2:W-:Y:S01]  /*7210*/  MUFU.TANH R132, R3 ;  /* 0x0000000300847308 */ /* 0x0005e20000002400 */
[C---:B-1----:R-:W-:Y:S09]  /*7220*/  HMMA.16816.F32 R20, R232.reuse, R4, R20 ;  /* 0x00000004e814723c */ /* 0x042ff20000001814 */
[----:B------:R1:W-:Y:S01]  /*7230*/  MUFU.TANH R177, R0 ;  /* 0x0000000000b17308 */ /* 0x0003e20000002400 */
[----:B------:R-:W-:Y:S03]  /*7240*/  HMMA.16816.F32 R24, R232, R6, R24 ;  /* 0x00000006e818723c */ /* 0x000fe60000001818 */
[----:B--2---:R-:W-:Y:S01]  /*7250*/  MOV R3, R2 ;  /* 0x0000000200037202 */ /* 0x004fe20000000f00 */
[----:B------:R-:W-:Y:S05]  /*7260*/  FMUL.FTZ R2, R13, c[0x0][0x320] ;  /* 0x0000c8000d027a20 */ /* 0x000fea0000410000 */
[----:B------:R-:W-:Y:S03]  /*7270*/  MUFU.TANH R168, R2 ;  /* 0x0000000200a87308 */ /* 0x000fe60000002400 */
[----:B-1----:R-:W-:Y:S07]  /*7280*/  FMUL.FTZ R0, R9, c[0x0][0x320] ;  /* 0x0000c80009007a20 */ /* 0x002fee0000410000 */
[----:B------:R1:W-:Y:S02]  /*7290*/  MUFU.TANH R175, R0 ;  /* 0x0000000000af7308 */ /* 0x0003e40000002400 */
[----:B-1----:R-:W-:Y:S08]  /*72a0*/  FMUL.FTZ R0, R12, c[0x0][0x320] ;  /* 0x0000c8000c007a20 */ /* 0x002ff00000410000 */
        /* <DEDUP_REMOVED lines=9> */
[----:B-1----:R-:W-:Y:S01]  /*7340*/  FMUL.FTZ R0, R18, c[0x0][0x320] ;  /* 0x0000c80012007a20 */ /* 0x002fe20000410000 */
[----:B------:R-:W-:Y:S07]  /*7350*/  MOV R18, R8 ;  /* 0x0000000800127202 */ /* 0x000fee0000000f00 */
[----:B------:R1:W-:Y:S01]  /*7360*/  MUFU.TANH R10, R0 ;  /* 0x00000000000a7308 */ /* 0x0003e20000002400 */
[----:B------:R-:W-:Y:S01]  /*7370*/  ISETP.GT.AND P0, PT, R18, R3, PT ;  /* 0x000000031200720c */ /* 0x000fe20003f04270 */
[----:B-1----:R-:W-:Y:S02]  /*7380*/  FMUL.FTZ R0, R19, c[0x0][0x320] ;  /* 0x0000c80013007a20 */ /* 0x002fe40000410000 */
[----:B------:R1:W5:Y:S06]  /*7390*/  LDL R19, [R1+0x2c] ;  /* 0x00002c0001137983 */ /* 0x00036c0000100800 */
[----:B------:R2:W-:Y:S02]  /*73a0*/  MUFU.TANH R9, R0 ;  /* 0x0000000000097308 */ /* 0x0005e40000002400 */
[----:B--2---:R-:W-:Y:S08]  /*73b0*/  FMUL.FTZ R0, R20, c[0x0][0x320] ;  /* 0x0000c80014007a20 */ /* 0x004ff00000410000 */
        /* <DEDUP_REMOVED lines=8> */
[----:B------:R2:W3:Y:S02]  /*7440*/  MUFU.TANH R4, R0 ;  /* 0x0000000000047308 */ /* 0x0004e40000002400 */
[----:B--2---:R-:W-:Y:S01]  /*7450*/  FMUL.FTZ R0, R25, c[0x0][0x320] ;  /* 0x0000c80019007a20 */ /* 0x004fe20000410000 */
[----:B---3--:R1:W-:Y:S07]  /*7460*/  STL [R1+0x20], R4 ;  /* 0x0000200401007387 */ /* 0x0083ee0000100800 */
[----:B------:R2:W3:Y:S02]  /*7470*/  MUFU.TANH R2, R0 ;  /* 0x0000000000027308 */ /* 0x0004e40000002400 */
[----:B--2---:R-:W-:Y:S01]  /*7480*/  FMUL.FTZ R0, R26, c[0x0][0x320] ;  /* 0x0000c8001a007a20 */ /* 0x004fe20000410000 */
[----:B---3--:R1:W-:Y:S07]  /*7490*/  STL [R1+0x24], R2 ;  /* 0x0000240201007387 */ /* 0x0083ee0000100800 */
[----:B------:R2:W3:Y:S02]  /*74a0*/  MUFU.TANH R17, R0 ;  /* 0x0000000000117308 */ /* 0x0004e40000002400 */
[----:B--2---:R-:W-:Y:S08]  /*74b0*/  FMUL.FTZ R0, R27, c[0x0][0x320] ;  /* 0x0000c8001b007a20 */ /* 0x004ff00000410000 */
[----:B------:R1:W2:Y:S01]  /*74c0*/  MUFU.TANH R16, R0 ;  /* 0x0000000000107308 */ /* 0x0002a20000002400 */
[----:B------:R-:W-:-:S05]  /*74d0*/  @!P0 BRA `(.L_x_883) ;  /* 0x000002b000008947 */ /* 0x000fca0003800000 */
[----:B---3--:R-:W3:Y:S01]  /*74e0*/  LDL.64 R20, [R1+0x50] ;  /* 0x0000500001147983 */ /* 0x008ee20000100a00 */
[----:B-1----:R-:W-:Y:S03]  /*74f0*/  IADD3 R0, R18, -0x1, RZ ;  /* 0xffffffff12007810 */ /* 0x002fe60007ffe0ff */
[----:B------:R-:W4:Y:S04]  /*7500*/  LDL.64 R14, [R1+0x40] ;  /* 0x00004000010e7983 */ /* 0x000f280000100a00 */
[----:B--2---:R-:W2:Y:S04]  /*7510*/  LDL R13, [R1+0x18] ;  /* 0x00001800010d7983 */ /* 0x004ea80000100800 */
[----:B------:R-:W1:Y:S02]  /*7520*/  S2R R2, SR_TID.X ;  /* 0x0000000000027919 */ /* 0x000e640000002100 */
[----:B-1----:R-:W-:Y:S04]  /*7530*/  SHF.R.S32.HI R3, RZ, 0x1f, R2 ;  /* 0x0000001fff037819 */ /* 0x002fe80000011402 */
[----:B------:R-:W-:Y:S02]  /*7540*/  LEA.HI R3, R3, R2, RZ, 0x3 ;  /* 0x0000000203037211 */ /* 0x000fe400078f18ff */
[----:B------:R-:W-:Y:S02]  /*7550*/  SHF.R.S32.HI R2, RZ, 0x1f, R0 ;  /* 0x0000001fff027819 */ /* 0x000fe40000011400 */
[----:B------:R-:W-:Y:S03]  /*7560*/  SHF.R.S32.HI R3, RZ, 0x3, R3 ;  /* 0x00000003ff037819 */ /* 0x000fe60000011403 */
[----:B------:R-:W-:Y:S01]  /*7570*/  IMAD R4, R2, c[0x0][0x1e0], RZ ;  /* 0x0000780002047a24 */ /* 0x000fe200078e02ff */
[----:B------:R-:W-:Y:S03]  /*7580*/  IADD3 R3, -R3, 0x30, RZ ;  /* 0x0000003003037810 */ /* 0x000fe60007ffe1ff */
[C---:B------:R-:W-:Y:S01]  /*7590*/  IMAD R4, R0.reuse, c[0x0][0x1e4], R4 ;  /* 0x0000790000047a24 */ /* 0x040fe200078e0204 */
        /* <DEDUP_REMOVED lines=9> */
[-C--:B---3--:R-:W-:Y:S02]  /*7630*/  @P1 IADD3 R5, P3, R20, R2.reuse, RZ ;  /* 0x0000000214051210 */ /* 0x088fe40007f7e0ff */
[----:B------:R-:W-:Y:S03]  /*7640*/  @P0 LEA R2, P2, R4, R2, 0x5 ;  /* 0x0000000204020211 */ /* 0x000fe600078428ff */
[----:B----4-:R-:W-:Y:S01]  /*7650*/  @P1 IMAD.X R6, R0, 0x1, R15, P3 ;  /* 0x0000000100061824 */ /* 0x010fe200018e060f */
[----:B------:R-:W-:Y:S02]  /*7660*/  @P0 LEA.HI.X R3, R4, R0, R3, 0x5, P2 ;  /* 0x0000000004030211 */ /* 0x000fe400010f2c03 */
[----:B------:R-:W-:Y:S02]  /*7670*/  @P0 IADD3 R0, P2, R2, R20, RZ ;  /* 0x0000001402000210 */ /* 0x000fe40007f5e0ff */
[----:B-----5:R-:W-:Y:S03]  /*7680*/  LOP3.LUT P3, RZ, R19, 0x1, RZ, 0xc0, !PT ;  /* 0x0000000113ff7812 */ /* 0x020fe6000786c0ff */
        /* <DEDUP_REMOVED lines=8> */
[----:B--2---:R1:W-:Y:S04]  /*7710*/  @P1 LDGSTS.E.BYPASS.LTC128B.128 [R13+0x14080], [R4.64], !P3 ;  /* 0x14080000040d1fae */ /* 0x0043e8000d901d46 */
[----:B------:R1:W-:Y:S04]  /*7720*/  @P1 LDGSTS.E.BYPASS.LTC128B.128 [R13+0x15880], [R4.64+0x80], !P4 ;  /* 0x15880080040d1fae */ /* 0x0003e8000e101d46 */
[----:B------:R1:W-:Y:S04]  /*7730*/  @P1 LDGSTS.E.BYPASS.LTC128B.128 [R13+0x17080], [R4.64+0x100], !P6 ;  /* 0x17080100040d1fae */ /* 0x0003e8000f101d46 */
[----:B------:R1:W-:Y:S04]  /*7740*/  @P1 LDGSTS.E.BYPASS.LTC128B.128 [R13+0x18880], [R4.64+0x180], !P5 ;  /* 0x18880180040d1fae */ /* 0x0003e8000e901d46 */
[----:B------:R1:W-:Y:S04]  /*7750*/  @P0 LDGSTS.E.BYPASS.LTC128B.128 [R13+0x15080], [R2.64], !P3 ;  /* 0x15080000020d0fae */ /* 0x0003e8000d901d46 */
[----:B------:R1:W-:Y:S04]  /*7760*/  @P0 LDGSTS.E.BYPASS.LTC128B.128 [R13+0x16880], [R2.64+0x80], !P4 ;  /* 0x16880080020d0fae */ /* 0x0003e8000e101d46 */
[----:B------:R1:W-:Y:S04]  /*7770*/  @P0 LDGSTS.E.BYPASS.LTC128B.128 [R13+0x18080], [R2.64+0x100], !P6 ;  /* 0x18080100020d0fae */ /* 0x0003e8000f101d46 */
[----:B------:R1:W-:Y:S02]  /*7780*/  @P0 LDGSTS.E.BYPASS.LTC128B.128 [R13+0x19880], [R2.64+0x180], !P5 ;  /* 0x19880180020d0fae */ /* 0x0003e4000e901d46 */
.L_x_883:
[----:B---3--:R-:W-:Y:S05]  /*7790*/  BSYNC B0 ;  /* 0x0000000000007941 */ /* 0x008fea0003800000 */
.L_x_882:
[----:B-1----:R-:W-:Y:S01]  /*77a0*/  MOV R0, c[0x0][0x2c4] ;  /* 0x0000b10000007a02 */ /* 0x002fe20000000f00 */
[----:B------:R-:W3:Y:S01]  /*77b0*/  LDL R2, [R1+0x68] ;  /* 0x0000680001027983 */ /* 0x000ee20000100800 */
[----:B-----5:R-:W-:Y:S02]  /*77c0*/  LOP3.LUT R19, R19, 0xfffff7ff, RZ, 0xc0, !PT ;  /* 0xfffff7ff13137812 */ /* 0x020fe400078ec0ff */
[----:B------:R-:W-:Y:S01]  /*77d0*/  ISETP.NE.AND P0, PT, R0, 0x1, PT ;  /* 0x000000010000780c */ /* 0x000fe20003f05270 */
[----:B------:R-:W4:Y:S01]  /*77e0*/  LDL R6, [R1+0x64] ;  /* 0x0000640001067983 */ /* 0x000f220000100800 */
[----:B------:R-:W-:Y:S03]  /*77f0*/  @P5 LOP3.LUT R19, R19, 0x800, RZ, 0xfc, !PT ;  /* 0x0000080013135812 */ /* 0x000fe600078efcff */
[----:B------:R1:W3:Y:S04]  /*7800*/  LDL R0, [R1+0x30] ;  /* 0x0000300001007983 */ /* 0x0002e80000100800 */
[----:B--2---:R-:W2:Y:S04]  /*7810*/  LDL R5, [R1+0x7c] ;  /* 0x00007c0001057983 */ /* 0x004ea80000100800 */
[----:B------:R-:W2:Y:S04]  /*7820*/  LDL R4, [R1+0x88] ;  /* 0x0000880001047983 */ /* 0x000ea80000100800 */
[----:B------:R-:W-:Y:S04]  /*7830*/  STL [R1+0x2c], R19 ;  /* 0x00002c1301007387 */ /* 0x000fe80000100800 */
[----:B------:R-:W0:Y:S01]  /*7840*/  LDGDEPBAR ;  /* 0x00000000000079af */ /* 0x000e220000000000 */
[----:B---3--:R-:W-:Y:S07]  /*7850*/  @P0 MOV R0, R2 ;  /* 0x0000000200000202 */ /* 0x008fee0000000f00 */
[----:B------:R-:W3:Y:S08]  /*7860*/  SHFL.IDX PT, R3, R0, RZ, 0x1c1f ;  /* 0x001c1fff00037589 */ /* 0x000ef000000e0000 */
[----:B------:R1:W2:Y:S02]  /*7870*/  SHFL.IDX PT, R2, R0, 0x1, 0x1c1f ;  /* 0x003c1f0000027f89 */ /* 0x0002a400000e0000 */
[----:B-1----:R-:W-:Y:S05]  /*7880*/  IMAD R0, R18, -0x30, RZ ;  /* 0xffffffd012007824 */ /* 0x002fea00078e02ff */
[----:B----4-:R-:W-:Y:S04]  /*7890*/  IADD3 R0, -R6, 0x1, R0 ;  /* 0x0000000106007810 */ /* 0x010fe80007ffe100 */
[----:B--2---:R-:W-:Y:S04]  /*78a0*/  IADD3 R0, -R4, R0, R5 ;  /* 0x0000000004007210 */ /* 0x004fe80007ffe105 */
[C---:B---3--:R-:W-:Y:S02]  /*78b0*/  IADD3 R4, R0.reuse, R3, RZ ;  /* 0x0000000300047210 */ /* 0x048fe40007ffe0ff */
[----:B------:R-:W-:Y:S02]  /*78c0*/  IADD3 R0, R0, R2, RZ ;  /* 0x0000000200007210 */ /* 0x000fe40007ffe0ff */
[----:B------:R-:W-:Y:S02]  /*78d0*/  ISETP.GT.AND P1, PT, R4, 0x11, PT ;  /* 0x000000110400780c */ /* 0x000fe40003f24270 */
[----:B------:R-:W-:Y:S02]  /*78e0*/  ISETP.GT.AND P0, PT, R0, RZ, PT ;  /* 0x000000ff0000720c */ /* 0x000fe40003f04270 */
[----:B------:R-:W-:Y:S02]  /*78f0*/  ISETP.GT.AND P4, PT, R4, 0x8, PT ;  /* 0x000000080400780c */ /* 0x000fe40003f84270 */
[----:B------:R-:W-:Y:S02]  /*7900*/  FSEL R5, R173, -INF , P0 ;  /* 0xff800000ad057808 */ /* 0x000fe40000000000 */
[----:B------:R-:W-:Y:S02]  /*7910*/  ISETP.GT.AND P0, PT, R0, 0x1, PT ;  /* 0x000000010000780c */ /* 0x000fe40003f04270 */
[----:B------:R-:W-:Y:S02]  /*7920*/  FSEL R21, R168, -INF , P1 ;  /* 0xff800000a8157808 */ /* 0x000fe40000800000 */
[----:B------:R-:W-:Y:S02]  /*7930*/  FSEL R15, R172, -INF , P0 ;  /* 0xff800000ac0f7808 */ /* 0x000fe40000000000 */
[----:B------:R-:W-:Y:S01]  /*7940*/  ISETP.GT.AND P0, PT, R0, 0x8, PT ;  /* 0x000000080000780c */ /* 0x000fe20003f04270 */
[----:B------:R-:W2:Y:S01]  /*7950*/  LDL.LU R172, [R1+0x20] ;  /* 0x0000200001ac7983 */ /* 0x000ea20000300800 */
[----:B------:R-:W-:Y:S02]  /*7960*/  ISETP.GT.AND P5, PT, R4, RZ, PT ;  /* 0x000000ff0400720c */ /* 0x000fe40003fa4270 */
[----:B------:R-:W-:Y:S01]  /*7970*/  FSEL R14, R133, -INF , P0 ;  /* 0xff800000850e7808 */ /* 0x000fe20000000000 */
[----:B------:R-:W3:Y:S01]  /*7980*/  LDL.LU R173, [R1+0x24] ;  /* 0x0000240001ad7983 */ /* 0x000ee20000300800 */
[----:B------:R-:W-:Y:S02]  /*7990*/  ISETP.GT.AND P0, PT, R0, 0x9, PT ;  /* 0x000000090000780c */ /* 0x000fe40003f04270 */
[----:B------:R-:W-:Y:S02]  /*79a0*/  ISETP.GT.AND P1, PT, R4, 0x18, PT ;  /* 0x000000180400780c */ /* 0x000fe40003f24270 */
[----:B------:R-:W-:Y:S02]  /*79b0*/  FSEL R13, R132, -INF , P0 ;  /* 0xff800000840d7808 */ /* 0x000fe40000000000 */
[----:B------:R-:W-:Y:S02]  /*79c0*/  ISETP.GT.AND P0, PT, R0, 0x10, PT ;  /* 0x000000100000780c */ /* 0x000fe40003f04270 */
[----:B------:R-:W-:Y:S02]  /*79d0*/  FSEL R24, R177, -INF , P4 ;  /* 0xff800000b1187808 */ /* 0x000fe40002000000 */
[----:B------:R-:W-:Y:S02]  /*79e0*/  FSEL R12, R12, -INF , P0 ;  /* 0xff8000000c0c7808 */ /* 0x000fe40000000000 */
[C---:B------:R-:W-:Y:S02]  /*79f0*/  ISETP.GT.AND P0, PT, R0.reuse, 0x11, PT ;  /* 0x000000110000780c */ /* 0x040fe40003f04270 */
[----:B------:R-:W-:Y:S02]  /*7a00*/  FSEL R20, R179, -INF , P5 ;  /* 0xff800000b3147808 */ /* 0x000fe40002800000 */
[----:B------:R-:W-:Y:S02]  /*7a10*/  FSEL R11, R11, -INF , P0 ;  /* 0xff8000000b0b7808 */ /* 0x000fe40000000000 */
[----:B------:R-:W-:Y:S02]  /*7a20*/  ISETP.GT.AND P0, PT, R0, 0x18, PT ;  /* 0x000000180000780c */ /* 0x000fe40003f04270 */
[----:B------:R-:W-:Y:S02]  /*7a30*/  LOP3.LUT P5, RZ, R19, 0x800, RZ, 0xc0, !PT ;  /* 0x0000080013ff7812 */ /* 0x000fe400078ac0ff */
[----:B------:R-:W-:Y:S02]  /*7a40*/  FSEL R10, R10, -INF , P0 ;  /* 0xff8000000a0a7808 */ /* 0x000fe40000000000 */
[----:B------:R-:W-:Y:S02]  /*7a50*/  ISETP.GT.AND P0, PT, R0, 0x19, PT ;  /* 0x000000190000780c */ /* 0x000fe40003f04270 */
[----:B------:R-:W-:Y:S02]  /*7a60*/  FSEL R19, R176, -INF , P1 ;  /* 0xff800000b0137808 */ /* 0x000fe40000800000 */
[----:B------:R-:W-:Y:S02]  /*7a70*/  FSEL R9, R9, -INF , P0 ;  /* 0xff80000009097808 */ /* 0x000fe40000000000 */
[----:B------:R-:W-:Y:S02]  /*7a80*/  ISETP.GT.AND P0, PT, R0, 0x20, PT ;  /* 0x000000200000780c */ /* 0x000fe40003f04270 */
[----:B------:R-:W-:Y:S02]  /*7a90*/  ISETP.GT.AND P4, PT, R4, 0x21, PT ;  /* 0x000000210400780c */ /* 0x000fe40003f84270 */
[----:B------:R-:W-:Y:S02]  /*7aa0*/  FSEL R8, R8, -INF , P0 ;  /* 0xff80000008087808 */ /* 0x000fe40000000000 */
[----:B------:R-:W-:Y:S02]  /*7ab0*/  ISETP.GT.AND P0, PT, R0, 0x21, PT ;  /* 0x000000210000780c */ /* 0x000fe40003f04270 */
[----:B------:R-:W-:Y:S02]  /*7ac0*/  ISETP.GT.AND P2, PT, R4, 0x10, PT ;  /* 0x000000100400780c */ /* 0x000fe40003f44270 */
[----:B------:R-:W-:Y:S02]  /*7ad0*/  FSEL R7, R7, -INF , P0 ;  /* 0xff80000007077808 */ /* 0x000fe40000000000 */
[----:B------:R-:W-:Y:S02]  /*7ae0*/  ISETP.GT.AND P0, PT, R0, 0x28, PT ;  /* 0x000000280000780c */ /* 0x000fe40003f04270 */
[----:B------:R-:W-:Y:S02]  /*7af0*/  FSEL R22, R174, -INF , P2 ;  /* 0xff800000ae167808 */ /* 0x000fe40001000000 */
[----:B------:R-:W-:Y:S02]  /*7b00*/  FSEL R6, R17, -INF , P0 ;  /* 0xff80000011067808 */ /* 0x000fe40000000000 */
[----:B------:R-:W-:Y:S02]  /*7b10*/  ISETP.GT.AND P0, PT, R0, 0x29, PT ;  /* 0x000000290000780c */ /* 0x000fe40003f04270 */
[----:B------:R-:W-:Y:S02]  /*7b20*/  FMNMX.FTZ R0, R5, R134, !PT ;  /* 0x0000008605007209 */ /* 0x000fe40007810000 */
[----:B------:R-:W-:Y:S02]  /*7b30*/  FSEL R3, R16, -INF , P0 ;  /* 0xff80000010037808 */ /* 0x000fe40000000000 */
[----:B------:R-:W-:Y:S02]  /*7b40*/  ISETP.GT.AND P0, PT, R4, 0x1, PT ;  /* 0x000000010400780c */ /* 0x000fe40003f04270 */
[----:B------:R-:W-:Y:S02]  /*7b50*/  FMNMX.FTZ R0, R15, R0, !PT ;  /* 0x000000000f007209 */ /* 0x000fe40007810000 */
[----:B------:R-:W-:Y:S02]  /*7b60*/  FSEL R25, R178, -INF , P0 ;  /* 0xff800000b2197808 */ /* 0x000fe40000000000 */
[----:B------:R-:W4:Y:S01]  /*7b70*/  LDL.LU R178, [R1+0x34] ;  /* 0x0000340001b27983 */ /* 0x000f220000300800 */
[----:B------:R-:W-:Y:S02]  /*7b80*/  FMNMX.FTZ R0, R14, R0, !PT ;  /* 0x000000000e007209 */ /* 0x000fe40007810000 */
[----:B------:R-:W-:Y:S02]  /*7b90*/  FSEL R16, R169, -INF , P4 ;  /* 0xff800000a9107808 */ /* 0x000fe40002000000 */
[----:B------:R-:W-:Y:S02]  /*7ba0*/  FMNMX.FTZ R0, R13, R0, !PT ;  /* 0x000000000d007209 */ /* 0x000fe40007810000 */
[----:B------:R-:W-:Y:S02]  /*7bb0*/  ISETP.GT.AND P2, PT, R4, 0x19, PT ;  /* 0x000000190400780c */ /* 0x000fe40003f44270 */
[----:B------:R-:W-:Y:S02]  /*7bc0*/  FMNMX.FTZ R0, R12, R0, !PT ;  /* 0x000000000c007209 */ /* 0x000fe40007810000 */
[----:B------:R-:W-:Y:S02]  /*7bd0*/  MOV R133, R18 ;  /* 0x0000001200857202 */ /* 0x000fe40000000f00 */
[----:B------:R-:W-:Y:S02]  /*7be0*/  FMNMX.FTZ R0, R11, R0, !PT ;  /* 0x000000000b007209 */ /* 0x000fe40007810000 */
[----:B------:R-:W-:Y:S02]  /*7bf0*/  FSEL R18, R171, -INF , P2 ;  /* 0xff800000ab127808 */ /* 0x000fe40001000000 */
[----:B------:R-:W-:Y:S02]  /*7c00*/  FMNMX.FTZ R0, R10, R0, !PT ;  /* 0x000000000a007209 */ /* 0x000fe40007810000 */
[----:B------:R-:W-:Y:S02]  /*7c10*/  ISETP.GT.AND P3, PT, R4, 0x9, PT ;  /* 0x000000090400780c */ /* 0x000fe40003f64270 */
[----:B------:R-:W-:Y:S02]  /*7c20*/  FMNMX.FTZ R0, R9, R0, !PT ;  /* 0x0000000009007209 */ /* 0x000fe40007810000 */
[----:B------:R-:W-:Y:S02]  /*7c30*/  FSEL R23, R175, -INF , P3 ;  /* 0xff800000af177808 */ /* 0x000fe40001800000 */
[----:B------:R-:W-:Y:S02]  /*7c40*/  FMNMX.FTZ R0, R8, R0, !PT ;  /* 0x0000000008007209 */ /* 0x000fe40007810000 */
[----:B------:R-:W-:Y:S02]  /*7c50*/  ISETP.GT.AND P3, PT, R4, 0x20, PT ;  /* 0x000000200400780c */ /* 0x000fe40003f64270 */
[----:B------:R-:W-:Y:S02]  /*7c60*/  FMNMX.FTZ R0, R7, R0, !PT ;  /* 0x0000000007007209 */ /* 0x000fe40007810000 */
[----:B------:R-:W-:Y:S02]  /*7c70*/  FSEL R17, R170, -INF , P3 ;  /* 0xff800000aa117808 */ /* 0x000fe40001800000 */
[----:B------:R-:W-:Y:S02]  /*7c80*/  FMNMX.FTZ R0, R6, R0, !PT ;  /* 0x0000000006007209 */ /* 0x000fe40007810000 */
[C---:B------:R-:W-:Y:S02]  /*7c90*/  ISETP.GT.AND P3, PT, R4.reuse, 0x28, PT ;  /* 0x000000280400780c */ /* 0x040fe40003f64270 */
[----:B------:R-:W-:Y:S02]  /*7ca0*/  FMNMX.FTZ R0, R3, R0, !PT ;  /* 0x0000000003007209 */ /* 0x000fe40007810000 */
[----:B------:R-:W-:Y:S03]  /*7cb0*/  ISETP.GT.AND P4, PT, R4, 0x29, PT ;  /* 0x000000290400780c */ /* 0x000fe60003f84270 */
[----:B------:R-:W1:Y:S02]  /*7cc0*/  SHFL.BFLY PT, R2, R0, 0x2, 0x1f ;  /* 0x0c401f0000027f89 */ /* 0x000e6400000e0000 */
[----:B-1----:R-:W-:Y:S06]  /*7cd0*/  FMNMX.FTZ R0, R0, R2, !PT ;  /* 0x0000000200007209 */ /* 0x002fec0007810000 */
[----:B------:R-:W1:Y:S02]  /*7ce0*/  SHFL.BFLY PT, R2, R0, 0x1, 0x1f ;  /* 0x0c201f0000027f89 */ /* 0x000e6400000e0000 */
[----:B-1----:R-:W-:Y:S04]  /*7cf0*/  FMNMX.FTZ R132, R0, R2, !PT ;  /* 0x0000000200847209 */ /* 0x002fe80007810000 */
[C---:B------:R-:W-:Y:S01]  /*7d00*/  FSETP.NEU.FTZ.AND P0, PT, R132.reuse, -INF , PT ;  /* 0xff8000008400780b */ /* 0x040fe20003f1d000 */
[C---:B------:R-:W-:Y:S03]  /*7d10*/  FMUL.FTZ R2, R132.reuse, c[0x0][0x2d0] ;  /* 0x0000b40084027a20 */ /* 0x040fe60000410000 */
[----:B------:R-:W-:Y:S02]  /*7d20*/  FSEL R0, R132, RZ, P0 ;  /* 0x000000ff84007208 */ /* 0x000fe40000000000 */
[----:B------:R-:W-:Y:S03]  /*7d30*/  FSEL R2, R2, RZ, P0 ;  /* 0x000000ff02027208 */ /* 0x000fe60000000000 */
[----:B------:R-:W-:Y:S02]  /*7d40*/  FADD.FTZ R0, -R0, R134 ;  /* 0x0000008600007221 */ /* 0x000fe40000010100 */
[--C-:B------:R-:W-:Y:S02]  /*7d50*/  FFMA.FTZ R5, R5, c[0x0][0x2d0], -R2.reuse ;  /* 0x0000b40005057a23 */ /* 0x100fe40000010802 */
[----:B------:R-:W-:Y:S02]  /*7d60*/  FMUL.FTZ R0, R0, c[0x0][0x2d0] ;  /* 0x0000b40000007a20 */ /* 0x000fe40000410000 */
[--C-:B------:R-:W-:Y:S02]  /*7d70*/  FFMA.FTZ R26, R8, c[0x0][0x2d0], -R2.reuse ;  /* 0x0000b400081a7a23 */ /* 0x100fe40000010802 */
[--C-:B------:R-:W-:Y:S01]  /*7d80*/  FFMA.FTZ R179, R11, c[0x0][0x2d0], -R2.reuse ;  /* 0x0000b4000bb37a23 */ /* 0x100fe20000010802 */
[----:B------:R-:W2:Y:S01]  /*7d90*/  LDL.LU R8, [R1+0x38] ;  /* 0x0000380001087983 */ /* 0x000ea20000300800 */
[--C-:B------:R-:W-:Y:S02]  /*7da0*/  FFMA.FTZ R27, R7, c[0x0][0x2d0], -R2.reuse ;  /* 0x0000b400071b7a23 */ /* 0x100fe40000010802 */
[--C-:B------:R-:W-:Y:S02]  /*7db0*/  FFMA.FTZ R11, R6, c[0x0][0x2d0], -R2.reuse ;  /* 0x0000b400060b7a23 */ /* 0x100fe40000010802 */
[--C-:B------:R-:W-:Y:S02]  /*7dc0*/  FFMA.FTZ R15, R15, c[0x0][0x2d0], -R2.reuse ;  /* 0x0000b4000f0f7a23 */ /* 0x100fe40000010802 */
[--C-:B------:R-:W-:Y:S02]  /*7dd0*/  FFMA.FTZ R14, R14, c[0x0][0x2d0], -R2.reuse ;  /* 0x0000b4000e0e7a23 */ /* 0x100fe40000010802 */
[--C-:B------:R-:W-:Y:S02]  /*7de0*/  FFMA.FTZ R13, R13, c[0x0][0x2d0], -R2.reuse ;  /* 0x0000b4000d0d7a23 */ /* 0x100fe40000010802 */
[--C-:B------:R-:W-:Y:S02]  /*7df0*/  FFMA.FTZ R12, R12, c[0x0][0x2d0], -R2.reuse ;  /* 0x0000b4000c0c7a23 */ /* 0x100fe40000010802 */
[--C-:B------:R-:W-:Y:S02]  /*7e00*/  FFMA.FTZ R177, R10, c[0x0][0x2d0], -R2.reuse ;  /* 0x0000b4000ab17a23 */ /* 0x100fe40000010802 */
[--C-:B------:R-:W-:Y:S02]  /*7e10*/  FFMA.FTZ R10, R3, c[0x0][0x2d0], -R2.reuse ;  /* 0x0000b400030a7a23 */ /* 0x100fe40000010802 */
[----:B------:R-:W-:Y:S01]  /*7e20*/  FFMA.FTZ R176, R9, c[0x0][0x2d0], -R2 ;  /* 0x0000b40009b07a23 */ /* 0x000fe20000010802 */
[----:B------:R-:W-:Y:S01]  /*7e30*/  MUFU.EX2 R3, R5 ;  /* 0x0000000500037308 */ /* 0x000fe20000000800 */
[----:B------:R-:W-:Y:S09]  /*7e40*/  MOV R9, R133 ;  /* 0x0000008500097202 */ /* 0x000ff20000000f00 */
[----:B------:R-:W1:Y:S10]  /*7e50*/  MUFU.EX2 R2, R0 ;  /* 0x0000000000027308 */ /* 0x000e740000000800 */
[----:B------:R-:W1:Y:S02]  /*7e60*/  MUFU.EX2 R0, R15 ;  /* 0x0000000f00007308 */ /* 0x000e640000000800 */
[C---:B-1----:R-:W-:Y:S02]  /*7e70*/  FMUL.FTZ R30, R2.reuse, R30 ;  /* 0x0000001e021e7220 */ /* 0x042fe40000410000 */
[C---:B------:R-:W-:Y:S02]  /*7e80*/  FMUL.FTZ R31, R2.reuse, R31 ;  /* 0x0000001f021f7220 */ /* 0x040fe40000410000 */
[C---:B------:R-:W-:Y:S02]  /*7e90*/  FMUL.FTZ R34, R2.reuse, R34 ;  /* 0x0000002202227220 */ /* 0x040fe40000410000 */
[C---:B------:R-:W-:Y:S02]  /*7ea0*/  FMUL.FTZ R35, R2.reuse, R35 ;  /* 0x0000002302237220 */ /* 0x040fe40000410000 */
[----:B------:R-:W-:Y:S01]  /*7eb0*/  FMUL.FTZ R38, R2, R38 ;  /* 0x0000002602267220 */ /* 0x000fe20000410000 */
[----:B------:R-:W-:Y:S01]  /*7ec0*/  F2FP.PACK_AB R169, R0, R3 ;  /* 0x0000000300a9723e */ /* 0x000fe200000000ff */
        /* <DEDUP_REMOVED lines=30> */
[----:B---3--:R-:W-:Y:S01]  /*80b0*/  FSEL R4, R173, -INF , P4 ;  /* 0xff800000ad047808 */ /* 0x008fe20002000000 */
        /* <DEDUP_REMOVED lines=17> */
[----:B----4-:R-:W-:Y:S02]  /*81d0*/  FFMA.FTZ R5, R2, R178, R3 ;  /* 0x000000b202057223 */ /* 0x010fe40000010003 */
[----:B------:R-:W-:Y:S02]  /*81e0*/  MUFU.EX2 R3, R13 ;  /* 0x0000000d00037308 */ /* 0x000fe40000000800 */
[----:B------:R-:W-:Y:S08]  /*81f0*/  FADD.FTZ R5, R0, R5 ;  /* 0x0000000500057221 */ /* 0x000ff00000010000 */
[----:B------:R-:W1:Y:S02]  /*8200*/  MUFU.EX2 R0, R14 ;  /* 0x0000000e00007308 */ /* 0x000e640000000800 */
[C---:B-1----:R-:W-:Y:S01]  /*8210*/  F2FP.PACK_AB R171, R3.reuse, R0 ;  /* 0x0000000003ab723e */ /* 0x042fe200000000ff */
[----:B------:R-:W-:Y:S01]  /*8220*/  FADD.FTZ R5, R0, R5 ;  /* 0x0000000500057221 */ /* 0x000fe20000010000 */
[----:B------:R-:W-:Y:S03]  /*8230*/  FMNMX.FTZ R0, R20, R135, !PT ;  /* 0x0000008714007209 */ /* 0x000fe60007810000 */
[----:B------:R-:W-:Y:S01]  /*8240*/  FADD.FTZ R178, R3, R5 ;  /* 0x0000000503b27221 */ /* 0x000fe20000010000 */
[----:B------:R-:W-:Y:S02]  /*8250*/  FMNMX.FTZ R0, R25, R0, !PT ;  /* 0x0000000019007209 */ /* 0x000fe40007810000 */
[----:B--2---:R-:W-:Y:S02]  /*8260*/  FSEL R5, R172, -INF , P3 ;  /* 0xff800000ac057808 */ /* 0x004fe40001800000 */
        /* <DEDUP_REMOVED lines=21> */
[----:B------:R1:W-:Y:S01]  /*83c0*/  MUFU.EX2 R168, R6 ;  /* 0x0000000600a87308 */ /* 0x0003e20000000800 */
        /* <DEDUP_REMOVED lines=8> */
[--C-:B------:R-:W-:Y:S01]  /*8450*/  FFMA.FTZ R173, R22, c[0x0][0x2d0], -R3.reuse ;  /* 0x0000b40016ad7a23 */ /* 0x100fe20000010803 */
[----:B------:R-:W-:Y:S01]  /*8460*/  MOV R22, R9 ;  /* 0x0000000900167202 */ /* 0x000fe20000000f00 */
[--C-:B------:R-:W-:Y:S02]  /*8470*/  FFMA.FTZ R172, R21, c[0x0][0x2d0], -R3.reuse ;  /* 0x0000b40015ac7a23 */ /* 0x100fe40000010803 */
[--C-:B------:R-:W-:Y:S01]  /*8480*/  FFMA.FTZ R174, R19, c[0x0][0x2d0], -R3.reuse ;  /* 0x0000b40013ae7a23 */ /* 0x100fe20000010803 */
[----:B------:R-:W-:Y:S01]  /*8490*/  MOV R19, R12 ;  /* 0x0000000c00137202 */ /* 0x000fe20000000f00 */
[----:B------:R-:W-:Y:S01]  /*84a0*/  FFMA.FTZ R3, R4, c[0x0][0x2d0], -R3 ;  /* 0x0000b40004037a23 */ /* 0x000fe20000010803 */
[----:B------:R-:W-:Y:S01]  /*84b0*/  MUFU.EX2 R175, R175 ;  /* 0x000000af00af7308 */ /* 0x000fe20000000800 */
[C---:B------:R-:W-:Y:S02]  /*84c0*/  FMUL.FTZ R18, R2.reuse, R146 ;  /* 0x0000009202127220 */ /* 0x040fe40000410000 */
[C---:B-1----:R-:W-:Y:S01]  /*84d0*/  FMUL.FTZ R6, R2.reuse, R158 ;  /* 0x0000009e02067220 */ /* 0x042fe20000410000 */
[----:B------:R-:W-:Y:S01]  /*84e0*/  MOV R158, R10 ;  /* 0x0000000a009e7202 */ /* 0x000fe20000000f00 */
[----:B------:R-:W-:Y:S02]  /*84f0*/  FMUL.FTZ R10, R2, R154 ;  /* 0x0000009a020a7220 */ /* 0x000fe40000410000 */
[----:B------:R-:W3:Y:S03]  /*8500*/  LDL R154, [R1+0x8] ;  /* 0x00000800019a7983 */ /* 0x000ee60000100800 */
[----:B------:R-:W-:Y:S01]  /*8510*/  MUFU.EX2 R174, R174 ;  /* 0x000000ae00ae7308 */ /* 0x000fe20000000800 */
[C---:B--2---:R-:W-:Y:S02]  /*8520*/  FMUL.FTZ R24, R0.reuse, R136 ;  /* 0x0000008800187220 */ /* 0x044fe40000410000 */
[C---:B------:R-:W-:Y:S02]  /*8530*/  FMUL.FTZ R25, R0.reuse, R137 ;  /* 0x0000008900197220 */ /* 0x040fe40000410000 */
[----:B------:R-:W-:Y:S01]  /*8540*/  FMUL.FTZ R13, R0, R149 ;  /* 0x00000095000d7220 */ /* 0x000fe20000410000 */
[----:B------:R-:W-:Y:S01]  /*8550*/  MOV R149, R26 ;  /* 0x0000001a00957202 */ /* 0x000fe20000000f00 */
[----:B------:R-:W-:Y:S02]  /*8560*/  FMUL.FTZ R26, R2, R138 ;  /* 0x0000008a021a7220 */ /* 0x000fe40000410000 */
[----:B------:R-:W-:Y:S01]  /*8570*/  FMUL.FTZ R20, R0, R140 ;  /* 0x0000008c00147220 */ /* 0x000fe20000410000 */
[----:B------:R-:W-:Y:S01]  /*8580*/  MOV R140, R27 ;  /* 0x0000001b008c7202 */ /* 0x000fe20000000f00 */
[----:B------:R-:W-:Y:S02]  /*8590*/  FMUL.FTZ R27, R2, R139 ;  /* 0x0000008b021b7220 */ /* 0x000fe40000410000 */
[----:B------:R-:W1:Y:S01]  /*85a0*/  LDSM.16.MT88.4 R136, [R239] ;  /* 0x00000000ef88783b */ /* 0x000e620000004200 */
[C---:B------:R-:W-:Y:S02]  /*85b0*/  FFMA.FTZ R134, R0.reuse, R8, R168 ;  /* 0x0000000800867223 */ /* 0x040fe400000100a8 */
[C---:B------:R-:W-:Y:S01]  /*85c0*/  FMUL.FTZ R4, R0.reuse, R156 ;  /* 0x0000009c00047220 */ /* 0x040fe20000410000 */
[----:B------:R-:W-:Y:S01]  /*85d0*/  MOV R156, R22 ;  /* 0x00000016009c7202 */ /* 0x000fe20000000f00 */
[C---:B------:R-:W-:Y:S01]  /*85e0*/  FMUL.FTZ R5, R0.reuse, R157 ;  /* 0x0000009d00057220 */ /* 0x040fe20000410000 */
[----:B------:R-:W-:Y:S01]  /*85f0*/  MOV R157, R23 ;  /* 0x00000017009d7202 */ /* 0x000fe20000000f00 */
[C---:B------:R-:W-:Y:S01]  /*8600*/  FMUL.FTZ R8, R0.reuse, R152 ;  /* 0x0000009800087220 */ /* 0x040fe20000410000 */
[----:B------:R-:W-:Y:S01]  /*8610*/  MOV R152, R15 ;  /* 0x0000000f00987202 */ /* 0x000fe20000000f00 */
[C---:B------:R-:W-:Y:S01]  /*8620*/  FMUL.FTZ R9, R0.reuse, R153 ;  /* 0x0000009900097220 */ /* 0x040fe20000410000 */
[----:B------:R-:W-:Y:S01]  /*8630*/  MOV R153, R14 ;  /* 0x0000000e00997202 */ /* 0x000fe20000000f00 */
[C---:B------:R-:W-:Y:S02]  /*8640*/  FMUL.FTZ R12, R0.reuse, R148 ;  /* 0x00000094000c7220 */ /* 0x040fe40000410000 */
[C---:B------:R-:W-:Y:S01]  /*8650*/  FMUL.FTZ R16, R0.reuse, R144 ;  /* 0x0000009000107220 */ /* 0x040fe20000410000 */
[----:B------:R-:W-:Y:S01]  /*8660*/  MUFU.EX2 R148, R170 ;  /* 0x000000aa00947308 */ /* 0x000fe20000000800 */
[C---:B------:R-:W-:Y:S02]  /*8670*/  FMUL.FTZ R17, R0.reuse, R145 ;  /* 0x0000009100117220 */ /* 0x040fe40000410000 */
[C---:B------:R-:W-:Y:S01]  /*8680*/  FMUL.FTZ R21, R0.reuse, R141 ;  /* 0x0000008d00157220 */ /* 0x040fe20000410000 */
[----:B------:R-:W-:Y:S01]  /*8690*/  MOV R141, R11 ;  /* 0x0000000b008d7202 */ /* 0x000fe20000000f00 */
[C---:B------:R-:W-:Y:S02]  /*86a0*/  FMUL.FTZ R28, R0.reuse, R28 ;  /* 0x0000001c001c7220 */ /* 0x040fe40000410000 */
[C---:B------:R-:W-:Y:S02]  /*86b0*/  FMUL.FTZ R29, R0.reuse, R29 ;  /* 0x0000001d001d7220 */ /* 0x040fe40000410000 */
[C---:B------:R-:W-:Y:S01]  /*86c0*/  FMUL.FTZ R32, R0.reuse, R32 ;  /* 0x0000002000207220 */ /* 0x040fe20000410000 */
[----:B------:R-:W2:Y:S01]  /*86d0*/  MUFU.EX2 R144, R135 ;  /* 0x0000008700907308 */ /* 0x000ea20000000800 */
        /* <DEDUP_REMOVED lines=13> */
[----:B------:R-:W-:Y:S01]  /*87b0*/  FMUL.FTZ R56, R0, R56 ;  /* 0x0000003800387220 */ /* 0x000fe20000410000 */
[----:B--2---:R-:W-:Y:S01]  /*87c0*/  F2FP.PACK_AB R170, R148, R144 ;  /* 0x0000009094aa723e */ /* 0x004fe200000000ff */
        /* <DEDUP_REMOVED lines=38> */
[----:B------:R2:W4:Y:S01]  /*8a30*/  MUFU.EX2 R0, R7 ;  /* 0x0000000700007308 */ /* 0x0005220000000800 */
[C---:B------:R-:W-:Y:S01]  /*8a40*/  FMUL.FTZ R11, R2.reuse, R155 ;  /* 0x0000009b020b7220 */ /* 0x040fe20000410000 */
[----:B------:R-:W-:Y:S01]  /*8a50*/  MOV R155, R149 ;  /* 0x00000095009b7202 */ /* 0x000fe20000000f00 */
[C---:B------:R-:W-:Y:S02]  /*8a60*/  FMUL.FTZ R14, R2.reuse, R150 ;  /* 0x00000096020e7220 */ /* 0x040fe40000410000 */
[C---:B------:R-:W-:Y:S02]  /*8a70*/  FMUL.FTZ R15, R2.reuse, R151 ;  /* 0x00000097020f7220 */ /* 0x040fe40000410000 */
[C---:B------:R-:W-:Y:S02]  /*8a80*/  FMUL.FTZ R22, R2.reuse, R142 ;  /* 0x0000008e02167220 */ /* 0x040fe40000410000 */
[C---:B------:R-:W-:Y:S02]  /*8a90*/  FMUL.FTZ R23, R2.reuse, R143 ;  /* 0x0000008f02177220 */ /* 0x040fe40000410000 */
[----:B--2---:R-:W-:Y:S01]  /*8aa0*/  FMUL.FTZ R7, R2, R159 ;  /* 0x0000009f02077220 */ /* 0x004fe20000410000 */
[C---:B----4-:R-:W-:Y:S01]  /*8ab0*/  F2FP.PACK_AB R168, R0.reuse, R168 ;  /* 0x000000a800a8723e */ /* 0x050fe200000000ff */
[----:B------:R-:W-:Y:S01]  /*8ac0*/  FADD.FTZ R145, R0, R134 ;  /* 0x0000008600917221 */ /* 0x000fe20000010000 */
[----:B------:R-:W-:Y:S01]  /*8ad0*/  MOV R159, R19 ;  /* 0x00000013009f7202 */ /* 0x000fe20000000f00 */
[----:B------:R-:W-:Y:S01]  /*8ae0*/  FMUL.FTZ R19, R2, R147 ;  /* 0x0000009302137220 */ /* 0x000fe20000410000 */
[----:B------:R-:W-:Y:S01]  /*8af0*/  MUFU.EX2 R0, R179 ;  /* 0x000000b300007308 */ /* 0x000fe20000000800 */
[----:B------:R-:W-:Y:S02]  /*8b00*/  FADD.FTZ R150, R144, R145 ;  /* 0x0000009190967221 */ /* 0x000fe40000010000 */
[C---:B-1----:R-:W-:Y:S01]  /*8b10*/  HMMA.16816.F32 R4, R168.reuse, R136, R4 ;  /* 0x00000088a804723c */ /* 0x042fe20000001804 */
[----:B------:R-:W-:Y:S06]  /*8b20*/  LDSM.16.MT88.4 R144, [R241+0x800] ;  /* 0x00080000f190783b */ /* 0x000fec0000004200 */
[----:B------:R-:W-:Y:S01]  /*8b30*/  MUFU.EX2 R179, R152 ;  /* 0x0000009800b37308 */ /* 0x000fe20000000800 */
[C---:B------:R-:W-:Y:S01]  /*8b40*/  HMMA.16816.F32 R8, R168.reuse, R138, R8 ;  /* 0x0000008aa808723c */ /* 0x040fe20000001808 */
[----:B------:R-:W1:Y:S08]  /*8b50*/  LDSM.16.MT88.4 R136, [R241] ;  /* 0x00000000f188783b */ /* 0x000e700000004200 */
[----:B------:R2:W4:Y:S10]  /*8b60*/  MUFU.EX2 R2, R159 ;  /* 0x0000009f00027308 */ /* 0x0005340000000800 */
[----:B------:R-:W3:Y:S10]  /*8b70*/  MUFU.EX2 R134, R176 ;  /* 0x000000b000867308 */ /* 0x000ef40000000800 */
[----:B------:R-:W3:Y:S01]  /*8b80*/  MUFU.EX2 R176, R173 ;  /* 0x000000ad00b07308 */ /* 0x000ee20000000800 */
[----:B--2---:R-:W-:Y:S09]  /*8b90*/  MOV R159, R141 ;  /* 0x0000008d009f7202 */ /* 0x004ff20000000f00 */
[----:B------:R-:W2:Y:S01]  /*8ba0*/  MUFU.EX2 R173, R3 ;  /* 0x0000000300ad7308 */ /* 0x000ea20000000800 */
[C---:B-1----:R-:W-:Y:S08]  /*8bb0*/  HMMA.16816.F32 R12, R168.reuse, R136, R12 ;  /* 0x00000088a80c723c */ /* 0x042ff0000000180c */
[C---:B------:R-:W-:Y:S01]  /*8bc0*/  HMMA.16816.F32 R16, R168.reuse, R138, R16 ;  /* 0x0000008aa810723c */ /* 0x040fe20000001810 */
[----:B------:R-:W1:Y:S07]  /*8bd0*/  LDSM.16.MT88.4 R136, [R240] ;  /* 0x00000000f088783b */ /* 0x000e6e0000004200 */
[C---:B-1----:R-:W-:Y:S08]  /*8be0*/  HMMA.16816.F32 R20, R168.reuse, R136, R20 ;  /* 0x00000088a814723c */ /* 0x042ff00000001814 */
[C---:B------:R-:W-:Y:S01]  /*8bf0*/  HMMA.16816.F32 R24, R168.reuse, R138, R24 ;  /* 0x0000008aa818723c */ /* 0x040fe20000001818 */
[----:B---3--:R1:W3:Y:S03]  /*8c00*/  LDSM.16.MT88.4 R136, [R154] ;  /* 0x000000009a88783b */ /* 0x0082e60000004200 */
[----:B-1----:R-:W-:Y:S05]  /*8c10*/  MOV R154, R140 ;  /* 0x0000008c009a7202 */ /* 0x002fea0000000f00 */
[----:B------:R-:W-:Y:S01]  /*8c20*/  LDSM.16.MT88.4 R140, [R239+0x800] ;  /* 0x00080000ef8c783b */ /* 0x000fe20000004200 */
[C---:B---3--:R-:W-:Y:S08]  /*8c30*/  HMMA.16816.F32 R28, R168.reuse, R136, R28 ;  /* 0x00000088a81c723c */ /* 0x048ff0000000181c */
        /* <DEDUP_REMOVED lines=36> */
[----:B----4-:R-:W-:Y:S01]  /*8e80*/  FADD.FTZ R136, R2, R178 ;  /* 0x000000b202887221 */ /* 0x010fe20000010000 */
[----:B------:R-:W-:Y:S01]  /*8e90*/  HMMA.16816.F32 R128, R168, R138, R128 ;  /* 0x0000008aa880723c */ /* 0x000fe20000001880 */
[----:B------:R-:W1:Y:S03]  /*8ea0*/  MUFU.EX2 R178, R153 ;  /* 0x0000009900b27308 */ /* 0x000e660000000800 */
[C---:B------:R-:W-:Y:S01]  /*8eb0*/  FADD.FTZ R136, R0.reuse, R136 ;  /* 0x0000008800887221 */ /* 0x040fe20000010000 */
[----:B------:R-:W-:Y:S02]  /*8ec0*/  F2FP.PACK_AB R137, R0, R2 ;  /* 0x000000020089723e */ /* 0x000fe400000000ff */
[C---:B------:R-:W-:Y:S01]  /*8ed0*/  F2FP.PACK_AB R139, R134.reuse, R135 ;  /* 0x00000087868b723e */ /* 0x040fe200000000ff */
[----:B------:R-:W-:Y:S01]  /*8ee0*/  FADD.FTZ R136, R135, R136 ;  /* 0x0000008887887221 */ /* 0x000fe20000010000 */
[----:B------:R-:W-:Y:S02]  /*8ef0*/  F2FP.PACK_AB R138, R175, R174 ;  /* 0x000000aeaf8a723e */ /* 0x000fe400000000ff */
[----:B------:R-:W3:Y:S01]  /*8f00*/  MUFU.EX2 R2, R155 ;  /* 0x0000009b00027308 */ /* 0x000ee20000000800 */
[----:B------:R-:W-:Y:S01]  /*8f10*/  FADD.FTZ R149, R134, R136 ;  /* 0x0000008886957221 */ /* 0x000fe20000010000 */
[----:B------:R-:W-:Y:S02]  /*8f20*/  F2FP.PACK_AB R136, R177, R176 ;  /* 0x000000b0b188723e */ /* 0x000fe400000000ff */
[----:B--2---:R-:W-:Y:S05]  /*8f30*/  F2FP.PACK_AB R170, R173, R172 ;  /* 0x000000acadaa723e */ /* 0x004fea00000000ff */
[C---:B------:R-:W-:Y:S01]  /*8f40*/  HMMA.16816.F32 R4, R136.reuse, R140, R4 ;  /* 0x0000008c8804723c */ /* 0x040fe20000001804 */
[----:B------:R-:W2:Y:S04]  /*8f50*/  MUFU.EX2 R0, R154 ;  /* 0x0000009a00007308 */ /* 0x000ea80000000800 */
[----:B-1----:R-:W-:Y:S03]  /*8f60*/  F2FP.PACK_AB R168, R179, R178 ;  /* 0x000000b2b3a8723e */ /* 0x002fe600000000ff */
[C---:B------:R-:W-:Y:S01]  /*8f70*/  HMMA.16816.F32 R8, R136.reuse, R142, R8 ;  /* 0x0000008e8808723c */ /* 0x040fe20000001808 */
[----:B------:R-:W1:Y:S02]  /*8f80*/  LDSM.16.MT88.4 R140, [R240+0x800] ;  /* 0x00080000f08c783b */ /* 0x000e640000004200 */
[----:B------:R-:W-:Y:S01]  /*8f90*/  MUFU.EX2 R134, R158 ;  /* 0x0000009e00867308 */ /* 0x000fe20000000800 */
[----:B---3--:R-:W-:Y:S04]  /*8fa0*/  FADD.FTZ R3, R2, R149 ;  /* 0x0000009502037221 */ /* 0x008fe80000010000 */
[C---:B------:R-:W-:Y:S05]  /*8fb0*/  HMMA.16816.F32 R12, R136.reuse, R144, R12 ;  /* 0x00000090880c723c */ /* 0x040fea000000180c */
[----:B------:R-:W3:Y:S03]  /*8fc0*/  MUFU.EX2 R135, R159 ;  /* 0x0000009f00877308 */ /* 0x000ee60000000800 */
[C---:B------:R-:W-:Y:S01]  /*8fd0*/  HMMA.16816.F32 R16, R136.reuse, R146, R16 ;  /* 0x000000928810723c */ /* 0x040fe20000001810 */
[----:B------:R-:W4:Y:S03]  /*8fe0*/  LDSM.16.MT88.4 R144, [R242+0x800] ;  /* 0x00080000f290783b */ /* 0x000f260000004200 */
[C---:B--2---:R-:W-:Y:S01]  /*8ff0*/  FADD.FTZ R3, R0.reuse, R3 ;  /* 0x0000000300037221 */ /* 0x044fe20000010000 */
[----:B------:R-:W-:Y:S04]  /*9000*/  F2FP.PACK_AB R169, R0, R2 ;  /* 0x0000000200a9723e */ /* 0x000fe800000000ff */
[----:B------:R-:W-:Y:S03]  /*9010*/  LDSM.16.MT88.4 R152, [R239+0x1000] ;  /* 0x00100000ef98783b */ /* 0x000fe60000004200 */
[C---:B---3--:R-:W-:Y:S01]  /*9020*/  F2FP.PACK_AB R171, R134.reuse, R135 ;  /* 0x0000008786ab723e */ /* 0x048fe200000000ff */
[----:B------:R-:W-:Y:S01]  /*9030*/  FADD.FTZ R3, R135, R3 ;  /* 0x0000000387037221 */ /* 0x000fe20000010000 */
[----:B------:R-:W-:Y:S01]  /*9040*/  MOV R135, R133 ;  /* 0x0000008500877202 */ /* 0x000fe20000000f00 */
[C---:B-1----:R-:W-:Y:S03]  /*9050*/  HMMA.16816.F32 R20, R136.reuse, R140, R20 ;  /* 0x0000008c8814723c */ /* 0x042fe60000001814 */
[----:B------:R-:W-:Y:S01]  /*9060*/  FADD.FTZ R0, R134, R3 ;  /* 0x0000000386007221 */ /* 0x000fe20000010000 */
[----:B------:R-:W-:Y:S04]  /*9070*/  MOV R3, R156 ;  /* 0x0000009c00037202 */ /* 0x000fe80000000f00 */
[C---:B------:R-:W-:Y:S01]  /*9080*/  HMMA.16816.F32 R24, R136.reuse, R142, R24 ;  /* 0x0000008e8818723c */ /* 0x040fe20000001818 */
[----:B------:R-:W1:Y:S03]  /*9090*/  LDSM.16.MT88.4 R140, [R239+0x2000] ;  /* 0x00200000ef8c783b */ /* 0x000e660000004200 */
[----:B------:R-:W-:Y:S04]  /*90a0*/  IADD3 R2, R3, -0x1, RZ ;  /* 0xffffffff03027810 */ /* 0x000fe80007ffe0ff */
[C---:B----4-:R-:W-:Y:S01]  /*90b0*/  HMMA.16816.F32 R28, R136.reuse, R144, R28 ;  /* 0x00000090881c723c */ /* 0x050fe2000000181c */
[----:B------:R2:W-:Y:S04]  /*90c0*/  STL [R1+0x34], R0 ;  /* 0x0000340001007387 */ /* 0x0005e80000100800 */
[----:B------:R-:W3:Y:S03]  /*90d0*/  LDL R134, [R1+0x60] ;  /* 0x0000600001867983 */ /* 0x000ee60000100800 */
[C---:B------:R-:W-:Y:S01]  /*90e0*/  HMMA.16816.F32 R32, R136.reuse, R146, R32 ;  /* 0x000000928820723c */ /* 0x040fe20000001820 */
[----:B------:R-:W4:Y:S08]  /*90f0*/  LDSM.16.MT88.4 R144, [R241+0x2000] ;  /* 0x00200000f190783b */ /* 0x000f300000004200 */
[----:B------:R-:W-:Y:S03]  /*9100*/  STL [R1+0x20], R2 ;  /* 0x0000200201007387 */ /* 0x000fe60000100800 */
[----:B--2---:R-:W-:Y:S04]  /*9110*/  FADD.FTZ R0, R148, R150 ;  /* 0x0000009694007221 */ /* 0x004fe80000010000 */
[----:B------:R-:W-:Y:S01]  /*9120*/  FADD.FTZ R0, R176, R0 ;  /* 0x00000000b0007221 */ /* 0x000fe20000010000 */
[C---:B-1----:R-:W-:Y:S03]  /*9130*/  HMMA.16816.F32 R36, R136.reuse, R140, R36 ;  /* 0x0000008c8824723c */ /* 0x042fe60000001824 */
[----:B------:R-:W-:Y:S04]  /*9140*/  FADD.FTZ R0, R177, R0 ;  /* 0x00000000b1007221 */ /* 0x000fe80000010000 */
[----:B------:R-:W-:Y:S01]  /*9150*/  FADD.FTZ R0, R174, R0 ;  /* 0x00000000ae007221 */ /* 0x000fe20000010000 */
[C---:B------:R-:W-:Y:S01]  /*9160*/  HMMA.16816.F32 R40, R136.reuse, R142, R40 ;  /* 0x0000008e8828723c */ /* 0x040fe20000001828 */
[----:B------:R-:W1:Y:S03]  /*9170*/  LDSM.16.MT88.4 R140, [R240+0x2000] ;  /* 0x00200000f08c783b */ /* 0x000e660000004200 */
[----:B------:R-:W-:Y:S04]  /*9180*/  FADD.FTZ R0, R175, R0 ;  /* 0x00000000af007221 */ /* 0x000fe80000010000 */
[C---:B----4-:R-:W-:Y:S04]  /*9190*/  HMMA.16816.F32 R44, R136.reuse, R144, R44 ;  /* 0x00000090882c723c */ /* 0x050fe8000000182c */
[----:B------:R-:W-:Y:S04]  /*91a0*/  FADD.FTZ R0, R178, R0 ;  /* 0x00000000b2007221 */ /* 0x000fe80000010000 */
[C---:B------:R-:W-:Y:S01]  /*91b0*/  HMMA.16816.F32 R48, R136.reuse, R146, R48 ;  /* 0x000000928830723c */ /* 0x040fe20000001830 */
[----:B------:R-:W2:Y:S03]  /*91c0*/  LDSM.16.MT88.4 R144, [R242+0x2000] ;  /* 0x00200000f290783b */ /* 0x000ea60000004200 */
[----:B------:R-:W-:Y:S04]  /*91d0*/  FADD.FTZ R0, R179, R0 ;  /* 0x00000000b3007221 */ /* 0x000fe80000010000 */
[----:B------:R-:W-:Y:S01]  /*91e0*/  FADD.FTZ R0, R172, R0 ;  /* 0x00000000ac007221 */ /* 0x000fe20000010000 */
        /* <DEDUP_REMOVED lines=25> */
[C---:B------:R-:W-:Y:S08]  /*9380*/  HMMA.16816.F32 R120, R136.reuse, R142, R120 ;  /* 0x0000008e8878723c */ /* 0x040ff00000001878 */
[C---:B--2---:R-:W-:Y:S08]  /*9390*/  HMMA.16816.F32 R124, R136.reuse, R144, R124 ;  /* 0x00000090887c723c */ /* 0x044ff0000000187c */
[----:B------:R-:W-:Y:S01]  /*93a0*/  HMMA.16816.F32 R128, R136, R146, R128 ;  /* 0x000000928880723c */ /* 0x000fe20000001880 */
[----:B------:R-:W1:Y:S02]  /*93b0*/  LDSM.16.MT88.4 R144, [R241+0x1000] ;  /* 0x00100000f190783b */ /* 0x000e640000004200 */
[----:B---3--:R-:W-:Y:S01]  /*93c0*/  ISETP.GT.AND P0, PT, R3, R134, PT ;  /* 0x000000860300720c */ /* 0x008fe20003f04270 */
[----:B------:R-:W-:Y:S01]  /*93d0*/  FADD.FTZ R3, R173, R0 ;  /* 0x00000000ad037221 */ /* 0x000fe20000010000 */
[----:B------:R-:W-:Y:S02]  /*93e0*/  MOV R0, R2 ;  /* 0x0000000200007202 */ /* 0x000fe40000000f00 */
[----:B------:R-:W-:Y:S01]  /*93f0*/  MOV R134, R132 ;  /* 0x0000008400867202 */ /* 0x000fe20000000f00 */
[C---:B------:R-:W-:Y:S01]  /*9400*/  HMMA.16816.F32 R156, R168.reuse, R152, R4 ;  /* 0x00000098a89c723c */ /* 0x040fe20000001804 */
[----:B------:R-:W2:Y:S07]  /*9410*/  LDSM.16.MT88.4 R136, [R240+0x1000] ;  /* 0x00100000f088783b */ /* 0x000eae0000004200 */
[C---:B------:R-:W-:Y:S01]  /*9420*/  HMMA.16816.F32 R152, R168.reuse, R154, R8 ;  /* 0x0000009aa898723c */ /* 0x040fe20000001808 */
[----:B------:R-:W3:Y:S08]  /*9430*/  LDSM.16.MT88.4 R4, [R242+0x1000] ;  /* 0x00100000f204783b */ /* 0x000ef00000004200 */
[----:B------:R-:W4:Y:S08]  /*9440*/  LDSM.16.MT88.4 R8, [R239+0x2800] ;  /* 0x00280000ef08783b */ /* 0x000f300000004200 */
[----:B------:R-:W-:Y:S04]  /*9450*/  STL [R1+0x38], R3 ;  /* 0x0000380301007387 */ /* 0x000fe80000100800 */
[----:B------:R-:W-:Y:S01]  /*9460*/  STL [R1+0x1c], R0 ;  /* 0x00001c0001007387 */ /* 0x000fe20000100800 */
[C---:B-1----:R-:W-:Y:S03]  /*9470*/  HMMA.16816.F32 R148, R168.reuse, R144, R12 ;  /* 0x00000090a894723c */ /* 0x042fe6000000180c */
[----:B------:R-:W1:Y:S05]  /*9480*/  LDSM.16.MT88.4 R12, [R241+0x2800] ;  /* 0x00280000f10c783b */ /* 0x000e6a0000004200 */
        /* <DEDUP_REMOVED lines=40> */
.L_x_879:
[----:B------:R-:W2:Y:S04]  /*9710*/  LDL R2, [R1+0x3c] ;  /* 0x00003c0001027983 */ /* 0x000ea80000100800 */
[----:B------:R-:W2:Y:S02]  /*9720*/  LDL R0, [R1+0x20] ;  /* 0x0000200001007983 */ /* 0x000ea40000100800 */
[----:B--2---:R-:W-:-:S13]  /*9730*/  ISETP.GE.AND P0, PT, R0, R2, PT ;  /* 0x000000020000720c */ /* 0x004fda0003f06270 */
[----:B------:R-:W-:Y:S05]  /*9740*/  @!P0 BRA `(.L_x_885) ;  /* 0x00002d1000008947 */ /* 0x000fea0003800000 */
.L_x_888:
[----:B------:R-:W2:Y:S01]  /*9750*/  LDL R20, [R1+0x20] ;  /* 0x0000200001147983 */ /* 0x000ea20000100800 */
[----:B------:R-:W-:Y:S04]  /*9760*/  DEPBAR.LE SB0, 0x0 ;  /* 0x000080000000791a */ /* 0x000fe80000000000 */
[----:B------:R-:W-:Y:S01]  /*9770*/  WARPSYNC 0xffffffff ;  /* 0xffffffff00007948 */ /* 0x000fe20003800000 */
[----:B------:R-:W3:Y:S01]  /*9780*/  LDL.64 R6, [R1+0x58] ;  /* 0x0000580001067983 */ /* 0x000ee20000100a00 */
[----:B------:R-:W-:Y:S05]  /*9790*/  BSSY B0, `(.L_x_886) ;  /* 0x0000124000007945 */ /* 0x000fea0003800000 */
[----:B------:R-:W4:Y:S06]  /*97a0*/  LDL.64 R22, [R1+0x48] ;  /* 0x0000480001167983 */ /* 0x000f2c0000100a00 */
[----:B------:R-:W3:Y:S06]  /*97b0*/  LDL R135, [R1+0x2c] ;  /* 0x00002c0001877983 */ /* 0x000eec0000100800 */
[----:B------:R-:W4:Y:S06]  /*97c0*/  LDL R134, [R1] ;  /* 0x0000000001867983 */ /* 0x000f2c0000100800 */
[----:B------:R-:W4:Y:S06]  /*97d0*/  LDL R15, [R1+0x4] ;  /* 0x00000400010f7983 */ /* 0x000f2c0000100800 */
[----:B------:R-:W4:Y:S06]  /*97e0*/  LDL R21, [R1+0x18] ;  /* 0x0000180001157983 */ /* 0x000f2c0000100800 */
[----:B------:R-:W1:Y:S06]  /*97f0*/  S2R R2, SR_TID.X ;  /* 0x0000000000027919 */ /* 0x000e6c0000002100 */
[----:B------:R-:W-:Y:S06]  /*9800*/  BAR.SYNC.DEFER_BLOCKING 0x0 ;  /* 0x0000000000007b1d */ /* 0x000fec0000010000 */
[----:B------:R-:W2:Y:S06]  /*9810*/  LDSM.16.M88.4 R8, [R236] ;  /* 0x00000000ec08783b */ /* 0x000eac0000000200 */
[----:B------:R-:W2:Y:S06]  /*9820*/  LDSM.16.M88.4 R16, [R236+0x800] ;  /* 0x00080000ec10783b */ /* 0x000eac0000000200 */
[----:B------:R-:W2:Y:S06]  /*9830*/  LDSM.16.M88.4 R24, [R236+0x1000] ;  /* 0x00100000ec18783b */ /* 0x000eac0000000200 */
[----:B------:R-:W2:Y:S01]  /*9840*/  LDSM.16.M88.4 R168, [R243] ;  /* 0x00000000f3a8783b */ /* 0x000ea20000000200 */
[----:B-1----:R-:W-:Y:S11]  /*9850*/  ISETP.GT.AND P3, PT, R2, 0x7f, PT ;  /* 0x0000007f0200780c */ /* 0x002ff60003f64270 */
[----:B------:R-:W-:Y:S02]  /*9860*/  @!UPT UIADD3 URZ, URZ, URZ, URZ ;  /* 0x0000003f3f3ff290 */ /* 0x000fe4000fffe03f */
[----:B------:R-:W-:Y:S02]  /*9870*/  @!P3 MOV R4, c[0x0][0x208] ;  /* 0x000082000004ba02 */ /* 0x000fe40000000f00 */
[----:B------:R-:W-:Y:S02]  /*9880*/  @!P3 MOV R5, c[0x0][0x20c] ;  /* 0x000083000005ba02 */ /* 0x000fe40000000f00 */
[----:B--2---:R-:W-:Y:S01]  /*9890*/  SHF.R.S32.HI R0, RZ, 0x1f, R20 ;  /* 0x0000001fff007819 */ /* 0x004fe20000011414 */
[----:B------:R-:W-:Y:S04]  /*98a0*/  IMAD.WIDE.U32 R2, R20, c[0x0][0x208], RZ ;  /* 0x0000820014027a25 */ /* 0x000fe800078e00ff */
[----:B------:R-:W-:Y:S04]  /*98b0*/  IMAD R0, R0, c[0x0][0x208], RZ ;  /* 0x0000820000007a24 */ /* 0x000fe800078e02ff */
[----:B------:R-:W-:Y:S05]  /*98c0*/  IMAD R0, R20, c[0x0][0x20c], R0 ;  /* 0x0000830014007a24 */ /* 0x000fea00078e0200 */
[----:B------:R-:W-:Y:S01]  /*98d0*/  IADD3 R0, R3, R0, RZ ;  /* 0x0000000003007210 */ /* 0x000fe20007ffe0ff */
[----:B------:R-:W-:Y:S01]  /*98e0*/  IMAD.WIDE.U32 R2, R2, 0x30, RZ ;  /* 0x0000003002027825 */ /* 0x000fe200078e00ff */
[----:B---3--:R-:W-:Y:S03]  /*98f0*/  LOP3.LUT P4, RZ, R135, 0x2, RZ, 0xc0, !PT ;  /* 0x0000000287ff7812 */ /* 0x008fe6000788c0ff */
[----:B------:R-:W-:Y:S01]  /*9900*/  IMAD R0, R0, 0x30, RZ ;  /* 0x0000003000007824 */ /* 0x000fe200078e02ff */
[----:B------:R-:W-:Y:S04]  /*9910*/  IADD3 R12, P1, R6, R2, RZ ;  /* 0x00000002060c7210 */ /* 0x000fe80007f3e0ff */
[----:B------:R-:W-:Y:S01]  /*9920*/  IADD3 R0, R3, R0, RZ ;  /* 0x0000000003007210 */ /* 0x000fe20007ffe0ff */
[----:B----4-:R1:W2:Y:S01]  /*9930*/  LDSM.16.M88.4 R172, [R134] ;  /* 0x0000000086ac783b */ /* 0x0102a20000000200 */
[----:B------:R-:W-:Y:S02]  /*9940*/  @!P3 LEA R3, P0, R4, R2, 0x5 ;  /* 0x000000020403b211 */ /* 0x000fe400078028ff */
[----:B------:R-:W-:Y:S02]  /*9950*/  LEA R2, P2, R12, c[0x0][0x1f8], 0x1 ;  /* 0x00007e000c027a11 */ /* 0x000fe400078408ff */
[-C--:B------:R-:W-:Y:S01]  /*9960*/  IADD3.X R13, R0, R23.reuse, RZ, P1, !PT ;  /* 0x00000017000d7210 */ /* 0x080fe20000ffe4ff */
[----:B------:R3:W4:Y:S01]  /*9970*/  LDSM.16.M88.4 R176, [R15] ;  /* 0x000000000fb0783b */ /* 0x0007220000000200 */
[----:B------:R-:W-:Y:S02]  /*9980*/  @!P3 LEA.HI.X R14, R4, R0, R5, 0x5, P0 ;  /* 0x00000000040eb211 */ /* 0x000fe400000f2c05 */
[----:B------:R-:W-:Y:S02]  /*9990*/  @!P3 IADD3 R0, P1, R3, R6, RZ ;  /* 0x000000060300b210 */ /* 0x000fe40007f3e0ff */
[C---:B-----5:R-:W-:Y:S03]  /*99a0*/  HMMA.16816.F32 R4, R160.reuse, R8, RZ ;  /* 0x00000008a004723c */ /* 0x060fe600000018ff */
[----:B------:R-:W-:Y:S02]  /*99b0*/  LEA.HI.X R3, R12, c[0x0][0x1fc], R13, 0x1, P2 ;  /* 0x00007f000c037a11 */ /* 0x000fe400010f0c0d */
[----:B------:R-:W-:Y:S02]  /*99c0*/  LOP3.LUT P2, RZ, R135, 0x1, RZ, 0xc0, !PT ;  /* 0x0000000187ff7812 */ /* 0x000fe4000784c0ff */
[----:B------:R-:W-:Y:S01]  /*99d0*/  @!P3 IADD3.X R14, R14, R23, RZ, P1, !PT ;  /* 0x000000170e0eb210 */ /* 0x000fe20000ffe4ff */
[C---:B------:R-:W-:Y:S01]  /*99e0*/  HMMA.16816.F32 R8, R160.reuse, R10, RZ ;  /* 0x0000000aa008723c */ /* 0x040fe200000018ff */
[C---:B-1----:R-:W-:Y:S04]  /*99f0*/  @!P3 LEA R134, P0, R0.reuse, c[0x0][0x1f8], 0x1 ;  /* 0x00007e000086ba11 */ /* 0x042fe800078008ff */
[----:B------:R-:W-:Y:S03]  /*9a00*/  @!P3 LEA.HI.X R135, R0, c[0x0][0x1fc], R14, 0x1, P0 ;  /* 0x00007f000087ba11 */ /* 0x000fe600000f0c0e */
[C---:B---3--:R-:W-:Y:S02]  /*9a10*/  HMMA.16816.F32 R12, R160.reuse, R16, RZ ;  /* 0x00000010a00c723c */ /* 0x048fe400000018ff */
[----:B------:R-:W-:Y:S01]  /*9a20*/  @!PT LDS RZ, [RZ] ;  /* 0x00000000fffff984 */ /* 0x000fe20000000800 */
[----:B------:R-:W-:Y:S01]  /*9a30*/  @!PT LDS RZ, [RZ] ;  /* 0x00000000fffff984 */ /* 0x000fe20000000800 */
[----:B------:R-:W-:Y:S01]  /*9a40*/  @!PT LDS RZ, [RZ] ;  /* 0x00000000fffff984 */ /* 0x000fe20000000800 */
[----:B------:R1:W-:Y:S06]  /*9a50*/  LDGSTS.E.BYPASS.LTC128B.128 [R21+0x4080], [R2.64], !P2 ;  /* 0x0408000002157fae */ /* 0x0003ec000d101d46 */
[----:B------:R1:W-:Y:S01]  /*9a60*/  LDGSTS.E.BYPASS.LTC128B.128 [R21+0x5880], [R2.64+0x80], !P4 ;  /* 0x0588008002157fae */ /* 0x0003e2000e101d46 */
[C---:B------:R-:W-:Y:S05]  /*9a70*/  HMMA.16816.F32 R16, R160.reuse, R18, RZ ;  /* 0x00000012a010723c */ /* 0x040fea00000018ff */
[----:B------:R1:W-:Y:S06]  /*9a80*/  LDGSTS.E.BYPASS.LTC128B.128 [R21+0x7080], [R2.64+0x100], !P6 ;  /* 0x0708010002157fae */ /* 0x0003ec000f101d46 */
[----:B------:R1:W-:Y:S06]  /*9a90*/  LDGSTS.E.BYPASS.LTC128B.128 [R21+0x8880], [R2.64+0x180], !P5 ;  /* 0x0888018002157fae */ /* 0x0003ec000e901d46 */
[----:B------:R3:W-:Y:S06]  /*9aa0*/  @!P3 LDGSTS.E.BYPASS.LTC128B.128 [R21+0x5080], [R134.64], !P2 ;  /* 0x050800008615bfae */ /* 0x0007ec000d101d46 */
[----:B------:R3:W-:Y:S06]  /*9ab0*/  @!P3 LDGSTS.E.BYPASS.LTC128B.128 [R21+0x6880], [R134.64+0x80], !P4 ;  /* 0x068800808615bfae */ /* 0x0007ec000e101d46 */
[----:B------:R3:W-:Y:S06]  /*9ac0*/  @!P3 LDGSTS.E.BYPASS.LTC128B.128 [R21+0x8080], [R134.64+0x100], !P6 ;  /* 0x080801008615bfae */ /* 0x0007ec000f101d46 */
[----:B------:R3:W-:Y:S01]  /*9ad0*/  @!P3 LDGSTS.E.BYPASS.LTC128B.128 [R21+0x9880], [R134.64+0x180], !P5 ;  /* 0x098801808615bfae */ /* 0x0007e2000e901d46 */
[----:B-1----:R-:W-:Y:S05]  /*9ae0*/  MOV R3, R20 ;  /* 0x0000001400037202 */ /* 0x002fea0000000f00 */
[----:B------:R-:W0:Y:S01]  /*9af0*/  LDGDEPBAR ;  /* 0x00000000000079af */ /* 0x000e220000000000 */
[C---:B---3--:R-:W-:Y:S08]  /*9b00*/  HMMA.16816.F32 R20, R160.reuse, R24, RZ ;  /* 0x00000018a014723c */ /* 0x048ff000000018ff */
[----:B------:R-:W-:Y:S08]  /*9b10*/  HMMA.16816.F32 R24, R160, R26, RZ ;  /* 0x0000001aa018723c */ /* 0x000ff000000018ff */
[C---:B------:R-:W-:Y:S08]  /*9b20*/  HMMA.16816.F32 R4, R164.reuse, R168, R4 ;  /* 0x000000a8a404723c */ /* 0x040ff00000001804 */
[C---:B------:R-:W-:Y:S01]  /*9b30*/  HMMA.16816.F32 R8, R164.reuse, R170, R8 ;  /* 0x000000aaa408723c */ /* 0x040fe20000001808 */
[----:B------:R-:W1:Y:S07]  /*9b40*/  LDSM.16.M88.4 R168, [R238] ;  /* 0x00000000eea8783b */ /* 0x000e6e0000000200 */
[C---:B--2---:R-:W-:Y:S08]  /*9b50*/  HMMA.16816.F32 R12, R164.reuse, R172, R12 ;  /* 0x000000aca40c723c */ /* 0x044ff0000000180c */
        /* <DEDUP_REMOVED lines=125> */
[----:B------:R2:W3:Y:S04]  /*a330*/  MUFU.TANH R175, R0 ;  /* 0x0000000000af7308 */ /* 0x0004e80000002400 */
[----:B------:R-:W-:Y:S01]  /*a340*/  FMUL.FTZ R10, R10, c[0x0][0x320] ;  /* 0x0000c8000a0a7a20 */ /* 0x000fe20000410000 */
[C---:B-1----:R-:W-:Y:S05]  /*a350*/  HMMA.16816.F32 R12, R232.reuse, R168, R12 ;  /* 0x000000a8e80c723c */ /* 0x042fea000000180c */
[----:B------:R-:W1:Y:S03]  /*a360*/  MUFU.TANH R177, R10 ;  /* 0x0000000a00b17308 */ /* 0x000e660000002400 */
[C---:B------:R-:W-:Y:S04]  /*a370*/  HMMA.16816.F32 R16, R232.reuse, R170, R16 ;  /* 0x000000aae810723c */ /* 0x040fe80000001810 */
[----:B--2---:R-:W-:Y:S04]  /*a380*/  FMUL.FTZ R0, R5, c[0x0][0x320] ;  /* 0x0000c80005007a20 */ /* 0x004fe80000410000 */
[----:B------:R2:W4:Y:S08]  /*a390*/  MUFU.TANH R174, R0 ;  /* 0x0000000000ae7308 */ /* 0x0005300000002400 */
[----:B------:R-:W-:Y:S04]  /*a3a0*/  FMUL.FTZ R2, R13, c[0x0][0x320] ;  /* 0x0000c8000d027a20 */ /* 0x000fe80000410000 */
[----:B------:R-:W1:Y:S01]  /*a3b0*/  MUFU.TANH R134, R2 ;  /* 0x0000000200867308 */ /* 0x000e620000002400 */
[----:B--2---:R-:W-:Y:S09]  /*a3c0*/  FMUL.FTZ R0, R6, c[0x0][0x320] ;  /* 0x0000c80006007a20 */ /* 0x004ff20000410000 */
[----:B------:R2:W1:Y:S02]  /*a3d0*/  MUFU.TANH R178, R0 ;  /* 0x0000000000b27308 */ /* 0x0004640000002400 */
[----:B--2---:R-:W-:Y:S02]  /*a3e0*/  FMUL.FTZ R0, R7, c[0x0][0x320] ;  /* 0x0000c80007007a20 */ /* 0x004fe40000410000 */
[----:B------:R-:W2:Y:S01]  /*a3f0*/  LDSM.16.M88.4 R4, [R237+0x5800] ;  /* 0x00580000ed04783b */ /* 0x000ea20000000200 */
[----:B------:R-:W-:Y:S05]  /*a400*/  DEPBAR.LE SB0, 0x0 ;  /* 0x000080000000791a */ /* 0x000fea0000000000 */
[----:B------:R1:W1:Y:S01]  /*a410*/  MUFU.TANH R179, R0 ;  /* 0x0000000000b37308 */ /* 0x0002620000002400 */
[----:B------:R-:W-:Y:S01]  /*a420*/  BAR.SYNC.DEFER_BLOCKING 0x0 ;  /* 0x0000000000007b1d */ /* 0x000fe20000010000 */
[----:B-1----:R-:W-:Y:S05]  /*a430*/  FMUL.FTZ R0, R8, c[0x0][0x320] ;  /* 0x0000c80008007a20 */ /* 0x002fea0000410000 */
[----:B------:R-:W3:Y:S03]  /*a440*/  LDL R8, [R1+0x3c] ;  /* 0x00003c0001087983 */ /* 0x000ee60000100800 */
[----:B------:R1:W1:Y:S01]  /*a450*/  MUFU.TANH R173, R0 ;  /* 0x0000000000ad7308 */ /* 0x0002620000002400 */
[C---:B--2---:R-:W-:Y:S08]  /*a460*/  HMMA.16816.F32 R20, R232.reuse, R4, R20 ;  /* 0x00000004e814723c */ /* 0x044ff00000001814 */
[----:B------:R-:W-:Y:S04]  /*a470*/  HMMA.16816.F32 R24, R232, R6, R24 ;  /* 0x00000006e818723c */ /* 0x000fe80000001818 */
[----:B-1----:R-:W-:Y:S01]  /*a480*/  FMUL.FTZ R0, R9, c[0x0][0x320] ;  /* 0x0000c80009007a20 */ /* 0x002fe20000410000 */
[----:B------:R-:W-:Y:S03]  /*a490*/  MOV R9, R3 ;  /* 0x0000000300097202 */ /* 0x000fe60000000f00 */
[----:B------:R1:W2:Y:S01]  /*a4a0*/  MUFU.TANH R169, R0 ;  /* 0x0000000000a97308 */ /* 0x0002a20000002400 */
[----:B------:R-:W-:Y:S09]  /*a4b0*/  FMUL.FTZ R3, R11, c[0x0][0x320] ;  /* 0x0000c8000b037a20 */ /* 0x000ff20000410000 */
[----:B------:R-:W2:Y:S01]  /*a4c0*/  MUFU.TANH R176, R3 ;  /* 0x0000000300b07308 */ /* 0x000ea20000002400 */
[----:B-1----:R-:W-:Y:S09]  /*a4d0*/  FMUL.FTZ R0, R12, c[0x0][0x320] ;  /* 0x0000c8000c007a20 */ /* 0x002ff20000410000 */
        /* <DEDUP_REMOVED lines=26> */
[----:B---3--:R-:W-:Y:S01]  /*a680*/  ISETP.GT.AND P4, PT, R25, R8, PT ;  /* 0x000000081900720c */ /* 0x008fe20003f84270 */
[----:B-1----:R-:W-:Y:S08]  /*a690*/  FMUL.FTZ R0, R26, c[0x0][0x320] ;  /* 0x0000c8001a007a20 */ /* 0x002ff00000410000 */
[----:B------:R1:W3:Y:S02]  /*a6a0*/  MUFU.TANH R4, R0 ;  /* 0x0000000000047308 */ /* 0x0002e40000002400 */
        /* <DEDUP_REMOVED lines=36> */
[----:B------:R-:W-:Y:S02]  /*a8f0*/  @P1 LEA.HI.X R9, R5, c[0x0][0x1cc], R9, 0x1, P2 ;  /* 0x0000730005091a11 */ /* 0x000fe400010f0c09 */
[----:B------:R-:W-:Y:S11]  /*a900*/  LOP3.LUT P2, RZ, R19, 0x1, RZ, 0xc0, !PT ;  /* 0x0000000113ff7812 */ /* 0x000ff6000784c0ff */
[----:B------:R-:W-:Y:S02]  /*a910*/  @!UPT UIADD3 URZ, URZ, URZ, URZ ;  /* 0x0000003f3f3ff290 */ /* 0x000fe4000fffe03f */
        /* <DEDUP_REMOVED lines=11> */
.L_x_887:
[----:B--234-:R-:W-:Y:S05]  /*a9d0*/  BSYNC B0 ;  /* 0x0000000000007941 */ /* 0x01cfea0003800000 */
.L_x_886:
[----:B-1----:R-:W2:Y:S01]  /*a9e0*/  LDL.LU R9, [R1+0x38] ;  /* 0x0000380001097983 */ /* 0x002ea20000300800 */
        /* <DEDUP_REMOVED lines=36> */
[C---:B------:R-:W-:Y:S01]  /*ac30*/  FMUL.FTZ R13, R6.reuse, R149 ;  /* 0x00000095060d7220 */ /* 0x040fe20000410000 */
[----:B------:R-:W-:Y:S04]  /*ac40*/  MOV R149, R27 ;  /* 0x0000001b00957202 */ /* 0x000fe80000000f00 */
        /* <DEDUP_REMOVED lines=79> */
[C---:B------:R-:W-:Y:S02]  /*b140*/  FMUL.FTZ R5, R2.reuse, c[0x0][0x2d0] ;  /* 0x0000b40002057a20 */ /* 0x040fe40000410000 */
[----:B------:R-:W-:Y:S02]  /*b150*/  FADD.FTZ R0, -R2, R132 ;  /* 0x0000008402007221 */ /* 0x000fe40000010100 */
[--C-:B------:R-:W-:Y:S02]  /*b160*/  FFMA.FTZ R7, R179, c[0x0][0x2d0], -R5.reuse ;  /* 0x0000b400b3077a23 */ /* 0x100fe40000010805 */
[----:B------:R-:W-:Y:S02]  /*b170*/  FMUL.FTZ R0, R0, c[0x0][0x2d0] ;  /* 0x0000b40000007a20 */ /* 0x000fe40000410000 */
        /* <DEDUP_REMOVED lines=8> */
[----:B------:R-:W1:Y:S01]  /*b200*/  MUFU.EX2 R0, R0 ;  /* 0x0000000000007308 */ /* 0x000e620000000800 */
[--C-:B------:R-:W-:Y:S01]  /*b210*/  FFMA.FTZ R174, R135, c[0x0][0x2d0], -R5.reuse ;  /* 0x0000b40087ae7a23 */ /* 0x100fe20000010805 */
[----:B------:R-:W-:Y:S01]  /*b220*/  MOV R135, R21 ;  /* 0x0000001500877202 */ /* 0x000fe20000000f00 */
[C---:B------:R-:W-:Y:S01]  /*b230*/  FMUL.FTZ R21, R6.reuse, R141 ;  /* 0x0000008d06157220 */ /* 0x040fe20000410000 */
[----:B------:R-:W-:Y:S01]  /*b240*/  MOV R141, R25 ;  /* 0x00000019008d7202 */ /* 0x000fe20000000f00 */
[C---:B------:R-:W-:Y:S02]  /*b250*/  FMUL.FTZ R25, R6.reuse, R137 ;  /* 0x0000008906197220 */ /* 0x040fe40000410000 */
[--C-:B------:R-:W-:Y:S02]  /*b260*/  FFMA.FTZ R177, R17, c[0x0][0x2d0], -R5.reuse ;  /* 0x0000b40011b17a23 */ /* 0x100fe40000010805 */
[C---:B------:R-:W-:Y:S01]  /*b270*/  FMUL.FTZ R17, R6.reuse, R145 ;  /* 0x0000009106117220 */ /* 0x040fe20000410000 */
[----:B------:R-:W3:Y:S01]  /*b280*/  MUFU.EX2 R4, R8 ;  /* 0x0000000800047308 */ /* 0x000ee20000000800 */
[--C-:B------:R-:W-:Y:S01]  /*b290*/  FFMA.FTZ R176, R15, c[0x0][0x2d0], -R5.reuse ;  /* 0x0000b4000fb07a23 */ /* 0x100fe20000010805 */
[----:B------:R-:W-:Y:S01]  /*b2a0*/  MOV R145, R22 ;  /* 0x0000001600917202 */ /* 0x000fe20000000f00 */
[----:B------:R-:W-:Y:S02]  /*b2b0*/  FFMA.FTZ R179, R3, c[0x0][0x2d0], -R5 ;  /* 0x0000b40003b37a23 */ /* 0x000fe40000010805 */
[----:B------:R-:W-:Y:S01]  /*b2c0*/  FMUL.FTZ R5, R6, R157 ;  /* 0x0000009d06057220 */ /* 0x000fe20000410000 */
[----:B------:R-:W-:Y:S04]  /*b2d0*/  MOV R157, R26 ;  /* 0x0000001a009d7202 */ /* 0x000fe80000000f00 */
[----:B------:R-:W-:Y:S01]  /*b2e0*/  MUFU.EX2 R135, R135 ;  /* 0x0000008700877308 */ /* 0x000fe20000000800 */
[C---:B-1----:R-:W-:Y:S02]  /*b2f0*/  FMUL.FTZ R26, R0.reuse, R138 ;  /* 0x0000008a001a7220 */ /* 0x042fe40000410000 */
[C---:B------:R-:W-:Y:S02]  /*b300*/  FMUL.FTZ R27, R0.reuse, R139 ;  /* 0x0000008b001b7220 */ /* 0x040fe40000410000 */
[C---:B------:R-:W-:Y:S02]  /*b310*/  FMUL.FTZ R11, R0.reuse, R155 ;  /* 0x0000009b000b7220 */ /* 0x040fe40000410000 */
[C---:B------:R-:W-:Y:S02]  /*b320*/  FMUL.FTZ R18, R0.reuse, R146 ;  /* 0x0000009200127220 */ /* 0x040fe40000410000 */
[----:B------:R-:W-:Y:S01]  /*b330*/  FMUL.FTZ R19, R0, R147 ;  /* 0x0000009300137220 */ /* 0x000fe20000410000 */
[C---:B---3--:R-:W-:Y:S01]  /*b340*/  F2FP.PACK_AB R169, R7.reuse, R4 ;  /* 0x0000000407a9723e */ /* 0x048fe200000000ff */
[C---:B------:R-:W-:Y:S01]  /*b350*/  FMUL.FTZ R8, R6.reuse, R152 ;  /* 0x0000009806087220 */ /* 0x040fe20000410000 */
[----:B------:R-:W-:Y:S01]  /*b360*/  MOV R152, R24 ;  /* 0x0000001800987202 */ /* 0x000fe20000000f00 */
[----:B------:R-:W-:Y:S02]  /*b370*/  FMUL.FTZ R24, R6, R136 ;  /* 0x0000008806187220 */ /* 0x000fe40000410000 */
[----:B------:R-:W1:Y:S01]  /*b380*/  LDSM.16.MT88.4 R136, [R239] ;  /* 0x00000000ef88783b */ /* 0x000e620000004200 */
        /* <DEDUP_REMOVED lines=59> */
[C---:B------:R-:W-:Y:S01]  /*b740*/  FMUL.FTZ R4, R6.reuse, R156 ;  /* 0x0000009c06047220 */ /* 0x040fe20000410000 */
[----:B------:R-:W-:Y:S01]  /*b750*/  MOV R156, R20 ;  /* 0x00000014009c7202 */ /* 0x000fe20000000f00 */
[C---:B------:R-:W-:Y:S01]  /*b760*/  FMUL.FTZ R9, R6.reuse, R153 ;  /* 0x0000009906097220 */ /* 0x040fe20000410000 */
[----:B------:R-:W-:Y:S01]  /*b770*/  MOV R153, R23 ;  /* 0x0000001700997202 */ /* 0x000fe20000000f00 */
[----:B------:R-:W-:Y:S01]  /*b780*/  FMUL.FTZ R20, R6, R140 ;  /* 0x0000008c06147220 */ /* 0x000fe20000410000 */
[----:B------:R-:W-:Y:S01]  /*b790*/  MOV R140, R10 ;  /* 0x0000000a008c7202 */ /* 0x000fe20000000f00 */
[C---:B------:R-:W-:Y:S01]  /*b7a0*/  FMUL.FTZ R6, R0.reuse, R158 ;  /* 0x0000009e00067220 */ /* 0x040fe20000410000 */
[----:B------:R-:W-:Y:S01]  /*b7b0*/  MUFU.EX2 R134, R156 ;  /* 0x0000009c00867308 */ /* 0x000fe20000000800 */
[----:B------:R-:W2:Y:S01]  /*b7c0*/  LDL R158, [R1+0x8] ;  /* 0x00000800019e7983 */ /* 0x000ea20000100800 */
[C---:B------:R-:W-:Y:S02]  /*b7d0*/  FMUL.FTZ R23, R0.reuse, R143 ;  /* 0x0000008f00177220 */ /* 0x040fe40000410000 */
[C---:B------:R-:W-:Y:S01]  /*b7e0*/  FMUL.FTZ R10, R0.reuse, R154 ;  /* 0x0000009a000a7220 */ /* 0x040fe20000410000 */
[----:B------:R-:W-:Y:S01]  /*b7f0*/  MOV R154, R144 ;  /* 0x00000090009a7202 */ /* 0x000fe20000000f00 */
[----:B------:R-:W-:Y:S02]  /*b800*/  FADD.FTZ R3, R7, R3 ;  /* 0x0000000307037221 */ /* 0x000fe40000010000 */
        /* <DEDUP_REMOVED lines=13> */
[----:B------:R-:W4:Y:S07]  /*b8e0*/  MUFU.EX2 R156, R174 ;  /* 0x000000ae009c7308 */ /* 0x000f2e0000000800 */
[----:B------:R-:W-:Y:S03]  /*b8f0*/  LDSM.16.MT88.4 R144, [R241+0x800] ;  /* 0x00080000f190783b */ /* 0x000fe60000004200 */
[----:B------:R-:W5:Y:S01]  /*b900*/  MUFU.EX2 R157, R175 ;  /* 0x000000af009d7308 */ /* 0x000f620000000800 */
[----:B---3--:R-:W-:Y:S04]  /*b910*/  FADD.FTZ R0, R3, R0 ;  /* 0x0000000003007221 */ /* 0x008fe80000010000 */
[----:B------:R-:W-:Y:S05]  /*b920*/  FADD.FTZ R0, R135, R0 ;  /* 0x0000000087007221 */ /* 0x000fea0000010000 */
[----:B------:R3:W-:Y:S01]  /*b930*/  MUFU.EX2 R173, R179 ;  /* 0x000000b300ad7308 */ /* 0x0007e20000000800 */
[----:B------:R-:W-:Y:S01]  /*b940*/  FADD.FTZ R0, R134, R0 ;  /* 0x0000000086007221 */ /* 0x000fe20000010000 */
[----:B----4-:R-:W-:Y:S08]  /*b950*/  MOV R178, R156 ;  /* 0x0000009c00b27202 */ /* 0x010ff00000000f00 */
[----:B------:R-:W-:Y:S01]  /*b960*/  MUFU.EX2 R174, R177 ;  /* 0x000000b100ae7308 */ /* 0x000fe20000000800 */
[C---:B-1----:R-:W-:Y:S09]  /*b970*/  HMMA.16816.F32 R12, R168.reuse, R136, R12 ;  /* 0x00000088a80c723c */ /* 0x042ff2000000180c */
[----:B------:R5:W1:Y:S03]  /*b980*/  MUFU.EX2 R175, R176 ;  /* 0x000000b000af7308 */ /* 0x000a660000000800 */
[----:B---3--:R-:W-:Y:S01]  /*b990*/  MOV R179, R151 ;  /* 0x0000009700b37202 */ /* 0x008fe20000000f00 */
[C---:B------:R-:W-:Y:S01]  /*b9a0*/  HMMA.16816.F32 R16, R168.reuse, R138, R16 ;  /* 0x0000008aa810723c */ /* 0x040fe20000001810 */
[----:B------:R-:W3:Y:S02]  /*b9b0*/  LDSM.16.MT88.4 R136, [R240] ;  /* 0x00000000f088783b */ /* 0x000ee40000004200 */
[----:B-----5:R-:W-:Y:S05]  /*b9c0*/  MOV R176, R157 ;  /* 0x0000009d00b07202 */ /* 0x020fea0000000f00 */
[C---:B---3--:R-:W-:Y:S08]  /*b9d0*/  HMMA.16816.F32 R20, R168.reuse, R136, R20 ;  /* 0x00000088a814723c */ /* 0x048ff00000001814 */
[C---:B------:R-:W-:Y:S01]  /*b9e0*/  HMMA.16816.F32 R24, R168.reuse, R138, R24 ;  /* 0x0000008aa818723c */ /* 0x040fe20000001818 */
[----:B--2---:R2:W3:Y:S03]  /*b9f0*/  LDSM.16.MT88.4 R136, [R158] ;  /* 0x000000009e88783b */ /* 0x0044e60000004200 */
[----:B--2---:R-:W-:Y:S05]  /*ba00*/  MOV R158, R141 ;  /* 0x0000008d009e7202 */ /* 0x004fea0000000f00 */
[----:B------:R-:W-:Y:S03]  /*ba10*/  LDSM.16.MT88.4 R140, [R239+0x800] ;  /* 0x00080000ef8c783b */ /* 0x000fe60000004200 */
[----:B------:R-:W-:Y:S04]  /*ba20*/  MOV R177, R158 ;  /* 0x0000009e00b17202 */ /* 0x000fe80000000f00 */
[----:B------:R-:W-:Y:S01]  /*ba30*/  IADD3 R177, R177, -0x1, RZ ;  /* 0xffffffffb1b17810 */ /* 0x000fe20007ffe0ff */
[C---:B---3--:R-:W-:Y:S08]  /*ba40*/  HMMA.16816.F32 R28, R168.reuse, R136, R28 ;  /* 0x00000088a81c723c */ /* 0x048ff0000000181c */
        /* <DEDUP_REMOVED lines=38> */
[----:B------:R-:W-:Y:S03]  /*bcb0*/  MUFU.EX2 R132, R159 ;  /* 0x0000009f00847308 */ /* 0x000fe60000000800 */
[----:B------:R-:W-:Y:S01]  /*bcc0*/  F2FP.PACK_AB R137, R151, R149 ;  /* 0x000000959789723e */ /* 0x000fe200000000ff */
[----:B------:R-:W-:Y:S02]  /*bcd0*/  FADD.FTZ R3, R150, R148 ;  /* 0x0000009496037221 */ /* 0x000fe40000010000 */
[----:B------:R-:W-:Y:S02]  /*bce0*/  F2FP.PACK_AB R138, R134, R135 ;  /* 0x00000087868a723e */ /* 0x000fe400000000ff */
[----:B------:R-:W-:Y:S02]  /*bcf0*/  F2FP.PACK_AB R139, R157, R156 ;  /* 0x0000009c9d8b723e */ /* 0x000fe400000000ff */
[----:B------:R-:W2:Y:S01]  /*bd00*/  MUFU.EX2 R134, R154 ;  /* 0x0000009a00867308 */ /* 0x000ea20000000800 */
[----:B-1----:R-:W-:Y:S02]  /*bd10*/  F2FP.PACK_AB R169, R175, R174 ;  /* 0x000000aeafa9723e */ /* 0x002fe400000000ff */
[----:B------:R-:W-:Y:S02]  /*bd20*/  F2FP.PACK_AB R171, R173, R172 ;  /* 0x000000acadab723e */ /* 0x000fe400000000ff */
[C---:B------:R-:W-:Y:S05]  /*bd30*/  HMMA.16816.F32 R4, R136.reuse, R140, R4 ;  /* 0x0000008c8804723c */ /* 0x040fea0000001804 */
[----:B------:R-:W-:Y:S03]  /*bd40*/  MUFU.EX2 R135, R152 ;  /* 0x0000009800877308 */ /* 0x000fe60000000800 */
[C---:B------:R-:W-:Y:S01]  /*bd50*/  HMMA.16816.F32 R8, R136.reuse, R142, R8 ;  /* 0x0000008e8808723c */ /* 0x040fe20000001808 */
[----:B------:R-:W1:Y:S07]  /*bd60*/  LDSM.16.MT88.4 R140, [R240+0x800] ;  /* 0x00080000f08c783b */ /* 0x000e6e0000004200 */
[C---:B------:R-:W-:Y:S04]  /*bd70*/  HMMA.16816.F32 R12, R136.reuse, R144, R12 ;  /* 0x00000090880c723c */ /* 0x040fe8000000180c */
[----:B--2---:R-:W-:Y:S01]  /*bd80*/  F2FP.PACK_AB R168, R132, R134 ;  /* 0x0000008684a8723e */ /* 0x004fe200000000ff */
[----:B------:R-:W-:Y:S03]  /*bd90*/  FADD.FTZ R0, R134, R0 ;  /* 0x0000000086007221 */ /* 0x000fe60000010000 */
[C---:B------:R-:W-:Y:S01]  /*bda0*/  HMMA.16816.F32 R16, R136.reuse, R146, R16 ;  /* 0x000000928810723c */ /* 0x040fe20000001810 */
[----:B------:R-:W2:Y:S03]  /*bdb0*/  LDSM.16.MT88.4 R144, [R242+0x800] ;  /* 0x00080000f290783b */ /* 0x000ea60000004200 */
[----:B------:R-:W-:Y:S01]  /*bdc0*/  FADD.FTZ R0, R132, R0 ;  /* 0x0000000084007221 */ /* 0x000fe20000010000 */
[----:B------:R-:W-:Y:S03]  /*bdd0*/  MOV R132, R2 ;  /* 0x0000000200847202 */ /* 0x000fe60000000f00 */
        /* <DEDUP_REMOVED lines=36> */
[C---:B-1----:R-:W-:Y:S01]  /*c020*/  HMMA.16816.F32 R116, R136.reuse, R140, R116 ;  /* 0x0000008c8874723c */ /* 0x042fe20000001874 */
[----:B------:R1:W3:Y:S07]  /*c030*/  MUFU.EX2 R140, R153 ;  /* 0x00000099008c7308 */ /* 0x0002ee0000000800 */
[C---:B------:R-:W-:Y:S08]  /*c040*/  HMMA.16816.F32 R120, R136.reuse, R142, R120 ;  /* 0x0000008e8878723c */ /* 0x040ff00000001878 */
[C---:B--2---:R-:W-:Y:S08]  /*c050*/  HMMA.16816.F32 R124, R136.reuse, R144, R124 ;  /* 0x00000090887c723c */ /* 0x044ff0000000187c */
[----:B------:R-:W-:Y:S01]  /*c060*/  HMMA.16816.F32 R128, R136, R146, R128 ;  /* 0x000000928880723c */ /* 0x000fe20000001880 */
[----:B-1----:R-:W1:Y:S03]  /*c070*/  LDSM.16.MT88.4 R152, [R239+0x1000] ;  /* 0x00100000ef98783b */ /* 0x002e660000004200 */
[----:B---3--:R-:W-:Y:S01]  /*c080*/  FADD.FTZ R0, R140, R0 ;  /* 0x000000008c007221 */ /* 0x008fe20000010000 */
[C---:B------:R-:W-:Y:S03]  /*c090*/  F2FP.PACK_AB R170, R135.reuse, R140 ;  /* 0x0000008c87aa723e */ /* 0x040fe600000000ff */
[----:B------:R-:W-:Y:S01]  /*c0a0*/  FADD.FTZ R0, R135, R0 ;  /* 0x0000000087007221 */ /* 0x000fe20000010000 */
[----:B------:R-:W2:Y:S08]  /*c0b0*/  LDSM.16.MT88.4 R144, [R241+0x1000] ;  /* 0x00100000f190783b */ /* 0x000eb00000004200 */
[----:B------:R3:W-:Y:S04]  /*c0c0*/  STL [R1+0x38], R0 ;  /* 0x0000380001007387 */ /* 0x0007e80000100800 */
[----:B------:R-:W4:Y:S01]  /*c0d0*/  LDSM.16.MT88.4 R136, [R240+0x1000] ;  /* 0x00100000f088783b */ /* 0x000f220000004200 */
[C---:B-1----:R-:W-:Y:S07]  /*c0e0*/  HMMA.16816.F32 R156, R168.reuse, R152, R4 ;  /* 0x00000098a89c723c */ /* 0x042fee0000001804 */
[----:B------:R-:W1:Y:S01]  /*c0f0*/  LDSM.16.MT88.4 R4, [R242+0x1000] ;  /* 0x00100000f204783b */ /* 0x000e620000004200 */
[----:B---3--:R-:W-:Y:S01]  /*c100*/  FADD.FTZ R0, R149, R3 ;  /* 0x0000000395007221 */ /* 0x008fe20000010000 */
[C---:B------:R-:W-:Y:S06]  /*c110*/  HMMA.16816.F32 R152, R168.reuse, R154, R8 ;  /* 0x0000009aa898723c */ /* 0x040fec0000001808 */
[----:B------:R-:W3:Y:S01]  /*c120*/  LDSM.16.MT88.4 R8, [R239+0x2800] ;  /* 0x00280000ef08783b */ /* 0x000ee20000004200 */
[----:B------:R-:W-:Y:S01]  /*c130*/  FADD.FTZ R0, R179, R0 ;  /* 0x00000000b3007221 */ /* 0x000fe20000010000 */
[C---:B--2---:R-:W-:Y:S06]  /*c140*/  HMMA.16816.F32 R148, R168.reuse, R144, R12 ;  /* 0x00000090a894723c */ /* 0x044fec000000180c */
[----:B------:R-:W2:Y:S01]  /*c150*/  LDSM.16.MT88.4 R12, [R241+0x2800] ;  /* 0x00280000f10c783b */ /* 0x000ea20000004200 */
[----:B------:R-:W-:Y:S01]  /*c160*/  FADD.FTZ R0, R178, R0 ;  /* 0x00000000b2007221 */ /* 0x000fe20000010000 */
[C---:B------:R-:W-:Y:S04]  /*c170*/  HMMA.16816.F32 R144, R168.reuse, R146, R16 ;  /* 0x00000092a890723c */ /* 0x040fe80000001810 */
[----:B------:R-:W-:Y:S04]  /*c180*/  FADD.FTZ R0, R176, R0 ;  /* 0x00000000b0007221 */ /* 0x000fe80000010000 */
[C---:B----4-:R-:W-:Y:S04]  /*c190*/  HMMA.16816.F32 R140, R168.reuse, R136, R20 ;  /* 0x00000088a88c723c */ /* 0x050fe80000001814 */
[----:B------:R-:W-:Y:S04]  /*c1a0*/  FADD.FTZ R0, R174, R0 ;  /* 0x00000000ae007221 */ /* 0x000fe80000010000 */
[C---:B------:R-:W-:Y:S04]  /*c1b0*/  HMMA.16816.F32 R136, R168.reuse, R138, R24 ;  /* 0x0000008aa888723c */ /* 0x040fe80000001818 */
[----:B------:R-:W-:Y:S04]  /*c1c0*/  FADD.FTZ R0, R175, R0 ;  /* 0x00000000af007221 */ /* 0x000fe80000010000 */
[C---:B-1----:R-:W-:Y:S04]  /*c1d0*/  HMMA.16816.F32 R28, R168.reuse, R4, R28 ;  /* 0x00000004a81c723c */ /* 0x042fe8000000181c */
[----:B------:R-:W-:Y:S04]  /*c1e0*/  FADD.FTZ R0, R172, R0 ;  /* 0x00000000ac007221 */ /* 0x000fe80000010000 */
[C---:B------:R-:W-:Y:S01]  /*c1f0*/  HMMA.16816.F32 R32, R168.reuse, R6, R32 ;  /* 0x00000006a820723c */ /* 0x040fe20000001820 */
[----:B------:R-:W1:Y:S03]  /*c200*/  LDSM.16.MT88.4 R4, [R240+0x2800] ;  /* 0x00280000f004783b */ /* 0x000e660000004200 */
[----:B------:R-:W-:Y:S04]  /*c210*/  FADD.FTZ R0, R173, R0 ;  /* 0x00000000ad007221 */ /* 0x000fe80000010000 */
[C---:B---3--:R-:W-:Y:S01]  /*c220*/  HMMA.16816.F32 R36, R168.reuse, R8, R36 ;  /* 0x00000008a824723c */ /* 0x048fe20000001824 */
[----:B------:R-:W-:Y:S04]  /*c230*/  STL [R1+0x34], R0 ;  /* 0x0000340001007387 */ /* 0x000fe80000100800 */
[----:B------:R-:W-:Y:S03]  /*c240*/  STL [R1+0x20], R177 ;  /* 0x000020b101007387 */ /* 0x000fe60000100800 */
[C---:B------:R-:W-:Y:S01]  /*c250*/  HMMA.16816.F32 R40, R168.reuse, R10, R40 ;  /* 0x0000000aa828723c */ /* 0x040fe20000001828 */
[----:B------:R-:W3:Y:S07]  /*c260*/  LDSM.16.MT88.4 R8, [R242+0x2800] ;  /* 0x00280000f208783b */ /* 0x000eee0000004200 */
[C---:B--2---:R-:W-:Y:S08]  /*c270*/  HMMA.16816.F32 R44, R168.reuse, R12, R44 ;  /* 0x0000000ca82c723c */ /* 0x044ff0000000182c */
        /* <DEDUP_REMOVED lines=24> */
[C---:B------:R-:W-:Y:S08]  /*c400*/  HMMA.16816.F32 R112, R168.reuse, R10, R112 ;  /* 0x0000000aa870723c */ /* 0x040ff00000001870 */
[C---:B--2---:R-:W-:Y:S08]  /*c410*/  HMMA.16816.F32 R116, R168.reuse, R12, R116 ;  /* 0x0000000ca874723c */ /* 0x044ff00000001874 */
[C---:B------:R-:W-:Y:S08]  /*c420*/  HMMA.16816.F32 R120, R168.reuse, R14, R120 ;  /* 0x0000000ea878723c */ /* 0x040ff00000001878 */
[C---:B-1----:R-:W-:Y:S08]  /*c430*/  HMMA.16816.F32 R124, R168.reuse, R4, R124 ;  /* 0x00000004a87c723c */ /* 0x042ff0000000187c */
[----:B------:R-:W-:Y:S01]  /*c440*/  HMMA.16816.F32 R128, R168, R6, R128 ;  /* 0x00000006a880723c */ /* 0x000fe20000001880 */
[----:B------:R-:W-:-:S07]  /*c450*/  @P4 BRA `(.L_x_888) ;  /* 0xffffd2f000004947 */ /* 0x000fce000383ffff */
.L_x_885:
[----:B------:R-:W-:Y:S07]  /*c460*/  @!UPT UIADD3 URZ, URZ, URZ, URZ ;  /* 0x0000003f3f3ff290 */ /* 0x000fee000fffe03f */
[----:B------:R-:W-:Y:S02]  /*c470*/  MOV R7, 0x1f ;  /* 0x0000001f00077802 */ /* 0x000fe40000000f00 */
[----:B------:R-:W-:Y:S01]  /*c480*/  MOV R6, 0xffffffff ;  /* 0xffffffff00067802 */ /* 0x000fe20000000f00 */
[----:B------:R-:W-:Y:S06]  /*c490*/  BRA.DIV ~URZ, `(.L_x_889) ;  /* 0x000060727f007947 */ /* 0x000fec000b800000 */
[----:B------:R-:W2:Y:S04]  /*c4a0*/  LDL R2, [R1+0x38] ;  /* 0x0000380001027983 */ /* 0x000ea80000100800 */
[----:B--2---:R1:W2:Y:S02]  /*c4b0*/  SHFL.BFLY PT, R0, R2, 0x2, 0x1f ;  /* 0x0c401f0002007f89 */ /* 0x0042a400000e0000 */
.L_x_956:
        /* <DEDUP_REMOVED lines=9> */
.L_x_957:
        /* <DEDUP_REMOVED lines=36> */
[C---:B-----5:R-:W-:Y:S02]  /*c790*/  FMUL.FTZ R160, R2.reuse, R32 ;  /* 0x0000002002a07220 */ /* 0x060fe40000410000 */
        /* <DEDUP_REMOVED lines=112> */
.L_x_876:
        /* <DEDUP_REMOVED lines=19> */
.L_x_892:
[----:B--2---:R-:W-:Y:S05]  /*cfd0*/  BSYNC B0 ;  /* 0x0000000000007941 */ /* 0x004fea0003800000 */
.L_x_891:
[----:B------:R-:W2:Y:S01]  /*cfe0*/  LDL.64 R2, [R1+0x70] ;  /* 0x0000700001027983 */ /* 0x000ea20000100a00 */
[----:B------:R-:W-:Y:S01]  /*cff0*/  PRMT R0, R0, 0x9910, RZ ;  /* 0x0000991000007816 */ /* 0x000fe200000000ff */
[----:B------:R-:W-:Y:S01]  /*d000*/  BSSY B1, `(.L_x_893) ;  /* 0x0000403000017945 */ /* 0x000fe20003800000 */
[----:B-----5:R-:W-:Y:S02]  /*d010*/  IMAD.MOV.U32 R103, RZ, RZ, R6 ;  /* 0x000000ffff677224 */ /* 0x020fe400078e0006 */
[----:B------:R-:W-:Y:S02]  /*d020*/  ISETP.NE.AND P0, PT, R0, RZ, PT ;  /* 0x000000ff0000720c */ /* 0x000fe40003f05270 */
[----:B--2---:R-:W-:-:S11]  /*d030*/  IADD3 R14, R2, 0x40, RZ ;  /* 0x00000040020e7810 */ /* 0x004fd60007ffe0ff */
[----:B------:R-:W-:Y:S05]  /*d040*/  @!P0 BRA `(.L_x_894) ;  /* 0x000030b000008947 */ /* 0x000fea0003800000 */
[----:B------:R-:W2:Y:S04]  /*d050*/  LDL R13, [R1+0xa8] ;  /* 0x0000a800010d7983 */ /* 0x000ea80000100800 */
[----:B------:R-:W3:Y:S04]  /*d060*/  LDL R12, [R1+0xac] ;  /* 0x0000ac00010c7983 */ /* 0x000ee80000100800 */
[----:B------:R-:W4:Y:S04]  /*d070*/  LDL R11, [R1+0xb4] ;  /* 0x0000b400010b7983 */ /* 0x000f280000100800 */
[----:B------:R-:W4:Y:S04]  /*d080*/  LDL R9, [R1+0xb0] ;  /* 0x0000b00001097983 */ /* 0x000f280000100800 */
[----:B------:R-:W4:Y:S04]  /*d090*/  LDL R7, [R1+0xc4] ;  /* 0x0000c40001077983 */ /* 0x000f280000100800 */
[----:B-1----:R-:W4:Y:S04]  /*d0a0*/  LDL R6, [R1+0xbc] ;  /* 0x0000bc0001067983 */ /* 0x002f280000100800 */
        /* <DEDUP_REMOVED lines=102> */
[----:B---3--:R-:W-:Y:S02]  /*d710*/  F2FP.PACK_AB R4, R95, R94 ;  /* 0x0000005e5f04723e */ /* 0x008fe400000000ff */
[----:B----4-:R-:W-:-:S03]  /*d720*/  F2FP.PACK_AB R2, R83, R82 ;  /* 0x000000525302723e */ /* 0x010fc600000000ff */
[----:B------:R2:W-:Y:S04]  /*d730*/  STS [R10+0x8400], R4 ;  /* 0x008400040a007388 */ /* 0x0005e80000000800 */
[----:B------:R3:W-:Y:S04]  /*d740*/  STS [R13+0xc000], R3 ;  /* 0x00c000030d007388 */ /* 0x0007e80000000800 */
[----:B------:R4:W-:Y:S01]  /*d750*/  STS [R13+0xc400], R2 ;  /* 0x00c400020d007388 */ /* 0x0009e20000000800 */
[----:B-1----:R-:W-:-:S05]  /*d760*/  F2FP.PACK_AB R0, R101, R100 ;  /* 0x000000646500723e */ /* 0x002fca00000000ff */
[----:B------:R1:W-:Y:S01]  /*d770*/  STS [R12+0xc000], R0 ;  /* 0x00c000000c007388 */ /* 0x0003e20000000800 */
[----:B--2---:R-:W-:Y:S02]  /*d780*/  F2FP.PACK_AB R4, R105, R104 ;  /* 0x000000686904723e */ /* 0x004fe400000000ff */
[----:B---3--:R-:W-:Y:S02]  /*d790*/  F2FP.PACK_AB R3, R107, R106 ;  /* 0x0000006a6b03723e */ /* 0x008fe400000000ff */
[----:B----4-:R-:W-:-:S03]  /*d7a0*/  F2FP.PACK_AB R2, R115, R114 ;  /* 0x000000727302723e */ /* 0x010fc600000000ff */
[----:B------:R2:W-:Y:S04]  /*d7b0*/  STS [R12+0xc400], R3 ;  /* 0x00c400030c007388 */ /* 0x0005e80000000800 */
[----:B------:R3:W-:Y:S01]  /*d7c0*/  STS [R11+0xc000], R4 ;  /* 0x00c000040b007388 */ /* 0x0007e20000000800 */
[----:B-1----:R-:W-:-:S05]  /*d7d0*/  F2FP.PACK_AB R0, R111, R110 ;  /* 0x0000006e6f00723e */ /* 0x002fca00000000ff */
[----:B------:R1:W-:Y:S01]  /*d7e0*/  STS [R11+0xc400], R0 ;  /* 0x00c400000b007388 */ /* 0x0003e20000000800 */
[----:B--2---:R-:W-:-:S05]  /*d7f0*/  F2FP.PACK_AB R3, R109, R108 ;  /* 0x0000006c6d03723e */ /* 0x004fca00000000ff */
[----:B------:R2:W-:Y:S01]  /*d800*/  STS [R9+0xc000], R3 ;  /* 0x00c0000309007388 */ /* 0x0005e20000000800 */
[----:B---3--:R-:W-:-:S03]  /*d810*/  F2FP.PACK_AB R4, R99, R98 ;  /* 0x000000626304723e */ /* 0x008fc600000000ff */
[----:B------:R3:W-:Y:S01]  /*d820*/  STS [R9+0xc400], R2 ;  /* 0x00c4000209007388 */ /* 0x0007e20000000800 */
[----:B-1----:R-:W-:-:S05]  /*d830*/  F2FP.PACK_AB R0, R189, R188 ;  /* 0x000000bcbd00723e */ /* 0x002fca00000000ff */
[----:B------:R1:W-:Y:S04]  /*d840*/  STS [R7+0xc000], R0 ;  /* 0x00c0000007007388 */ /* 0x0003e80000000800 */
[----:B------:R4:W-:Y:S01]  /*d850*/  STS [R7+0xc400], R4 ;  /* 0x00c4000407007388 */ /* 0x0009e20000000800 */
[----:B--2---:R-:W-:Y:S02]  /*d860*/  F2FP.PACK_AB R3, R91, R90 ;  /* 0x0000005a5b03723e */ /* 0x004fe400000000ff */
[----:B---3--:R-:W-:Y:S01]  /*d870*/  F2FP.PACK_AB R2, R113, R112 ;  /* 0x000000707102723e */ /* 0x008fe200000000ff */
[----:B------:R-:W2:Y:S01]  /*d880*/  LDL.LU R9, [R1+0x80] ;  /* 0x0000800001097983 */ /* 0x000ea20000300800 */
[----:B------:R-:W-:Y:S01]  /*d890*/  ISETP.NE.U32.AND P0, PT, RZ, c[0x0][0x508], PT ;  /* 0x00014200ff007a0c */ /* 0x000fe20003f05070 */
[----:B------:R-:W-:-:S03]  /*d8a0*/  IMAD.MOV.U32 R15, RZ, RZ, c[0x0][0x388] ;  /* 0x0000e200ff0f7624 */ /* 0x000fc600078e00ff */
[----:B------:R-:W-:Y:S02]  /*d8b0*/  ISETP.NE.AND.EX P1, PT, RZ, c[0x0][0x50c], PT, P0 ;  /* 0x00014300ff007a0c */ /* 0x000fe40003f25300 */
[----:B-1----:R-:W-:Y:S01]  /*d8c0*/  F2FP.PACK_AB R0, R187, R186 ;  /* 0x000000babb00723e */ /* 0x002fe200000000ff */
[----:B----4-:R-:W-:-:S04]  /*d8d0*/  IMAD.MOV.U32 R4, RZ, RZ, 0x4 ;  /* 0x00000004ff047424 */ /* 0x010fc800078e00ff */
[----:B------:R1:W-:Y:S01]  /*d8e0*/  STS [R6+0xc000], R0 ;  /* 0x00c0000006007388 */ /* 0x0003e20000000800 */
[----:B------:R-:W-:-:S03]  /*d8f0*/  SHF.R.S32.HI R7, RZ, 0x1f, R8 ;  /* 0x0000001fff077819 */ /* 0x000fc60000011408 */
[----:B------:R3:W-:Y:S04]  /*d900*/  STS [R6+0xc400], R3 ;  /* 0x00c4000306007388 */ /* 0x0007e80000000800 */
[----:B------:R4:W-:Y:S01]  /*d910*/  STS [R5+0xc000], R2 ;  /* 0x00c0000205007388 */ /* 0x0009e20000000800 */
[----:B-1----:R-:W-:Y:S02]  /*d920*/  F2FP.PACK_AB R0, R87, R86 ;  /* 0x000000565700723e */ /* 0x002fe400000000ff */
[----:B---3--:R-:W-:-:S03]  /*d930*/  F2FP.PACK_AB R3, R77, R76 ;  /* 0x0000004c4d03723e */ /* 0x008fc600000000ff */
[----:B------:R1:W-:Y:S01]  /*d940*/  STS [R5+0xc400], R0 ;  /* 0x00c4000005007388 */ /* 0x0003e20000000800 */
[----:B------:R-:W-:Y:S02]  /*d950*/  F2FP.PACK_AB R6, R79, R78 ;  /* 0x0000004e4f06723e */ /* 0x000fe400000000ff */
[C---:B----4-:R-:W-:Y:S01]  /*d960*/  @P1 LEA R2, P0, R8.reuse, c[0x0][0x508], 0x2 ;  /* 0x0001420008021a11 */ /* 0x050fe200078010ff */
[----:B------:R3:W-:Y:S04]  /*d970*/  STS [R10+0xc000], R3 ;  /* 0x00c000030a007388 */ /* 0x0007e80000000800 */
[----:B------:R4:W-:Y:S01]  /*d980*/  STS [R10+0xc400], R6 ;  /* 0x00c400060a007388 */ /* 0x0009e20000000800 */
[----:B-1----:R-:W-:Y:S02]  /*d990*/  IMAD.MOV.U32 R0, RZ, RZ, RZ ;  /* 0x000000ffff007224 */ /* 0x002fe400078e00ff */
[C---:B------:R-:W-:Y:S01]  /*d9a0*/  IMAD.WIDE R4, R8.reuse, R4, c[0x0][0x500] ;  /* 0x0001400008047625 */ /* 0x040fe200078e0204 */
[----:B------:R-:W-:Y:S01]  /*d9b0*/  BAR.SYNC.DEFER_BLOCKING 0x1, 0x100 ;  /* 0x0044000000007b1d */ /* 0x000fe20000010000 */
[----:B---3--:R-:W-:-:S05]  /*d9c0*/  @P1 LEA.HI.X R3, R8, c[0x0][0x50c], R7, 0x2, P0 ;  /* 0x0001430008031a11 */ /* 0x008fca00000f1407 */
[----:B------:R4:W5:Y:S04]  /*d9d0*/  @P2 LDG.E R0, [R4.64] ;  /* 0x0000000604002981 */ /* 0x000968000c1e1900 */
[----:B------:R1:W5:Y:S01]  /*d9e0*/  @P1 LDG.E R15, [R2.64] ;  /* 0x00000006020f1981 */ /* 0x000362000c1e1900 */
[----:B--2---:R-:W-:-:S04]  /*d9f0*/  ISETP.NE.AND P0, PT, R9, RZ, PT ;  /* 0x000000ff0900720c */ /* 0x004fc80003f05270 */
[----:B-1----:R-:W-:Y:S01]  /*da00*/  SEL R3, R9, c[0x0][0x3d4], P0 ;  /* 0x0000f50009037a07 */ /* 0x002fe20000000000 */
[----:B------:R-:W-:Y:S05]  /*da10*/  @P1 BRA `(.L_x_895) ;  /* 0x0000004000001947 */ /* 0x000fea0003800000 */
[----:B----4-:R-:W-:Y:S05]  /*da20*/  @!P2 BRA `(.L_x_895) ;  /* 0x000000300000a947 */ /* 0x010fea0003800000 */
[----:B------:R1:W2:Y:S04]  /*da30*/  LDG.E R2, [R4.64] ;  /* 0x0000000604027981 */ /* 0x0002a8000c1e1900 */
[----:B-1----:R-:W2:Y:S02]  /*da40*/  LDG.E R4, [R4.64+0x4] ;  /* 0x0000040604047981 */ /* 0x002ea4000c1e1900 */
[----:B--2--5:R-:W-:Y:S02]  /*da50*/  IADD3 R15, -R2, R4, RZ ;  /* 0x00000004020f7210 */ /* 0x024fe40007ffe1ff */
.L_x_895:
[----:B----4-:R-:W2:Y:S04]  /*da60*/  LDL R6, [R1+0xcc] ;  /* 0x0000cc0001067983 */ /* 0x010ea80000100800 */
[----:B------:R-:W2:Y:S04]  /*da70*/  LDL R119, [R1+0x9c] ;  /* 0x00009c0001777983 */ /* 0x000ea80000100800 */
[----:B------:R-:W3:Y:S04]  /*da80*/  LDL R21, [R1+0x98] ;  /* 0x0000980001157983 */ /* 0x000ee80000100800 */
[----:B------:R-:W4:Y:S04]  /*da90*/  LDL R23, [R1+0xc8] ;  /* 0x0000c80001177983 */ /* 0x000f280000100800 */
[----:B------:R-:W4:Y:S01]  /*daa0*/  LDL R24, [R1+0xd4] ;  /* 0x0000d40001187983 */ /* 0x000f220000100800 */
[----:B------:R-:W-:Y:S01]  /*dab0*/  IMAD.MOV.U32 R10, RZ, RZ, 0x368 ;  /* 0x00000368ff0a7424 */ /* 0x000fe200078e00ff */
[----:B------:R-:W-:-:S04]  /*dac0*/  ISETP.GT.AND P2, PT, R3, 0x1, PT ;  /* 0x000000010300780c */ /* 0x000fc80003f44270 */
[----:B------:R-:W-:-:S04]  /*dad0*/  SEL R10, R10, 0x328, P2 ;  /* 0x000003280a0a7807 */ /* 0x000fc80001000000 */
[----:B------:R-:W1:Y:S08]  /*dae0*/  LDC.64 R4, c[0x0][R10+0x170] ;  /* 0x00005c000a047b82 */ /* 0x000e700000000a00 */
[----:B------:R-:W3:Y:S08]  /*daf0*/  LDC.64 R12, c[0x0][R10+0x168] ;  /* 0x00005a000a0c7b82 */ /* 0x000ef00000000a00 */
[----:B------:R1:W2:Y:S08]  /*db00*/  LDC.64 R16, c[0x0][R10+0x178] ;  /* 0x00005e000a107b82 */ /* 0x0002b00000000a00 */
[----:B------:R1:W2:Y:S01]  /*db10*/  LDC.64 R18, c[0x0][R10+0x160] ;  /* 0x000058000a127b82 */ /* 0x0002a20000000a00 */
[----:B------:R-:W-:Y:S01]  /*db20*/  IMAD.MOV.U32 R2, RZ, RZ, c[0x0][0x4e8] ;  /* 0x00013a00ff027624 */ /* 0x000fe200078e00ff */
[----:B------:R-:W-:-:S04]  /*db30*/  ISETP.NE.U32.AND P0, PT, RZ, c[0x0][0x500], PT ;  /* 0x00014000ff007a0c */ /* 0x000fc80003f05070 */
[----:B------:R-:W-:Y:S02]  /*db40*/  ISETP.NE.AND P3, PT, R2, 0x1, PT ;  /* 0x000000010200780c */ /* 0x000fe40003f65270 */
[----:B------:R-:W-:-:S04]  /*db50*/  ISETP.NE.AND.EX P0, PT, RZ, c[0x0][0x504], PT, P0 ;  /* 0x00014100ff007a0c */ /* 0x000fc80003f05300 */
[----:B------:R-:W-:Y:S02]  /*db60*/  SEL R8, R8, RZ, !P0 ;  /* 0x000000ff08087207 */ /* 0x000fe40004000000 */
[----:B------:R-:W-:Y:S01]  /*db70*/  SEL R7, R7, RZ, !P0 ;  /* 0x000000ff07077207 */ /* 0x000fe20004000000 */
[----:B------:R-:W2:Y:S02]  /*db80*/  S2R R25, SR_TID.X ;  /* 0x0000000000197919 */ /* 0x000ea40000002100 */
[----:B-1----:R-:W-:-:S04]  /*db90*/  IMAD R2, R5, R8, RZ ;  /* 0x0000000805027224 */ /* 0x002fc800078e02ff */
[C---:B------:R-:W-:Y:S02]  /*dba0*/  IMAD R11, R4.reuse, R7, R2 ;  /* 0x00000007040b7224 */ /* 0x040fe400078e0202 */
[----:B------:R-:W-:-:S04]  /*dbb0*/  IMAD.WIDE.U32 R4, R4, R8, RZ ;  /* 0x0000000804047225 */ /* 0x000fc800078e00ff */
[----:B--2---:R-:W-:-:S04]  /*dbc0*/  IMAD.IADD R9, R6, 0x1, R119 ;  /* 0x0000000106097824 */ /* 0x004fc800078e0277 */
        /* <DEDUP_REMOVED lines=28> */
[C---:B------:R-:W-:Y:S02]  /*dd90*/  LEA R4, P0, R2.reuse, R4, 0x2 ;  /* 0x0000000402047211 */ /* 0x040fe400078010ff */
        /* <DEDUP_REMOVED lines=21> */
[----:B------:R-:W2:Y:S04]  /*def0*/  LDL R11, [R1+0x18] ;  /* 0x00001800010b7983 */ /* 0x000ea80000100800 */
[----:B------:R-:W3:Y:S01]  /*df00*/  S2R R24, SR_TID.X ;  /* 0x0000000000187919 */ /* 0x000ee20000002100 */
[----:B------:R-:W-:Y:S02]  /*df10*/  IMAD R10, R10, c[0x0][0x3a0], RZ ;  /* 0x0000e8000a0a7a24 */ /* 0x000fe400078e02ff */
[----:B------:R-:W-:-:S04]  /*df20*/  IMAD.WIDE.U32 R2, R0, c[0x0][0x3a0], RZ ;  /* 0x0000e80000027a25 */ /* 0x000fc800078e00ff */
[----:B------:R-:W-:Y:S01]  /*df30*/  IMAD R0, R0, c[0x0][0x3a4], R10 ;  /* 0x0000e90000007a24 */ /* 0x000fe200078e020a */
[--C-:B---3--:R-:W-:Y:S02]  /*df40*/  SHF.R.S32.HI R23, RZ, 0x1f, R24.reuse ;  /* 0x0000001fff177819 */ /* 0x108fe40000011418 */
[----:B------:R-:W-:Y:S02]  /*df50*/  SHF.R.S32.HI R118, RZ, 0x1f, R24 ;  /* 0x0000001fff767819 */ /* 0x000fe40000011418 */
[-C--:B------:R-:W-:Y:S02]  /*df60*/  LEA.HI R23, R23, R24.reuse, RZ, 0x3 ;  /* 0x0000001817177211 */ /* 0x080fe400078f18ff */
[----:B------:R-:W-:Y:S02]  /*df70*/  LEA.HI R118, R118, R24, RZ, 0x3 ;  /* 0x0000001876767211 */ /* 0x000fe400078f18ff */
[----:B------:R-:W-:Y:S02]  /*df80*/  LOP3.LUT R23, R23, 0xfffffff8, RZ, 0xc0, !PT ;  /* 0xfffffff817177812 */ /* 0x000fe400078ec0ff */
[----:B------:R-:W-:-:S02]  /*df90*/  SHF.R.S32.HI R118, RZ, 0x3, R118 ;  /* 0x00000003ff767819 */ /* 0x000fc40000011476 */
[----:B------:R-:W-:-:S04]  /*dfa0*/  IADD3 R23, -R23, R24, RZ ;  /* 0x0000001817177210 */ /* 0x000fc80007ffe1ff */
[----:B-1----:R-:W-:Y:S01]  /*dfb0*/  LEA R4, R23, R118, 0x5 ;  /* 0x0000007617047211 */ /* 0x002fe200078e28ff */
[----:B------:R-:W-:-:S03]  /*dfc0*/  IMAD.IADD R3, R3, 0x1, R0 ;  /* 0x0000000103037824 */ /* 0x000fc600078e0200 */
[----:B------:R-:W-:Y:S01]  /*dfd0*/  IADD3 R4, R119, R4, RZ ;  /* 0x0000000477047210 */ /* 0x000fe20007ffe0ff */
[----:B------:R-:W-:Y:S01]  /*dfe0*/  IMAD.WIDE.U32 R2, R21, c[0x0][0x3e8], R2 ;  /* 0x0000fa0015027a25 */ /* 0x000fe200078e0002 */
[----:B------:R-:W-:-:S03]  /*dff0*/  SHF.R.S32.HI R5, RZ, 0x1f, R8 ;  /* 0x0000001fff057819 */ /* 0x000fc60000011408 */
[----:B------:R-:W-:-:S04]  /*e000*/  @P3 IMAD.HI.U32 R6, R4, c[0x0][0x4ec], RZ ;  /* 0x00013b0004063a27 */ /* 0x000fc800078e00ff */
[----:B------:R-:W-:Y:S02]  /*e010*/  IMAD R5, R5, c[0x0][0x3f0], RZ ;  /* 0x0000fc0005057a24 */ /* 0x000fe400078e02ff */
        /* <DEDUP_REMOVED lines=39> */
.L_x_958:
[----:B------:R-:W-:Y:S05]  /*e290*/  BRA.DIV ~URZ, `(.L_x_898) ;  /* 0x000044527f007947 */ /* 0x000fea000b800000 */
[----:B------:R4:W2:Y:S02]  /*e2a0*/  SHFL.IDX PT, R0, R15, RZ, 0x181f ;  /* 0x00181fff0f007589 */ /* 0x0008a400000e0000 */
.L_x_959:
[----:B------:R-:W5:Y:S01]  /*e2b0*/  LDL.64 R2, [R1+0x70] ;  /* 0x0000700001027983 */ /* 0x000f620000100a00 */
[----:B------:R-:W-:Y:S01]  /*e2c0*/  ISETP.GE.AND P0, PT, R11, R13, PT ;  /* 0x0000000d0b00720c */ /* 0x000fe20003f06270 */
[----:B------:R-:W-:Y:S01]  /*e2d0*/  BSSY B0, `(.L_x_899) ;  /* 0x0000018000007945 */ /* 0x000fe20003800000 */
[----:B------:R-:W-:-:S02]  /*e2e0*/  SHF.R.S32.HI R17, RZ, 0x1f, R14 ;  /* 0x0000001fff117819 */ /* 0x000fc4000001140e */
[----:B-----5:R-:W-:-:S09]  /*e2f0*/  SHF.R.S32.HI R16, RZ, 0x1f, R2 ;  /* 0x0000001fff107819 */ /* 0x020fd20000011402 */
[----:B------:R-:W-:Y:S05]  /*e300*/  @P0 BRA `(.L_x_900) ;  /* 0x0000014000000947 */ /* 0x000fea0003800000 */
[----:B------:R-:W5:Y:S04]  /*e310*/  LDL R84, [R1+0x8c] ;  /* 0x00008c0001547983 */ /* 0x000f680000100800 */
[----:B----4-:R-:W4:Y:S04]  /*e320*/  LDL R18, [R1+0x90] ;  /* 0x0000900001127983 */ /* 0x010f280000100800 */
[----:B---3--:R-:W3:Y:S04]  /*e330*/  LDL R85, [R1+0xa4] ;  /* 0x0000a40001557983 */ /* 0x008ee80000100800 */
[----:B--2---:R-:W2:Y:S01]  /*e340*/  LDL R19, [R1+0xa0] ;  /* 0x0000a00001137983 */ /* 0x004ea20000100800 */
[----:B------:R-:W-:-:S02]  /*e350*/  ISETP.GE.AND P3, PT, R2, c[0x0][0x3c8], PT ;  /* 0x0000f20002007a0c */ /* 0x000fc40003f66270 */
[----:B------:R-:W-:-:S11]  /*e360*/  ISETP.GE.AND P2, PT, R14, c[0x0][0x3c8], PT ;  /* 0x0000f2000e007a0c */ /* 0x000fd60003f46270 */
[-C--:B------:R-:W-:Y:S02]  /*e370*/  @!P3 LEA R8, P4, R2, R0.reuse, 0x1 ;  /* 0x000000000208b211 */ /* 0x080fe400078808ff */
[----:B------:R-:W-:Y:S02]  /*e380*/  @!P2 LEA R6, P6, R14, R0, 0x1 ;  /* 0x000000000e06a211 */ /* 0x000fe400078c08ff */
[-C--:B------:R-:W-:Y:S02]  /*e390*/  @!P3 LEA.HI.X R9, R2, R10.reuse, R16, 0x1, P4 ;  /* 0x0000000a0209b211 */ /* 0x080fe400020f0c10 */
[----:B------:R-:W-:-:S03]  /*e3a0*/  @!P2 LEA.HI.X R7, R14, R10, R17, 0x1, P6 ;  /* 0x0000000a0e07a211 */ /* 0x000fc600030f0c11 */
[----:B-1----:R1:W-:Y:S04]  /*e3b0*/  @!P3 ST.E.128 [R8.64], R32 ;  /* 0x000000200800b985 */ /* 0x0023e8000c101d06 */
[----:B------:R1:W-:Y:S01]  /*e3c0*/  @!P2 ST.E.128 [R6.64], R28 ;  /* 0x0000001c0600a985 */ /* 0x0003e2000c101d06 */
[----:B-----5:R-:W-:Y:S02]  /*e3d0*/  ISETP.GE.AND P1, PT, R84, c[0x0][0x3c8], PT ;  /* 0x0000f20054007a0c */ /* 0x020fe40003f26270 */
[----:B----4-:R-:W-:-:S11]  /*e3e0*/  ISETP.GE.AND P0, PT, R18, c[0x0][0x3c8], PT ;  /* 0x0000f20012007a0c */ /* 0x010fd60003f06270 */
[-C--:B------:R-:W-:Y:S02]  /*e3f0*/  @!P1 LEA R4, P5, R84, R0.reuse, 0x1 ;  /* 0x0000000054049211 */ /* 0x080fe400078a08ff */
[----:B------:R-:W-:Y:S02]  /*e400*/  @!P0 LEA R2, P4, R18, R0, 0x1 ;  /* 0x0000000012028211 */ /* 0x000fe400078808ff */
[-C--:B---3--:R-:W-:Y:S02]  /*e410*/  @!P1 LEA.HI.X R5, R84, R10.reuse, R85, 0x1, P5 ;  /* 0x0000000a54059211 */ /* 0x088fe400028f0c55 */
[----:B--2---:R-:W-:-:S03]  /*e420*/  @!P0 LEA.HI.X R3, R18, R10, R19, 0x1, P4 ;  /* 0x0000000a12038211 */ /* 0x004fc600020f0c13 */
[----:B------:R1:W-:Y:S04]  /*e430*/  @!P1 ST.E.128 [R4.64], R24 ;  /* 0x0000001804009985 */ /* 0x0003e8000c101d06 */
[----:B------:R1:W-:Y:S02]  /*e440*/  @!P0 ST.E.128 [R2.64], R20 ;  /* 0x0000001402008985 */ /* 0x0003e4000c101d06 */
.L_x_900:
[----:B------:R-:W-:Y:S05]  /*e450*/  BSYNC B0 ;  /* 0x0000000000007941 */ /* 0x000fea0003800000 */
.L_x_899:
[----:B------:R-:W-:Y:S05]  /*e460*/  BRA.DIV ~URZ, `(.L_x_901) ;  /* 0x000042e27f007947 */ /* 0x000fea000b800000 */
[----:B---3--:R3:W4:Y:S04]  /*e470*/  SHFL.IDX PT, R10, R12, 0x1, 0x181f ;  /* 0x00381f000c0a7f89 */ /* 0x00872800000e0000 */
[----:B--2---:R3:W2:Y:S02]  /*e480*/  SHFL.IDX PT, R0, R15, 0x1, 0x181f ;  /* 0x00381f000f007f89 */ /* 0x0046a400000e0000 */
.L_x_960:
[----:B-1----:R-:W-:Y:S01]  /*e490*/  IADD3 R2, R11, 0x20, RZ ;  /* 0x000000200b027810 */ /* 0x002fe20007ffe0ff */
[----:B------:R-:W-:Y:S03]  /*e4a0*/  BSSY B0, `(.L_x_902) ;  /* 0x0000018000007945 */ /* 0x000fe60003800000 */
[----:B------:R-:W-:-:S13]  /*e4b0*/  ISETP.GE.AND P0, PT, R2, R13, PT ;  /* 0x0000000d0200720c */ /* 0x000fda0003f06270 */
[----:B------:R-:W-:Y:S05]  /*e4c0*/  @P0 BRA `(.L_x_903) ;  /* 0x0000015000000947 */ /* 0x000fea0003800000 */
[----:B------:R-:W5:Y:S04]  /*e4d0*/  LDL.64 R22, [R1+0x70] ;  /* 0x0000700001167983 */ /* 0x000f680000100a00 */
[----:B---3--:R-:W3:Y:S04]  /*e4e0*/  LDL R20, [R1+0x8c] ;  /* 0x00008c0001147983 */ /* 0x008ee80000100800 */
[----:B----4-:R-:W4:Y:S04]  /*e4f0*/  LDL R18, [R1+0x90] ;  /* 0x0000900001127983 */ /* 0x010f280000100800 */
[----:B--2---:R-:W2:Y:S04]  /*e500*/  LDL R21, [R1+0xa4] ;  /* 0x0000a40001157983 */ /* 0x004ea80000100800 */
[----:B------:R-:W2:Y:S01]  /*e510*/  LDL R19, [R1+0xa0] ;  /* 0x0000a00001137983 */ /* 0x000ea20000100800 */
[----:B------:R-:W-:-:S13]  /*e520*/  ISETP.GE.AND P2, PT, R14, c[0x0][0x3c8], PT ;  /* 0x0000f2000e007a0c */ /* 0x000fda0003f46270 */
[----:B------:R-:W-:-:S04]  /*e530*/  @!P2 LEA R6, P6, R14, R0, 0x1 ;  /* 0x000000000e06a211 */ /* 0x000fc800078c08ff */
[----:B------:R-:W-:Y:S02]  /*e540*/  @!P2 LEA.HI.X R7, R14, R10, R17, 0x1, P6 ;  /* 0x0000000a0e07a211 */ /* 0x000fe400030f0c11 */
[----:B-----5:R-:W-:Y:S02]  /*e550*/  ISETP.GE.AND P3, PT, R22, c[0x0][0x3c8], PT ;  /* 0x0000f20016007a0c */ /* 0x020fe40003f66270 */
[----:B---3--:R-:W-:Y:S02]  /*e560*/  ISETP.GE.AND P1, PT, R20, c[0x0][0x3c8], PT ;  /* 0x0000f20014007a0c */ /* 0x008fe40003f26270 */
[----:B----4-:R-:W-:-:S09]  /*e570*/  ISETP.GE.AND P0, PT, R18, c[0x0][0x3c8], PT ;  /* 0x0000f20012007a0c */ /* 0x010fd20003f06270 */
[-C--:B------:R-:W-:Y:S02]  /*e580*/  @!P3 LEA R8, P4, R22, R0.reuse, 0x1 ;  /* 0x000000001608b211 */ /* 0x080fe400078808ff */
[----:B------:R-:W-:Y:S02]  /*e590*/  @!P1 LEA R4, P5, R20, R0, 0x1 ;  /* 0x0000000014049211 */ /* 0x000fe400078a08ff */
[----:B------:R-:W-:Y:S02]  /*e5a0*/  @!P3 LEA.HI.X R9, R22, R10, R16, 0x1, P4 ;  /* 0x0000000a1609b211 */ /* 0x000fe400020f0c10 */
[----:B------:R-:W-:Y:S02]  /*e5b0*/  @!P0 LEA R2, P4, R18, R0, 0x1 ;  /* 0x0000000012028211 */ /* 0x000fe400078808ff */
[-C--:B--2---:R-:W-:Y:S02]  /*e5c0*/  @!P1 LEA.HI.X R5, R20, R10.reuse, R21, 0x1, P5 ;  /* 0x0000000a14059211 */ /* 0x084fe400028f0c15 */
[----:B------:R-:W-:Y:S01]  /*e5d0*/  @!P0 LEA.HI.X R3, R18, R10, R19, 0x1, P4 ;  /* 0x0000000a12038211 */ /* 0x000fe200020f0c13 */
[----:B------:R1:W-:Y:S04]  /*e5e0*/  @!P3 ST.E.128 [R8.64], R48 ;  /* 0x000000300800b985 */ /* 0x0003e8000c101d06 */
[----:B------:R1:W-:Y:S04]  /*e5f0*/  @!P2 ST.E.128 [R6.64], R44 ;  /* 0x0000002c0600a985 */ /* 0x0003e8000c101d06 */
[----:B------:R1:W-:Y:S04]  /*e600*/  @!P1 ST.E.128 [R4.64], R40 ;  /* 0x0000002804009985 */ /* 0x0003e8000c101d06 */
[----:B------:R1:W-:Y:S02]  /*e610*/  @!P0 ST.E.128 [R2.64], R36 ;  /* 0x0000002402008985 */ /* 0x0003e4000c101d06 */
.L_x_903:
[----:B------:R-:W-:Y:S05]  /*e620*/  BSYNC B0 ;  /* 0x0000000000007941 */ /* 0x000fea0003800000 */
.L_x_902:
[----:B------:R-:W-:Y:S05]  /*e630*/  BRA.DIV ~URZ, `(.L_x_904) ;  /* 0x000041d27f007947 */ /* 0x000fea000b800000 */
[----:B----4-:R4:W1:Y:S02]  /*e640*/  SHFL.IDX PT, R10, R12, 0x2, 0x181f ;  /* 0x00581f000c0a7f89 */ /* 0x01086400000e0000 */
.L_x_961:
[----:B------:R-:W-:Y:S05]  /*e650*/  BRA.DIV ~URZ, `(.L_x_905) ;  /* 0x000042227f007947 */ /* 0x000fea000b800000 */
[----:B--2---:R2:W3:Y:S02]  /*e660*/  SHFL.IDX PT, R0, R15, 0x2, 0x181f ;  /* 0x00581f000f007f89 */ /* 0x0044e400000e0000 */
.L_x_962:
        /* <DEDUP_REMOVED lines=8> */
[----:B------:R-:W3:Y:S01]  /*e6f0*/  LDL R19, [R1+0xa0] ;  /* 0x0000a00001137983 */ /* 0x000ee20000100800 */
[----:B------:R-:W-:-:S13]  /*e700*/  ISETP.GE.AND P2, PT, R14, c[0x0][0x3c8], PT ;  /* 0x0000f2000e007a0c */ /* 0x000fda0003f46270 */
[----:B------:R-:W-:-:S04]  /*e710*/  @!P2 LEA R6, P6, R14, R0, 0x1 ;  /* 0x000000000e06a211 */ /* 0x000fc800078c08ff */
[----:B------:R-:W-:Y:S02]  /*e720*/  @!P2 LEA.HI.X R7, R14, R10, R17, 0x1, P6 ;  /* 0x0000000a0e07a211 */ /* 0x000fe400030f0c11 */
[----:B-----5:R-:W-:Y:S02]  /*e730*/  ISETP.GE.AND P3, PT, R22, c[0x0][0x3c8], PT ;  /* 0x0000f20016007a0c */ /* 0x020fe40003f66270 */
[----:B--2---:R-:W-:Y:S02]  /*e740*/  ISETP.GE.AND P1, PT, R20, c[0x0][0x3c8], PT ;  /* 0x0000f20014007a0c */ /* 0x004fe40003f26270 */
[----:B----4-:R-:W-:-:S09]  /*e750*/  ISETP.GE.AND P0, PT, R18, c[0x0][0x3c8], PT ;  /* 0x0000f20012007a0c */ /* 0x010fd20003f06270 */
[-C--:B------:R-:W-:Y:S02]  /*e760*/  @!P3 LEA R8, P4, R22, R0.reuse, 0x1 ;  /* 0x000000001608b211 */ /* 0x080fe400078808ff */
[----:B------:R-:W-:Y:S02]  /*e770*/  @!P1 LEA R4, P5, R20, R0, 0x1 ;  /* 0x0000000014049211 */ /* 0x000fe400078a08ff */
[----:B------:R-:W-:Y:S02]  /*e780*/  @!P3 LEA.HI.X R9, R22, R10, R16, 0x1, P4 ;  /* 0x0000000a1609b211 */ /* 0x000fe400020f0c10 */
[----:B------:R-:W-:Y:S02]  /*e790*/  @!P0 LEA R2, P4, R18, R0, 0x1 ;  /* 0x0000000012028211 */ /* 0x000fe400078808ff */
[-C--:B---3--:R-:W-:Y:S02]  /*e7a0*/  @!P1 LEA.HI.X R5, R20, R10.reuse, R21, 0x1, P5 ;  /* 0x0000000a14059211 */ /* 0x088fe400028f0c15 */
[----:B------:R-:W-:Y:S01]  /*e7b0*/  @!P0 LEA.HI.X R3, R18, R10, R19, 0x1, P4 ;  /* 0x0000000a12038211 */ /* 0x000fe200020f0c13 */
[----:B------:R1:W-:Y:S04]  /*e7c0*/  @!P3 ST.E.128 [R8.64], R64 ;  /* 0x000000400800b985 */ /* 0x0003e8000c101d06 */
[----:B------:R1:W-:Y:S04]  /*e7d0*/  @!P2 ST.E.128 [R6.64], R60 ;  /* 0x0000003c0600a985 */ /* 0x0003e8000c101d06 */
[----:B------:R1:W-:Y:S04]  /*e7e0*/  @!P1 ST.E.128 [R4.64], R56 ;  /* 0x0000003804009985 */ /* 0x0003e8000c101d06 */
[----:B------:R1:W-:Y:S02]  /*e7f0*/  @!P0 ST.E.128 [R2.64], R52 ;  /* 0x0000003402008985 */ /* 0x0003e4000c101d06 */
.L_x_907:
[----:B------:R-:W-:Y:S05]  /*e800*/  BSYNC B0 ;  /* 0x0000000000007941 */ /* 0x000fea0003800000 */
.L_x_906:
[----:B------:R-:W-:Y:S05]  /*e810*/  BRA.DIV ~URZ, `(.L_x_908) ;  /* 0x000040c27f007947 */ /* 0x000fea000b800000 */
[----:B-1----:R1:W2:Y:S04]  /*e820*/  SHFL.IDX PT, R8, R12, 0x3, 0x181f ;  /* 0x00781f000c087f89 */ /* 0x0022a800000e0000 */
[----:B---3--:R1:W3:Y:S02]  /*e830*/  SHFL.IDX PT, R0, R15, 0x3, 0x181f ;  /* 0x00781f000f007f89 */ /* 0x0082e400000e0000 */
.L_x_963:
[----:B------:R-:W-:-:S04]  /*e840*/  IADD3 R2, R11, 0x60, RZ ;  /* 0x000000600b027810 */ /* 0x000fc80007ffe0ff */
[----:B------:R-:W-:-:S13]  /*e850*/  ISETP.GE.AND P0, PT, R2, R13, PT ;  /* 0x0000000d0200720c */ /* 0x000fda0003f06270 */
[----:B------:R-:W-:Y:S05]  /*e860*/  @P0 BRA `(.L_x_909) ;  /* 0x000027c000000947 */ /* 0x000fea0003800000 */
[----:B------:R-:W5:Y:S04]  /*e870*/  LDL.64 R18, [R1+0x70] ;  /* 0x0000700001127983 */ /* 0x000f680000100a00 */
[----:B----4-:R-:W4:Y:S04]  /*e880*/  LDL R10, [R1+0x8c] ;  /* 0x00008c00010a7983 */ /* 0x010f280000100800 */
[----:B-1-3--:R-:W3:Y:S04]  /*e890*/  LDL R12, [R1+0xa4] ;  /* 0x0000a400010c7983 */ /* 0x00aee80000100800 */
[----:B--2---:R-:W2:Y:S01]  /*e8a0*/  LDL R9, [R1+0x90] ;  /* 0x0000900001097983 */ /* 0x004ea20000100800 */
[----:B------:R-:W-:-:S13]  /*e8b0*/  ISETP.GE.AND P1, PT, R14, c[0x0][0x3c8], PT ;  /* 0x0000f2000e007a0c */ /* 0x000fda0003f26270 */
[----:B------:R-:W-:-:S04]  /*e8c0*/  @!P1 LEA R4, P4, R14, R0, 0x1 ;  /* 0x000000000e049211 */ /* 0x000fc800078808ff */
[----:B------:R-:W-:Y:S02]  /*e8d0*/  @!P1 LEA.HI.X R5, R14, R8, R17, 0x1, P4 ;  /* 0x000000080e059211 */ /* 0x000fe400020f0c11 */
[----:B-----5:R-:W-:Y:S02]  /*e8e0*/  ISETP.GE.AND P2, PT, R18, c[0x0][0x3c8], PT ;  /* 0x0000f20012007a0c */ /* 0x020fe40003f46270 */
[----:B----4-:R-:W-:-:S11]  /*e8f0*/  ISETP.GE.AND P0, PT, R10, c[0x0][0x3c8], PT ;  /* 0x0000f2000a007a0c */ /* 0x010fd60003f06270 */
[-C--:B------:R-:W-:Y:S02]  /*e900*/  @!P2 LEA R6, P5, R18, R0.reuse, 0x1 ;  /* 0x000000001206a211 */ /* 0x080fe400078a08ff */
[----:B------:R-:W-:Y:S02]  /*e910*/  @!P0 LEA R2, P3, R10, R0, 0x1 ;  /* 0x000000000a028211 */ /* 0x000fe400078608ff */
[-C--:B------:R-:W-:Y:S02]  /*e920*/  @!P2 LEA.HI.X R7, R18, R8.reuse, R16, 0x1, P5 ;  /* 0x000000081207a211 */ /* 0x080fe400028f0c10 */
[----:B---3--:R-:W-:-:S03]  /*e930*/  @!P0 LEA.HI.X R3, R10, R8, R12, 0x1, P3 ;  /* 0x000000080a038211 */ /* 0x008fc600018f0c0c */
[----:B------:R1:W-:Y:S04]  /*e940*/  @!P2 ST.E.128 [R6.64], R76 ;  /* 0x0000004c0600a985 */ /* 0x0003e8000c101d06 */
[----:B------:R1:W-:Y:S04]  /*e950*/  @!P1 ST.E.128 [R4.64], R72 ;  /* 0x0000004804009985 */ /* 0x0003e8000c101d06 */
[----:B------:R1:W-:Y:S01]  /*e960*/  @!P0 ST.E.128 [R2.64], R68 ;  /* 0x0000004402008985 */ /* 0x0003e2000c101d06 */
[----:B--2---:R-:W-:-:S13]  /*e970*/  ISETP.GE.AND P0, PT, R9, c[0x0][0x3c8], PT ;  /* 0x0000f20009007a0c */ /* 0x004fda0003f06270 */
[----:B------:R-:W-:Y:S05]  /*e980*/  @P0 BRA `(.L_x_909) ;  /* 0x000026a000000947 */ /* 0x000fea0003800000 */
[----:B------:R-:W2:Y:S01]  /*e990*/  LDL R10, [R1+0xa0] ;  /* 0x0000a000010a7983 */ /* 0x000ea20000100800 */
[----:B-1----:R-:W-:-:S04]  /*e9a0*/  LEA R2, P0, R9, R0, 0x1 ;  /* 0x0000000009027211 */ /* 0x002fc800078008ff */
[----:B--2---:R-:W-:-:S05]  /*e9b0*/  LEA.HI.X R3, R9, R8, R10, 0x1, P0 ;  /* 0x0000000809037211 */ /* 0x004fca00000f0c0a */
[----:B------:R1:W-:Y:S01]  /*e9c0*/  ST.E.128 [R2.64], R80 ;  /* 0x0000005002007985 */ /* 0x0003e2000c101d06 */
[----:B------:R-:W-:Y:S05]  /*e9d0*/  BRA `(.L_x_909) ;  /* 0x0000265000007947 */ /* 0x000fea0003800000 */
.L_x_896:
        /* <DEDUP_REMOVED lines=34> */
.L_x_964:
[----:B------:R-:W-:Y:S05]  /*ec00*/  BRA.DIV ~URZ, `(.L_x_911) ;  /* 0x00003e027f007947 */ /* 0x000fea000b800000 */
[----:B------:R3:W4:Y:S02]  /*ec10*/  SHFL.IDX PT, R0, R14, RZ, 0x1c1f ;  /* 0x001c1fff0e007589 */ /* 0x00072400000e0000 */
.L_x_965:
        /* <DEDUP_REMOVED lines=72> */
[----:B--2---:R-:W-:Y:S02]  /*f0a0*/  @!P0 IMAD.MOV.U32 R3, RZ, RZ, R4 ;  /* 0x000000ffff038224 */ /* 0x004fe400078e0004 */
[C---:B------:R-:W-:Y:S02]  /*f0b0*/  @!P3 LEA R6, P5, R16.reuse, R0, 0x2 ;  /* 0x000000001006b211 */ /* 0x040fe400078a10ff */
[----:B------:R-:W-:Y:S02]  /*f0c0*/  @!P0 IMAD.WIDE R2, R5, 0x4, R2 ;  /* 0x0000000405028825 */ /* 0x000fe400078e0202 */
[----:B------:R-:W-:-:S03]  /*f0d0*/  @!P3 LEA.HI.X R7, R16, R4, R47, 0x2, P5 ;  /* 0x000000041007b211 */ /* 0x000fc600028f142f */
[----:B------:R2:W-:Y:S02]  /*f0e0*/  @!P0 ST.E.64 [R2.64], R134 ;  /* 0x0000008602008985 */ /* 0x0005e4000c101b06 */
[----:B--2---:R-:W-:-:S04]  /*f0f0*/  @!P1 LEA R2, P0, R13, R0, 0x2 ;  /* 0x000000000d029211 */ /* 0x004fc800078010ff */
[----:B------:R-:W-:-:S05]  /*f100*/  @!P1 LEA.HI.X R3, R13, R4, R15, 0x2, P0 ;  /* 0x000000040d039211 */ /* 0x000fca00000f140f */
[----:B------:R2:W-:Y:S01]  /*f110*/  @!P1 ST.E.64 [R2.64], R152 ;  /* 0x0000009802009985 */ /* 0x0005e2000c101b06 */
[----:B------:R-:W-:-:S03]  /*f120*/  ISETP.GE.AND P1, PT, R19, c[0x0][0x3c8], PT ;  /* 0x0000f20013007a0c */ /* 0x000fc60003f26270 */
[----:B------:R4:W-:Y:S01]  /*f130*/  @!P3 ST.E.64 [R6.64], R148 ;  /* 0x000000940600b985 */ /* 0x0009e2000c101b06 */
[----:B------:R-:W-:Y:S02]  /*f140*/  ISETP.GE.AND P3, PT, R20, c[0x0][0x3c8], PT ;  /* 0x0000f20014007a0c */ /* 0x000fe40003f66270 */
[----:B--2---:R-:W-:-:S04]  /*f150*/  @!P2 LEA R2, P0, R17, R0, 0x2 ;  /* 0x000000001102a211 */ /* 0x004fc800078010ff */
[----:B------:R-:W-:Y:S02]  /*f160*/  @!P2 LEA.HI.X R3, R17, R4, R46, 0x2, P0 ;  /* 0x000000041103a211 */ /* 0x000fe400000f142e */
[----:B----4-:R-:W-:-:S03]  /*f170*/  @!P4 LEA R6, P5, R18, R0, 0x2 ;  /* 0x000000001206c211 */ /* 0x010fc600078a10ff */
[----:B------:R2:W-:Y:S01]  /*f180*/  @!P2 ST.E.64 [R2.64], R144 ;  /* 0x000000900200a985 */ /* 0x0005e2000c101b06 */
[----:B------:R-:W-:Y:S02]  /*f190*/  ISETP.GE.AND P2, PT, R21, c[0x0][0x3c8], PT ;  /* 0x0000f20015007a0c */ /* 0x000fe40003f46270 */
[----:B------:R-:W-:-:S05]  /*f1a0*/  @!P4 LEA.HI.X R7, R18, R4, R48, 0x2, P5 ;  /* 0x000000041207c211 */ /* 0x000fca00028f1430 */
        /* <DEDUP_REMOVED lines=71> */
[----:B------:R-:W-:Y:S02]  /*f620*/  @!P3 LEA.HI.X R7, R36, R4, R66, 0x2, P5 ;  /* 0x000000042407b211 */ /* 0x000fe400028f1442 */
[----:B------:R-:W-:-:S03]  /*f630*/  ISETP.GE.AND P5, PT, R40, c[0x0][0x3c8], PT ;  /* 0x0000f20028007a0c */ /* 0x000fc60003fa6270 */
[----:B------:R4:W-:Y:S01]  /*f640*/  @!P3 ST.E.64 [R6.64], R92 ;  /* 0x0000005c0600b985 */ /* 0x0009e2000c101b06 */
[----:B--2---:R-:W-:-:S04]  /*f650*/  @!P2 LEA R2, P0, R37, R0, 0x2 ;  /* 0x000000002502a211 */ /* 0x004fc800078010ff */
[----:B------:R-:W-:Y:S02]  /*f660*/  @!P2 LEA.HI.X R3, R37, R4, R67, 0x2, P0 ;  /* 0x000000042503a211 */ /* 0x000fe400000f1443 */
[----:B------:R-:W-:-:S03]  /*f670*/  @!P4 LEA R8, P0, R38, R0, 0x2 ;  /* 0x000000002608c211 */ /* 0x000fc600078010ff */
[----:B------:R2:W-:Y:S01]  /*f680*/  @!P2 ST.E.64 [R2.64], R96 ;  /* 0x000000600200a985 */ /* 0x0005e2000c101b06 */
[----:B------:R-:W-:Y:S02]  /*f690*/  @!P4 LEA.HI.X R9, R38, R4, R68, 0x2, P0 ;  /* 0x000000042609c211 */ /* 0x000fe400000f1444 */
[----:B----4-:R-:W-:-:S03]  /*f6a0*/  @!P6 LEA R6, P0, R41, R0, 0x2 ;  /* 0x000000002906e211 */ /* 0x010fc600078010ff */
[----:B------:R-:W-:Y:S01]  /*f6b0*/  @!P4 ST.E.64 [R8.64], R184 ;  /* 0x000000b80800c985 */ /* 0x000fe2000c101b06 */
[----:B------:R-:W-:Y:S02]  /*f6c0*/  ISETP.GE.AND P4, PT, R42, c[0x0][0x3c8], PT ;  /* 0x0000f2002a007a0c */ /* 0x000fe40003f86270 */
[----:B------:R-:W-:Y:S02]  /*f6d0*/  @!P6 LEA.HI.X R7, R41, R4, R71, 0x2, P0 ;  /* 0x000000042907e211 */ /* 0x000fe400000f1447 */
[----:B------:R-:W-:Y:S02]  /*f6e0*/  ISETP.GE.AND P0, PT, R45, c[0x0][0x3c8], PT ;  /* 0x0000f2002d007a0c */ /* 0x000fe40003f06270 */
[----:B--2---:R-:W-:-:S04]  /*f6f0*/  @!P1 LEA R2, P2, R39, R0, 0x2 ;  /* 0x0000000027029211 */ /* 0x004fc800078410ff */
        /* <DEDUP_REMOVED lines=20> */
.L_x_913:
[----:B------:R-:W-:Y:S05]  /*f840*/  BSYNC B0 ;  /* 0x0000000000007941 */ /* 0x000fea0003800000 */
.L_x_912:
[----:B------:R-:W-:Y:S05]  /*f850*/  BRA.DIV ~URZ, `(.L_x_914) ;  /* 0x000032127f007947 */ /* 0x000fea000b800000 */
[----:B--2---:R2:W1:Y:S04]  /*f860*/  SHFL.IDX PT, R4, R12, 0x1, 0x1c1f ;  /* 0x003c1f000c047f89 */ /* 0x00446800000e0000 */
[----:B----4-:R2:W4:Y:S02]  /*f870*/  SHFL.IDX PT, R0, R14, 0x1, 0x1c1f ;  /* 0x003c1f000e007f89 */ /* 0x01052400000e0000 */
.L_x_966:
        /* <DEDUP_REMOVED lines=19> */
[C---:B------:R-:W-:Y:S02]  /*f9b0*/  @!P3 LEA R10, P6, R17.reuse, R0, 0x2 ;  /* 0x00000000110ab211 */ /* 0x040fe400078c10ff */
        /* <DEDUP_REMOVED lines=116> */
.L_x_894:
[----:B------:R-:W2:Y:S04]  /*10100*/  LDL.LU R7, [R1+0x80] ;  /* 0x0000800001077983 */ /* 0x000ea80000300800 */
[----:B-1----:R-:W3:Y:S01]  /*10110*/  LDL R6, [R1+0x94] ;  /* 0x0000940001067983 */ /* 0x002ee20000100800 */
[----:B------:R-:W-:Y:S01]  /*10120*/  ISETP.NE.U32.AND P0, PT, RZ, c[0x0][0x508], PT ;  /* 0x00014200ff007a0c */ /* 0x000fe20003f05070 */
[----:B------:R-:W-:Y:S01]  /*10130*/  IMAD.MOV.U32 R4, RZ, RZ, 0x4 ;  /* 0x00000004ff047424 */ /* 0x000fe200078e00ff */
[----:B------:R-:W-:Y:S01]  /*10140*/  ISETP.NE.U32.AND P2, PT, RZ, c[0x0][0x500], PT ;  /* 0x00014000ff007a0c */ /* 0x000fe20003f45070 */
[----:B------:R-:W-:Y:S01]  /*10150*/  IMAD.MOV.U32 R8, RZ, RZ, RZ ;  /* 0x000000ffff087224 */ /* 0x000fe200078e00ff */
[----:B------:R-:W-:Y:S01]  /*10160*/  ISETP.NE.AND.EX P1, PT, RZ, c[0x0][0x50c], PT, P0 ;  /* 0x00014300ff007a0c */ /* 0x000fe20003f25300 */
[----:B------:R-:W-:Y:S01]  /*10170*/  IMAD.MOV.U32 R20, RZ, RZ, c[0x0][0x388] ;  /* 0x0000e200ff147624 */ /* 0x000fe200078e00ff */
[----:B------:R-:W-:-:S02]  /*10180*/  ISETP.NE.AND.EX P2, PT, RZ, c[0x0][0x504], PT, P2 ;  /* 0x00014100ff007a0c */ /* 0x000fc40003f45320 */
[----:B---3--:R-:W-:Y:S01]  /*10190*/  SHF.R.S32.HI R0, RZ, 0x1f, R6 ;  /* 0x0000001fff007819 */ /* 0x008fe20000011406 */
[----:B------:R-:W-:-:S08]  /*101a0*/  IMAD.WIDE R4, R6, R4, c[0x0][0x500] ;  /* 0x0001400006047625 */ /* 0x000fd000078e0204 */
[----:B------:R-:W-:-:S04]  /*101b0*/  @P1 LEA R2, P0, R6, c[0x0][0x508], 0x2 ;  /* 0x0001420006021a11 */ /* 0x000fc800078010ff */
[----:B------:R-:W-:Y:S01]  /*101c0*/  @P1 LEA.HI.X R3, R6, c[0x0][0x50c], R0, 0x2, P0 ;  /* 0x0001430006031a11 */ /* 0x000fe200000f1400 */
[----:B------:R1:W5:Y:S04]  /*101d0*/  @P2 LDG.E R8, [R4.64] ;  /* 0x0000000604082981 */ /* 0x000368000c1e1900 */
[----:B------:R1:W5:Y:S01]  /*101e0*/  @P1 LDG.E R20, [R2.64] ;  /* 0x0000000602141981 */ /* 0x000362000c1e1900 */
[----:B--2---:R-:W-:-:S04]  /*101f0*/  ISETP.NE.AND P0, PT, R7, RZ, PT ;  /* 0x000000ff0700720c */ /* 0x004fc80003f05270 */
[----:B------:R-:W-:Y:S01]  /*10200*/  SEL R19, R7, c[0x0][0x3d4], P0 ;  /* 0x0000f50007137a07 */ /* 0x000fe20000000000 */
[----:B------:R-:W-:Y:S05]  /*10210*/  @P1 BRA `(.L_x_915) ;  /* 0x0000004000001947 */ /* 0x000fea0003800000 */
[----:B------:R-:W-:Y:S05]  /*10220*/  @!P2 BRA `(.L_x_915) ;  /* 0x000000300000a947 */ /* 0x000fea0003800000 */
[----:B-1----:R1:W2:Y:S04]  /*10230*/  LDG.E R2, [R4.64] ;  /* 0x0000000604027981 */ /* 0x0022a8000c1e1900 */
[----:B-1----:R-:W2:Y:S02]  /*10240*/  LDG.E R4, [R4.64+0x4] ;  /* 0x0000040604047981 */ /* 0x002ea4000c1e1900 */
[----:B--2--5:R-:W-:Y:S02]  /*10250*/  IADD3 R20, -R2, R4, RZ ;  /* 0x0000000402147210 */ /* 0x024fe40007ffe1ff */
.L_x_915:
        /* <DEDUP_REMOVED lines=57> */
.L_x_917:
[----:B------:R-:W-:Y:S05]  /*105f0*/  BSYNC B0 ;  /* 0x0000000000007941 */ /* 0x000fea0003800000 */
.L_x_916:
        /* <DEDUP_REMOVED lines=47> */
.L_x_967:
[----:B------:R-:W-:Y:S05]  /*108f0*/  BRA.DIV ~URZ, `(.L_x_919) ;  /* 0x000022a27f007947 */ /* 0x000fea000b800000 */
[----:B------:R3:W4:Y:S02]  /*10900*/  SHFL.IDX PT, R0, R15, RZ, 0x181f ;  /* 0x00181fff0f007589 */ /* 0x00072400000e0000 */
.L_x_968:
[----:B------:R-:W5:Y:S01]  /*10910*/  LDL.64 R2, [R1+0x70] ;  /* 0x0000700001027983 */ /* 0x000f620000100a00 */
[----:B------:R-:W-:Y:S01]  /*10920*/  IMAD R12, R20, c[0x0][0x4e8], RZ ;  /* 0x00013a00140c7a24 */ /* 0x000fe200078e02ff */
[----:B------:R-:W-:Y:S01]  /*10930*/  BSSY B0, `(.L_x_920) ;  /* 0x0000019000007945 */ /* 0x000fe20003800000 */
[----:B------:R-:W-:-:S03]  /*10940*/  SHF.R.S32.HI R17, RZ, 0x1f, R14 ;  /* 0x0000001fff117819 */ /* 0x000fc6000001140e */
[----:B------:R-:W-:Y:S02]  /*10950*/  ISETP.GE.AND P0, PT, R13, R12, PT ;  /* 0x0000000c0d00720c */ /* 0x000fe40003f06270 */
[----:B-----5:R-:W-:-:S11]  /*10960*/  SHF.R.S32.HI R16, RZ, 0x1f, R2 ;  /* 0x0000001fff107819 */ /* 0x020fd60000011402 */
[----:B------:R-:W-:Y:S05]  /*10970*/  @P0 BRA `(.L_x_921) ;  /* 0x0000014000000947 */ /* 0x000fea0003800000 */
[----:B------:R-:W5:Y:S04]  /*10980*/  LDL R21, [R1+0x8c] ;  /* 0x00008c0001157983 */ /* 0x000f680000100800 */
[----:B---3--:R-:W3:Y:S04]  /*10990*/  LDL R18, [R1+0x90] ;  /* 0x0000900001127983 */ /* 0x008ee80000100800 */
[----:B----4-:R-:W4:Y:S04]  /*109a0*/  LDL R22, [R1+0xa4] ;  /* 0x0000a40001167983 */ /* 0x010f280000100800 */
[----:B--2---:R-:W2:Y:S01]  /*109b0*/  LDL R19, [R1+0xa0] ;  /* 0x0000a00001137983 */ /* 0x004ea20000100800 */
[----:B------:R-:W-:-:S02]  /*109c0*/  ISETP.GE.AND P3, PT, R2, c[0x0][0x3c8], PT ;  /* 0x0000f20002007a0c */ /* 0x000fc40003f66270 */
[----:B------:R-:W-:-:S11]  /*109d0*/  ISETP.GE.AND P2, PT, R14, c[0x0][0x3c8], PT ;  /* 0x0000f2000e007a0c */ /* 0x000fd60003f46270 */
[-C--:B------:R-:W-:Y:S02]  /*109e0*/  @!P3 LEA R8, P4, R2, R0.reuse, 0x1 ;  /* 0x000000000208b211 */ /* 0x080fe400078808ff */
[----:B------:R-:W-:Y:S02]  /*109f0*/  @!P2 LEA R6, P6, R14, R0, 0x1 ;  /* 0x000000000e06a211 */ /* 0x000fe400078c08ff */
[-C--:B------:R-:W-:Y:S02]  /*10a00*/  @!P3 LEA.HI.X R9, R2, R10.reuse, R16, 0x1, P4 ;  /* 0x0000000a0209b211 */ /* 0x080fe400020f0c10 */
[----:B------:R-:W-:-:S03]  /*10a10*/  @!P2 LEA.HI.X R7, R14, R10, R17, 0x1, P6 ;  /* 0x0000000a0e07a211 */ /* 0x000fc600030f0c11 */
[----:B------:R1:W-:Y:S04]  /*10a20*/  @!P3 ST.E.128 [R8.64], RZ ;  /* 0x000000ff0800b985 */ /* 0x0003e8000c101d06 */
[----:B------:R1:W-:Y:S01]  /*10a30*/  @!P2 ST.E.128 [R6.64], RZ ;  /* 0x000000ff0600a985 */ /* 0x0003e2000c101d06 */
[----:B-----5:R-:W-:Y:S02]  /*10a40*/  ISETP.GE.AND P1, PT, R21, c[0x0][0x3c8], PT ;  /* 0x0000f20015007a0c */ /* 0x020fe40003f26270 */
[----:B---3--:R-:W-:-:S11]  /*10a50*/  ISETP.GE.AND P0, PT, R18, c[0x0][0x3c8], PT ;  /* 0x0000f20012007a0c */ /* 0x008fd60003f06270 */
[CC--:B------:R-:W-:Y:S02]  /*10a60*/  @!P1 LEA R4, P5, R21.reuse, R0.reuse, 0x1 ;  /* 0x0000000015049211 */ /* 0x0c0fe400078a08ff */
[C---:B------:R-:W-:Y:S02]  /*10a70*/  @!P0 LEA R2, P4, R18.reuse, R0, 0x1 ;  /* 0x0000000012028211 */ /* 0x040fe400078808ff */
[-C--:B----4-:R-:W-:Y:S02]  /*10a80*/  @!P1 LEA.HI.X R5, R21, R10.reuse, R22, 0x1, P5 ;  /* 0x0000000a15059211 */ /* 0x090fe400028f0c16 */
[----:B--2---:R-:W-:-:S03]  /*10a90*/  @!P0 LEA.HI.X R3, R18, R10, R19, 0x1, P4 ;  /* 0x0000000a12038211 */ /* 0x004fc600020f0c13 */
[----:B------:R1:W-:Y:S04]  /*10aa0*/  @!P1 ST.E.128 [R4.64], RZ ;  /* 0x000000ff04009985 */ /* 0x0003e8000c101d06 */
[----:B------:R1:W-:Y:S02]  /*10ab0*/  @!P0 ST.E.128 [R2.64], RZ ;  /* 0x000000ff02008985 */ /* 0x0003e4000c101d06 */
.L_x_921:
[----:B------:R-:W-:Y:S05]  /*10ac0*/  BSYNC B0 ;  /* 0x0000000000007941 */ /* 0x000fea0003800000 */
.L_x_920:
[----:B------:R-:W-:Y:S05]  /*10ad0*/  BRA.DIV ~URZ, `(.L_x_922) ;  /* 0x000021227f007947 */ /* 0x000fea000b800000 */
[----:B--2---:R2:W1:Y:S04]  /*10ae0*/  SHFL.IDX PT, R10, R11, 0x1, 0x181f ;  /* 0x00381f000b0a7f89 */ /* 0x00446800000e0000 */
[----:B----4-:R2:W4:Y:S02]  /*10af0*/  SHFL.IDX PT, R0, R15, 0x1, 0x181f ;  /* 0x00381f000f007f89 */ /* 0x01052400000e0000 */
.L_x_969:
[----:B-1----:R-:W-:Y:S01]  /*10b00*/  IADD3 R2, R13, 0x20, RZ ;  /* 0x000000200d027810 */ /* 0x002fe20007ffe0ff */
[----:B------:R-:W-:Y:S03]  /*10b10*/  BSSY B0, `(.L_x_923) ;  /* 0x0000018000007945 */ /* 0x000fe60003800000 */
[----:B------:R-:W-:-:S13]  /*10b20*/  ISETP.GE.AND P0, PT, R2, R12, PT ;  /* 0x0000000c0200720c */ /* 0x000fda0003f06270 */
[----:B------:R-:W-:Y:S05]  /*10b30*/  @P0 BRA `(.L_x_924) ;  /* 0x0000015000000947 */ /* 0x000fea0003800000 */
[----:B------:R-:W5:Y:S04]  /*10b40*/  LDL.64 R22, [R1+0x70] ;  /* 0x0000700001167983 */ /* 0x000f680000100a00 */
[----:B--2---:R-:W2:Y:S04]  /*10b50*/  LDL R20, [R1+0x8c] ;  /* 0x00008c0001147983 */ /* 0x004ea80000100800 */
[----:B---3--:R-:W3:Y:S04]  /*10b60*/  LDL R18, [R1+0x90] ;  /* 0x0000900001127983 */ /* 0x008ee80000100800 */
[----:B----4-:R-:W4:Y:S04]  /*10b70*/  LDL R21, [R1+0xa4] ;  /* 0x0000a40001157983 */ /* 0x010f280000100800 */
[----:B------:R-:W4:Y:S01]  /*10b80*/  LDL R19, [R1+0xa0] ;  /* 0x0000a00001137983 */ /* 0x000f220000100800 */
[----:B------:R-:W-:-:S13]  /*10b90*/  ISETP.GE.AND P2, PT, R14, c[0x0][0x3c8], PT ;  /* 0x0000f2000e007a0c */ /* 0x000fda0003f46270 */
[----:B------:R-:W-:-:S04]  /*10ba0*/  @!P2 LEA R6, P6, R14, R0, 0x1 ;  /* 0x000000000e06a211 */ /* 0x000fc800078c08ff */
[----:B------:R-:W-:Y:S02]  /*10bb0*/  @!P2 LEA.HI.X R7, R14, R10, R17, 0x1, P6 ;  /* 0x0000000a0e07a211 */ /* 0x000fe400030f0c11 */
[----:B-----5:R-:W-:Y:S02]  /*10bc0*/  ISETP.GE.AND P3, PT, R22, c[0x0][0x3c8], PT ;  /* 0x0000f20016007a0c */ /* 0x020fe40003f66270 */
        /* <DEDUP_REMOVED lines=8> */
[----:B------:R1:W-:Y:S04]  /*10c50*/  @!P3 ST.E.128 [R8.64], RZ ;  /* 0x000000ff0800b985 */ /* 0x0003e8000c101d06 */
[----:B------:R1:W-:Y:S04]  /*10c60*/  @!P2 ST.E.128 [R6.64], RZ ;  /* 0x000000ff0600a985 */ /* 0x0003e8000c101d06 */
[----:B------:R1:W-:Y:S04]  /*10c70*/  @!P1 ST.E.128 [R4.64], RZ ;  /* 0x000000ff04009985 */ /* 0x0003e8000c101d06 */
[----:B------:R1:W-:Y:S02]  /*10c80*/  @!P0 ST.E.128 [R2.64], RZ ;  /* 0x000000ff02008985 */ /* 0x0003e4000c101d06 */
.L_x_924:
[----:B------:R-:W-:Y:S05]  /*10c90*/  BSYNC B0 ;  /* 0x0000000000007941 */ /* 0x000fea0003800000 */
.L_x_923:
[----:B------:R-:W-:Y:S05]  /*10ca0*/  BRA.DIV ~URZ, `(.L_x_925) ;  /* 0x000020127f007947 */ /* 0x000fea000b800000 */
[----:B------:R1:W2:Y:S02]  /*10cb0*/  SHFL.IDX PT, R10, R11, 0x2, 0x181f ;  /* 0x00581f000b0a7f89 */ /* 0x0002a400000e0000 */
.L_x_970:
[----:B------:R-:W-:Y:S05]  /*10cc0*/  BRA.DIV ~URZ, `(.L_x_926) ;  /* 0x000020627f007947 */ /* 0x000fea000b800000 */
[----:B----4-:R4:W1:Y:S02]  /*10cd0*/  SHFL.IDX PT, R0, R15, 0x2, 0x181f ;  /* 0x00581f000f007f89 */ /* 0x01086400000e0000 */
.L_x_971:
        /* <DEDUP_REMOVED lines=21> */
[----:B------:R1:W-:Y:S04]  /*10e30*/  @!P3 ST.E.128 [R8.64], RZ ;  /* 0x000000ff0800b985 */ /* 0x0003e8000c101d06 */
[----:B------:R1:W-:Y:S04]  /*10e40*/  @!P2 ST.E.128 [R6.64], RZ ;  /* 0x000000ff0600a985 */ /* 0x0003e8000c101d06 */
[----:B------:R1:W-:Y:S04]  /*10e50*/  @!P1 ST.E.128 [R4.64], RZ ;  /* 0x000000ff04009985 */ /* 0x0003e8000c101d06 */
[----:B------:R1:W-:Y:S02]  /*10e60*/  @!P0 ST.E.128 [R2.64], RZ ;  /* 0x000000ff02008985 */ /* 0x0003e4000c101d06 */
.L_x_928:
[----:B------:R-:W-:Y:S05]  /*10e70*/  BSYNC B0 ;  /* 0x0000000000007941 */ /* 0x000fea0003800000 */
.L_x_927:
[----:B------:R-:W-:Y:S05]  /*10e80*/  BRA.DIV ~URZ, `(.L_x_929) ;  /* 0x00001f027f007947 */ /* 0x000fea000b800000 */
[----:B--2---:R2:W1:Y:S04]  /*10e90*/  SHFL.IDX PT, R10, R11, 0x3, 0x181f ;  /* 0x00781f000b0a7f89 */ /* 0x00446800000e0000 */
[----:B------:R2:W3:Y:S02]  /*10ea0*/  SHFL.IDX PT, R0, R15, 0x3, 0x181f ;  /* 0x00781f000f007f89 */ /* 0x0004e400000e0000 */
.L_x_972:
[----:B-1----:R-:W-:-:S04]  /*10eb0*/  IADD3 R2, R13, 0x60, RZ ;  /* 0x000000600d027810 */ /* 0x002fc80007ffe0ff */
        /* <DEDUP_REMOVED lines=16> */
[C---:B------:R-:W-:Y:S02]  /*10fc0*/  @!P0 LEA R2, P4, R11.reuse, R0, 0x1 ;  /* 0x000000000b028211 */ /* 0x040fe400078808ff */
[-C--:B---3--:R-:W-:Y:S02]  /*10fd0*/  @!P1 LEA.HI.X R5, R18, R10.reuse, R19, 0x1, P5 ;  /* 0x0000000a12059211 */ /* 0x088fe400028f0c13 */
[----:B------:R-:W-:Y:S01]  /*10fe0*/  @!P0 LEA.HI.X R3, R11, R10, R15, 0x1, P4 ;  /* 0x0000000a0b038211 */ /* 0x000fe200020f0c0f */
[----:B------:R1:W-:Y:S04]  /*10ff0*/  @!P3 ST.E.128 [R8.64], RZ ;  /* 0x000000ff0800b985 */ /* 0x0003e8000c101d06 */
[----:B------:R1:W-:Y:S04]  /*11000*/  @!P2 ST.E.128 [R6.64], RZ ;  /* 0x000000ff0600a985 */ /* 0x0003e8000c101d06 */
[----:B------:R1:W-:Y:S04]  /*11010*/  @!P1 ST.E.128 [R4.64], RZ ;  /* 0x000000ff04009985 */ /* 0x0003e8000c101d06 */
[----:B------:R1:W-:Y:S02]  /*11020*/  @!P0 ST.E.128 [R2.64], RZ ;  /* 0x000000ff02008985 */ /* 0x0003e4000c101d06 */
.L_x_909:
[----:B------:R-:W-:Y:S05]  /*11030*/  BSYNC B1 ;  /* 0x0000000000017941 */ /* 0x000fea0003800000 */
.L_x_893:
[----:B-1-34-:R-:W3:Y:S02]  /*11040*/  LDL R0, [R1+0xd0] ;  /* 0x0000d00001007983 */ /* 0x01aee40000100800 */
[----:B---3--:R-:W-:-:S13]  /*11050*/  ISETP.NE.AND P0, PT, R0, RZ, PT ;  /* 0x000000ff0000720c */ /* 0x008fda0003f05270 */
[----:B------:R-:W-:Y:S01]  /*11060*/  @P0 WARPSYNC 0xffffffff ;  /* 0xffffffff00000948 */ /* 0x000fe20003800000 */
[----:B------:R-:W-:Y:S06]  /*11070*/  @P0 BAR.SYNC.DEFER_BLOCKING 0x5, 0x100 ;  /* 0x0144000000000b1d */ /* 0x000fec0000010000 */
[----:B------:R-:W1:Y:S04]  /*11080*/  @P0 LDS.128 R4, [0x1a080] ;  /* 0x01a08000ff040984 */ /* 0x000e680000000c00 */
[----:B-1----:R1:W-:Y:S04]  /*11090*/  @P0 STL.64 [R1+0x78], R4 ;  /* 0x0000780401000387 */ /* 0x0023e80000100a00 */
[----:B------:R1:W-:Y:S04]  /*110a0*/  @P0 STL.64 [R1+0x80], R6 ;  /* 0x0000800601000387 */ /* 0x0003e80000100a00 */
[----:B------:R-:W-:Y:S06]  /*110b0*/  @P0 BAR.ARV 0x4, 0x100 ;  /* 0x0104000000000b1d */ /* 0x000fec0000002000 */
[----:B------:R-:W-:Y:S05]  /*110c0*/  @P0 BRA `(.L_x_930) ;  /* 0x0000105000000947 */ /* 0x000fea0003800000 */
[----:B------:R-:W3:Y:S01]  /*110d0*/  S2R R0, SR_TID.X ;  /* 0x0000000000007919 */ /* 0x000ee20000002100 */
[----:B-1----:R-:W-:Y:S01]  /*110e0*/  IMAD.MOV.U32 R7, RZ, RZ, RZ ;  /* 0x000000ffff077224 */ /* 0x002fe200078e00ff */
[----:B--23--:R-:W-:-:S04]  /*110f0*/  LOP3.LUT R14, R0, 0x1f, RZ, 0xc0, !PT ;  /* 0x0000001f000e7812 */ /* 0x00cfc800078ec0ff */
[----:B------:R-:W-:Y:S01]  /*11100*/  ISETP.NE.AND P6, PT, R14, 0x1f, PT ;  /* 0x0000001f0e00780c */ /* 0x000fe20003fc5270 */
[----:B------:R-:W-:Y:S10]  /*11110*/  BRA.DIV ~URZ, `(.L_x_931) ;  /* 0x00001d327f007947 */ /* 0x000ff4000b800000 */
[----:B------:R1:W2:Y:S02]  /*11120*/  SHFL.IDX PT, R9, R103, RZ, 0x1f ;  /* 0x00001fff67097589 */ /* 0x0002a400000e0000 */
.L_x_973:
[----:B------:R-:W-:Y:S05]  /*11130*/  BRA.DIV ~URZ, `(.L_x_932) ;  /* 0x00001d827f007947 */ /* 0x000fea000b800000 */
[----:B------:R3:W4:Y:S02]  /*11140*/  SHFL.IDX PT, R8, R103, 0x1, 0x1f ;  /* 0x00201f0067087f89 */ /* 0x00072400000e0000 */
.L_x_974:
        /* <DEDUP_REMOVED lines=19> */
.L_x_975:
        /* <DEDUP_REMOVED lines=16> */
.L_x_976:
[----:B---3--:R-:W-:Y:S01]  /*11380*/  IMAD R0, R0, c[0x0][0x538], RZ ;  /* 0x00014e0000007a24 */ /* 0x008fe200078e02ff */
[----:B------:R-:W-:Y:S04]  /*11390*/  BSSY B1, `(.L_x_935) ;  /* 0x00000cf000017945 */ /* 0x000fe80003800000 */
[----:B----4-:R-:W-:-:S04]  /*113a0*/  IADD3 R8, R0, R8, RZ ;  /* 0x0000000800087210 */ /* 0x010fc80007ffe0ff */
[----:B--2---:R-:W-:-:S13]  /*113b0*/  ISETP.GT.AND P0, PT, R8, R9, PT ;  /* 0x000000090800720c */ /* 0x004fda0003f04270 */
[----:B------:R-:W-:Y:S05]  /*113c0*/  @P0 BRA `(.L_x_936) ;  /* 0x0000025000000947 */ /* 0x000fea0003800000 */
.L_x_940:
        /* <DEDUP_REMOVED lines=17> */
.L_x_977:
        /* <DEDUP_REMOVED lines=16> */
.L_x_978:
[----:B--2---:R-:W-:-:S05]  /*115e0*/  IMAD R0, R0, c[0x0][0x538], RZ ;  /* 0x00014e0000007a24 */ /* 0x004fca00078e02ff */
[----:B------:R-:W-:-:S04]  /*115f0*/  IADD3 R8, R0, R8, RZ ;  /* 0x0000000800087210 */ /* 0x000fc80007ffe0ff */
[----:B------:R-:W-:-:S13]  /*11600*/  ISETP.GT.AND P0, PT, R8, R9, PT ;  /* 0x000000090800720c */ /* 0x000fda0003f04270 */
[----:B-1----:R-:W-:Y:S05]  /*11610*/  @!P0 BRA `(.L_x_940) ;  /* 0xfffffdb000008947 */ /* 0x002fea000383ffff */
.L_x_936:
[----:B------:R-:W-:-:S05]  /*11620*/  IADD3 R11, -R0, R8, RZ ;  /* 0x00000008000b7210 */ /* 0x000fca0007ffe1ff */
[----:B------:R-:W-:-:S05]  /*11630*/  IMAD R0, R4, c[0x0][0x538], R11 ;  /* 0x00014e0004007a24 */ /* 0x000fca00078e020b */
[----:B------:R-:W-:Y:S01]  /*11640*/  ISETP.GT.AND P0, PT, R0, R9, PT ;  /* 0x000000090000720c */ /* 0x000fe20003f04270 */
[----:B------:R-:W-:-:S12]  /*11650*/  BRA.DIV ~URZ, `(.L_x_941) ;  /* 0x00001ca27f007947 */ /* 0x000fd8000b800000 */
[----:B------:R-:W-:-:S03]  /*11660*/  VOTE.ANY R10, PT, !P0 ;  /* 0x00000000000a7806 */ /* 0x000fc600040e0100 */
.L_x_979:
[----:B------:R-:W2:Y:S01]  /*11670*/  LDL.LU R0, [R1+0x84] ;  /* 0x0000840001007983 */ /* 0x000ea20000300800 */
[----:B------:R-:W2:Y:S02]  /*11680*/  POPC R8, R10 ;  /* 0x0000000a00087309 */ /* 0x000ea40000000000 */
[----:B--2---:R-:W-:-:S05]  /*11690*/  IADD3 R0, R8, R0, RZ ;  /* 0x0000000008007210 */ /* 0x004fca0007ffe0ff */
[----:B------:R2:W-:Y:S01]  /*116a0*/  STL [R1+0x84], R0 ;  /* 0x0000840001007387 */ /* 0x0005e20000100800 */
[----:B------:R-:W-:Y:S05]  /*116b0*/  BRA.DIV ~URZ, `(.L_x_942) ;  /* 0x00001c927f007947 */ /* 0x000fea000b800000 */
[----:B------:R3:W4:Y:S04]  /*116c0*/  SHFL.IDX PT, R12, R6, R8, 0x1f ;  /* 0x00001f08060c7589 */ /* 0x00072800000e0000 */
[----:B------:R3:W1:Y:S02]  /*116d0*/  SHFL.IDX PT, R7, R7, R8, 0x1f ;  /* 0x00001f0807077589 */ /* 0x00066400000e0000 */
.L_x_980:
[----:B------:R-:W-:Y:S01]  /*116e0*/  ISETP.NE.AND P0, PT, R10, RZ, PT ;  /* 0x000000ff0a00720c */ /* 0x000fe20003f05270 */
[----:B------:R-:W-:-:S12]  /*116f0*/  BSSY B0, `(.L_x_943) ;  /* 0x0000005000007945 */ /* 0x000fd80003800000 */
[----:B------:R-:W-:Y:S05]  /*11700*/  @!P0 BRA `(.L_x_944) ;  /* 0x0000003000008947 */ /* 0x000fea0003800000 */
[----:B------:R-:W-:Y:S01]  /*11710*/  IADD3 R3, R8, -0x1, RZ ;  /* 0xffffffff08037810 */ /* 0x000fe20007ffe0ff */
[----:B------:R-:W-:Y:S05]  /*11720*/  BRA.DIV ~URZ, `(.L_x_945) ;  /* 0x00001cf27f007947 */ /* 0x000fea000b800000 */
[----:B------:R2:W3:Y:S02]  /*11730*/  SHFL.IDX PT, R13, R4, R3, 0x1f ;  /* 0x00001f03040d7589 */ /* 0x0004e400000e0000 */
.L_x_944:
[----:B------:R-:W-:Y:S05]  /*11740*/  BSYNC B0 ;  /* 0x0000000000007941 */ /* 0x000fea0003800000 */
.L_x_943:
        /* <DEDUP_REMOVED lines=68> */
.L_x_947:
        /* <DEDUP_REMOVED lines=69> */
.L_x_948:
[----:B------:R-:W-:Y:S05]  /*11fe0*/  BSYNC B0 ;  /* 0x0000000000007941 */ /* 0x000fea0003800000 */
.L_x_946:
[----:B------:R-:W-:-:S04]  /*11ff0*/  LOP3.LUT R2, RZ, R2, RZ, 0x33, !PT ;  /* 0x00000002ff027212 */ /* 0x000fc800078e33ff */
[----:B-1----:R-:W-:-:S05]  /*12000*/  IADD3 R0, R2, R12, RZ ;  /* 0x0000000c02007210 */ /* 0x002fca0007ffe0ff */
[----:B------:R1:W-:Y:S01]  /*12010*/  STL [R1+0x7c], R0 ;  /* 0x00007c0001007387 */ /* 0x0003e20000100800 */
[----:B------:R-:W-:Y:S05]  /*12020*/  BRA `(.L_x_949) ;  /* 0x0000005000007947 */ /* 0x000fea0003800000 */
.L_x_937:
[----:B------:R-:W-:Y:S01]  /*12030*/  MOV R0, c[0x0][0x53c] ;  /* 0x00014f0000007a02 */ /* 0x000fe20000000f00 */
[----:B------:R2:W-:Y:S04]  /*12040*/  STL [R1+0x78], R9 ;  /* 0x0000780901007387 */ /* 0x0005e80000100800 */
[----:B------:R2:W-:Y:S04]  /*12050*/  STL [R1+0x7c], RZ ;  /* 0x00007cff01007387 */ /* 0x0005e80000100800 */
[----:B------:R2:W-:Y:S04]  /*12060*/  STL [R1+0x80], RZ ;  /* 0x000080ff01007387 */ /* 0x0005e80000100800 */
[----:B------:R2:W-:Y:S02]  /*12070*/  STL [R1+0x84], R0 ;  /* 0x0000840001007387 */ /* 0x0005e40000100800 */
.L_x_949:
[----:B------:R-:W-:Y:S05]  /*12080*/  BSYNC B1 ;  /* 0x0000000000017941 */ /* 0x000fea0003800000 */
.L_x_935:
        /* <DEDUP_REMOVED lines=9> */
.L_x_930:
[----:B--2---:R-:W2:Y:S02]  /*12120*/  LDL R0, [R1+0x84] ;  /* 0x0000840001007983 */ /* 0x004ea40000100800 */
[----:B--2---:R-:W-:-:S13]  /*12130*/  ISETP.GE.AND P0, PT, R0, c[0x0][0x53c], PT ;  /* 0x00014f0000007a0c */ /* 0x004fda0003f06270 */
[----:B-1----:R-:W-:Y:S01]  /*12140*/  @P0 CALL.REL.NOINC `(.L_x_950) ;  /* 0x0000001000000944 */ /* 0x002fe20003c00000 */
[----:B------:R-:W-:Y:S05]  /*12150*/  BRA `(.L_x_951) ;  /* 0xfffef7c000007947 */ /* 0x000fea000383ffff */
.L_x_950:
[----:B------:R-:W-:Y:S05]  /*12160*/  EXIT ;  /* 0x000000000000794d */ /* 0x000fea0003800000 */
.L_x_859:
[----:B------:R-:W-:Y:S01]  /*12170*/  IMAD.MOV.U32 R0, RZ, RZ, R5 ;  /* 0x000000ffff007224 */ /* 0x000fe200078e0005 */
[----:B------:R-:W-:Y:S02]  /*12180*/  MOV R2, 0x1 ;  /* 0x0000000100027802 */ /* 0x000fe40000000f00 */
[----:B------:R-:W-:Y:S02]  /*12190*/  MOV R3, 0x121b0 ;  /* 0x000121b000037802 */ /* 0x000fe40000000f00 */
[----:B------:R-:W-:Y:S05]  /*121a0*/  CALL.REL.NOINC `($__internal_20_$__cuda_sm70_shflsync_up_p) ;  /* 0x0000137000007944 */ /* 0x000fea0003c00000 */
[----:B------:R-:W-:Y:S01]  /*121b0*/  MOV R0, R4 ;  /* 0x0000000400007202 */ /* 0x000fe20000000f00 */
[----:B------:R-:W-:Y:S05]  /*121c0*/  BRA `(.L_x_952) ;  /* 0xfffee29000007947 */ /* 0x000fea000383ffff */
.L_x_860:
[----:B------:R-:W-:Y:S01]  /*121d0*/  IMAD.MOV.U32 R0, RZ, RZ, R5 ;  /* 0x000000ffff007224 */ /* 0x000fe200078e0005 */
[----:B------:R-:W-:Y:S02]  /*121e0*/  MOV R2, 0x2 ;  /* 0x0000000200027802 */ /* 0x000fe40000000f00 */
[----:B------:R-:W-:Y:S02]  /*121f0*/  MOV R3, 0x12210 ;  /* 0x0001221000037802 */ /* 0x000fe40000000f00 */
[----:B------:R-:W-:Y:S05]  /*12200*/  CALL.REL.NOINC `($__internal_20_$__cuda_sm70_shflsync_up_p) ;  /* 0x0000131000007944 */ /* 0x000fea0003c00000 */
[----:B------:R-:W-:Y:S01]  /*12210*/  SEL R0, R4, RZ, P4 ;  /* 0x000000ff04007207 */ /* 0x000fe20002000000 */
[----:B------:R-:W-:Y:S01]  /*12220*/  IMAD.MOV.U32 R2, RZ, RZ, 0x4 ;  /* 0x00000004ff027424 */ /* 0x000fe200078e00ff */
[----:B------:R-:W-:-:S03]  /*12230*/  MOV R3, 0x12260 ;  /* 0x0001226000037802 */ /* 0x000fc60000000f00 */
[----:B------:R-:W-:Y:S02]  /*12240*/  IMAD.IADD R0, R5, 0x1, R0 ;  /* 0x0000000105007824 */ /* 0x000fe400078e0200 */
        /* <DEDUP_REMOVED lines=14> */
[----:B------:R-:W-:Y:S01]  /*12330*/  IMAD.IADD R4, R0, 0x1, R4 ;  /* 0x0000000100047824 */ /* 0x000fe200078e0204 */
[----:B------:R-:W-:-:S03]  /*12340*/  MOV R0, 0x1f ;  /* 0x0000001f00007802 */ /* 0x000fc60000000f00 */
[----:B------:R-:W-:Y:S02]  /*12350*/  IMAD.MOV.U32 R5, RZ, RZ, R4 ;  /* 0x000000ffff057224 */ /* 0x000fe400078e0004 */
[----:B------:R-:W-:Y:S05]  /*12360*/  CALL.REL.NOINC `($__internal_19_$__cuda_sm70_shflsync_idx_p) ;  /* 0x0000116000007944 */ /* 0x000fea0003c00000 */
[----:B------:R-:W-:Y:S05]  /*12370*/  BRA `(.L_x_953) ;  /* 0xfffee1e000007947 */ /* 0x000fea000383ffff */
.L_x_862:
[----:B------:R-:W-:Y:S02]  /*12380*/  SEL R0, RZ, 0x1, P0 ;  /* 0x00000001ff007807 */ /* 0x000fe40000000000 */
[----:B------:R-:W-:Y:S02]  /*12390*/  MOV R2, 0x123b0 ;  /* 0x000123b000027802 */ /* 0x000fe40000000f00 */
[----:B------:R-:W-:Y:S05]  /*123a0*/  CALL.REL.NOINC `($__internal_21_$__cuda_sm70_votesync_ballot) ;  /* 0x000011e000007944 */ /* 0x000fea0003c00000 */
[----:B------:R-:W-:Y:S01]  /*123b0*/  MOV R10, R0 ;  /* 0x00000000000a7202 */ /* 0x000fe20000000f00 */
[----:B------:R-:W-:Y:S05]  /*123c0*/  BRA `(.L_x_954) ;  /* 0xfffee22000007947 */ /* 0x000fea000383ffff */
.L_x_863:
[----:B------:R-:W-:Y:S01]  /*123d0*/  IMAD.MOV.U32 R5, RZ, RZ, R9 ;  /* 0x000000ffff057224 */ /* 0x000fe200078e0009 */
[----:B------:R-:W-:Y:S01]  /*123e0*/  MOV R3, R6 ;  /* 0x0000000600037202 */ /* 0x000fe20000000f00 */
[----:B-1----:R-:W-:Y:S01]  /*123f0*/  IMAD.MOV.U32 R0, RZ, RZ, 0x1f ;  /* 0x0000001fff007424 */ /* 0x002fe200078e00ff */
[----:B------:R-:W-:Y:S02]  /*12400*/  MOV R2, 0x12420 ;  /* 0x0001242000027802 */ /* 0x000fe40000000f00 */
[----:B------:R-:W-:Y:S05]  /*12410*/  CALL.REL.NOINC `($__internal_19_$__cuda_sm70_shflsync_idx_p) ;  /* 0x000010b000007944 */ /* 0x000fea0003c00000 */
[----:B------:R-:W-:Y:S01]  /*12420*/  IMAD.MOV.U32 R12, RZ, RZ, R0 ;  /* 0x000000ffff0c7224 */ /* 0x000fe200078e0000 */
[----:B------:R-:W-:Y:S01]  /*12430*/  MOV R5, R8 ;  /* 0x0000000800057202 */ /* 0x000fe20000000f00 */
[----:B------:R-:W-:Y:S01]  /*12440*/  IMAD.MOV.U32 R7, RZ, RZ, RZ ;  /* 0x000000ffff077224 */ /* 0x000fe200078e00ff */
[----:B------:R-:W-:Y:S01]  /*12450*/  MOV R3, R6 ;  /* 0x0000000600037202 */ /* 0x000fe20000000f00 */
[----:B------:R-:W-:Y:S01]  /*12460*/  IMAD.MOV.U32 R0, RZ, RZ, 0x1f ;  /* 0x0000001fff007424 */ /* 0x000fe200078e00ff */
[----:B------:R-:W-:-:S02]  /*12470*/  MOV R2, 0x12490 ;  /* 0x0001249000027802 */ /* 0x000fc40000000f00 */
[----:B------:R-:W-:Y:S05]  /*12480*/  CALL.REL.NOINC `($__internal_19_$__cuda_sm70_shflsync_idx_p) ;  /* 0x0000104000007944 */ /* 0x000fea0003c00000 */
[----:B------:R-:W-:Y:S01]  /*12490*/  MOV R9, R0 ;  /* 0x0000000000097202 */ /* 0x000fe20000000f00 */
[----:B------:R-:W-:Y:S05]  /*124a0*/  BRA `(.L_x_955) ;  /* 0xfffee1b000007947 */ /* 0x000fea000383ffff */
.L_x_866:
[----:B------:R-:W-:Y:S01]  /*124b0*/  IMAD.MOV.U32 R5, RZ, RZ, R4 ;  /* 0x000000ffff057224 */ /* 0x000fe200078e0004 */
[----:B-1----:R-:W-:-:S02]  /*124c0*/  MOV R0, 0x1f ;  /* 0x0000001f00007802 */ /* 0x002fc40000000f00 */
[----:B------:R-:W-:Y:S02]  /*124d0*/  MOV R2, 0x124f0 ;  /* 0x000124f000027802 */ /* 0x000fe40000000f00 */
[----:B--234-:R-:W-:Y:S05]  /*124e0*/  CALL.REL.NOINC `($__internal_19_$__cuda_sm70_shflsync_idx_p) ;  /* 0x00000fe000007944 */ /* 0x01cfea0003c00000 */
[----:B------:R-:W-:Y:S01]  /*124f0*/  MOV R7, R0 ;  /* 0x0000000000077202 */ /* 0x000fe20000000f00 */
[----:B------:R-:W-:Y:S05]  /*12500*/  BRA `(.L_x_865) ;  /* 0xfffee1b000007947 */ /* 0x000fea000383ffff */
.L_x_889:
[----:B------:R1:W5:Y:S01]  /*12510*/  LDL R2, [R1+0x38] ;  /* 0x0000380001027983 */ /* 0x0003620000100800 */
[----:B------:R-:W-:Y:S02]  /*12520*/  MOV R5, 0x2 ;  /* 0x0000000200057802 */ /* 0x000fe40000000f00 */
[----:B------:R-:W-:Y:S02]  /*12530*/  MOV R3, 0x12550 ;  /* 0x0001255000037802 */ /* 0x000fe40000000f00 */
[----:B-1---5:R-:W-:Y:S05]  /*12540*/  CALL.REL.NOINC `($__internal_18_$__cuda_sm70_shflsync_bfly_p) ;  /* 0x00000f3000007944 */ /* 0x022fea0003c00000 */
[----:B------:R-:W-:Y:S01]  /*12550*/  MOV R0, R5 ;  /* 0x0000000500007202 */ /* 0x000fe20000000f00 */
[----:B------:R-:W-:Y:S05]  /*12560*/  BRA `(.L_x_956) ;  /* 0xffff9f5000007947 */ /* 0x000fea000383ffff */
.L_x_890:
[----:B------:R-:W-:Y:S01]  /*12570*/  IMAD.MOV.U32 R2, RZ, RZ, R0 ;  /* 0x000000ffff027224 */ /* 0x000fe200078e0000 */
[----:B------:R-:W-:Y:S02]  /*12580*/  MOV R5, 0x1 ;  /* 0x0000000100057802 */ /* 0x000fe40000000f00 */
[----:B------:R-:W-:Y:S02]  /*12590*/  MOV R3, 0x125b0 ;  /* 0x000125b000037802 */ /* 0x000fe40000000f00 */
[----:B-----5:R-:W-:Y:S05]  /*125a0*/  CALL.REL.NOINC `($__internal_18_$__cuda_sm70_shflsync_bfly_p) ;  /* 0x00000ed000007944 */ /* 0x020fea0003c00000 */
[----:B------:R1:W5:Y:S01]  /*125b0*/  LDL R2, [R1+0x34] ;  /* 0x0000340001027983 */ /* 0x0003620000100800 */
[----:B------:R-:W-:Y:S01]  /*125c0*/  FADD.FTZ R0, R0, R5 ;  /* 0x0000000500007221 */ /* 0x000fe20000010000 */
[----:B------:R-:W-:-:S02]  /*125d0*/  MOV R5, 0x2 ;  /* 0x0000000200057802 */ /* 0x000fc40000000f00 */
[----:B------:R-:W-:Y:S02]  /*125e0*/  MOV R3, 0x12600 ;  /* 0x0001260000037802 */ /* 0x000fe40000000f00 */
[----:B-1---5:R-:W-:Y:S05]  /*125f0*/  CALL.REL.NOINC `($__internal_18_$__cuda_sm70_shflsync_bfly_p) ;  /* 0x00000e8000007944 */ /* 0x022fea0003c00000 */
[----:B------:R-:W2:Y:S01]  /*12600*/  LDL.LU R2, [R1+0x34] ;  /* 0x0000340001027983 */ /* 0x000ea20000300800 */
[----:B------:R-:W-:Y:S01]  /*12610*/  MOV R3, 0x12660 ;  /* 0x0001266000037802 */ /* 0x000fe20000000f00 */
[----:B--2---:R-:W-:Y:S01]  /*12620*/  FADD.FTZ R4, R2, R5 ;  /* 0x0000000502047221 */ /* 0x004fe20000010000 */
[----:B------:R-:W-:-:S04]  /*12630*/  MOV R5, 0x1 ;  /* 0x0000000100057802 */ /* 0x000fc80000000f00 */
[----:B------:R-:W-:Y:S02]  /*12640*/  MOV R2, R4 ;  /* 0x0000000400027202 */ /* 0x000fe40000000f00 */
[----:B------:R-:W-:Y:S05]  /*12650*/  CALL.REL.NOINC `($__internal_18_$__cuda_sm70_shflsync_bfly_p) ;  /* 0x00000e2000007944 */ /* 0x000fea0003c00000 */
[----:B------:R-:W-:Y:S01]  /*12660*/  MOV R3, R5 ;  /* 0x0000000500037202 */ /* 0x000fe20000000f00 */
[----:B------:R-:W-:Y:S05]  /*12670*/  BRA `(.L_x_957) ;  /* 0xffff9ed000007947 */ /* 0x000fea000383ffff */
.L_x_897:
[----:B--234-:R-:W-:Y:S01]  /*12680*/  IMAD.MOV.U32 R5, RZ, RZ, R12 ;  /* 0x000000ffff057224 */ /* 0x01cfe200078e000c */
[----:B------:R-:W-:Y:S01]  /*12690*/  MOV R3, RZ ;  /* 0x000000ff00037202 */ /* 0x000fe20000000f00 */
[----:B------:R-:W-:Y:S01]  /*126a0*/  IMAD.MOV.U32 R0, RZ, RZ, 0x181f ;  /* 0x0000181fff007424 */ /* 0x000fe200078e00ff */
[----:B------:R-:W-:Y:S02]  /*126b0*/  MOV R2, 0x126d0 ;  /* 0x000126d000027802 */ /* 0x000fe40000000f00 */
[----:B-1----:R-:W-:Y:S05]  /*126c0*/  CALL.REL.NOINC `($__internal_19_$__cuda_sm70_shflsync_idx_p) ;  /* 0x00000e0000007944 */ /* 0x002fea0003c00000 */
[----:B------:R-:W-:Y:S01]  /*126d0*/  MOV R10, R0 ;  /* 0x00000000000a7202 */ /* 0x000fe20000000f00 */
[----:B------:R-:W-:Y:S05]  /*126e0*/  BRA `(.L_x_958) ;  /* 0xffffbba000007947 */ /* 0x000fea000383ffff */
.L_x_898:
[----:B------:R-:W-:Y:S01]  /*126f0*/  IMAD.MOV.U32 R5, RZ, RZ, R15 ;  /* 0x000000ffff057224 */ /* 0x000fe200078e000f */
[----:B------:R-:W-:Y:S01]  /*12700*/  MOV R3, RZ ;  /* 0x000000ff00037202 */ /* 0x000fe20000000f00 */
[----:B------:R-:W-:Y:S01]  /*12710*/  IMAD.MOV.U32 R0, RZ, RZ, 0x181f ;  /* 0x0000181fff007424 */ /* 0x000fe200078e00ff */
[----:B------:R-:W-:Y:S02]  /*12720*/  MOV R2, 0x12740 ;  /* 0x0001274000027802 */ /* 0x000fe40000000f00 */
[----:B-123--:R-:W-:Y:S05]  /*12730*/  CALL.REL.NOINC `($__internal_19_$__cuda_sm70_shflsync_idx_p) ;  /* 0x00000d9000007944 */ /* 0x00efea0003c00000 */
[----:B------:R-:W-:Y:S05]  /*12740*/  BRA `(.L_x_959) ;  /* 0xffffbb6000007947 */ /* 0x000fea000383ffff */
.L_x_901:
[----:B-1----:R-:W-:Y:S01]  /*12750*/  IMAD.MOV.U32 R5, RZ, RZ, R12 ;  /* 0x000000ffff057224 */ /* 0x002fe200078e000c */
[----:B------:R-:W-:Y:S01]  /*12760*/  MOV R3, 0x1 ;  /* 0x0000000100037802 */ /* 0x000fe20000000f00 */
[----:B--2---:R-:W-:Y:S01]  /*12770*/  IMAD.MOV.U32 R0, RZ, RZ, 0x181f ;  /* 0x0000181fff007424 */ /* 0x004fe200078e00ff */
[----:B------:R-:W-:-:S02]  /*12780*/  MOV R2, 0x127a0 ;  /* 0x000127a000027802 */ /* 0x000fc40000000f00 */
[----:B---34-:R-:W-:Y:S05]  /*12790*/  CALL.REL.NOINC `($__internal_19_$__cuda_sm70_shflsync_idx_p) ;  /* 0x00000d3000007944 */ /* 0x018fea0003c00000 */
[----:B------:R-:W-:Y:S01]  /*127a0*/  IMAD.MOV.U32 R10, RZ, RZ, R0 ;  /* 0x000000ffff0a7224 */ /* 0x000fe200078e0000 */
[----:B------:R-:W-:Y:S01]  /*127b0*/  MOV R3, 0x1 ;  /* 0x0000000100037802 */ /* 0x000fe20000000f00 */
[----:B------:R-:W-:Y:S01]  /*127c0*/  IMAD.MOV.U32 R5, RZ, RZ, R15 ;  /* 0x000000ffff057224 */ /* 0x000fe200078e000f */
[----:B------:R-:W-:-:S02]  /*127d0*/  MOV R0, 0x181f ;  /* 0x0000181f00007802 */ /* 0x000fc40000000f00 */
[----:B------:R-:W-:Y:S02]  /*127e0*/  MOV R2, 0x12800 ;  /* 0x0001280000027802 */ /* 0x000fe40000000f00 */
[----:B------:R-:W-:Y:S05]  /*127f0*/  CALL.REL.NOINC `($__internal_19_$__cuda_sm70_shflsync_idx_p) ;  /* 0x00000cd000007944 */ /* 0x000fea0003c00000 */
[----:B------:R-:W-:Y:S05]  /*12800*/  BRA `(.L_x_960) ;  /* 0xffffbc8000007947 */ /* 0x000fea000383ffff */
.L_x_904:
[----:B-1----:R-:W-:Y:S01]  /*12810*/  IMAD.MOV.U32 R5, RZ, RZ, R12 ;  /* 0x000000ffff057224 */ /* 0x002fe200078e000c */
[----:B------:R-:W-:Y:S01]  /*12820*/  MOV R3, 0x2 ;  /* 0x0000000200037802 */ /* 0x000fe20000000f00 */
[----:B--2---:R-:W-:Y:S01]  /*12830*/  IMAD.MOV.U32 R0, RZ, RZ, 0x181f ;  /* 0x0000181fff007424 */ /* 0x004fe200078e00ff */
[----:B------:R-:W-:Y:S02]  /*12840*/  MOV R2, 0x12860 ;  /* 0x0001286000027802 */ /* 0x000fe40000000f00 */
[----:B---34-:R-:W-:Y:S05]  /*12850*/  CALL.REL.NOINC `($__internal_19_$__cuda_sm70_shflsync_idx_p) ;  /* 0x00000c7000007944 */ /* 0x018fea0003c00000 */
[----:B------:R-:W-:Y:S01]  /*12860*/  MOV R10, R0 ;  /* 0x00000000000a7202 */ /* 0x000fe20000000f00 */
[----:B------:R-:W-:Y:S05]  /*12870*/  BRA `(.L_x_961) ;  /* 0xffffbdd000007947 */ /* 0x000fea000383ffff */
.L_x_905:
[----:B-1----:R-:W-:Y:S01]  /*12880*/  IMAD.MOV.U32 R5, RZ, RZ, R15 ;  /* 0x000000ffff057224 */ /* 0x002fe200078e000f */
[----:B------:R-:W-:Y:S01]  /*12890*/  MOV R3, 0x2 ;  /* 0x0000000200037802 */ /* 0x000fe20000000f00 */
[----:B--2---:R-:W-:Y:S01]  /*128a0*/  IMAD.MOV.U32 R0, RZ, RZ, 0x181f ;  /* 0x0000181fff007424 */ /* 0x004fe200078e00ff */
[----:B------:R-:W-:Y:S02]  /*128b0*/  MOV R2, 0x128d0 ;  /* 0x000128d000027802 */ /* 0x000fe40000000f00 */
[----:B---34-:R-:W-:Y:S05]  /*128c0*/  CALL.REL.NOINC `($__internal_19_$__cuda_sm70_shflsync_idx_p) ;  /* 0x00000c0000007944 */ /* 0x018fea0003c00000 */
[----:B------:R-:W-:Y:S05]  /*128d0*/  BRA `(.L_x_962) ;  /* 0xffffbd9000007947 */ /* 0x000fea000383ffff */
.L_x_908:
[----:B-1----:R-:W-:Y:S01]  /*128e0*/  IMAD.MOV.U32 R5, RZ, RZ, R12 ;  /* 0x000000ffff057224 */ /* 0x002fe200078e000c */
[----:B------:R-:W-:Y:S01]  /*128f0*/  MOV R3, 0x3 ;  /* 0x0000000300037802 */ /* 0x000fe20000000f00 */
[----:B---3--:R-:W-:Y:S01]  /*12900*/  IMAD.MOV.U32 R0, RZ, RZ, 0x181f ;  /* 0x0000181fff007424 */ /* 0x008fe200078e00ff */
[----:B------:R-:W-:-:S02]  /*12910*/  MOV R2, 0x12930 ;  /* 0x0001293000027802 */ /* 0x000fc40000000f00 */
[----:B--2-4-:R-:W-:Y:S05]  /*12920*/  CALL.REL.NOINC `($__internal_19_$__cuda_sm70_shflsync_idx_p) ;  /* 0x00000ba000007944 */ /* 0x014fea0003c00000 */
[----:B------:R-:W-:Y:S01]  /*12930*/  IMAD.MOV.U32 R8, RZ, RZ, R0 ;  /* 0x000000ffff087224 */ /* 0x000fe200078e0000 */
[----:B------:R-:W-:Y:S01]  /*12940*/  MOV R3, 0x3 ;  /* 0x0000000300037802 */ /* 0x000fe20000000f00 */
[----:B------:R-:W-:Y:S01]  /*12950*/  IMAD.MOV.U32 R5, RZ, RZ, R15 ;  /* 0x000000ffff057224 */ /* 0x000fe200078e000f */
[----:B------:R-:W-:-:S02]  /*12960*/  MOV R0, 0x181f ;  /* 0x0000181f00007802 */ /* 0x000fc40000000f00 */
[----:B------:R-:W-:Y:S02]  /*12970*/  MOV R2, 0x12990 ;  /* 0x0001299000027802 */ /* 0x000fe40000000f00 */
[----:B------:R-:W-:Y:S05]  /*12980*/  CALL.REL.NOINC `($__internal_19_$__cuda_sm70_shflsync_idx_p) ;  /* 0x00000b4000007944 */ /* 0x000fea0003c00000 */
[----:B------:R-:W-:Y:S05]  /*12990*/  BRA `(.L_x_963) ;  /* 0xffffbea000007947 */ /* 0x000fea000383ffff */
.L_x_910:
[----:B------:R-:W-:Y:S01]  /*129a0*/  IMAD.MOV.U32 R5, RZ, RZ, R12 ;  /* 0x000000ffff057224 */ /* 0x000fe200078e000c */
[----:B------:R-:W-:Y:S01]  /*129b0*/  MOV R3, RZ ;  /* 0x000000ff00037202 */ /* 0x000fe20000000f00 */
[----:B------:R-:W-:Y:S01]  /*129c0*/  IMAD.MOV.U32 R0, RZ, RZ, 0x1c1f ;  /* 0x00001c1fff007424 */ /* 0x000fe200078e00ff */
[----:B------:R-:W-:Y:S02]  /*129d0*/  MOV R2, 0x129f0 ;  /* 0x000129f000027802 */ /* 0x000fe40000000f00 */
[----:B------:R-:W-:Y:S05]  /*129e0*/  CALL.REL.NOINC `($__internal_19_$__cuda_sm70_shflsync_idx_p) ;  /* 0x00000ae000007944 */ /* 0x000fea0003c00000 */
[----:B------:R-:W-:Y:S01]  /*129f0*/  MOV R4, R0 ;  /* 0x0000000000047202 */ /* 0x000fe20000000f00 */
[----:B------:R-:W-:Y:S05]  /*12a00*/  BRA `(.L_x_964) ;  /* 0xffffc1f000007947 */ /* 0x000fea000383ffff */
.L_x_911:
[----:B------:R-:W-:Y:S01]  /*12a10*/  IMAD.MOV.U32 R5, RZ, RZ, R14 ;  /* 0x000000ffff057224 */ /* 0x000fe200078e000e */
[----:B------:R-:W-:Y:S01]  /*12a20*/  MOV R3, RZ ;  /* 0x000000ff00037202 */ /* 0x000fe20000000f00 */
[----:B------:R-:W-:Y:S01]  /*12a30*/  IMAD.MOV.U32 R0, RZ, RZ, 0x1c1f ;  /* 0x00001c1fff007424 */ /* 0x000fe200078e00ff */
[----:B------:R-:W-:Y:S02]  /*12a40*/  MOV R2, 0x12a60 ;  /* 0x00012a6000027802 */ /* 0x000fe40000000f00 */
[----:B-12---:R-:W-:Y:S05]  /*12a50*/  CALL.REL.NOINC `($__internal_19_$__cuda_sm70_shflsync_idx_p) ;  /* 0x00000a7000007944 */ /* 0x006fea0003c00000 */
[----:B------:R-:W-:Y:S05]  /*12a60*/  BRA `(.L_x_965) ;  /* 0xffffc1b000007947 */ /* 0x000fea000383ffff */
.L_x_914:
[----:B------:R-:W-:Y:S01]  /*12a70*/  IMAD.MOV.U32 R5, RZ, RZ, R12 ;  /* 0x000000ffff057224 */ /* 0x000fe200078e000c */
[----:B----4-:R-:W-:Y:S01]  /*12a80*/  MOV R3, 0x1 ;  /* 0x0000000100037802 */ /* 0x010fe20000000f00 */
[----:B------:R-:W-:Y:S01]  /*12a90*/  IMAD.MOV.U32 R0, RZ, RZ, 0x1c1f ;  /* 0x00001c1fff007424 */ /* 0x000fe200078e00ff */
[----:B------:R-:W-:-:S02]  /*12aa0*/  MOV R2, 0x12ac0 ;  /* 0x00012ac000027802 */ /* 0x000fc40000000f00 */
[----:B-123--:R-:W-:Y:S05]  /*12ab0*/  CALL.REL.NOINC `($__internal_19_$__cuda_sm70_shflsync_idx_p) ;  /* 0x00000a1000007944 */ /* 0x00efea0003c00000 */
[----:B------:R-:W-:Y:S01]  /*12ac0*/  IMAD.MOV.U32 R4, RZ, RZ, R0 ;  /* 0x000000ffff047224 */ /* 0x000fe200078e0000 */
[----:B------:R-:W-:Y:S01]  /*12ad0*/  MOV R3, 0x1 ;  /* 0x0000000100037802 */ /* 0x000fe20000000f00 */
[----:B------:R-:W-:Y:S01]  /*12ae0*/  IMAD.MOV.U32 R5, RZ, RZ, R14 ;  /* 0x000000ffff057224 */ /* 0x000fe200078e000e */
[----:B------:R-:W-:-:S02]  /*12af0*/  MOV R0, 0x1c1f ;  /* 0x00001c1f00007802 */ /* 0x000fc40000000f00 */
[----:B------:R-:W-:Y:S02]  /*12b00*/  MOV R2, 0x12b20 ;  /* 0x00012b2000027802 */ /* 0x000fe40000000f00 */
[----:B------:R-:W-:Y:S05]  /*12b10*/  CALL.REL.NOINC `($__internal_19_$__cuda_sm70_shflsync_idx_p) ;  /* 0x000009b000007944 */ /* 0x000fea0003c00000 */
[----:B------:R-:W-:Y:S05]  /*12b20*/  BRA `(.L_x_966) ;  /* 0xffffcd5000007947 */ /* 0x000fea000383ffff */
.L_x_918:
[----:B------:R-:W-:Y:S01]  /*12b30*/  IMAD.MOV.U32 R5, RZ, RZ, R11 ;  /* 0x000000ffff057224 */ /* 0x000fe200078e000b */
[----:B------:R-:W-:Y:S01]  /*12b40*/  MOV R3, RZ ;  /* 0x000000ff00037202 */ /* 0x000fe20000000f00 */
[----:B------:R-:W-:Y:S01]  /*12b50*/  IMAD.MOV.U32 R0, RZ, RZ, 0x181f ;  /* 0x0000181fff007424 */ /* 0x000fe200078e00ff */
[----:B------:R-:W-:Y:S02]  /*12b60*/  MOV R2, 0x12b80 ;  /* 0x00012b8000027802 */ /* 0x000fe40000000f00 */
[----:B------:R-:W-:Y:S05]  /*12b70*/  CALL.REL.NOINC `($__internal_19_$__cuda_sm70_shflsync_idx_p) ;  /* 0x0000095000007944 */ /* 0x000fea0003c00000 */
[----:B------:R-:W-:Y:S01]  /*12b80*/  MOV R10, R0 ;  /* 0x00000000000a7202 */ /* 0x000fe20000000f00 */
[----:B------:R-:W-:Y:S05]  /*12b90*/  BRA `(.L_x_967) ;  /* 0xffffdd5000007947 */ /* 0x000fea000383ffff */
.L_x_919:
[----:B------:R-:W-:Y:S01]  /*12ba0*/  IMAD.MOV.U32 R5, RZ, RZ, R15 ;  /* 0x000000ffff057224 */ /* 0x000fe200078e000f */
[----:B------:R-:W-:Y:S01]  /*12bb0*/  MOV R3, RZ ;  /* 0x000000ff00037202 */ /* 0x000fe20000000f00 */
[----:B------:R-:W-:Y:S01]  /*12bc0*/  IMAD.MOV.U32 R0, RZ, RZ, 0x181f ;  /* 0x0000181fff007424 */ /* 0x000fe200078e00ff */
[----:B------:R-:W-:Y:S02]  /*12bd0*/  MOV R2, 0x12bf0 ;  /* 0x00012bf000027802 */ /* 0x000fe40000000f00 */
[----:B-12---:R-:W-:Y:S05]  /*12be0*/  CALL.REL.NOINC `($__internal_19_$__cuda_sm70_shflsync_idx_p) ;  /* 0x000008e000007944 */ /* 0x006fea0003c00000 */
[----:B------:R-:W-:Y:S05]  /*12bf0*/  BRA `(.L_x_968) ;  /* 0xffffdd1000007947 */ /* 0x000fea000383ffff */
.L_x_922:
[----:B-1----:R-:W-:Y:S01]  /*12c00*/  IMAD.MOV.U32 R5, RZ, RZ, R11 ;  /* 0x000000ffff057224 */ /* 0x002fe200078e000b */
[----:B------:R-:W-:Y:S01]  /*12c10*/  MOV R3, 0x1 ;  /* 0x0000000100037802 */ /* 0x000fe20000000f00 */
[----:B----4-:R-:W-:Y:S01]  /*12c20*/  IMAD.MOV.U32 R0, RZ, RZ, 0x181f ;  /* 0x0000181fff007424 */ /* 0x010fe200078e00ff */
[----:B------:R-:W-:-:S02]  /*12c30*/  MOV R2, 0x12c50 ;  /* 0x00012c5000027802 */ /* 0x000fc40000000f00 */
[----:B--23--:R-:W-:Y:S05]  /*12c40*/  CALL.REL.NOINC `($__internal_19_$__cuda_sm70_shflsync_idx_p) ;  /* 0x0000088000007944 */ /* 0x00cfea0003c00000 */
[----:B------:R-:W-:Y:S01]  /*12c50*/  IMAD.MOV.U32 R10, RZ, RZ, R0 ;  /* 0x000000ffff0a7224 */ /* 0x000fe200078e0000 */
[----:B------:R-:W-:Y:S01]  /*12c60*/  MOV R3, 0x1 ;  /* 0x0000000100037802 */ /* 0x000fe20000000f00 */
[----:B------:R-:W-:Y:S01]  /*12c70*/  IMAD.MOV.U32 R5, RZ, RZ, R15 ;  /* 0x000000ffff057224 */ /* 0x000fe200078e000f */
[----:B------:R-:W-:-:S02]  /*12c80*/  MOV R0, 0x181f ;  /* 0x0000181f00007802 */ /* 0x000fc40000000f00 */
[----:B------:R-:W-:Y:S02]  /*12c90*/  MOV R2, 0x12cb0 ;  /* 0x00012cb000027802 */ /* 0x000fe40000000f00 */
[----:B------:R-:W-:Y:S05]  /*12ca0*/  CALL.REL.NOINC `($__internal_19_$__cuda_sm70_shflsync_idx_p) ;  /* 0x0000082000007944 */ /* 0x000fea0003c00000 */
[----:B------:R-:W-:Y:S05]  /*12cb0*/  BRA `(.L_x_969) ;  /* 0xffffde4000007947 */ /* 0x000fea000383ffff */
.L_x_925:
[----:B-1----:R-:W-:Y:S01]  /*12cc0*/  IMAD.MOV.U32 R5, RZ, RZ, R11 ;  /* 0x000000ffff057224 */ /* 0x002fe200078e000b */
[----:B------:R-:W-:Y:S01]  /*12cd0*/  MOV R3, 0x2 ;  /* 0x0000000200037802 */ /* 0x000fe20000000f00 */
[----:B----4-:R-:W-:Y:S01]  /*12ce0*/  IMAD.MOV.U32 R0, RZ, RZ, 0x181f ;  /* 0x0000181fff007424 */ /* 0x010fe200078e00ff */
[----:B------:R-:W-:Y:S02]  /*12cf0*/  MOV R2, 0x12d10 ;  /* 0x00012d1000027802 */ /* 0x000fe40000000f00 */
[----:B--23--:R-:W-:Y:S05]  /*12d00*/  CALL.REL.NOINC `($__internal_19_$__cuda_sm70_shflsync_idx_p) ;  /* 0x000007c000007944 */ /* 0x00cfea0003c00000 */
[----:B------:R-:W-:Y:S01]  /*12d10*/  MOV R10, R0 ;  /* 0x00000000000a7202 */ /* 0x000fe20000000f00 */
[----:B------:R-:W-:Y:S05]  /*12d20*/  BRA `(.L_x_970) ;  /* 0xffffdf9000007947 */ /* 0x000fea000383ffff */
.L_x_926:
[----:B-1----:R-:W-:Y:S01]  /*12d30*/  IMAD.MOV.U32 R5, RZ, RZ, R15 ;  /* 0x000000ffff057224 */ /* 0x002fe200078e000f */
[----:B------:R-:W-:Y:S01]  /*12d40*/  MOV R3, 0x2 ;  /* 0x0000000200037802 */ /* 0x000fe20000000f00 */
[----:B----4-:R-:W-:Y:S01]  /*12d50*/  IMAD.MOV.U32 R0, RZ, RZ, 0x181f ;  /* 0x0000181fff007424 */ /* 0x010fe200078e00ff */
[----:B------:R-:W-:Y:S02]  /*12d60*/  MOV R2, 0x12d80 ;  /* 0x00012d8000027802 */ /* 0x000fe40000000f00 */
[----:B--23--:R-:W-:Y:S05]  /*12d70*/  CALL.REL.NOINC `($__internal_19_$__cuda_sm70_shflsync_idx_p) ;  /* 0x0000075000007944 */ /* 0x00cfea0003c00000 */
[----:B------:R-:W-:Y:S05]  /*12d80*/  BRA `(.L_x_971) ;  /* 0xffffdf5000007947 */ /* 0x000fea000383ffff */
.L_x_929:
[----:B-1----:R-:W-:Y:S01]  /*12d90*/  IMAD.MOV.U32 R5, RZ, RZ, R11 ;  /* 0x000000ffff057224 */ /* 0x002fe200078e000b */
[----:B------:R-:W-:Y:S01]  /*12da0*/  MOV R3, 0x3 ;  /* 0x0000000300037802 */ /* 0x000fe20000000f00 */
[----:B------:R-:W-:Y:S01]  /*12db0*/  IMAD.MOV.U32 R0, RZ, RZ, 0x181f ;  /* 0x0000181fff007424 */ /* 0x000fe200078e00ff */
[----:B------:R-:W-:-:S02]  /*12dc0*/  MOV R2, 0x12de0 ;  /* 0x00012de000027802 */ /* 0x000fc40000000f00 */
[----:B--234-:R-:W-:Y:S05]  /*12dd0*/  CALL.REL.NOINC `($__internal_19_$__cuda_sm70_shflsync_idx_p) ;  /* 0x000006f000007944 */ /* 0x01cfea0003c00000 */
[----:B------:R-:W-:Y:S01]  /*12de0*/  IMAD.MOV.U32 R10, RZ, RZ, R0 ;  /* 0x000000ffff0a7224 */ /* 0x000fe200078e0000 */
[----:B------:R-:W-:Y:S01]  /*12df0*/  MOV R3, 0x3 ;  /* 0x0000000300037802 */ /* 0x000fe20000000f00 */
[----:B------:R-:W-:Y:S01]  /*12e00*/  IMAD.MOV.U32 R5, RZ, RZ, R15 ;  /* 0x000000ffff057224 */ /* 0x000fe200078e000f */
[----:B------:R-:W-:-:S02]  /*12e10*/  MOV R0, 0x181f ;  /* 0x0000181f00007802 */ /* 0x000fc40000000f00 */
[----:B------:R-:W-:Y:S02]  /*12e20*/  MOV R2, 0x12e40 ;  /* 0x00012e4000027802 */ /* 0x000fe40000000f00 */
[----:B------:R-:W-:Y:S05]  /*12e30*/  CALL.REL.NOINC `($__internal_19_$__cuda_sm70_shflsync_idx_p) ;  /* 0x0000069000007944 */ /* 0x000fea0003c00000 */
[----:B------:R-:W-:Y:S05]  /*12e40*/  BRA `(.L_x_972) ;  /* 0xffffe06000007947 */ /* 0x000fea000383ffff */
.L_x_931:
[----:B------:R-:W-:Y:S01]  /*12e50*/  IMAD.MOV.U32 R5, RZ, RZ, R103 ;  /* 0x000000ffff057224 */ /* 0x000fe200078e0067 */
[----:B------:R-:W-:Y:S01]  /*12e60*/  MOV R3, RZ ;  /* 0x000000ff00037202 */ /* 0x000fe20000000f00 */
[----:B------:R-:W-:Y:S01]  /*12e70*/  IMAD.MOV.U32 R0, RZ, RZ, 0x1f ;  /* 0x0000001fff007424 */ /* 0x000fe200078e00ff */
[----:B------:R-:W-:Y:S02]  /*12e80*/  MOV R2, 0x12ea0 ;  /* 0x00012ea000027802 */ /* 0x000fe40000000f00 */
[----:B------:R-:W-:Y:S05]  /*12e90*/  CALL.REL.NOINC `($__internal_19_$__cuda_sm70_shflsync_idx_p) ;  /* 0x0000063000007944 */ /* 0x000fea0003c00000 */
[----:B------:R-:W-:Y:S01]  /*12ea0*/  MOV R9, R0 ;  /* 0x0000000000097202 */ /* 0x000fe20000000f00 */
[----:B------:R-:W-:Y:S05]  /*12eb0*/  BRA `(.L_x_973) ;  /* 0xffffe27000007947 */ /* 0x000fea000383ffff */
.L_x_932:
[----:B------:R-:W-:Y:S01]  /*12ec0*/  IMAD.MOV.U32 R5, RZ, RZ, R103 ;  /* 0x000000ffff057224 */ /* 0x000fe200078e0067 */
[----:B------:R-:W-:Y:S01]  /*12ed0*/  MOV R3, 0x1 ;  /* 0x0000000100037802 */ /* 0x000fe20000000f00 */
[----:B------:R-:W-:Y:S01]  /*12ee0*/  IMAD.MOV.U32 R0, RZ, RZ, 0x1f ;  /* 0x0000001fff007424 */ /* 0x000fe200078e00ff */
[----:B------:R-:W-:Y:S02]  /*12ef0*/  MOV R2, 0x12f10 ;  /* 0x00012f1000027802 */ /* 0x000fe40000000f00 */
[----:B-12---:R-:W-:Y:S05]  /*12f00*/  CALL.REL.NOINC `($__internal_19_$__cuda_sm70_shflsync_idx_p) ;  /* 0x000005c000007944 */ /* 0x006fea0003c00000 */
[----:B------:R-:W-:Y:S01]  /*12f10*/  MOV R8, R0 ;  /* 0x0000000000087202 */ /* 0x000fe20000000f00 */
[----:B------:R-:W-:Y:S05]  /*12f20*/  BRA `(.L_x_974) ;  /* 0xffffe22000007947 */ /* 0x000fea000383ffff */
.L_x_933:
[----:B------:R-:W-:Y:S02]  /*12f30*/  MOV R2, 0x1 ;  /* 0x0000000100027802 */ /* 0x000fe40000000f00 */
[----:B------:R-:W-:-:S02]  /*12f40*/  MOV R3, 0x12f60 ;  /* 0x00012f6000037802 */ /* 0x000fc40000000f00 */
[----:B-1234-:R-:W-:Y:S05]  /*12f50*/  CALL.REL.NOINC `($__internal_20_$__cuda_sm70_shflsync_up_p) ;  /* 0x000005c000007944 */ /* 0x01efea0003c00000 */
[----:B------:R-:W-:Y:S05]  /*12f60*/  BRA `(.L_x_975) ;  /* 0xffffe31000007947 */ /* 0x000fea000383ffff */
.L_x_934:
[----:B------:R-:W-:Y:S02]  /*12f70*/  MOV R2, 0x2 ;  /* 0x0000000200027802 */ /* 0x000fe40000000f00 */
[----:B------:R-:W-:-:S02]  /*12f80*/  MOV R3, 0x12fa0 ;  /* 0x00012fa000037802 */ /* 0x000fc40000000f00 */
[----:B--2-4-:R-:W-:Y:S05]  /*12f90*/  CALL.REL.NOINC `($__internal_20_$__cuda_sm70_shflsync_up_p) ;  /* 0x0000058000007944 */ /* 0x014fea0003c00000 */
[----:B------:R-:W-:Y:S01]  /*12fa0*/  SEL R3, R4, RZ, P1 ;  /* 0x000000ff04037207 */ /* 0x000fe20000800000 */
[----:B------:R-:W-:-:S04]  /*12fb0*/  IMAD.MOV.U32 R2, RZ, RZ, 0x4 ;  /* 0x00000004ff027424 */ /* 0x000fc800078e00ff */
[----:B------:R-:W-:Y:S01]  /*12fc0*/  IMAD.IADD R0, R0, 0x1, R3 ;  /* 0x0000000100007824 */ /* 0x000fe200078e0203 */
        /* <DEDUP_REMOVED lines=20> */
.L_x_938:
[----:B------:R-:W-:Y:S02]  /*13110*/  MOV R2, 0x1 ;  /* 0x0000000100027802 */ /* 0x000fe40000000f00 */
[----:B------:R-:W-:Y:S02]  /*13120*/  MOV R3, 0x13140 ;  /* 0x0001314000037802 */ /* 0x000fe40000000f00 */
[----:B------:R-:W-:Y:S05]  /*13130*/  CALL.REL.NOINC `($__internal_20_$__cuda_sm70_shflsync_up_p) ;  /* 0x000003e000007944 */ /* 0x000fea0003c00000 */
[----:B------:R-:W-:Y:S01]  /*13140*/  MOV R2, R4 ;  /* 0x0000000400027202 */ /* 0x000fe20000000f00 */
[----:B------:R-:W-:Y:S05]  /*13150*/  BRA `(.L_x_977) ;  /* 0xffffe38000007947 */ /* 0x000fea000383ffff */
.L_x_939:
        /* <DEDUP_REMOVED lines=26> */
.L_x_941:
[----:B------:R-:W-:Y:S02]  /*13300*/  SEL R0, RZ, 0x1, P0 ;  /* 0x00000001ff007807 */ /* 0x000fe40000000000 */
[----:B------:R-:W-:Y:S02]  /*13310*/  MOV R2, 0x13330 ;  /* 0x0001333000027802 */ /* 0x000fe40000000f00 */
[----:B-1----:R-:W-:Y:S05]  /*13320*/  CALL.REL.NOINC `($__internal_21_$__cuda_sm70_votesync_ballot) ;  /* 0x0000026000007944 */ /* 0x002fea0003c00000 */
[----:B------:R-:W-:Y:S01]  /*13330*/  MOV R10, R0 ;  /* 0x00000000000a7202 */ /* 0x000fe20000000f00 */
[----:B------:R-:W-:Y:S05]  /*13340*/  BRA `(.L_x_979) ;  /* 0xffffe32000007947 */ /* 0x000fea000383ffff */
.L_x_942:
[----:B------:R-:W-:Y:S01]  /*13350*/  IMAD.MOV.U32 R5, RZ, RZ, R6 ;  /* 0x000000ffff057224 */ /* 0x000fe200078e0006 */
[----:B------:R-:W-:Y:S01]  /*13360*/  MOV R3, R8 ;  /* 0x0000000800037202 */ /* 0x000fe20000000f00 */
[----:B--2---:R-:W-:Y:S01]  /*13370*/  IMAD.MOV.U32 R0, RZ, RZ, 0x1f ;  /* 0x0000001fff007424 */ /* 0x004fe200078e00ff */
[----:B------:R-:W-:Y:S02]  /*13380*/  MOV R2, 0x133a0 ;  /* 0x000133a000027802 */ /* 0x000fe40000000f00 */
[----:B-1----:R-:W-:Y:S05]  /*13390*/  CALL.REL.NOINC `($__internal_19_$__cuda_sm70_shflsync_idx_p) ;  /* 0x0000013000007944 */ /* 0x002fea0003c00000 */
[----:B------:R-:W-:Y:S01]  /*133a0*/  IMAD.MOV.U32 R12, RZ, RZ, R0 ;  /* 0x000000ffff0c7224 */ /* 0x000fe200078e0000 */
[----:B------:R-:W-:Y:S01]  /*133b0*/  MOV R3, R8 ;  /* 0x0000000800037202 */ /* 0x000fe20000000f00 */
[----:B------:R-:W-:Y:S01]  /*133c0*/  IMAD.MOV.U32 R5, RZ, RZ, R7 ;  /* 0x000000ffff057224 */ /* 0x000fe200078e0007 */
[----:B------:R-:W-:Y:S02]  /*133d0*/  MOV R0, 0x1f ;  /* 0x0000001f00007802 */ /* 0x000fe40000000f00 */
[----:B------:R-:W-:-:S02]  /*133e0*/  MOV R2, 0x13400 ;  /* 0x0001340000027802 */ /* 0x000fc40000000f00 */
[----:B------:R-:W-:Y:S05]  /*133f0*/  CALL.REL.NOINC `($__internal_19_$__cuda_sm70_shflsync_idx_p) ;  /* 0x000000d000007944 */ /* 0x000fea0003c00000 */
[----:B------:R-:W-:Y:S01]  /*13400*/  MOV R7, R0 ;  /* 0x0000000000077202 */ /* 0x000fe20000000f00 */
[----:B------:R-:W-:Y:S05]  /*13410*/  BRA `(.L_x_980) ;  /* 0xffffe2c000007947 */ /* 0x000fea000383ffff */
.L_x_945:
[----:B------:R-:W-:Y:S01]  /*13420*/  IMAD.MOV.U32 R5, RZ, RZ, R4 ;  /* 0x000000ffff057224 */ /* 0x000fe200078e0004 */
[----:B--2---:R-:W-:-:S02]  /*13430*/  MOV R0, 0x1f ;  /* 0x0000001f00007802 */ /* 0x004fc40000000f00 */
[----:B------:R-:W-:Y:S02]  /*13440*/  MOV R2, 0x13460 ;  /* 0x0001346000027802 */ /* 0x000fe40000000f00 */
[----:B-1-34-:R-:W-:Y:S05]  /*13450*/  CALL.REL.NOINC `($__internal_19_$__cuda_sm70_shflsync_idx_p) ;  /* 0x0000007000007944 */ /* 0x01afea0003c00000 */
[----:B------:R-:W-:Y:S01]  /*13460*/  MOV R13, R0 ;  /* 0x00000000000d7202 */ /* 0x000fe20000000f00 */
[----:B------:R-:W-:Y:S05]  /*13470*/  BRA `(.L_x_944) ;  /* 0xffffe2c000007947 */ /* 0x000fea000383ffff */
        .weak           $__internal_18_$__cuda_sm70_shflsync_bfly_p
        .type           $__internal_18_$__cuda_sm70_shflsync_bfly_p,@function
        .size           $__internal_18_$__cuda_sm70_shflsync_bfly_p,($__internal_19_$__cuda_sm70_shflsync_idx_p - $__internal_18_$__cuda_sm70_shflsync_bfly_p)
$__internal_18_$__cuda_sm70_shflsync_bfly_p:
[----:B------:R-:W-:Y:S04]  /*13480*/  WARPSYNC R6 ;  /* 0x0000000600007348 */ /* 0x000fe80003800000 */
[----:B------:R1:W2:Y:S02]  /*13490*/  SHFL.BFLY PT, R5, R2, R5, R7 ;  /* 0x0c00000502057389 */ /* 0x0002a400000e0007 */
[----:B-1----:R-:W-:Y:S02]  /*134a0*/  MOV R2, R3 ;  /* 0x0000000300027202 */ /* 0x002fe40000000f00 */
[----:B------:R-:W-:-:S04]  /*134b0*/  MOV R3, 0x0 ;  /* 0x0000000000037802 */ /* 0x000fc80000000f00 */
[----:B--2---:R-:W-:Y:S05]  /*134c0*/  RET.REL.NODEC R2 `(_ZN7cutlass13device_kernelIN5flash19enable_sm80_to_sm89INS1_16FlashAttnFwdSm80INS1_25CollectiveMainloopFwdSm80ILi8ELi1ELb1EN4cute5tupleIJNS5_1CILi128EEENS7_ILi48EEENS7_ILi256EEEEEELi256ENS_6half_tEfNS_4arch4Sm80ELb1ELb0ELb1ELb1ELb0ELb0ELb1ELb1EEENS1_21CollectiveEpilogueFwdINS6_IJS8_SA_S9_EEENS6_IJNS7_ILi1EEESI_SI_EEESC_SE_Li256ELb1ELb1ELb1ELb0EEENS1_36VarlenDynamicPersistentTileSchedulerILi128ELi48ELi256ELi256ELb1ELb1ELb0ELb1ELb1ELb1EEEEEEEEEvNT_6ParamsE) ;  /* 0xfffecb3002007950 */ /* 0x004fea0003c3ffff */
        .weak           $__internal_19_$__cuda_sm70_shflsync_idx_p
        .type           $__internal_19_$__cuda_sm70_shflsync_idx_p,@function
        .size           $__internal_19_$__cuda_sm70_shflsync_idx_p,($__internal_20_$__cuda_sm70_shflsync_up_p - $__internal_19_$__cuda_sm70_shflsync_idx_p)
$__internal_19_$__cuda_sm70_shflsync_idx_p:
[----:B------:R-:W-:-:S04]  /*134d0*/  MOV R118, 0xffffffff ;  /* 0xffffffff00767802 */ /* 0x000fc80000000f00 */
[----:B------:R-:W-:Y:S04]  /*134e0*/  WARPSYNC R118 ;  /* 0x0000007600007348 */ /* 0x000fe80003800000 */
[----:B------:R1:W2:Y:S02]  /*134f0*/  SHFL.IDX PT, R0, R5, R3, R0 ;  /* 0x0000000305007389 */ /* 0x0002a400000e0000 */
[----:B-1----:R-:W-:-:S04]  /*13500*/  MOV R3, 0x0 ;  /* 0x0000000000037802 */ /* 0x002fc80000000f00 */
[----:B--2---:R-:W-:Y:S05]  /*13510*/  RET.REL.NODEC R2 `(_ZN7cutlass13device_kernelIN5flash19enable_sm80_to_sm89INS1_16FlashAttnFwdSm80INS1_25CollectiveMainloopFwdSm80ILi8ELi1ELb1EN4cute5tupleIJNS5_1CILi128EEENS7_ILi48EEENS7_ILi256EEEEEELi256ENS_6half_tEfNS_4arch4Sm80ELb1ELb0ELb1ELb1ELb0ELb0ELb1ELb1EEENS1_21CollectiveEpilogueFwdINS6_IJS8_SA_S9_EEENS6_IJNS7_ILi1EEESI_SI_EEESC_SE_Li256ELb1ELb1ELb1ELb0EEENS1_36VarlenDynamicPersistentTileSchedulerILi128ELi48ELi256ELi256ELb1ELb1ELb0ELb1ELb1ELb1EEEEEEEEEvNT_6ParamsE) ;  /* 0xfffecae002007950 */ /* 0x004fea0003c3ffff */
        .weak           $__internal_20_$__cuda_sm70_shflsync_up_p
        .type           $__internal_20_$__cuda_sm70_shflsync_up_p,@function
        .size           $__internal_20_$__cuda_sm70_shflsync_up_p,($__internal_21_$__cuda_sm70_votesync_ballot - $__internal_20_$__cuda_sm70_shflsync_up_p)
$__internal_20_$__cuda_sm70_shflsync_up_p:
[----:B------:R-:W-:Y:S02]  /*13520*/  IMAD.MOV.U32 R4, RZ, RZ, RZ ;  /* 0x000000ffff047224 */ /* 0x000fe400078e00ff */
[----:B------:R-:W-:-:S04]  /*13530*/  IMAD.MOV.U32 R10, RZ, RZ, -0x1 ;  /* 0xffffffffff0a7424 */ /* 0x000fc800078e00ff */
[----:B------:R-:W-:Y:S04]  /*13540*/  WARPSYNC R10 ;  /* 0x0000000a00007348 */ /* 0x000fe80003800000 */
[----:B------:R1:W2:Y:S02]  /*13550*/  SHFL.UP PT, R4, R0, R2, R4 ;  /* 0x0400000200047389 */ /* 0x0002a400000e0004 */
[----:B-1----:R-:W-:Y:S02]  /*13560*/  MOV R2, R3 ;  /* 0x0000000300027202 */ /* 0x002fe40000000f00 */
[----:B------:R-:W-:-:S04]  /*13570*/  MOV R3, 0x0 ;  /* 0x0000000000037802 */ /* 0x000fc80000000f00 */
[----:B--2---:R-:W-:Y:S05]  /*13580*/  RET.REL.NODEC R2 `(_ZN7cutlass13device_kernelIN5flash19enable_sm80_to_sm89INS1_16FlashAttnFwdSm80INS1_25CollectiveMainloopFwdSm80ILi8ELi1ELb1EN4cute5tupleIJNS5_1CILi128EEENS7_ILi48EEENS7_ILi256EEEEEELi256ENS_6half_tEfNS_4arch4Sm80ELb1ELb0ELb1ELb1ELb0ELb0ELb1ELb1EEENS1_21CollectiveEpilogueFwdINS6_IJS8_SA_S9_EEENS6_IJNS7_ILi1EEESI_SI_EEESC_SE_Li256ELb1ELb1ELb1ELb0EEENS1_36VarlenDynamicPersistentTileSchedulerILi128ELi48ELi256ELi256ELb1ELb1ELb0ELb1ELb1ELb1EEEEEEEEEvNT_6ParamsE) ;  /* 0xfffeca7002007950 */ /* 0x004fea0003c3ffff */
        .weak           $__internal_21_$__cuda_sm70_votesync_ballot
        .type           $__internal_21_$__cuda_sm70_votesync_ballot,@function
        .size           $__internal_21_$__cuda_sm70_votesync_ballot,(.L_x_2609 - $__internal_21_$__cuda_sm70_votesync_ballot)
$__internal_21_$__cuda_sm70_votesync_ballot:
[----:B------:R-:W-:Y:S01]  /*13590*/  ISETP.NE.U32.AND P0, PT, R0, 0x1, PT ;  /* 0x000000010000780c */ /* 0x000fe20003f05070 */
[----:B------:R-:W-:-:S04]  /*135a0*/  IMAD.MOV.U32 R3, RZ, RZ, -0x1 ;  /* 0xffffffffff037424 */ /* 0x000fc800078e00ff */
[----:B------:R-:W-:Y:S08]  /*135b0*/  WARPSYNC R3 ;  /* 0x0000000300007348 */ /* 0x000ff00003800000 */
[----:B------:R-:W-:-:S04]  /*135c0*/  VOTE.ANY R0, PT, !P0 ;  /* 0x0000000000007806 */ /* 0x000fc800040e0100 */
[----:B------:R-:W-:Y:S01]  /*135d0*/  LOP3.LUT R0, R0, R3, RZ, 0xc0, !PT ;  /* 0x0000000300007212 */ /* 0x000fe200078ec0ff */
[----:B------:R-:W-:-:S04]  /*135e0*/  IMAD.MOV.U32 R3, RZ, RZ, 0x0 ;  /* 0x00000000ff037424 */ /* 0x000fc800078e00ff */
[----:B------:R-:W-:Y:S05]  /*135f0*/  RET.REL.NODEC R2 `(_ZN7cutlass13device_kernelIN5flash19enable_sm80_to_sm89INS1_16FlashAttnFwdSm80INS1_25CollectiveMainloopFwdSm80ILi8ELi1ELb1EN4cute5tupleIJNS5_1CILi128EEENS7_ILi48EEENS7_ILi256EEEEEELi256ENS_6half_tEfNS_4arch4Sm80ELb1ELb0ELb1ELb1ELb0ELb0ELb1ELb1EEENS1_21CollectiveEpilogueFwdINS6_IJS8_SA_S9_EEENS6_IJNS7_ILi1EEESI_SI_EEESC_SE_Li256ELb1ELb1ELb1ELb0EEENS1_36VarlenDynamicPersistentTileSchedulerILi128ELi48ELi256ELi256ELb1ELb1ELb0ELb1ELb1ELb1EEEEEEEEEvNT_6ParamsE) ;  /* 0xfffeca0002007950 */ /* 0x000fea0003c3ffff */
.L_x_981:
        /* <DEDUP_REMOVED lines=16> */
.L_x_2609:


//--------------------- .text._ZN7cutlass13device_kernelIN5flash19enable_sm80_to_sm89INS1_16FlashAttnFwdSm80INS1_25CollectiveMainloopFwdSm80ILi8ELi1ELb0EN4cute5tupleIJNS5_1CILi128EEENS7_ILi32EEENS7_ILi256EEEEEELi256ENS_6half_tEfNS_4arch4Sm80ELb1ELb0ELb1ELb1ELb0ELb1ELb1ELb1EEENS1_21CollectiveEpilogueFwdINS6_IJS8_SA_S9_EEENS6_IJNS7_ILi1EEESI_SI_EEESC_SE_Li256ELb1ELb1ELb1ELb0EEENS1_36VarlenDynamicPersistentTileSchedulerILi128ELi32ELi256ELi256ELb1ELb1ELb0ELb1ELb1ELb1EEEEEEEEEvNT_6ParamsE --------------------------
	.section	.text._ZN7cutlass13device_kernelIN5flash19enable_sm80_to_sm89INS1_16FlashAttnFwdSm80INS1_25CollectiveMainloopFwdSm80ILi8ELi1ELb0EN4cute5tupleIJNS5_1CILi128EEENS7_ILi32EEENS7_ILi256EEEEEELi256ENS_6half_tEfNS_4arch4Sm80ELb1ELb0ELb1ELb1ELb0ELb1ELb1ELb1EEENS1_21CollectiveEpilogueFwdINS6_IJS8_SA_S9_EEENS6_IJNS7_ILi1EEESI_SI_EEESC_SE_Li256ELb1ELb1ELb1ELb0EEENS1_36VarlenDynamicPersistentTileSchedulerILi128ELi32ELi256ELi256ELb1ELb1ELb0ELb1ELb1ELb1EEEEEEEEEvNT_6ParamsE,"ax",@progbits
	.sectioninfo	@"SHI_REGISTERS=255"
	.align	128
.text._ZN7cutlass13device_kernelIN5flash19enable_sm80_to_sm89INS1_16FlashAttnFwdSm80INS1_25CollectiveMainloopFwdSm80ILi8ELi1ELb0EN4cute5tupleIJNS5_1CILi128EEENS7_ILi32EEENS7_ILi256EEEEEELi256ENS_6half_tEfNS_4arch4Sm80ELb1ELb0ELb1ELb1ELb0ELb1ELb1ELb1EEENS1_21CollectiveEpilogueFwdINS6_IJS8_SA_S9_EEENS6_IJNS7_ILi1EEESI_SI_EEESC_SE_Li256ELb1ELb1ELb1ELb0EEENS1_36VarlenDynamicPersistentTileSchedulerILi128ELi32ELi256ELi256ELb1ELb1ELb0ELb1ELb1ELb1EEEEEEEEEvNT_6ParamsE:
        .type           _ZN7cutlass13device_kernelIN5flash19enable_sm80_to_sm89INS1_16FlashAttnFwdSm80INS1_25CollectiveMainloopFwdSm80ILi8ELi1ELb0EN4cute5tupleIJNS5_1CILi128EEENS7_ILi32EEENS7_ILi256EEEEEELi256ENS_6half_tEfNS_4arch4Sm80ELb1ELb0ELb1ELb1ELb0ELb1ELb1ELb1EEENS1_21CollectiveEpilogueFwdINS6_IJS8_SA_S9_EEENS6_IJNS7_ILi1EEESI_SI_EEESC_SE_Li256ELb1ELb1ELb1ELb0EEENS1_36VarlenDynamicPersistentTileSchedulerILi128ELi32ELi256ELi256ELb1ELb1ELb0ELb1ELb1ELb1EEEEEEEEEvNT_6ParamsE,@function
        .size           _ZN7cutlass13device_kernelIN5flash19enable_sm80_to_sm89INS1_16FlashAttnFwdSm80INS1_25CollectiveMainloopFwdSm80ILi8ELi1ELb0EN4cute5tupleIJNS5_1CILi128EEENS7_ILi32EEENS7_ILi256EEEEEELi256ENS_6half_tEfNS_4arch4Sm80ELb1ELb0ELb1ELb1ELb0ELb1ELb1ELb1EEENS1_21CollectiveEpilogueFwdINS6_IJS8_SA_S9_EEENS6_IJNS7_ILi1EEESI_SI_EEESC_SE_Li256ELb1ELb1ELb1ELb0EEENS1_36VarlenDynamicPersistentTileSchedulerILi128ELi32ELi256ELi256ELb1ELb1ELb0ELb1ELb1ELb1EEEEEEEEEvNT_6ParamsE,(.L_x_2614 - _ZN7cutlass13device_kernelIN5flash19enable_sm80_to_sm89INS1_16FlashAttnFwdSm80INS1_25CollectiveMainloopFwdSm80ILi8ELi1ELb0EN4cute5tupleIJNS5_1CILi128EEENS7_ILi32EEENS7_ILi256EEEEEELi256ENS_6half_tEfNS_4arch4Sm80ELb1ELb0ELb1ELb1ELb0ELb1ELb1ELb1EEENS1_21CollectiveEpilogueFwdINS6_IJS8_SA_S9_EEENS6_IJNS7_ILi1EEESI_SI_EEESC_SE_Li256ELb1ELb1ELb1ELb0EEENS1_36VarlenDynamicPersistentTileSchedulerILi128ELi32ELi256ELi256ELb1ELb1ELb0ELb1ELb1ELb1EEEEEEEEEvNT_6ParamsE)
        .other          _ZN7cutlass13device_kernelIN5flash19enable_sm80_to_sm89INS1_16FlashAttnFwdSm80INS1_25CollectiveMainloopFwdSm80ILi8ELi1ELb0EN4cute5tupleIJNS5_1CILi128EEENS7_ILi32EEENS7_ILi256EEEEEELi256ENS_6half_tEfNS_4arch4Sm80ELb1ELb0ELb1ELb1ELb0ELb1ELb1ELb1EEENS1_21CollectiveEpilogueFwdINS6_IJS8_SA_S9_EEENS6_IJNS7_ILi1EEESI_SI_EEESC_SE_Li256ELb1ELb1ELb1ELb0EEENS1_36VarlenDynamicPersistentTileSchedulerILi128ELi32ELi256ELi256ELb1ELb1ELb0ELb1ELb1ELb1EEEEEEEEEvNT_6ParamsE,@"STO_CUDA_ENTRY STV_DEFAULT"
_ZN7cutlass13device_kernelIN5flash19enable_sm80_to_sm89INS1_16FlashAttnFwdSm80INS1_25CollectiveMainloopFwdSm80ILi8ELi1ELb0EN4cute5tupleIJNS5_1CILi128EEENS7_ILi32EEENS7_ILi256EEEEEELi256ENS_6half_tEfNS_4arch4Sm80ELb1ELb0ELb1ELb1ELb0ELb1ELb1ELb1EEENS1_21CollectiveEpilogueFwdINS6_IJS8_SA_S9_EEENS6_IJNS7_ILi1EEESI_SI_EEESC_SE_Li256ELb1ELb1ELb1ELb0EEENS1_36VarlenDynamicPersistentTileSchedulerILi128ELi32ELi256ELi256ELb1ELb1ELb0ELb1ELb1ELb1EEEEEEEEEvNT_6ParamsE:
        /* <DEDUP_REMOVED lines=13> */
[----:B------:R-:W-:-:S03]  /*00d0*/  CS2R R8, SRZ ;  /* 0x0000000000087805 */ /* 0x000fc6000001ff00 */
        /* <DEDUP_REMOVED lines=10> */
[C---:B------:R-:W-:Y:S01]  /*0180*/  ISETP.GE.U32.AND P4, PT, R12.reuse, 0x2, PT ;  /* 0x000000020c00780c */ /* 0x040fe20003f86070 */
[----:B------:R-:W-:Y:S01]  /*0190*/  IMAD.MOV.U32 R7, RZ, RZ, RZ ;  /* 0x000000ffff077224 */ /* 0x000fe200078e00ff */
        /* <DEDUP_REMOVED lines=26> */
.L_x_987:
        /* <DEDUP_REMOVED lines=16> */
.L_x_1170:
        /* <DEDUP_REMOVED lines=16> */
.L_x_1171:
[----:B---3--:R-:W-:-:S05]  /*0540*/  IMAD R0, R0, c[0x0][0x538], RZ ;  /* 0x00014e0000007a24 */ /* 0x008fca00078e02ff */
[----:B------:R-:W-:-:S04]  /*0550*/  IADD3 R6, R0, R6, RZ ;  /* 0x0000000600067210 */ /* 0x000fc80007ffe0ff */
[----:B------:R-:W-:-:S13]  /*0560*/  ISETP.GT.AND P0, PT, R6, UR4, PT ;  /* 0x0000000406007c0c */ /* 0x000fda000bf04270 */
[----:B-12---:R-:W-:Y:S05]  /*0570*/  @!P0 BRA `(.L_x_987) ;  /* 0xfffffdc000008947 */ /* 0x006fea000383ffff */
.L_x_983:
[----:B------:R-:W-:-:S05]  /*0580*/  IADD3 R11, -R0, R6, RZ ;  /* 0x00000006000b7210 */ /* 0x000fca0007ffe1ff */
[----:B------:R-:W-:-:S05]  /*0590*/  IMAD R0, R4, c[0x0][0x538], R11 ;  /* 0x00014e0004007a24 */ /* 0x000fca00078e020b */
[----:B------:R-:W-:Y:S01]  /*05a0*/  ISETP.GT.AND P0, PT, R0, UR4, PT ;  /* 0x0000000400007c0c */ /* 0x000fe2000bf04270 */
[----:B------:R-:W-:-:S12]  /*05b0*/  BRA.DIV ~URZ, `(.L_x_988) ;  /* 0x0001b6b27f007947 */ /* 0x000fd8000b800000 */
[----:B------:R-:W-:-:S04]  /*05c0*/  VOTE.ANY R10, PT, !P0 ;  /* 0x00000000000a7806 */ /* 0x000fc800040e0100 */
.L_x_1172:
[----:B------:R-:W1:Y:S02]  /*05d0*/  POPC R6, R10 ;  /* 0x0000000a00067309 */ /* 0x000e640000000000 */
[----:B-12---:R-:W-:Y:S01]  /*05e0*/  IADD3 R235, R6, R7, RZ ;  /* 0x0000000706eb7210 */ /* 0x006fe20007ffe0ff */
[----:B------:R-:W-:Y:S05]  /*05f0*/  BRA.DIV ~URZ, `(.L_x_989) ;  /* 0x0001b6c27f007947 */ /* 0x000fea000b800000 */
[----:B------:R1:W2:Y:S01]  /*0600*/  SHFL.IDX PT, R233, R9, R6, 0x1f ;  /* 0x00001f0609e97589 */ /* 0x0002a200000e0000 */
[----:B------:R-:W-:-:S03]  /*0610*/  MOV R7, RZ ;  /* 0x000000ff00077202 */ /* 0x000fc60000000f00 */
[----:B------:R1:W3:Y:S04]  /*0620*/  SHFL.IDX PT, R9, R8, R6, 0x1f ;  /* 0x00001f0608097589 */ /* 0x0002e800000e0000 */
.L_x_1173:
[----:B------:R-:W-:Y:S01]  /*0630*/  ISETP.NE.AND P0, PT, R10, RZ, PT ;  /* 0x000000ff0a00720c */ /* 0x000fe20003f05270 */
[----:B------:R-:W-:-:S12]  /*0640*/  BSSY B0, `(.L_x_990) ;  /* 0x0000005000007945 */ /* 0x000fd80003800000 */
[----:B------:R-:W-:Y:S05]  /*0650*/  @!P0 BRA `(.L_x_991) ;  /* 0x0000003000008947 */ /* 0x000fea0003800000 */
[----:B------:R-:W-:Y:S01]  /*0660*/  IADD3 R3, R6, -0x1, RZ ;  /* 0xffffffff06037810 */ /* 0x000fe20007ffe0ff */
[----:B------:R-:W-:Y:S05]  /*0670*/  BRA.DIV ~URZ, `(.L_x_992) ;  /* 0x0001b7227f007947 */ /* 0x000fea000b800000 */
[----:B------:R4:W1:Y:S02]  /*0680*/  SHFL.IDX PT, R7, R4, R3, 0x1f ;  /* 0x00001f0304077589 */ /* 0x00086400000e0000 */
.L_x_991:
[----:B------:R-:W-:Y:S05]  /*0690*/  BSYNC B0 ;  /* 0x0000000000007941 */ /* 0x000fea0003800000 */
.L_x_990:
[----:B---3--:R-:W-:Y:S01]  /*06a0*/  ISETP.NE.AND P0, PT, R9, 0x1, PT ;  /* 0x000000010900780c */ /* 0x008fe20003f05270 */
[----:B-1----:R-:W-:Y:S01]  /*06b0*/  IMAD R232, R7, c[0x0][0x538], R11 ;  /* 0x00014e0007e87a24 */ /* 0x002fe200078e020b */
[----:B------:R-:W-:Y:S04]  /*06c0*/  BSSY B0, `(.L_x_993) ;  /* 0x0000085000007945 */ /* 0x000fe80003800000 */
[----:B------:R-:W-:-:S07]  /*06d0*/  IADD3 R11, -R232, UR4, RZ ;  /* 0x00000004e80b7c10 */ /* 0x000fce000fffe1ff */
[----:B------:R-:W-:Y:S05]  /*06e0*/  @!P0 BRA `(.L_x_994) ;  /* 0x000003e000008947 */ /* 0x000fea0003800000 */
[-C--:B--2---:R-:W-:Y:S02]  /*06f0*/  IABS R0, R233.reuse ;  /* 0x000000e900007213 */ /* 0x084fe40000000000 */
        /* <DEDUP_REMOVED lines=9> */
[----:B----4-:R-:W1:Y:S02]  /*0790*/  F2I.FTZ.U32.TRUNC.NTZ R3, R2 ;  /* 0x0000000200037305 */ /* 0x010e64000021f000 */
        /* <DEDUP_REMOVED lines=51> */
.L_x_994:
[----:B------:R-:W-:-:S04]  /*0ad0*/  IMAD.MOV.U32 R2, RZ, RZ, 0x4 ;  /* 0x00000004ff027424 */ /* 0x000fc800078e00ff */
[----:B----4-:R-:W-:-:S05]  /*0ae0*/  IMAD.WIDE R2, R235, R2, c[0x0][0x590] ;  /* 0x00016400eb027625 */ /* 0x010fca00078e0202 */
        /* <DEDUP_REMOVED lines=66> */
.L_x_995:
[----:B------:R-:W-:Y:S05]  /*0f10*/  BSYNC B0 ;  /* 0x0000000000007941 */ /* 0x000fea0003800000 */
.L_x_993:
[----:B------:R-:W-:-:S04]  /*0f20*/  LOP3.LUT R0, RZ, R0, RZ, 0x33, !PT ;  /* 0x00000000ff007212 */ /* 0x000fc800078e33ff */
[----:B------:R-:W-:Y:S01]  /*0f30*/  IADD3 R233, R0, R233, RZ ;  /* 0x000000e900e97210 */ /* 0x000fe20007ffe0ff */
[----:B------:R-:W-:Y:S05]  /*0f40*/  BRA `(.L_x_996) ;  /* 0x0000004000007947 */ /* 0x000fea0003800000 */
.L_x_984:
[----:B--2---:R-:W-:Y:S01]  /*0f50*/  IMAD.MOV.U32 R233, RZ, RZ, RZ ;  /* 0x000000ffffe97224 */ /* 0x004fe200078e00ff */
[----:B------:R-:W-:Y:S01]  /*0f60*/  MOV R234, RZ ;  /* 0x000000ff00ea7202 */ /* 0x000fe20000000f00 */
[----:B------:R-:W-:Y:S01]  /*0f70*/  IMAD.U32 R232, RZ, RZ, UR4 ;  /* 0x00000004ffe87e24 */ /* 0x000fe2000f8e00ff */
[----:B------:R-:W-:Y:S02]  /*0f80*/  MOV R235, c[0x0][0x53c] ;  /* 0x00014f0000eb7a02 */ /* 0x000fe40000000f00 */
.L_x_996:
[----:B------:R-:W-:Y:S01]  /*0f90*/  ISETP.NE.AND P0, PT, R12, RZ, PT ;  /* 0x000000ff0c00720c */ /* 0x000fe20003f05270 */
[----:B------:R-:W-:-:S12]  /*0fa0*/  WARPSYNC 0xffffffff ;  /* 0xffffffff00007948 */ /* 0x000fd80003800000 */
[----:B------:R1:W-:Y:S04]  /*0fb0*/  @!P0 STS.128 [0x20080], R232 ;  /* 0x020080e8ff008388 */ /* 0x0003e80000000c00 */
[----:B------:R-:W-:Y:S06]  /*0fc0*/  BAR.ARV 0x5, 0x100 ;  /* 0x0144000000007b1d */ /* 0x000fec0000002000 */
.L_x_982:
        /* <DEDUP_REMOVED lines=9> */
[----:B------:R-:W-:-:S02]  /*1060*/  LOP3.LUT R4, R8, 0xfffffff8, RZ, 0xc0, !PT ;  /* 0xfffffff808047812 */ /* 0x000fc400078ec0ff */
[----:B------:R-:W-:Y:S02]  /*1070*/  LOP3.LUT R0, R0, 0xfffffffe, RZ, 0xc0, !PT ;  /* 0xfffffffe00007812 */ /* 0x000fe400078ec0ff */
[----:B------:R-:W-:Y:S01]  /*1080*/  SHF.R.S32.HI R211, RZ, 0x3, R8 ;  /* 0x00000003ffd37819 */ /* 0x000fe20000011408 */
[----:B------:R-:W-:Y:S01]  /*1090*/  IMAD.IADD R140, R14, 0x1, -R4 ;  /* 0x000000010e8c7824 */ /* 0x000fe200078e0a04 */
[--C-:B------:R-:W-:Y:S01]  /*10a0*/  SHF.R.S32.HI R6, RZ, 0x2, R13.reuse ;  /* 0x00000002ff067819 */ /* 0x100fe2000001140d */
[----:B------:R-:W-:Y:S01]  /*10b0*/  IMAD.IADD R11, R3, 0x1, -R0 ;  /* 0x00000001030b7824 */ /* 0x000fe200078e0a00 */
[----:B------:R-:W-:Y:S01]  /*10c0*/  SHF.R.S32.HI R3, RZ, 0x1f, R13 ;  /* 0x0000001fff037819 */ /* 0x000fe2000001140d */
[----:B------:R-:W-:Y:S01]  /*10d0*/  IMAD.SHL.U32 R136, R140, 0x8, RZ ;  /* 0x000000088c887824 */ /* 0x000fe200078e00ff */
[----:B------:R-:W-:Y:S01]  /*10e0*/  LOP3.LUT R0, R2, 0xfffffff0, RZ, 0xc0, !PT ;  /* 0xfffffff002007812 */ /* 0x000fe200078ec0ff */
[----:B------:R-:W-:Y:S01]  /*10f0*/  IMAD.SHL.U32 R2, R211, 0x40, RZ ;  /* 0x00000040d3027824 */ /* 0x000fe200078e00ff */
[----:B------:R-:W-:Y:S01]  /*1100*/  LEA.HI R3, R3, R6, RZ, 0x3 ;  /* 0x0000000603037211 */ /* 0x000fe200078f18ff */
[----:B------:R-:W-:Y:S01]  /*1110*/  IMAD.SHL.U32 R7, R140, 0x40, RZ ;  /* 0x000000408c077824 */ /* 0x000fe200078e00ff */
[----:B------:R-:W-:Y:S01]  /*1120*/  IADD3 R213, R136, 0x80, RZ ;  /* 0x0000008088d57810 */ /* 0x000fe20007ffe0ff */
[----:B------:R-:W-:Y:S01]  /*1130*/  IMAD.IADD R0, R14, 0x1, -R0 ;  /* 0x000000010e007824 */ /* 0x000fe200078e0a00 */
[----:B------:R-:W-:Y:S01]  /*1140*/  LOP3.LUT R3, R3, 0xfffffff8, RZ, 0xc0, !PT ;  /* 0xfffffff803037812 */ /* 0x000fe200078ec0ff */
[----:B------:R-:W-:Y:S01]  /*1150*/  IMAD.SHL.U32 R140, R140, 0x4, RZ ;  /* 0x000000048c8c7824 */ /* 0x000fe200078e00ff */
[----:B------:R-:W-:-:S02]  /*1160*/  LOP3.LUT R2, R2, 0x1c0, RZ, 0xc0, !PT ;  /* 0x000001c002027812 */ /* 0x000fc400078ec0ff */
[----:B------:R-:W-:Y:S01]  /*1170*/  SHF.R.S32.HI R10, RZ, 0x1f, R0 ;  /* 0x0000001fff0a7819 */ /* 0x000fe20000011400 */
[----:B------:R-:W-:Y:S01]  /*1180*/  IMAD.IADD R6, R6, 0x1, -R3 ;  /* 0x0000000106067824 */ /* 0x000fe200078e0a03 */
[----:B------:R-:W-:Y:S02]  /*1190*/  LOP3.LUT R5, R2, 0x38, R136, 0xf8, !PT ;  /* 0x0000003802057812 */ /* 0x000fe400078ef888 */
[----:B------:R-:W-:Y:S02]  /*11a0*/  SHF.R.U32.HI R4, RZ, 0x3, R2 ;  /* 0x00000003ff047819 */ /* 0x000fe40000011602 */
[----:B------:R-:W-:Y:S02]  /*11b0*/  LEA.HI R3, R9, R14, RZ, 0x6 ;  /* 0x0000000e09037211 */ /* 0x000fe400078f30ff */
[----:B------:R-:W-:Y:S02]  /*11c0*/  LOP3.LUT R2, R7, 0x1c0, RZ, 0xc0, !PT ;  /* 0x000001c007027812 */ /* 0x000fe400078ec0ff */
[----:B------:R-:W-:Y:S01]  /*11d0*/  LEA.HI R10, R10, R0, RZ, 0x3 ;  /* 0x000000000a0a7211 */ /* 0x000fe200078f18ff */
[----:B------:R-:W-:Y:S01]  /*11e0*/  IMAD.SHL.U32 R3, R3, 0x8, RZ ;  /* 0x0000000803037824 */ /* 0x000fe200078e00ff */
[----:B------:R-:W-:-:S02]  /*11f0*/  LOP3.LUT R7, R5, R4, RZ, 0x3c, !PT ;  /* 0x0000000405077212 */ /* 0x000fc400078e3cff */
[----:B------:R-:W-:Y:S02]  /*1200*/  LOP3.LUT R4, R2, 0x8, R8, 0xf8, !PT ;  /* 0x0000000802047812 */ /* 0x000fe400078ef808 */
[----:B------:R-:W-:Y:S02]  /*1210*/  LOP3.LUT R5, R10, 0xfffffff8, RZ, 0xc0, !PT ;  /* 0xfffffff80a057812 */ /* 0x000fe400078ec0ff */
[----:B------:R-:W-:Y:S02]  /*1220*/  SHF.R.U32.HI R2, RZ, 0x3, R2 ;  /* 0x00000003ff027819 */ /* 0x000fe40000011602 */
[----:B------:R-:W-:Y:S01]  /*1230*/  LEA.HI R9, R9, R14, RZ, 0x5 ;  /* 0x0000000e09097211 */ /* 0x000fe200078f28ff */
[----:B------:R-:W-:Y:S01]  /*1240*/  IMAD.IADD R8, R0, 0x1, -R5 ;  /* 0x0000000100087824 */ /* 0x000fe200078e0a05 */
[----:B------:R-:W-:Y:S02]  /*1250*/  LOP3.LUT R12, R4, R2, RZ, 0x3c, !PT ;  /* 0x00000002040c7212 */ /* 0x000fe400078e3cff */
[----:B------:R-:W-:-:S02]  /*1260*/  LOP3.LUT R3, R3, 0xfffffe00, RZ, 0xc0, !PT ;  /* 0xfffffe0003037812 */ /* 0x000fc400078ec0ff */
[--C-:B------:R-:W-:Y:S02]  /*1270*/  SHF.R.S32.HI R2, RZ, 0x5, R9.reuse ;  /* 0x00000005ff027819 */ /* 0x100fe40000011409 */
[----:B------:R-:W-:Y:S02]  /*1280*/  SHF.R.S32.HI R0, RZ, 0x1f, R9 ;  /* 0x0000001fff007819 */ /* 0x000fe40000011409 */
[----:B------:R-:W-:Y:S02]  /*1290*/  LOP3.LUT R5, R13, 0xfffffffc, RZ, 0xc0, !PT ;  /* 0xfffffffc0d057812 */ /* 0x000fe400078ec0ff */
        /* <DEDUP_REMOVED lines=8> */
[----:B------:R-:W-:-:S02]  /*1320*/  LEA.HI R3, R0, R0, RZ, 0x1 ;  /* 0x0000000000037211 */ /* 0x000fc400078f08ff */
[----:B------:R-:W-:Y:S01]  /*1330*/  ISETP.NE.U32.AND P0, PT, R5, 0x1, PT ;  /* 0x000000010500780c */ /* 0x000fe20003f05070 */
[----:B------:R-:W-:Y:S01]  /*1340*/  IMAD.IADD R9, R2, 0x1, -R4 ;  /* 0x0000000102097824 */ /* 0x000fe200078e0a04 */
[----:B------:R-:W-:Y:S01]  /*1350*/  LOP3.LUT R3, R3, 0x1ffffffe, RZ, 0xc0, !PT ;  /* 0x1ffffffe03037812 */ /* 0x000fe200078ec0ff */
[C---:B------:R-:W-:Y:S01]  /*1360*/  IMAD.SHL.U32 R4, R6.reuse, 0x40, RZ ;  /* 0x0000004006047824 */ /* 0x040fe200078e00ff */
[----:B------:R-:W-:Y:S01]  /*1370*/  R2P PR, R6, 0x6 ;  /* 0x0000000606007804 */ /* 0x000fe20000000000 */
[----:B------:R-:W-:Y:S01]  /*1380*/  IMAD.SHL.U32 R6, R2, 0x400, RZ ;  /* 0x0000040002067824 */ /* 0x000fe200078e00ff */
[----:B------:R-:W-:Y:S01]  /*1390*/  SHF.R.S32.HI R7, RZ, 0x1f, R15 ;  /* 0x0000001fff077819 */ /* 0x000fe2000001140f */
[----:B------:R-:W-:Y:S01]  /*13a0*/  IMAD.IADD R13, R0, 0x1, -R3 ;  /* 0x00000001000d7824 */ /* 0x000fe200078e0a03 */
[----:B------:R-:W-:Y:S01]  /*13b0*/  LOP3.LUT R2, R4, 0x1c0, RZ, 0xc0, !PT ;  /* 0x000001c004027812 */ /* 0x000fe200078ec0ff */
[----:B------:R-:W-:Y:S01]  /*13c0*/  IMAD R4, R0, 0x2, R6 ;  /* 0x0000000200047824 */ /* 0x000fe200078e0206 */
[----:B------:R-:W-:Y:S01]  /*13d0*/  LEA.HI R7, R7, R15, RZ, 0x2 ;  /* 0x0000000f07077211 */ /* 0x000fe200078f10ff */
[----:B------:R-:W-:Y:S01]  /*13e0*/  IMAD.SHL.U32 R0, R8, 0x40, RZ ;  /* 0x0000004008007824 */ /* 0x000fe200078e00ff */
[----:B------:R-:W-:Y:S01]  /*13f0*/  LEA.HI R2, R2, R2, RZ, 0x1d ;  /* 0x0000000202027211 */ /* 0x000fe200078fe8ff */
[----:B------:R-:W-:Y:S01]  /*1400*/  IMAD.SHL.U32 R5, R11, 0x8, RZ ;  /* 0x000000080b057824 */ /* 0x000fe200078e00ff */
[----:B------:R-:W-:-:S02]  /*1410*/  SHF.R.S32.HI R3, RZ, 0x2, R7 ;  /* 0x00000002ff037819 */ /* 0x000fc40000011407 */
[----:B------:R-:W-:Y:S01]  /*1420*/  LOP3.LUT R0, R0, 0x1c0, RZ, 0xc0, !PT ;  /* 0x000001c000007812 */ /* 0x000fe200078ec0ff */
[----:B------:R-:W-:Y:S01]  /*1430*/  IMAD.IADD R2, R4, 0x1, R2 ;  /* 0x0000000104027824 */ /* 0x000fe200078e0202 */
[----:B------:R-:W-:Y:S01]  /*1440*/  LOP3.LUT P4, RZ, R8, 0x2, RZ, 0xc0, !PT ;  /* 0x0000000208ff7812 */ /* 0x000fe2000788c0ff */
[----:B------:R-:W-:Y:S01]  /*1450*/  IMAD R14, R9, 0x10, R3 ;  /* 0x00000010090e7824 */ /* 0x000fe200078e0203 */
[----:B------:R-:W-:Y:S01]  /*1460*/  LOP3.LUT R3, R0, 0x8, R5, 0xf8, !PT ;  /* 0x0000000800037812 */ /* 0x000fe200078ef805 */
[----:B------:R-:W-:Y:S01]  /*1470*/  IMAD.SHL.U32 R4, R10, 0x40, RZ ;  /* 0x000000400a047824 */ /* 0x000fe200078e00ff */
[----:B------:R-:W-:Y:S01]  /*1480*/  SHF.R.U32.HI R0, RZ, 0x3, R0 ;  /* 0x00000003ff007819 */ /* 0x000fe20000011600 */
[----:B------:R-:W-:Y:S01]  /*1490*/  IMAD.SHL.U32 R242, R2, 0x2, RZ ;  /* 0x0000000202f27824 */ /* 0x000fe200078e00ff */
[----:B------:R-:W-:Y:S01]  /*14a0*/  LOP3.LUT P3, RZ, R8, 0x4, RZ, 0xc0, !PT ;  /* 0x0000000408ff7812 */ /* 0x000fe2000786c0ff */
[----:B------:R-:W-:Y:S01]  /*14b0*/  IMAD R2, R11, 0x200, R12 ;  /* 0x000002000b027824 */ /* 0x000fe200078e020c */
[----:B------:R-:W-:Y:S01]  /*14c0*/  LOP3.LUT R0, R3, R0, RZ, 0x3c, !PT ;  /* 0x0000000003007212 */ /* 0x000fe200078e3cff */
[----:B------:R-:W-:Y:S01]  /*14d0*/  IMAD.MOV.U32 R8, RZ, RZ, 0x20 ;  /* 0x00000020ff087424 */ /* 0x000fe200078e00ff */
[----:B------:R-:W-:Y:S01]  /*14e0*/  LOP3.LUT R4, R4, 0xfffffe00, RZ, 0xc0, !PT ;  /* 0xfffffe0004047812 */ /* 0x000fe200078ec0ff */
[----:B------:R-:W-:Y:S01]  /*14f0*/  IMAD.MOV.U32 R9, RZ, RZ, 0x40 ;  /* 0x00000040ff097424 */ /* 0x000fe200078e00ff */
[----:B------:R-:W-:Y:S01]  /*1500*/  IADD3 R5, R242, 0x80, RZ ;  /* 0x00000080f2057810 */ /* 0x000fe20007ffe0ff */
[----:B------:R1:W-:Y:S01]  /*1510*/  STL [R1+0x4], R14 ;  /* 0x0000040e01007387 */ /* 0x0003e20000100800 */
[----:B------:R-:W-:Y:S01]  /*1520*/  IADD3 R3, R0, R4, R6 ;  /* 0x0000000400037210 */ /* 0x000fe20007ffe006 */
[----:B------:R-:W-:Y:S01]  /*1530*/  IMAD R240, R13, 0x8, R14 ;  /* 0x000000080df07824 */ /* 0x000fe200078e020e */
[----:B------:R-:W-:-:S02]  /*1540*/  IADD3 R243, R242, 0x70, RZ ;  /* 0x00000070f2f37810 */ /* 0x000fc40007ffe0ff */
[----:B------:R-:W-:Y:S02]  /*1550*/  LOP3.LUT R4, R0, R4, RZ, 0xfc, !PT ;  /* 0x0000000400047212 */ /* 0x000fe400078efcff */
[----:B------:R-:W-:Y:S02]  /*1560*/  @P0 IADD3 R243, R5, 0x10, RZ ;  /* 0x0000001005f30810 */ /* 0x000fe40007ffe0ff */
[----:B------:R-:W-:Y:S02]  /*1570*/  IADD3 R0, R140, 0x40, RZ ;  /* 0x000000408c007810 */ /* 0x000fe40007ffe0ff */
[----:B------:R-:W-:Y:S02]  /*1580*/  LOP3.LUT R5, R7, 0x7ffffffc, RZ, 0xc0, !PT ;  /* 0x7ffffffc07057812 */ /* 0x000fe400078ec0ff */
[----:B------:R-:W-:Y:S01]  /*1590*/  LEA R186, R2, 0xc080, 0x1 ;  /* 0x0000c08002ba7811 */ /* 0x000fe200078e08ff */
[----:B------:R-:W-:Y:S01]  /*15a0*/  IMAD.IADD R138, R140, 0x1, R0 ;  /* 0x000000018c8a7824 */ /* 0x000fe200078e0200 */
[C---:B------:R-:W-:Y:S01]  /*15b0*/  SEL R2, R8.reuse, 0xffffffe0, !P4 ;  /* 0xffffffe008027807 */ /* 0x040fe20006000000 */
[----:B------:R-:W-:Y:S01]  /*15c0*/  IMAD.IADD R0, R15, 0x1, -R5 ;  /* 0x000000010f007824 */ /* 0x000fe200078e0a05 */
[----:B------:R-:W-:-:S02]  /*15d0*/  SEL R5, R8, 0xffffffe0, !P1 ;  /* 0xffffffe008057807 */ /* 0x000fc40004800000 */
[----:B------:R-:W-:Y:S01]  /*15e0*/  LEA R191, R3, 0x10080, 0x1 ;  /* 0x0001008003bf7811 */ /* 0x000fe200078e08ff */
[----:B------:R-:W-:Y:S01]  /*15f0*/  IMAD.SHL.U32 R217, R0, 0x2, RZ ;  /* 0x0000000200d97824 */ /* 0x000fe200078e00ff */
[----:B------:R-:W-:Y:S01]  /*1600*/  LEA R187, R4, 0x8080, 0x1 ;  /* 0x0000808004bb7811 */ /* 0x000fe200078e08ff */
[----:B------:R-:W-:Y:S01]  /*1610*/  IMAD.IADD R245, R242, 0x1, R5 ;  /* 0x00000001f2f57824 */ /* 0x000fe200078e0205 */
[----:B------:R-:W-:Y:S01]  /*1620*/  SEL R6, R9, 0xffffffc0, !P2 ;  /* 0xffffffc009067807 */ /* 0x000fe20005000000 */
[----:B------:R-:W-:Y:S01]  /*1630*/  IMAD.IADD R244, R5, 0x1, R243 ;  /* 0x0000000105f47824 */ /* 0x000fe200078e02f3 */
[----:B------:R-:W-:Y:S01]  /*1640*/  IADD3 R15, R217, 0x10, RZ ;  /* 0x00000010d90f7810 */ /* 0x000fe20007ffe0ff */
[----:B------:R-:W-:Y:S01]  /*1650*/  IMAD.IADD R192, R191, 0x1, R2 ;  /* 0x00000001bfc07824 */ /* 0x000fe200078e0202 */
[C---:B------:R-:W-:Y:S01]  /*1660*/  IADD3 R16, R217.reuse, 0x8, RZ ;  /* 0x00000008d9107810 */ /* 0x040fe20007ffe0ff */
[----:B------:R-:W-:Y:S01]  /*1670*/  IMAD.IADD R188, R2, 0x1, R187 ;  /* 0x0000000102bc7824 */ /* 0x000fe200078e02bb */
[----:B------:R-:W-:Y:S01]  /*1680*/  IADD3 R11, R217, 0x28, RZ ;  /* 0x00000028d90b7810 */ /* 0x000fe20007ffe0ff */
[--C-:B------:R-:W-:Y:S01]  /*1690*/  IMAD.IADD R249, R242, 0x1, R6.reuse ;  /* 0x00000001f2f97824 */ /* 0x100fe200078e0206 */
[----:B------:R-:W-:Y:S01]  /*16a0*/  SEL R0, R9, 0xffffffc0, !P3 ;  /* 0xffffffc009007807 */ /* 0x000fe20005800000 */
[C---:B------:R-:W-:Y:S01]  /*16b0*/  IMAD.IADD R248, R6.reuse, 0x1, R245 ;  /* 0x0000000106f87824 */ /* 0x040fe200078e02f5 */
[C---:B-1----:R-:W-:Y:S01]  /*16c0*/  IADD3 R14, R217.reuse, 0x18, RZ ;  /* 0x00000018d90e7810 */ /* 0x042fe20007ffe0ff */
[----:B------:R-:W-:Y:S01]  /*16d0*/  IMAD.IADD R247, R6, 0x1, R243 ;  /* 0x0000000106f77824 */ /* 0x000fe200078e02f3 */
[C---:B------:R-:W-:Y:S01]  /*16e0*/  IADD3 R7, R217.reuse, 0x38, RZ ;  /* 0x00000038d9077810 */ /* 0x040fe20007ffe0ff */
[----:B------:R-:W-:Y:S01]  /*16f0*/  IMAD.IADD R246, R244, 0x1, R6 ;  /* 0x00000001f4f67824 */ /* 0x000fe200078e0206 */
[----:B------:R-:W-:Y:S01]  /*1700*/  IADD3 R12, R217, 0x20, RZ ;  /* 0x00000020d90c7810 */ /* 0x000fe20007ffe0ff */
[--C-:B------:R-:W-:Y:S01]  /*1710*/  IMAD.IADD R194, R191, 0x1, R0.reuse ;  /* 0x00000001bfc27824 */ /* 0x100fe200078e0200 */
[C---:B------:R-:W-:Y:S01]  /*1720*/  IADD3 R10, R217.reuse, 0x30, RZ ;  /* 0x00000030d90a7810 */ /* 0x040fe20007ffe0ff */
[----:B------:R-:W-:Y:S01]  /*1730*/  IMAD.IADD R190, R0, 0x1, R187 ;  /* 0x0000000100be7824 */ /* 0x000fe200078e02bb */
[----:B------:R-:W-:Y:S01]  /*1740*/  IADD3 R252, R217, 0x40, RZ ;  /* 0x00000040d9fc7810 */ /* 0x000fe20007ffe0ff */
[----:B------:R-:W-:Y:S01]  /*1750*/  IMAD.IADD R193, R192, 0x1, R0 ;  /* 0x00000001c0c17824 */ /* 0x000fe200078e0200 */
[----:B------:R-:W-:Y:S01]  /*1760*/  SHF.R.S32.HI R8, RZ, 0x1f, R15 ;  /* 0x0000001fff087819 */ /* 0x000fe2000001140f */
[----:B------:R-:W-:Y:S01]  /*1770*/  IMAD.IADD R189, R0, 0x1, R188 ;  /* 0x0000000100bd7824 */ /* 0x000fe200078e02bc */
[----:B------:R-:W-:-:S02]  /*1780*/  SHF.R.S32.HI R9, RZ, 0x1f, R16 ;  /* 0x0000001fff097819 */ /* 0x000fc40000011410 */
[----:B------:R-:W-:Y:S02]  /*1790*/  SHF.R.S32.HI R8, RZ, 0x1f, R11 ;  /* 0x0000001fff087819 */ /* 0x000fe4000001140b */
[----:B------:R-:W-:Y:S02]  /*17a0*/  SHF.R.S32.HI R9, RZ, 0x1f, R14 ;  /* 0x0000001fff097819 */ /* 0x000fe4000001140e */
[----:B------:R-:W-:Y:S02]  /*17b0*/  SHF.R.S32.HI R8, RZ, 0x1f, R7 ;  /* 0x0000001fff087819 */ /* 0x000fe40000011407 */
[----:B------:R-:W-:Y:S02]  /*17c0*/  IADD3 R139, R140, 0x60, RZ ;  /* 0x000000608c8b7810 */ /* 0x000fe40007ffe0ff */
[----:B------:R-:W-:Y:S02]  /*17d0*/  IADD3 R214, R136, 0xc0, RZ ;  /* 0x000000c088d67810 */ /* 0x000fe40007ffe0ff */
[----:B------:R-:W-:-:S02]  /*17e0*/  IADD3 R250, R217, 0x48, RZ ;  /* 0x00000048d9fa7810 */ /* 0x000fc40007ffe0ff */
[----:B------:R-:W-:Y:S02]  /*17f0*/  SHF.R.S32.HI R12, RZ, 0x1f, R12 ;  /* 0x0000001fff0c7819 */ /* 0x000fe4000001140c */
[----:B------:R-:W-:Y:S02]  /*1800*/  SHF.R.S32.HI R9, RZ, 0x1f, R10 ;  /* 0x0000001fff097819 */ /* 0x000fe4000001140a */
[----:B------:R-:W-:Y:S02]  /*1810*/  SHF.R.S32.HI R7, RZ, 0x1f, R252 ;  /* 0x0000001fff077819 */ /* 0x000fe400000114fc */
.L_x_1169:
        /* <DEDUP_REMOVED lines=41> */
.L_x_997:
[----:B------:R-:W-:-:S04]  /*1ab0*/  ISETP.NE.U32.AND P0, PT, RZ, c[0x0][0x368], PT ;  /* 0x0000da00ff007a0c */ /* 0x000fc80003f05070 */
[----:B------:R-:W-:-:S13]  /*1ac0*/  ISETP.NE.AND.EX P0, PT, RZ, c[0x0][0x36c], PT, P0 ;  /* 0x0000db00ff007a0c */ /* 0x000fda0003f05300 */
[----:B------:R-:W-:Y:S05]  /*1ad0*/  @!P0 BRA `(.L_x_998) ;  /* 0x0000004000008947 */ /* 0x000fea0003800000 */
[----:B---3--:R-:W-:-:S04]  /*1ae0*/  LEA R4, P0, R236, c[0x0][0x368], 0x2 ;  /* 0x0000da00ec047a11 */ /* 0x008fc800078010ff */
[----:B------:R-:W-:-:S05]  /*1af0*/  LEA.HI.X R5, R236, c[0x0][0x36c], R241, 0x2, P0 ;  /* 0x0000db00ec057a11 */ /* 0x000fca00000f14f1 */
[----:B------:R1:W5:Y:S01]  /*1b00*/  LDG.E R11, [R4.64] ;  /* 0x00000006040b7981 */ /* 0x000362000c1e1900 */
[----:B------:R-:W-:Y:S05]  /*1b10*/  BRA `(.L_x_999) ;  /* 0x0000005000007947 */ /* 0x000fea0003800000 */
.L_x_998:
[----:B------:R-:W-:Y:S01]  /*1b20*/  MOV R11, c[0x0][0x1d0] ;  /* 0x00007400000b7a02 */ /* 0x000fe20000000f00 */
[----:B------:R-:W-:Y:S05]  /*1b30*/  @!P6 BRA `(.L_x_999) ;  /* 0x000000300000e947 */ /* 0x000fea0003800000 */
[----:B---3--:R-:W2:Y:S04]  /*1b40*/  LDG.E R6, [R4.64] ;  /* 0x0000000604067981 */ /* 0x008ea8000c1e1900 */
[----:B------:R-:W2:Y:S02]  /*1b50*/  LDG.E R0, [R4.64+0x4] ;  /* 0x0000040604007981 */ /* 0x000ea4000c1e1900 */
[----:B--2---:R-:W-:Y:S02]  /*1b60*/  IADD3 R11, -R6, R0, RZ ;  /* 0x00000000060b7210 */ /* 0x004fe40007ffe1ff */
.L_x_999:
[----:B-1-3--:R1:W2:Y:S04]  /*1b70*/  @P5 LDG.E R5, [R2.64] ;  /* 0x0000000602055981 */ /* 0x00a2a8000c1e1900 */
[----:B------:R1:W2:Y:S01]  /*1b80*/  @P5 LDG.E R4, [R2.64+0x4] ;  /* 0x0000040602045981 */ /* 0x0002a2000c1e1900 */
[----:B------:R-:W-:Y:S01]  /*1b90*/  ISETP.NE.U32.AND P0, PT, RZ, c[0x0][0x378], PT ;  /* 0x0000de00ff007a0c */ /* 0x000fe20003f05070 */
[----:B-----5:R-:W-:-:S03]  /*1ba0*/  IMAD.MOV.U32 R112, RZ, RZ, R11 ;  /* 0x000000ffff707224 */ /* 0x020fc600078e000b */
[----:B------:R-:W-:Y:S01]  /*1bb0*/  ISETP.NE.AND.EX P1, PT, RZ, c[0x0][0x37c], PT, P0 ;  /* 0x0000df00ff007a0c */ /* 0x000fe20003f25300 */
[----:B------:R-:W-:Y:S02]  /*1bc0*/  IMAD.MOV.U32 R0, RZ, RZ, c[0x0][0x2c4] ;  /* 0x0000b100ff007624 */ /* 0x000fe400078e00ff */
[----:B------:R-:W-:Y:S02]  /*1bd0*/  IMAD.SHL.U32 R233, R233, 0x80, RZ ;  /* 0x00000080e9e97824 */ /* 0x000fe400078e00ff */
[----:B------:R-:W-:-:S08]  /*1be0*/  IMAD.MOV.U32 R66, RZ, RZ, c[0x0][0x228] ;  /* 0x00008a00ff427624 */ /* 0x000fd000078e00ff */
[----:B-1----:R-:W-:-:S04]  /*1bf0*/  @P1 LEA R2, P0, R236, c[0x0][0x378], 0x2 ;  /* 0x0000de00ec021a11 */ /* 0x002fc800078010ff */
[----:B------:R-:W-:Y:S02]  /*1c00*/  @P1 LEA.HI.X R3, R236, c[0x0][0x37c], R241, 0x2, P0 ;  /* 0x0000df00ec031a11 */ /* 0x000fe400000f14f1 */
[----:B------:R-:W-:Y:S01]  /*1c10*/  ISETP.NE.AND P0, PT, R0, 0x1, PT ;  /* 0x000000010000780c */ /* 0x000fe20003f05270 */
[----:B------:R-:W-:Y:S01]  /*1c20*/  IMAD.IADD R10, R11, 0x1, -R117 ;  /* 0x000000010b0a7824 */ /* 0x000fe200078e0a75 */
[----:B------:R-:W-:Y:S01]  /*1c30*/  IADD3 R0, R233, 0x7f, RZ ;  /* 0x0000007fe9007810 */ /* 0x000fe20007ffe0ff */
[----:B------:R1:W5:Y:S01]  /*1c40*/  @P1 LDG.E R112, [R2.64] ;  /* 0x0000000602701981 */ /* 0x000362000c1e1900 */
[----:B------:R-:W-:Y:S01]  /*1c50*/  LOP3.LUT R6, R234, 0xff0000, RZ, 0xc0, !PT ;  /* 0x00ff0000ea067812 */ /* 0x000fe200078ec0ff */
[----:B------:R-:W-:Y:S08]  /*1c60*/  BSSY B0, `(.L_x_1000) ;  /* 0x0000036000007945 */ /* 0x000ff00003800000 */
[----:B-1----:R-:W-:Y:S01]  /*1c70*/  @P0 IMAD.HI.U32 R2, R0, c[0x0][0x2c8], RZ ;  /* 0x0000b20000020a27 */ /* 0x002fe200078e00ff */
[----:B------:R-:W-:-:S04]  /*1c80*/  LOP3.LUT R3, R234, 0xff000000, RZ, 0xc0, !PT ;  /* 0xff000000ea037812 */ /* 0x000fc800078ec0ff */
[----:B------:R-:W-:Y:S02]  /*1c90*/  @P0 SHF.R.U32.HI R0, RZ, c[0x0][0x2cc], R2 ;  /* 0x0000b300ff000a19 */ /* 0x000fe40000011602 */
[----:B------:R-:W-:-:S04]  /*1ca0*/  SHF.R.U32.HI R3, RZ, 0x8, R3 ;  /* 0x00000008ff037819 */ /* 0x000fc80000011603 */
[----:B------:R-:W-:-:S04]  /*1cb0*/  LEA.HI R3, R6, R3, RZ, 0x10 ;  /* 0x0000000306037211 */ /* 0x000fc800078f80ff */
[----:B------:R-:W-:Y:S02]  /*1cc0*/  SHF.R.U32.HI R234, RZ, 0x10, R3 ;  /* 0x00000010ffea7819 */ /* 0x000fe40000011603 */
[----:B------:R-:W-:Y:S02]  /*1cd0*/  LOP3.LUT R251, R3, 0xff, RZ, 0xc0, !PT ;  /* 0x000000ff03fb7812 */ /* 0x000fe400078ec0ff */
[----:B------:R-:W-:-:S04]  /*1ce0*/  ISETP.NE.AND P1, PT, R234, RZ, PT ;  /* 0x000000ffea00720c */ /* 0x000fc80003f25270 */
[----:B------:R-:W-:Y:S01]  /*1cf0*/  SEL R111, R234, c[0x0][0x338], P1 ;  /* 0x0000ce00ea6f7a07 */ /* 0x000fe20000800000 */
[----:B--2---:R-:W-:-:S04]  /*1d00*/  @P5 IMAD.IADD R66, R4, 0x1, -R5 ;  /* 0x0000000104425824 */ /* 0x004fc800078e0a05 */
[----:B------:R-:W-:-:S05]  /*1d10*/  IMAD.IADD R237, R10, 0x1, R66 ;  /* 0x000000010aed7824 */ /* 0x000fca00078e0242 */
[C---:B------:R-:W-:Y:S02]  /*1d20*/  IADD3 R122, R237.reuse, 0x20, -R238 ;  /* 0x00000020ed7a7810 */ /* 0x040fe40007ffe8ee */
[----:B------:R-:W-:-:S03]  /*1d30*/  IADD3 R2, R237, 0x1f, RZ ;  /* 0x0000001fed027810 */ /* 0x000fc60007ffe0ff */
[----:B------:R-:W-:Y:S01]  /*1d40*/  IMAD.IADD R0, R122, 0x1, R0 ;  /* 0x000000017a007824 */ /* 0x000fe200078e0200 */
[----:B------:R-:W-:-:S04]  /*1d50*/  SHF.R.S32.HI R4, RZ, 0x1f, R2 ;  /* 0x0000001fff047819 */ /* 0x000fc80000011402 */
[----:B------:R-:W-:Y:S02]  /*1d60*/  SHF.R.S32.HI R5, RZ, 0x1f, R0 ;  /* 0x0000001fff057819 */ /* 0x000fe40000011400 */
[----:B------:R-:W-:Y:S02]  /*1d70*/  LEA.HI R2, R4, R2, RZ, 0x5 ;  /* 0x0000000204027211 */ /* 0x000fe400078f28ff */
[----:B------:R-:W-:Y:S02]  /*1d80*/  LEA.HI R0, R5, R0, RZ, 0x5 ;  /* 0x0000000005007211 */ /* 0x000fe400078f28ff */
[----:B------:R-:W-:Y:S02]  /*1d90*/  SHF.R.S32.HI R121, RZ, 0x5, R2 ;  /* 0x00000005ff797819 */ /* 0x000fe40000011402 */
[----:B------:R-:W-:-:S04]  /*1da0*/  SHF.R.S32.HI R0, RZ, 0x5, R0 ;  /* 0x00000005ff007819 */ /* 0x000fc80000011400 */
[----:B------:R-:W-:Y:S01]  /*1db0*/  IMNMX R5, R121, R0, PT ;  /* 0x0000000079057217 */ /* 0x000fe20003800200 */
[----:B------:R-:W-:-:S03]  /*1dc0*/  IMAD.MOV.U32 R0, RZ, RZ, RZ ;  /* 0x000000ffff007224 */ /* 0x000fc600078e00ff */
[----:B------:R-:W-:-:S13]  /*1dd0*/  ISETP.GE.AND P0, PT, R5, 0x1, PT ;  /* 0x000000010500780c */ /* 0x000fda0003f06270 */
        /* <DEDUP_REMOVED lines=30> */
.L_x_1001:
[----:B------:R-:W-:Y:S05]  /*1fc0*/  BSYNC B0 ;  /* 0x0000000000007941 */ /* 0x000fea0003800000 */
.L_x_1000:
        /* <DEDUP_REMOVED lines=13> */
[----:B-1----:R-:W-:-:S04]  /*20a0*/  SHF.R.S32.HI R131, RZ, 0x1f, R6 ;  /* 0x0000001fff837819 */ /* 0x002fc80000011406 */
[----:B------:R-:W-:-:S05]  /*20b0*/  LEA.HI R5, R131, R6, RZ, 0x6 ;  /* 0x0000000683057211 */ /* 0x000fca00078f30ff */
[----:B------:R-:W-:Y:S02]  /*20c0*/  IMAD.SHL.U32 R2, R5, 0x8, RZ ;  /* 0x0000000805027824 */ /* 0x000fe400078e00ff */
[----:B------:R-:W-:-:S03]  /*20d0*/  @P0 IADD3 R0, R0, 0x1f, RZ ;  /* 0x0000001f00000810 */ /* 0x000fc60007ffe0ff */
[----:B------:R-:W-:Y:S02]  /*20e0*/  LOP3.LUT R114, R2, 0xfffffe00, RZ, 0xc0, !PT ;  /* 0xfffffe0002727812 */ /* 0x000fe400078ec0ff */
[----:B------:R-:W-:-:S04]  /*20f0*/  @P0 SHF.R.S32.HI R3, RZ, 0x1f, R0 ;  /* 0x0000001fff030819 */ /* 0x000fc80000011400 */
[----:B------:R-:W-:Y:S01]  /*2100*/  @P0 LEA.HI R4, R3, R0, RZ, 0x5 ;  /* 0x0000000003040211 */ /* 0x000fe200078f28ff */
[----:B------:R-:W-:Y:S01]  /*2110*/  IMAD.MOV.U32 R0, RZ, RZ, R107 ;  /* 0x000000ffff007224 */ /* 0x000fe200078e006b */
[----:B------:R-:W-:Y:S02]  /*2120*/  LOP3.LUT R3, R113, 0x38, R136, 0xf8, !PT ;  /* 0x0000003871037812 */ /* 0x000fe400078ef888 */
[----:B------:R-:W-:Y:S02]  /*2130*/  @P0 SHF.R.S32.HI R0, RZ, 0x5, R4 ;  /* 0x00000005ff000819 */ /* 0x000fe40000011404 */
[----:B------:R-:W-:Y:S02]  /*2140*/  LOP3.LUT R2, R3, R135, RZ, 0x3c, !PT ;  /* 0x0000008703027212 */ /* 0x000fe400078e3cff */
[----:B------:R-:W-:-:S03]  /*2150*/  ISETP.GT.AND P0, PT, R0, R107, PT ;  /* 0x0000006b0000720c */ /* 0x000fc60003f04270 */
[----:B------:R-:W-:-:S04]  /*2160*/  IMAD.IADD R2, R114, 0x1, R2 ;  /* 0x0000000172027824 */ /* 0x000fc800078e0202 */
[----:B------:R-:W-:-:S06]  /*2170*/  IMAD.SHL.U32 R203, R2, 0x2, RZ ;  /* 0x0000000202cb7824 */ /* 0x000fcc00078e00ff */
        /* <DEDUP_REMOVED lines=195> */
.L_x_1021:
        /* <DEDUP_REMOVED lines=29> */
[C---:B------:R-:W-:Y:S01]  /*2f80*/  IADD3 R20, R140.reuse, 0x40, RZ ;  /* 0x000000408c147810 */ /* 0x040fe20007ffe0ff */
[----:B------:R-:W-:Y:S01]  /*2f90*/  CS2R R34, SRZ ;  /* 0x0000000000227805 */ /* 0x000fe2000001ff00 */
[----:B------:R-:W-:Y:S01]  /*2fa0*/  IADD3 R18, R140, 0x20, RZ ;  /* 0x000000208c127810 */ /* 0x000fe20007ffe0ff */
[----:B------:R-:W-:Y:S01]  /*2fb0*/  CS2R R32, SRZ ;  /* 0x0000000000207805 */ /* 0x000fe2000001ff00 */
[----:B------:R-:W-:Y:S01]  /*2fc0*/  CS2R R30, SRZ ;  /* 0x00000000001e7805 */ /* 0x000fe2000001ff00 */
[----:B------:R-:W-:Y:S01]  /*2fd0*/  CS2R R24, SRZ ;  /* 0x0000000000187805 */ /* 0x000fe2000001ff00 */
[----:B------:R-:W-:Y:S01]  /*2fe0*/  CS2R R14, SRZ ;  /* 0x00000000000e7805 */ /* 0x000fe2000001ff00 */
[----:B------:R-:W-:Y:S01]  /*2ff0*/  CS2R R12, SRZ ;  /* 0x00000000000c7805 */ /* 0x000fe2000001ff00 */
[----:B------:R-:W-:Y:S01]  /*3000*/  CS2R R6, SRZ ;  /* 0x0000000000067805 */ /* 0x000fe2000001ff00 */
[----:B------:R-:W-:Y:S02]  /*3010*/  CS2R R2, SRZ ;  /* 0x0000000000027805 */ /* 0x000fe4000001ff00 */
        /* <DEDUP_REMOVED lines=33> */
.L_x_1007:
[----:B------:R-:W-:Y:S05]  /*3230*/  BSYNC B0 ;  /* 0x0000000000007941 */ /* 0x000fea0003800000 */
.L_x_1006:
        /* <DEDUP_REMOVED lines=77> */
.L_x_1010:
[----:B------:R-:W-:Y:S05]  /*3710*/  BSYNC B0 ;  /* 0x0000000000007941 */ /* 0x000fea0003800000 */
.L_x_1009:
        /* <DEDUP_REMOVED lines=56> */
.L_x_1012:
[----:B------:R-:W-:Y:S05]  /*3aa0*/  BSYNC B0 ;  /* 0x0000000000007941 */ /* 0x000fea0003800000 */
.L_x_1011:
        /* <DEDUP_REMOVED lines=56> */
.L_x_1014:
[----:B------:R-:W-:Y:S05]  /*3e30*/  BSYNC B0 ;  /* 0x0000000000007941 */ /* 0x000fea0003800000 */
.L_x_1013:
        /* <DEDUP_REMOVED lines=56> */
.L_x_1005:
        /* <DEDUP_REMOVED lines=31> */
.L_x_1016:
[----:B------:R-:W-:Y:S05]  /*43b0*/  BSYNC B0 ;  /* 0x0000000000007941 */ /* 0x000fea0003800000 */
.L_x_1015:
        /* <DEDUP_REMOVED lines=137> */
.L_x_1018:
[----:B------:R-:W-:Y:S05]  /*4c50*/  BSYNC B0 ;  /* 0x0000000000007941 */ /* 0x000fea0003800000 */
.L_x_1017:
        /* <DEDUP_REMOVED lines=117> */
.L_x_1004:
        /* <DEDUP_REMOVED lines=21> */
.L_x_1008:
[----:B------:R-:W-:Y:S05]  /*5500*/  BSYNC B1 ;  /* 0x0000000000017941 */ /* 0x000fea0003800000 */
.L_x_1003:
[----:B-1---5:R-:W-:Y:S01]  /*5510*/  IMAD.SHL.U32 R6, R48, 0x20, RZ ;  /* 0x0000002030067824 */ /* 0x022fe200078e00ff */
[----:B------:R-:W-:Y:S03]  /*5520*/  BSSY B0, `(.L_x_1019) ;  /* 0x0000036000007945 */ /* 0x000fe60003800000 */
[----:B------:R-:W-:Y:S05]  /*5530*/  IMAD.IADD R0, R104, 0x1, -R6 ;  /* 0x0000000168007824 */ /* 0x000fea00078e0a06 */
[----:B------:R-:W-:Y:S11]  /*5540*/  ISETP.GE.AND P0, PT, R0, 0x1, PT ;  /* 0x000000010000780c */ /* 0x000ff60003f06270 */
[----:B------:R-:W-:Y:S02]  /*5550*/  @!UPT UIADD3 URZ, URZ, URZ, URZ ;  /* 0x0000003f3f3ff290 */ /* 0x000fe4000fffe03f */
[C---:B------:R-:W-:Y:S01]  /*5560*/  @P0 LEA R0, P1, R48.reuse, R105, 0x5 ;  /* 0x0000006930000211 */ /* 0x040fe200078228ff */
[----:B------:R-:W-:Y:S01]  /*5570*/  @P0 IMAD.MOV.U32 R4, RZ, RZ, R84 ;  /* 0x000000ffff040224 */ /* 0x000fe200078e0054 */
[----:B------:R-:W-:Y:S02]  /*5580*/  @P0 MOV R5, R100 ;  /* 0x0000006400050202 */ /* 0x000fe40000000f00 */
[----:B--2---:R-:W-:Y:S03]  /*5590*/  @P0 LEA.HI.X R2, R48, R108, R62, 0x5, P1 ;  /* 0x0000006c30020211 */ /* 0x004fe600008f2c3e */
[----:B------:R-:W-:Y:S04]  /*55a0*/  @P0 IMAD.WIDE.U32 R4, R0, c[0x0][0x258], R4 ;  /* 0x0000960000040a25 */ /* 0x000fe800078e0004 */
[----:B------:R-:W-:Y:S04]  /*55b0*/  @P0 IMAD R2, R2, c[0x0][0x258], RZ ;  /* 0x0000960002020a24 */ /* 0x000fe800078e02ff */
        /* <DEDUP_REMOVED lines=44> */
.L_x_1020:
[----:B-1----:R-:W-:Y:S05]  /*5880*/  BSYNC B0 ;  /* 0x0000000000007941 */ /* 0x002fea0003800000 */
.L_x_1019:
        /* <DEDUP_REMOVED lines=22> */
.L_x_1002:
[----:B------:R-:W-:Y:S01]  /*59f0*/  IMAD.MOV.U32 R0, RZ, RZ, c[0x0][0x2c4] ;  /* 0x0000b100ff007624 */ /* 0x000fe200078e00ff */
[----:B------:R-:W-:Y:S01]  /*5a00*/  LOP3.LUT R216, R216, 0xffffffdf, RZ, 0xc0, !PT ;  /* 0xffffffdfd8d87812 */ /* 0x000fe200078ec0ff */
[----:B------:R-:W-:Y:S01]  /*5a10*/  BSSY B0, `(.L_x_1022) ;  /* 0x000002c000007945 */ /* 0x000fe20003800000 */
[----:B------:R-:W-:-:S02]  /*5a20*/  IMAD.IADD R10, R116, 0x1, R117 ;  /* 0x00000001740a7824 */ /* 0x000fc400078e0275 */
[----:B------:R-:W-:Y:S02]  /*5a30*/  ISETP.NE.AND P3, PT, R0, 0x1, PT ;  /* 0x000000010000780c */ /* 0x000fe40003f65270 */
[----:B------:R-:W-:-:S11]  /*5a40*/  IADD3 R0, R233, 0x7f, RZ ;  /* 0x0000007fe9007810 */ /* 0x000fd60007ffe0ff */
[----:B------:R-:W-:Y:S01]  /*5a50*/  @P3 IMAD.HI.U32 R2, R0, c[0x0][0x2c8], RZ ;  /* 0x0000b20000023a27 */ /* 0x000fe200078e00ff */
[----:B------:R-:W-:-:S04]  /*5a60*/  @P3 LOP3.LUT R216, R216, 0x20, RZ, 0xfc, !PT ;  /* 0x00000020d8d83812 */ /* 0x000fc800078efcff */
[----:B------:R-:W-:-:S05]  /*5a70*/  @P3 SHF.R.U32.HI R0, RZ, c[0x0][0x2cc], R2 ;  /* 0x0000b300ff003a19 */ /* 0x000fca0000011602 */
[----:B------:R-:W-:-:S05]  /*5a80*/  IMAD.IADD R0, R122, 0x1, R0 ;  /* 0x000000017a007824 */ /* 0x000fca00078e0200 */
[----:B------:R-:W-:-:S04]  /*5a90*/  SHF.R.S32.HI R2, RZ, 0x1f, R0 ;  /* 0x0000001fff027819 */ /* 0x000fc80000011400 */
[----:B------:R-:W-:-:S04]  /*5aa0*/  LEA.HI R0, R2, R0, RZ, 0x5 ;  /* 0x0000000002007211 */ /* 0x000fc800078f28ff */
[----:B------:R-:W-:-:S04]  /*5ab0*/  SHF.R.S32.HI R0, RZ, 0x5, R0 ;  /* 0x00000005ff007819 */ /* 0x000fc80000011400 */
[----:B-1----:R-:W-:Y:S01]  /*5ac0*/  IMNMX R5, R121, R0, PT ;  /* 0x0000000079057217 */ /* 0x002fe20003800200 */
        /* <DEDUP_REMOVED lines=32> */
.L_x_1023:
[----:B------:R-:W-:Y:S05]  /*5cd0*/  BSYNC B0 ;  /* 0x0000000000007941 */ /* 0x000fea0003800000 */
.L_x_1022:
        /* <DEDUP_REMOVED lines=73> */
[----:B------:R-:W1:Y:S03]  /*6170*/  S2R R6, SR_TID.X ;  /* 0x0000000000067919 */ /* 0x000e660000002100 */
[----:B------:R-:W-:-:S13]  /*6180*/  ISETP.NE.AND.EX P1, PT, RZ, c[0x0][0x344], PT, P0 ;  /* 0x0000d100ff007a0c */ /* 0x000fda0003f25300 */
[----:B------:R-:W-:-:S04]  /*6190*/  @P1 IMAD.MOV.U32 R2, RZ, RZ, 0x4 ;  /* 0x00000004ff021424 */ /* 0x000fc800078e00ff */
[----:B------:R-:W-:-:S05]  /*61a0*/  @P1 IMAD.WIDE R2, R236, R2, c[0x0][0x340] ;  /* 0x0000d000ec021625 */ /* 0x000fca00078e0202 */
[----:B------:R1:W2:Y:S01]  /*61b0*/  @P1 LDG.E R14, [R2.64] ;  /* 0x00000006020e1981 */ /* 0x0002a2000c1e1900 */
[----:B------:R-:W-:Y:S02]  /*61c0*/  SHF.R.S32.HI R0, RZ, 0x1f, R115 ;  /* 0x0000001fff007819 */ /* 0x000fe40000011473 */
[----:B------:R-:W-:Y:S02]  /*61d0*/  ISETP.NE.U32.AND P2, PT, RZ, c[0x0][0x348], PT ;  /* 0x0000d200ff007a0c */ /* 0x000fe40003f45070 */
[----:B------:R-:W-:Y:S01]  /*61e0*/  SHF.R.S32.HI R19, RZ, 0x1f, R136 ;  /* 0x0000001fff137819 */ /* 0x000fe20000011488 */
[----:B------:R-:W-:Y:S01]  /*61f0*/  IMAD R0, R0, c[0x0][0x178], RZ ;  /* 0x00005e0000007a24 */ /* 0x000fe200078e02ff */
[----:B------:R-:W-:Y:S02]  /*6200*/  MOV R18, R136 ;  /* 0x0000008800127202 */ /* 0x000fe40000000f00 */
[----:B------:R-:W-:Y:S01]  /*6210*/  ISETP.GE.AND P6, PT, R138, c[0x0][0x1d4], PT ;  /* 0x000075008a007a0c */ /* 0x000fe20003fc6270 */
[----:B------:R-:W-:Y:S01]  /*6220*/  IMAD R0, R115, c[0x0][0x17c], R0 ;  /* 0x00005f0073007a24 */ /* 0x000fe200078e0200 */
[----:B------:R-:W-:-:S02]  /*6230*/  LOP3.LUT R216, R216, 0xfffffffe, RZ, 0xc0, !PT ;  /* 0xfffffffed8d87812 */ /* 0x000fc400078ec0ff */
[----:B------:R-:W-:Y:S02]  /*6240*/  ISETP.GE.AND P5, PT, R213, c[0x0][0x1d4], PT ;  /* 0x00007500d5007a0c */ /* 0x000fe40003fa6270 */
[----:B------:R-:W-:Y:S02]  /*6250*/  ISETP.GE.AND P4, PT, R214, c[0x0][0x1d4], PT ;  /* 0x00007500d6007a0c */ /* 0x000fe40003f86270 */
[----:B------:R-:W-:Y:S02]  /*6260*/  IADD3 R110, R204, -0x1, RZ ;  /* 0xffffffffcc6e7810 */ /* 0x000fe40007ffe0ff */
[----:B-1----:R-:W-:-:S04]  /*6270*/  LEA.HI R2, R131, R6, RZ, 0x3 ;  /* 0x0000000683027211 */ /* 0x002fc800078f18ff */
[----:B------:R-:W-:Y:S01]  /*6280*/  LOP3.LUT R4, R2, 0xfffffff8, RZ, 0xc0, !PT ;  /* 0xfffffff802047812 */ /* 0x000fe200078ec0ff */
[----:B------:R-:W-:-:S04]  /*6290*/  IMAD.WIDE.U32 R2, R115, c[0x0][0x178], RZ ;  /* 0x00005e0073027a25 */ /* 0x000fc800078e00ff */
[----:B------:R-:W-:Y:S01]  /*62a0*/  IMAD.IADD R103, R6, 0x1, -R4 ;  /* 0x0000000106677824 */ /* 0x000fe200078e0a04 */
[----:B------:R-:W-:Y:S01]  /*62b0*/  SHF.R.S32.HI R6, RZ, 0x1f, R211 ;  /* 0x0000001fff067819 */ /* 0x000fe200000114d3 */
[----:B------:R-:W-:Y:S01]  /*62c0*/  IMAD.IADD R3, R3, 0x1, R0 ;  /* 0x0000000103037824 */ /* 0x000fe200078e0200 */
[----:B------:R-:W-:Y:S02]  /*62d0*/  IADD3 R4, P0, R211, R10, RZ ;  /* 0x0000000ad3047210 */ /* 0x000fe40007f1e0ff */
[----:B------:R-:W-:Y:S01]  /*62e0*/  LEA R0, R103, R211, 0x5 ;  /* 0x000000d367007211 */ /* 0x000fe200078e28ff */
[----:B------:R-:W-:Y:S01]  /*62f0*/  IMAD.WIDE.U32 R2, R239, c[0x0][0x1b8], R2 ;  /* 0x00006e00ef027a25 */ /* 0x000fe200078e0002 */
[----:B------:R-:W-:Y:S02]  /*6300*/  LEA.HI.X.SX32 R6, R10, R6, 0x1, P0 ;  /* 0x000000060a067211 */ /* 0x000fe400000f0eff */
[----:B------:R-:W-:Y:S01]  /*6310*/  ISETP.NE.AND.EX P0, PT, RZ, c[0x0][0x34c], PT, P2 ;  /* 0x0000d300ff007a0c */ /* 0x000fe20003f05320 */
[----:B------:R-:W-:Y:S01]  /*6320*/  IMAD.IADD R10, R233, 0x1, R0 ;  /* 0x00000001e90a7824 */ /* 0x000fe200078e0200 */
[----:B------:R-:W-:Y:S01]  /*6330*/  ISETP.GE.AND P2, PT, R213, c[0x0][0x198], PT ;  /* 0x00006600d5007a0c */ /* 0x000fe20003f46270 */
[----:B------:R-:W-:Y:S01]  /*6340*/  IMAD R3, R239, c[0x0][0x1bc], R3 ;  /* 0x00006f00ef037a24 */ /* 0x000fe200078e0203 */
[----:B------:R-:W-:Y:S01]  /*6350*/  SEL R7, R241, RZ, !P0 ;  /* 0x000000fff1077207 */ /* 0x000fe20004000000 */
[----:B------:R-:W-:Y:S01]  /*6360*/  @P3 IMAD.HI.U32 R8, R10, c[0x0][0x2c8], RZ ;  /* 0x0000b2000a083a27 */ /* 0x000fe200078e00ff */
[----:B------:R-:W-:-:S02]  /*6370*/  SEL R5, R236, RZ, !P0 ;  /* 0x000000ffec057207 */ /* 0x000fc40004000000 */
[----:B------:R-:W-:Y:S01]  /*6380*/  ISETP.GE.AND P0, PT, R136, c[0x0][0x1d4], PT ;  /* 0x0000750088007a0c */ /* 0x000fe20003f06270 */
[----:B------:R-:W-:Y:S02]  /*6390*/  IMAD R7, R7, c[0x0][0x1c0], RZ ;  /* 0x0000700007077a24 */ /* 0x000fe400078e02ff */
[----:B------:R-:W-:-:S04]  /*63a0*/  IMAD.WIDE.U32 R2, R5, c[0x0][0x1c0], R2 ;  /* 0x0000700005027a25 */ /* 0x000fc800078e0002 */
[----:B------:R-:W-:Y:S02]  /*63b0*/  IMAD R13, R5, c[0x0][0x1c4], R7 ;  /* 0x00007100050d7a24 */ /* 0x000fe400078e0207 */
[----:B------:R-:W-:Y:S01]  /*63c0*/  IMAD.MOV.U32 R0, RZ, RZ, R10 ;  /* 0x000000ffff007224 */ /* 0x000fe200078e000a */
[----:B------:R-:W-:Y:S01]  /*63d0*/  @P3 SHF.R.U32.HI R0, RZ, c[0x0][0x2cc], R8 ;  /* 0x0000b300ff003a19 */ /* 0x000fe20000011608 */
[----:B------:R-:W-:Y:S01]  /*63e0*/  IMAD R5, R6, c[0x0][0x1e0], RZ ;  /* 0x0000780006057a24 */ /* 0x000fe200078e02ff */
[----:B------:R-:W-:Y:S01]  /*63f0*/  ISETP.GE.AND P3, PT, R138, c[0x0][0x198], PT ;  /* 0x000066008a007a0c */ /* 0x000fe20003f66270 */
[----:B------:R-:W-:Y:S01]  /*6400*/  IMAD R12, R6, c[0x0][0x208], RZ ;  /* 0x00008200060c7a24 */ /* 0x000fe200078e02ff */
[----:B------:R-:W-:Y:S01]  /*6410*/  @P0 LOP3.LUT R216, R216, 0x1, RZ, 0xfc, !PT ;  /* 0x00000001d8d80812 */ /* 0x000fe200078efcff */
[----:B------:R-:W-:Y:S01]  /*6420*/  IMAD R15, R4, c[0x0][0x1e4], R5 ;  /* 0x00007900040f7a24 */ /* 0x000fe200078e0205 */
[--C-:B------:R-:W-:Y:S01]  /*6430*/  SHF.R.S32.HI R5, RZ, 0x1f, R0.reuse ;  /* 0x0000001fff057819 */ /* 0x100fe20000011400 */
[----:B------:R-:W-:Y:S01]  /*6440*/  IMAD.MOV R11, RZ, RZ, -R0 ;  /* 0x000000ffff0b7224 */ /* 0x000fe200078e0a00 */
[----:B------:R-:W-:Y:S01]  /*6450*/  LOP3.LUT R216, R216, 0xfffffffd, RZ, 0xc0, !PT ;  /* 0xfffffffdd8d87812 */ /* 0x000fe200078ec0ff */
[----:B------:R-:W-:-:S04]  /*6460*/  IMAD.WIDE.U32 R6, R4, c[0x0][0x1e0], R18 ;  /* 0x0000780004067a25 */ /* 0x000fc800078e0012 */
[----:B------:R-:W-:-:S04]  /*6470*/  IMAD.WIDE.U32 R8, R4, c[0x0][0x208], R18 ;  /* 0x0000820004087a25 */ /* 0x000fc800078e0012 */
[----:B------:R-:W-:Y:S02]  /*6480*/  IMAD R12, R4, c[0x0][0x20c], R12 ;  /* 0x00008300040c7a24 */ /* 0x000fe400078e020c */
[----:B------:R-:W-:Y:S02]  /*6490*/  IMAD.IADD R3, R3, 0x1, R13 ;  /* 0x0000000103037824 */ /* 0x000fe400078e020d */
[----:B------:R-:W-:Y:S01]  /*64a0*/  IMAD R4, R5, c[0x0][0x1b0], RZ ;  /* 0x00006c0005047a24 */ /* 0x000fe200078e02ff */
[----:B------:R-:W-:Y:S01]  /*64b0*/  SEL R5, RZ, 0xffffffff, P6 ;  /* 0xffffffffff057807 */ /* 0x000fe20003000000 */
[----:B------:R-:W-:Y:S01]  /*64c0*/  IMAD R10, R11, c[0x0][0x2c4], R10 ;  /* 0x0000b1000b0a7a24 */ /* 0x000fe200078e020a */
[----:B------:R-:W-:Y:S01]  /*64d0*/  SEL R11, RZ, 0x1, P0 ;  /* 0x00000001ff0b7807 */ /* 0x000fe20000000000 */
[C---:B------:R-:W-:Y:S01]  /*64e0*/  IMAD R4, R0.reuse, c[0x0][0x1b4], R4 ;  /* 0x00006d0000047a24 */ /* 0x040fe200078e0204 */
[----:B------:R-:W-:Y:S01]  /*64f0*/  ISETP.NE.U32.AND P0, PT, RZ, c[0x0][0x350], PT ;  /* 0x0000d400ff007a0c */ /* 0x000fe20003f05070 */
[----:B------:R-:W-:Y:S01]  /*6500*/  IMAD.WIDE.U32 R2, R0, c[0x0][0x1b0], R2 ;  /* 0x00006c0000027a25 */ /* 0x000fe200078e0002 */
[----:B------:R-:W-:-:S02]  /*6510*/  SHF.L.U32 R0, R5, 0x1, RZ ;  /* 0x0000000105007819 */ /* 0x000fc400000006ff */
[----:B------:R-:W-:Y:S01]  /*6520*/  ISETP.NE.AND.EX P0, PT, RZ, c[0x0][0x354], PT, P0 ;  /* 0x0000d500ff007a0c */ /* 0x000fe20003f05300 */
[----:B------:R-:W-:Y:S01]  /*6530*/  IMAD.IADD R5, R9, 0x1, R12 ;  /* 0x0000000109057824 */ /* 0x000fe200078e020c */
[----:B------:R-:W-:Y:S01]  /*6540*/  SHF.R.S32.HI R9, RZ, 0x1f, R10 ;  /* 0x0000001fff097819 */ /* 0x000fe2000001140a */
[----:B------:R-:W-:Y:S01]  /*6550*/  IMAD.IADD R7, R7, 0x1, R15 ;  /* 0x0000000107077824 */ /* 0x000fe200078e020f */
[----:B------:R-:W-:Y:S01]  /*6560*/  IADD3 R3, R3, R4, RZ ;  /* 0x0000000403037210 */ /* 0x000fe20007ffe0ff */
[----:B------:R-:W-:Y:S01]  /*6570*/  IMAD.MOV.U32 R4, RZ, RZ, R8 ;  /* 0x000000ffff047224 */ /* 0x000fe200078e0008 */
[----:B------:R-:W-:Y:S01]  /*6580*/  LOP3.LUT R15, R0, 0x2, R11, 0xe2, !PT ;  /* 0x00000002000f7812 */ /* 0x000fe200078ee20b */
[----:B------:R-:W-:Y:S01]  /*6590*/  IMAD R0, R9, c[0x0][0x1a8], RZ ;  /* 0x00006a0009007a24 */ /* 0x000fe200078e02ff */
[----:B------:R-:W-:Y:S01]  /*65a0*/  SEL R12, RZ, 0x4, P5 ;  /* 0x00000004ff0c7807 */ /* 0x000fe20002800000 */
[----:B------:R-:W-:Y:S01]  /*65b0*/  IMAD.WIDE.U32 R8, R10, c[0x0][0x1a8], R2 ;  /* 0x00006a000a087a25 */ /* 0x000fe200078e0002 */
[----:B------:R-:W-:-:S03]  /*65c0*/  SEL R11, RZ, 0x8, P4 ;  /* 0x00000008ff0b7807 */ /* 0x000fc60002000000 */
[----:B------:R-:W-:Y:S01]  /*65d0*/  IMAD R13, R10, c[0x0][0x1ac], R0 ;  /* 0x00006b000a0d7a24 */ /* 0x000fe200078e0200 */
[----:B------:R-:W-:Y:S01]  /*65e0*/  LOP3.LUT R129, R11, R15, R12, 0xfe, !PT ;  /* 0x0000000f0b817212 */ /* 0x000fe200078efe0c */
[----:B------:R-:W-:Y:S01]  /*65f0*/  IMAD.WIDE.U32 R6, R239, c[0x0][0x1e8], R6 ;  /* 0x00007a00ef067a25 */ /* 0x000fe200078e0006 */
[----:B------:R-:W-:-:S03]  /*6600*/  IADD3 R15, R211, R233, RZ ;  /* 0x000000e9d30f7210 */ /* 0x000fc60007ffe0ff */
[----:B------:R-:W-:-:S04]  /*6610*/  IMAD.WIDE.U32 R2, R239, c[0x0][0x210], R4 ;  /* 0x00008400ef027a25 */ /* 0x000fc800078e0004 */
[----:B------:R-:W-:Y:S02]  /*6620*/  IMAD R5, R239, c[0x0][0x1ec], R7 ;  /* 0x00007b00ef057a24 */ /* 0x000fe400078e0207 */
[----:B------:R-:W-:Y:S02]  /*6630*/  IMAD.IADD R9, R9, 0x1, R13 ;  /* 0x0000000109097824 */ /* 0x000fe400078e020d */
[----:B------:R-:W-:Y:S02]  /*6640*/  IMAD R3, R239, c[0x0][0x214], R3 ;  /* 0x00008500ef037a24 */ /* 0x000fe400078e0203 */
[----:B------:R-:W-:Y:S01]  /*6650*/  IMAD.MOV.U32 R4, RZ, RZ, R6 ;  /* 0x000000ffff047224 */ /* 0x000fe200078e0006 */
[----:B--2---:R-:W-:Y:S01]  /*6660*/  @P1 SHF.R.S32.HI R10, RZ, 0x1f, R14 ;  /* 0x0000001fff0a1819 */ /* 0x004fe2000001140e */
[----:B------:R-:W-:Y:S01]  /*6670*/  @!P1 IMAD.MOV.U32 R14, RZ, RZ, R236 ;  /* 0x000000ffff0e9224 */ /* 0x000fe200078e00ec */
[----:B------:R-:W-:Y:S02]  /*6680*/  @!P1 MOV R10, R241 ;  /* 0x000000f1000a9202 */ /* 0x000fe40000000f00 */
[----:B------:R-:W-:-:S02]  /*6690*/  ISETP.GE.AND P1, PT, R214, c[0x0][0x198], PT ;  /* 0x00006600d6007a0c */ /* 0x000fc40003f26270 */
[----:B------:R-:W-:Y:S02]  /*66a0*/  SEL R0, R14, RZ, !P0 ;  /* 0x000000ff0e007207 */ /* 0x000fe40004000000 */
[----:B------:R-:W-:Y:S02]  /*66b0*/  SEL R7, R10, RZ, !P0 ;  /* 0x000000ff0a077207 */ /* 0x000fe40004000000 */
[----:B------:R-:W-:Y:S01]  /*66c0*/  LEA R17, P0, R8, c[0x0][0x160], 0x1 ;  /* 0x0000580008117a11 */ /* 0x000fe200078008ff */
[----:B------:R-:W-:-:S03]  /*66d0*/  IMAD.WIDE.U32 R220, R0, c[0x0][0x218], R2 ;  /* 0x0000860000dc7a25 */ /* 0x000fc600078e0002 */
[----:B------:R-:W-:Y:S01]  /*66e0*/  LEA.HI.X R14, R8, c[0x0][0x164], R9, 0x1, P0 ;  /* 0x00005900080e7a11 */ /* 0x000fe200000f0c09 */
[C---:B------:R-:W-:Y:S01]  /*66f0*/  IMAD R6, R7.reuse, c[0x0][0x1f0], RZ ;  /* 0x00007c0007067a24 */ /* 0x040fe200078e02ff */
[----:B------:R-:W-:Y:S01]  /*6700*/  ISETP.GE.AND P0, PT, R136, c[0x0][0x198], PT ;  /* 0x0000660088007a0c */ /* 0x000fe20003f06270 */
[----:B------:R-:W-:Y:S02]  /*6710*/  IMAD R7, R7, c[0x0][0x218], RZ ;  /* 0x0000860007077a24 */ /* 0x000fe400078e02ff */
[----:B------:R-:W-:-:S04]  /*6720*/  IMAD.WIDE.U32 R218, R0, c[0x0][0x1f0], R4 ;  /* 0x00007c0000da7a25 */ /* 0x000fc800078e0004 */
[C---:B------:R-:W-:Y:S02]  /*6730*/  IMAD R2, R0.reuse, c[0x0][0x1f4], R6 ;  /* 0x00007d0000027a24 */ /* 0x040fe400078e0206 */
[----:B------:R-:W-:Y:S02]  /*6740*/  IMAD R0, R0, c[0x0][0x21c], R7 ;  /* 0x0000870000007a24 */ /* 0x000fe400078e0207 */
[----:B------:R-:W-:Y:S02]  /*6750*/  IMAD.IADD R222, R219, 0x1, R2 ;  /* 0x00000001dbde7824 */ /* 0x000fe400078e0202 */
[----:B------:R-:W-:Y:S02]  /*6760*/  @P0 LOP3.LUT R216, R216, 0x2, RZ, 0xfc, !PT ;  /* 0x00000002d8d80812 */ /* 0x000fe400078efcff */
[----:B------:R-:W-:Y:S01]  /*6770*/  IADD3 R223, R221, R0, RZ ;  /* 0x00000000dddf7210 */ /* 0x000fe20007ffe0ff */
[----:B------:R-:W-:Y:S05]  /*6780*/  BRA.DIV ~URZ, `(.L_x_1025) ;  /* 0x000156727f007947 */ /* 0x000fea000b800000 */
[----:B------:R1:W2:Y:S02]  /*6790*/  SHFL.IDX PT, R12, R14, RZ, 0x181f ;  /* 0x00181fff0e0c7589 */ /* 0x0002a400000e0000 */
.L_x_1174:
[----:B------:R-:W-:Y:S05]  /*67a0*/  BRA.DIV ~URZ, `(.L_x_1026) ;  /* 0x000156c27f007947 */ /* 0x000fea000b800000 */
[----:B------:R3:W4:Y:S02]  /*67b0*/  SHFL.IDX PT, R0, R17, RZ, 0x181f ;  /* 0x00181fff11007589 */ /* 0x00072400000e0000 */
.L_x_1175:
[----:B------:R-:W-:Y:S01]  /*67c0*/  IMAD R72, R238, c[0x0][0x2c4], RZ ;  /* 0x0000b100ee487a24 */ /* 0x000fe200078e02ff */
[----:B------:R-:W-:Y:S01]  /*67d0*/  SHF.R.S32.HI R100, RZ, 0x1f, R138 ;  /* 0x0000001fff647819 */ /* 0x000fe2000001148a */
[----:B------:R-:W-:Y:S01]  /*67e0*/  BSSY B0, `(.L_x_1027) ;  /* 0x000001a000007945 */ /* 0x000fe20003800000 */
[----:B------:R-:W-:-:S02]  /*67f0*/  LOP3.LUT R216, R216, 0xfffffff7, RZ, 0xc0, !PT ;  /* 0xfffffff7d8d87812 */ /* 0x000fc400078ec0ff */
[----:B------:R-:W-:Y:S02]  /*6800*/  ISETP.GE.AND P0, PT, R15, R72, PT ;  /* 0x000000480f00720c */ /* 0x000fe40003f06270 */
[----:B------:R-:W-:Y:S02]  /*6810*/  LEA.HI R74, R100, R138, RZ, 0x3 ;  /* 0x0000008a644a7211 */ /* 0x000fe400078f18ff */
[----:B------:R-:W-:Y:S02]  /*6820*/  SHF.R.S32.HI R13, RZ, 0x1f, R213 ;  /* 0x0000001fff0d7819 */ /* 0x000fe400000114d5 */
        /* <DEDUP_REMOVED lines=21> */
.L_x_1028:
[----:B------:R-:W-:Y:S05]  /*6980*/  BSYNC B0 ;  /* 0x0000000000007941 */ /* 0x000fea0003800000 */
.L_x_1027:
[----:B------:R-:W-:Y:S05]  /*6990*/  BRA.DIV ~URZ, `(.L_x_1029) ;  /* 0x000155327f007947 */ /* 0x000fea000b800000 */
[----:B--2---:R2:W1:Y:S04]  /*69a0*/  SHFL.IDX PT, R12, R14, 0x1, 0x181f ;  /* 0x00381f000e0c7f89 */ /* 0x00446800000e0000 */
[----:B----4-:R2:W4:Y:S02]  /*69b0*/  SHFL.IDX PT, R0, R17, 0x1, 0x181f ;  /* 0x00381f0011007f89 */ /* 0x01052400000e0000 */
.L_x_1176:
        /* <DEDUP_REMOVED lines=22> */
.L_x_1031:
[----:B------:R-:W-:Y:S05]  /*6b20*/  BSYNC B0 ;  /* 0x0000000000007941 */ /* 0x000fea0003800000 */
.L_x_1030:
[----:B------:R-:W-:Y:S05]  /*6b30*/  BRA.DIV ~URZ, `(.L_x_1032) ;  /* 0x000154527f007947 */ /* 0x000fea000b800000 */
[----:B-1----:R1:W2:Y:S02]  /*6b40*/  SHFL.IDX PT, R12, R14, 0x2, 0x181f ;  /* 0x00581f000e0c7f89 */ /* 0x0022a400000e0000 */
.L_x_1177:
[----:B------:R-:W-:Y:S05]  /*6b50*/  BRA.DIV ~URZ, `(.L_x_1033) ;  /* 0x000154a27f007947 */ /* 0x000fea000b800000 */
[----:B----4-:R4:W1:Y:S02]  /*6b60*/  SHFL.IDX PT, R0, R17, 0x2, 0x181f ;  /* 0x00581f0011007f89 */ /* 0x01086400000e0000 */
.L_x_1178:
        /* <DEDUP_REMOVED lines=22> */
.L_x_1035:
[----:B------:R-:W-:Y:S05]  /*6cd0*/  BSYNC B0 ;  /* 0x0000000000007941 */ /* 0x000fea0003800000 */
.L_x_1034:
[----:B------:R-:W-:Y:S05]  /*6ce0*/  BRA.DIV ~URZ, `(.L_x_1036) ;  /* 0x000153727f007947 */ /* 0x000fea000b800000 */
[----:B--2---:R2:W3:Y:S04]  /*6cf0*/  SHFL.IDX PT, R12, R14, 0x3, 0x181f ;  /* 0x00781f000e0c7f89 */ /* 0x0044e800000e0000 */
[----:B-1----:R2:W1:Y:S02]  /*6d00*/  SHFL.IDX PT, R0, R17, 0x3, 0x181f ;  /* 0x00781f0011007f89 */ /* 0x00246400000e0000 */
.L_x_1179:
[----:B------:R-:W-:Y:S02]  /*6d10*/  IADD3 R2, R15, 0x60, RZ ;  /* 0x000000600f027810 */ /* 0x000fe40007ffe0ff */
[----:B------:R-:W-:-:S02]  /*6d20*/  P2R R5, PR, RZ, 0x10 ;  /* 0x00000010ff057803 */ /* 0x000fc40000000000 */
        /* <DEDUP_REMOVED lines=9> */
[----:B------:R-:W-:Y:S01]  /*6dc0*/  @!P4 LEA R2, P0, R214, R0, 0x1 ;  /* 0x00000000d602c211 */ /* 0x000fe200078008ff */
[----:B------:R-:W-:-:S03]  /*6dd0*/  IMAD.IADD R0, R237, 0x1, -R211 ;  /* 0x00000001ed007824 */ /* 0x000fc600078e0ad3 */
[----:B------:R-:W-:Y:S01]  /*6de0*/  @!P4 LEA.HI.X R3, R214, R12, R16, 0x1, P0 ;  /* 0x0000000cd603c211 */ /* 0x000fe200000f0c10 */
[----:B------:R-:W-:Y:S01]  /*6df0*/  IMAD R0, R110, -0x20, R0 ;  /* 0xffffffe06e007824 */ /* 0x000fe200078e0200 */
[----:B------:R-:W-:-:S13]  /*6e00*/  LOP3.LUT P0, RZ, R216, 0x2, RZ, 0xc0, !PT ;  /* 0x00000002d8ff7812 */ /* 0x000fda000780c0ff */
[----:B------:R-:W-:Y:S01]  /*6e10*/  @!PT LDS RZ, [RZ] ;  /* 0x00000000fffff984 */ /* 0x000fe20000000800 */
[----:B------:R-:W-:Y:S01]  /*6e20*/  @!PT LDS RZ, [RZ] ;  /* 0x00000000fffff984 */ /* 0x000fe20000000800 */
[----:B------:R-:W-:Y:S01]  /*6e30*/  @!PT LDS RZ, [RZ] ;  /* 0x00000000fffff984 */ /* 0x000fe20000000800 */
[----:B------:R1:W-:Y:S01]  /*6e40*/  @!P4 LDGSTS.E.BYPASS.LTC128B.128 [R215+0x13080], [R10.64], !P0 ;  /* 0x130800000ad7cfae */ /* 0x0003e2000c101d46 */
[----:B------:R-:W-:-:S03]  /*6e50*/  ISETP.GE.AND P0, PT, R0, 0x1, PT ;  /* 0x000000010000780c */ /* 0x000fc60003f06270 */
[----:B------:R1:W-:Y:S04]  /*6e60*/  @!P4 LDGSTS.E.BYPASS.LTC128B.128 [R215+0x17080], [R8.64], !P3 ;  /* 0x1708000008d7cfae */ /* 0x0003e8000d901d46 */
[----:B------:R1:W-:Y:S04]  /*6e70*/  @!P4 LDGSTS.E.BYPASS.LTC128B.128 [R215+0x1b080], [R6.64], !P2 ;  /* 0x1b08000006d7cfae */ /* 0x0003e8000d101d46 */
[----:B------:R1:W-:Y:S01]  /*6e80*/  @!P4 LDGSTS.E.BYPASS.LTC128B.128 [R215+0x1f080], [R2.64], !P1 ;  /* 0x1f08000002d7cfae */ /* 0x0003e2000c901d46 */
[----:B------:R-:W-:-:S03]  /*6e90*/  ISETP.NE.AND P4, PT, R5, RZ, PT ;  /* 0x000000ff0500720c */ /* 0x000fc60003f85270 */
[----:B------:R-:W0:Y:S01]  /*6ea0*/  LDGDEPBAR ;  /* 0x00000000000079af */ /* 0x000e220000000000 */
[----:B------:R-:W-:Y:S01]  /*6eb0*/  WARPSYNC 0xffffffff ;  /* 0xffffffff00007948 */ /* 0x000fe20003800000 */
[----:B------:R-:W-:Y:S02]  /*6ec0*/  BSSY B0, `(.L_x_1037) ;  /* 0x0000013000007945 */ /* 0x000fe40003800000 */
[----:B------:R-:W-:Y:S06]  /*6ed0*/  BAR.SYNC.DEFER_BLOCKING 0x0 ;  /* 0x0000000000007b1d */ /* 0x000fec0000010000 */
[----:B------:R-:W-:Y:S05]  /*6ee0*/  @!P0 BRA `(.L_x_1038) ;  /* 0x0000010000008947 */ /* 0x000fea0003800000 */
[----:B------:R-:W-:Y:S01]  /*6ef0*/  IMAD R0, R142, c[0x0][0x1e0], RZ ;  /* 0x000078008e007a24 */ /* 0x000fe200078e02ff */
[----:B------:R-:W-:Y:S01]  /*6f00*/  LOP3.LUT P3, RZ, R216, 0x1, RZ, 0xc0, !PT ;  /* 0x00000001d8ff7812 */ /* 0x000fe2000786c0ff */
[----:B-1----:R-:W-:-:S04]  /*6f10*/  IMAD.WIDE.U32 R2, R110, c[0x0][0x1e0], RZ ;  /* 0x000078006e027a25 */ /* 0x002fc800078e00ff */
        /* <DEDUP_REMOVED lines=13> */
.L_x_1038:
[----:B------:R-:W-:Y:S05]  /*6ff0*/  BSYNC B0 ;  /* 0x0000000000007941 */ /* 0x000fea0003800000 */
.L_x_1037:
[----:B------:R-:W-:Y:S01]  /*7000*/  ISETP.LT.AND P0, PT, RZ, c[0x0][0x27c], PT ;  /* 0x00009f00ff007a0c */ /* 0x000fe20003f01270 */
[----:B------:R-:W0:Y:S01]  /*7010*/  LDGDEPBAR ;  /* 0x00000000000079af */ /* 0x000e220000000000 */
[----:B------:R-:W-:-:S11]  /*7020*/  MOV R145, c[0x0][0x2c4] ;  /* 0x0000b10000917a02 */ /* 0x000fd60000000f00 */
[----:B------:R-:W-:Y:S05]  /*7030*/  @P0 BRA `(.L_x_1039) ;  /* 0x0000002000000947 */ /* 0x000fea0003800000 */
[----:B------:R-:W-:-:S04]  /*7040*/  DEPBAR.LE SB0, 0x1 ;  /* 0x000080400000791a */ /* 0x000fc80000000000 */
[----:B------:R-:W-:Y:S05]  /*7050*/  BRA `(.L_x_1040) ;  /* 0x00008fe000007947 */ /* 0x000fea0003800000 */
.L_x_1039:
[----:B------:R-:W-:Y:S01]  /*7060*/  ULDC.U8 UR4, c[0x0][0x298] ;  /* 0x0000a60000047ab9 */ /* 0x000fe20000000000 */
[----:B-----5:R-:W-:Y:S01]  /*7070*/  SHF.R.S32.HI R0, RZ, 0x1f, R112 ;  /* 0x0000001fff007819 */ /* 0x020fe20000011470 */
[----:B-1----:R-:W-:Y:S01]  /*7080*/  IMAD.WIDE.U32 R6, R112, c[0x0][0x280], RZ ;  /* 0x0000a00070067a25 */ /* 0x002fe200078e00ff */
[----:B------:R-:W-:Y:S01]  /*7090*/  ISETP.NE.AND P0, PT, RZ, UR4, PT ;  /* 0x00000004ff007c0c */ /* 0x000fe2000bf05270 */
[----:B------:R-:W-:Y:S01]  /*70a0*/  BSSY B2, `(.L_x_1040) ;  /* 0x00008f9000027945 */ /* 0x000fe20003800000 */
[C---:B------:R-:W-:Y:S01]  /*70b0*/  IADD3 R134, R211.reuse, 0x20, RZ ;  /* 0x00000020d3867810 */ /* 0x040fe20007ffe0ff */
[C---:B------:R-:W-:Y:S01]  /*70c0*/  IMAD R3, R0.reuse, c[0x0][0x280], RZ ;  /* 0x0000a00000037a24 */ /* 0x040fe200078e02ff */
[----:B------:R-:W-:Y:S01]  /*70d0*/  IADD3 R144, R211, 0x60, RZ ;  /* 0x00000060d3907810 */ /* 0x000fe20007ffe0ff */
[----:B------:R-:W-:Y:S01]  /*70e0*/  IMAD R2, R0, c[0x0][0x290], RZ ;  /* 0x0000a40000027a24 */ /* 0x000fe200078e02ff */
[----:B------:R-:W-:Y:S01]  /*70f0*/  LEA R0, R103, R15, 0x5 ;  /* 0x0000000f67007211 */ /* 0x000fe200078e28ff */
[C---:B------:R-:W-:Y:S01]  /*7100*/  IMAD R5, R112.reuse, c[0x0][0x284], R3 ;  /* 0x0000a10070057a24 */ /* 0x040fe200078e0203 */
[----:B------:R-:W-:Y:S01]  /*7110*/  IADD3 R143, R211, 0x40, RZ ;  /* 0x00000040d38f7810 */ /* 0x000fe20007ffe0ff */
[----:B------:R-:W-:-:S02]  /*7120*/  IMAD R8, R112, c[0x0][0x294], R2 ;  /* 0x0000a50070087a24 */ /* 0x000fc400078e0202 */
[----:B------:R-:W-:Y:S01]  /*7130*/  IMAD.WIDE.U32 R2, R112, c[0x0][0x290], RZ ;  /* 0x0000a40070027a25 */ /* 0x000fe200078e00ff */
[----:B------:R-:W-:-:S04]  /*7140*/  IADD3 R5, R5, R7, RZ ;  /* 0x0000000705057210 */ /* 0x000fc80007ffe0ff */
[----:B------:R-:W-:Y:S01]  /*7150*/  IADD3 R8, R8, R3, RZ ;  /* 0x0000000308087210 */ /* 0x000fe20007ffe0ff */
[----:B------:R-:W-:Y:S05]  /*7160*/  @!P0 BRA `(.L_x_1041) ;  /* 0x0000462000008947 */ /* 0x000fea0003800000 */
[----:B------:R-:W-:Y:S01]  /*7170*/  ISETP.NE.AND P1, PT, R145, 0x1, PT ;  /* 0x000000019100780c */ /* 0x000fe20003f25270 */
[----:B------:R-:W-:Y:S01]  /*7180*/  IMAD.MOV.U32 R4, RZ, RZ, R6 ;  /* 0x000000ffff047224 */ /* 0x000fe200078e0006 */
[C---:B------:R-:W-:Y:S01]  /*7190*/  IADD3 R43, R140.reuse, 0x40, RZ ;  /* 0x000000408c2b7810 */ /* 0x040fe20007ffe0ff */
[----:B------:R-:W-:Y:S01]  /*71a0*/  BSSY B0, `(.L_x_1042) ;  /* 0x0000053000007945 */ /* 0x000fe20003800000 */
[----:B------:R-:W-:Y:S01]  /*71b0*/  IADD3 R42, R140, 0x20, RZ ;  /* 0x000000208c2a7810 */ /* 0x000fe20007ffe0ff */
        /* <DEDUP_REMOVED lines=16> */
[----:B------:R-:W-:Y:S01]  /*72c0*/  IMAD.WIDE.U32 R4, R0, c[0x0][0x280], R4 ;  /* 0x0000a00000047a25 */ /* 0x000fe200078e0004 */
[----:B------:R-:W-:-:S03]  /*72d0*/  SHF.R.S32.HI R30, RZ, 0x1f, R42 ;  /* 0x0000001fff1e7819 */ /* 0x000fc6000001142a */
[----:B------:R-:W-:Y:S01]  /*72e0*/  IMAD R7, R3, c[0x0][0x280], RZ ;  /* 0x0000a00003077a24 */ /* 0x000fe200078e02ff */
[----:B------:R-:W-:-:S03]  /*72f0*/  LEA R36, P0, R4, c[0x0][0x270], 0x1 ;  /* 0x00009c0004247a11 */ /* 0x000fc600078008ff */
[----:B------:R-:W-:-:S04]  /*7300*/  IMAD R6, R0, c[0x0][0x284], R7 ;  /* 0x0000a10000067a24 */ /* 0x000fc800078e0207 */
[----:B------:R-:W-:-:S05]  /*7310*/  IMAD.IADD R6, R5, 0x1, R6 ;  /* 0x0000000105067824 */ /* 0x000fca00078e0206 */
[----:B------:R-:W-:Y:S01]  /*7320*/  LEA.HI.X R34, R4, c[0x0][0x274], R6, 0x1, P0 ;  /* 0x00009d0004227a11 */ /* 0x000fe200000f0c06 */
[----:B------:R-:W-:Y:S02]  /*7330*/  IMAD R4, R3, c[0x0][0x290], RZ ;  /* 0x0000a40003047a24 */ /* 0x000fe400078e02ff */
[----:B------:R-:W-:-:S04]  /*7340*/  IMAD.MOV.U32 R3, RZ, RZ, R8 ;  /* 0x000000ffff037224 */ /* 0x000fc800078e0008 */
[----:B------:R-:W-:-:S04]  /*7350*/  IMAD.WIDE.U32 R2, R0, c[0x0][0x290], R2 ;  /* 0x0000a40000027a25 */ /* 0x000fc800078e0002 */
[----:B------:R-:W-:Y:S01]  /*7360*/  IMAD R0, R0, c[0x0][0x294], R4 ;  /* 0x0000a50000007a24 */ /* 0x000fe200078e0204 */
[C---:B------:R-:W-:Y:S01]  /*7370*/  LEA R33, P0, R2.reuse, c[0x0][0x288], 0x1 ;  /* 0x0000a20002217a11 */ /* 0x040fe200078008ff */
[----:B------:R1:W3:Y:S02]  /*7380*/  SHFL.IDX PT, R4, R34, RZ, 0x181f ;  /* 0x00181fff22047589 */ /* 0x0002e400000e0000 */
[----:B------:R-:W-:Y:S02]  /*7390*/  IMAD.IADD R0, R3, 0x1, R0 ;  /* 0x0000000103007824 */ /* 0x000fe400078e0200 */
[----:B------:R1:W2:Y:S03]  /*73a0*/  SHFL.IDX PT, R3, R36, RZ, 0x181f ;  /* 0x00181fff24037589 */ /* 0x0002a600000e0000 */
[----:B------:R-:W-:Y:S02]  /*73b0*/  LEA.HI.X R31, R2, c[0x0][0x28c], R0, 0x1, P0 ;  /* 0x0000a300021f7a11 */ /* 0x000fe400000f0c00 */
[----:B------:R1:W4:Y:S04]  /*73c0*/  SHFL.IDX PT, R0, R33, RZ, 0x181f ;  /* 0x00181fff21007589 */ /* 0x00032800000e0000 */
[----:B------:R1:W1:Y:S01]  /*73d0*/  SHFL.IDX PT, R2, R31, RZ, 0x181f ;  /* 0x00181fff1f027589 */ /* 0x00026200000e0000 */
        /* <DEDUP_REMOVED lines=9> */
[----:B--2---:R-:W-:-:S05]  /*7470*/  @!P3 IADD3 R18, P0, R3, R6, RZ ;  /* 0x000000060312b210 */ /* 0x004fca0007f1e0ff */
[--C-:B---3--:R-:W-:Y:S01]  /*7480*/  @!P3 IMAD.X R19, R4, 0x1, R5.reuse, P0 ;  /* 0x000000010413b824 */ /* 0x108fe200000e0605 */
[----:B----4-:R-:W-:Y:S02]  /*7490*/  @!P3 IADD3 R16, P0, R0, R6, RZ ;  /* 0x000000060010b210 */ /* 0x010fe40007f1e0ff */
[----:B------:R-:W-:Y:S01]  /*74a0*/  @!P2 SHF.L.U64.HI R6, R42, 0x1, R30 ;  /* 0x000000012a06a819 */ /* 0x000fe2000001021e */
        /* <DEDUP_REMOVED lines=34> */
.L_x_1043:
[----:B------:R-:W-:Y:S05]  /*76d0*/  BSYNC B0 ;  /* 0x0000000000007941 */ /* 0x000fea0003800000 */
.L_x_1042:
[----:B----45:R-:W-:Y:S01]  /*76e0*/  IMAD.MOV.U32 R0, RZ, RZ, R45 ;  /* 0x000000ffff007224 */ /* 0x030fe200078e002d */
[----:B------:R-:W-:Y:S01]  /*76f0*/  LOP3.LUT P0, RZ, R216, 0x10, RZ, 0xc0, !PT ;  /* 0x00000010d8ff7812 */ /* 0x000fe2000780c0ff */
[----:B-1----:R-:W-:Y:S01]  /*7700*/  IMAD.MOV.U32 R2, RZ, RZ, R44 ;  /* 0x000000ffff027224 */ /* 0x002fe200078e002c */
[----:B------:R-:W-:Y:S01]  /*7710*/  MOV R5, R41 ;  /* 0x0000002900057202 */ /* 0x000fe20000000f00 */
[----:B---3--:R-:W-:Y:S01]  /*7720*/  IMAD.MOV.U32 R4, RZ, RZ, R38 ;  /* 0x000000ffff047224 */ /* 0x008fe200078e0026 */
        /* <DEDUP_REMOVED lines=46> */
[----:B------:R-:W-:Y:S01]  /*7a10*/  @!P2 IMAD.SHL.U32 R5, R42, 0x2, RZ ;  /* 0x000000022a05a824 */ /* 0x000fe200078e00ff */
[----:B------:R-:W-:Y:S01]  /*7a20*/  CS2R R52, SRZ ;  /* 0x0000000000347805 */ /* 0x000fe2000001ff00 */
[----:B------:R-:W-:Y:S01]  /*7a30*/  CS2R R54, SRZ ;  /* 0x0000000000367805 */ /* 0x000fe2000001ff00 */
[----:B------:R-:W-:Y:S01]  /*7a40*/  CS2R R56, SRZ ;  /* 0x0000000000387805 */ /* 0x000fe2000001ff00 */
[----:B----4-:R-:W-:Y:S01]  /*7a50*/  @!P3 IMAD.X R17, R2, 0x1, R6, P0 ;  /* 0x000000010211b824 */ /* 0x010fe200000e0606 */
[----:B------:R-:W-:Y:S01]  /*7a60*/  @!P2 SHF.L.U64.HI R6, R42, 0x1, R30 ;  /* 0x000000012a06a819 */ /* 0x000fe2000001021e */
[----:B------:R-:W-:Y:S01]  /*7a70*/  CS2R R58, SRZ ;  /* 0x00000000003a7805 */ /* 0x000fe2000001ff00 */
[-C--:B------:R-:W-:Y:S01]  /*7a80*/  @!P2 IADD3 R14, P0, R3, R5.reuse, RZ ;  /* 0x00000005030ea210 */ /* 0x080fe20007f1e0ff */
[----:B------:R-:W-:Y:S01]  /*7a90*/  CS2R R64, SRZ ;  /* 0x0000000000407805 */ /* 0x000fe2000001ff00 */
[----:B------:R-:W-:Y:S01]  /*7aa0*/  CS2R R60, SRZ ;  /* 0x00000000003c7805 */ /* 0x000fe2000001ff00 */
[----:B------:R1:W5:Y:S02]  /*7ab0*/  @!P3 LD.E.64 R48, [R18.64] ;  /* 0x000000061230b980 */ /* 0x000364000c101b00 */
[--C-:B------:R-:W-:Y:S01]  /*7ac0*/  @!P2 IMAD.X R15, R4, 0x1, R6.reuse, P0 ;  /* 0x00000001040fa824 */ /* 0x100fe200000e0606 */
[----:B------:R-:W-:Y:S01]  /*7ad0*/  @!P2 IADD3 R12, P0, R0, R5, RZ ;  /* 0x00000005000ca210 */ /* 0x000fe20007f1e0ff */
[C---:B------:R-:W-:Y:S01]  /*7ae0*/  @!P1 IMAD.SHL.U32 R5, R43.reuse, 0x2, RZ ;  /* 0x000000022b059824 */ /* 0x040fe200078e00ff */
        /* <DEDUP_REMOVED lines=21> */
.L_x_1045:
[----:B------:R-:W-:Y:S05]  /*7c40*/  BSYNC B0 ;  /* 0x0000000000007941 */ /* 0x000fea0003800000 */
.L_x_1044:
        /* <DEDUP_REMOVED lines=46> */
[----:B------:R-:W-:-:S02]  /*7f30*/  ISETP.GE.AND P2, PT, R42, c[0x0][0x27c], PT ;  /* 0x00009f002a007a0c */ /* 0x000fc40003f46270 */
[----:B------:R-:W-:Y:S02]  /*7f40*/  ISETP.GE.AND P1, PT, R43, c[0x0][0x27c], PT ;  /* 0x00009f002b007a0c */ /* 0x000fe40003f26270 */
[----:B------:R-:W-:-:S07]  /*7f50*/  P2R R21, PR, RZ, 0x10 ;  /* 0x00000010ff157803 */ /* 0x000fce0000000000 */
[C---:B------:R-:W-:Y:S01]  /*7f60*/  @!P3 IMAD.SHL.U32 R5, R140.reuse, 0x2, RZ ;  /* 0x000000028c05b824 */ /* 0x040fe200078e00ff */
[----:B------:R-:W-:-:S04]  /*7f70*/  @!P3 SHF.L.U64.HI R6, R140, 0x1, R35 ;  /* 0x000000018c06b819 */ /* 0x000fc80000010223 */
[----:B---3--:R-:W-:-:S05]  /*7f80*/  @!P3 IADD3 R18, P0, R3, R5, RZ ;  /* 0x000000050312b210 */ /* 0x008fca0007f1e0ff */
[----:B--2---:R-:W-:Y:S01]  /*7f90*/  @!P3 IMAD.X R19, R4, 0x1, R6, P0 ;  /* 0x000000010413b824 */ /* 0x004fe200000e0606 */
[----:B-1----:R-:W-:Y:S01]  /*7fa0*/  @!P3 IADD3 R16, P0, R0, R5, RZ ;  /* 0x000000050010b210 */ /* 0x002fe20007f1e0ff */
[----:B------:R-:W-:-:S04]  /*7fb0*/  @!P2 IMAD.SHL.U32 R5, R42, 0x2, RZ ;  /* 0x000000022a05a824 */ /* 0x000fc800078e00ff */
[----:B----4-:R-:W-:Y:S01]  /*7fc0*/  @!P3 IMAD.X R17, R2, 0x1, R6, P0 ;  /* 0x000000010211b824 */ /* 0x010fe200000e0606 */
[----:B------:R-:W-:Y:S02]  /*7fd0*/  @!P2 SHF.L.U64.HI R6, R42, 0x1, R30 ;  /* 0x000000012a06a819 */ /* 0x000fe4000001021e */
[-C--:B------:R-:W-:Y:S01]  /*7fe0*/  @!P2 IADD3 R14, P0, R3, R5.reuse, RZ ;  /* 0x00000005030ea210 */ /* 0x080fe20007f1e0ff */
[----:B------:R-:W-:Y:S01]  /*7ff0*/  CS2R R66, SRZ ;  /* 0x0000000000427805 */ /* 0x000fe2000001ff00 */
[----:B------:R-:W-:Y:S01]  /*8000*/  CS2R R68, SRZ ;  /* 0x0000000000447805 */ /* 0x000fe2000001ff00 */
[----:B------:R-:W-:Y:S01]  /*8010*/  CS2R R70, SRZ ;  /* 0x0000000000467805 */ /* 0x000fe2000001ff00 */
[----:B------:R-:W-:Y:S01]  /*8020*/  CS2R R74, SRZ ;  /* 0x00000000004a7805 */ /* 0x000fe2000001ff00 */
[--C-:B------:R-:W-:Y:S01]  /*8030*/  @!P2 IMAD.X R15, R4, 0x1, R6.reuse, P0 ;  /* 0x00000001040fa824 */ /* 0x100fe200000e0606 */
[----:B------:R-:W-:Y:S01]  /*8040*/  @!P2 IADD3 R12, P0, R0, R5, RZ ;  /* 0x00000005000ca210 */ /* 0x000fe20007f1e0ff */
[C---:B------:R-:W-:Y:S01]  /*8050*/  @!P1 IMAD.SHL.U32 R5, R43.reuse, 0x2, RZ ;  /* 0x000000022b059824 */ /* 0x040fe200078e00ff */
[----:B------:R-:W-:Y:S01]  /*8060*/  CS2R R76, SRZ ;  /* 0x00000000004c7805 */ /* 0x000fe2000001ff00 */
[----:B------:R1:W5:Y:S02]  /*8070*/  @!P3 LD.E.64 R62, [R16.64] ;  /* 0x00000006103eb980 */ /* 0x000364000c101b00 */
[----:B------:R-:W-:Y:S01]  /*8080*/  @!P2 IMAD.X R13, R2, 0x1, R6, P0 ;  /* 0x00000001020da824 */ /* 0x000fe200000e0606 */
[----:B------:R-:W-:-:S02]  /*8090*/  @!P1 SHF.L.U64.HI R6, R43, 0x1, R32 ;  /* 0x000000012b069819 */ /* 0x000fc40000010220 */
        /* <DEDUP_REMOVED lines=15> */
[----:B------:R-:W-:Y:S02]  /*8190*/  ISETP.NE.AND P4, PT, R21, RZ, PT ;  /* 0x000000ff1500720c */ /* 0x000fe40003f85270 */
[----:B------:R-:W-:Y:S02]  /*81a0*/  CS2R R20, SRZ ;  /* 0x0000000000147805 */ /* 0x000fe4000001ff00 */
[----:B------:R1:W5:Y:S04]  /*81b0*/  @!P0 LD.E.64 R76, [R4.64] ;  /* 0x00000006044c8980 */ /* 0x000368000c101b00 */
[----:B------:R2:W5:Y:S02]  /*81c0*/  @!P3 LD.E.64 R20, [R18.64] ;  /* 0x000000061214b980 */ /* 0x000564000c101b00 */
[----:B--2---:R-:W-:-:S06]  /*81d0*/  CS2R R18, SRZ ;  /* 0x0000000000127805 */ /* 0x004fcc000001ff00 */
[----:B------:R1:W5:Y:S02]  /*81e0*/  @!P2 LD.E.64 R18, [R14.64] ;  /* 0x000000060e12a980 */ /* 0x000364000c101b00 */
.L_x_1047:
[----:B------:R-:W-:Y:S05]  /*81f0*/  BSYNC B0 ;  /* 0x0000000000007941 */ /* 0x000fea0003800000 */
.L_x_1046:
[----:B----45:R-:W-:Y:S01]  /*8200*/  IMAD.MOV.U32 R2, RZ, RZ, R74 ;  /* 0x000000ffff027224 */ /* 0x030fe200078e004a */
[----:B------:R-:W-:Y:S01]  /*8210*/  ISETP.NE.AND P0, PT, R84, RZ, PT ;  /* 0x000000ff5400720c */ /* 0x000fe20003f05270 */
[----:B-1----:R-:W-:Y:S01]  /*8220*/  IMAD.MOV.U32 R0, RZ, RZ, R75 ;  /* 0x000000ffff007224 */ /* 0x002fe200078e004b */
[----:B------:R1:W4:Y:S01]  /*8230*/  SHFL.IDX PT, R7, R34, 0x3, 0x181f ;  /* 0x00781f0022077f89 */ /* 0x00032200000e0000 */
        /* <DEDUP_REMOVED lines=16> */
[----:B------:R2:W3:Y:S01]  /*8340*/  SHFL.IDX PT, R9, R31, 0x3, 0x181f ;  /* 0x00781f001f097f89 */ /* 0x0004e200000e0000 */
[----:B------:R-:W-:Y:S01]  /*8350*/  MOV R2, R71 ;  /* 0x0000004700027202 */ /* 0x000fe20000000f00 */
[----:B------:R-:W-:Y:S01]  /*8360*/  CS2R R86, SRZ ;  /* 0x0000000000567805 */ /* 0x000fe2000001ff00 */
[----:B------:R-:W-:Y:S01]  /*8370*/  PRMT R108, R108, 0x5410, R4 ;  /* 0x000054106c6c7816 */ /* 0x000fe20000000004 */
[----:B------:R-:W-:Y:S01]  /*8380*/  IMAD.MOV.U32 R4, RZ, RZ, R67 ;  /* 0x000000ffff047224 */ /* 0x000fe200078e0043 */
[----:B------:R-:W3:Y:S01]  /*8390*/  SHFL.IDX PT, R0, R36, 0x3, 0x181f ;  /* 0x00781f0024007f89 */ /* 0x000ee200000e0000 */
[----:B-1----:R-:W-:Y:S01]  /*83a0*/  PRMT R34, R3, 0x5410, R2 ;  /* 0x0000541003227816 */ /* 0x002fe20000000002 */
[----:B------:R-:W-:Y:S01]  /*83b0*/  IMAD.MOV.U32 R2, RZ, RZ, R63 ;  /* 0x000000ffff027224 */ /* 0x000fe200078e003f */
[----:B------:R-:W-:Y:S01]  /*83c0*/  MOV R3, R62 ;  /* 0x0000003e00037202 */ /* 0x000fe20000000f00 */
[----:B------:R1:W3:Y:S01]  /*83d0*/  SHFL.IDX PT, R6, R33, 0x3, 0x181f ;  /* 0x00781f0021067f89 */ /* 0x0002e200000e0000 */
[----:B------:R-:W-:Y:S01]  /*83e0*/  CS2R R82, SRZ ;  /* 0x0000000000527805 */ /* 0x000fe2000001ff00 */
[----:B------:R-:W-:Y:S01]  /*83f0*/  CS2R R78, SRZ ;  /* 0x00000000004e7805 */ /* 0x000fe2000001ff00 */
[----:B------:R-:W-:Y:S01]  /*8400*/  CS2R R90, SRZ ;  /* 0x00000000005a7805 */ /* 0x000fe2000001ff00 */
[----:B------:R-:W-:Y:S01]  /*8410*/  CS2R R88, SRZ ;  /* 0x0000000000587805 */ /* 0x000fe2000001ff00 */
[----:B------:R-:W-:Y:S01]  /*8420*/  CS2R R84, SRZ ;  /* 0x0000000000547805 */ /* 0x000fe2000001ff00 */
[----:B------:R-:W-:Y:S01]  /*8430*/  CS2R R80, SRZ ;  /* 0x0000000000507805 */ /* 0x000fe2000001ff00 */
[----:B--2---:R-:W-:-:S02]  /*8440*/  PRMT R31, R3, 0x5410, R2 ;  /* 0x00005410031f7816 */ /* 0x004fc40000000002 */
[----:B-1----:R-:W-:Y:S01]  /*8450*/  PRMT R33, R5, 0x5410, R4 ;  /* 0x0000541005217816 */ /* 0x002fe20000000004 */
[----:B------:R-:W-:Y:S05]  /*8460*/  @P0 BRA `(.L_x_1049) ;  /* 0x000002c000000947 */ /* 0x000fea0003800000 */
[----:B---34-:R-:W-:Y:S01]  /*8470*/  ISETP.GE.AND P1, PT, R42, c[0x0][0x27c], PT ;  /* 0x00009f002a007a0c */ /* 0x018fe20003f26270 */
[----:B------:R-:W-:Y:S01]  /*8480*/  CS2R R82, SRZ ;  /* 0x0000000000527805 */ /* 0x000fe2000001ff00 */
[----:B------:R-:W-:-:S11]  /*8490*/  CS2R R84, SRZ ;  /* 0x0000000000547805 */ /* 0x000fd6000001ff00 */
[C---:B------:R-:W-:Y:S01]  /*84a0*/  @!P1 IMAD.SHL.U32 R2, R42.reuse, 0x2, RZ ;  /* 0x000000022a029824 */ /* 0x040fe200078e00ff */
[----:B------:R-:W-:-:S04]  /*84b0*/  @!P1 SHF.L.U64.HI R3, R42, 0x1, R30 ;  /* 0x000000012a039819 */ /* 0x000fc8000001021e */
[----:B------:R-:W-:-:S05]  /*84c0*/  @!P1 IADD3 R4, P0, R0, R2, RZ ;  /* 0x0000000200049210 */ /* 0x000fca0007f1e0ff */
[----:B------:R-:W-:Y:S01]  /*84d0*/  @!P1 IMAD.X R5, R7, 0x1, R3, P0 ;  /* 0x0000000107059824 */ /* 0x000fe200000e0603 */
[----:B------:R-:W-:-:S04]  /*84e0*/  @!P1 IADD3 R2, P0, R6, R2, RZ ;  /* 0x0000000206029210 */ /* 0x000fc80007f1e0ff */
[----:B------:R1:W5:Y:S01]  /*84f0*/  @!P1 LD.E.64 R82, [R4.64] ;  /* 0x0000000604529980 */ /* 0x000362000c101b00 */
[----:B------:R-:W-:Y:S01]  /*8500*/  @!P1 IMAD.X R3, R9, 0x1, R3, P0 ;  /* 0x0000000109039824 */ /* 0x000fe200000e0603 */
[----:B------:R-:W-:-:S04]  /*8510*/  ISETP.GE.AND P0, PT, R43, c[0x0][0x27c], PT ;  /* 0x00009f002b007a0c */ /* 0x000fc80003f06270 */
[----:B------:R2:W5:Y:S09]  /*8520*/  @!P1 LD.E.64 R84, [R2.64] ;  /* 0x0000000602549980 */ /* 0x000572000c101b00 */
[----:B------:R-:W-:-:S05]  /*8530*/  @!P0 IMAD.SHL.U32 R8, R43, 0x2, RZ ;  /* 0x000000022b088824 */ /* 0x000fca00078e00ff */
[----:B-1----:R-:W-:Y:S02]  /*8540*/  @!P0 IADD3 R4, P1, R0, R8, RZ ;  /* 0x0000000800048210 */ /* 0x002fe40007f3e0ff */
[----:B--2---:R-:W-:-:S05]  /*8550*/  @!P0 SHF.L.U64.HI R3, R43, 0x1, R32 ;  /* 0x000000012b038819 */ /* 0x004fca0000010220 */
[----:B------:R-:W-:Y:S01]  /*8560*/  @!P0 IMAD.X R5, R7, 0x1, R3, P1 ;  /* 0x0000000107058824 */ /* 0x000fe200008e0603 */
[----:B------:R-:W-:-:S05]  /*8570*/  @!P0 IADD3 R2, P1, R6, R8, RZ ;  /* 0x0000000806028210 */ /* 0x000fca0007f3e0ff */
[----:B------:R-:W-:Y:S01]  /*8580*/  @!P0 IMAD.X R3, R9, 0x1, R3, P1 ;  /* 0x0000000109038824 */ /* 0x000fe200008e0603 */
[----:B------:R-:W-:Y:S01]  /*8590*/  ISETP.GE.AND P1, PT, R140, c[0x0][0x27c], PT ;  /* 0x00009f008c007a0c */ /* 0x000fe20003f26270 */
[----:B------:R-:W-:Y:S01]  /*85a0*/  CS2R R86, SRZ ;  /* 0x0000000000567805 */ /* 0x000fe2000001ff00 */
[----:B------:R-:W-:-:S05]  /*85b0*/  CS2R R88, SRZ ;  /* 0x0000000000587805 */ /* 0x000fca000001ff00 */
[----:B------:R1:W5:Y:S04]  /*85c0*/  @!P0 LD.E.64 R86, [R4.64] ;  /* 0x0000000604568980 */ /* 0x000368000c101b00 */
[----:B------:R2:W5:Y:S02]  /*85d0*/  @!P0 LD.E.64 R88, [R2.64] ;  /* 0x0000000602588980 */ /* 0x000564000c101b00 */
        /* <DEDUP_REMOVED lines=11> */
[----:B------:R-:W-:Y:S01]  /*8690*/  @!P0 IMAD.SHL.U32 R8, R139, 0x2, RZ ;  /* 0x000000028b088824 */ /* 0x000fe200078e00ff */
[----:B------:R-:W-:Y:S01]  /*86a0*/  CS2R R92, SRZ ;  /* 0x00000000005c7805 */ /* 0x000fe2000001ff00 */
[----:B------:R-:W-:-:S03]  /*86b0*/  CS2R R90, SRZ ;  /* 0x00000000005a7805 */ /* 0x000fc6000001ff00 */
[----:B-1----:R-:W-:Y:S02]  /*86c0*/  @!P0 IADD3 R4, P1, R0, R8, RZ ;  /* 0x0000000800048210 */ /* 0x002fe40007f3e0ff */
[----:B--2---:R-:W-:-:S05]  /*86d0*/  @!P0 SHF.L.U64.HI R3, R139, 0x1, R37 ;  /* 0x000000018b038819 */ /* 0x004fca0000010225 */
[----:B------:R-:W-:Y:S01]  /*86e0*/  @!P0 IMAD.X R5, R7, 0x1, R3, P1 ;  /* 0x0000000107058824 */ /* 0x000fe200008e0603 */
[----:B------:R-:W-:-:S04]  /*86f0*/  @!P0 IADD3 R2, P1, R6, R8, RZ ;  /* 0x0000000806028210 */ /* 0x000fc80007f3e0ff */
[----:B------:R1:W5:Y:S01]  /*8700*/  @!P0 LD.E.64 R92, [R4.64] ;  /* 0x00000006045c8980 */ /* 0x000362000c101b00 */
[----:B------:R-:W-:-:S05]  /*8710*/  @!P0 IMAD.X R3, R9, 0x1, R3, P1 ;  /* 0x0000000109038824 */ /* 0x000fca00008e0603 */
[----:B------:R1:W5:Y:S03]  /*8720*/  @!P0 LD.E.64 R90, [R2.64] ;  /* 0x00000006025a8980 */ /* 0x000366000c101b00 */
.L_x_1049:
[----:B---34-:R-:W-:Y:S05]  /*8730*/  BSYNC B0 ;  /* 0x0000000000007941 */ /* 0x018fea0003800000 */
.L_x_1048:
        /* <DEDUP_REMOVED lines=51> */
[-C--:B------:R-:W-:Y:S01]  /*8a70*/  FMUL.FTZ R5, R7, R12.reuse ;  /* 0x0000000c07057220 */ /* 0x080fe20000410000 */
[--C-:B------:R-:W-:Y:S01]  /*8a80*/  HADD2.F32 R10, -RZ, R6.reuse.H0_H0 ;  /* 0x20000006ff0a7230 */ /* 0x100fe20000004100 */
[C---:B------:R-:W-:Y:S01]  /*8a90*/  FMUL.FTZ R12, R9.reuse, R12 ;  /* 0x0000000c090c7220 */ /* 0x040fe20000410000 */
[----:B------:R-:W-:Y:S01]  /*8aa0*/  HADD2.F32 R6, -RZ, R6.H1_H1 ;  /* 0x30000006ff067230 */ /* 0x000fe20000004100 */
[-C--:B------:R-:W-:Y:S02]  /*8ab0*/  FMUL.FTZ R13, R4, R0.reuse ;  /* 0x00000000040d7220 */ /* 0x080fe40000410000 */
[-C--:B------:R-:W-:Y:S02]  /*8ac0*/  FFMA.FTZ R15, R9, R17.reuse, -R5 ;  /* 0x00000011090f7223 */ /* 0x080fe40000010805 */
[C---:B------:R-:W-:Y:S01]  /*8ad0*/  FMUL.FTZ R5, R8.reuse, R0 ;  /* 0x0000000008057220 */ /* 0x040fe20000410000 */
[----:B------:R-:W-:Y:S01]  /*8ae0*/  HADD2.F32 R0, -RZ, R73.H1_H1 ;  /* 0x30000049ff007230 */ /* 0x000fe20000004100 */
[----:B------:R-:W-:Y:S01]  /*8af0*/  FFMA.FTZ R9, R7, R17, R12 ;  /* 0x0000001107097223 */ /* 0x000fe2000001000c */
[----:B------:R-:W-:Y:S01]  /*8b00*/  HADD2.F32 R7, -RZ, R14.H0_H0 ;  /* 0x2000000eff077230 */ /* 0x000fe20000004100 */
[-C--:B------:R-:W-:Y:S01]  /*8b10*/  FFMA.FTZ R13, R8, R2.reuse, -R13 ;  /* 0x00000002080d7223 */ /* 0x080fe2000001080d */
[----:B------:R-:W-:Y:S01]  /*8b20*/  HADD2.F32 R12, -RZ, R16.H0_H0 ;  /* 0x20000010ff0c7230 */ /* 0x000fe20000004100 */
[----:B------:R-:W-:Y:S01]  /*8b30*/  FFMA.FTZ R8, R4, R2, R5 ;  /* 0x0000000204087223 */ /* 0x000fe20000010005 */
[----:B------:R-:W-:Y:S01]  /*8b40*/  HADD2.F32 R2, -RZ, R94.H1_H1 ;  /* 0x3000005eff027230 */ /* 0x000fe20000004100 */
[----:B------:R-:W-:-:S02]  /*8b50*/  FMUL.FTZ R4, R6, R0 ;  /* 0x0000000006047220 */ /* 0x000fc40000410000 */
[C---:B------:R-:W-:Y:S02]  /*8b60*/  FMUL.FTZ R0, R10.reuse, R0 ;  /* 0x000000000a007220 */ /* 0x040fe40000410000 */
[-C--:B------:R-:W-:Y:S02]  /*8b70*/  FMUL.FTZ R5, R3, R7.reuse ;  /* 0x0000000703057220 */ /* 0x080fe40000410000 */
[C---:B------:R-:W-:Y:S02]  /*8b80*/  FMUL.FTZ R7, R11.reuse, R7 ;  /* 0x000000070b077220 */ /* 0x040fe40000410000 */
[-C--:B------:R-:W-:Y:S02]  /*8b90*/  FFMA.FTZ R4, R10, R2.reuse, -R4 ;  /* 0x000000020a047223 */ /* 0x080fe40000010804 */
[----:B------:R-:W-:Y:S02]  /*8ba0*/  FFMA.FTZ R2, R6, R2, R0 ;  /* 0x0000000206027223 */ /* 0x000fe40000010000 */
[----:B------:R-:W-:-:S02]  /*8bb0*/  FFMA.FTZ R0, R11, R12, -R5 ;  /* 0x0000000c0b007223 */ /* 0x000fc40000010805 */
[----:B------:R-:W-:Y:S01]  /*8bc0*/  FFMA.FTZ R3, R3, R12, R7 ;  /* 0x0000000c03037223 */ /* 0x000fe20000010007 */
[----:B------:R-:W-:Y:S02]  /*8bd0*/  F2FP.PACK_AB R6, R2, R4 ;  /* 0x000000040206723e */ /* 0x000fe400000000ff */
[----:B------:R-:W-:Y:S02]  /*8be0*/  F2FP.PACK_AB R7, R9, R15 ;  /* 0x0000000f0907723e */ /* 0x000fe400000000ff */
[----:B------:R-:W-:Y:S02]  /*8bf0*/  F2FP.PACK_AB R4, R8, R13 ;  /* 0x0000000d0804723e */ /* 0x000fe400000000ff */
[----:B------:R-:W-:-:S05]  /*8c00*/  F2FP.PACK_AB R5, R3, R0 ;  /* 0x000000000305723e */ /* 0x000fca00000000ff */
[----:B------:R1:W-:Y:S02]  /*8c10*/  STS.128 [R203+0x10080], R4 ;  /* 0x01008004cb007388 */ /* 0x0003e40000000c00 */
.L_x_1053:
[----:B------:R-:W-:Y:S05]  /*8c20*/  BSYNC B0 ;  /* 0x0000000000007941 */ /* 0x000fea0003800000 */
.L_x_1052:
        /* <DEDUP_REMOVED lines=29> */
[----:B------:R-:W-:-:S02]  /*8e00*/  FFMA.FTZ R13, R8, R2, -R13 ;  /* 0x00000002080d7223 */ /* 0x000fc4000001080d */
[----:B------:R-:W-:Y:S01]  /*8e10*/  FFMA.FTZ R8, R4, R2, R5 ;  /* 0x0000000204087223 */ /* 0x000fe20000010005 */
[----:B------:R-:W-:Y:S01]  /*8e20*/  HADD2.F32 R2, -RZ, R96.H1_H1 ;  /* 0x30000060ff027230 */ /* 0x000fe20000004100 */
[-C--:B------:R-:W-:Y:S02]  /*8e30*/  FMUL.FTZ R4, R6, R0.reuse ;  /* 0x0000000006047220 */ /* 0x080fe40000410000 */
[C---:B------:R-:W-:Y:S02]  /*8e40*/  FMUL.FTZ R0, R10.reuse, R0 ;  /* 0x000000000a007220 */ /* 0x040fe40000410000 */
[-C--:B------:R-:W-:Y:S02]  /*8e50*/  FMUL.FTZ R5, R3, R7.reuse ;  /* 0x0000000703057220 */ /* 0x080fe40000410000 */
[----:B------:R-:W-:Y:S02]  /*8e60*/  FMUL.FTZ R7, R11, R7 ;  /* 0x000000070b077220 */ /* 0x000fe40000410000 */
[----:B------:R-:W-:-:S02]  /*8e70*/  FFMA.FTZ R4, R10, R2, -R4 ;  /* 0x000000020a047223 */ /* 0x000fc40000010804 */
[----:B------:R-:W-:Y:S02]  /*8e80*/  FFMA.FTZ R2, R6, R2, R0 ;  /* 0x0000000206027223 */ /* 0x000fe40000010000 */
[-C--:B------:R-:W-:Y:S02]  /*8e90*/  FFMA.FTZ R0, R11, R15.reuse, -R5 ;  /* 0x0000000f0b007223 */ /* 0x080fe40000010805 */
[----:B------:R-:W-:Y:S01]  /*8ea0*/  FFMA.FTZ R3, R3, R15, R7 ;  /* 0x0000000f03037223 */ /* 0x000fe20000010007 */
[----:B------:R-:W-:Y:S02]  /*8eb0*/  F2FP.PACK_AB R6, R2, R4 ;  /* 0x000000040206723e */ /* 0x000fe400000000ff */
[----:B------:R-:W-:Y:S02]  /*8ec0*/  F2FP.PACK_AB R7, R9, R16 ;  /* 0x000000100907723e */ /* 0x000fe400000000ff */
[----:B------:R-:W-:Y:S02]  /*8ed0*/  F2FP.PACK_AB R4, R8, R13 ;  /* 0x0000000d0804723e */ /* 0x000fe400000000ff */
[----:B------:R-:W-:-:S05]  /*8ee0*/  F2FP.PACK_AB R5, R3, R0 ;  /* 0x000000000305723e */ /* 0x000fca00000000ff */
[----:B------:R1:W-:Y:S02]  /*8ef0*/  STS.128 [R203+0x14080], R4 ;  /* 0x01408004cb007388 */ /* 0x0003e40000000c00 */
.L_x_1055:
[----:B------:R-:W-:Y:S05]  /*8f00*/  BSYNC B0 ;  /* 0x0000000000007941 */ /* 0x000fea0003800000 */
.L_x_1054:
        /* <DEDUP_REMOVED lines=45> */
.L_x_1057:
[----:B------:R-:W-:Y:S05]  /*91e0*/  BSYNC B0 ;  /* 0x0000000000007941 */ /* 0x000fea0003800000 */
.L_x_1056:
        /* <DEDUP_REMOVED lines=25> */
[----:B------:R-:W-:Y:S01]  /*9380*/  HADD2.F32 R0, -RZ, R101.H0_H0 ;  /* 0x20000065ff007230 */ /* 0x000fe20000004100 */
        /* <DEDUP_REMOVED lines=18> */
.L_x_1051:
[----:B------:R-:W-:Y:S05]  /*94b0*/  BSYNC B1 ;  /* 0x0000000000017941 */ /* 0x000fea0003800000 */
.L_x_1050:
        /* <DEDUP_REMOVED lines=34> */
[----:B------:R-:W-:Y:S01]  /*96e0*/  HADD2.F32 R2, -RZ, R102.H0_H0 ;  /* 0x20000066ff027230 */ /* 0x000fe20000004100 */
        /* <DEDUP_REMOVED lines=13> */
.L_x_1061:
[----:B------:R-:W-:Y:S05]  /*97c0*/  BSYNC B0 ;  /* 0x0000000000007941 */ /* 0x000fea0003800000 */
.L_x_1060:
        /* <DEDUP_REMOVED lines=45> */
.L_x_1063:
[----:B------:R-:W-:Y:S05]  /*9aa0*/  BSYNC B0 ;  /* 0x0000000000007941 */ /* 0x000fea0003800000 */
.L_x_1062:
        /* <DEDUP_REMOVED lines=45> */
.L_x_1065:
[----:B------:R-:W-:Y:S05]  /*9d80*/  BSYNC B0 ;  /* 0x0000000000007941 */ /* 0x000fea0003800000 */
.L_x_1064:
        /* <DEDUP_REMOVED lines=44> */
.L_x_1059:
[----:B------:R-:W-:Y:S05]  /*a050*/  BSYNC B1 ;  /* 0x0000000000017941 */ /* 0x000fea0003800000 */
.L_x_1058:
        /* <DEDUP_REMOVED lines=48> */
.L_x_1069:
[----:B------:R-:W-:Y:S05]  /*a360*/  BSYNC B0 ;  /* 0x0000000000007941 */ /* 0x000fea0003800000 */
.L_x_1068:
        /* <DEDUP_REMOVED lines=45> */
.L_x_1071:
[----:B------:R-:W-:Y:S05]  /*a640*/  BSYNC B0 ;  /* 0x0000000000007941 */ /* 0x000fea0003800000 */
.L_x_1070:
        /* <DEDUP_REMOVED lines=45> */
.L_x_1073:
[----:B------:R-:W-:Y:S05]  /*a920*/  BSYNC B0 ;  /* 0x0000000000007941 */ /* 0x000fea0003800000 */
.L_x_1072:
        /* <DEDUP_REMOVED lines=44> */
.L_x_1067:
[----:B------:R-:W-:Y:S05]  /*abf0*/  BSYNC B1 ;  /* 0x0000000000017941 */ /* 0x000fea0003800000 */
.L_x_1066:
        /* <DEDUP_REMOVED lines=47> */
.L_x_1076:
[----:B------:R-:W-:Y:S05]  /*aef0*/  BSYNC B0 ;  /* 0x0000000000007941 */ /* 0x000fea0003800000 */
.L_x_1075:
        /* <DEDUP_REMOVED lines=45> */
.L_x_1078:
[----:B------:R-:W-:Y:S05]  /*b1d0*/  BSYNC B0 ;  /* 0x0000000000007941 */ /* 0x000fea0003800000 */
.L_x_1077:
        /* <DEDUP_REMOVED lines=45> */
.L_x_1080:
[----:B------:R-:W-:Y:S05]  /*b4b0*/  BSYNC B0 ;  /* 0x0000000000007941 */ /* 0x000fea0003800000 */
.L_x_1079:
        /* <DEDUP_REMOVED lines=43> */
[----:B------:R1:W-:Y:S01]  /*b770*/  STS.128 [R203+0x1f080], R4 ;  /* 0x01f08004cb007388 */ /* 0x0003e20000000c00 */
[----:B------:R-:W-:Y:S05]  /*b780*/  BRA `(.L_x_1074) ;  /* 0x000048a000007947 */ /* 0x000fea0003800000 */
.L_x_1041:
        /* <DEDUP_REMOVED lines=13> */
[----:B------:R-:W-:-:S05]  /*b860*/  @P0 IMAD.HI.U32 R3, R0, c[0x0][0x2c8], RZ ;  /* 0x0000b20000030a27 */ /* 0x000fca00078e00ff */
[----:B------:R-:W-:-:S04]  /*b870*/  @P0 SHF.R.U32.HI R0, RZ, c[0x0][0x2cc], R3 ;  /* 0x0000b300ff000a19 */ /* 0x000fc80000011603 */
[----:B------:R-:W-:Y:S01]  /*b880*/  SHF.R.S32.HI R3, RZ, 0x1f, R0 ;  /* 0x0000001fff037819 */ /* 0x000fe20000011400 */
[----:B------:R-:W-:-:S04]  /*b890*/  IMAD.WIDE.U32 R6, R0, c[0x0][0x280], R6 ;  /* 0x0000a00000067a25 */ /* 0x000fc800078e0006 */
[----:B------:R-:W-:Y:S01]  /*b8a0*/  IMAD R9, R3, c[0x0][0x280], RZ ;  /* 0x0000a00003097a24 */ /* 0x000fe200078e02ff */
[----:B--2-4-:R-:W-:-:S03]  /*b8b0*/  LEA R17, P0, R6, c[0x0][0x270], 0x1 ;  /* 0x00009c0006117a11 */ /* 0x014fc600078008ff */
[----:B------:R-:W-:-:S04]  /*b8c0*/  IMAD R5, R0, c[0x0][0x284], R9 ;  /* 0x0000a10000057a24 */ /* 0x000fc800078e0209 */
[----:B------:R-:W-:-:S05]  /*b8d0*/  IMAD.IADD R5, R7, 0x1, R5 ;  /* 0x0000000107057824 */ /* 0x000fca00078e0205 */
[----:B------:R-:W-:Y:S01]  /*b8e0*/  LEA.HI.X R16, R6, c[0x0][0x274], R5, 0x1, P0 ;  /* 0x00009d0006107a11 */ /* 0x000fe200000f0c05 */
[----:B------:R-:W-:Y:S01]  /*b8f0*/  IMAD R5, R3, c[0x0][0x290], RZ ;  /* 0x0000a40003057a24 */ /* 0x000fe200078e02ff */
[----:B------:R-:W-:-:S03]  /*b900*/  MOV R3, R8 ;  /* 0x0000000800037202 */ /* 0x000fc60000000f00 */
[----:B------:R1:W2:Y:S02]  /*b910*/  SHFL.IDX PT, R7, R16, RZ, 0x181f ;  /* 0x00181fff10077589 */ /* 0x0002a400000e0000 */
[----:B------:R-:W-:-:S04]  /*b920*/  IMAD.WIDE.U32 R2, R0, c[0x0][0x290], R2 ;  /* 0x0000a40000027a25 */ /* 0x000fc800078e0002 */
[----:B------:R-:W-:Y:S01]  /*b930*/  IMAD R0, R0, c[0x0][0x294], R5 ;  /* 0x0000a50000007a24 */ /* 0x000fe200078e0205 */
[----:B------:R-:W-:-:S04]  /*b940*/  LEA R15, P0, R2, c[0x0][0x288], 0x1 ;  /* 0x0000a200020f7a11 */ /* 0x000fc800078008ff */
[----:B------:R-:W-:Y:S01]  /*b950*/  IADD3 R0, R3, R0, RZ ;  /* 0x0000000003007210 */ /* 0x000fe20007ffe0ff */
[----:B------:R1:W3:Y:S03]  /*b960*/  SHFL.IDX PT, R5, R15, RZ, 0x181f ;  /* 0x00181fff0f057589 */ /* 0x0002e600000e0000 */
[----:B------:R-:W-:Y:S02]  /*b970*/  LEA.HI.X R14, R2, c[0x0][0x28c], R0, 0x1, P0 ;  /* 0x0000a300020e7a11 */ /* 0x000fe400000f0c00 */
        /* <DEDUP_REMOVED lines=10> */
[----:B----4-:R-:W-:-:S05]  /*ba20*/  @!P1 IADD3 R10, P0, R2, R0, RZ ;  /* 0x00000000020a9210 */ /* 0x010fca0007f1e0ff */
[--C-:B--2---:R-:W-:Y:S01]  /*ba30*/  @!P1 IMAD.X R11, R7, 0x1, R3.reuse, P0 ;  /* 0x00000001070b9824 */ /* 0x104fe200000e0603 */
        /* <DEDUP_REMOVED lines=17> */
.L_x_1082:
[----:B------:R-:W-:Y:S05]  /*bb50*/  BSYNC B0 ;  /* 0x0000000000007941 */ /* 0x000fea0003800000 */
.L_x_1081:
[----:B-1--45:R-:W-:Y:S01]  /*bb60*/  IMAD.MOV.U32 R2, RZ, RZ, R34 ;  /* 0x000000ffff027224 */ /* 0x032fe200078e0022 */
[----:B------:R-:W-:Y:S01]  /*bb70*/  LOP3.LUT P0, RZ, R216, 0x10, RZ, 0xc0, !PT ;  /* 0x00000010d8ff7812 */ /* 0x000fe2000780c0ff */
[----:B------:R-:W-:Y:S01]  /*bb80*/  IMAD.MOV.U32 R0, RZ, RZ, R35 ;  /* 0x000000ffff007224 */ /* 0x000fe200078e0023 */
[----:B--2---:R1:W2:Y:S01]  /*bb90*/  SHFL.IDX PT, R7, R16, 0x1, 0x181f ;  /* 0x00381f0010077f89 */ /* 0x0042a200000e0000 */
[----:B---3--:R-:W-:Y:S01]  /*bba0*/  IMAD.MOV.U32 R5, RZ, RZ, R32 ;  /* 0x000000ffff057224 */ /* 0x008fe200078e0020 */
[----:B------:R-:W-:Y:S01]  /*bbb0*/  BSSY B0, `(.L_x_1083) ;  /* 0x0000040000007945 */ /* 0x000fe20003800000 */
[----:B------:R-:W-:Y:S01]  /*bbc0*/  IMAD.MOV.U32 R3, RZ, RZ, R33 ;  /* 0x000000ffff037224 */ /* 0x000fe200078e0021 */
[----:B------:R-:W-:Y:S01]  /*bbd0*/  PRMT R104, R0, 0x7610, R104 ;  /* 0x0000761000687816 */ /* 0x000fe20000000068 */
[----:B------:R-:W-:Y:S01]  /*bbe0*/  IMAD.MOV.U32 R0, RZ, RZ, R27 ;  /* 0x000000ffff007224 */ /* 0x000fe200078e001b */
[----:B------:R-:W-:Y:S01]  /*bbf0*/  PRMT R105, R5, 0x5410, R2 ;  /* 0x0000541005697816 */ /* 0x000fe20000000002 */
[----:B------:R-:W-:Y:S01]  /*bc00*/  IMAD.MOV.U32 R2, RZ, RZ, R26 ;  /* 0x000000ffff027224 */ /* 0x000fe200078e001a */
[----:B------:R-:W-:Y:S01]  /*bc10*/  PRMT R102, R3, 0x7610, R102 ;  /* 0x0000761003667816 */ /* 0x000fe20000000066 */
[----:B------:R-:W-:Y:S01]  /*bc20*/  IMAD.MOV.U32 R5, RZ, RZ, R24 ;  /* 0x000000ffff057224 */ /* 0x000fe200078e0018 */
[----:B------:R1:W3:Y:S01]  /*bc30*/  SHFL.IDX PT, R13, R14, 0x1, 0x181f ;  /* 0x00381f000e0d7f89 */ /* 0x0002e200000e0000 */
[----:B------:R-:W-:Y:S01]  /*bc40*/  IMAD.MOV.U32 R3, RZ, RZ, R25 ;  /* 0x000000ffff037224 */ /* 0x000fe200078e0019 */
[----:B------:R-:W-:Y:S01]  /*bc50*/  PRMT R55, R0, 0x5410, R2 ;  /* 0x0000541000377816 */ /* 0x000fe20000000002 */
[----:B------:R-:W-:Y:S01]  /*bc60*/  IMAD.MOV.U32 R0, RZ, RZ, R39 ;  /* 0x000000ffff007224 */ /* 0x000fe200078e0027 */
[----:B------:R-:W-:Y:S01]  /*bc70*/  MOV R2, R38 ;  /* 0x0000002600027202 */ /* 0x000fe20000000f00 */
[----:B------:R-:W-:Y:S01]  /*bc80*/  IMAD.MOV.U32 R6, RZ, RZ, R22 ;  /* 0x000000ffff067224 */ /* 0x000fe200078e0016 */
[----:B------:R-:W-:Y:S01]  /*bc90*/  PRMT R40, R40, 0x5410, R5 ;  /* 0x0000541028287816 */ /* 0x000fe20000000005 */
[----:B------:R1:W4:Y:S01]  /*bca0*/  SHFL.IDX PT, R12, R15, 0x1, 0x181f ;  /* 0x00381f000f0c7f89 */ /* 0x00032200000e0000 */
        /* <DEDUP_REMOVED lines=22> */
[----:B--23--:R-:W-:Y:S01]  /*be10*/  ISETP.GE.AND P1, PT, R136, c[0x0][0x27c], PT ;  /* 0x00009f0088007a0c */ /* 0x00cfe20003f26270 */
        /* <DEDUP_REMOVED lines=8> */
[----:B----4-:R-:W-:Y:S01]  /*bea0*/  @!P1 IADD3 R8, P0, R12, R0, RZ ;  /* 0x000000000c089210 */ /* 0x010fe20007f1e0ff */
        /* <DEDUP_REMOVED lines=16> */
.L_x_1084:
[----:B--23--:R-:W-:Y:S05]  /*bfb0*/  BSYNC B0 ;  /* 0x0000000000007941 */ /* 0x00cfea0003800000 */
.L_x_1083:
[----:B-----5:R-:W-:Y:S01]  /*bfc0*/  IMAD.MOV.U32 R5, RZ, RZ, R62 ;  /* 0x000000ffff057224 */ /* 0x020fe200078e003e */
[----:B------:R-:W-:Y:S01]  /*bfd0*/  LOP3.LUT P0, RZ, R216, 0x40, RZ, 0xc0, !PT ;  /* 0x00000040d8ff7812 */ /* 0x000fe2000780c0ff */
[----:B-1----:R-:W-:Y:S01]  /*bfe0*/  IMAD.MOV.U32 R2, RZ, RZ, R60 ;  /* 0x000000ffff027224 */ /* 0x002fe200078e003c */
        /* <DEDUP_REMOVED lines=19> */
[----:B----4-:R1:W3:Y:S01]  /*c120*/  SHFL.IDX PT, R12, R14, 0x2, 0x181f ;  /* 0x00581f000e0c7f89 */ /* 0x0102e200000e0000 */
        /* <DEDUP_REMOVED lines=29> */
[--C-:B------:R-:W-:Y:S01]  /*c300*/  @!P1 IMAD.X R11, R7, 0x1, R2.reuse, P0 ;  /* 0x00000001070b9824 */ /* 0x100fe200000e0602 */
[----:B-1----:R-:W-:Y:S01]  /*c310*/  @!P1 IADD3 R8, P0, R5, R0, RZ ;  /* 0x0000000005089210 */ /* 0x002fe20007f1e0ff */
[----:B------:R-:W-:Y:S01]  /*c320*/  CS2R R78, SRZ ;  /* 0x00000000004e7805 */ /* 0x000fe2000001ff00 */
[----:B------:R-:W-:Y:S01]  /*c330*/  CS2R R76, SRZ ;  /* 0x00000000004c7805 */ /* 0x000fe2000001ff00 */
[----:B------:R-:W-:Y:S01]  /*c340*/  CS2R R82, SRZ ;  /* 0x0000000000527805 */ /* 0x000fe2000001ff00 */
[----:B------:R-:W-:Y:S01]  /*c350*/  CS2R R80, SRZ ;  /* 0x0000000000507805 */ /* 0x000fe2000001ff00 */
[----:B---3--:R-:W-:Y:S01]  /*c360*/  @!P1 IMAD.X R9, R12, 0x1, R2, P0 ;  /* 0x000000010c099824 */ /* 0x008fe200000e0602 */
        /* <DEDUP_REMOVED lines=11> */
.L_x_1086:
[----:B--2---:R-:W-:Y:S05]  /*c420*/  BSYNC B0 ;  /* 0x0000000000007941 */ /* 0x004fea0003800000 */
.L_x_1085:
        /* <DEDUP_REMOVED lines=13> */
[----:B---3--:R1:W3:Y:S01]  /*c500*/  SHFL.IDX PT, R12, R14, 0x3, 0x181f ;  /* 0x00781f000e0c7f89 */ /* 0x0082e200000e0000 */
        /* <DEDUP_REMOVED lines=31> */
[----:B------:R-:W-:-:S11]  /*c700*/  CS2R R84, SRZ ;  /* 0x0000000000547805 */ /* 0x000fd6000001ff00 */
        /* <DEDUP_REMOVED lines=11> */
[----:B------:R-:W-:Y:S01]  /*c7c0*/  CS2R R94, SRZ ;  /* 0x00000000005e7805 */ /* 0x000fe2000001ff00 */
[----:B------:R-:W-:Y:S01]  /*c7d0*/  CS2R R92, SRZ ;  /* 0x00000000005c7805 */ /* 0x000fe2000001ff00 */
[----:B------:R1:W5:Y:S04]  /*c7e0*/  @!P1 LD.E.128 R84, [R8.64] ;  /* 0x0000000608549980 */ /* 0x000368000c101d00 */
[----:B------:R1:W5:Y:S06]  /*c7f0*/  @!P1 LD.E.128 R88, [R6.64] ;  /* 0x0000000606589980 */ /* 0x00036c000c101d00 */
        /* <DEDUP_REMOVED lines=8> */
.L_x_1088:
[----:B--23--:R-:W-:Y:S05]  /*c880*/  BSYNC B0 ;  /* 0x0000000000007941 */ /* 0x00cfea0003800000 */
.L_x_1087:
[----:B-----5:R-:W-:Y:S01]  /*c890*/  IMAD.MOV.U32 R0, RZ, RZ, R98 ;  /* 0x000000ffff007224 */ /* 0x020fe200078e0062 */
[----:B------:R-:W-:-:S04]  /*c8a0*/  DEPBAR.LE SB0, 0x1 ;  /* 0x000080400000791a */ /* 0x000fc80000000000 */
[----:B-1----:R-:W-:Y:S01]  /*c8b0*/  IMAD.MOV.U32 R4, RZ, RZ, R99 ;  /* 0x000000ffff047224 */ /* 0x002fe200078e0063 */
[----:B------:R-:W-:Y:S01]  /*c8c0*/  BSSY B1, `(.L_x_1089) ;  /* 0x00000ed000017945 */ /* 0x000fe20003800000 */
[----:B------:R-:W-:Y:S01]  /*c8d0*/  IMAD.MOV.U32 R3, RZ, RZ, R96 ;  /* 0x000000ffff037224 */ /* 0x000fe200078e0060 */
[----:B------:R-:W-:Y:S01]  /*c8e0*/  SHF.R.S32.HI R75, RZ, 0x3, R74 ;  /* 0x00000003ff4b7819 */ /* 0x000fe2000001144a */
        /* <DEDUP_REMOVED lines=36> */
[----:B------:R-:W-:Y:S02]  /*cb30*/  SHF.R.U64 R54, R24, 0x10, R25 ;  /* 0x0000001018367819 */ /* 0x000fe40000001219 */
[----:B------:R-:W-:Y:S02]  /*cb40*/  LEA.HI R0, R0, R103, RZ, 0x1d ;  /* 0x0000006700007211 */ /* 0x000fe400078fe8ff */
[----:B------:R-:W-:Y:S02]  /*cb50*/  SHF.R.U32.HI R24, RZ, 0x10, R21 ;  /* 0x00000010ff187819 */ /* 0x000fe40000011615 */
        /* <DEDUP_REMOVED lines=13> */
[--C-:B------:R-:W-:Y:S02]  /*cc30*/  SHF.R.U64 R53, R26, 0x10, R27.reuse ;  /* 0x000000101a357819 */ /* 0x100fe4000000121b */
[----:B------:R-:W-:Y:S01]  /*cc40*/  SHF.R.U32.HI R31, RZ, 0x10, R27 ;  /* 0x00000010ff1f7819 */ /* 0x000fe2000001161b */
[----:B----4-:R-:W2:Y:S01]  /*cc50*/  LDS.128 R8, [R28+0x10080] ;  /* 0x010080001c087984 */ /* 0x010ea20000000c00 */
[----:B------:R-:W-:-:S02]  /*cc60*/  SHF.R.U64 R41, R22, 0x10, R23 ;  /* 0x0000001016297819 */ /* 0x000fc40000001217 */
[----:B------:R-:W-:Y:S01]  /*cc70*/  SHF.R.U32.HI R22, RZ, 0x10, R23 ;  /* 0x00000010ff167819 */ /* 0x000fe20000011617 */
[--C-:B-1----:R-:W-:Y:S02]  /*cc80*/  HADD2.F32 R15, -RZ, R5.reuse.H0_H0 ;  /* 0x20000005ff0f7230 */ /* 0x102fe40000004100 */
[----:B------:R-:W-:Y:S02]  /*cc90*/  HADD2.F32 R14, -RZ, R5.H1_H1 ;  /* 0x30000005ff0e7230 */ /* 0x000fe40000004100 */
[--C-:B------:R-:W-:Y:S02]  /*cca0*/  HADD2.F32 R17, -RZ, R7.reuse.H0_H0 ;  /* 0x20000007ff117230 */ /* 0x100fe40000004100 */
[----:B------:R-:W-:Y:S02]  /*ccb0*/  HADD2.F32 R16, -RZ, R7.H1_H1 ;  /* 0x30000007ff107230 */ /* 0x000fe40000004100 */
[--C-:B------:R-:W-:Y:S02]  /*ccc0*/  HADD2.F32 R19, -RZ, R4.reuse.H0_H0 ;  /* 0x20000004ff137230 */ /* 0x100fe40000004100 */
[----:B------:R-:W-:-:S02]  /*ccd0*/  HADD2.F32 R21, -RZ, R4.H1_H1 ;  /* 0x30000004ff157230 */ /* 0x000fc40000004100 */
[--C-:B------:R-:W-:Y:S02]  /*cce0*/  HADD2.F32 R18, -RZ, R6.reuse.H0_H0 ;  /* 0x20000006ff127230 */ /* 0x100fe40000004100 */
[----:B------:R-:W-:Y:S01]  /*ccf0*/  HADD2.F32 R20, -RZ, R6.H1_H1 ;  /* 0x30000006ff147230 */ /* 0x000fe20000004100 */
[----:B------:R-:W-:Y:S01]  /*cd00*/  FMUL.FTZ R6, R15, R0 ;  /* 0x000000000f067220 */ /* 0x000fe20000410000 */
[----:B------:R-:W-:Y:S02]  /*cd10*/  HADD2.F32 R4, -RZ, R29.H1_H1 ;  /* 0x3000001dff047230 */ /* 0x000fe40000004100 */
[----:B------:R-:W-:Y:S02]  /*cd20*/  HADD2.F32 R25, -RZ, R22.H0_H0 ;  /* 0x20000016ff197230 */ /* 0x000fe40000004100 */
[--C-:B--2---:R-:W-:Y:S02]  /*cd30*/  HADD2.F32 R5, -RZ, R8.reuse.H0_H0 ;  /* 0x20000008ff057230 */ /* 0x104fe40000004100 */
[----:B------:R-:W-:-:S02]  /*cd40*/  HADD2.F32 R13, -RZ, R8.H1_H1 ;  /* 0x30000008ff0d7230 */ /* 0x000fc40000004100 */
[----:B------:R-:W-:Y:S01]  /*cd50*/  HADD2.F32 R3, -RZ, R9.H0_H0 ;  /* 0x20000009ff037230 */ /* 0x000fe20000004100 */
[----:B------:R-:W-:Y:S01]  /*cd60*/  FMUL.FTZ R26, R5, R4 ;  /* 0x00000004051a7220 */ /* 0x000fe20000410000 */
[--C-:B------:R-:W-:Y:S02]  /*cd70*/  HADD2.F32 R8, -RZ, R11.reuse.H0_H0 ;  /* 0x2000000bff087230 */ /* 0x100fe40000004100 */
[----:B------:R-:W-:Y:S01]  /*cd80*/  HADD2.F32 R7, -RZ, R11.H1_H1 ;  /* 0x3000000bff077230 */ /* 0x000fe20000004100 */
[----:B------:R-:W-:Y:S01]  /*cd90*/  FMUL.FTZ R29, R3, R0 ;  /* 0x00000000031d7220 */ /* 0x000fe20000410000 */
[----:B------:R-:W-:Y:S02]  /*cda0*/  HADD2.F32 R2, -RZ, R9.H1_H1 ;  /* 0x30000009ff027230 */ /* 0x000fe40000004100 */
[----:B------:R-:W-:Y:S02]  /*cdb0*/  HADD2.F32 R11, -RZ, R24.H0_H0 ;  /* 0x20000018ff0b7230 */ /* 0x000fe40000004100 */
[----:B------:R-:W-:-:S02]  /*cdc0*/  HADD2.F32 R9, -RZ, R10.H0_H0 ;  /* 0x2000000aff097230 */ /* 0x000fc40000004100 */
[----:B------:R-:W-:Y:S01]  /*cdd0*/  HADD2.F32 R12, -RZ, R10.H1_H1 ;  /* 0x3000000aff0c7230 */ /* 0x000fe20000004100 */
[-C--:B------:R-:W-:Y:S01]  /*cde0*/  FMUL.FTZ R0, R14, R11.reuse ;  /* 0x0000000b0e007220 */ /* 0x080fe20000410000 */
[----:B------:R-:W-:Y:S01]  /*cdf0*/  HADD2.F32 R10, -RZ, R30.H0_H0 ;  /* 0x2000001eff0a7230 */ /* 0x000fe20000004100 */
[C---:B------:R-:W-:Y:S02]  /*ce00*/  FMUL.FTZ R27, R2.reuse, R11 ;  /* 0x0000000b021b7220 */ /* 0x040fe40000410000 */
[----:B------:R-:W-:Y:S01]  /*ce10*/  FFMA.FTZ R42, R2, R72, R0 ;  /* 0x00000048022a7223 */ /* 0x000fe20000010000 */
[--C-:B------:R-:W-:Y:S01]  /*ce20*/  HADD2.F32 R0, -RZ, R40.reuse.H0_H0 ;  /* 0x20000028ff007230 */ /* 0x100fe20000004100 */
[----:B------:R-:W-:Y:S01]  /*ce30*/  FFMA.FTZ R43, R3, R10, R6 ;  /* 0x0000000a032b7223 */ /* 0x000fe20000010006 */
[----:B------:R-:W-:Y:S01]  /*ce40*/  HADD2.F32 R6, -RZ, R40.H1_H1 ;  /* 0x30000028ff067230 */ /* 0x000fe20000004100 */
[----:B------:R-:W-:Y:S01]  /*ce50*/  FMUL.FTZ R3, R19, R4 ;  /* 0x0000000413037220 */ /* 0x000fe20000410000 */
[----:B------:R-:W-:Y:S01]  /*ce60*/  HADD2.F32 R2, -RZ, R30.H1_H1 ;  /* 0x3000001eff027230 */ /* 0x000fe20000004100 */
[----:B------:R-:W-:Y:S01]  /*ce70*/  FMUL.FTZ R22, R8, R0 ;  /* 0x0000000008167220 */ /* 0x000fe20000410000 */
[--C-:B------:R-:W-:Y:S01]  /*ce80*/  HADD2.F32 R4, -RZ, R55.reuse.H1_H1 ;  /* 0x30000037ff047230 */ /* 0x100fe20000004100 */
[----:B------:R-:W-:Y:S01]  /*ce90*/  FFMA.FTZ R30, R5, R6, R3 ;  /* 0x00000006051e7223 */ /* 0x000fe20000010003 */
[----:B------:R-:W-:Y:S01]  /*cea0*/  HADD2.F32 R3, -RZ, R55.H0_H0 ;  /* 0x20000037ff037230 */ /* 0x000fe20000004100 */
[----:B------:R-:W-:Y:S01]  /*ceb0*/  FMUL.FTZ R5, R17, R0 ;  /* 0x0000000011057220 */ /* 0x000fe20000410000 */
[----:B------:R-:W-:Y:S01]  /*cec0*/  HADD2.F32 R55, -RZ, R31.H0_H0 ;  /* 0x2000001fff377230 */ /* 0x000fe20000004100 */
[-C--:B------:R-:W-:Y:S01]  /*ced0*/  FMUL.FTZ R11, R18, R2.reuse ;  /* 0x00000002120b7220 */ /* 0x080fe20000410000 */
[----:B------:R-:W-:Y:S01]  /*cee0*/  HADD2.F32 R31, -RZ, R53.H0_H0 ;  /* 0x20000035ff1f7230 */ /* 0x000fe20000004100 */
[----:B------:R-:W-:Y:S01]  /*cef0*/  FFMA.FTZ R23, R8, R3, R5 ;  /* 0x0000000308177223 */ /* 0x000fe20000010005 */
[----:B------:R-:W-:Y:S01]  /*cf00*/  HADD2.F32 R5, -RZ, R52.H0_H0 ;  /* 0x20000034ff057230 */ /* 0x000fe20000004100 */
[----:B------:R-:W-:Y:S01]  /*cf10*/  FMUL.FTZ R0, R16, R25 ;  /* 0x0000001910007220 */ /* 0x000fe20000410000 */
[----:B------:R-:W-:Y:S01]  /*cf20*/  HADD2.F32 R8, -RZ, R41.H0_H0 ;  /* 0x20000029ff087230 */ /* 0x000fe20000004100 */
[C---:B------:R-:W-:Y:S01]  /*cf30*/  FMUL.FTZ R24, R9.reuse, R2 ;  /* 0x0000000209187220 */ /* 0x040fe20000410000 */
[----:B------:R-:W-:Y:S01]  /*cf40*/  HADD2.F32 R41, -RZ, R54.H0_H0 ;  /* 0x20000036ff297230 */ /* 0x000fe20000004100 */
[----:B------:R-:W-:-:S02]  /*cf50*/  FFMA.FTZ R40, R9, R4, R11 ;  /* 0x0000000409287223 */ /* 0x000fc4000001000b */
[----:B------:R-:W-:Y:S02]  /*cf60*/  FMUL.FTZ R2, R21, R5 ;  /* 0x0000000515027220 */ /* 0x000fe40000410000 */
[C---:B------:R-:W-:Y:S02]  /*cf70*/  FMUL.FTZ R11, R7.reuse, R25 ;  /* 0x00000019070b7220 */ /* 0x040fe40000410000 */
[----:B------:R-:W-:Y:S02]  /*cf80*/  FFMA.FTZ R7, R7, R55, R0 ;  /* 0x0000003707077223 */ /* 0x000fe40000010000 */
[----:B------:R-:W-:Y:S02]  /*cf90*/  FMUL.FTZ R0, R20, R8 ;  /* 0x0000000814007220 */ /* 0x000fe40000410000 */
[----:B------:R-:W-:Y:S01]  /*cfa0*/  FMUL.FTZ R5, R13, R5 ;  /* 0x000000050d057220 */ /* 0x000fe20000410000 */
[----:B------:R-:W-:Y:S01]  /*cfb0*/  F2FP.PACK_AB R7, R7, R23 ;  /* 0x000000170707723e */ /* 0x000fe200000000ff */
[----:B------:R-:W-:-:S02]  /*cfc0*/  FFMA.FTZ R13, R13, R41, R2 ;  /* 0x000000290d0d7223 */ /* 0x000fc40000010002 */
[C---:B------:R-:W-:Y:S02]  /*cfd0*/  FMUL.FTZ R2, R12.reuse, R8 ;  /* 0x000000080c027220 */ /* 0x040fe40000410000 */
        /* <DEDUP_REMOVED lines=18> */
.L_x_1092:
[----:B------:R-:W-:Y:S05]  /*d100*/  BSYNC B0 ;  /* 0x0000000000007941 */ /* 0x000fea0003800000 */
.L_x_1091:
[----:B------:R-:W-:-:S13]  /*d110*/  ISETP.GE.AND P0, PT, R138, c[0x0][0x27c], PT ;  /* 0x00009f008a007a0c */ /* 0x000fda0003f06270 */
[----:B------:R-:W-:Y:S05]  /*d120*/  @P0 BRA `(.L_x_1090) ;  /* 0x0000066000000947 */ /* 0x000fea0003800000 */
[----:B------:R-:W-:Y:S02]  /*d130*/  MOV R0, c[0x0][0x27c] ;  /* 0x00009f0000007a02 */ /* 0x000fe40000000f00 */
[----:B------:R-:W-:Y:S02]  /*d140*/  LEA.HI R2, R100, R138, RZ, 0x6 ;  /* 0x0000008a64027211 */ /* 0x000fe400078f30ff */
        /* <DEDUP_REMOVED lines=15> */
[----:B------:R-:W-:Y:S01]  /*d240*/  HADD2.F32 R2, -RZ, R101.H0_H0 ;  /* 0x20000065ff027230 */ /* 0x000fe20000004100 */
[----:B------:R-:W-:Y:S02]  /*d250*/  SHF.R.U32.HI R21, RZ, 0x10, R33 ;  /* 0x00000010ff157819 */ /* 0x000fe40000011621 */
[----:B------:R-:W-:-:S02]  /*d260*/  IADD3 R0, R3, R0, R114 ;  /* 0x0000000003007210 */ /* 0x000fc40007ffe072 */
[--C-:B------:R-:W-:Y:S02]  /*d270*/  SHF.R.U64 R30, R36, 0x10, R37.reuse ;  /* 0x00000010241e7819 */ /* 0x100fe40000001225 */
[----:B------:R-:W-:Y:S02]  /*d280*/  SHF.L.U32 R29, R0, 0x1, RZ ;  /* 0x00000001001d7819 */ /* 0x000fe400000006ff */
[----:B------:R-:W-:Y:S02]  /*d290*/  SHF.R.U32.HI R0, RZ, 0x10, R37 ;  /* 0x00000010ff007819 */ /* 0x000fe40000011625 */
[----:B------:R-:W-:Y:S01]  /*d2a0*/  SHF.R.U64 R41, R32, 0x10, R33 ;  /* 0x0000001020297819 */ /* 0x000fe20000001221 */
[----:B----4-:R-:W2:Y:S01]  /*d2b0*/  LDS.128 R8, [R29+0x10080] ;  /* 0x010080001d087984 */ /* 0x010ea20000000c00 */
        /* <DEDUP_REMOVED lines=33> */
[----:B------:R-:W-:Y:S01]  /*d4d0*/  HADD2.F32 R5, -RZ, R104.H0_H0 ;  /* 0x20000068ff057230 */ /* 0x000fe20000004100 */
        /* <DEDUP_REMOVED lines=43> */
.L_x_1090:
[----:B------:R-:W-:Y:S05]  /*d790*/  BSYNC B1 ;  /* 0x0000000000017941 */ /* 0x000fea0003800000 */
.L_x_1089:
        /* <DEDUP_REMOVED lines=35> */
[----:B----4-:R-:W2:Y:S01]  /*d9d0*/  LDS.128 R8, [R32+0x10080] ;  /* 0x0100800020087984 */ /* 0x010ea20000000c00 */
        /* <DEDUP_REMOVED lines=44> */
[----:B------:R-:W-:Y:S01]  /*dca0*/  FFMA.FTZ R25, R11, R43, R2 ;  /* 0x0000002b0b197223 */ /* 0x000fe20000010002 */
[----:B------:R-:W-:Y:S01]  /*dcb0*/  HADD2.F32 R10, -RZ, R10.H1_H1 ;  /* 0x3000000aff0a7230 */ /* 0x000fe20000004100 */
[-C--:B------:R-:W-:Y:S01]  /*dcc0*/  FMUL.FTZ R14, R19, R3.reuse ;  /* 0x00000003130e7220 */ /* 0x080fe20000410000 */
[----:B------:R-:W-:Y:S01]  /*dcd0*/  HADD2.F32 R5, -RZ, R109.H1_H1 ;  /* 0x3000006dff057230 */ /* 0x000fe20000004100 */
[----:B------:R-:W-:Y:S01]  /*dce0*/  FMUL.FTZ R29, R12, R3 ;  /* 0x000000030c1d7220 */ /* 0x000fe20000410000 */
[----:B------:R-:W-:Y:S01]  /*dcf0*/  HADD2.F32 R36, -RZ, R41.H0_H0 ;  /* 0x20000029ff247230 */ /* 0x000fe20000004100 */
[----:B------:R-:W-:-:S02]  /*dd00*/  FMUL.FTZ R2, R22, R9 ;  /* 0x0000000916027220 */ /* 0x000fc40000410000 */
[-C--:B------:R-:W-:Y:S02]  /*dd10*/  FMUL.FTZ R3, R23, R8.reuse ;  /* 0x0000000817037220 */ /* 0x080fe40000410000 */
[C---:B------:R-:W-:Y:S02]  /*dd20*/  FMUL.FTZ R11, R13.reuse, R8 ;  /* 0x000000080d0b7220 */ /* 0x040fe40000410000 */
[----:B------:R-:W-:Y:S02]  /*dd30*/  FMUL.FTZ R8, R10, R9 ;  /* 0x000000090a087220 */ /* 0x000fe40000410000 */
        /* <DEDUP_REMOVED lines=21> */
.L_x_1096:
[----:B------:R-:W-:Y:S05]  /*de90*/  BSYNC B0 ;  /* 0x0000000000007941 */ /* 0x000fea0003800000 */
.L_x_1095:
        /* <DEDUP_REMOVED lines=25> */
[----:B----4-:R-:W2:Y:S01]  /*e030*/  LDS.128 R8, [R29+0x10080] ;  /* 0x010080001d087984 */ /* 0x010ea20000000c00 */
        /* <DEDUP_REMOVED lines=78> */
.L_x_1094:
[----:B------:R-:W-:Y:S05]  /*e520*/  BSYNC B1 ;  /* 0x0000000000017941 */ /* 0x000fea0003800000 */
.L_x_1093:
        /* <DEDUP_REMOVED lines=35> */
[----:B----4-:R-:W2:Y:S01]  /*e760*/  LDS.128 R8, [R32+0x10080] ;  /* 0x0100800020087984 */ /* 0x010ea20000000c00 */
[----:B------:R-:W-:Y:S01]  /*e770*/  SHF.R.U64 R36, R70, 0x10, R71 ;  /* 0x0000001046247819 */ /* 0x000fe20000001247 */
[----:B------:R-:W-:Y:S01]  /*e780*/  HADD2.F32 R25, -RZ, R25.H0_H0 ;  /* 0x20000019ff197230 */ /* 0x000fe20000004100 */
[----:B------:R-:W-:Y:S01]  /*e790*/  SHF.R.U64 R30, R68, 0x10, R69 ;  /* 0x00000010441e7819 */ /* 0x000fe20000001245 */
[----:B------:R-:W-:Y:S01]  /*e7a0*/  HADD2.F32 R43, -RZ, R27.H0_H0 ;  /* 0x2000001bff2b7230 */ /* 0x000fe20000004100 */
[----:B------:R-:W-:-:S02]  /*e7b0*/  SHF.R.U64 R41, R66, 0x10, R67 ;  /* 0x0000001042297819 */ /* 0x000fc40000001243 */
[----:B------:R-:W-:-:S05]  /*e7c0*/  SHF.R.U64 R39, R64, 0x10, R65 ;  /* 0x0000001040277819 */ /* 0x000fca0000001241 */
        /* <DEDUP_REMOVED lines=69> */
.L_x_1100:
[----:B------:R-:W-:Y:S05]  /*ec20*/  BSYNC B0 ;  /* 0x0000000000007941 */ /* 0x000fea0003800000 */
.L_x_1099:
        /* <DEDUP_REMOVED lines=104> */
.L_x_1098:
[----:B------:R-:W-:Y:S05]  /*f2b0*/  BSYNC B1 ;  /* 0x0000000000017941 */ /* 0x000fea0003800000 */
.L_x_1097:
        /* <DEDUP_REMOVED lines=110> */
.L_x_1102:
[----:B------:R-:W-:Y:S05]  /*f9a0*/  BSYNC B0 ;  /* 0x0000000000007941 */ /* 0x000fea0003800000 */
.L_x_1101:
        /* <DEDUP_REMOVED lines=18> */
[----:B------:R-:W-:Y:S02]  /*fad0*/  LEA R31, R3, 0x10080, 0x1 ;  /* 0x00010080031f7811 */ /* 0x000fe400078e08ff */
[----:B------:R-:W-:Y:S01]  /*fae0*/  SHF.L.U32 R28, R0, 0x1, RZ ;  /* 0x00000001001c7819 */ /* 0x000fe200000006ff */
[----:B------:R-:W-:Y:S01]  /*faf0*/  HADD2.F32 R0, -RZ, R130.H0_H0 ;  /* 0x20000082ff007230 */ /* 0x000fe20000004100 */
[----:B------:R-:W-:Y:S01]  /*fb00*/  SHF.R.U32.HI R21, RZ, 0x10, R93 ;  /* 0x00000010ff157819 */ /* 0x000fe2000001165d */
[----:B------:R-:W1:Y:S01]  /*fb10*/  LDS.128 R4, [R31] ;  /* 0x000000001f047984 */ /* 0x000e620000000c00 */
[----:B------:R-:W-:-:S02]  /*fb20*/  SHF.R.U32.HI R22, RZ, 0x10, R97 ;  /* 0x00000010ff167819 */ /* 0x000fc40000011661 */
        /* <DEDUP_REMOVED lines=8> */
[----:B------:R-:W-:Y:S02]  /*fbb0*/  SHF.R.U64 R38, R96, 0x10, R97 ;  /* 0x0000001060267819 */ /* 0x000fe40000001261 */
[----:B------:R-:W-:-:S05]  /*fbc0*/  SHF.R.U64 R36, R98, 0x10, R99 ;  /* 0x0000001062247819 */ /* 0x000fca0000001263 */
[----:B------:R-:W-:Y:S02]  /*fbd0*/  HADD2.F32 R33, -RZ, R36.H0_H0 ;  /* 0x20000024ff217230 */ /* 0x000fe40000004100 */
[--C-:B-1----:R-:W-:Y:S02]  /*fbe0*/  HADD2.F32 R15, -RZ, R5.reuse.H0_H0 ;  /* 0x20000005ff0f7230 */ /* 0x102fe40000004100 */
[----:B------:R-:W-:Y:S02]  /*fbf0*/  HADD2.F32 R14, -RZ, R5.H1_H1 ;  /* 0x30000005ff0e7230 */ /* 0x000fe40000004100 */
[--C-:B------:R-:W-:Y:S02]  /*fc00*/  HADD2.F32 R17, -RZ, R7.reuse.H0_H0 ;  /* 0x20000007ff117230 */ /* 0x100fe40000004100 */
[----:B------:R-:W-:Y:S02]  /*fc10*/  HADD2.F32 R16, -RZ, R7.H1_H1 ;  /* 0x30000007ff107230 */ /* 0x000fe40000004100 */
[----:B--2---:R-:W-:-:S02]  /*fc20*/  HADD2.F32 R5, -RZ, R8.H0_H0 ;  /* 0x20000008ff057230 */ /* 0x004fc40000004100 */
[----:B------:R-:W-:Y:S02]  /*fc30*/  HADD2.F32 R13, -RZ, R8.H1_H1 ;  /* 0x30000008ff0d7230 */ /* 0x000fe40000004100 */
[----:B------:R-:W-:Y:S02]  /*fc40*/  HADD2.F32 R3, -RZ, R9.H0_H0 ;  /* 0x20000009ff037230 */ /* 0x000fe40000004100 */
[--C-:B------:R-:W-:Y:S02]  /*fc50*/  HADD2.F32 R8, -RZ, R11.reuse.H0_H0 ;  /* 0x2000000bff087230 */ /* 0x100fe40000004100 */
[----:B------:R-:W-:Y:S01]  /*fc60*/  HADD2.F32 R7, -RZ, R11.H1_H1 ;  /* 0x3000000bff077230 */ /* 0x000fe20000004100 */
[----:B------:R-:W-:Y:S01]  /*fc70*/  FMUL.FTZ R32, R3, R0 ;  /* 0x0000000003207220 */ /* 0x000fe20000410000 */
[----:B------:R-:W-:Y:S02]  /*fc80*/  HADD2.F32 R2, -RZ, R9.H1_H1 ;  /* 0x30000009ff027230 */ /* 0x000fe40000004100 */
[----:B------:R-:W-:-:S02]  /*fc90*/  HADD2.F32 R11, -RZ, R21.H0_H0 ;  /* 0x20000015ff0b7230 */ /* 0x000fc40000004100 */
[--C-:B------:R-:W-:Y:S02]  /*fca0*/  HADD2.F32 R9, -RZ, R10.reuse.H0_H0 ;  /* 0x2000000aff097230 */ /* 0x100fe40000004100 */
[----:B------:R-:W-:Y:S01]  /*fcb0*/  HADD2.F32 R12, -RZ, R10.H1_H1 ;  /* 0x3000000aff0c7230 */ /* 0x000fe20000004100 */
[-C--:B------:R-:W-:Y:S01]  /*fcc0*/  FMUL.FTZ R30, R2, R11.reuse ;  /* 0x0000000b021e7220 */ /* 0x080fe20000410000 */
        /* <DEDUP_REMOVED lines=8> */
[----:B------:R-:W-:Y:S01]  /*fd50*/  HADD2.F32 R4, -RZ, R130.H1_H1 ;  /* 0x30000082ff047230 */ /* 0x000fe20000004100 */
[----:B------:R-:W-:Y:S01]  /*fd60*/  FFMA.FTZ R37, R2, R42, R0 ;  /* 0x0000002a02257223 */ /* 0x000fe20000010000 */
[--C-:B------:R-:W-:Y:S02]  /*fd70*/  HADD2.F32 R6, -RZ, R132.reuse.H1_H1 ;  /* 0x30000084ff067230 */ /* 0x100fe40000004100 */
[----:B------:R-:W-:Y:S01]  /*fd80*/  HADD2.F32 R0, -RZ, R132.H0_H0 ;  /* 0x20000084ff007230 */ /* 0x000fe20000004100 */
[-C--:B------:R-:W-:Y:S01]  /*fd90*/  FMUL.FTZ R3, R19, R4.reuse ;  /* 0x0000000413037220 */ /* 0x080fe20000410000 */
[----:B------:R-:W-:Y:S01]  /*fda0*/  HADD2.F32 R2, -RZ, R131.H1_H1 ;  /* 0x30000083ff027230 */ /* 0x000fe20000004100 */
[C---:B------:R-:W-:Y:S01]  /*fdb0*/  FMUL.FTZ R27, R5.reuse, R4 ;  /* 0x00000004051b7220 */ /* 0x040fe20000410000 */
[--C-:B------:R-:W-:Y:S01]  /*fdc0*/  HADD2.F32 R4, -RZ, R133.reuse.H1_H1 ;  /* 0x30000085ff047230 */ /* 0x100fe20000004100 */
[----:B------:R-:W-:Y:S01]  /*fdd0*/  FFMA.FTZ R40, R5, R6, R3 ;  /* 0x0000000605287223 */ /* 0x000fe20000010003 */
[----:B------:R-:W-:Y:S01]  /*fde0*/  HADD2.F32 R3, -RZ, R133.H0_H0 ;  /* 0x20000085ff037230 */ /* 0x000fe20000004100 */
[----:B------:R-:W-:-:S02]  /*fdf0*/  FMUL.FTZ R5, R17, R0 ;  /* 0x0000000011057220 */ /* 0x000fc40000410000 */
[----:B------:R-:W-:Y:S02]  /*fe00*/  FMUL.FTZ R11, R18, R2 ;  /* 0x00000002120b7220 */ /* 0x000fe40000410000 */
[C---:B------:R-:W-:Y:S02]  /*fe10*/  FMUL.FTZ R22, R8.reuse, R0 ;  /* 0x0000000008167220 */ /* 0x040fe40000410000 */
[----:B------:R-:W-:Y:S01]  /*fe20*/  FFMA.FTZ R25, R8, R3, R5 ;  /* 0x0000000308197223 */ /* 0x000fe20000010005 */
[----:B------:R-:W-:Y:S01]  /*fe30*/  HADD2.F32 R5, -RZ, R35.H0_H0 ;  /* 0x20000023ff057230 */ /* 0x000fe20000004100 */
[----:B------:R-:W-:Y:S01]  /*fe40*/  FMUL.FTZ R0, R16, R23 ;  /* 0x0000001710007220 */ /* 0x000fe20000410000 */
[----:B------:R-:W-:Y:S01]  /*fe50*/  HADD2.F32 R8, -RZ, R34.H0_H0 ;  /* 0x20000022ff087230 */ /* 0x000fe20000004100 */
[C---:B------:R-:W-:Y:S01]  /*fe60*/  FFMA.FTZ R29, R9.reuse, R4, R11 ;  /* 0x00000004091d7223 */ /* 0x040fe2000001000b */
[----:B------:R-:W-:Y:S01]  /*fe70*/  HADD2.F32 R34, -RZ, R38.H0_H0 ;  /* 0x20000026ff227230 */ /* 0x000fe20000004100 */
[----:B------:R-:W-:-:S02]  /*fe80*/  FMUL.FTZ R26, R9, R2 ;  /* 0x00000002091a7220 */ /* 0x000fc40000410000 */
[C---:B------:R-:W-:Y:S02]  /*fe90*/  FMUL.FTZ R11, R7.reuse, R23 ;  /* 0x00000017070b7220 */ /* 0x040fe40000410000 */
[----:B------:R-:W-:Y:S02]  /*fea0*/  FFMA.FTZ R21, R7, R41, R0 ;  /* 0x0000002907157223 */ /* 0x000fe40000010000 */
[-C--:B------:R-:W-:Y:S02]  /*feb0*/  FMUL.FTZ R0, R20, R5.reuse ;  /* 0x0000000514007220 */ /* 0x080fe40000410000 */
[-C--:B------:R-:W-:Y:S02]  /*fec0*/  FMUL.FTZ R2, R24, R8.reuse ;  /* 0x0000000818027220 */ /* 0x080fe40000410000 */
[----:B------:R-:W-:Y:S02]  /*fed0*/  FMUL.FTZ R7, R12, R5 ;  /* 0x000000050c077220 */ /* 0x000fe40000410000 */
[----:B------:R-:W-:-:S02]  /*fee0*/  FMUL.FTZ R5, R13, R8 ;  /* 0x000000080d057220 */ /* 0x000fc40000410000 */
[----:B------:R-:W-:Y:S02]  /*fef0*/  FFMA.FTZ R8, R15, R10, -R32 ;  /* 0x0000000a0f087223 */ /* 0x000fe40000010820 */
        /* <DEDUP_REMOVED lines=19> */
.L_x_1074:
[----:B------:R-:W-:Y:S05]  /*10030*/  BSYNC B2 ;  /* 0x0000000000027941 */ /* 0x000fea0003800000 */
.L_x_1040:
[----:B------:R-:W-:-:S04]  /*10040*/  DEPBAR.LE SB0, 0x0 ;  /* 0x000080000000791a */ /* 0x000fc80000000000 */
[----:B------:R-:W-:Y:S01]  /*10050*/  IMAD R0, R142, c[0x0][0x208], RZ ;  /* 0x000082008e007a24 */ /* 0x000fe200078e02ff */
[----:B------:R-:W-:Y:S01]  /*10060*/  BAR.SYNC.DEFER_BLOCKING 0x0 ;  /* 0x0000000000007b1d */ /* 0x000fe20000010000 */
[----:B-1----:R-:W-:Y:S01]  /*10070*/  IMAD.WIDE.U32 R4, R110, c[0x0][0x208], RZ ;  /* 0x000082006e047a25 */ /* 0x002fe200078e00ff */
[----:B------:R-:W-:Y:S02]  /*10080*/  IADD3 R195, R186, 0x20, RZ ;  /* 0x00000020bac37810 */ /* 0x000fe40007ffe0ff */
[----:B------:R-:W-:Y:S01]  /*10090*/  IADD3 R204, R204, -0x2, RZ ;  /* 0xfffffffecccc7810 */ /* 0x000fe20007ffe0ff */
[----:B------:R-:W-:Y:S01]  /*100a0*/  IMAD R2, R110, c[0x0][0x20c], R0 ;  /* 0x000083006e027a24 */ /* 0x000fe200078e0200 */
[----:B------:R-:W-:Y:S01]  /*100b0*/  LEA R0, P1, R4, R220, 0x5 ;  /* 0x000000dc04007211 */ /* 0x000fe200078228ff */
[----:B------:R-:W-:Y:S02]  /*100c0*/  IMAD R72, R110, -0x20, R237 ;  /* 0xffffffe06e487824 */ /* 0x000fe400078e02ed */
[----:B------:R-:W-:Y:S01]  /*100d0*/  IMAD.IADD R3, R5, 0x1, R2 ;  /* 0x0000000105037824 */ /* 0x000fe200078e0202 */
[----:B------:R-:W-:-:S04]  /*100e0*/  LEA R2, P0, R0, c[0x0][0x1f8], 0x1 ;  /* 0x00007e0000027a11 */ /* 0x000fc800078008ff */
[----:B------:R-:W-:Y:S02]  /*100f0*/  LEA.HI.X R3, R4, R223, R3, 0x5, P1 ;  /* 0x000000df04037211 */ /* 0x000fe400008f2c03 */
[----:B------:R-:W-:Y:S02]  /*10100*/  R2P PR, R103, 0x6 ;  /* 0x0000000667007804 */ /* 0x000fe40000000000 */
[----:B------:R-:W-:Y:S02]  /*10110*/  LEA.HI.X R3, R0, c[0x0][0x1fc], R3, 0x1, P0 ;  /* 0x00007f0000037a11 */ /* 0x000fe400000f0c03 */
[----:B------:R-:W-:Y:S02]  /*10120*/  LOP3.LUT R0, R129, 0x1, RZ, 0xc0, !PT ;  /* 0x0000000181007812 */ /* 0x000fe400078ec0ff */
[----:B------:R-:W-:Y:S01]  /*10130*/  ISETP.GT.AND P0, PT, R72, R211, PT ;  /* 0x000000d34800720c */ /* 0x000fe20003f04270 */
[----:B----4-:R-:W-:Y:S01]  /*10140*/  LDSM.16.M88.4 R8, [R191] ;  /* 0x00000000bf08783b */ /* 0x010fe20000000200 */
[----:B------:R-:W-:-:S02]  /*10150*/  ISETP.NE.AND P3, PT, R145, 0x1, PT ;  /* 0x000000019100780c */ /* 0x000fc40003f65270 */
[----:B------:R-:W-:Y:S01]  /*10160*/  ISETP.NE.U32.OR P0, PT, R0, 0x1, !P0 ;  /* 0x000000010000780c */ /* 0x000fe20004705470 */
[----:B--2---:R-:W1:Y:S02]  /*10170*/  LDSM.16.M88.4 R12, [R186] ;  /* 0x00000000ba0c783b */ /* 0x004e640000000200 */
[----:B------:R-:W-:Y:S01]  /*10180*/  @P1 IADD3 R195, R186, -0x20, RZ ;  /* 0xffffffe0bac31810 */ /* 0x000fe20007ffe0ff */
[----:B------:R-:W-:Y:S01]  /*10190*/  IMAD.MOV.U32 R0, RZ, RZ, 0x40 ;  /* 0x00000040ff007424 */ /* 0x000fe200078e00ff */
[----:B------:R-:W-:Y:S01]  /*101a0*/  LOP3.LUT P1, RZ, R129, 0x4, RZ, 0xc0, !PT ;  /* 0x0000000481ff7812 */ /* 0x000fe2000782c0ff */
[----:B------:R-:W2:Y:S03]  /*101b0*/  LDSM.16.M88.4 R40, [R186+0x800] ;  /* 0x00080000ba28783b */ /* 0x000ea60000000200 */
[----:B------:R-:W-:Y:S01]  /*101c0*/  ISETP.LE.OR P1, PT, R72, R211, !P1 ;  /* 0x000000d34800720c */ /* 0x000fe20004f23670 */
[----:B------:R-:W-:Y:S01]  /*101d0*/  LDSM.16.M88.4 R4, [R192] ;  /* 0x00000000c004783b */ /* 0x000fe20000000200 */
[----:B------:R-:W-:-:S03]  /*101e0*/  SEL R0, R0, 0xffffffc0, !P2 ;  /* 0xffffffc000007807 */ /* 0x000fc60005000000 */
[----:B------:R-:W3:Y:S02]  /*101f0*/  LDSM.16.M88.4 R28, [R195] ;  /* 0x00000000c31c783b */ /* 0x000ee40000000200 */
[----:B------:R-:W-:Y:S02]  /*10200*/  IMAD.IADD R185, R186, 0x1, R0 ;  /* 0x00000001bab97824 */ /* 0x000fe400078e0200 */
[----:B------:R-:W-:Y:S01]  /*10210*/  LDSM.16.M88.4 R56, [R195+0x800] ;  /* 0x00080000c338783b */ /* 0x000fe20000000200 */
[----:B------:R-:W-:-:S03]  /*10220*/  IMAD.IADD R184, R0, 0x1, R195 ;  /* 0x0000000100b87824 */ /* 0x000fc600078e02c3 */
[----:B------:R-:W-:Y:S01]  /*10230*/  @!PT LDS RZ, [RZ] ;  /* 0x00000000fffff984 */ /* 0x000fe20000000800 */
[----:B------:R-:W-:Y:S01]  /*10240*/  @!PT LDS RZ, [RZ] ;  /* 0x00000000fffff984 */ /* 0x000fe20000000800 */
[----:B------:R-:W-:Y:S01]  /*10250*/  @!PT LDS RZ, [RZ] ;  /* 0x00000000fffff984 */ /* 0x000fe20000000800 */
[----:B------:R4:W-:Y:S01]  /*10260*/  LDGSTS.E.BYPASS.LTC128B.128 [R203+0x8080], [R2.64], !P0 ;  /* 0x0808000002cb7fae */ /* 0x0009e2000c101d46 */
[----:B------:R-:W-:-:S04]  /*10270*/  LOP3.LUT P0, RZ, R129, 0x2, RZ, 0xc0, !PT ;  /* 0x0000000281ff7812 */ /* 0x000fc8000780c0ff */
[----:B------:R-:W-:-:S13]  /*10280*/  ISETP.LE.OR P0, PT, R72, R211, !P0 ;  /* 0x000000d34800720c */ /* 0x000fda0004703670 */
[----:B------:R4:W-:Y:S01]  /*10290*/  LDGSTS.E.BYPASS.LTC128B.128 [R203+0x9080], [R2.64+0x80], !P0 ;  /* 0x0908008002cb7fae */ /* 0x0009e2000c101d46 */
[----:B------:R-:W-:Y:S01]  /*102a0*/  LOP3.LUT P0, RZ, R129, 0x8, RZ, 0xc0, !PT ;  /* 0x0000000881ff7812 */ /* 0x000fe2000780c0ff */
[----:B-1----:R-:W-:Y:S02]  /*102b0*/  HMMA.16816.F32 R20, R8, R12, RZ ;  /* 0x0000000c0814723c */ /* 0x002fe400000018ff */
[----:B------:R4:W-:Y:S01]  /*102c0*/  LDGSTS.E.BYPASS.LTC128B.128 [R203+0xa080], [R2.64+0x100], !P1 ;  /* 0x0a08010002cb7fae */ /* 0x0009e2000c901d46 */
[----:B------:R-:W-:-:S05]  /*102d0*/  ISETP.LE.OR P0, PT, R72, R211, !P0 ;  /* 0x000000d34800720c */ /* 0x000fca0004703670 */
[C---:B------:R-:W-:Y:S08]  /*102e0*/  HMMA.16816.F32 R12, R8.reuse, R14, RZ ;  /* 0x0000000e080c723c */ /* 0x040ff000000018ff */
[----:B------:R4:W-:Y:S01]  /*102f0*/  LDGSTS.E.BYPASS.LTC128B.128 [R203+0xb080], [R2.64+0x180], !P0 ;  /* 0x0b08018002cb7fae */ /* 0x0009e2000c101d46 */
[----:B--2---:R-:W-:Y:S03]  /*10300*/  HMMA.16816.F32 R36, R8, R40, RZ ;  /* 0x000000280824723c */ /* 0x004fe600000018ff */
[----:B------:R-:W-:Y:S04]  /*10310*/  LDSM.16.M88.4 R16, [R194] ;  /* 0x00000000c210783b */ /* 0x000fe80000000200 */
[----:B------:R-:W1:Y:S01]  /*10320*/  LDSM.16.M88.4 R32, [R185] ;  /* 0x00000000b920783b */ /* 0x000e620000000200 */
[C---:B---3--:R-:W-:Y:S03]  /*10330*/  HMMA.16816.F32 R20, R4.reuse, R28, R20 ;  /* 0x0000001c0414723c */ /* 0x048fe60000001814 */
[----:B------:R-:W-:Y:S04]  /*10340*/  LDSM.16.M88.4 R24, [R193] ;  /* 0x00000000c118783b */ /* 0x000fe80000000200 */
[----:B------:R-:W2:Y:S01]  /*10350*/  LDSM.16.M88.4 R44, [R184] ;  /* 0x00000000b82c783b */ /* 0x000ea20000000200 */
[----:B------:R-:W-:Y:S03]  /*10360*/  HMMA.16816.F32 R12, R4, R30, R12 ;  /* 0x0000001e040c723c */ /* 0x000fe6000000180c */
[----:B------:R-:W-:Y:S04]  /*10370*/  LDSM.16.M88.4 R28, [R191+0x4000] ;  /* 0x00400000bf1c783b */ /* 0x000fe80000000200 */
[----:B------:R-:W3:Y:S01]  /*10380*/  LDSM.16.M88.4 R48, [R186+0x1000] ;  /* 0x00100000ba30783b */ /* 0x000ee20000000200 */
[----:B------:R-:W-:Y:S03]  /*10390*/  HMMA.16816.F32 R40, R8, R42, RZ ;  /* 0x0000002a0828723c */ /* 0x000fe600000018ff */
[----:B------:R-:W2:Y:S04]  /*103a0*/  LDSM.16.M88.4 R52, [R185+0x800] ;  /* 0x00080000b934783b */ /* 0x000ea80000000200 */
[----:B------:R-:W-:Y:S04]  /*103b0*/  LDSM.16.M88.4 R64, [R195+0x1000] ;  /* 0x00100000c340783b */ /* 0x000fe80000000200 */
[----:B------:R-:W-:Y:S04]  /*103c0*/  LDSM.16.M88.4 R68, [R184+0x800] ;  /* 0x00080000b844783b */ /* 0x000fe80000000200 */
[----:B------:R-:W-:Y:S04]  /*103d0*/  LDSM.16.M88.4 R60, [R186+0x1800] ;  /* 0x00180000ba3c783b */ /* 0x000fe80000000200 */
[----:B------:R-:W0:Y:S01]  /*103e0*/  LDGDEPBAR ;  /* 0x00000000000079af */ /* 0x000e220000000000 */
[C---:B-1----:R-:W-:Y:S08]  /*103f0*/  HMMA.16816.F32 R20, R16.reuse, R32, R20 ;  /* 0x000000201014723c */ /* 0x042ff00000001814 */
[----:B------:R-:W-:Y:S08]  /*10400*/  HMMA.16816.F32 R32, R16, R34, R12 ;  /* 0x000000221020723c */ /* 0x000ff0000000180c */
[----:B------:R-:W-:Y:S01]  /*10410*/  HMMA.16816.F32 R12, R4, R56, R36 ;  /* 0x00000038040c723c */ /* 0x000fe20000001824 */
[----:B------:R-:W-:Y:S07]  /*10420*/  LDSM.16.M88.4 R36, [R184+0x1000] ;  /* 0x00100000b824783b */ /* 0x000fee0000000200 */
[----:B--2---:R-:W-:Y:S01]  /*10430*/  HMMA.16816.F32 R8, R24, R44, R20 ;  /* 0x0000002c1808723c */ /* 0x004fe20000001814 */
[----:B------:R-:W1:Y:S07]  /*10440*/  LDSM.16.M88.4 R20, [R192+0x4000] ;  /* 0x00400000c014783b */ /* 0x000e6e0000000200 */
[----:B------:R-:W-:Y:S01]  /*10450*/  HMMA.16816.F32 R40, R4, R58, R40 ;  /* 0x0000003a0428723c */ /* 0x000fe20000001828 */
[----:B------:R-:W-:Y:S07]  /*10460*/  LDSM.16.M88.4 R56, [R185+0x1000] ;  /* 0x00100000b938783b */ /* 0x000fee0000000200 */
[----:B------:R-:W-:Y:S01]  /*10470*/  HMMA.16816.F32 R32, R24, R46, R32 ;  /* 0x0000002e1820723c */ /* 0x000fe20000001820 */
[----:B------:R-:W-:Y:S07]  /*10480*/  LDSM.16.M88.4 R44, [R195+0x1800] ;  /* 0x00180000c32c783b */ /* 0x000fee0000000200 */
[----:B---3--:R-:W-:Y:S08]  /*10490*/  HMMA.16816.F32 R4, R28, R48, R8 ;  /* 0x000000301c04723c */ /* 0x008ff00000001808 */
[C---:B------:R-:W-:Y:S01]  /*104a0*/  HMMA.16816.F32 R8, R16.reuse, R52, R12 ;  /* 0x000000341008723c */ /* 0x040fe2000000180c */
[----:B------:R-:W2:Y:S07]  /*104b0*/  LDSM.16.M88.4 R12, [R194+0x4000] ;  /* 0x00400000c20c783b */ /* 0x000eae0000000200 */
[----:B------:R-:W-:Y:S01]  /*104c0*/  HMMA.16816.F32 R40, R16, R54, R40 ;  /* 0x000000361028723c */ /* 0x000fe20000001828 */
[----:B------:R-:W-:Y:S07]  /*104d0*/  LDSM.16.M88.4 R52, [R186+0x2800] ;  /* 0x00280000ba34783b */ /* 0x000fee0000000200 */
[----:B-1----:R-:W-:Y:S08]  /*104e0*/  HMMA.16816.F32 R16, R20, R64, R4 ;  /* 0x000000401410723c */ /* 0x002ff00000001804 */
[----:B------:R-:W-:Y:S01]  /*104f0*/  HMMA.16816.F32 R32, R28, R50, R32 ;  /* 0x000000321c20723c */ /* 0x000fe20000001820 */
[----:B------:R-:W-:Y:S07]  /*10500*/  LDSM.16.M88.4 R48, [R195+0x2000] ;  /* 0x00200000c330783b */ /* 0x000fee0000000200 */
[C---:B------:R-:W-:Y:S01]  /*10510*/  HMMA.16816.F32 R4, R24.reuse, R68, R8 ;  /* 0x000000441804723c */ /* 0x040fe20000001808 */
[----:B------:R-:W1:Y:S07]  /*10520*/  LDSM.16.M88.4 R8, [R193+0x4000] ;  /* 0x00400000c108783b */ /* 0x000e6e0000000200 */
[----:B------:R-:W-:Y:S01]  /*10530*/  HMMA.16816.F32 R40, R24, R70, R40 ;  /* 0x000000461828723c */ /* 0x000fe20000001828 */
[----:B------:R-:W-:Y:S07]  /*10540*/  LDSM.16.M88.4 R68, [R185+0x1800] ;  /* 0x00180000b944783b */ /* 0x000fee0000000200 */
[----:B--2---:R-:W-:Y:S08]  /*10550*/  HMMA.16816.F32 R16, R12, R56, R16 ;  /* 0x000000380c10723c */ /* 0x004ff00000001810 */
[----:B------:R-:W-:Y:S01]  /*10560*/  HMMA.16816.F32 R32, R20, R66, R32 ;  /* 0x000000421420723c */ /* 0x000fe20000001820 */
[----:B------:R-:W-:Y:S07]  /*10570*/  LDSM.16.M88.4 R64, [R186+0x2000] ;  /* 0x00200000ba40783b */ /* 0x000fee0000000200 */
[C---:B------:R-:W-:Y:S01]  /*10580*/  HMMA.16816.F32 R24, R28.reuse, R60, R4 ;  /* 0x0000003c1c18723c */ /* 0x040fe20000001804 */
[----:B------:R-:W2:Y:S07]  /*10590*/  LDSM.16.M88.4 R4, [R191+0x8000] ;  /* 0x00800000bf04783b */ /* 0x000eae0000000200 */
[----:B------:R-:W-:Y:S01]  /*105a0*/  HMMA.16816.F32 R40, R28, R62, R40 ;  /* 0x0000003e1c28723c */ /* 0x000fe20000001828 */
[----:B------:R-:W3:Y:S04]  /*105b0*/  LDSM.16.M88.4 R28, [R192+0x8000] ;  /* 0x00800000c01c783b */ /* 0x000ee80000000200 */
[----:B------:R-:W-:Y:S03]  /*105c0*/  LDSM.16.M88.4 R60, [R184+0x2000] ;  /* 0x00200000b83c783b */ /* 0x000fe60000000200 */
[----:B-1----:R-:W-:Y:S08]  /*105d0*/  HMMA.16816.F32 R16, R8, R36, R16 ;  /* 0x000000240810723c */ /* 0x002ff00000001810 */
[----:B------:R-:W-:Y:S01]  /*105e0*/  HMMA.16816.F32 R32, R12, R58, R32 ;  /* 0x0000003a0c20723c */ /* 0x000fe20000001820 */
[----:B------:R-:W1:Y:S07]  /*105f0*/  LDSM.16.M88.4 R56, [R184+0x1800] ;  /* 0x00180000b838783b */ /* 0x000e6e0000000200 */
[C---:B------:R-:W-:Y:S08]  /*10600*/  HMMA.16816.F32 R24, R20.reuse, R44, R24 ;  /* 0x0000002c1418723c */ /* 0x040ff00000001818 */
        /* <DEDUP_REMOVED lines=8> */
[----:B------:R-:W-:Y:S07]  /*10690*/  LDSM.16.M88.4 R68, [R195+0x2800] ;  /* 0x00280000c344783b */ /* 0x000fee0000000200 */
[----:B---3--:R-:W-:Y:S08]  /*106a0*/  HMMA.16816.F32 R12, R28, R48, R16 ;  /* 0x000000301c0c723c */ /* 0x008ff00000001810 */
[----:B------:R-:W-:Y:S01]  /*106b0*/  HMMA.16816.F32 R32, R4, R66, R32 ;  /* 0x000000420420723c */ /* 0x000fe20000001820 */
[----:B------:R-:W-:Y:S07]  /*106c0*/  LDSM.16.M88.4 R64, [R184+0x2800] ;  /* 0x00280000b840783b */ /* 0x000fee0000000200 */
[C---:B-1----:R-:W-:Y:S01]  /*106d0*/  HMMA.16816.F32 R16, R8.reuse, R56, R20 ;  /* 0x000000380810723c */ /* 0x042fe20000001814 */
        /* <DEDUP_REMOVED lines=10> */
[----:B-1----:R-:W-:Y:S08]  /*10780*/  HMMA.16816.F32 R12, R20, R60, R12 ;  /* 0x0000003c140c723c */ /* 0x002ff0000000180c */
[----:B------:R-:W-:Y:S01]  /*10790*/  HMMA.16816.F32 R4, R24, R46, R8 ;  /* 0x0000002e1804723c */ /* 0x000fe20000001808 */
[----:B------:R-:W1:Y:S04]  /*107a0*/  LDSM.16.M88.4 R8, [R192+0xc000] ;  /* 0x00c00000c008783b */ /* 0x000e680000000200 */
[----:B------:R-:W-:Y:S03]  /*107b0*/  LDSM.16.M88.4 R44, [R184+0x3000] ;  /* 0x00300000b82c783b */ /* 0x000fe60000000200 */
[C---:B------:R-:W-:Y:S08]  /*107c0*/  HMMA.16816.F32 R32, R28.reuse, R68, R32 ;  /* 0x000000441c20723c */ /* 0x040ff00000001820 */
[----:B------:R-:W-:Y:S08]  /*107d0*/  HMMA.16816.F32 R40, R28, R70, R40 ;  /* 0x000000461c28723c */ /* 0x000ff00000001828 */
[----:B--2---:R-:W-:Y:S08]  /*107e0*/  HMMA.16816.F32 R12, R16, R36, R12 ;  /* 0x00000024100c723c */ /* 0x004ff0000000180c */
[----:B------:R-:W-:Y:S01]  /*107f0*/  HMMA.16816.F32 R28, R20, R62, R4 ;  /* 0x0000003e141c723c */ /* 0x000fe20000001804 */
[----:B------:R-:W2:Y:S04]  /*10800*/  LDSM.16.M88.4 R4, [R194+0xc000] ;  /* 0x00c00000c204783b */ /* 0x000ea80000000200 */
[----:B------:R-:W3:Y:S03]  /*10810*/  LDSM.16.M88.4 R60, [R186+0x3800] ;  /* 0x00380000ba3c783b */ /* 0x000ee60000000200 */
[C---:B------:R-:W-:Y:S08]  /*10820*/  HMMA.16816.F32 R32, R24.reuse, R48, R32 ;  /* 0x000000301820723c */ /* 0x040ff00000001820 */
[----:B------:R-:W-:Y:S01]  /*10830*/  HMMA.16816.F32 R40, R24, R50, R40 ;  /* 0x000000321828723c */ /* 0x000fe20000001828 */
[----:B------:R-:W-:Y:S07]  /*10840*/  LDSM.16.M88.4 R48, [R195+0x3800] ;  /* 0x00380000c330783b */ /* 0x000fee0000000200 */
[----:B-1----:R-:W-:Y:S01]  /*10850*/  HMMA.16816.F32 R24, R8, R56, R12 ;  /* 0x000000380818723c */ /* 0x002fe2000000180c */
[----:B------:R-:W1:Y:S07]  /*10860*/  LDSM.16.M88.4 R12, [R193+0xc000] ;  /* 0x00c00000c10c783b */ /* 0x000e6e0000000200 */
[----:B------:R-:W-:Y:S08]  /*10870*/  HMMA.16816.F32 R28, R16, R38, R28 ;  /* 0x00000026101c723c */ /* 0x000ff0000000181c */
[C---:B------:R-:W-:Y:S08]  /*10880*/  HMMA.16816.F32 R36, R20.reuse, R64, R32 ;  /* 0x000000401424723c */ /* 0x040ff00000001820 */
[----:B------:R-:W-:Y:S01]  /*10890*/  HMMA.16816.F32 R32, R20, R66, R40 ;  /* 0x000000421420723c */ /* 0x000fe20000001828 */
[----:B------:R-:W4:Y:S07]  /*108a0*/  LDSM.16.M88.4 R40, [R185+0x3800] ;  /* 0x00380000b928783b */ /* 0x000f2e0000000200 */
[----:B--2---:R-:W-:Y:S08]  /*108b0*/  HMMA.16816.F32 R24, R4, R52, R24 ;  /* 0x000000340418723c */ /* 0x004ff00000001818 */
[----:B------:R-:W-:Y:S08]  /*108c0*/  HMMA.16816.F32 R20, R8, R58, R28 ;  /* 0x0000003a0814723c */ /* 0x000ff0000000181c */
[C---:B---3--:R-:W-:Y:S08]  /*108d0*/  HMMA.16816.F32 R36, R16.reuse, R60, R36 ;  /* 0x0000003c1024723c */ /* 0x048ff00000001824 */
[----:B------:R-:W-:Y:S08]  /*108e0*/  HMMA.16816.F32 R28, R16, R62, R32 ;  /* 0x0000003e101c723c */ /* 0x000ff00000001820 */
[----:B-1----:R-:W-:Y:S08]  /*108f0*/  HMMA.16816.F32 R32, R12, R44, R24 ;  /* 0x0000002c0c20723c */ /* 0x002ff00000001818 */
[----:B------:R-:W-:Y:S08]  /*10900*/  HMMA.16816.F32 R16, R4, R54, R20 ;  /* 0x000000360410723c */ /* 0x000ff00000001814 */
[----:B------:R-:W-:Y:S01]  /*10910*/  HMMA.16816.F32 R20, R8, R48, R36 ;  /* 0x000000300814723c */ /* 0x000fe20000001824 */
[----:B------:R-:W1:Y:S01]  /*10920*/  LDSM.16.M88.4 R36, [R184+0x3800] ;  /* 0x00380000b824783b */ /* 0x000e620000000200 */
[----:B------:R-:W-:-:S06]  /*10930*/  DEPBAR.LE SB0, 0x0 ;  /* 0x000080000000791a */ /* 0x000fcc0000000000 */
[----:B------:R-:W-:Y:S01]  /*10940*/  HMMA.16816.F32 R8, R8, R50, R28 ;  /* 0x000000320808723c */ /* 0x000fe2000000181c */
[----:B------:R-:W-:Y:S02]  /*10950*/  FMUL.FTZ R0, R32, c[0x0][0x320] ;  /* 0x0000c80020007a20 */ /* 0x000fe40000410000 */
[----:B----4-:R-:W-:-:S04]  /*10960*/  FMUL.FTZ R2, R35, c[0x0][0x320] ;  /* 0x0000c80023027a20 */ /* 0x010fc80000410000 */
[----:B------:R-:W-:Y:S01]  /*10970*/  MUFU.TANH R28, R2 ;  /* 0x00000002001c7308 */ /* 0x000fe20000002400 */
[----:B------:R-:W-:Y:S08]  /*10980*/  HMMA.16816.F32 R24, R12, R46, R16 ;  /* 0x0000002e0c18723c */ /* 0x000ff00000001810 */
[C---:B------:R-:W-:Y:S01]  /*10990*/  HMMA.16816.F32 R16, R4.reuse, R40, R20 ;  /* 0x000000280410723c */ /* 0x040fe20000001814 */
[----:B------:R2:W3:Y:S07]  /*109a0*/  MUFU.TANH R22, R0 ;  /* 0x0000000000167308 */ /* 0x0004ee0000002400 */
[----:B------:R-:W-:Y:S07]  /*109b0*/  HMMA.16816.F32 R4, R4, R42, R8 ;  /* 0x0000002a0404723c */ /* 0x000fee0000001808 */
[----:B------:R-:W-:-:S02]  /*109c0*/  IMAD.MOV.U32 R10, RZ, RZ, -0x20 ;  /* 0xffffffe0ff0a7424 */ /* 0x000fc400078e00ff */
[----:B--2---:R-:W-:Y:S02]  /*109d0*/  FMUL.FTZ R0, R33, c[0x0][0x320] ;  /* 0x0000c80021007a20 */ /* 0x004fe40000410000 */
[----:B------:R-:W-:Y:S02]  /*109e0*/  FMUL.FTZ R3, R24, c[0x0][0x320] ;  /* 0x0000c80018037a20 */ /* 0x000fe40000410000 */
[----:B------:R2:W4:Y:S03]  /*109f0*/  MUFU.TANH R21, R0 ;  /* 0x0000000000157308 */ /* 0x0005260000002400 */
[C---:B-1----:R-:W-:Y:S05]  /*10a00*/  HMMA.16816.F32 R16, R12.reuse, R36, R16 ;  /* 0x000000240c10723c */ /* 0x042fea0000001810 */
[----:B------:R1:W1:Y:S03]  /*10a10*/  MUFU.TANH R9, R3 ;  /* 0x0000000300097308 */ /* 0x0002660000002400 */
[----:B------:R-:W-:Y:S01]  /*10a20*/  HMMA.16816.F32 R12, R12, R38, R4 ;  /* 0x000000260c0c723c */ /* 0x000fe20000001804 */
[----:B--2---:R-:W-:-:S04]  /*10a30*/  FMUL.FTZ R0, R34, c[0x0][0x320] ;  /* 0x0000c80022007a20 */ /* 0x004fc80000410000 */
[----:B------:R2:W-:Y:S01]  /*10a40*/  MUFU.TANH R29, R0 ;  /* 0x00000000001d7308 */ /* 0x0005e20000002400 */
[----:B-1----:R-:W-:-:S10]  /*10a50*/  FMUL.FTZ R3, R26, c[0x0][0x320] ;  /* 0x0000c8001a037a20 */ /* 0x002fd40000410000 */
[----:B------:R-:W-:Y:S01]  /*10a60*/  FMUL.FTZ R4, R17, c[0x0][0x320] ;  /* 0x0000c80011047a20 */ /* 0x000fe20000410000 */
[----:B------:R1:W-:Y:S01]  /*10a70*/  MUFU.TANH R23, R3 ;  /* 0x0000000300177308 */ /* 0x0003e20000002400 */
[----:B--2---:R-:W-:-:S04]  /*10a80*/  IMAD.IADD R0, R240, 0x1, R233 ;  /* 0x00000001f0007824 */ /* 0x004fc800078e02e9 */
[----:B------:R-:W-:-:S04]  /*10a90*/  @P3 IMAD.HI.U32 R2, R0, c[0x0][0x2c8], RZ ;  /* 0x0000b20000023a27 */ /* 0x000fc800078e00ff */
[----:B-1----:R-:W-:Y:S01]  /*10aa0*/  FMUL.FTZ R3, R27, c[0x0][0x320] ;  /* 0x0000c8001b037a20 */ /* 0x002fe20000410000 */
[----:B------:R-:W-:Y:S01]  /*10ab0*/  @P3 SHF.R.U32.HI R0, RZ, c[0x0][0x2cc], R2 ;  /* 0x0000b300ff003a19 */ /* 0x000fe20000011602 */
[----:B------:R-:W-:Y:S02]  /*10ac0*/  FMUL.FTZ R2, R25, c[0x0][0x320] ;  /* 0x0000c80019027a20 */ /* 0x000fe40000410000 */
[----:B------:R1:W-:Y:S02]  /*10ad0*/  MUFU.TANH R20, R3 ;  /* 0x0000000300147308 */ /* 0x0003e40000002400 */
[----:B------:R-:W-:Y:S06]  /*10ae0*/  SHFL.IDX PT, R8, R0, 0x1, 0x1c1f ;  /* 0x003c1f0000087f89 */ /* 0x000fec00000e0000 */
[----:B------:R2:W2:Y:S01]  /*10af0*/  MUFU.TANH R11, R2 ;  /* 0x00000002000b7308 */ /* 0x0004a20000002400 */
[----:B-1----:R-:W-:-:S07]  /*10b00*/  FMUL.FTZ R3, R16, c[0x0][0x320] ;  /* 0x0000c80010037a20 */ /* 0x002fce0000410000 */
[----:B------:R1:W1:Y:S01]  /*10b10*/  MUFU.TANH R16, R3 ;  /* 0x0000000300107308 */ /* 0x0002620000002400 */
[----:B--2---:R2:W3:Y:S01]  /*10b20*/  SHFL.IDX PT, R2, R0, RZ, 0x1c1f ;  /* 0x001c1fff00027589 */ /* 0x0044e200000e0000 */
[----:B-1----:R-:W-:Y:S02]  /*10b30*/  IMAD.IADD R3, R72, 0x1, -R217 ;  /* 0x0000000148037824 */ /* 0x002fe400078e0ad9 */
[----:B--2---:R-:W-:-:S04]  /*10b40*/  IMAD R0, R110, R10, 0x1 ;  /* 0x000000016e007424 */ /* 0x004fc800078e020a */
[----:B------:R1:W2:Y:S01]  /*10b50*/  MUFU.TANH R10, R4 ;  /* 0x00000004000a7308 */ /* 0x0002a20000002400 */
[----:B------:R-:W-:-:S05]  /*10b60*/  IADD3 R0, -R217, R0, R237 ;  /* 0x00000000d9007210 */ /* 0x000fca0007ffe1ed */
[----:B------:R-:W-:-:S04]  /*10b70*/  IMAD.IADD R0, R0, 0x1, -R238 ;  /* 0x0000000100007824 */ /* 0x000fc800078e0aee */
[C---:B---3--:R-:W-:Y:S02]  /*10b80*/  IMAD.IADD R2, R0.reuse, 0x1, R2 ;  /* 0x0000000100027824 */ /* 0x048fe400078e0202 */
[----:B------:R-:W-:Y:S02]  /*10b90*/  IMAD.IADD R0, R0, 0x1, R8 ;  /* 0x0000000100007824 */ /* 0x000fe400078e0208 */
[----:B-1----:R-:W-:Y:S01]  /*10ba0*/  FMUL.FTZ R4, R12, c[0x0][0x320] ;  /* 0x0000c8000c047a20 */ /* 0x002fe20000410000 */
[C---:B------:R-:W-:Y:S02]  /*10bb0*/  IMNMX R2, R3.reuse, R2, PT ;  /* 0x0000000203027217 */ /* 0x040fe40003800200 */
[----:B------:R-:W-:Y:S01]  /*10bc0*/  IMNMX R0, R3, R0, PT ;  /* 0x0000000003007217 */ /* 0x000fe20003800200 */
[----:B------:R1:W3:Y:S01]  /*10bd0*/  MUFU.TANH R6, R4 ;  /* 0x0000000400067308 */ /* 0x0002e20000002400 */
[----:B------:R-:W-:Y:S01]  /*10be0*/  BAR.SYNC.DEFER_BLOCKING 0x0 ;  /* 0x0000000000007b1d */ /* 0x000fe20000010000 */
[----:B------:R-:W-:-:S02]  /*10bf0*/  ISETP.GT.AND P0, PT, R2, RZ, PT ;  /* 0x000000ff0200720c */ /* 0x000fc40003f04270 */
[----:B------:R-:W-:Y:S02]  /*10c00*/  ISETP.GT.AND P1, PT, R2, 0x1, PT ;  /* 0x000000010200780c */ /* 0x000fe40003f24270 */
[----:B------:R-:W-:Y:S02]  /*10c10*/  FSEL R5, R22, -INF , P0 ;  /* 0xff80000016057808 */ /* 0x000fe40000000000 */
[C---:B------:R-:W-:Y:S02]  /*10c20*/  ISETP.GT.AND P0, PT, R2.reuse, 0x8, PT ;  /* 0x000000080200780c */ /* 0x040fe40003f04270 */
[----:B----4-:R-:W-:Y:S02]  /*10c30*/  FSEL R7, R21, -INF , P1 ;  /* 0xff80000015077808 */ /* 0x010fe40000800000 */
[----:B------:R-:W-:Y:S02]  /*10c40*/  ISETP.GT.AND P1, PT, R2, 0x9, PT ;  /* 0x000000090200780c */ /* 0x000fe40003f24270 */
[----:B------:R-:W-:Y:S01]  /*10c50*/  FSEL R9, R9, -INF , P0 ;  /* 0xff80000009097808 */ /* 0x000fe20000000000 */
[----:B-1----:R-:W-:Y:S01]  /*10c60*/  FMUL.FTZ R4, R13, c[0x0][0x320] ;  /* 0x0000c8000d047a20 */ /* 0x002fe20000410000 */
[----:B------:R-:W-:-:S02]  /*10c70*/  FMNMX.FTZ R3, R5, R7, !PT ;  /* 0x0000000705037209 */ /* 0x000fc40007810000 */
[C---:B------:R-:W-:Y:S01]  /*10c80*/  ISETP.GT.AND P0, PT, R2.reuse, 0x10, PT ;  /* 0x000000100200780c */ /* 0x040fe20003f04270 */
[----:B------:R1:W4:Y:S01]  /*10c90*/  MUFU.TANH R8, R4 ;  /* 0x0000000400087308 */ /* 0x0003220000002400 */
[----:B------:R-:W-:Y:S02]  /*10ca0*/  FSEL R11, R11, -INF , P1 ;  /* 0xff8000000b0b7808 */ /* 0x000fe40000800000 */
[----:B------:R-:W-:Y:S02]  /*10cb0*/  FMNMX.FTZ R3, R9, R3, !PT ;  /* 0x0000000309037209 */ /* 0x000fe40007810000 */
[----:B------:R-:W-:Y:S02]  /*10cc0*/  ISETP.GT.AND P2, PT, R2, 0x11, PT ;  /* 0x000000110200780c */ /* 0x000fe40003f44270 */
[----:B------:R-:W-:Y:S02]  /*10cd0*/  FSEL R16, R16, -INF , P0 ;  /* 0xff80000010107808 */ /* 0x000fe40000000000 */
[----:B------:R-:W-:-:S02]  /*10ce0*/  FMNMX.FTZ R3, R11, R3, !PT ;  /* 0x000000030b037209 */ /* 0x000fc40007810000 */
[----:B------:R-:W-:Y:S02]  /*10cf0*/  ISETP.GT.AND P1, PT, R2, 0x18, PT ;  /* 0x000000180200780c */ /* 0x000fe40003f24270 */
[----:B--2---:R-:W-:Y:S02]  /*10d00*/  FSEL R21, R10, -INF , P2 ;  /* 0xff8000000a157808 */ /* 0x004fe40001000000 */
[----:B------:R-:W-:Y:S01]  /*10d10*/  FMNMX.FTZ R3, R16, R3, !PT ;  /* 0x0000000310037209 */ /* 0x000fe20007810000 */
[----:B-1----:R-:W-:Y:S01]  /*10d20*/  FMUL.FTZ R4, R18, c[0x0][0x320] ;  /* 0x0000c80012047a20 */ /* 0x002fe20000410000 */
[----:B------:R-:W-:Y:S02]  /*10d30*/  ISETP.GT.AND P0, PT, R2, 0x19, PT ;  /* 0x000000190200780c */ /* 0x000fe40003f04270 */
[----:B---3--:R-:W-:Y:S01]  /*10d40*/  FSEL R22, R6, -INF , P1 ;  /* 0xff80000006167808 */ /* 0x008fe20000800000 */
[----:B------:R1:W2:Y:S01]  /*10d50*/  MUFU.TANH R18, R4 ;  /* 0x0000000400127308 */ /* 0x0002a20000002400 */
[----:B------:R-:W-:Y:S01]  /*10d60*/  FMNMX.FTZ R2, R21, R3, !PT ;  /* 0x0000000315027209 */ /* 0x000fe20007810000 */
[----:B------:R-:W-:Y:S01]  /*10d70*/  FMUL.FTZ R3, R14, c[0x0][0x320] ;  /* 0x0000c8000e037a20 */ /* 0x000fe20000410000 */
[----:B----4-:R-:W-:Y:S01]  /*10d80*/  FSEL R24, R8, -INF , P0 ;  /* 0xff80000008187808 */ /* 0x010fe20000000000 */
[----:B------:R-:W-:Y:S01]  /*10d90*/  FMUL.FTZ R6, R15, c[0x0][0x320] ;  /* 0x0000c8000f067a20 */ /* 0x000fe20000410000 */
[----:B------:R-:W-:-:S02]  /*10da0*/  FMNMX.FTZ R2, R22, R2, !PT ;  /* 0x0000000216027209 */ /* 0x000fc40007810000 */
[C---:B------:R-:W-:Y:S01]  /*10db0*/  ISETP.GT.AND P0, PT, R0.reuse, RZ, PT ;  /* 0x000000ff0000720c */ /* 0x040fe20003f04270 */
[----:B------:R3:W-:Y:S01]  /*10dc0*/  MUFU.TANH R8, R3 ;  /* 0x0000000300087308 */ /* 0x0007e20000002400 */
[----:B------:R-:W-:Y:S02]  /*10dd0*/  ISETP.GT.AND P1, PT, R0, 0x1, PT ;  /* 0x000000010000780c */ /* 0x000fe40003f24270 */
[----:B------:R-:W-:Y:S02]  /*10de0*/  FMNMX.FTZ R2, R24, R2, !PT ;  /* 0x0000000218027209 */ /* 0x000fe40007810000 */
[----:B------:R-:W-:Y:S02]  /*10df0*/  FSEL R10, R29, -INF , P0 ;  /* 0xff8000001d0a7808 */ /* 0x000fe40000000000 */
[----:B------:R-:W-:Y:S01]  /*10e00*/  ISETP.GT.AND P0, PT, R0, 0x8, PT ;  /* 0x000000080000780c */ /* 0x000fe20003f04270 */
[----:B-1----:R-:W-:Y:S01]  /*10e10*/  FMUL.FTZ R4, R19, c[0x0][0x320] ;  /* 0x0000c80013047a20 */ /* 0x002fe20000410000 */
[----:B------:R-:W-:Y:S01]  /*10e20*/  FSEL R12, R28, -INF , P1 ;  /* 0xff8000001c0c7808 */ /* 0x000fe20000800000 */
[----:B------:R-:W-:Y:S01]  /*10e30*/  MUFU.TANH R6, R6 ;  /* 0x0000000600067308 */ /* 0x000fe20000002400 */
[----:B------:R-:W-:-:S02]  /*10e40*/  ISETP.GT.AND P1, PT, R0, 0x9, PT ;  /* 0x000000090000780c */ /* 0x000fc40003f24270 */
[----:B------:R-:W-:Y:S02]  /*10e50*/  FSEL R13, R23, -INF , P0 ;  /* 0xff800000170d7808 */ /* 0x000fe40000000000 */
[----:B------:R-:W-:Y:S02]  /*10e60*/  ISETP.GT.AND P0, PT, R0, 0x10, PT ;  /* 0x000000100000780c */ /* 0x000fe40003f04270 */
[----:B---3--:R-:W-:Y:S01]  /*10e70*/  FMNMX.FTZ R3, R10, R12, !PT ;  /* 0x0000000c0a037209 */ /* 0x008fe20007810000 */
[----:B------:R1:W3:Y:S01]  /*10e80*/  MUFU.TANH R17, R4 ;  /* 0x0000000400117308 */ /* 0x0002e20000002400 */
[----:B------:R-:W-:Y:S02]  /*10e90*/  FSEL R14, R20, -INF , P1 ;  /* 0xff800000140e7808 */ /* 0x000fe40000800000 */
[----:B------:R-:W-:Y:S02]  /*10ea0*/  FMNMX.FTZ R3, R13, R3, !PT ;  /* 0x000000030d037209 */ /* 0x000fe40007810000 */
[----:B------:R-:W-:-:S02]  /*10eb0*/  ISETP.GT.AND P2, PT, R0, 0x11, PT ;  /* 0x000000110000780c */ /* 0x000fc40003f44270 */
[----:B--2---:R-:W-:Y:S02]  /*10ec0*/  FSEL R20, R18, -INF , P0 ;  /* 0xff80000012147808 */ /* 0x004fe40000000000 */
[----:B------:R-:W-:Y:S02]  /*10ed0*/  FMNMX.FTZ R3, R14, R3, !PT ;  /* 0x000000030e037209 */ /* 0x000fe40007810000 */
[----:B------:R-:W-:Y:S02]  /*10ee0*/  ISETP.GT.AND P1, PT, R0, 0x18, PT ;  /* 0x000000180000780c */ /* 0x000fe40003f24270 */
[----:B------:R-:W-:Y:S02]  /*10ef0*/  FMNMX.FTZ R3, R20, R3, !PT ;  /* 0x0000000314037209 */ /* 0x000fe40007810000 */
[----:B------:R-:W-:Y:S01]  /*10f00*/  ISETP.GT.AND P0, PT, R0, 0x19, PT ;  /* 0x000000190000780c */ /* 0x000fe20003f04270 */
[----:B-1----:R-:W1:Y:S01]  /*10f10*/  SHFL.BFLY PT, R4, R2, 0x2, 0x1f ;  /* 0x0c401f0002047f89 */ /* 0x002e6200000e0000 */
[----:B---3--:R-:W-:-:S02]  /*10f20*/  FSEL R23, R17, -INF , P2 ;  /* 0xff80000011177808 */ /* 0x008fc40001000000 */
[----:B------:R-:W-:Y:S02]  /*10f30*/  FSEL R25, R8, -INF , P1 ;  /* 0xff80000008197808 */ /* 0x000fe40000800000 */
[----:B------:R-:W-:Y:S02]  /*10f40*/  FMNMX.FTZ R0, R23, R3, !PT ;  /* 0x0000000317007209 */ /* 0x000fe40007810000 */
[----:B------:R-:W-:Y:S02]  /*10f50*/  FSEL R26, R6, -INF , P0 ;  /* 0xff800000061a7808 */ /* 0x000fe40000000000 */
[----:B------:R-:W-:Y:S02]  /*10f60*/  FMNMX.FTZ R3, R25, R0, !PT ;  /* 0x0000000019037209 */ /* 0x000fe40007810000 */
[----:B------:R-:W-:Y:S02]  /*10f70*/  ISETP.GT.AND P0, PT, R110, R212, PT ;  /* 0x000000d46e00720c */ /* 0x000fe40003f04270 */
[----:B------:R-:W-:-:S02]  /*10f80*/  LOP3.LUT P2, RZ, R216, 0x1, RZ, 0xc0, !PT ;  /* 0x00000001d8ff7812 */ /* 0x000fc4000784c0ff */
[----:B-1----:R-:W-:Y:S02]  /*10f90*/  FMNMX.FTZ R0, R2, R4, !PT ;  /* 0x0000000402007209 */ /* 0x002fe40007810000 */
[----:B------:R-:W-:-:S07]  /*10fa0*/  FMNMX.FTZ R2, R26, R3, !PT ;  /* 0x000000031a027209 */ /* 0x000fce0007810000 */
[----:B------:R-:W-:Y:S01]  /*10fb0*/  @P0 SHF.R.S32.HI R6, RZ, 0x1f, R204 ;  /* 0x0000001fff060819 */ /* 0x000fe200000114cc */
[----:B------:R-:W1:Y:S04]  /*10fc0*/  SHFL.BFLY PT, R3, R0, 0x1, 0x1f ;  /* 0x0c201f0000037f89 */ /* 0x000e6800000e0000 */
[----:B------:R-:W2:Y:S01]  /*10fd0*/  SHFL.BFLY PT, R4, R2, 0x2, 0x1f ;  /* 0x0c401f0002047f89 */ /* 0x000ea200000e0000 */
[----:B-1----:R-:W-:Y:S02]  /*10fe0*/  FMNMX.FTZ R133, R0, R3, !PT ;  /* 0x0000000300857209 */ /* 0x002fe40007810000 */
[----:B--2---:R-:W-:-:S03]  /*10ff0*/  FMNMX.FTZ R0, R2, R4, !PT ;  /* 0x0000000402007209 */ /* 0x004fc60007810000 */
[C---:B------:R-:W-:Y:S01]  /*11000*/  FMUL.FTZ R2, R133.reuse, c[0x0][0x2d0] ;  /* 0x0000b40085027a20 */ /* 0x040fe20000410000 */
[----:B------:R-:W-:Y:S01]  /*11010*/  FSETP.NEU.FTZ.AND P1, PT, R133, -INF , PT ;  /* 0xff8000008500780b */ /* 0x000fe20003f3d000 */
[----:B------:R-:W1:Y:S03]  /*11020*/  SHFL.BFLY PT, R8, R0, 0x1, 0x1f ;  /* 0x0c201f0000087f89 */ /* 0x000e6600000e0000 */
[----:B------:R-:W-:-:S05]  /*11030*/  FSEL R2, R2, RZ, P1 ;  /* 0x000000ff02027208 */ /* 0x000fca0000800000 */
[--C-:B------:R-:W-:Y:S02]  /*11040*/  FFMA.FTZ R3, R5, c[0x0][0x2d0], -R2.reuse ;  /* 0x0000b40005037a23 */ /* 0x100fe40000010802 */
[----:B------:R-:W-:Y:S02]  /*11050*/  @P0 IMAD.WIDE.U32 R4, R204, c[0x0][0x1e0], RZ ;  /* 0x00007800cc040a25 */ /* 0x000fe400078e00ff */
[----:B------:R2:W-:Y:S02]  /*11060*/  MUFU.EX2 R209, R3 ;  /* 0x0000000300d17308 */ /* 0x0005e40000000800 */
[----:B------:R-:W-:-:S06]  /*11070*/  FFMA.FTZ R7, R7, c[0x0][0x2d0], -R2 ;  /* 0x0000b40007077a23 */ /* 0x000fcc0000010802 */
[----:B------:R3:W-:Y:S01]  /*11080*/  MUFU.EX2 R208, R7 ;  /* 0x0000000700d07308 */ /* 0x0007e20000000800 */
[----:B-1----:R-:W-:Y:S01]  /*11090*/  FMNMX.FTZ R132, R0, R8, !PT ;  /* 0x0000000800847209 */ /* 0x002fe20007810000 */
[----:B------:R-:W-:Y:S02]  /*110a0*/  FFMA.FTZ R0, R11, c[0x0][0x2d0], -R2 ;  /* 0x0000b4000b007a23 */ /* 0x000fe40000010802 */
[----:B--2---:R-:W-:-:S04]  /*110b0*/  @P0 IMAD R3, R6, c[0x0][0x1e0], RZ ;  /* 0x0000780006030a24 */ /* 0x004fc800078e02ff */
[----:B------:R1:W-:Y:S01]  /*110c0*/  MUFU.EX2 R206, R0 ;  /* 0x0000000000ce7308 */ /* 0x0003e20000000800 */
[----:B------:R-:W-:Y:S01]  /*110d0*/  @P0 IMAD R6, R204, c[0x0][0x1e4], R3 ;  /* 0x00007900cc060a24 */ /* 0x000fe200078e0203 */
[----:B------:R-:W-:Y:S01]  /*110e0*/  @P0 LEA R3, P1, R4, R218, 0x5 ;  /* 0x000000da04030211 */ /* 0x000fe200078228ff */
[----:B---3--:R-:W-:Y:S02]  /*110f0*/  FFMA.FTZ R7, R9, c[0x0][0x2d0], -R2 ;  /* 0x0000b40009077a23 */ /* 0x008fe40000010802 */
[----:B------:R-:W-:-:S03]  /*11100*/  @P0 IMAD.IADD R6, R5, 0x1, R6 ;  /* 0x0000000105060824 */ /* 0x000fc600078e0206 */
[----:B------:R-:W2:Y:S02]  /*11110*/  MUFU.EX2 R207, R7 ;  /* 0x0000000700cf7308 */ /* 0x000ea40000000800 */
[----:B------:R-:W-:Y:S02]  /*11120*/  @P0 LEA.HI.X R6, R4, R222, R6, 0x5, P1 ;  /* 0x000000de04060211 */ /* 0x000fe400008f2c06 */
[----:B------:R-:W-:Y:S01]  /*11130*/  @P0 LEA R4, P1, R3, c[0x0][0x1c8], 0x1 ;  /* 0x0000720003040a11 */ /* 0x000fe200078208ff */
[----:B-1----:R-:W-:-:S03]  /*11140*/  FMUL.FTZ R0, R132, c[0x0][0x2d0] ;  /* 0x0000b40084007a20 */ /* 0x002fc60000410000 */
[----:B------:R-:W-:Y:S01]  /*11150*/  @P0 LEA.HI.X R5, R3, c[0x0][0x1cc], R6, 0x1, P1 ;  /* 0x0000730003050a11 */ /* 0x000fe200008f0c06 */
[----:B------:R-:W-:Y:S01]  /*11160*/  FFMA.FTZ R3, R16, c[0x0][0x2d0], -R2 ;  /* 0x0000b40010037a23 */ /* 0x000fe20000010802 */
[----:B------:R-:W-:-:S03]  /*11170*/  FSETP.NEU.FTZ.AND P1, PT, R132, -INF , PT ;  /* 0xff8000008400780b */ /* 0x000fc60003f3d000 */
[----:B------:R1:W-:Y:S01]  /*11180*/  MUFU.EX2 R205, R3 ;  /* 0x0000000300cd7308 */ /* 0x0003e20000000800 */
[----:B------:R-:W-:Y:S01]  /*11190*/  FSEL R0, R0, RZ, P1 ;  /* 0x000000ff00007208 */ /* 0x000fe20000800000 */
[----:B------:R3:W-:Y:S01]  /*111a0*/  @P0 LDGSTS.E.BYPASS.LTC128B.128 [R203+0xc080], [R4.64], !P2 ;  /* 0x0c08000004cb0fae */ /* 0x0007e2000d101d46 */
[----:B--2---:R-:W-:-:S03]  /*111b0*/  F2FP.PACK_AB R6, R206, R207 ;  /* 0x000000cfce06723e */ /* 0x004fc600000000ff */
[----:B------:R3:W-:Y:S04]  /*111c0*/  @P0 LDGSTS.E.BYPASS.LTC128B.128 [R203+0xd080], [R4.64+0x80], !P6 ;  /* 0x0d08008004cb0fae */ /* 0x0007e8000f101d46 */
[----:B------:R3:W-:Y:S04]  /*111d0*/  @P0 LDGSTS.E.BYPASS.LTC128B.128 [R203+0xe080], [R4.64+0x100], !P5 ;  /* 0x0e08010004cb0fae */ /* 0x0007e8000e901d46 */
[----:B------:R3:W-:Y:S01]  /*111e0*/  @P0 LDGSTS.E.BYPASS.LTC128B.128 [R203+0xf080], [R4.64+0x180], !P4 ;  /* 0x0f08018004cb0fae */ /* 0x0007e2000e101d46 */
[----:B-1----:R-:W-:-:S03]  /*111f0*/  FFMA.FTZ R3, R10, c[0x0][0x2d0], -R0 ;  /* 0x0000b4000a037a23 */ /* 0x002fc60000010800 */
[----:B------:R-:W1:Y:S01]  /*11200*/  LDSM.16.MT88.4 R16, [R188] ;  /* 0x00000000bc10783b */ /* 0x000e620000004200 */
[----:B------:R2:W-:Y:S03]  /*11210*/  MUFU.EX2 R198, R3 ;  /* 0x0000000300c67308 */ /* 0x0005e60000000800 */
[----:B------:R-:W-:Y:S04]  /*11220*/  LDSM.16.MT88.4 R156, [R188+0x800] ;  /* 0x00080000bc9c783b */ /* 0x000fe80000004200 */
[----:B------:R-:W-:Y:S04]  /*11230*/  LDSM.16.MT88.4 R28, [R190+0x800] ;  /* 0x00080000be1c783b */ /* 0x000fe80000004200 */
[----:B------:R-:W-:Y:S04]  /*11240*/  LDSM.16.MT88.4 R32, [R189] ;  /* 0x00000000bd20783b */ /* 0x000fe80000004200 */
[----:B------:R-:W4:Y:S01]  /*11250*/  LDSM.16.MT88.4 R76, [R189+0x1000] ;  /* 0x00100000bd4c783b */ /* 0x000f220000004200 */
[----:B--2---:R-:W-:-:S03]  /*11260*/  FFMA.FTZ R3, R12, c[0x0][0x2d0], -R0 ;  /* 0x0000b4000c037a23 */ /* 0x004fc60000010800 */
[----:B------:R-:W2:Y:S01]  /*11270*/  LDSM.16.MT88.4 R92, [R188+0x2000] ;  /* 0x00200000bc5c783b */ /* 0x000ea20000004200 */
[----:B------:R1:W1:Y:S01]  /*11280*/  MUFU.EX2 R196, R3 ;  /* 0x0000000300c47308 */ /* 0x0002620000000800 */
[----:B---3--:R-:W-:Y:S02]  /*11290*/  F2FP.PACK_AB R4, R208, R209 ;  /* 0x000000d1d004723e */ /* 0x008fe400000000ff */
[----:B------:R-:W3:Y:S04]  /*112a0*/  LDSM.16.MT88.4 R60, [R188+0x3000] ;  /* 0x00300000bc3c783b */ /* 0x000ee80000004200 */
[----:B------:R-:W-:Y:S04]  /*112b0*/  LDSM.16.MT88.4 R40, [R189+0x800] ;  /* 0x00080000bd28783b */ /* 0x000fe80000004200 */
[----:B------:R-:W-:Y:S04]  /*112c0*/  LDSM.16.MT88.4 R108, [R189+0x1800] ;  /* 0x00180000bd6c783b */ /* 0x000fe80000004200 */
[----:B------:R-:W2:Y:S01]  /*112d0*/  LDSM.16.MT88.4 R44, [R187+0x1000] ;  /* 0x00100000bb2c783b */ /* 0x000ea20000004200 */
[----:B-1----:R-:W-:Y:S01]  /*112e0*/  FFMA.FTZ R3, R13, c[0x0][0x2d0], -R0 ;  /* 0x0000b4000d037a23 */ /* 0x002fe20000010800 */
[----:B------:R-:W-:-:S02]  /*112f0*/  F2FP.PACK_AB R5, R196, R198 ;  /* 0x000000c6c405723e */ /* 0x000fc400000000ff */
[----:B------:R-:W-:Y:S01]  /*11300*/  LDSM.16.MT88.4 R8, [R187] ;  /* 0x00000000bb08783b */ /* 0x000fe20000004200 */
[----:B------:R1:W-:Y:S03]  /*11310*/  MUFU.EX2 R197, R3 ;  /* 0x0000000300c57308 */ /* 0x0003e60000000800 */
[----:B------:R-:W-:Y:S04]  /*11320*/  LDSM.16.MT88.4 R48, [R188+0x1000] ;  /* 0x00100000bc30783b */ /* 0x000fe80000004200 */
[----:B------:R-:W-:Y:S04]  /*11330*/  LDSM.16.MT88.4 R56, [R190+0x1000] ;  /* 0x00100000be38783b */ /* 0x000fe80000004200 */
[----:B------:R-:W-:Y:S04]  /*11340*/  LDSM.16.MT88.4 R84, [R187+0x2000] ;  /* 0x00200000bb54783b */ /* 0x000fe80000004200 */
[----:B------:R-:W-:Y:S01]  /*11350*/  LDSM.16.MT88.4 R100, [R190+0x2000] ;  /* 0x00200000be64783b */ /* 0x000fe20000004200 */
[----:B-1----:R-:W-:-:S03]  /*11360*/  FFMA.FTZ R3, R14, c[0x0][0x2d0], -R0 ;  /* 0x0000b4000e037a23 */ /* 0x002fc60000010800 */
[----:B------:R-:W1:Y:S01]  /*11370*/  LDSM.16.MT88.4 R12, [R190] ;  /* 0x00000000be0c783b */ /* 0x000e620000004200 */
[----:B------:R2:W2:Y:S03]  /*11380*/  MUFU.EX2 R199, R3 ;  /* 0x0000000300c77308 */ /* 0x0004a60000000800 */
[----:B------:R-:W-:Y:S04]  /*11390*/  LDSM.16.MT88.4 R116, [R188+0x2800] ;  /* 0x00280000bc74783b */ /* 0x000fe80000004200 */
[----:B------:R-:W-:Y:S04]  /*113a0*/  LDSM.16.MT88.4 R96, [R189+0x2000] ;  /* 0x00200000bd60783b */ /* 0x000fe80000004200 */
[----:B------:R-:W-:Y:S04]  /*113b0*/  LDSM.16.MT88.4 R72, [R187+0x3000] ;  /* 0x00300000bb48783b */ /* 0x000fe80000004200 */
[----:B------:R-:W-:Y:S01]  /*113c0*/  LDSM.16.MT88.4 R68, [R188+0x1800] ;  /* 0x00180000bc44783b */ /* 0x000fe20000004200 */
[----:B--2---:R-:W-:Y:S01]  /*113d0*/  FFMA.FTZ R3, R21, c[0x0][0x2d0], -R2 ;  /* 0x0000b40015037a23 */ /* 0x004fe20000010802 */
[----:B------:R-:W-:-:S02]  /*113e0*/  F2FP.PACK_AB R7, R199, R197 ;  /* 0x000000c5c707723e */ /* 0x000fc400000000ff */
[----:B------:R-:W-:Y:S01]  /*113f0*/  LDSM.16.MT88.4 R148, [R187+0x800] ;  /* 0x00080000bb94783b */ /* 0x000fe20000004200 */
[----:B------:R2:W2:Y:S03]  /*11400*/  MUFU.EX2 R201, R3 ;  /* 0x0000000300c97308 */ /* 0x0004a60000000800 */
[----:B------:R-:W-:Y:S01]  /*11410*/  LDSM.16.MT88.4 R104, [R190+0x1800] ;  /* 0x00180000be68783b */ /* 0x000fe20000004200 */
[C---:B------:R-:W-:Y:S03]  /*11420*/  HMMA.16816.F32 R152, R4.reuse, R16, RZ ;  /* 0x000000100498723c */ /* 0x040fe600000018ff */
[----:B-----5:R-:W-:Y:S04]  /*11430*/  LDSM.16.MT88.4 R112, [R187+0x2800] ;  /* 0x00280000bb70783b */ /* 0x020fe80000004200 */
[----:B------:R-:W-:Y:S01]  /*11440*/  LDSM.16.MT88.4 R120, [R190+0x3800] ;  /* 0x00380000be78783b */ /* 0x000fe20000004200 */
[----:B------:R-:W-:Y:S03]  /*11450*/  HMMA.16816.F32 R16, R4, R18, RZ ;  /* 0x000000120410723c */ /* 0x000fe600000018ff */
[----:B------:R-:W0:Y:S01]  /*11460*/  LDGDEPBAR ;  /* 0x00000000000079af */ /* 0x000e220000000000 */
[--C-:B--2---:R-:W-:Y:S01]  /*11470*/  FFMA.FTZ R3, R22, c[0x0][0x2d0], -R2.reuse ;  /* 0x0000b40016037a23 */ /* 0x104fe20000010802 */
[----:B------:R-:W-:Y:S01]  /*11480*/  F2FP.PACK_AB R128, R201, R205 ;  /* 0x000000cdc980723e */ /* 0x000fe200000000ff */
[----:B------:R-:W-:-:S02]  /*11490*/  FFMA.FTZ R2, R24, c[0x0][0x2d0], -R2 ;  /* 0x0000b40018027a23 */ /* 0x000fc40000010802 */
[----:B------:R2:W-:Y:S01]  /*114a0*/  MUFU.EX2 R202, R3 ;  /* 0x0000000300ca7308 */ /* 0x0005e20000000800 */
[C---:B----4-:R-:W-:Y:S07]  /*114b0*/  HMMA.16816.F32 R64, R4.reuse, R76, RZ ;  /* 0x0000004c0440723c */ /* 0x050fee00000018ff */
[----:B------:R4:W1:Y:S01]  /*114c0*/  MUFU.EX2 R200, R2 ;  /* 0x0000000200c87308 */ /* 0x0008620000000800 */
[----:B------:R-:W-:Y:S01]  /*114d0*/  HMMA.16816.F32 R76, R4, R78, RZ ;  /* 0x0000004e044c723c */ /* 0x000fe200000018ff */
[----:B--2---:R-:W-:-:S07]  /*114e0*/  FADD.FTZ R3, R209, R208 ;  /* 0x000000d0d1037221 */ /* 0x004fce0000010000 */
[----:B------:R-:W-:Y:S01]  /*114f0*/  HMMA.16816.F32 R88, R4, R92, RZ ;  /* 0x0000005c0458723c */ /* 0x000fe200000018ff */
[----:B------:R-:W-:Y:S02]  /*11500*/  FADD.FTZ R3, R207, R3 ;  /* 0x00000003cf037221 */ /* 0x000fe40000010000 */
[----:B----4-:R-:W-:Y:S01]  /*11510*/  FFMA.FTZ R2, R20, c[0x0][0x2d0], -R0 ;  /* 0x0000b40014027a23 */ /* 0x010fe20000010800 */
[----:B-1----:R-:W-:-:S04]  /*11520*/  F2FP.PACK_AB R130, R200, R202 ;  /* 0x000000cac882723e */ /* 0x002fc800000000ff */
[----:B---3--:R-:W-:Y:S01]  /*11530*/  HMMA.16816.F32 R176, R4, R60, RZ ;  /* 0x0000003c04b0723c */ /* 0x008fe200000018ff */
[----:B------:R-:W-:Y:S01]  /*11540*/  FADD.FTZ R3, R206, R3 ;  /* 0x00000003ce037221 */ /* 0x000fe20000010000 */
[----:B------:R1:W-:Y:S03]  /*11550*/  MUFU.EX2 R135, R2 ;  /* 0x0000000200877308 */ /* 0x0003e60000000800 */
[----:B------:R-:W-:-:S03]  /*11560*/  FADD.FTZ R3, R205, R3 ;  /* 0x00000003cd037221 */ /* 0x000fc60000010000 */
[C---:B------:R-:W-:Y:S08]  /*11570*/  HMMA.16816.F32 R180, R4.reuse, R62, RZ ;  /* 0x0000003e04b4723c */ /* 0x040ff000000018ff */
[----:B------:R-:W-:Y:S01]  /*11580*/  HMMA.16816.F32 R36, R4, R44, RZ ;  /* 0x0000002c0424723c */ /* 0x000fe200000018ff */
[----:B-1----:R-:W-:-:S04]  /*11590*/  FFMA.FTZ R2, R23, c[0x0][0x2d0], -R0 ;  /* 0x0000b40017027a23 */ /* 0x002fc80000010800 */
[----:B------:R1:W2:Y:S03]  /*115a0*/  MUFU.EX2 R143, R2 ;  /* 0x00000002008f7308 */ /* 0x0002a60000000800 */
[C---:B------:R-:W-:Y:S08]  /*115b0*/  HMMA.16816.F32 R20, R4.reuse, R12, RZ ;  /* 0x0000000c0414723c */ /* 0x040ff000000018ff */
[----:B------:R-:W-:Y:S01]  /*115c0*/  HMMA.16816.F32 R12, R4, R14, RZ ;  /* 0x0000000e040c723c */ /* 0x000fe200000018ff */
[--C-:B-1----:R-:W-:Y:S01]  /*115d0*/  FFMA.FTZ R2, R25, c[0x0][0x2d0], -R0.reuse ;  /* 0x0000b40019027a23 */ /* 0x102fe20000010800 */
[----:B--2---:R-:W-:Y:S01]  /*115e0*/  F2FP.PACK_AB R129, R143, R135 ;  /* 0x000000878f81723e */ /* 0x004fe200000000ff */
[----:B------:R-:W-:-:S05]  /*115f0*/  FFMA.FTZ R0, R26, c[0x0][0x2d0], -R0 ;  /* 0x0000b4001a007a23 */ /* 0x000fca0000010800 */
[C---:B------:R-:W-:Y:S01]  /*11600*/  HMMA.16816.F32 R144, R4.reuse, R8, RZ ;  /* 0x000000080490723c */ /* 0x040fe200000018ff */
[----:B------:R1:W-:Y:S07]  /*11610*/  MUFU.EX2 R142, R2 ;  /* 0x00000002008e7308 */ /* 0x0003ee0000000800 */
[C---:B------:R-:W-:Y:S01]  /*11620*/  HMMA.16816.F32 R52, R4.reuse, R56, RZ ;  /* 0x000000380434723c */ /* 0x040fe200000018ff */
[----:B------:R-:W2:Y:S07]  /*11630*/  MUFU.EX2 R134, R0 ;  /* 0x0000000000867308 */ /* 0x000eae0000000800 */
[----:B------:R-:W-:Y:S01]  /*11640*/  HMMA.16816.F32 R80, R4, R84, RZ ;  /* 0x000000540450723c */ /* 0x000fe200000018ff */
[----:B-1----:R-:W-:-:S07]  /*11650*/  @P3 IMAD.HI.U32 R2, R233, c[0x0][0x2c8], RZ ;  /* 0x0000b200e9023a27 */ /* 0x002fce00078e00ff */
[----:B------:R-:W-:Y:S01]  /*11660*/  HMMA.16816.F32 R124, R4, R100, RZ ;  /* 0x00000064047c723c */ /* 0x000fe200000018ff */
[----:B--2---:R-:W-:Y:S01]  /*11670*/  F2FP.PACK_AB R131, R134, R142 ;  /* 0x0000008e8683723e */ /* 0x004fe200000000ff */
[----:B------:R-:W-:Y:S01]  /*11680*/  IMAD.MOV.U32 R0, RZ, RZ, R233 ;  /* 0x000000ffff007224 */ /* 0x000fe200078e00e9 */
[----:B------:R-:W-:Y:S01]  /*11690*/  @P3 SHF.R.U32.HI R0, RZ, c[0x0][0x2cc], R2 ;  /* 0x0000b300ff003a19 */ /* 0x000fe20000011602 */
[----:B------:R-:W-:Y:S01]  /*116a0*/  FADD.FTZ R2, R198, R196 ;  /* 0x000000c4c6027221 */ /* 0x000fe20000010000 */
[----:B------:R-:W-:Y:S02]  /*116b0*/  IADD3 R198, R195, 0x1000, RZ ;  /* 0x00001000c3c67810 */ /* 0x000fe40007ffe0ff */
[----:B------:R-:W-:Y:S01]  /*116c0*/  IADD3 R0, R0, R237, -R238 ;  /* 0x000000ed00007210 */ /* 0x000fe20007ffe8ee */
[----:B------:R-:W-:Y:S01]  /*116d0*/  HMMA.16816.F32 R152, R128, R156, R152 ;  /* 0x0000009c8098723c */ /* 0x000fe20000001898 */
[----:B------:R-:W-:Y:S01]  /*116e0*/  FADD.FTZ R2, R197, R2 ;  /* 0x00000002c5027221 */ /* 0x000fe20000010000 */
[----:B------:R-:W-:-:S02]  /*116f0*/  IADD3 R197, R195, 0x1800, RZ ;  /* 0x00001800c3c57810 */ /* 0x000fc40007ffe0ff */
[----:B------:R-:W-:Y:S01]  /*11700*/  IADD3 R196, R195, 0x800, RZ ;  /* 0x00000800c3c47810 */ /* 0x000fe20007ffe0ff */
[----:B------:R-:W-:Y:S01]  /*11710*/  FADD.FTZ R2, R199, R2 ;  /* 0x00000002c7027221 */ /* 0x000fe20000010000 */
[----:B------:R-:W-:Y:S02]  /*11720*/  IADD3 R199, R195, 0x2800, RZ ;  /* 0x00002800c3c77810 */ /* 0x000fe40007ffe0ff */
[C---:B------:R-:W-:Y:S01]  /*11730*/  HMMA.16816.F32 R156, R128.reuse, R158, R16 ;  /* 0x0000009e809c723c */ /* 0x040fe20000001810 */
[----:B------:R-:W1:Y:S07]  /*11740*/  LDSM.16.MT88.4 R16, [R190+0x3000] ;  /* 0x00300000be10783b */ /* 0x000e6e0000004200 */
[C---:B------:R-:W-:Y:S01]  /*11750*/  HMMA.16816.F32 R24, R128.reuse, R30, R12 ;  /* 0x0000001e8018723c */ /* 0x040fe2000000180c */
[----:B------:R-:W2:Y:S07]  /*11760*/  LDSM.16.MT88.4 R12, [R189+0x3000] ;  /* 0x00300000bd0c783b */ /* 0x000eae0000004200 */
[----:B------:R-:W-:Y:S08]  /*11770*/  HMMA.16816.F32 R20, R128, R28, R20 ;  /* 0x0000001c8014723c */ /* 0x000ff00000001814 */
[C---:B------:R-:W-:Y:S08]  /*11780*/  HMMA.16816.F32 R28, R4.reuse, R32, RZ ;  /* 0x00000020041c723c */ /* 0x040ff000000018ff */
[----:B------:R-:W-:Y:S08]  /*11790*/  HMMA.16816.F32 R32, R4, R34, RZ ;  /* 0x000000220420723c */ /* 0x000ff000000018ff */
[C---:B------:R-:W-:Y:S08]  /*117a0*/  HMMA.16816.F32 R60, R128.reuse, R108, R64 ;  /* 0x0000006c803c723c */ /* 0x040ff00000001840 */
[C---:B------:R-:W-:Y:S08]  /*117b0*/  HMMA.16816.F32 R28, R128.reuse, R40, R28 ;  /* 0x00000028801c723c */ /* 0x040ff0000000181c */
[----:B------:R-:W-:Y:S08]  /*117c0*/  HMMA.16816.F32 R32, R128, R42, R32 ;  /* 0x0000002a8020723c */ /* 0x000ff00000001820 */
[----:B------:R-:W-:Y:S08]  /*117d0*/  HMMA.16816.F32 R40, R4, R46, RZ ;  /* 0x0000002e0428723c */ /* 0x000ff000000018ff */
[----:B------:R-:W-:Y:S08]  /*117e0*/  HMMA.16816.F32 R64, R128, R110, R76 ;  /* 0x0000006e8040723c */ /* 0x000ff0000000184c */
[C---:B------:R-:W-:Y:S08]  /*117f0*/  HMMA.16816.F32 R44, R4.reuse, R48, RZ ;  /* 0x00000030042c723c */ /* 0x040ff000000018ff */
[C---:B-1----:R-:W-:Y:S08]  /*11800*/  HMMA.16816.F32 R224, R4.reuse, R16, RZ ;  /* 0x0000001004e0723c */ /* 0x042ff000000018ff */
[----:B--2---:R-:W-:Y:S08]  /*11810*/  HMMA.16816.F32 R228, R4, R12, RZ ;  /* 0x0000000c04e4723c */ /* 0x004ff000000018ff */
[----:B------:R-:W-:Y:S01]  /*11820*/  HMMA.16816.F32 R76, R128, R116, R88 ;  /* 0x00000074804c723c */ /* 0x000fe20000001858 */
[----:B------:R-:W1:Y:S07]  /*11830*/  LDSM.16.MT88.4 R88, [R190+0x2800] ;  /* 0x00280000be58783b */ /* 0x000e6e0000004200 */
[C---:B------:R-:W-:Y:S08]  /*11840*/  HMMA.16816.F32 R8, R4.reuse, R10, RZ ;  /* 0x0000000a0408723c */ /* 0x040ff000000018ff */
[C---:B------:R-:W-:Y:S08]  /*11850*/  HMMA.16816.F32 R48, R4.reuse, R50, RZ ;  /* 0x000000320430723c */ /* 0x040ff000000018ff */
        /* <DEDUP_REMOVED lines=13> */
[C---:B------:R-:W-:Y:S08]  /*11930*/  HMMA.16816.F32 R48, R128.reuse, R70, R48 ;  /* 0x000000468030723c */ /* 0x040ff00000001830 */
[C---:B------:R-:W-:Y:S08]  /*11940*/  HMMA.16816.F32 R144, R128.reuse, R148, R144 ;  /* 0x000000948090723c */ /* 0x040ff00000001890 */
[C---:B------:R-:W-:Y:S08]  /*11950*/  HMMA.16816.F32 R52, R128.reuse, R104, R52 ;  /* 0x000000688034723c */ /* 0x040ff00000001834 */
[C---:B------:R-:W-:Y:S01]  /*11960*/  HMMA.16816.F32 R56, R128.reuse, R106, R56 ;  /* 0x0000006a8038723c */ /* 0x040fe20000001838 */
[----:B------:R-:W3:Y:S07]  /*11970*/  LDSM.16.MT88.4 R104, [R187+0x3800] ;  /* 0x00380000bb68783b */ /* 0x000eee0000004200 */
[C---:B------:R-:W-:Y:S08]  /*11980*/  HMMA.16816.F32 R68, R128.reuse, R112, R80 ;  /* 0x000000708044723c */ /* 0x040ff00000001850 */
[C---:B------:R-:W-:Y:S01]  /*11990*/  HMMA.16816.F32 R72, R128.reuse, R114, R84 ;  /* 0x000000728048723c */ /* 0x040fe20000001854 */
[----:B------:R-:W4:Y:S07]  /*119a0*/  LDSM.16.MT88.4 R112, [R188+0x3800] ;  /* 0x00380000bc70783b */ /* 0x000f2e0000004200 */
[C---:B------:R-:W-:Y:S01]  /*119b0*/  HMMA.16816.F32 R148, R128.reuse, R150, R8 ;  /* 0x000000968094723c */ /* 0x040fe20000001808 */
[----:B------:R-:W3:Y:S07]  /*119c0*/  LDSM.16.MT88.4 R8, [R187+0x1800] ;  /* 0x00180000bb08783b */ /* 0x000eee0000004200 */
[C---:B-1----:R-:W-:Y:S08]  /*119d0*/  HMMA.16816.F32 R84, R128.reuse, R88, R124 ;  /* 0x000000588054723c */ /* 0x042ff0000000187c */
[C---:B--2---:R-:W-:Y:S07]  /*119e0*/  HMMA.16816.F32 R124, R128.reuse, R4, R228 ;  /* 0x00000004807c723c */ /* 0x044fee00000018e4 */
[----:B------:R-:W-:Y:S01]  /*119f0*/  SHF.R.S32.HI R4, RZ, 0x1f, R0 ;  /* 0x0000001fff047819 */ /* 0x000fe20000011400 */
[----:B------:R-:W-:Y:S03]  /*11a00*/  HMMA.16816.F32 R80, R128, R118, R92 ;  /* 0x000000768050723c */ /* 0x000fe6000000185c */
[----:B------:R-:W-:Y:S01]  /*11a10*/  LEA.HI R4, R4, R0, RZ, 0x5 ;  /* 0x0000000004047211 */ /* 0x000fe200078f28ff */
[----:B------:R-:W-:-:S02]  /*11a20*/  FADD.FTZ R0, R135, R2 ;  /* 0x0000000287007221 */ /* 0x000fc40000010000 */
[----:B------:R-:W-:Y:S01]  /*11a30*/  FADD.FTZ R2, R201, R3 ;  /* 0x00000003c9027221 */ /* 0x000fe20000010000 */
[----:B------:R-:W-:Y:S01]  /*11a40*/  SHF.R.S32.HI R3, RZ, 0x5, R4 ;  /* 0x00000005ff037819 */ /* 0x000fe20000011404 */
[----:B------:R-:W-:Y:S01]  /*11a50*/  FADD.FTZ R0, R143, R0 ;  /* 0x000000008f007221 */ /* 0x000fe20000010000 */
[C---:B------:R-:W-:Y:S01]  /*11a60*/  HMMA.16816.F32 R88, R128.reuse, R90, R100 ;  /* 0x0000005a8058723c */ /* 0x040fe20000001864 */
[----:B------:R-:W-:Y:S01]  /*11a70*/  FADD.FTZ R2, R202, R2 ;  /* 0x00000002ca027221 */ /* 0x000fe20000010000 */
[----:B------:R-:W-:Y:S01]  /*11a80*/  IMNMX R210, R212, R3, !PT ;  /* 0x00000003d4d27217 */ /* 0x000fe20007800200 */
[----:B------:R-:W-:Y:S01]  /*11a90*/  FADD.FTZ R0, R142, R0 ;  /* 0x000000008e007221 */ /* 0x000fe20000010000 */
[C---:B------:R-:W-:Y:S01]  /*11aa0*/  IADD3 R202, R195.reuse, 0x3000, RZ ;  /* 0x00003000c3ca7810 */ /* 0x040fe20007ffe0ff */
[----:B------:R-:W-:Y:S01]  /*11ab0*/  FADD.FTZ R209, R200, R2 ;  /* 0x00000002c8d17221 */ /* 0x000fe20000010000 */
[----:B------:R-:W-:Y:S01]  /*11ac0*/  ISETP.GE.AND P0, PT, R204, R210, PT ;  /* 0x000000d2cc00720c */ /* 0x000fe20003f06270 */
[----:B------:R-:W-:Y:S01]  /*11ad0*/  FADD.FTZ R208, R134, R0 ;  /* 0x0000000086d07221 */ /* 0x000fe20000010000 */
[----:B------:R-:W-:Y:S01]  /*11ae0*/  HMMA.16816.F32 R92, R128, R96, R160 ;  /* 0x00000060805c723c */ /* 0x000fe200000018a0 */
[----:B------:R-:W-:-:S02]  /*11af0*/  IADD3 R201, R195, 0x3800, RZ ;  /* 0x00003800c3c97810 */ /* 0x000fc40007ffe0ff */
[----:B------:R-:W-:-:S05]  /*11b00*/  IADD3 R200, R195, 0x2000, RZ ;  /* 0x00002000c3c87810 */ /* 0x000fca0007ffe0ff */
[C---:B---3--:R-:W-:Y:S08]  /*11b10*/  HMMA.16816.F32 R100, R128.reuse, R104, R168 ;  /* 0x000000688064723c */ /* 0x048ff000000018a8 */
[C---:B----4-:R-:W-:Y:S08]  /*11b20*/  HMMA.16816.F32 R108, R128.reuse, R112, R176 ;  /* 0x00000070806c723c */ /* 0x050ff000000018b0 */
[C---:B------:R-:W-:Y:S08]  /*11b30*/  HMMA.16816.F32 R116, R128.reuse, R120, R224 ;  /* 0x000000788074723c */ /* 0x040ff000000018e0 */
[C---:B------:R-:W-:Y:S08]  /*11b40*/  HMMA.16816.F32 R36, R128.reuse, R8, R36 ;  /* 0x000000088024723c */ /* 0x040ff00000001824 */
        /* <DEDUP_REMOVED lines=8> */
[----:B------:R-:W-:Y:S02]  /*11bd0*/  MOV R134, R132 ;  /* 0x0000008400867202 */ /* 0x000fe40000000f00 */
[----:B------:R-:W-:-:S02]  /*11be0*/  MOV R3, R133 ;  /* 0x0000008500037202 */ /* 0x000fc40000000f00 */
[----:B------:R-:W-:-:S07]  /*11bf0*/  MOV R180, R204 ;  /* 0x000000cc00b47202 */ /* 0x000fce0000000f00 */
.L_x_1104:
[----:B------:R-:W-:Y:S04]  /*11c00*/  DEPBAR.LE SB0, 0x0 ;  /* 0x000080000000791a */ /* 0x000fe80000000000 */
[----:B------:R-:W-:Y:S01]  /*11c10*/  WARPSYNC 0xffffffff ;  /* 0xffffffff00007948 */ /* 0x000fe20003800000 */
[----:B------:R-:W-:Y:S01]  /*11c20*/  BAR.SYNC.DEFER_BLOCKING 0x0 ;  /* 0x0000000000007b1d */ /* 0x000fe20000010000 */
[----:B------:R-:W-:Y:S02]  /*11c30*/  ISETP.GT.AND P0, PT, R212, R180, PT ;  /* 0x000000b4d400720c */ /* 0x000fe40003f04270 */
[----:B------:R-:W-:Y:S02]  /*11c40*/  LOP3.LUT P3, RZ, R216, 0x1, RZ, 0xc0, !PT ;  /* 0x00000001d8ff7812 */ /* 0x000fe4000786c0ff */
[C---:B------:R-:W-:Y:S02]  /*11c50*/  IADD3 R204, R180.reuse, -0x1, RZ ;  /* 0xffffffffb4cc7810 */ /* 0x040fe40007ffe0ff */
[----:B------:R-:W-:Y:S04]  /*11c60*/  MOV R181, c[0x0][0x2c4] ;  /* 0x0000b10000b57a02 */ /* 0x000fe80000000f00 */
[----:B------:R-:W-:Y:S03]  /*11c70*/  ISETP.NE.AND P2, PT, R181, 0x1, PT ;  /* 0x00000001b500780c */ /* 0x000fe60003f45270 */
[----:B------:R-:W-:Y:S01]  /*11c80*/  @!P0 SHF.R.S32.HI R0, RZ, 0x1f, R180 ;  /* 0x0000001fff008819 */ /* 0x000fe200000114b4 */
[----:B------:R-:W-:Y:S04]  /*11c90*/  @!P0 IMAD.WIDE.U32 R132, R180, c[0x0][0x208], RZ ;  /* 0x00008200b4848a25 */ /* 0x000fe800078e00ff */
[----:B------:R-:W-:Y:S04]  /*11ca0*/  @!P0 IMAD R0, R0, c[0x0][0x208], RZ ;  /* 0x0000820000008a24 */ /* 0x000fe800078e02ff */
[----:B------:R-:W-:Y:S01]  /*11cb0*/  @!P0 IMAD R2, R180, c[0x0][0x20c], R0 ;  /* 0x00008300b4028a24 */ /* 0x000fe200078e0200 */
[----:B------:R-:W-:Y:S01]  /*11cc0*/  LDSM.16.M88.4 R16, [R191] ;  /* 0x00000000bf10783b */ /* 0x000fe20000000200 */
[C---:B------:R-:W-:Y:S03]  /*11cd0*/  @!P0 LEA R0, P1, R132.reuse, R220, 0x5 ;  /* 0x000000dc84008211 */ /* 0x040fe600078228ff */
[----:B------:R-:W-:Y:S04]  /*11ce0*/  @!P0 IADD3 R2, R133, R2, RZ ;  /* 0x0000000285028210 */ /* 0x000fe80007ffe0ff */
[----:B------:R-:W1:Y:S01]  /*11cf0*/  LDSM.16.M88.4 R8, [R186] ;  /* 0x00000000ba08783b */ /* 0x000e620000000200 */
[----:B------:R-:W-:Y:S02]  /*11d00*/  @!P0 LEA.HI.X R2, R132, R223, R2, 0x5, P1 ;  /* 0x000000df84028211 */ /* 0x000fe400008f2c02 */
[C---:B------:R-:W-:Y:S04]  /*11d10*/  @!P0 LEA R132, P1, R0.reuse, c[0x0][0x1f8], 0x1 ;  /* 0x00007e0000848a11 */ /* 0x040fe800078208ff */
[----:B------:R-:W-:Y:S01]  /*11d20*/  @!P0 LEA.HI.X R133, R0, c[0x0][0x1fc], R2, 0x1, P1 ;  /* 0x00007f0000858a11 */ /* 0x000fe200008f0c02 */
[----:B------:R-:W2:Y:S08]  /*11d30*/  LDSM.16.M88.4 R160, [R186+0x800] ;  /* 0x00080000baa0783b */ /* 0x000eb00000000200 */
[----:B------:R-:W-:Y:S08]  /*11d40*/  LDSM.16.M88.4 R164, [R192] ;  /* 0x00000000c0a4783b */ /* 0x000ff00000000200 */
[----:B------:R-:W3:Y:S08]  /*11d50*/  LDSM.16.M88.4 R168, [R195] ;  /* 0x00000000c3a8783b */ /* 0x000ef00000000200 */
[----:B------:R-:W4:Y:S01]  /*11d60*/  LDSM.16.M88.4 R172, [R196] ;  /* 0x00000000c4ac783b */ /* 0x000f220000000200 */
[C---:B-1----:R-:W-:Y:S07]  /*11d70*/  HMMA.16816.F32 R4, R16.reuse, R8, RZ ;  /* 0x000000081004723c */ /* 0x042fee00000018ff */
[----:B------:R-:W-:Y:S01]  /*11d80*/  @!PT LDS RZ, [RZ] ;  /* 0x00000000fffff984 */ /* 0x000fe20000000800 */
[----:B------:R-:W-:Y:S01]  /*11d90*/  @!PT LDS RZ, [RZ] ;  /* 0x00000000fffff984 */ /* 0x000fe20000000800 */
[----:B------:R-:W-:Y:S01]  /*11da0*/  @!PT LDS RZ, [RZ] ;  /* 0x00000000fffff984 */ /* 0x000fe20000000800 */
[----:B------:R1:W-:Y:S01]  /*11db0*/  @!P0 LDGSTS.E.BYPASS.LTC128B.128 [R203+0x8080], [R132.64], !P3 ;  /* 0x0808000084cb8fae */ /* 0x0003e2000d901d46 */
[C---:B------:R-:W-:Y:S07]  /*11dc0*/  HMMA.16816.F32 R8, R16.reuse, R10, RZ ;  /* 0x0000000a1008723c */ /* 0x040fee00000018ff */
[----:B------:R1:W-:Y:S01]  /*11dd0*/  @!P0 LDGSTS.E.BYPASS.LTC128B.128 [R203+0x9080], [R132.64+0x80], !P6 ;  /* 0x0908008084cb8fae */ /* 0x0003e2000f101d46 */
[C---:B--2---:R-:W-:Y:S07]  /*11de0*/  HMMA.16816.F32 R12, R16.reuse, R160, RZ ;  /* 0x000000a0100c723c */ /* 0x044fee00000018ff */
[----:B------:R1:W-:Y:S01]  /*11df0*/  @!P0 LDGSTS.E.BYPASS.LTC128B.128 [R203+0xa080], [R132.64+0x100], !P5 ;  /* 0x0a08010084cb8fae */ /* 0x0003e2000e901d46 */
[----:B------:R-:W-:Y:S07]  /*11e00*/  HMMA.16816.F32 R16, R16, R162, RZ ;  /* 0x000000a21010723c */ /* 0x000fee00000018ff */
[----:B------:R1:W-:Y:S01]  /*11e10*/  @!P0 LDGSTS.E.BYPASS.LTC128B.128 [R203+0xb080], [R132.64+0x180], !P4 ;  /* 0x0b08018084cb8fae */ /* 0x0003e2000e101d46 */
[C---:B---3--:R-:W-:Y:S07]  /*11e20*/  HMMA.16816.F32 R4, R164.reuse, R168, R4 ;  /* 0x000000a8a404723c */ /* 0x048fee0000001804 */
[----:B------:R-:W-:Y:S01]  /*11e30*/  LDSM.16.M88.4 R160, [R194] ;  /* 0x00000000c2a0783b */ /* 0x000fe20000000200 */
[C---:B------:R-:W-:Y:S07]  /*11e40*/  HMMA.16816.F32 R8, R164.reuse, R170, R8 ;  /* 0x000000aaa408723c */ /* 0x040fee0000001808 */
[----:B------:R-:W2:Y:S01]  /*11e50*/  LDSM.16.M88.4 R176, [R185] ;  /* 0x00000000b9b0783b */ /* 0x000ea20000000200 */
[C---:B----4-:R-:W-:Y:S07]  /*11e60*/  HMMA.16816.F32 R12, R164.reuse, R172, R12 ;  /* 0x000000aca40c723c */ /* 0x050fee000000180c */
[----:B------:R-:W3:Y:S01]  /*11e70*/  LDSM.16.M88.4 R168, [R185+0x800] ;  /* 0x00080000b9a8783b */ /* 0x000ee20000000200 */
[----:B------:R-:W-:Y:S07]  /*11e80*/  HMMA.16816.F32 R16, R164, R174, R16 ;  /* 0x000000aea410723c */ /* 0x000fee0000001810 */
[----:B------:R-:W-:Y:S08]  /*11e90*/  LDSM.16.M88.4 R164, [R193] ;  /* 0x00000000c1a4783b */ /* 0x000ff00000000200 */
[----:B------:R-:W4:Y:S08]  /*11ea0*/  LDSM.16.M88.4 R172, [R184] ;  /* 0x00000000b8ac783b */ /* 0x000f300000000200 */
[----:B------:R-:W0:Y:S01]  /*11eb0*/  LDGDEPBAR ;  /* 0x00000000000079af */ /* 0x000e220000000000 */
[C---:B--2---:R-:W-:Y:S08]  /*11ec0*/  HMMA.16816.F32 R4, R160.reuse, R176, R4 ;  /* 0x000000b0a004723c */ /* 0x044ff00000001804 */
[C---:B------:R-:W-:Y:S01]  /*11ed0*/  HMMA.16816.F32 R8, R160.reuse, R178, R8 ;  /* 0x000000b2a008723c */ /* 0x040fe20000001808 */
[----:B------:R-:W2:Y:S07]  /*11ee0*/  LDSM.16.M88.4 R176, [R184+0x800] ;  /* 0x00080000b8b0783b */ /* 0x000eae0000000200 */
[C---:B---3--:R-:W-:Y:S08]  /*11ef0*/  HMMA.16816.F32 R12, R160.reuse, R168, R12 ;  /* 0x000000a8a00c723c */ /* 0x048ff0000000180c */
[----:B------:R-:W-:Y:S01]  /*11f00*/  HMMA.16816.F32 R16, R160, R170, R16 ;  /* 0x000000aaa010723c */ /* 0x000fe20000001810 */
[----:B------:R-:W-:Y:S07]  /*11f10*/  LDSM.16.M88.4 R160, [R191+0x4000] ;  /* 0x00400000bfa0783b */ /* 0x000fee0000000200 */
[C---:B----4-:R-:W-:Y:S01]  /*11f20*/  HMMA.16816.F32 R4, R164.reuse, R172, R4 ;  /* 0x000000aca404723c */ /* 0x050fe20000001804 */
[----:B------:R-:W3:Y:S07]  /*11f30*/  LDSM.16.M88.4 R168, [R186+0x1000] ;  /* 0x00100000baa8783b */ /* 0x000eee0000000200 */
[C---:B------:R-:W-:Y:S01]  /*11f40*/  HMMA.16816.F32 R8, R164.reuse, R174, R8 ;  /* 0x000000aea408723c */ /* 0x040fe20000001808 */
[----:B------:R-:W4:Y:S07]  /*11f50*/  LDSM.16.M88.4 R172, [R186+0x1800] ;  /* 0x00180000baac783b */ /* 0x000f2e0000000200 */
[C---:B--2---:R-:W-:Y:S08]  /*11f60*/  HMMA.16816.F32 R12, R164.reuse, R176, R12 ;  /* 0x000000b0a40c723c */ /* 0x044ff0000000180c */
[----:B------:R-:W-:Y:S01]  /*11f70*/  HMMA.16816.F32 R16, R164, R178, R16 ;  /* 0x000000b2a410723c */ /* 0x000fe20000001810 */
[----:B------:R-:W-:Y:S08]  /*11f80*/  LDSM.16.M88.4 R164, [R192+0x4000] ;  /* 0x00400000c0a4783b */ /* 0x000ff00000000200 */
[----:B------:R-:W2:Y:S01]  /*11f90*/  LDSM.16.M88.4 R176, [R198] ;  /* 0x00000000c6b0783b */ /* 0x000ea20000000200 */
[C---:B---3--:R-:W-:Y:S08]  /*11fa0*/  HMMA.16816.F32 R4, R160.reuse, R168, R4 ;  /* 0x000000a8a004723c */ /* 0x048ff00000001804 */
[C---:B------:R-:W-:Y:S01]  /*11fb0*/  HMMA.16816.F32 R8, R160.reuse, R170, R8 ;  /* 0x000000aaa008723c */ /* 0x040fe20000001808 */
[----:B------:R-:W3:Y:S07]  /*11fc0*/  LDSM.16.M88.4 R168, [R197] ;  /* 0x00000000c5a8783b */ /* 0x000eee0000000200 */
[C---:B----4-:R-:W-:Y:S08]  /*11fd0*/  HMMA.16816.F32 R12, R160.reuse, R172, R12 ;  /* 0x000000aca00c723c */ /* 0x050ff0000000180c */
[----:B------:R-:W-:Y:S01]  /*11fe0*/  HMMA.16816.F32 R16, R160, R174, R16 ;  /* 0x000000aea010723c */ /* 0x000fe20000001810 */
[----:B------:R-:W-:Y:S07]  /*11ff0*/  LDSM.16.M88.4 R160, [R194+0x4000] ;  /* 0x00400000c2a0783b */ /* 0x000fee0000000200 */
[C---:B--2---:R-:W-:Y:S01]  /*12000*/  HMMA.16816.F32 R4, R164.reuse, R176, R4 ;  /* 0x000000b0a404723c */ /* 0x044fe20000001804 */
[----:B------:R-:W2:Y:S07]  /*12010*/  LDSM.16.M88.4 R172, [R185+0x1000] ;  /* 0x00100000b9ac783b */ /* 0x000eae0000000200 */
[C---:B------:R-:W-:Y:S01]  /*12020*/  HMMA.16816.F32 R8, R164.reuse, R178, R8 ;  /* 0x000000b2a408723c */ /* 0x040fe20000001808 */
[----:B------:R-:W4:Y:S07]  /*12030*/  LDSM.16.M88.4 R176, [R185+0x1800] ;  /* 0x00180000b9b0783b */ /* 0x000f2e0000000200 */
[C---:B---3--:R-:W-:Y:S08]  /*12040*/  HMMA.16816.F32 R12, R164.reuse, R168, R12 ;  /* 0x000000a8a40c723c */ /* 0x048ff0000000180c */
[----:B------:R-:W-:Y:S01]  /*12050*/  HMMA.16816.F32 R16, R164, R170, R16 ;  /* 0x000000aaa410723c */ /* 0x000fe20000001810 */
[----:B------:R-:W-:Y:S08]  /*12060*/  LDSM.16.M88.4 R164, [R193+0x4000] ;  /* 0x00400000c1a4783b */ /* 0x000ff00000000200 */
[----:B------:R-:W3:Y:S01]  /*12070*/  LDSM.16.M88.4 R168, [R184+0x1000] ;  /* 0x00100000b8a8783b */ /* 0x000ee20000000200 */
[C---:B--2---:R-:W-:Y:S08]  /*12080*/  HMMA.16816.F32 R4, R160.reuse, R172, R4 ;  /* 0x000000aca004723c */ /* 0x044ff00000001804 */
[C---:B------:R-:W-:Y:S01]  /*12090*/  HMMA.16816.F32 R8, R160.reuse, R174, R8 ;  /* 0x000000aea008723c */ /* 0x040fe20000001808 */
[----:B------:R-:W2:Y:S07]  /*120a0*/  LDSM.16.M88.4 R172, [R184+0x1800] ;  /* 0x00180000b8ac783b */ /* 0x000eae0000000200 */
[C---:B----4-:R-:W-:Y:S08]  /*120b0*/  HMMA.16816.F32 R12, R160.reuse, R176, R12 ;  /* 0x000000b0a00c723c */ /* 0x050ff0000000180c */
[----:B------:R-:W-:Y:S01]  /*120c0*/  HMMA.16816.F32 R16, R160, R178, R16 ;  /* 0x000000b2a010723c */ /* 0x000fe20000001810 */
[----:B------:R-:W-:Y:S07]  /*120d0*/  LDSM.16.M88.4 R160, [R191+0x8000] ;  /* 0x00800000bfa0783b */ /* 0x000fee0000000200 */
[C---:B---3--:R-:W-:Y:S01]  /*120e0*/  HMMA.16816.F32 R4, R164.reuse, R168, R4 ;  /* 0x000000a8a404723c */ /* 0x048fe20000001804 */
        /* <DEDUP_REMOVED lines=20> */
[----:B------:R-:W-:Y:S01]  /*12230*/  LDSM.16.M88.4 R176, [R184+0x2800] ;  /* 0x00280000b8b0783b */ /* 0x000fe20000000200 */
[C---:B--2---:R-:W-:Y:S08]  /*12240*/  HMMA.16816.F32 R4, R160.reuse, R168, R4 ;  /* 0x000000a8a004723c */ /* 0x044ff00000001804 */
[C---:B------:R-:W-:Y:S01]  /*12250*/  HMMA.16816.F32 R8, R160.reuse, R170, R8 ;  /* 0x000000aaa008723c */ /* 0x040fe20000001808 */
[----:B------:R-:W2:Y:S07]  /*12260*/  LDSM.16.M88.4 R168, [R184+0x2000] ;  /* 0x00200000b8a8783b */ /* 0x000eae0000000200 */
[C---:B----4-:R-:W-:Y:S08]  /*12270*/  HMMA.16816.F32 R12, R160.reuse, R172, R12 ;  /* 0x000000aca00c723c */ /* 0x050ff0000000180c */
[----:B------:R-:W-:Y:S01]  /*12280*/  HMMA.16816.F32 R16, R160, R174, R16 ;  /* 0x000000aea010723c */ /* 0x000fe20000001810 */
[----:B------:R-:W-:Y:S08]  /*12290*/  LDSM.16.M88.4 R160, [R191+0xc000] ;  /* 0x00c00000bfa0783b */ /* 0x000ff00000000200 */
[----:B------:R-:W-:Y:S01]  /*122a0*/  LDSM.16.M88.4 R172, [R186+0x3800] ;  /* 0x00380000baac783b */ /* 0x000fe20000000200 */
[C---:B--2---:R-:W-:Y:S08]  /*122b0*/  HMMA.16816.F32 R4, R164.reuse, R168, R4 ;  /* 0x000000a8a404723c */ /* 0x044ff00000001804 */
[C---:B------:R-:W-:Y:S01]  /*122c0*/  HMMA.16816.F32 R8, R164.reuse, R170, R8 ;  /* 0x000000aaa408723c */ /* 0x040fe20000001808 */
[----:B------:R-:W2:Y:S07]  /*122d0*/  LDSM.16.M88.4 R168, [R186+0x3000] ;  /* 0x00300000baa8783b */ /* 0x000eae0000000200 */
[C---:B------:R-:W-:Y:S08]  /*122e0*/  HMMA.16816.F32 R12, R164.reuse, R176, R12 ;  /* 0x000000b0a40c723c */ /* 0x040ff0000000180c */
[----:B------:R-:W-:Y:S01]  /*122f0*/  HMMA.16816.F32 R16, R164, R178, R16 ;  /* 0x000000b2a410723c */ /* 0x000fe20000001810 */
[----:B------:R-:W-:Y:S08]  /*12300*/  LDSM.16.M88.4 R164, [R192+0xc000] ;  /* 0x00c00000c0a4783b */ /* 0x000ff00000000200 */
[----:B------:R-:W-:Y:S01]  /*12310*/  LDSM.16.M88.4 R176, [R201] ;  /* 0x00000000c9b0783b */ /* 0x000fe20000000200 */
[C---:B--2---:R-:W-:Y:S08]  /*12320*/  HMMA.16816.F32 R4, R160.reuse, R168, R4 ;  /* 0x000000a8a004723c */ /* 0x044ff00000001804 */
[C---:B------:R-:W-:Y:S01]  /*12330*/  HMMA.16816.F32 R8, R160.reuse, R170, R8 ;  /* 0x000000aaa008723c */ /* 0x040fe20000001808 */
[----:B------:R-:W2:Y:S07]  /*12340*/  LDSM.16.M88.4 R168, [R202] ;  /* 0x00000000caa8783b */ /* 0x000eae0000000200 */
[C---:B------:R-:W-:Y:S08]  /*12350*/  HMMA.16816.F32 R12, R160.reuse, R172, R12 ;  /* 0x000000aca00c723c */ /* 0x040ff0000000180c */
[----:B------:R-:W-:Y:S01]  /*12360*/  HMMA.16816.F32 R16, R160, R174, R16 ;  /* 0x000000aea010723c */ /* 0x000fe20000001810 */
[----:B------:R-:W-:Y:S08]  /*12370*/  LDSM.16.M88.4 R160, [R194+0xc000] ;  /* 0x00c00000c2a0783b */ /* 0x000ff00000000200 */
[----:B------:R-:W3:Y:S01]  /*12380*/  LDSM.16.M88.4 R172, [R185+0x3000] ;  /* 0x00300000b9ac783b */ /* 0x000ee20000000200 */
[C---:B--2---:R-:W-:Y:S08]  /*12390*/  HMMA.16816.F32 R4, R164.reuse, R168, R4 ;  /* 0x000000a8a404723c */ /* 0x044ff00000001804 */
[C---:B------:R-:W-:Y:S01]  /*123a0*/  HMMA.16816.F32 R8, R164.reuse, R170, R8 ;  /* 0x000000aaa408723c */ /* 0x040fe20000001808 */
[----:B------:R-:W-:Y:S07]  /*123b0*/  LDSM.16.M88.4 R168, [R193+0xc000] ;  /* 0x00c00000c1a8783b */ /* 0x000fee0000000200 */
[C---:B------:R-:W-:Y:S08]  /*123c0*/  HMMA.16816.F32 R12, R164.reuse, R176, R12 ;  /* 0x000000b0a40c723c */ /* 0x040ff0000000180c */
[----:B------:R-:W-:Y:S01]  /*123d0*/  HMMA.16816.F32 R16, R164, R178, R16 ;  /* 0x000000b2a410723c */ /* 0x000fe20000001810 */
[----:B------:R-:W2:Y:S07]  /*123e0*/  LDSM.16.M88.4 R164, [R185+0x3800] ;  /* 0x00380000b9a4783b */ /* 0x000eae0000000200 */
[C---:B---3--:R-:W-:Y:S01]  /*123f0*/  HMMA.16816.F32 R4, R160.reuse, R172, R4 ;  /* 0x000000aca004723c */ /* 0x048fe20000001804 */
[----:B------:R-:W3:Y:S07]  /*12400*/  LDSM.16.M88.4 R176, [R184+0x3000] ;  /* 0x00300000b8b0783b */ /* 0x000eee0000000200 */
[C---:B------:R-:W-:Y:S08]  /*12410*/  HMMA.16816.F32 R8, R160.reuse, R174, R8 ;  /* 0x000000aea008723c */ /* 0x040ff00000001808 */
[C---:B--2---:R-:W-:Y:S08]  /*12420*/  HMMA.16816.F32 R12, R160.reuse, R164, R12 ;  /* 0x000000a4a00c723c */ /* 0x044ff0000000180c */
[----:B------:R-:W-:Y:S01]  /*12430*/  HMMA.16816.F32 R16, R160, R166, R16 ;  /* 0x000000a6a010723c */ /* 0x000fe20000001810 */
[----:B------:R-:W2:Y:S01]  /*12440*/  LDSM.16.M88.4 R160, [R184+0x3800] ;  /* 0x00380000b8a0783b */ /* 0x000ea20000000200 */
[----:B------:R-:W-:Y:S06]  /*12450*/  DEPBAR.LE SB0, 0x0 ;  /* 0x000080000000791a */ /* 0x000fec0000000000 */
[C---:B---3--:R-:W-:Y:S01]  /*12460*/  HMMA.16816.F32 R4, R168.reuse, R176, R4 ;  /* 0x000000b0a804723c */ /* 0x048fe20000001804 */
[----:B------:R-:W-:Y:S07]  /*12470*/  BAR.SYNC.DEFER_BLOCKING 0x0 ;  /* 0x0000000000007b1d */ /* 0x000fee0000010000 */
[C---:B------:R-:W-:Y:S11]  /*12480*/  HMMA.16816.F32 R8, R168.reuse, R178, R8 ;  /* 0x000000b2a808723c */ /* 0x040ff60000001808 */
[----:B------:R-:W-:Y:S05]  /*12490*/  @!UPT UIADD3 URZ, URZ, URZ, URZ ;  /* 0x0000003f3f3ff290 */ /* 0x000fea000fffe03f */
[----:B------:R-:W-:Y:S04]  /*124a0*/  FMUL.FTZ R0, R4, c[0x0][0x320] ;  /* 0x0000c80004007a20 */ /* 0x000fe80000410000 */
[----:B------:R3:W-:Y:S04]  /*124b0*/  MUFU.TANH R164, R0 ;  /* 0x0000000000a47308 */ /* 0x0007e80000002400 */
[----:B------:R-:W-:Y:S01]  /*124c0*/  FMUL.FTZ R4, R11, c[0x0][0x320] ;  /* 0x0000c8000b047a20 */ /* 0x000fe20000410000 */
[C---:B--2---:R-:W-:Y:S05]  /*124d0*/  HMMA.16816.F32 R12, R168.reuse, R160, R12 ;  /* 0x000000a0a80c723c */ /* 0x044fea000000180c */
[----:B------:R2:W-:Y:S03]  /*124e0*/  MUFU.TANH R160, R4 ;  /* 0x0000000400a07308 */ /* 0x0005e60000002400 */
[----:B------:R-:W-:Y:S04]  /*124f0*/  HMMA.16816.F32 R16, R168, R162, R16 ;  /* 0x000000a2a810723c */ /* 0x000fe80000001810 */
[----:B---3--:R-:W-:Y:S01]  /*12500*/  FMUL.FTZ R0, R5, c[0x0][0x320] ;  /* 0x0000c80005007a20 */ /* 0x008fe20000410000 */
[----:B------:R-:W-:Y:S03]  /*12510*/  MOV R5, 0xffffffe0 ;  /* 0xffffffe000057802 */ /* 0x000fe60000000f00 */
[----:B------:R3:W4:Y:S08]  /*12520*/  MUFU.TANH R165, R0 ;  /* 0x0000000000a57308 */ /* 0x0007300000002400 */
[----:B--2---:R-:W-:Y:S04]  /*12530*/  FMUL.FTZ R4, R12, c[0x0][0x320] ;  /* 0x0000c8000c047a20 */ /* 0x004fe80000410000 */
[----:B-1----:R-:W-:Y:S01]  /*12540*/  MUFU.TANH R132, R4 ;  /* 0x0000000400847308 */ /* 0x002fe20000002400 */
[----:B---3--:R-:W-:Y:S09]  /*12550*/  FMUL.FTZ R0, R6, c[0x0][0x320] ;  /* 0x0000c80006007a20 */ /* 0x008ff20000410000 */
[----:B------:R1:W-:Y:S02]  /*12560*/  MUFU.TANH R143, R0 ;  /* 0x00000000008f7308 */ /* 0x0003e40000002400 */
[----:B-1----:R-:W-:Y:S02]  /*12570*/  FMUL.FTZ R0, R7, c[0x0][0x320] ;  /* 0x0000c80007007a20 */ /* 0x002fe40000410000 */
[----:B------:R-:W-:Y:S06]  /*12580*/  FMUL.FTZ R7, R15, c[0x0][0x320] ;  /* 0x0000c8000f077a20 */ /* 0x000fec0000410000 */
[----:B------:R1:W-:Y:S02]  /*12590*/  MUFU.TANH R166, R0 ;  /* 0x0000000000a67308 */ /* 0x0003e40000002400 */
[----:B-1----:R-:W-:Y:S08]  /*125a0*/  FMUL.FTZ R0, R8, c[0x0][0x320] ;  /* 0x0000c80008007a20 */ /* 0x002ff00000410000 */
[----:B------:R1:W2:Y:S02]  /*125b0*/  MUFU.TANH R135, R0 ;  /* 0x0000000000877308 */ /* 0x0002a40000002400 */
[----:B-1----:R-:W-:Y:S08]  /*125c0*/  FMUL.FTZ R0, R9, c[0x0][0x320] ;  /* 0x0000c80009007a20 */ /* 0x002ff00000410000 */
[----:B------:R1:W3:Y:S02]  /*125d0*/  MUFU.TANH R142, R0 ;  /* 0x00000000008e7308 */ /* 0x0002e40000002400 */
[----:B-1----:R-:W-:Y:S08]  /*125e0*/  FMUL.FTZ R0, R10, c[0x0][0x320] ;  /* 0x0000c8000a007a20 */ /* 0x002ff00000410000 */
[----:B------:R1:W-:Y:S02]  /*125f0*/  MUFU.TANH R161, R0 ;  /* 0x0000000000a17308 */ /* 0x0003e40000002400 */
[----:B-1----:R-:W-:Y:S05]  /*12600*/  IADD3 R0, R240, R233, RZ ;  /* 0x000000e9f0007210 */ /* 0x002fea0007ffe0ff */
[----:B------:R-:W-:Y:S05]  /*12610*/  @P2 IMAD.HI.U32 R2, R0, c[0x0][0x2c8], RZ ;  /* 0x0000b20000022a27 */ /* 0x000fea00078e00ff */
[----:B------:R-:W-:Y:S05]  /*12620*/  @P2 SHF.R.U32.HI R0, RZ, c[0x0][0x2cc], R2 ;  /* 0x0000b300ff002a19 */ /* 0x000fea0000011602 */
[----:B------:R-:W1:Y:S08]  /*12630*/  SHFL.IDX PT, R2, R0, RZ, 0x1c1f ;  /* 0x001c1fff00027589 */ /* 0x000e7000000e0000 */
[----:B------:R5:W1:Y:S02]  /*12640*/  SHFL.IDX PT, R4, R0, 0x1, 0x1c1f ;  /* 0x003c1f0000047f89 */ /* 0x000a6400000e0000 */
[----:B-----5:R-:W-:Y:S04]  /*12650*/  FMUL.FTZ R0, R13, c[0x0][0x320] ;  /* 0x0000c8000d007a20 */ /* 0x020fe80000410000 */
[----:B------:R5:W1:Y:S02]  /*12660*/  MUFU.TANH R8, R0 ;  /* 0x0000000000087308 */ /* 0x000a640000002400 */
[----:B-----5:R-:W-:Y:S02]  /*12670*/  IMAD R0, R180, R5, 0x1 ;  /* 0x00000001b4007424 */ /* 0x020fe400078e0205 */
[----:B------:R-:W-:Y:S03]  /*12680*/  FMUL.FTZ R5, R14, c[0x0][0x320] ;  /* 0x0000c8000e057a20 */ /* 0x000fe60000410000 */
[----:B------:R-:W-:Y:S03]  /*12690*/  IADD3 R0, R237, R0, -R217 ;  /* 0x00000000ed007210 */ /* 0x000fe60007ffe8d9 */
[----:B------:R5:W-:Y:S01]  /*126a0*/  MUFU.TANH R133, R5 ;  /* 0x0000000500857308 */ /* 0x000be20000002400 */
[----:B------:R-:W-:Y:S04]  /*126b0*/  IADD3 R0, R0, -R238, RZ ;  /* 0x800000ee00007210 */ /* 0x000fe80007ffe0ff */
[C---:B-1----:R-:W-:Y:S02]  /*126c0*/  IADD3 R2, R0.reuse, R2, RZ ;  /* 0x0000000200027210 */ /* 0x042fe40007ffe0ff */
[----:B------:R-:W-:Y:S01]  /*126d0*/  IADD3 R0, R0, R4, RZ ;  /* 0x0000000400007210 */ /* 0x000fe20007ffe0ff */
[----:B------:R-:W-:Y:S01]  /*126e0*/  FMUL.FTZ R4, R17, c[0x0][0x320] ;  /* 0x0000c80011047a20 */ /* 0x000fe20000410000 */
[C---:B------:R-:W-:Y:S02]  /*126f0*/  ISETP.GT.AND P1, PT, R2.reuse, 0x1, PT ;  /* 0x000000010200780c */ /* 0x040fe40003f24270 */
[C---:B------:R-:W-:Y:S02]  /*12700*/  ISETP.GT.AND P0, PT, R2.reuse, RZ, PT ;  /* 0x000000ff0200720c */ /* 0x040fe40003f04270 */
[----:B----4-:R-:W-:Y:S02]  /*12710*/  FSEL R9, R165, -INF , P1 ;  /* 0xff800000a5097808 */ /* 0x010fe40000800000 */
[----:B------:R-:W-:Y:S02]  /*12720*/  ISETP.GT.AND P1, PT, R2, 0x8, PT ;  /* 0x000000080200780c */ /* 0x000fe40003f24270 */
[----:B------:R-:W-:Y:S02]  /*12730*/  FSEL R11, R164, -INF , P0 ;  /* 0xff800000a40b7808 */ /* 0x000fe40000000000 */
[----:B--2---:R-:W-:Y:S02]  /*12740*/  FSEL R10, R135, -INF , P1 ;  /* 0xff800000870a7808 */ /* 0x004fe40000800000 */
[----:B------:R-:W-:Y:S01]  /*12750*/  ISETP.GT.AND P1, PT, R2, 0x10, PT ;  /* 0x000000100200780c */ /* 0x000fe20003f24270 */
[----:B-----5:R-:W-:Y:S01]  /*12760*/  FMUL.FTZ R5, R16, c[0x0][0x320] ;  /* 0x0000c80010057a20 */ /* 0x020fe20000410000 */
[----:B------:R-:W-:Y:S01]  /*12770*/  ISETP.GT.AND P0, PT, R0, RZ, PT ;  /* 0x000000ff0000720c */ /* 0x000fe20003f04270 */
[----:B------:R1:W2:Y:S01]  /*12780*/  MUFU.TANH R16, R7 ;  /* 0x0000000700107308 */ /* 0x0002a20000002400 */
[----:B------:R-:W-:Y:S02]  /*12790*/  FSEL R168, R132, -INF , P1 ;  /* 0xff80000084a87808 */ /* 0x000fe40000800000 */
[C---:B------:R-:W-:Y:S02]  /*127a0*/  ISETP.GT.AND P1, PT, R2.reuse, 0x18, PT ;  /* 0x000000180200780c */ /* 0x040fe40003f24270 */
[----:B------:R-:W-:Y:S02]  /*127b0*/  FSEL R13, R143, -INF , P0 ;  /* 0xff8000008f0d7808 */ /* 0x000fe40000000000 */
[----:B------:R-:W-:Y:S02]  /*127c0*/  ISETP.GT.AND P0, PT, R2, 0x9, PT ;  /* 0x000000090200780c */ /* 0x000fe40003f04270 */
[----:B------:R-:W-:Y:S01]  /*127d0*/  ISETP.GT.AND P2, PT, R0, 0x11, PT ;  /* 0x000000110000780c */ /* 0x000fe20003f44270 */
[----:B------:R-:W4:Y:S01]  /*127e0*/  MUFU.TANH R6, R5 ;  /* 0x0000000500067308 */ /* 0x000f220000002400 */
[----:B---3--:R-:W-:Y:S02]  /*127f0*/  FSEL R12, R142, -INF , P0 ;  /* 0xff8000008e0c7808 */ /* 0x008fe40000000000 */
[----:B------:R-:W-:Y:S04]  /*12800*/  ISETP.GT.AND P0, PT, R2, 0x11, PT ;  /* 0x000000110200780c */ /* 0x000fe80003f04270 */
[----:B------:R-:W-:Y:S02]  /*12810*/  FSEL R169, R8, -INF , P0 ;  /* 0xff80000008a97808 */ /* 0x000fe40000000000 */
[----:B------:R-:W-:Y:S01]  /*12820*/  ISETP.GT.AND P0, PT, R0, 0x1, PT ;  /* 0x000000010000780c */ /* 0x000fe20003f04270 */
[----:B------:R3:W5:Y:S03]  /*12830*/  MUFU.TANH R5, R4 ;  /* 0x0000000400057308 */ /* 0x0007660000002400 */
[----:B------:R-:W-:Y:S01]  /*12840*/  FSEL R8, R166, -INF , P0 ;  /* 0xff800000a6087808 */ /* 0x000fe20000000000 */
[----:B-1----:R-:W-:Y:S01]  /*12850*/  FMUL.FTZ R7, R18, c[0x0][0x320] ;  /* 0x0000c80012077a20 */ /* 0x002fe20000410000 */
[----:B------:R-:W-:Y:S02]  /*12860*/  ISETP.GT.AND P0, PT, R0, 0x8, PT ;  /* 0x000000080000780c */ /* 0x000fe40003f04270 */
[----:B--2---:R-:W-:Y:S03]  /*12870*/  FSEL R176, R16, -INF , P2 ;  /* 0xff80000010b07808 */ /* 0x004fe60001000000 */
[----:B------:R1:W2:Y:S01]  /*12880*/  MUFU.TANH R15, R7 ;  /* 0x00000007000f7308 */ /* 0x0002a20000002400 */
[----:B----4-:R-:W-:Y:S01]  /*12890*/  FSEL R170, R6, -INF , P1 ;  /* 0xff80000006aa7808 */ /* 0x010fe20000800000 */
[----:B------:R-:W-:Y:S01]  /*128a0*/  FMUL.FTZ R6, R19, c[0x0][0x320] ;  /* 0x0000c80013067a20 */ /* 0x000fe20000410000 */
[----:B------:R-:W-:Y:S07]  /*128b0*/  ISETP.GT.AND P1, PT, R2, 0x19, PT ;  /* 0x000000190200780c */ /* 0x000fee0003f24270 */
[----:B------:R4:W2:Y:S01]  /*128c0*/  MUFU.TANH R14, R6 ;  /* 0x00000006000e7308 */ /* 0x0008a20000002400 */
[----:B---3--:R-:W-:Y:S02]  /*128d0*/  FMNMX.FTZ R4, R11, R3, !PT ;  /* 0x000000030b047209 */ /* 0x008fe40007810000 */
[----:B-----5:R-:W-:Y:S02]  /*128e0*/  FSEL R174, R5, -INF , P1 ;  /* 0xff80000005ae7808 */ /* 0x020fe40000800000 */
[----:B------:R-:W-:Y:S02]  /*128f0*/  FMNMX.FTZ R4, R9, R4, !PT ;  /* 0x0000000409047209 */ /* 0x000fe40007810000 */
[----:B------:R-:W-:Y:S02]  /*12900*/  ISETP.GT.AND P1, PT, R0, 0x9, PT ;  /* 0x000000090000780c */ /* 0x000fe40003f24270 */
[----:B------:R-:W-:Y:S02]  /*12910*/  FMNMX.FTZ R4, R10, R4, !PT ;  /* 0x000000040a047209 */ /* 0x000fe40007810000 */
[----:B-1----:R-:W-:Y:S02]  /*12920*/  FSEL R7, R161, -INF , P0 ;  /* 0xff800000a1077808 */ /* 0x002fe40000000000 */
[----:B------:R-:W-:Y:S02]  /*12930*/  FMNMX.FTZ R4, R12, R4, !PT ;  /* 0x000000040c047209 */ /* 0x000fe40007810000 */
[----:B------:R-:W-:Y:S02]  /*12940*/  ISETP.GT.AND P0, PT, R0, 0x10, PT ;  /* 0x000000100000780c */ /* 0x000fe40003f04270 */
[----:B------:R-:W-:Y:S02]  /*12950*/  FMNMX.FTZ R4, R168, R4, !PT ;  /* 0x00000004a8047209 */ /* 0x000fe40007810000 */
[----:B------:R-:W-:Y:S02]  /*12960*/  FSEL R175, R133, -INF , P0 ;  /* 0xff80000085af7808 */ /* 0x000fe40000000000 */
[----:B------:R-:W-:Y:S02]  /*12970*/  FMNMX.FTZ R2, R169, R4, !PT ;  /* 0x00000004a9027209 */ /* 0x000fe40007810000 */
[----:B------:R-:W-:Y:S02]  /*12980*/  FMNMX.FTZ R4, R13, R134, !PT ;  /* 0x000000860d047209 */ /* 0x000fe40007810000 */
[----:B------:R-:W-:Y:S02]  /*12990*/  FMNMX.FTZ R2, R170, R2, !PT ;  /* 0x00000002aa027209 */ /* 0x000fe40007810000 */
[----:B------:R-:W-:Y:S02]  /*129a0*/  FMNMX.FTZ R4, R8, R4, !PT ;  /* 0x0000000408047209 */ /* 0x000fe40007810000 */
[----:B------:R-:W-:Y:S02]  /*129b0*/  FMNMX.FTZ R2, R174, R2, !PT ;  /* 0x00000002ae027209 */ /* 0x000fe40007810000 */
[----:B----4-:R-:W-:Y:S02]  /*129c0*/  FSEL R6, R160, -INF , P1 ;  /* 0xff800000a0067808 */ /* 0x010fe40000800000 */
[----:B------:R-:W-:Y:S01]  /*129d0*/  FMNMX.FTZ R4, R7, R4, !PT ;  /* 0x0000000407047209 */ /* 0x000fe20007810000 */
[----:B------:R-:W1:Y:S01]  /*129e0*/  SHFL.BFLY PT, R5, R2, 0x2, 0x1f ;  /* 0x0c401f0002057f89 */ /* 0x000e6200000e0000 */
[----:B------:R-:W-:Y:S02]  /*129f0*/  ISETP.GT.AND P1, PT, R0, 0x18, PT ;  /* 0x000000180000780c */ /* 0x000fe40003f24270 */
[----:B------:R-:W-:Y:S02]  /*12a00*/  FMNMX.FTZ R4, R6, R4, !PT ;  /* 0x0000000406047209 */ /* 0x000fe40007810000 */
[----:B--2---:R-:W-:Y:S02]  /*12a10*/  FSEL R177, R15, -INF , P1 ;  /* 0xff8000000fb17808 */ /* 0x004fe40000800000 */
[----:B------:R-:W-:Y:S02]  /*12a20*/  FMNMX.FTZ R4, R175, R4, !PT ;  /* 0x00000004af047209 */ /* 0x000fe40007810000 */
[----:B------:R-:W-:Y:S02]  /*12a30*/  ISETP.GT.AND P0, PT, R0, 0x19, PT ;  /* 0x000000190000780c */ /* 0x000fe40003f04270 */
[----:B------:R-:W-:Y:S02]  /*12a40*/  FMNMX.FTZ R0, R176, R4, !PT ;  /* 0x00000004b0007209 */ /* 0x000fe40007810000 */
[----:B------:R-:W-:Y:S02]  /*12a50*/  FSEL R135, R14, -INF , P0 ;  /* 0xff8000000e877808 */ /* 0x000fe40000000000 */
[----:B------:R-:W-:Y:S02]  /*12a60*/  FMNMX.FTZ R0, R177, R0, !PT ;  /* 0x00000000b1007209 */ /* 0x000fe40007810000 */
[----:B------:R-:W-:Y:S02]  /*12a70*/  ISETP.GT.AND P1, PT, R180, R212, PT ;  /* 0x000000d4b400720c */ /* 0x000fe40003f24270 */
[----:B------:R-:W-:Y:S02]  /*12a80*/  FMNMX.FTZ R0, R135, R0, !PT ;  /* 0x0000000087007209 */ /* 0x000fe40007810000 */
[----:B-1----:R-:W-:Y:S03]  /*12a90*/  FMNMX.FTZ R4, R2, R5, !PT ;  /* 0x0000000502047209 */ /* 0x002fe60007810000 */
[----:B------:R-:W1:Y:S06]  /*12aa0*/  SHFL.BFLY PT, R2, R0, 0x2, 0x1f ;  /* 0x0c401f0000027f89 */ /* 0x000e6c00000e0000 */
[----:B------:R-:W-:Y:S01]  /*12ab0*/  @P1 SHF.R.S32.HI R5, RZ, 0x1f, R204 ;  /* 0x0000001fff051819 */ /* 0x000fe200000114cc */
[----:B------:R-:W-:Y:S01]  /*12ac0*/  @P1 IMAD.WIDE.U32 R14, R204, c[0x0][0x1e0], RZ ;  /* 0x00007800cc0e1a25 */ /* 0x000fe200078e00ff */
[----:B------:R-:W2:Y:S03]  /*12ad0*/  SHFL.BFLY PT, R17, R4, 0x1, 0x1f ;  /* 0x0c201f0004117f89 */ /* 0x000ea600000e0000 */
[----:B------:R-:W-:Y:S01]  /*12ae0*/  @P1 IMAD R16, R5, c[0x0][0x1e0], RZ ;  /* 0x0000780005101a24 */ /* 0x000fe200078e02ff */
[----:B------:R-:W-:Y:S03]  /*12af0*/  @P1 LEA R5, P0, R14, R218, 0x5 ;  /* 0x000000da0e051211 */ /* 0x000fe600078028ff */
[----:B------:R-:W-:Y:S05]  /*12b00*/  @P1 IMAD R16, R204, c[0x0][0x1e4], R16 ;  /* 0x00007900cc101a24 */ /* 0x000fea00078e0210 */
[----:B------:R-:W-:Y:S04]  /*12b10*/  @P1 IADD3 R15, R15, R16, RZ ;  /* 0x000000100f0f1210 */ /* 0x000fe80007ffe0ff */
[----:B------:R-:W-:Y:S02]  /*12b20*/  @P1 LEA.HI.X R15, R14, R222, R15, 0x5, P0 ;  /* 0x000000de0e0f1211 */ /* 0x000fe400000f2c0f */
[----:B-1----:R-:W-:Y:S05]  /*12b30*/  FMNMX.FTZ R0, R0, R2, !PT ;  /* 0x0000000200007209 */ /* 0x002fea0007810000 */
[----:B------:R-:W1:Y:S01]  /*12b40*/  SHFL.BFLY PT, R2, R0, 0x1, 0x1f ;  /* 0x0c201f0000027f89 */ /* 0x000e6200000e0000 */
[----:B--2---:R-:W-:Y:S02]  /*12b50*/  FMNMX.FTZ R133, R4, R17, !PT ;  /* 0x0000001104857209 */ /* 0x004fe40007810000 */
[----:B------:R-:W-:Y:S03]  /*12b60*/  @P1 LEA R4, P0, R5, c[0x0][0x1c8], 0x1 ;  /* 0x0000720005041a11 */ /* 0x000fe600078008ff */
[----:B------:R-:W-:Y:S01]  /*12b70*/  FMUL.FTZ R14, R133, c[0x0][0x2d0] ;  /* 0x0000b400850e7a20 */ /* 0x000fe20000410000 */
[----:B------:R-:W-:Y:S02]  /*12b80*/  @P1 LEA.HI.X R5, R5, c[0x0][0x1cc], R15, 0x1, P0 ;  /* 0x0000730005051a11 */ /* 0x000fe400000f0c0f */
[----:B------:R-:W-:Y:S03]  /*12b90*/  FSETP.NEU.FTZ.AND P0, PT, R133, -INF , PT ;  /* 0xff8000008500780b */ /* 0x000fe60003f1d000 */
[----:B------:R2:W-:Y:S01]  /*12ba0*/  @P1 LDGSTS.E.BYPASS.LTC128B.128 [R203+0xc080], [R4.64], !P3 ;  /* 0x0c08000004cb1fae */ /* 0x0005e2000d901d46 */
[----:B------:R-:W-:Y:S05]  /*12bb0*/  FSEL R142, R14, RZ, P0 ;  /* 0x000000ff0e8e7208 */ /* 0x000fea0000000000 */
[--C-:B------:R-:W-:Y:S02]  /*12bc0*/  FFMA.FTZ R9, R9, c[0x0][0x2d0], -R142.reuse ;  /* 0x0000b40009097a23 */ /* 0x100fe4000001088e */
[----:B------:R2:W-:Y:S01]  /*12bd0*/  @P1 LDGSTS.E.BYPASS.LTC128B.128 [R203+0xd080], [R4.64+0x80], !P6 ;  /* 0x0d08008004cb1fae */ /* 0x0005e2000f101d46 */
[--C-:B------:R-:W-:Y:S01]  /*12be0*/  FFMA.FTZ R11, R11, c[0x0][0x2d0], -R142.reuse ;  /* 0x0000b4000b0b7a23 */ /* 0x100fe2000001088e */
[----:B-1----:R-:W-:Y:S01]  /*12bf0*/  FMNMX.FTZ R132, R0, R2, !PT ;  /* 0x0000000200847209 */ /* 0x002fe20007810000 */
[--C-:B------:R-:W-:Y:S01]  /*12c00*/  FFMA.FTZ R0, R10, c[0x0][0x2d0], -R142.reuse ;  /* 0x0000b4000a007a23 */ /* 0x100fe2000001088e */
[----:B------:R1:W-:Y:S01]  /*12c10*/  MUFU.EX2 R206, R9 ;  /* 0x0000000900ce7308 */ /* 0x0003e20000000800 */
[----:B------:R-:W-:Y:S03]  /*12c20*/  FFMA.FTZ R2, R12, c[0x0][0x2d0], -R142 ;  /* 0x0000b4000c027a23 */ /* 0x000fe6000001088e */
[----:B------:R2:W-:Y:S06]  /*12c30*/  @P1 LDGSTS.E.BYPASS.LTC128B.128 [R203+0xe080], [R4.64+0x100], !P5 ;  /* 0x0e08010004cb1fae */ /* 0x0005ec000e901d46 */
[----:B------:R3:W-:Y:S02]  /*12c40*/  MUFU.EX2 R205, R0 ;  /* 0x0000000000cd7308 */ /* 0x0007e40000000800 */
[----:B------:R2:W-:Y:S08]  /*12c50*/  @P1 LDGSTS.E.BYPASS.LTC128B.128 [R203+0xf080], [R4.64+0x180], !P4 ;  /* 0x0f08018004cb1fae */ /* 0x0005f0000e101d46 */
[----:B------:R-:W4:Y:S01]  /*12c60*/  MUFU.EX2 R183, R2 ;  /* 0x0000000200b77308 */ /* 0x000f220000000800 */
[----:B------:R-:W-:Y:S01]  /*12c70*/  LDSM.16.MT88.4 R164, [R188] ;  /* 0x00000000bca4783b */ /* 0x000fe20000004200 */
[C---:B-1----:R-:W-:Y:S07]  /*12c80*/  FMUL.FTZ R9, R132.reuse, c[0x0][0x2d0] ;  /* 0x0000b40084097a20 */ /* 0x042fee0000410000 */
[----:B------:R-:W0:Y:S01]  /*12c90*/  LDGDEPBAR ;  /* 0x00000000000079af */ /* 0x000e220000000000 */
[----:B------:R-:W1:Y:S01]  /*12ca0*/  MUFU.EX2 R207, R11 ;  /* 0x0000000b00cf7308 */ /* 0x000e620000000800 */
[----:B---3--:R-:W-:Y:S02]  /*12cb0*/  FSEL R0, R133, RZ, P0 ;  /* 0x000000ff85007208 */ /* 0x008fe40000000000 */
[----:B------:R-:W-:Y:S03]  /*12cc0*/  FSETP.NEU.FTZ.AND P0, PT, R132, -INF , PT ;  /* 0xff8000008400780b */ /* 0x000fe60003f1d000 */
[----:B------:R-:W-:Y:S01]  /*12cd0*/  FADD.FTZ R0, -R0, R3 ;  /* 0x0000000300007221 */ /* 0x000fe20000010100 */
[----:B------:R-:W-:Y:S03]  /*12ce0*/  FSEL R143, R9, RZ, P0 ;  /* 0x000000ff098f7208 */ /* 0x000fe60000000000 */
[----:B------:R-:W-:Y:S01]  /*12cf0*/  FMUL.FTZ R0, R0, c[0x0][0x2d0] ;  /* 0x0000b40000007a20 */ /* 0x000fe20000410000 */
[----:B----4-:R-:W-:Y:S01]  /*12d00*/  F2FP.PACK_AB R162, R183, R205 ;  /* 0x000000cdb7a2723e */ /* 0x010fe200000000ff */
[--C-:B------:R-:W-:Y:S02]  /*12d10*/  FFMA.FTZ R2, R13, c[0x0][0x2d0], -R143.reuse ;  /* 0x0000b4000d027a23 */ /* 0x100fe4000001088f */
[----:B------:R-:W2:Y:S01]  /*12d20*/  MUFU.EX2 R3, R0 ;  /* 0x0000000000037308 */ /* 0x000ea20000000800 */
[----:B------:R-:W3:Y:S01]  /*12d30*/  LDSM.16.MT88.4 R12, [R187] ;  /* 0x00000000bb0c783b */ /* 0x000ee20000004200 */
[----:B-1----:R-:W-:Y:S08]  /*12d40*/  F2FP.PACK_AB R160, R206, R207 ;  /* 0x000000cfcea0723e */ /* 0x002ff000000000ff */
[----:B------:R1:W-:Y:S01]  /*12d50*/  MUFU.EX2 R182, R2 ;  /* 0x0000000200b67308 */ /* 0x0003e20000000800 */
[C---:B--2---:R-:W-:Y:S02]  /*12d60*/  FMUL.FTZ R4, R3.reuse, R144 ;  /* 0x0000009003047220 */ /* 0x044fe40000410000 */
[C---:B------:R-:W-:Y:S02]  /*12d70*/  FMUL.FTZ R5, R3.reuse, R145 ;  /* 0x0000009103057220 */ /* 0x040fe40000410000 */
[C---:B------:R-:W-:Y:S02]  /*12d80*/  FMUL.FTZ R9, R3.reuse, R149 ;  /* 0x0000009503097220 */ /* 0x040fe40000410000 */
[C---:B------:R-:W-:Y:S02]  /*12d90*/  FMUL.FTZ R16, R3.reuse, R156 ;  /* 0x0000009c03107220 */ /* 0x040fe40000410000 */
[C---:B------:R-:W-:Y:S02]  /*12da0*/  FMUL.FTZ R17, R3.reuse, R157 ;  /* 0x0000009d03117220 */ /* 0x040fe40000410000 */
[--C-:B-1----:R-:W-:Y:S02]  /*12db0*/  FFMA.FTZ R2, R8, c[0x0][0x2d0], -R143.reuse ;  /* 0x0000b40008027a23 */ /* 0x102fe4000001088f */
        /* <DEDUP_REMOVED lines=30> */
[--C-:B-1----:R-:W-:Y:S02]  /*12fa0*/  FFMA.FTZ R2, R6, c[0x0][0x2d0], -R143.reuse ;  /* 0x0000b40006027a23 */ /* 0x102fe4000001088f */
        /* <DEDUP_REMOVED lines=17> */
[C---:B------:R-:W-:Y:S01]  /*130c0*/  FMUL.FTZ R97, R3.reuse, R97 ;  /* 0x0000006103617220 */ /* 0x040fe20000410000 */
[----:B------:R-:W-:Y:S01]  /*130d0*/  ISETP.GT.AND P0, PT, R180, R210, PT ;  /* 0x000000d2b400720c */ /* 0x000fe20003f04270 */
[----:B------:R-:W-:Y:S01]  /*130e0*/  FADD.FTZ R0, -R2, R134 ;  /* 0x0000008602007221 */ /* 0x000fe20000010100 */
[----:B------:R-:W-:Y:S01]  /*130f0*/  MOV R180, R204 ;  /* 0x000000cc00b47202 */ /* 0x000fe20000000f00 */
[C---:B------:R-:W-:Y:S02]  /*13100*/  FMUL.FTZ R100, R3.reuse, R100 ;  /* 0x0000006403647220 */ /* 0x040fe40000410000 */
        /* <DEDUP_REMOVED lines=16> */
[C---:B-1----:R-:W-:Y:S02]  /*13210*/  FMUL.FTZ R6, R0.reuse, R146 ;  /* 0x0000009200067220 */ /* 0x042fe40000410000 */
[C---:B------:R-:W-:Y:S02]  /*13220*/  FMUL.FTZ R7, R0.reuse, R147 ;  /* 0x0000009300077220 */ /* 0x040fe40000410000 */
[----:B------:R-:W1:Y:S01]  /*13230*/  LDSM.16.MT88.4 R144, [R190] ;  /* 0x00000000be90783b */ /* 0x000e620000004200 */
[C---:B------:R-:W-:Y:S02]  /*13240*/  FMUL.FTZ R10, R0.reuse, R150 ;  /* 0x00000096000a7220 */ /* 0x040fe40000410000 */
[C---:B------:R-:W-:Y:S02]  /*13250*/  FMUL.FTZ R11, R0.reuse, R151 ;  /* 0x00000097000b7220 */ /* 0x040fe40000410000 */
[C---:B---3--:R-:W-:Y:S03]  /*13260*/  HMMA.16816.F32 R4, R160.reuse, R12, R4 ;  /* 0x0000000ca004723c */ /* 0x048fe60000001804 */
[----:B------:R-:W2:Y:S02]  /*13270*/  LDSM.16.MT88.4 R148, [R189] ;  /* 0x00000000bd94783b */ /* 0x000ea40000004200 */
[C---:B------:R-:W-:Y:S02]  /*13280*/  FMUL.FTZ R18, R0.reuse, R158 ;  /* 0x0000009e00127220 */ /* 0x040fe40000410000 */
        /* <DEDUP_REMOVED lines=75> */
[--C-:B---3--:R-:W-:Y:S02]  /*13740*/  FFMA.FTZ R2, R170, c[0x0][0x2d0], -R142.reuse ;  /* 0x0000b400aa027a23 */ /* 0x108fe4000001088e */
[C---:B------:R-:W-:Y:S02]  /*13750*/  FMUL.FTZ R98, R0.reuse, R98 ;  /* 0x0000006200627220 */ /* 0x040fe40000410000 */
[C---:B------:R-:W-:Y:S01]  /*13760*/  HMMA.16816.F32 R80, R160.reuse, R150, R80 ;  /* 0x00000096a050723c */ /* 0x040fe20000001850 */
[----:B------:R2:W-:Y:S01]  /*13770*/  MUFU.EX2 R171, R2 ;  /* 0x0000000200ab7308 */ /* 0x0005e20000000800 */
[----:B------:R-:W3:Y:S02]  /*13780*/  LDSM.16.MT88.4 R148, [R187+0x3000] ;  /* 0x00300000bb94783b */ /* 0x000ee40000004200 */
[C---:B------:R-:W-:Y:S02]  /*13790*/  FMUL.FTZ R99, R0.reuse, R99 ;  /* 0x0000006300637220 */ /* 0x040fe40000410000 */
[C---:B------:R-:W-:Y:S02]  /*137a0*/  FMUL.FTZ R102, R0.reuse, R102 ;  /* 0x0000006600667220 */ /* 0x040fe40000410000 */
[C---:B------:R-:W-:Y:S01]  /*137b0*/  FMUL.FTZ R103, R0.reuse, R103 ;  /* 0x0000006700677220 */ /* 0x040fe20000410000 */
[C---:B-----5:R-:W-:Y:S03]  /*137c0*/  HMMA.16816.F32 R84, R160.reuse, R152, R84 ;  /* 0x00000098a054723c */ /* 0x060fe60000001854 */
[C---:B------:R-:W-:Y:S02]  /*137d0*/  FMUL.FTZ R106, R0.reuse, R106 ;  /* 0x0000006a006a7220 */ /* 0x040fe40000410000 */
[C---:B------:R-:W-:Y:S02]  /*137e0*/  FMUL.FTZ R107, R0.reuse, R107 ;  /* 0x0000006b006b7220 */ /* 0x040fe40000410000 */
[C---:B------:R-:W-:Y:S01]  /*137f0*/  FMUL.FTZ R110, R0.reuse, R110 ;  /* 0x0000006e006e7220 */ /* 0x040fe20000410000 */
[C---:B------:R-:W-:Y:S01]  /*13800*/  HMMA.16816.F32 R88, R160.reuse, R154, R88 ;  /* 0x0000009aa058723c */ /* 0x040fe20000001858 */
[----:B------:R-:W5:Y:S03]  /*13810*/  LDSM.16.MT88.4 R152, [R188+0x3000] ;  /* 0x00300000bc98783b */ /* 0x000f660000004200 */
[C---:B------:R-:W-:Y:S02]  /*13820*/  FMUL.FTZ R111, R0.reuse, R111 ;  /* 0x0000006f006f7220 */ /* 0x040fe40000410000 */
[C---:B------:R-:W-:Y:S02]  /*13830*/  FMUL.FTZ R114, R0.reuse, R114 ;  /* 0x0000007200727220 */ /* 0x040fe40000410000 */
[C---:B-1----:R-:W-:Y:S04]  /*13840*/  HMMA.16816.F32 R92, R160.reuse, R144, R92 ;  /* 0x00000090a05c723c */ /* 0x042fe8000000185c */
[--C-:B--2---:R-:W-:Y:S02]  /*13850*/  FFMA.FTZ R2, R175, c[0x0][0x2d0], -R143.reuse ;  /* 0x0000b400af027a23 */ /* 0x104fe4000001088f */
[C---:B------:R-:W-:Y:S02]  /*13860*/  FMUL.FTZ R115, R0.reuse, R115 ;  /* 0x0000007300737220 */ /* 0x040fe40000410000 */
[C---:B------:R-:W-:Y:S01]  /*13870*/  HMMA.16816.F32 R96, R160.reuse, R146, R96 ;  /* 0x00000092a060723c */ /* 0x040fe20000001860 */
[----:B------:R1:W-:Y:S01]  /*13880*/  MUFU.EX2 R168, R2 ;  /* 0x0000000200a87308 */ /* 0x0003e20000000800 */
[----:B------:R-:W2:Y:S02]  /*13890*/  LDSM.16.MT88.4 R144, [R190+0x3000] ;  /* 0x00300000be90783b */ /* 0x000ea40000004200 */
[C---:B------:R-:W-:Y:S02]  /*138a0*/  FMUL.FTZ R118, R0.reuse, R118 ;  /* 0x0000007600767220 */ /* 0x040fe40000410000 */
[C---:B------:R-:W-:Y:S02]  /*138b0*/  FMUL.FTZ R119, R0.reuse, R119 ;  /* 0x0000007700777220 */ /* 0x040fe40000410000 */
[C---:B------:R-:W-:Y:S01]  /*138c0*/  FMUL.FTZ R122, R0.reuse, R122 ;  /* 0x0000007a007a7220 */ /* 0x040fe20000410000 */
[C---:B---3--:R-:W-:Y:S03]  /*138d0*/  HMMA.16816.F32 R100, R160.reuse, R148, R100 ;  /* 0x00000094a064723c */ /* 0x048fe60000001864 */
[C---:B------:R-:W-:Y:S02]  /*138e0*/  FMUL.FTZ R123, R0.reuse, R123 ;  /* 0x0000007b007b7220 */ /* 0x040fe40000410000 */
[C---:B------:R-:W-:Y:S02]  /*138f0*/  FMUL.FTZ R126, R0.reuse, R126 ;  /* 0x0000007e007e7220 */ /* 0x040fe40000410000 */
[C---:B------:R-:W-:Y:S01]  /*13900*/  FMUL.FTZ R127, R0.reuse, R127 ;  /* 0x0000007f007f7220 */ /* 0x040fe20000410000 */
[C---:B------:R-:W-:Y:S01]  /*13910*/  HMMA.16816.F32 R104, R160.reuse, R150, R104 ;  /* 0x00000096a068723c */ /* 0x040fe20000001868 */
[----:B------:R-:W3:Y:S03]  /*13920*/  LDSM.16.MT88.4 R148, [R189+0x3000] ;  /* 0x00300000bd94783b */ /* 0x000ee60000004200 */
[----:B------:R-:W-:Y:S02]  /*13930*/  FMUL.FTZ R129, R3, R129 ;  /* 0x0000008103817220 */ /* 0x000fe40000410000 */
[----:B------:R-:W-:Y:S02]  /*13940*/  FMUL.FTZ R130, R0, R130 ;  /* 0x0000008200827220 */ /* 0x000fe40000410000 */
[C---:B-----5:R-:W-:Y:S04]  /*13950*/  HMMA.16816.F32 R108, R160.reuse, R152, R108 ;  /* 0x00000098a06c723c */ /* 0x060fe8000000186c */
[--C-:B-1----:R-:W-:Y:S02]  /*13960*/  FFMA.FTZ R2, R176, c[0x0][0x2d0], -R143.reuse ;  /* 0x0000b400b0027a23 */ /* 0x102fe4000001088f */
[----:B------:R-:W-:Y:S02]  /*13970*/  FMUL.FTZ R131, R0, R131 ;  /* 0x0000008300837220 */ /* 0x000fe40000410000 */
[C---:B------:R-:W-:Y:S01]  /*13980*/  HMMA.16816.F32 R112, R160.reuse, R154, R112 ;  /* 0x0000009aa070723c */ /* 0x040fe20000001870 */
[----:B------:R1:W-:Y:S01]  /*13990*/  MUFU.EX2 R169, R2 ;  /* 0x0000000200a97308 */ /* 0x0003e20000000800 */
[----:B------:R-:W5:Y:S02]  /*139a0*/  LDSM.16.MT88.4 R152, [R187+0x800] ;  /* 0x00080000bb98783b */ /* 0x000f640000004200 */
[----:B------:R-:W-:Y:S02]  /*139b0*/  FFMA.FTZ R142, R174, c[0x0][0x2d0], -R142 ;  /* 0x0000b400ae8e7a23 */ /* 0x000fe4000001088e */
[----:B------:R-:W-:Y:S02]  /*139c0*/  FFMA.FTZ R0, R0, R208, R182 ;  /* 0x000000d000007223 */ /* 0x000fe400000100b6 */
[C---:B--2---:R-:W-:Y:S03]  /*139d0*/  HMMA.16816.F32 R116, R160.reuse, R144, R116 ;  /* 0x00000090a074723c */ /* 0x044fe60000001874 */
[----:B------:R-:W2:Y:S01]  /*139e0*/  MUFU.EX2 R170, R142 ;  /* 0x0000008e00aa7308 */ /* 0x000ea20000000800 */
[----:B------:R-:W-:Y:S04]  /*139f0*/  FADD.FTZ R0, R181, R0 ;  /* 0x00000000b5007221 */ /* 0x000fe80000010000 */
[----:B------:R-:W-:Y:S01]  /*13a00*/  FADD.FTZ R0, R179, R0 ;  /* 0x00000000b3007221 */ /* 0x000fe20000010000 */
[C---:B------:R-:W-:Y:S03]  /*13a10*/  HMMA.16816.F32 R120, R160.reuse, R146, R120 ;  /* 0x00000092a078723c */ /* 0x040fe60000001878 */
[----:B------:R-:W-:Y:S05]  /*13a20*/  FADD.FTZ R0, R178, R0 ;  /* 0x00000000b2007221 */ /* 0x000fea0000010000 */
[C---:B---3--:R-:W-:Y:S04]  /*13a30*/  HMMA.16816.F32 R124, R160.reuse, R148, R124 ;  /* 0x00000094a07c723c */ /* 0x048fe8000000187c */
[--C-:B-1----:R-:W-:Y:S02]  /*13a40*/  FFMA.FTZ R2, R177, c[0x0][0x2d0], -R143.reuse ;  /* 0x0000b400b1027a23 */ /* 0x102fe4000001088f */
[----:B------:R-:W-:Y:S02]  /*13a50*/  FFMA.FTZ R143, R135, c[0x0][0x2d0], -R143 ;  /* 0x0000b400878f7a23 */ /* 0x000fe4000001088f */
[----:B------:R-:W-:Y:S01]  /*13a60*/  HMMA.16816.F32 R128, R160, R150, R128 ;  /* 0x00000096a080723c */ /* 0x000fe20000001880 */
[----:B------:R1:W-:Y:S06]  /*13a70*/  MUFU.EX2 R142, R2 ;  /* 0x00000002008e7308 */ /* 0x0003ec0000000800 */
[----:B----4-:R-:W-:Y:S02]  /*13a80*/  F2FP.PACK_AB R160, R172, R173 ;  /* 0x000000adaca0723e */ /* 0x010fe400000000ff */
[----:B--2---:R-:W-:Y:S02]  /*13a90*/  F2FP.PACK_AB R162, R170, R171 ;  /* 0x000000abaaa2723e */ /* 0x004fe400000000ff */
[----:B------:R-:W2:Y:S01]  /*13aa0*/  MUFU.EX2 R134, R143 ;  /* 0x0000008f00867308 */ /* 0x000ea20000000800 */
[----:B------:R-:W-:Y:S01]  /*13ab0*/  F2FP.PACK_AB R161, R169, R168 ;  /* 0x000000a8a9a1723e */ /* 0x000fe200000000ff */
[----:B-1----:R-:W-:Y:S02]  /*13ac0*/  FFMA.FTZ R2, R3, R209, R207 ;  /* 0x000000d103027223 */ /* 0x002fe400000100cf */
[----:B------:R-:W-:Y:S02]  /*13ad0*/  FADD.FTZ R3, R168, R0 ;  /* 0x00000000a8037221 */ /* 0x000fe40000010000 */
[----:B------:R-:W-:Y:S02]  /*13ae0*/  FADD.FTZ R2, R206, R2 ;  /* 0x00000002ce027221 */ /* 0x000fe40000010000 */
[----:B------:R-:W-:Y:S02]  /*13af0*/  FADD.FTZ R3, R169, R3 ;  /* 0x00000003a9037221 */ /* 0x000fe40000010000 */
[----:B------:R-:W-:Y:S01]  /*13b00*/  FADD.FTZ R2, R205, R2 ;  /* 0x00000002cd027221 */ /* 0x000fe20000010000 */
[----:B--2---:R-:W-:Y:S03]  /*13b10*/  F2FP.PACK_AB R163, R134, R142 ;  /* 0x0000008e86a3723e */ /* 0x004fe600000000ff */
[----:B------:R-:W-:Y:S04]  /*13b20*/  FADD.FTZ R2, R183, R2 ;  /* 0x00000002b7027221 */ /* 0x000fe80000010000 */
[----:B------:R-:W-:Y:S01]  /*13b30*/  FADD.FTZ R2, R173, R2 ;  /* 0x00000002ad027221 */ /* 0x000fe20000010000 */
[C---:B-----5:R-:W-:Y:S01]  /*13b40*/  HMMA.16816.F32 R144, R160.reuse, R152, R4 ;  /* 0x00000098a090723c */ /* 0x060fe20000001804 */
[----:B------:R-:W1:Y:S02]  /*13b50*/  LDSM.16.MT88.4 R4, [R189+0x800] ;  /* 0x00080000bd04783b */ /* 0x000e640000004200 */
[----:B------:R-:W-:Y:S04]  /*13b60*/  FADD.FTZ R0, R172, R2 ;  /* 0x00000002ac007221 */ /* 0x000fe80000010000 */
[----:B------:R-:W-:Y:S01]  /*13b70*/  FADD.FTZ R2, R171, R0 ;  /* 0x00000000ab027221 */ /* 0x000fe20000010000 */
[C---:B------:R-:W-:Y:S01]  /*13b80*/  HMMA.16816.F32 R148, R160.reuse, R154, R8 ;  /* 0x0000009aa094723c */ /* 0x040fe20000001808 */
[----:B------:R-:W2:Y:S03]  /*13b90*/  LDSM.16.MT88.4 R8, [R187+0x1800] ;  /* 0x00180000bb08783b */ /* 0x000ea60000004200 */
[----:B------:R-:W-:Y:S01]  /*13ba0*/  FADD.FTZ R0, R142, R3 ;  /* 0x000000038e007221 */ /* 0x000fe20000010000 */
[----:B------:R-:W-:Y:S01]  /*13bb0*/  MOV R3, R133 ;  /* 0x0000008500037202 */ /* 0x000fe20000000f00 */
[----:B------:R-:W-:Y:S02]  /*13bc0*/  FADD.FTZ R209, R170, R2 ;  /* 0x00000002aad17221 */ /* 0x000fe40000010000 */
[C---:B------:R-:W-:Y:S01]  /*13bd0*/  HMMA.16816.F32 R152, R160.reuse, R156, R12 ;  /* 0x0000009ca098723c */ /* 0x040fe2000000180c */
[----:B------:R-:W3:Y:S03]  /*13be0*/  LDSM.16.MT88.4 R12, [R188+0x1800] ;  /* 0x00180000bc0c783b */ /* 0x000ee60000004200 */
[----:B------:R-:W-:Y:S01]  /*13bf0*/  FADD.FTZ R208, R134, R0 ;  /* 0x0000000086d07221 */ /* 0x000fe20000010000 */
[----:B------:R-:W-:Y:S03]  /*13c00*/  MOV R134, R132 ;  /* 0x0000008400867202 */ /* 0x000fe60000000f00 */
        /* <DEDUP_REMOVED lines=34> */
[C---:B------:R-:W-:Y:S08]  /*13e30*/  HMMA.16816.F32 R112, R160.reuse, R10, R112 ;  /* 0x0000000aa070723c */ /* 0x040ff00000001870 */
[C---:B---3--:R-:W-:Y:S08]  /*13e40*/  HMMA.16816.F32 R116, R160.reuse, R12, R116 ;  /* 0x0000000ca074723c */ /* 0x048ff00000001874 */
[C---:B------:R-:W-:Y:S08]  /*13e50*/  HMMA.16816.F32 R120, R160.reuse, R14, R120 ;  /* 0x0000000ea078723c */ /* 0x040ff00000001878 */
[C---:B-1----:R-:W-:Y:S08]  /*13e60*/  HMMA.16816.F32 R124, R160.reuse, R4, R124 ;  /* 0x00000004a07c723c */ /* 0x042ff0000000187c */
[----:B------:R-:W-:Y:S01]  /*13e70*/  HMMA.16816.F32 R128, R160, R6, R128 ;  /* 0x00000006a080723c */ /* 0x000fe20000001880 */
[----:B------:R-:W-:-:S07]  /*13e80*/  @P0 BRA `(.L_x_1104) ;  /* 0xffffdd7000000947 */ /* 0x000fce000383ffff */
.L_x_1103:
[----:B------:R-:W-:-:S13]  /*13e90*/  ISETP.GE.AND P0, PT, R204, R212, PT ;  /* 0x000000d4cc00720c */ /* 0x000fda0003f06270 */
[----:B------:R-:W-:Y:S05]  /*13ea0*/  @!P0 BRA `(.L_x_1105) ;  /* 0x00001f6000008947 */ /* 0x000fea0003800000 */
[----:B------:R-:W-:Y:S02]  /*13eb0*/  MOV R135, R132 ;  /* 0x0000008400877202 */ /* 0x000fe40000000f00 */
[----:B------:R-:W-:Y:S02]  /*13ec0*/  MOV R134, R133 ;  /* 0x0000008500867202 */ /* 0x000fe40000000f00 */
.L_x_1106:
[----:B------:R-:W-:Y:S04]  /*13ed0*/  DEPBAR.LE SB0, 0x0 ;  /* 0x000080000000791a */ /* 0x000fe80000000000 */
[----:B------:R-:W-:Y:S01]  /*13ee0*/  WARPSYNC 0xffffffff ;  /* 0xffffffff00007948 */ /* 0x000fe20003800000 */
[----:B------:R-:W-:Y:S01]  /*13ef0*/  BAR.SYNC.DEFER_BLOCKING 0x0 ;  /* 0x0000000000007b1d */ /* 0x000fe20000010000 */
[----:B------:R-:W-:Y:S01]  /*13f00*/  SHF.R.S32.HI R0, RZ, 0x1f, R204 ;  /* 0x0000001fff007819 */ /* 0x000fe200000114cc */
[----:B------:R-:W-:Y:S01]  /*13f10*/  IMAD.WIDE.U32 R2, R204, c[0x0][0x208], RZ ;  /* 0x00008200cc027a25 */ /* 0x000fe200078e00ff */
[----:B------:R-:W-:Y:S03]  /*13f20*/  LOP3.LUT P2, RZ, R216, 0x1, RZ, 0xc0, !PT ;  /* 0x00000001d8ff7812 */ /* 0x000fe6000784c0ff */
[----:B------:R-:W-:Y:S01]  /*13f30*/  IMAD R12, R0, c[0x0][0x208], RZ ;  /* 0x00008200000c7a24 */ /* 0x000fe200078e02ff */
[----:B------:R-:W-:Y:S03]  /*13f40*/  LEA R0, P0, R2, R220, 0x5 ;  /* 0x000000dc02007211 */ /* 0x000fe600078028ff */
[----:B------:R-:W-:Y:S05]  /*13f50*/  IMAD R12, R204, c[0x0][0x20c], R12 ;  /* 0x00008300cc0c7a24 */ /* 0x000fea00078e020c */
[----:B------:R-:W-:Y:S04]  /*13f60*/  IADD3 R3, R3, R12, RZ ;  /* 0x0000000c03037210 */ /* 0x000fe80007ffe0ff */
[----:B------:R-:W-:Y:S02]  /*13f70*/  LEA.HI.X R3, R2, R223, R3, 0x5, P0 ;  /* 0x000000df02037211 */ /* 0x000fe400000f2c03 */
[C---:B------:R-:W-:Y:S01]  /*13f80*/  LEA R2, P0, R0.reuse, c[0x0][0x1f8], 0x1 ;  /* 0x00007e0000027a11 */ /* 0x040fe200078008ff */
[----:B------:R-:W-:Y:S03]  /*13f90*/  LDSM.16.M88.4 R16, [R191] ;  /* 0x00000000bf10783b */ /* 0x000fe60000000200 */
[----:B------:R-:W-:Y:S02]  /*13fa0*/  LEA.HI.X R3, R0, c[0x0][0x1fc], R3, 0x1, P0 ;  /* 0x00007f0000037a11 */ /* 0x000fe400000f0c03 */
[C---:B------:R-:W-:Y:S02]  /*13fb0*/  ISETP.GT.AND P0, PT, R204.reuse, R212, PT ;  /* 0x000000d4cc00720c */ /* 0x040fe40003f04270 */
[----:B------:R-:W-:Y:S01]  /*13fc0*/  IADD3 R204, R204, -0x1, RZ ;  /* 0xffffffffcccc7810 */ /* 0x000fe20007ffe0ff */
[----:B------:R-:W1:Y:S08]  /*13fd0*/  LDSM.16.M88.4 R8, [R186] ;  /* 0x00000000ba08783b */ /* 0x000e700000000200 */
        /* <DEDUP_REMOVED lines=8> */
[----:B------:R1:W-:Y:S01]  /*14060*/  LDGSTS.E.BYPASS.LTC128B.128 [R215+0x8080], [R2.64], !P2 ;  /* 0x0808000002d77fae */ /* 0x0003e2000d101d46 */
[C---:B------:R-:W-:Y:S07]  /*14070*/  HMMA.16816.F32 R8, R16.reuse, R10, RZ ;  /* 0x0000000a1008723c */ /* 0x040fee00000018ff */
[----:B------:R1:W-:Y:S01]  /*14080*/  LDGSTS.E.BYPASS.LTC128B.128 [R215+0x9080], [R2.64+0x80], !P6 ;  /* 0x0908008002d77fae */ /* 0x0003e2000f101d46 */
[C---:B--2---:R-:W-:Y:S07]  /*14090*/  HMMA.16816.F32 R12, R16.reuse, R160, RZ ;  /* 0x000000a0100c723c */ /* 0x044fee00000018ff */
[----:B------:R1:W-:Y:S01]  /*140a0*/  LDGSTS.E.BYPASS.LTC128B.128 [R215+0xa080], [R2.64+0x100], !P5 ;  /* 0x0a08010002d77fae */ /* 0x0003e2000e901d46 */
[----:B------:R-:W-:Y:S07]  /*140b0*/  HMMA.16816.F32 R16, R16, R162, RZ ;  /* 0x000000a21010723c */ /* 0x000fee00000018ff */
[----:B------:R1:W-:Y:S01]  /*140c0*/  LDGSTS.E.BYPASS.LTC128B.128 [R215+0xb080], [R2.64+0x180], !P4 ;  /* 0x0b08018002d77fae */ /* 0x0003e2000e101d46 */
        /* <DEDUP_REMOVED lines=10> */
[C---:B--2---:R-:W-:Y:S07]  /*14170*/  HMMA.16816.F32 R4, R160.reuse, R176, R4 ;  /* 0x000000b0a004723c */ /* 0x044fee0000001804 */
[----:B------:R-:W2:Y:S01]  /*14180*/  LDSM.16.M88.4 R172, [R184+0x800] ;  /* 0x00080000b8ac783b */ /* 0x000ea20000000200 */
[C---:B------:R-:W-:Y:S07]  /*14190*/  HMMA.16816.F32 R8, R160.reuse, R178, R8 ;  /* 0x000000b2a008723c */ /* 0x040fee0000001808 */
[----:B------:R-:W-:Y:S01]  /*141a0*/  LDSM.16.M88.4 R176, [R186+0x1000] ;  /* 0x00100000bab0783b */ /* 0x000fe20000000200 */
[C---:B---3--:R-:W-:Y:S08]  /*141b0*/  HMMA.16816.F32 R12, R160.reuse, R180, R12 ;  /* 0x000000b4a00c723c */ /* 0x048ff0000000180c */
[----:B------:R-:W-:Y:S01]  /*141c0*/  HMMA.16816.F32 R16, R160, R182, R16 ;  /* 0x000000b6a010723c */ /* 0x000fe20000001810 */
[----:B------:R-:W3:Y:S07]  /*141d0*/  LDSM.16.M88.4 R160, [R191+0x4000] ;  /* 0x00400000bfa0783b */ /* 0x000eee0000000200 */
[C---:B----4-:R-:W-:Y:S01]  /*141e0*/  HMMA.16816.F32 R4, R164.reuse, R168, R4 ;  /* 0x000000a8a404723c */ /* 0x050fe20000001804 */
[----:B------:R-:W4:Y:S07]  /*141f0*/  LDSM.16.M88.4 R180, [R186+0x1800] ;  /* 0x00180000bab4783b */ /* 0x000f2e0000000200 */
[C---:B------:R-:W-:Y:S01]  /*14200*/  HMMA.16816.F32 R8, R164.reuse, R170, R8 ;  /* 0x000000aaa408723c */ /* 0x040fe20000001808 */
[----:B------:R-:W-:Y:S07]  /*14210*/  LDSM.16.M88.4 R168, [R198] ;  /* 0x00000000c6a8783b */ /* 0x000fee0000000200 */
[C---:B--2---:R-:W-:Y:S08]  /*14220*/  HMMA.16816.F32 R12, R164.reuse, R172, R12 ;  /* 0x000000aca40c723c */ /* 0x044ff0000000180c */
[----:B------:R-:W-:Y:S01]  /*14230*/  HMMA.16816.F32 R16, R164, R174, R16 ;  /* 0x000000aea410723c */ /* 0x000fe20000001810 */
[----:B------:R-:W2:Y:S07]  /*14240*/  LDSM.16.M88.4 R164, [R192+0x4000] ;  /* 0x00400000c0a4783b */ /* 0x000eae0000000200 */
[C---:B---3--:R-:W-:Y:S01]  /*14250*/  HMMA.16816.F32 R4, R160.reuse, R176, R4 ;  /* 0x000000b0a004723c */ /* 0x048fe20000001804 */
[----:B------:R-:W3:Y:S07]  /*14260*/  LDSM.16.M88.4 R172, [R197] ;  /* 0x00000000c5ac783b */ /* 0x000eee0000000200 */
[C---:B------:R-:W-:Y:S01]  /*14270*/  HMMA.16816.F32 R8, R160.reuse, R178, R8 ;  /* 0x000000b2a008723c */ /* 0x040fe20000001808 */
[----:B------:R-:W-:Y:S07]  /*14280*/  LDSM.16.M88.4 R176, [R185+0x1000] ;  /* 0x00100000b9b0783b */ /* 0x000fee0000000200 */
[C---:B----4-:R-:W-:Y:S08]  /*14290*/  HMMA.16816.F32 R12, R160.reuse, R180, R12 ;  /* 0x000000b4a00c723c */ /* 0x050ff0000000180c */
[----:B------:R-:W-:Y:S01]  /*142a0*/  HMMA.16816.F32 R16, R160, R182, R16 ;  /* 0x000000b6a010723c */ /* 0x000fe20000001810 */
[----:B------:R-:W4:Y:S07]  /*142b0*/  LDSM.16.M88.4 R160, [R194+0x4000] ;  /* 0x00400000c2a0783b */ /* 0x000f2e0000000200 */
[C---:B--2---:R-:W-:Y:S01]  /*142c0*/  HMMA.16816.F32 R4, R164.reuse, R168, R4 ;  /* 0x000000a8a404723c */ /* 0x044fe20000001804 */
[----:B------:R-:W2:Y:S07]  /*142d0*/  LDSM.16.M88.4 R180, [R185+0x1800] ;  /* 0x00180000b9b4783b */ /* 0x000eae0000000200 */
[C---:B------:R-:W-:Y:S01]  /*142e0*/  HMMA.16816.F32 R8, R164.reuse, R170, R8 ;  /* 0x000000aaa408723c */ /* 0x040fe20000001808 */
[----:B------:R-:W-:Y:S07]  /*142f0*/  LDSM.16.M88.4 R168, [R184+0x1000] ;  /* 0x00100000b8a8783b */ /* 0x000fee0000000200 */
[C---:B---3--:R-:W-:Y:S08]  /*14300*/  HMMA.16816.F32 R12, R164.reuse, R172, R12 ;  /* 0x000000aca40c723c */ /* 0x048ff0000000180c */
[----:B------:R-:W-:Y:S01]  /*14310*/  HMMA.16816.F32 R16, R164, R174, R16 ;  /* 0x000000aea410723c */ /* 0x000fe20000001810 */
[----:B------:R-:W3:Y:S07]  /*14320*/  LDSM.16.M88.4 R164, [R193+0x4000] ;  /* 0x00400000c1a4783b */ /* 0x000eee0000000200 */
[C---:B----4-:R-:W-:Y:S01]  /*14330*/  HMMA.16816.F32 R4, R160.reuse, R176, R4 ;  /* 0x000000b0a004723c */ /* 0x050fe20000001804 */
[----:B------:R-:W4:Y:S07]  /*14340*/  LDSM.16.M88.4 R172, [R184+0x1800] ;  /* 0x00180000b8ac783b */ /* 0x000f2e0000000200 */
[C---:B------:R-:W-:Y:S01]  /*14350*/  HMMA.16816.F32 R8, R160.reuse, R178, R8 ;  /* 0x000000b2a008723c */ /* 0x040fe20000001808 */
[----:B------:R-:W-:Y:S07]  /*14360*/  LDSM.16.M88.4 R176, [R186+0x2000] ;  /* 0x00200000bab0783b */ /* 0x000fee0000000200 */
[C---:B--2---:R-:W-:Y:S08]  /*14370*/  HMMA.16816.F32 R12, R160.reuse, R180, R12 ;  /* 0x000000b4a00c723c */ /* 0x044ff0000000180c */
[----:B------:R-:W-:Y:S01]  /*14380*/  HMMA.16816.F32 R16, R160, R182, R16 ;  /* 0x000000b6a010723c */ /* 0x000fe20000001810 */
[----:B------:R-:W2:Y:S07]  /*14390*/  LDSM.16.M88.4 R160, [R191+0x8000] ;  /* 0x00800000bfa0783b */ /* 0x000eae0000000200 */
[C---:B---3--:R-:W-:Y:S01]  /*143a0*/  HMMA.16816.F32 R4, R164.reuse, R168, R4 ;  /* 0x000000a8a404723c */ /* 0x048fe20000001804 */
[----:B------:R-:W3:Y:S07]  /*143b0*/  LDSM.16.M88.4 R180, [R186+0x2800] ;  /* 0x00280000bab4783b */ /* 0x000eee0000000200 */
[C---:B------:R-:W-:Y:S01]  /*143c0*/  HMMA.16816.F32 R8, R164.reuse, R170, R8 ;  /* 0x000000aaa408723c */ /* 0x040fe20000001808 */
[----:B------:R-:W-:Y:S07]  /*143d0*/  LDSM.16.M88.4 R168, [R200] ;  /* 0x00000000c8a8783b */ /* 0x000fee0000000200 */
[C---:B----4-:R-:W-:Y:S08]  /*143e0*/  HMMA.16816.F32 R12, R164.reuse, R172, R12 ;  /* 0x000000aca40c723c */ /* 0x050ff0000000180c */
[----:B------:R-:W-:Y:S01]  /*143f0*/  HMMA.16816.F32 R16, R164, R174, R16 ;  /* 0x000000aea410723c */ /* 0x000fe20000001810 */
[----:B------:R-:W4:Y:S07]  /*14400*/  LDSM.16.M88.4 R164, [R192+0x8000] ;  /* 0x00800000c0a4783b */ /* 0x000f2e0000000200 */
[C---:B--2---:R-:W-:Y:S01]  /*14410*/  HMMA.16816.F32 R4, R160.reuse, R176, R4 ;  /* 0x000000b0a004723c */ /* 0x044fe20000001804 */
[----:B------:R-:W2:Y:S07]  /*14420*/  LDSM.16.M88.4 R172, [R199] ;  /* 0x00000000c7ac783b */ /* 0x000eae0000000200 */
        /* <DEDUP_REMOVED lines=22> */
[----:B------:R-:W-:Y:S07]  /*14590*/  LDSM.16.M88.4 R168, [R202] ;  /* 0x00000000caa8783b */ /* 0x000fee0000000200 */
[C---:B---3--:R-:W-:Y:S08]  /*145a0*/  HMMA.16816.F32 R12, R164.reuse, R172, R12 ;  /* 0x000000aca40c723c */ /* 0x048ff0000000180c */
[----:B------:R-:W-:Y:S01]  /*145b0*/  HMMA.16816.F32 R16, R164, R174, R16 ;  /* 0x000000aea410723c */ /* 0x000fe20000001810 */
[----:B------:R-:W3:Y:S07]  /*145c0*/  LDSM.16.M88.4 R164, [R192+0xc000] ;  /* 0x00c00000c0a4783b */ /* 0x000eee0000000200 */
[C---:B----4-:R-:W-:Y:S01]  /*145d0*/  HMMA.16816.F32 R4, R160.reuse, R176, R4 ;  /* 0x000000b0a004723c */ /* 0x050fe20000001804 */
[----:B------:R-:W4:Y:S07]  /*145e0*/  LDSM.16.M88.4 R172, [R201] ;  /* 0x00000000c9ac783b */ /* 0x000f2e0000000200 */
[C---:B------:R-:W-:Y:S01]  /*145f0*/  HMMA.16816.F32 R8, R160.reuse, R178, R8 ;  /* 0x000000b2a008723c */ /* 0x040fe20000001808 */
[----:B------:R-:W-:Y:S07]  /*14600*/  LDSM.16.M88.4 R176, [R185+0x3000] ;  /* 0x00300000b9b0783b */ /* 0x000fee0000000200 */
[C---:B--2---:R-:W-:Y:S08]  /*14610*/  HMMA.16816.F32 R12, R160.reuse, R180, R12 ;  /* 0x000000b4a00c723c */ /* 0x044ff0000000180c */
[----:B------:R-:W-:Y:S01]  /*14620*/  HMMA.16816.F32 R16, R160, R182, R16 ;  /* 0x000000b6a010723c */ /* 0x000fe20000001810 */
[----:B------:R-:W2:Y:S07]  /*14630*/  LDSM.16.M88.4 R160, [R194+0xc000] ;  /* 0x00c00000c2a0783b */ /* 0x000eae0000000200 */
[C---:B---3--:R-:W-:Y:S08]  /*14640*/  HMMA.16816.F32 R4, R164.reuse, R168, R4 ;  /* 0x000000a8a404723c */ /* 0x048ff00000001804 */
[C---:B------:R-:W-:Y:S01]  /*14650*/  HMMA.16816.F32 R8, R164.reuse, R170, R8 ;  /* 0x000000aaa408723c */ /* 0x040fe20000001808 */
[----:B------:R-:W-:Y:S07]  /*14660*/  LDSM.16.M88.4 R168, [R193+0xc000] ;  /* 0x00c00000c1a8783b */ /* 0x000fee0000000200 */
[C---:B----4-:R-:W-:Y:S08]  /*14670*/  HMMA.16816.F32 R12, R164.reuse, R172, R12 ;  /* 0x000000aca40c723c */ /* 0x050ff0000000180c */
[----:B------:R-:W-:Y:S01]  /*14680*/  HMMA.16816.F32 R16, R164, R174, R16 ;  /* 0x000000aea410723c */ /* 0x000fe20000001810 */
[----:B------:R-:W3:Y:S07]  /*14690*/  LDSM.16.M88.4 R164, [R185+0x3800] ;  /* 0x00380000b9a4783b */ /* 0x000eee0000000200 */
[C---:B--2---:R-:W-:Y:S01]  /*146a0*/  HMMA.16816.F32 R4, R160.reuse, R176, R4 ;  /* 0x000000b0a004723c */ /* 0x044fe20000001804 */
[----:B------:R-:W2:Y:S07]  /*146b0*/  LDSM.16.M88.4 R172, [R184+0x3000] ;  /* 0x00300000b8ac783b */ /* 0x000eae0000000200 */
[C---:B------:R-:W-:Y:S08]  /*146c0*/  HMMA.16816.F32 R8, R160.reuse, R178, R8 ;  /* 0x000000b2a008723c */ /* 0x040ff00000001808 */
[C---:B---3--:R-:W-:Y:S08]  /*146d0*/  HMMA.16816.F32 R12, R160.reuse, R164, R12 ;  /* 0x000000a4a00c723c */ /* 0x048ff0000000180c */
[----:B------:R-:W-:Y:S01]  /*146e0*/  HMMA.16816.F32 R16, R160, R166, R16 ;  /* 0x000000a6a010723c */ /* 0x000fe20000001810 */
[----:B------:R-:W3:Y:S01]  /*146f0*/  LDSM.16.M88.4 R160, [R184+0x3800] ;  /* 0x00380000b8a0783b */ /* 0x000ee20000000200 */
[----:B------:R-:W-:Y:S06]  /*14700*/  DEPBAR.LE SB0, 0x0 ;  /* 0x000080000000791a */ /* 0x000fec0000000000 */
[C---:B--2---:R-:W-:Y:S01]  /*14710*/  HMMA.16816.F32 R4, R168.reuse, R172, R4 ;  /* 0x000000aca804723c */ /* 0x044fe20000001804 */
[----:B------:R-:W-:Y:S07]  /*14720*/  BAR.SYNC.DEFER_BLOCKING 0x0 ;  /* 0x0000000000007b1d */ /* 0x000fee0000010000 */
[C---:B------:R-:W-:Y:S11]  /*14730*/  HMMA.16816.F32 R8, R168.reuse, R174, R8 ;  /* 0x000000aea808723c */ /* 0x040ff60000001808 */
[----:B------:R-:W-:Y:S05]  /*14740*/  @!UPT UIADD3 URZ, URZ, URZ, URZ ;  /* 0x0000003f3f3ff290 */ /* 0x000fea000fffe03f */
[----:B------:R-:W-:Y:S04]  /*14750*/  FMUL.FTZ R0, R4, c[0x0][0x320] ;  /* 0x0000c80004007a20 */ /* 0x000fe80000410000 */
[----:B------:R2:W-:Y:S01]  /*14760*/  MUFU.TANH R165, R0 ;  /* 0x0000000000a57308 */ /* 0x0005e20000002400 */
[C---:B---3--:R-:W-:Y:S08]  /*14770*/  HMMA.16816.F32 R12, R168.reuse, R160, R12 ;  /* 0x000000a0a80c723c */ /* 0x048ff0000000180c */
[----:B------:R-:W-:Y:S04]  /*14780*/  HMMA.16816.F32 R16, R168, R162, R16 ;  /* 0x000000a2a810723c */ /* 0x000fe80000001810 */
[----:B--2---:R-:W-:Y:S04]  /*14790*/  FMUL.FTZ R0, R5, c[0x0][0x320] ;  /* 0x0000c80005007a20 */ /* 0x004fe80000410000 */
[----:B------:R2:W-:Y:S11]  /*147a0*/  MUFU.TANH R164, R0 ;  /* 0x0000000000a47308 */ /* 0x0005f60000002400 */
[----:B------:R-:W-:Y:S05]  /*147b0*/  @!UPT UIADD3 URZ, URZ, URZ, URZ ;  /* 0x0000003f3f3ff290 */ /* 0x000fea000fffe03f */
[----:B-1----:R-:W-:Y:S04]  /*147c0*/  FMUL.FTZ R2, R18, c[0x0][0x320] ;  /* 0x0000c80012027a20 */ /* 0x002fe80000410000 */
[----:B------:R-:W-:Y:S01]  /*147d0*/  MUFU.TANH R142, R2 ;  /* 0x00000002008e7308 */ /* 0x000fe20000002400 */
[----:B--2---:R-:W-:Y:S09]  /*147e0*/  FMUL.FTZ R0, R6, c[0x0][0x320] ;  /* 0x0000c80006007a20 */ /* 0x004ff20000410000 */
[----:B------:R1:W2:Y:S02]  /*147f0*/  MUFU.TANH R166, R0 ;  /* 0x0000000000a67308 */ /* 0x0002a40000002400 */
[----:B-1----:R-:W-:Y:S01]  /*14800*/  FMUL.FTZ R0, R7, c[0x0][0x320] ;  /* 0x0000c80007007a20 */ /* 0x002fe20000410000 */
[----:B--2---:R-:W-:Y:S07]  /*14810*/  FMNMX.FTZ R3, R166, R135, !PT ;  /* 0x00000087a6037209 */ /* 0x004fee0007810000 */
[----:B------:R1:W2:Y:S02]  /*14820*/  MUFU.TANH R167, R0 ;  /* 0x0000000000a77308 */ /* 0x0002a40000002400 */
[----:B-1----:R-:W-:Y:S01]  /*14830*/  FMUL.FTZ R0, R8, c[0x0][0x320] ;  /* 0x0000c80008007a20 */ /* 0x002fe20000410000 */
[----:B--2---:R-:W-:Y:S07]  /*14840*/  FMNMX.FTZ R3, R167, R3, !PT ;  /* 0x00000003a7037209 */ /* 0x004fee0007810000 */
[----:B------:R1:W2:Y:S02]  /*14850*/  MUFU.TANH R6, R0 ;  /* 0x0000000000067308 */ /* 0x0002a40000002400 */
[----:B-1----:R-:W-:Y:S08]  /*14860*/  FMUL.FTZ R0, R9, c[0x0][0x320] ;  /* 0x0000c80009007a20 */ /* 0x002ff00000410000 */
[----:B------:R1:W3:Y:S02]  /*14870*/  MUFU.TANH R7, R0 ;  /* 0x0000000000077308 */ /* 0x0002e40000002400 */
[----:B-1----:R-:W-:Y:S08]  /*14880*/  FMUL.FTZ R0, R10, c[0x0][0x320] ;  /* 0x0000c8000a007a20 */ /* 0x002ff00000410000 */
[----:B------:R1:W4:Y:S02]  /*14890*/  MUFU.TANH R8, R0 ;  /* 0x0000000000087308 */ /* 0x0003240000002400 */
[----:B-1----:R-:W-:Y:S08]  /*148a0*/  FMUL.FTZ R0, R11, c[0x0][0x320] ;  /* 0x0000c8000b007a20 */ /* 0x002ff00000410000 */
[----:B------:R1:W-:Y:S02]  /*148b0*/  MUFU.TANH R9, R0 ;  /* 0x0000000000097308 */ /* 0x0003e40000002400 */
[----:B-1----:R-:W-:Y:S08]  /*148c0*/  FMUL.FTZ R0, R12, c[0x0][0x320] ;  /* 0x0000c8000c007a20 */ /* 0x002ff00000410000 */
[----:B------:R1:W5:Y:S02]  /*148d0*/  MUFU.TANH R168, R0 ;  /* 0x0000000000a87308 */ /* 0x0003640000002400 */
[----:B-1----:R-:W-:Y:S08]  /*148e0*/  FMUL.FTZ R0, R13, c[0x0][0x320] ;  /* 0x0000c8000d007a20 */ /* 0x002ff00000410000 */
[----:B------:R1:W1:Y:S02]  /*148f0*/  MUFU.TANH R169, R0 ;  /* 0x0000000000a97308 */ /* 0x0002640000002400 */
[----:B-1----:R-:W-:Y:S08]  /*14900*/  FMUL.FTZ R0, R14, c[0x0][0x320] ;  /* 0x0000c8000e007a20 */ /* 0x002ff00000410000 */
[----:B------:R1:W1:Y:S02]  /*14910*/  MUFU.TANH R170, R0 ;  /* 0x0000000000aa7308 */ /* 0x0002640000002400 */
[----:B-1----:R-:W-:Y:S08]  /*14920*/  FMUL.FTZ R0, R15, c[0x0][0x320] ;  /* 0x0000c8000f007a20 */ /* 0x002ff00000410000 */
[----:B------:R1:W-:Y:S02]  /*14930*/  MUFU.TANH R171, R0 ;  /* 0x0000000000ab7308 */ /* 0x0003e40000002400 */
[----:B-1----:R-:W-:Y:S08]  /*14940*/  FMUL.FTZ R0, R16, c[0x0][0x320] ;  /* 0x0000c80010007a20 */ /* 0x002ff00000410000 */
[----:B------:R1:W1:Y:S02]  /*14950*/  MUFU.TANH R174, R0 ;  /* 0x0000000000ae7308 */ /* 0x0002640000002400 */
[----:B-1----:R-:W-:Y:S08]  /*14960*/  FMUL.FTZ R0, R17, c[0x0][0x320] ;  /* 0x0000c80011007a20 */ /* 0x002ff00000410000 */
[----:B------:R1:W1:Y:S02]  /*14970*/  MUFU.TANH R177, R0 ;  /* 0x0000000000b17308 */ /* 0x0002640000002400 */
[----:B-1----:R-:W-:Y:S04]  /*14980*/  FMNMX.FTZ R0, R165, R134, !PT ;  /* 0x00000086a5007209 */ /* 0x002fe80007810000 */
[----:B------:R-:W-:Y:S01]  /*14990*/  FMNMX.FTZ R2, R164, R0, !PT ;  /* 0x00000000a4027209 */ /* 0x000fe20007810000 */
[----:B------:R-:W-:Y:S03]  /*149a0*/  FMUL.FTZ R0, R19, c[0x0][0x320] ;  /* 0x0000c80013007a20 */ /* 0x000fe60000410000 */
[----:B--2---:R-:W-:Y:S01]  /*149b0*/  FMNMX.FTZ R2, R6, R2, !PT ;  /* 0x0000000206027209 */ /* 0x004fe20007810000 */
[----:B------:R3:W1:Y:S03]  /*149c0*/  MUFU.TANH R143, R0 ;  /* 0x00000000008f7308 */ /* 0x0006660000002400 */
[----:B---3--:R-:W-:Y:S02]  /*149d0*/  FMNMX.FTZ R0, R7, R2, !PT ;  /* 0x0000000207007209 */ /* 0x008fe40007810000 */
[----:B----4-:R-:W-:Y:S02]  /*149e0*/  FMNMX.FTZ R2, R8, R3, !PT ;  /* 0x0000000308027209 */ /* 0x010fe40007810000 */
[----:B-----5:R-:W-:Y:S02]  /*149f0*/  FMNMX.FTZ R0, R168, R0, !PT ;  /* 0x00000000a8007209 */ /* 0x020fe40007810000 */
[----:B------:R-:W-:Y:S02]  /*14a00*/  FMNMX.FTZ R2, R9, R2, !PT ;  /* 0x0000000209027209 */ /* 0x000fe40007810000 */
[----:B------:R-:W-:Y:S02]  /*14a10*/  FMNMX.FTZ R0, R169, R0, !PT ;  /* 0x00000000a9007209 */ /* 0x000fe40007810000 */
[----:B------:R-:W-:Y:S02]  /*14a20*/  FMNMX.FTZ R2, R170, R2, !PT ;  /* 0x00000002aa027209 */ /* 0x000fe40007810000 */
[----:B------:R-:W-:Y:S02]  /*14a30*/  FMNMX.FTZ R3, R174, R0, !PT ;  /* 0x00000000ae037209 */ /* 0x000fe40007810000 */
[----:B------:R-:W-:Y:S02]  /*14a40*/  FMNMX.FTZ R0, R171, R2, !PT ;  /* 0x00000002ab007209 */ /* 0x000fe40007810000 */
[----:B------:R-:W-:Y:S02]  /*14a50*/  FMNMX.FTZ R3, R177, R3, !PT ;  /* 0x00000003b1037209 */ /* 0x000fe40007810000 */
[----:B------:R-:W-:Y:S03]  /*14a60*/  FMNMX.FTZ R0, R142, R0, !PT ;  /* 0x000000008e007209 */ /* 0x000fe60007810000 */
[----:B------:R-:W2:Y:S01]  /*14a70*/  SHFL.BFLY PT, R4, R3, 0x2, 0x1f ;  /* 0x0c401f0003047f89 */ /* 0x000ea200000e0000 */
[----:B-1----:R-:W-:Y:S07]  /*14a80*/  FMNMX.FTZ R0, R143, R0, !PT ;  /* 0x000000008f007209 */ /* 0x002fee0007810000 */
[----:B------:R-:W1:Y:S01]  /*14a90*/  SHFL.BFLY PT, R2, R0, 0x2, 0x1f ;  /* 0x0c401f0000027f89 */ /* 0x000e6200000e0000 */
[----:B--2---:R-:W-:Y:S07]  /*14aa0*/  FMNMX.FTZ R4, R3, R4, !PT ;  /* 0x0000000403047209 */ /* 0x004fee0007810000 */
[----:B------:R-:W2:Y:S01]  /*14ab0*/  SHFL.BFLY PT, R5, R4, 0x1, 0x1f ;  /* 0x0c201f0004057f89 */ /* 0x000ea200000e0000 */
[----:B-1----:R-:W-:Y:S07]  /*14ac0*/  FMNMX.FTZ R0, R0, R2, !PT ;  /* 0x0000000200007209 */ /* 0x002fee0007810000 */
[----:B------:R-:W1:Y:S01]  /*14ad0*/  SHFL.BFLY PT, R3, R0, 0x1, 0x1f ;  /* 0x0c201f0000037f89 */ /* 0x000e6200000e0000 */
[----:B--2---:R-:W-:Y:S05]  /*14ae0*/  FMNMX.FTZ R133, R4, R5, !PT ;  /* 0x0000000504857209 */ /* 0x004fea0007810000 */
[C---:B------:R-:W-:Y:S01]  /*14af0*/  FADD.FTZ R2, -R133.reuse, R134 ;  /* 0x0000008685027221 */ /* 0x040fe20000010100 */
[----:B-1----:R-:W-:Y:S03]  /*14b00*/  FMNMX.FTZ R132, R0, R3, !PT ;  /* 0x0000000300847209 */ /* 0x002fe60007810000 */
[----:B------:R-:W-:Y:S04]  /*14b10*/  FMUL.FTZ R0, R2, c[0x0][0x2d0] ;  /* 0x0000b40002007a20 */ /* 0x000fe80000410000 */
[----:B------:R1:W2:Y:S02]  /*14b20*/  MUFU.EX2 R2, R0 ;  /* 0x0000000000027308 */ /* 0x0002a40000000800 */
[----:B-1----:R-:W-:Y:S02]  /*14b30*/  FADD.FTZ R0, -R132, R135 ;  /* 0x0000008784007221 */ /* 0x002fe40000010100 */
[----:B------:R-:W-:Y:S02]  /*14b40*/  FMUL.FTZ R135, R133, c[0x0][0x2d0] ;  /* 0x0000b40085877a20 */ /* 0x000fe40000410000 */
[----:B------:R-:W-:Y:S02]  /*14b50*/  FMUL.FTZ R0, R0, c[0x0][0x2d0] ;  /* 0x0000b40000007a20 */ /* 0x000fe40000410000 */
[--C-:B------:R-:W-:Y:S02]  /*14b60*/  FFMA.FTZ R3, R165, c[0x0][0x2d0], -R135.reuse ;  /* 0x0000b400a5037a23 */ /* 0x100fe40000010887 */
[--C-:B------:R-:W-:Y:S02]  /*14b70*/  FFMA.FTZ R4, R6, c[0x0][0x2d0], -R135.reuse ;  /* 0x0000b40006047a23 */ /* 0x100fe40000010887 */
[----:B------:R1:W-:Y:S01]  /*14b80*/  MUFU.EX2 R206, R3 ;  /* 0x0000000300ce7308 */ /* 0x0003e20000000800 */
[--C-:B------:R-:W-:Y:S02]  /*14b90*/  FFMA.FTZ R7, R7, c[0x0][0x2d0], -R135.reuse ;  /* 0x0000b40007077a23 */ /* 0x100fe40000010887 */
[C---:B--2---:R-:W-:Y:S02]  /*14ba0*/  FMUL.FTZ R16, R2.reuse, R156 ;  /* 0x0000009c02107220 */ /* 0x044fe40000410000 */
[----:B------:R-:W-:Y:S02]  /*14bb0*/  FMUL.FTZ R17, R2, R157 ;  /* 0x0000009d02117220 */ /* 0x000fe40000410000 */
[--C-:B------:R-:W-:Y:S02]  /*14bc0*/  FFMA.FTZ R134, R168, c[0x0][0x2d0], -R135.reuse ;  /* 0x0000b400a8867a23 */ /* 0x100fe40000010887 */
[C---:B------:R-:W-:Y:S01]  /*14bd0*/  FMUL.FTZ R20, R2.reuse, R20 ;  /* 0x0000001402147220 */ /* 0x040fe20000410000 */
[----:B------:R2:W-:Y:S01]  /*14be0*/  MUFU.EX2 R183, R4 ;  /* 0x0000000400b77308 */ /* 0x0005e20000000800 */
[C---:B------:R-:W-:Y:S02]  /*14bf0*/  FMUL.FTZ R21, R2.reuse, R21 ;  /* 0x0000001502157220 */ /* 0x040fe40000410000 */
[C---:B------:R-:W-:Y:S02]  /*14c00*/  FMUL.FTZ R24, R2.reuse, R24 ;  /* 0x0000001802187220 */ /* 0x040fe40000410000 */
[C---:B------:R-:W-:Y:S02]  /*14c10*/  FMUL.FTZ R25, R2.reuse, R25 ;  /* 0x0000001902197220 */ /* 0x040fe40000410000 */
[C---:B------:R-:W-:Y:S02]  /*14c20*/  FMUL.FTZ R28, R2.reuse, R28 ;  /* 0x0000001c021c7220 */ /* 0x040fe40000410000 */
[C---:B------:R-:W-:Y:S01]  /*14c30*/  FMUL.FTZ R29, R2.reuse, R29 ;  /* 0x0000001d021d7220 */ /* 0x040fe20000410000 */
[----:B------:R-:W-:Y:S01]  /*14c40*/  MUFU.EX2 R182, R7 ;  /* 0x0000000700b67308 */ /* 0x000fe20000000800 */
[C---:B------:R-:W-:Y:S02]  /*14c50*/  FMUL.FTZ R32, R2.reuse, R32 ;  /* 0x0000002002207220 */ /* 0x040fe40000410000 */
[----:B------:R-:W-:Y:S02]  /*14c60*/  FMUL.FTZ R33, R2, R33 ;  /* 0x0000002102217220 */ /* 0x000fe40000410000 */
[----:B-1----:R-:W-:Y:S02]  /*14c70*/  FFMA.FTZ R3, R164, c[0x0][0x2d0], -R135 ;  /* 0x0000b400a4037a23 */ /* 0x002fe40000010887 */
[C---:B------:R-:W-:Y:S02]  /*14c80*/  FMUL.FTZ R36, R2.reuse, R36 ;  /* 0x0000002402247220 */ /* 0x040fe40000410000 */
[C---:B------:R-:W-:Y:S01]  /*14c90*/  FMUL.FTZ R37, R2.reuse, R37 ;  /* 0x0000002502257220 */ /* 0x040fe20000410000 */
[----:B------:R1:W-:Y:S01]  /*14ca0*/  MUFU.EX2 R205, R3 ;  /* 0x0000000300cd7308 */ /* 0x0003e20000000800 */
[C---:B------:R-:W-:Y:S02]  /*14cb0*/  FMUL.FTZ R40, R2.reuse, R40 ;  /* 0x0000002802287220 */ /* 0x040fe40000410000 */
[----:B------:R-:W-:Y:S02]  /*14cc0*/  FMUL.FTZ R41, R2, R41 ;  /* 0x0000002902297220 */ /* 0x000fe40000410000 */
[----:B--2---:R-:W-:Y:S04]  /*14cd0*/  @P0 IMAD.WIDE.U32 R4, R204, c[0x0][0x1e0], RZ ;  /* 0x00007800cc040a25 */ /* 0x004fe800078e00ff */
[----:B------:R-:W-:Y:S01]  /*14ce0*/  FMUL.FTZ R44, R2, R44 ;  /* 0x0000002c022c7220 */ /* 0x000fe20000410000 */
[----:B------:R-:W-:Y:S01]  /*14cf0*/  @P0 LEA R6, P1, R4, R218, 0x5 ;  /* 0x000000da04060211 */ /* 0x000fe200078228ff */
[----:B------:R-:W2:Y:S01]  /*14d00*/  MUFU.EX2 R0, R0 ;  /* 0x0000000000007308 */ /* 0x000ea20000000800 */
[C---:B------:R-:W-:Y:S02]  /*14d10*/  FMUL.FTZ R45, R2.reuse, R45 ;  /* 0x0000002d022d7220 */ /* 0x040fe40000410000 */
[C---:B------:R-:W-:Y:S02]  /*14d20*/  FMUL.FTZ R48, R2.reuse, R48 ;  /* 0x0000003002307220 */ /* 0x040fe40000410000 */
[C---:B------:R-:W-:Y:S02]  /*14d30*/  FMUL.FTZ R49, R2.reuse, R49 ;  /* 0x0000003102317220 */ /* 0x040fe40000410000 */
[C---:B------:R-:W-:Y:S02]  /*14d40*/  FMUL.FTZ R52, R2.reuse, R52 ;  /* 0x0000003402347220 */ /* 0x040fe40000410000 */
[C---:B------:R-:W-:Y:S01]  /*14d50*/  FMUL.FTZ R53, R2.reuse, R53 ;  /* 0x0000003502357220 */ /* 0x040fe20000410000 */
[----:B------:R3:W-:Y:S01]  /*14d60*/  MUFU.EX2 R181, R134 ;  /* 0x0000008600b57308 */ /* 0x0007e20000000800 */
[C---:B------:R-:W-:Y:S01]  /*14d70*/  FMUL.FTZ R56, R2.reuse, R56 ;  /* 0x0000003802387220 */ /* 0x040fe20000410000 */
[----:B-1----:R-:W-:Y:S01]  /*14d80*/  @P0 SHF.R.S32.HI R3, RZ, 0x1f, R204 ;  /* 0x0000001fff030819 */ /* 0x002fe200000114cc */
[C---:B------:R-:W-:Y:S02]  /*14d90*/  FMUL.FTZ R57, R2.reuse, R57 ;  /* 0x0000003902397220 */ /* 0x040fe40000410000 */
[C---:B------:R-:W-:Y:S02]  /*14da0*/  FMUL.FTZ R60, R2.reuse, R60 ;  /* 0x0000003c023c7220 */ /* 0x040fe40000410000 */
[----:B------:R-:W-:Y:S02]  /*14db0*/  @P0 IMAD R3, R3, c[0x0][0x1e0], RZ ;  /* 0x0000780003030a24 */ /* 0x000fe400078e02ff */
[----:B------:R-:W-:Y:S02]  /*14dc0*/  FMUL.FTZ R61, R2, R61 ;  /* 0x0000003d023d7220 */ /* 0x000fe40000410000 */
[----:B------:R-:W-:Y:S02]  /*14dd0*/  @P0 IMAD R3, R204, c[0x0][0x1e4], R3 ;  /* 0x00007900cc030a24 */ /* 0x000fe400078e0203 */
[C---:B--2---:R-:W-:Y:S02]  /*14de0*/  FMUL.FTZ R10, R0.reuse, R150 ;  /* 0x00000096000a7220 */ /* 0x044fe40000410000 */
[----:B------:R-:W-:Y:S01]  /*14df0*/  FMUL.FTZ R11, R0, R151 ;  /* 0x00000097000b7220 */ /* 0x000fe20000410000 */
[----:B------:R-:W-:Y:S01]  /*14e00*/  @P0 IADD3 R5, R5, R3, RZ ;  /* 0x0000000305050210 */ /* 0x000fe20007ffe0ff */
[----:B------:R-:W-:Y:S02]  /*14e10*/  FMUL.FTZ R3, R132, c[0x0][0x2d0] ;  /* 0x0000b40084037a20 */ /* 0x000fe40000410000 */
[----:B------:R-:W-:Y:S01]  /*14e20*/  FMUL.FTZ R18, R0, R158 ;  /* 0x0000009e00127220 */ /* 0x000fe20000410000 */
[----:B------:R-:W-:Y:S01]  /*14e30*/  @P0 LEA.HI.X R5, R4, R222, R5, 0x5, P1 ;  /* 0x000000de04050211 */ /* 0x000fe200008f2c05 */
[----:B------:R-:W-:Y:S01]  /*14e40*/  FFMA.FTZ R7, R166, c[0x0][0x2d0], -R3 ;  /* 0x0000b400a6077a23 */ /* 0x000fe20000010803 */
[----:B------:R-:W-:Y:S01]  /*14e50*/  @P0 LEA R4, P1, R6, c[0x0][0x1c8], 0x1 ;  /* 0x0000720006040a11 */ /* 0x000fe200078208ff */
[----:B------:R-:W-:Y:S02]  /*14e60*/  FMUL.FTZ R19, R0, R159 ;  /* 0x0000009f00137220 */ /* 0x000fe40000410000 */
[----:B------:R1:W-:Y:S01]  /*14e70*/  MUFU.EX2 R179, R7 ;  /* 0x0000000700b37308 */ /* 0x0003e20000000800 */
[----:B------:R-:W-:Y:S01]  /*14e80*/  @P0 LEA.HI.X R5, R6, c[0x0][0x1cc], R5, 0x1, P1 ;  /* 0x0000730006050a11 */ /* 0x000fe200008f0c05 */
[----:B------:R-:W-:Y:S02]  /*14e90*/  FFMA.FTZ R6, R167, c[0x0][0x2d0], -R3 ;  /* 0x0000b400a7067a23 */ /* 0x000fe40000010803 */
[----:B---3--:R-:W-:Y:S02]  /*14ea0*/  FFMA.FTZ R134, R169, c[0x0][0x2d0], -R135 ;  /* 0x0000b400a9867a23 */ /* 0x008fe40000010887 */
[----:B------:R2:W-:Y:S01]  /*14eb0*/  @P0 LDGSTS.E.BYPASS.LTC128B.128 [R203+0xc080], [R4.64], !P2 ;  /* 0x0c08000004cb0fae */ /* 0x0005e2000d101d46 */
[C---:B------:R-:W-:Y:S02]  /*14ec0*/  FMUL.FTZ R22, R0.reuse, R22 ;  /* 0x0000001600167220 */ /* 0x040fe40000410000 */
[C---:B------:R-:W-:Y:S01]  /*14ed0*/  FMUL.FTZ R23, R0.reuse, R23 ;  /* 0x0000001700177220 */ /* 0x040fe20000410000 */
[----:B------:R3:W4:Y:S01]  /*14ee0*/  MUFU.EX2 R178, R6 ;  /* 0x0000000600b27308 */ /* 0x0007220000000800 */
[C---:B------:R-:W-:Y:S02]  /*14ef0*/  FMUL.FTZ R26, R0.reuse, R26 ;  /* 0x0000001a001a7220 */ /* 0x040fe40000410000 */
[C---:B------:R-:W-:Y:S01]  /*14f00*/  FMUL.FTZ R27, R0.reuse, R27 ;  /* 0x0000001b001b7220 */ /* 0x040fe20000410000 */
[----:B------:R2:W-:Y:S01]  /*14f10*/  @P0 LDGSTS.E.BYPASS.LTC128B.128 [R203+0xd080], [R4.64+0x80], !P6 ;  /* 0x0d08008004cb0fae */ /* 0x0005e2000f101d46 */
[C---:B------:R-:W-:Y:S02]  /*14f20*/  FMUL.FTZ R30, R0.reuse, R30 ;  /* 0x0000001e001e7220 */ /* 0x040fe40000410000 */
[C---:B------:R-:W-:Y:S02]  /*14f30*/  FMUL.FTZ R31, R0.reuse, R31 ;  /* 0x0000001f001f7220 */ /* 0x040fe40000410000 */
[C---:B------:R-:W-:Y:S01]  /*14f40*/  FMUL.FTZ R34, R0.reuse, R34 ;  /* 0x0000002200227220 */ /* 0x040fe20000410000 */
[----:B------:R5:W-:Y:S01]  /*14f50*/  MUFU.EX2 R180, R134 ;  /* 0x0000008600b47308 */ /* 0x000be20000000800 */
[C---:B------:R-:W-:Y:S01]  /*14f60*/  FMUL.FTZ R35, R0.reuse, R35 ;  /* 0x0000002300237220 */ /* 0x040fe20000410000 */
[----:B------:R2:W-:Y:S01]  /*14f70*/  @P0 LDGSTS.E.BYPASS.LTC128B.128 [R203+0xe080], [R4.64+0x100], !P5 ;  /* 0x0e08010004cb0fae */ /* 0x0005e2000e901d46 */
[C---:B------:R-:W-:Y:S02]  /*14f80*/  FMUL.FTZ R38, R0.reuse, R38 ;  /* 0x0000002600267220 */ /* 0x040fe40000410000 */
[C---:B-1----:R-:W-:Y:S02]  /*14f90*/  FMUL.FTZ R7, R0.reuse, R147 ;  /* 0x0000009300077220 */ /* 0x042fe40000410000 */
[C---:B------:R-:W-:Y:S02]  /*14fa0*/  FMUL.FTZ R39, R0.reuse, R39 ;  /* 0x0000002700277220 */ /* 0x040fe40000410000 */
[C---:B------:R-:W-:Y:S01]  /*14fb0*/  FMUL.FTZ R42, R0.reuse, R42 ;  /* 0x0000002a002a7220 */ /* 0x040fe20000410000 */
[----:B------:R2:W-:Y:S01]  /*14fc0*/  @P0 LDGSTS.E.BYPASS.LTC128B.128 [R203+0xf080], [R4.64+0x180], !P4 ;  /* 0x0f08018004cb0fae */ /* 0x0005e2000e101d46 */
[C---:B------:R-:W-:Y:S02]  /*14fd0*/  FMUL.FTZ R43, R0.reuse, R43 ;  /* 0x0000002b002b7220 */ /* 0x040fe40000410000 */
[----:B------:R-:W-:Y:S02]  /*14fe0*/  FMUL.FTZ R46, R0, R46 ;  /* 0x0000002e002e7220 */ /* 0x000fe40000410000 */
[--C-:B---3--:R-:W-:Y:S02]  /*14ff0*/  FFMA.FTZ R6, R8, c[0x0][0x2d0], -R3.reuse ;  /* 0x0000b40008067a23 */ /* 0x108fe40000010803 */
[----:B------:R-:W-:Y:S01]  /*15000*/  FMUL.FTZ R8, R2, R148 ;  /* 0x0000009402087220 */ /* 0x000fe20000410000 */
[----:B------:R-:W1:Y:S01]  /*15010*/  LDSM.16.MT88.4 R12, [R187] ;  /* 0x00000000bb0c783b */ /* 0x000e620000004200 */
[----:B------:R3:W-:Y:S01]  /*15020*/  MUFU.EX2 R176, R6 ;  /* 0x0000000600b07308 */ /* 0x0007e20000000800 */
[C---:B------:R-:W-:Y:S02]  /*15030*/  FMUL.FTZ R47, R0.reuse, R47 ;  /* 0x0000002f002f7220 */ /* 0x040fe40000410000 */
[----:B------:R-:W-:Y:S02]  /*15040*/  FMUL.FTZ R50, R0, R50 ;  /* 0x0000003200327220 */ /* 0x000fe40000410000 */
[--C-:B-----5:R-:W-:Y:S02]  /*15050*/  FFMA.FTZ R134, R170, c[0x0][0x2d0], -R3.reuse ;  /* 0x0000b400aa867a23 */ /* 0x120fe40000010803 */
[----:B------:R-:W5:Y:S01]  /*15060*/  LDSM.16.MT88.4 R160, [R188] ;  /* 0x00000000bca0783b */ /* 0x000f620000004200 */
[C---:B------:R-:W-:Y:S02]  /*15070*/  FMUL.FTZ R51, R0.reuse, R51 ;  /* 0x0000003300337220 */ /* 0x040fe40000410000 */
[C---:B------:R-:W-:Y:S01]  /*15080*/  FMUL.FTZ R54, R0.reuse, R54 ;  /* 0x0000003600367220 */ /* 0x040fe20000410000 */
[----:B------:R1:W-:Y:S01]  /*15090*/  MUFU.EX2 R173, R134 ;  /* 0x0000008600ad7308 */ /* 0x0003e20000000800 */
[C---:B------:R-:W-:Y:S02]  /*150a0*/  FMUL.FTZ R55, R0.reuse, R55 ;  /* 0x0000003700377220 */ /* 0x040fe40000410000 */
[C---:B------:R-:W-:Y:S01]  /*150b0*/  FMUL.FTZ R58, R0.reuse, R58 ;  /* 0x0000003a003a7220 */ /* 0x040fe20000410000 */
[----:B------:R-:W5:Y:S01]  /*150c0*/  LDSM.16.MT88.4 R164, [R190] ;  /* 0x00000000bea4783b */ /* 0x000f620000004200 */
[----:B------:R-:W-:Y:S02]  /*150d0*/  FMUL.FTZ R59, R0, R59 ;  /* 0x0000003b003b7220 */ /* 0x000fe40000410000 */
[--C-:B--2---:R-:W-:Y:S02]  /*150e0*/  FFMA.FTZ R4, R9, c[0x0][0x2d0], -R3.reuse ;  /* 0x0000b40009047a23 */ /* 0x104fe40000010803 */
[----:B------:R-:W-:Y:S01]  /*150f0*/  FMUL.FTZ R5, R2, R145 ;  /* 0x0000009102057220 */ /* 0x000fe20000410000 */
[----:B----4-:R-:W-:Y:S01]  /*15100*/  F2FP.PACK_AB R145, R178, R179 ;  /* 0x000000b3b291723e */ /* 0x010fe200000000ff */
[----:B------:R-:W2:Y:S01]  /*15110*/  MUFU.EX2 R175, R4 ;  /* 0x0000000400af7308 */ /* 0x000ea20000000800 */
[----:B------:R-:W-:Y:S01]  /*15120*/  FMUL.FTZ R9, R2, R149 ;  /* 0x0000009502097220 */ /* 0x000fe20000410000 */
[----:B------:R-:W-:Y:S01]  /*15130*/  LDSM.16.MT88.4 R156, [R188+0x1000] ;  /* 0x00100000bc9c783b */ /* 0x000fe20000004200 */
[----:B---3--:R-:W-:Y:S01]  /*15140*/  FMUL.FTZ R6, R0, R146 ;  /* 0x0000009200067220 */ /* 0x008fe20000410000 */
[----:B------:R-:W-:Y:S01]  /*15150*/  F2FP.PACK_AB R146, R182, R183 ;  /* 0x000000b7b692723e */ /* 0x000fe200000000ff */
[C---:B------:R-:W-:Y:S02]  /*15160*/  FMUL.FTZ R62, R0.reuse, R62 ;  /* 0x0000003e003e7220 */ /* 0x040fe40000410000 */
[----:B------:R-:W-:Y:S02]  /*15170*/  FMUL.FTZ R63, R0, R63 ;  /* 0x0000003f003f7220 */ /* 0x000fe40000410000 */
[C---:B------:R-:W-:Y:S01]  /*15180*/  FMUL.FTZ R64, R2.reuse, R64 ;  /* 0x0000004002407220 */ /* 0x040fe20000410000 */
[----:B------:R-:W3:Y:S01]  /*15190*/  LDSM.16.MT88.4 R148, [R189] ;  /* 0x00000000bd94783b */ /* 0x000ee20000004200 */
[----:B------:R-:W-:Y:S02]  /*151a0*/  FMUL.FTZ R65, R2, R65 ;  /* 0x0000004102417220 */ /* 0x000fe40000410000 */
[----:B-1----:R-:W-:Y:S02]  /*151b0*/  FFMA.FTZ R134, R171, c[0x0][0x2d0], -R3 ;  /* 0x0000b400ab867a23 */ /* 0x002fe40000010803 */
[C---:B------:R-:W-:Y:S02]  /*151c0*/  FMUL.FTZ R66, R0.reuse, R66 ;  /* 0x0000004200427220 */ /* 0x040fe40000410000 */
[----:B------:R-:W-:Y:S01]  /*151d0*/  FMUL.FTZ R67, R0, R67 ;  /* 0x0000004300437220 */ /* 0x000fe20000410000 */
[----:B------:R-:W-:Y:S01]  /*151e0*/  LDSM.16.MT88.4 R168, [R189+0x800] ;  /* 0x00080000bda8783b */ /* 0x000fe20000004200 */
[C---:B------:R-:W-:Y:S01]  /*151f0*/  FMUL.FTZ R68, R2.reuse, R68 ;  /* 0x0000004402447220 */ /* 0x040fe20000410000 */
[----:B------:R-:W1:Y:S01]  /*15200*/  MUFU.EX2 R172, R134 ;  /* 0x0000008600ac7308 */ /* 0x000e620000000800 */
[----:B------:R-:W-:Y:S02]  /*15210*/  FMUL.FTZ R69, R2, R69 ;  /* 0x0000004502457220 */ /* 0x000fe40000410000 */
[----:B------:R-:W-:Y:S01]  /*15220*/  FMUL.FTZ R70, R0, R70 ;  /* 0x0000004600467220 */ /* 0x000fe20000410000 */
[----:B--2---:R-:W-:Y:S01]  /*15230*/  F2FP.PACK_AB R147, R175, R176 ;  /* 0x000000b0af93723e */ /* 0x004fe200000000ff */
[----:B------:R-:W-:Y:S01]  /*15240*/  FMUL.FTZ R4, R2, R144 ;  /* 0x0000009002047220 */ /* 0x000fe20000410000 */
[----:B------:R-:W-:Y:S01]  /*15250*/  F2FP.PACK_AB R144, R205, R206 ;  /* 0x000000cecd90723e */ /* 0x000fe200000000ff */
[----:B------:R-:W0:Y:S01]  /*15260*/  LDGDEPBAR ;  /* 0x00000000000079af */ /* 0x000e220000000000 */
[----:B------:R-:W-:Y:S02]  /*15270*/  FMUL.FTZ R71, R0, R71 ;  /* 0x0000004700477220 */ /* 0x000fe40000410000 */
[C---:B------:R-:W-:Y:S02]  /*15280*/  FMUL.FTZ R72, R2.reuse, R72 ;  /* 0x0000004802487220 */ /* 0x040fe40000410000 */
[----:B------:R-:W-:Y:S01]  /*15290*/  FMUL.FTZ R73, R2, R73 ;  /* 0x0000004902497220 */ /* 0x000fe20000410000 */
        /* <DEDUP_REMOVED lines=8> */
[----:B------:R-:W2:Y:S01]  /*15320*/  LDSM.16.MT88.4 R152, [R187+0x1000] ;  /* 0x00100000bb98783b */ /* 0x000ea20000004200 */
[C---:B------:R-:W-:Y:S02]  /*15330*/  FMUL.FTZ R76, R2.reuse, R76 ;  /* 0x0000004c024c7220 */ /* 0x040fe40000410000 */
[----:B------:R-:W-:Y:S02]  /*15340*/  FMUL.FTZ R77, R2, R77 ;  /* 0x0000004d024d7220 */ /* 0x000fe40000410000 */
[C---:B-----5:R-:W-:Y:S03]  /*15350*/  HMMA.16816.F32 R12, R144.reuse, R160, R12 ;  /* 0x000000a0900c723c */ /* 0x060fe6000000180c */
[C---:B------:R-:W-:Y:S02]  /*15360*/  FMUL.FTZ R78, R0.reuse, R78 ;  /* 0x0000004e004e7220 */ /* 0x040fe40000410000 */
[----:B------:R-:W-:Y:S02]  /*15370*/  FMUL.FTZ R79, R0, R79 ;  /* 0x0000004f004f7220 */ /* 0x000fe40000410000 */
[C---:B------:R-:W-:Y:S01]  /*15380*/  FMUL.FTZ R80, R2.reuse, R80 ;  /* 0x0000005002507220 */ /* 0x040fe20000410000 */
[C---:B------:R-:W-:Y:S04]  /*15390*/  HMMA.16816.F32 R16, R144.reuse, R162, R16 ;  /* 0x000000a29010723c */ /* 0x040fe80000001810 */
[----:B------:R-:W-:Y:S01]  /*153a0*/  FMUL.FTZ R81, R2, R81 ;  /* 0x0000005102517220 */ /* 0x000fe20000410000 */
[----:B------:R-:W-:Y:S01]  /*153b0*/  F2FP.PACK_AB R160, R180, R181 ;  /* 0x000000b5b4a0723e */ /* 0x000fe200000000ff */
[----:B------:R-:W-:Y:S01]  /*153c0*/  FMUL.FTZ R82, R0, R82 ;  /* 0x0000005200527220 */ /* 0x000fe20000410000 */
[----:B-1----:R-:W-:Y:S01]  /*153d0*/  F2FP.PACK_AB R161, R172, R173 ;  /* 0x000000adaca1723e */ /* 0x002fe200000000ff */
[C---:B------:R-:W-:Y:S04]  /*153e0*/  HMMA.16816.F32 R20, R144.reuse, R164, R20 ;  /* 0x000000a49014723c */ /* 0x040fe80000001814 */
[----:B------:R-:W-:Y:S02]  /*153f0*/  FMUL.FTZ R83, R0, R83 ;  /* 0x0000005300537220 */ /* 0x000fe40000410000 */
[C---:B------:R-:W-:Y:S02]  /*15400*/  FMUL.FTZ R84, R2.reuse, R84 ;  /* 0x0000005402547220 */ /* 0x040fe40000410000 */
[C---:B------:R-:W-:Y:S01]  /*15410*/  HMMA.16816.F32 R24, R144.reuse, R166, R24 ;  /* 0x000000a69018723c */ /* 0x040fe20000001818 */
[----:B------:R-:W-:Y:S03]  /*15420*/  LDSM.16.MT88.4 R164, [R190+0x800] ;  /* 0x00080000bea4783b */ /* 0x000fe60000004200 */
[----:B------:R-:W-:Y:S02]  /*15430*/  FMUL.FTZ R85, R2, R85 ;  /* 0x0000005502557220 */ /* 0x000fe40000410000 */
[C---:B------:R-:W-:Y:S02]  /*15440*/  FMUL.FTZ R86, R0.reuse, R86 ;  /* 0x0000005600567220 */ /* 0x040fe40000410000 */
[C---:B---3--:R-:W-:Y:S04]  /*15450*/  HMMA.16816.F32 R28, R144.reuse, R148, R28 ;  /* 0x00000094901c723c */ /* 0x048fe8000000181c */
[----:B------:R-:W-:Y:S02]  /*15460*/  FMUL.FTZ R87, R0, R87 ;  /* 0x0000005700577220 */ /* 0x000fe40000410000 */
[C---:B------:R-:W-:Y:S02]  /*15470*/  FMUL.FTZ R88, R2.reuse, R88 ;  /* 0x0000005802587220 */ /* 0x040fe40000410000 */
[C---:B------:R-:W-:Y:S01]  /*15480*/  HMMA.16816.F32 R32, R144.reuse, R150, R32 ;  /* 0x000000969020723c */ /* 0x040fe20000001820 */
[----:B------:R-:W1:Y:S03]  /*15490*/  LDSM.16.MT88.4 R148, [R190+0x1000] ;  /* 0x00100000be94783b */ /* 0x000e660000004200 */
[----:B------:R-:W-:Y:S02]  /*154a0*/  FMUL.FTZ R89, R2, R89 ;  /* 0x0000005902597220 */ /* 0x000fe40000410000 */
[C---:B------:R-:W-:Y:S02]  /*154b0*/  FMUL.FTZ R90, R0.reuse, R90 ;  /* 0x0000005a005a7220 */ /* 0x040fe40000410000 */
[C---:B--2---:R-:W-:Y:S04]  /*154c0*/  HMMA.16816.F32 R36, R144.reuse, R152, R36 ;  /* 0x000000989024723c */ /* 0x044fe80000001824 */
[----:B------:R-:W-:Y:S02]  /*154d0*/  FMUL.FTZ R91, R0, R91 ;  /* 0x0000005b005b7220 */ /* 0x000fe40000410000 */
[C---:B------:R-:W-:Y:S02]  /*154e0*/  FMUL.FTZ R92, R2.reuse, R92 ;  /* 0x0000005c025c7220 */ /* 0x040fe40000410000 */
[C---:B------:R-:W-:Y:S01]  /*154f0*/  HMMA.16816.F32 R40, R144.reuse, R154, R40 ;  /* 0x0000009a9028723c */ /* 0x040fe20000001828 */
[----:B------:R-:W2:Y:S03]  /*15500*/  LDSM.16.MT88.4 R152, [R189+0x1000] ;  /* 0x00100000bd98783b */ /* 0x000ea60000004200 */
[----:B------:R-:W-:Y:S02]  /*15510*/  FMUL.FTZ R93, R2, R93 ;  /* 0x0000005d025d7220 */ /* 0x000fe40000410000 */
[C---:B------:R-:W-:Y:S02]  /*15520*/  FMUL.FTZ R94, R0.reuse, R94 ;  /* 0x0000005e005e7220 */ /* 0x040fe40000410000 */
[C---:B------:R-:W-:Y:S04]  /*15530*/  HMMA.16816.F32 R44, R144.reuse, R156, R44 ;  /* 0x0000009c902c723c */ /* 0x040fe8000000182c */
[----:B------:R-:W-:Y:S02]  /*15540*/  FMUL.FTZ R95, R0, R95 ;  /* 0x0000005f005f7220 */ /* 0x000fe40000410000 */
[C---:B------:R-:W-:Y:S02]  /*15550*/  FMUL.FTZ R96, R2.reuse, R96 ;  /* 0x0000006002607220 */ /* 0x040fe40000410000 */
[C---:B------:R-:W-:Y:S01]  /*15560*/  HMMA.16816.F32 R48, R144.reuse, R158, R48 ;  /* 0x0000009e9030723c */ /* 0x040fe20000001830 */
[----:B------:R-:W3:Y:S03]  /*15570*/  LDSM.16.MT88.4 R156, [R187+0x2000] ;  /* 0x00200000bb9c783b */ /* 0x000ee60000004200 */
        /* <DEDUP_REMOVED lines=18> */
[C---:B---3--:R-:W-:Y:S04]  /*156a0*/  HMMA.16816.F32 R68, R144.reuse, R156, R68 ;  /* 0x0000009c9044723c */ /* 0x048fe80000001844 */
        /* <DEDUP_REMOVED lines=14> */
[----:B------:R-:W-:Y:S02]  /*15790*/  FMUL.FTZ R118, R0, R118 ;  /* 0x0000007600767220 */ /* 0x000fe40000410000 */
[C---:B--2---:R-:W-:Y:S04]  /*157a0*/  HMMA.16816.F32 R84, R144.reuse, R152, R84 ;  /* 0x000000989054723c */ /* 0x044fe80000001854 */
[--C-:B------:R-:W-:Y:S02]  /*157b0*/  FFMA.FTZ R134, R174, c[0x0][0x2d0], -R135.reuse ;  /* 0x0000b400ae867a23 */ /* 0x100fe40000010887 */
[----:B------:R-:W-:Y:S02]  /*157c0*/  FMUL.FTZ R119, R0, R119 ;  /* 0x0000007700777220 */ /* 0x000fe40000410000 */
[C---:B------:R-:W-:Y:S01]  /*157d0*/  HMMA.16816.F32 R88, R144.reuse, R154, R88 ;  /* 0x0000009a9058723c */ /* 0x040fe20000001858 */
[----:B------:R2:W-:Y:S01]  /*157e0*/  MUFU.EX2 R174, R134 ;  /* 0x0000008600ae7308 */ /* 0x0005e20000000800 */
[----:B------:R-:W4:Y:S02]  /*157f0*/  LDSM.16.MT88.4 R152, [R188+0x3000] ;  /* 0x00300000bc98783b */ /* 0x000f240000004200 */
[C---:B------:R-:W-:Y:S02]  /*15800*/  FMUL.FTZ R120, R2.reuse, R120 ;  /* 0x0000007802787220 */ /* 0x040fe40000410000 */
[----:B------:R-:W-:Y:S02]  /*15810*/  FMUL.FTZ R121, R2, R121 ;  /* 0x0000007902797220 */ /* 0x000fe40000410000 */
[C---:B---3--:R-:W-:Y:S04]  /*15820*/  HMMA.16816.F32 R92, R144.reuse, R156, R92 ;  /* 0x0000009c905c723c */ /* 0x048fe8000000185c */
[C---:B------:R-:W-:Y:S02]  /*15830*/  FMUL.FTZ R122, R0.reuse, R122 ;  /* 0x0000007a007a7220 */ /* 0x040fe40000410000 */
[----:B------:R-:W-:Y:S02]  /*15840*/  FMUL.FTZ R123, R0, R123 ;  /* 0x0000007b007b7220 */ /* 0x000fe40000410000 */
[C---:B------:R-:W-:Y:S01]  /*15850*/  HMMA.16816.F32 R96, R144.reuse, R158, R96 ;  /* 0x0000009e9060723c */ /* 0x040fe20000001860 */
[----:B------:R-:W3:Y:S03]  /*15860*/  LDSM.16.MT88.4 R156, [R190+0x3000] ;  /* 0x00300000be9c783b */ /* 0x000ee60000004200 */
[C---:B------:R-:W-:Y:S02]  /*15870*/  FMUL.FTZ R124, R2.reuse, R124 ;  /* 0x0000007c027c7220 */ /* 0x040fe40000410000 */
[----:B------:R-:W-:Y:S02]  /*15880*/  FMUL.FTZ R125, R2, R125 ;  /* 0x0000007d027d7220 */ /* 0x000fe40000410000 */
[C---:B------:R-:W-:Y:S01]  /*15890*/  FMUL.FTZ R126, R0.reuse, R126 ;  /* 0x0000007e007e7220 */ /* 0x040fe20000410000 */
[C---:B-1----:R-:W-:Y:S03]  /*158a0*/  HMMA.16816.F32 R100, R144.reuse, R148, R100 ;  /* 0x000000949064723c */ /* 0x042fe60000001864 */
[----:B--2---:R-:W-:Y:S02]  /*158b0*/  FFMA.FTZ R134, R177, c[0x0][0x2d0], -R135 ;  /* 0x0000b400b1867a23 */ /* 0x004fe40000010887 */
[----:B------:R-:W-:Y:S02]  /*158c0*/  FMUL.FTZ R127, R0, R127 ;  /* 0x0000007f007f7220 */ /* 0x000fe40000410000 */
[----:B------:R1:W2:Y:S01]  /*158d0*/  MUFU.EX2 R177, R134 ;  /* 0x0000008600b17308 */ /* 0x0002a20000000800 */
[C---:B------:R-:W-:Y:S01]  /*158e0*/  HMMA.16816.F32 R104, R144.reuse, R150, R104 ;  /* 0x000000969068723c */ /* 0x040fe20000001868 */
[----:B------:R-:W5:Y:S03]  /*158f0*/  LDSM.16.MT88.4 R148, [R189+0x3000] ;  /* 0x00300000bd94783b */ /* 0x000f660000004200 */
[C---:B------:R-:W-:Y:S02]  /*15900*/  FMUL.FTZ R128, R2.reuse, R128 ;  /* 0x0000008002807220 */ /* 0x040fe40000410000 */
[----:B------:R-:W-:Y:S02]  /*15910*/  FMUL.FTZ R129, R2, R129 ;  /* 0x0000008102817220 */ /* 0x000fe40000410000 */
[C---:B------:R-:W-:Y:S01]  /*15920*/  FMUL.FTZ R130, R0.reuse, R130 ;  /* 0x0000008200827220 */ /* 0x040fe20000410000 */
[C---:B----4-:R-:W-:Y:S03]  /*15930*/  HMMA.16816.F32 R108, R144.reuse, R152, R108 ;  /* 0x00000098906c723c */ /* 0x050fe6000000186c */
[----:B------:R-:W-:Y:S02]  /*15940*/  FMUL.FTZ R131, R0, R131 ;  /* 0x0000008300837220 */ /* 0x000fe40000410000 */
[----:B------:R-:W-:Y:S02]  /*15950*/  FFMA.FTZ R2, R2, R209, R206 ;  /* 0x000000d102027223 */ /* 0x000fe400000100ce */
[----:B------:R-:W-:Y:S01]  /*15960*/  FFMA.FTZ R0, R0, R208, R179 ;  /* 0x000000d000007223 */ /* 0x000fe200000100b3 */
[C---:B------:R-:W-:Y:S01]  /*15970*/  HMMA.16816.F32 R112, R144.reuse, R154, R112 ;  /* 0x0000009a9070723c */ /* 0x040fe20000001870 */
[----:B------:R-:W4:Y:S03]  /*15980*/  LDSM.16.MT88.4 R152, [R187+0x800] ;  /* 0x00080000bb98783b */ /* 0x000f260000004200 */
[----:B------:R-:W-:Y:S02]  /*15990*/  FADD.FTZ R2, R205, R2 ;  /* 0x00000002cd027221 */ /* 0x000fe40000010000 */
[--C-:B-1----:R-:W-:Y:S01]  /*159a0*/  FFMA.FTZ R134, R142, c[0x0][0x2d0], -R3.reuse ;  /* 0x0000b4008e867a23 */ /* 0x102fe20000010803 */
[----:B--2---:R-:W-:Y:S01]  /*159b0*/  F2FP.PACK_AB R162, R177, R174 ;  /* 0x000000aeb1a2723e */ /* 0x004fe200000000ff */
[C---:B---3--:R-:W-:Y:S02]  /*159c0*/  HMMA.16816.F32 R116, R144.reuse, R156, R116 ;  /* 0x0000009c9074723c */ /* 0x048fe40000001874 */
[----:B------:R-:W-:Y:S02]  /*159d0*/  MUFU.EX2 R135, R134 ;  /* 0x0000008600877308 */ /* 0x000fe40000000800 */
[----:B------:R-:W-:Y:S02]  /*159e0*/  FFMA.FTZ R3, R143, c[0x0][0x2d0], -R3 ;  /* 0x0000b4008f037a23 */ /* 0x000fe40000010803 */
[----:B------:R-:W-:Y:S02]  /*159f0*/  FADD.FTZ R0, R178, R0 ;  /* 0x00000000b2007221 */ /* 0x000fe40000010000 */
[C---:B------:R-:W-:Y:S01]  /*15a00*/  HMMA.16816.F32 R120, R144.reuse, R158, R120 ;  /* 0x0000009e9078723c */ /* 0x040fe20000001878 */
[----:B------:R-:W1:Y:S03]  /*15a10*/  LDSM.16.MT88.4 R156, [R188+0x800] ;  /* 0x00080000bc9c783b */ /* 0x000e660000004200 */
[----:B------:R-:W2:Y:S01]  /*15a20*/  MUFU.EX2 R134, R3 ;  /* 0x0000000300867308 */ /* 0x000ea20000000800 */
[----:B------:R-:W-:Y:S02]  /*15a30*/  FADD.FTZ R2, R183, R2 ;  /* 0x00000002b7027221 */ /* 0x000fe40000010000 */
[----:B------:R-:W-:Y:S01]  /*15a40*/  FADD.FTZ R0, R176, R0 ;  /* 0x00000000b0007221 */ /* 0x000fe20000010000 */
[C---:B-----5:R-:W-:Y:S04]  /*15a50*/  HMMA.16816.F32 R124, R144.reuse, R148, R124 ;  /* 0x00000094907c723c */ /* 0x060fe8000000187c */
[----:B------:R-:W-:Y:S04]  /*15a60*/  FADD.FTZ R2, R182, R2 ;  /* 0x00000002b6027221 */ /* 0x000fe80000010000 */
[----:B------:R-:W-:Y:S04]  /*15a70*/  HMMA.16816.F32 R128, R144, R150, R128 ;  /* 0x000000969080723c */ /* 0x000fe80000001880 */
[----:B--2---:R-:W-:Y:S01]  /*15a80*/  F2FP.PACK_AB R163, R134, R135 ;  /* 0x0000008786a3723e */ /* 0x004fe200000000ff */
[----:B------:R-:W-:Y:S02]  /*15a90*/  FADD.FTZ R3, R175, R0 ;  /* 0x00000000af037221 */ /* 0x000fe40000010000 */
[----:B------:R-:W-:Y:S02]  /*15aa0*/  FADD.FTZ R0, R181, R2 ;  /* 0x00000002b5007221 */ /* 0x000fe40000010000 */
[----:B------:R-:W-:Y:S02]  /*15ab0*/  FADD.FTZ R3, R173, R3 ;  /* 0x00000003ad037221 */ /* 0x000fe40000010000 */
[C---:B----4-:R-:W-:Y:S01]  /*15ac0*/  HMMA.16816.F32 R144, R160.reuse, R152, R4 ;  /* 0x00000098a090723c */ /* 0x050fe20000001804 */
[----:B------:R-:W2:Y:S04]  /*15ad0*/  LDSM.16.MT88.4 R4, [R187+0x1800] ;  /* 0x00180000bb04783b */ /* 0x000ea80000004200 */
[----:B------:R-:W-:Y:S02]  /*15ae0*/  FADD.FTZ R0, R180, R0 ;  /* 0x00000000b4007221 */ /* 0x000fe40000010000 */
[----:B------:R-:W-:Y:S01]  /*15af0*/  FADD.FTZ R3, R172, R3 ;  /* 0x00000003ac037221 */ /* 0x000fe20000010000 */
[C---:B------:R-:W-:Y:S01]  /*15b00*/  HMMA.16816.F32 R148, R160.reuse, R154, R8 ;  /* 0x0000009aa094723c */ /* 0x040fe20000001808 */
[----:B------:R-:W3:Y:S03]  /*15b10*/  LDSM.16.MT88.4 R8, [R188+0x1800] ;  /* 0x00180000bc08783b */ /* 0x000ee60000004200 */
[----:B------:R-:W-:Y:S02]  /*15b20*/  FADD.FTZ R2, R174, R0 ;  /* 0x00000000ae027221 */ /* 0x000fe40000010000 */
[----:B------:R-:W-:Y:S01]  /*15b30*/  FADD.FTZ R0, R135, R3 ;  /* 0x0000000387007221 */ /* 0x000fe20000010000 */
[----:B------:R-:W-:Y:S01]  /*15b40*/  MOV R135, R132 ;  /* 0x0000008400877202 */ /* 0x000fe20000000f00 */
[C---:B-1----:R-:W-:Y:S01]  /*15b50*/  HMMA.16816.F32 R152, R160.reuse, R156, R12 ;  /* 0x0000009ca098723c */ /* 0x042fe2000000180c */
[----:B------:R-:W1:Y:S03]  /*15b60*/  LDSM.16.MT88.4 R12, [R190+0x1800] ;  /* 0x00180000be0c783b */ /* 0x000e660000004200 */
[----:B------:R-:W-:Y:S02]  /*15b70*/  FADD.FTZ R209, R177, R2 ;  /* 0x00000002b1d17221 */ /* 0x000fe40000010000 */
[----:B------:R-:W-:Y:S01]  /*15b80*/  FADD.FTZ R208, R134, R0 ;  /* 0x0000000086d07221 */ /* 0x000fe20000010000 */
[----:B------:R-:W-:Y:S01]  /*15b90*/  MOV R134, R133 ;  /* 0x0000008500867202 */ /* 0x000fe20000000f00 */
[C---:B------:R-:W-:Y:S01]  /*15ba0*/  HMMA.16816.F32 R156, R160.reuse, R158, R16 ;  /* 0x0000009ea09c723c */ /* 0x040fe20000001810 */
[----:B------:R-:W4:Y:S07]  /*15bb0*/  LDSM.16.MT88.4 R16, [R189+0x1800] ;  /* 0x00180000bd10783b */ /* 0x000f2e0000004200 */
[C---:B------:R-:W-:Y:S08]  /*15bc0*/  HMMA.16816.F32 R20, R160.reuse, R164, R20 ;  /* 0x000000a4a014723c */ /* 0x040ff00000001814 */
[C---:B------:R-:W-:Y:S08]  /*15bd0*/  HMMA.16816.F32 R24, R160.reuse, R166, R24 ;  /* 0x000000a6a018723c */ /* 0x040ff00000001818 */
[C---:B------:R-:W-:Y:S08]  /*15be0*/  HMMA.16816.F32 R28, R160.reuse, R168, R28 ;  /* 0x000000a8a01c723c */ /* 0x040ff0000000181c */
[C---:B------:R-:W-:Y:S08]  /*15bf0*/  HMMA.16816.F32 R32, R160.reuse, R170, R32 ;  /* 0x000000aaa020723c */ /* 0x040ff00000001820 */
        /* <DEDUP_REMOVED lines=9> */
[C---:B----4-:R-:W-:Y:S08]  /*15c90*/  HMMA.16816.F32 R60, R160.reuse, R16, R60 ;  /* 0x00000010a03c723c */ /* 0x050ff0000000183c */
[C---:B------:R-:W-:Y:S01]  /*15ca0*/  HMMA.16816.F32 R64, R160.reuse, R18, R64 ;  /* 0x00000012a040723c */ /* 0x040fe20000001840 */
[----:B------:R-:W4:Y:S07]  /*15cb0*/  LDSM.16.MT88.4 R16, [R189+0x2800] ;  /* 0x00280000bd10783b */ /* 0x000f2e0000004200 */
        /* <DEDUP_REMOVED lines=13> */
[C---:B------:R-:W-:Y:S08]  /*15d90*/  HMMA.16816.F32 R104, R160.reuse, R6, R104 ;  /* 0x00000006a068723c */ /* 0x040ff00000001868 */
[C---:B---3--:R-:W-:Y:S08]  /*15da0*/  HMMA.16816.F32 R108, R160.reuse, R8, R108 ;  /* 0x00000008a06c723c */ /* 0x048ff0000000186c */
[C---:B------:R-:W-:Y:S08]  /*15db0*/  HMMA.16816.F32 R112, R160.reuse, R10, R112 ;  /* 0x0000000aa070723c */ /* 0x040ff00000001870 */
[C---:B-1----:R-:W-:Y:S08]  /*15dc0*/  HMMA.16816.F32 R116, R160.reuse, R12, R116 ;  /* 0x0000000ca074723c */ /* 0x042ff00000001874 */
[C---:B------:R-:W-:Y:S08]  /*15dd0*/  HMMA.16816.F32 R120, R160.reuse, R14, R120 ;  /* 0x0000000ea078723c */ /* 0x040ff00000001878 */
[C---:B----4-:R-:W-:Y:S08]  /*15de0*/  HMMA.16816.F32 R124, R160.reuse, R16, R124 ;  /* 0x00000010a07c723c */ /* 0x050ff0000000187c */
[----:B------:R-:W-:Y:S01]  /*15df0*/  HMMA.16816.F32 R128, R160, R18, R128 ;  /* 0x00000012a080723c */ /* 0x000fe20000001880 */
[----:B------:R-:W-:-:S07]  /*15e00*/  @P0 BRA `(.L_x_1106) ;  /* 0xffffe0c000000947 */ /* 0x000fce000383ffff */
.L_x_1105:
[----:B------:R-:W-:Y:S07]  /*15e10*/  @!UPT UIADD3 URZ, URZ, URZ, URZ ;  /* 0x0000003f3f3ff290 */ /* 0x000fee000fffe03f */
[----:B------:R-:W-:Y:S02]  /*15e20*/  MOV R7, 0x1f ;  /* 0x0000001f00077802 */ /* 0x000fe40000000f00 */
[----:B------:R-:W-:Y:S01]  /*15e30*/  MOV R6, 0xffffffff ;  /* 0xffffffff00067802 */ /* 0x000fe20000000f00 */
[----:B------:R-:W-:Y:S06]  /*15e40*/  BRA.DIV ~URZ, `(.L_x_1107) ;  /* 0x000062d27f007947 */ /* 0x000fec000b800000 */
[----:B------:R1:W2:Y:S02]  /*15e50*/  SHFL.BFLY PT, R0, R209, 0x2, 0x1f ;  /* 0x0c401f00d1007f89 */ /* 0x0002a400000e0000 */
.L_x_1180:
[----:B--2---:R-:W-:Y:S01]  /*15e60*/  FADD.FTZ R0, R0, R209 ;  /* 0x000000d100007221 */ /* 0x004fe20000010000 */
[----:B------:R-:W-:Y:S05]  /*15e70*/  BRA.DIV ~URZ, `(.L_x_1108) ;  /* 0x000063027f007947 */ /* 0x000fea000b800000 */
[----:B------:R-:W2:Y:S04]  /*15e80*/  SHFL.BFLY PT, R2, R208, 0x2, 0x1f ;  /* 0x0c401f00d0027f89 */ /* 0x000ea800000e0000 */
[----:B------:R-:W3:Y:S01]  /*15e90*/  SHFL.BFLY PT, R5, R0, 0x1, 0x1f ;  /* 0x0c201f0000057f89 */ /* 0x000ee200000e0000 */
[----:B--2---:R-:W-:-:S02]  /*15ea0*/  FADD.FTZ R4, R2, R208 ;  /* 0x000000d002047221 */ /* 0x004fc40000010000 */
[----:B---3--:R-:W-:-:S03]  /*15eb0*/  FADD.FTZ R0, R0, R5 ;  /* 0x0000000500007221 */ /* 0x008fc60000010000 */
[----:B------:R2:W3:Y:S04]  /*15ec0*/  SHFL.BFLY PT, R3, R4, 0x1, 0x1f ;  /* 0x0c201f0004037f89 */ /* 0x0004e800000e0000 */
.L_x_1181:
        /* <DEDUP_REMOVED lines=100> */
[----:B------:R-:W-:Y:S02]  /*16510*/  FMUL.FTZ R75, R0, R83 ;  /* 0x00000053004b7220 */ /* 0x000fe40000410000 */
[----:B----4-:R-:W-:Y:S02]  /*16520*/  @P0 FMUL.FTZ R2, R2, 0.69314718246459960938 ;  /* 0x3f31721802020820 */ /* 0x010fe40000410000 */
[----:B------:R-:W-:Y:S02]  /*16530*/  @P0 FMUL.FTZ R3, R3, c[0x0][0x2d0] ;  /* 0x0000b40003030a20 */ /* 0x000fe40000410000 */
        /* <DEDUP_REMOVED lines=46> */
.L_x_1024:
[----:B-----5:R-:W2:Y:S01]  /*16820*/  S2R R112, SR_TID.X ;  /* 0x0000000000707919 */ /* 0x020ea20000002100 */
        /* <DEDUP_REMOVED lines=16> */
.L_x_1110:
[----:B------:R-:W-:Y:S05]  /*16930*/  BSYNC B0 ;  /* 0x0000000000007941 */ /* 0x000fea0003800000 */
.L_x_1109:
        /* <DEDUP_REMOVED lines=127> */
[----:B----4-:R-:W-:-:S03]  /*17130*/  @P1 LEA R4, P0, R236, c[0x0][0x508], 0x2 ;  /* 0x00014200ec041a11 */ /* 0x010fc600078010ff */
[----:B------:R3:W-:Y:S01]  /*17140*/  STS [R249+0xc080], R3 ;  /* 0x00c08003f9007388 */ /* 0x0007e20000000800 */
[----:B-1----:R-:W-:Y:S02]  /*17150*/  F2FP.PACK_AB R2, R107, R106 ;  /* 0x0000006a6b02723e */ /* 0x002fe400000000ff */
[----:B------:R-:W-:-:S03]  /*17160*/  @P1 LEA.HI.X R5, R236, c[0x0][0x50c], R241, 0x2, P0 ;  /* 0x00014300ec051a11 */ /* 0x000fc600000f14f1 */
[----:B------:R1:W-:Y:S01]  /*17170*/  STS [R249+0xc480], R2 ;  /* 0x00c48002f9007388 */ /* 0x0003e20000000800 */
[----:B--2---:R-:W-:Y:S02]  /*17180*/  F2FP.PACK_AB R0, R163, R162 ;  /* 0x000000a2a300723e */ /* 0x004fe400000000ff */
[----:B---3--:R-:W-:-:S03]  /*17190*/  F2FP.PACK_AB R3, R103, R102 ;  /* 0x000000666703723e */ /* 0x008fc600000000ff */
[----:B------:R2:W-:Y:S04]  /*171a0*/  STS [R247+0xc000], R0 ;  /* 0x00c00000f7007388 */ /* 0x0005e80000000800 */
[----:B------:R3:W-:Y:S01]  /*171b0*/  STS [R247+0xc400], R3 ;  /* 0x00c40003f7007388 */ /* 0x0007e20000000800 */
[----:B-1----:R-:W-:-:S05]  /*171c0*/  F2FP.PACK_AB R2, R117, R116 ;  /* 0x000000747502723e */ /* 0x002fca00000000ff */
[----:B------:R1:W-:Y:S01]  /*171d0*/  STS [R248+0xc080], R2 ;  /* 0x00c08002f8007388 */ /* 0x0003e20000000800 */
[----:B--2---:R-:W-:Y:S02]  /*171e0*/  F2FP.PACK_AB R0, R99, R98 ;  /* 0x000000626300723e */ /* 0x004fe400000000ff */
[----:B---3--:R-:W-:-:S03]  /*171f0*/  F2FP.PACK_AB R3, R105, R104 ;  /* 0x000000686903723e */ /* 0x008fc600000000ff */
[----:B------:R2:W-:Y:S04]  /*17200*/  STS [R248+0xc480], R0 ;  /* 0x00c48000f8007388 */ /* 0x0005e80000000800 */
[----:B------:R3:W-:Y:S01]  /*17210*/  STS [R246+0xc000], R3 ;  /* 0x00c00003f6007388 */ /* 0x0007e20000000800 */
[----:B-1----:R-:W-:Y:S01]  /*17220*/  IMAD.MOV.U32 R2, RZ, RZ, RZ ;  /* 0x000000ffff027224 */ /* 0x002fe200078e00ff */
[----:B--2---:R-:W-:-:S05]  /*17230*/  F2FP.PACK_AB R0, R95, R94 ;  /* 0x0000005e5f00723e */ /* 0x004fca00000000ff */
[----:B------:R1:W-:Y:S04]  /*17240*/  STS [R246+0xc400], R0 ;  /* 0x00c40000f6007388 */ /* 0x0003e80000000800 */
[----:B------:R-:W-:Y:S06]  /*17250*/  BAR.SYNC.DEFER_BLOCKING 0x1, 0x100 ;  /* 0x0044000000007b1d */ /* 0x000fec0000010000 */
[----:B------:R1:W5:Y:S04]  /*17260*/  @P1 LDG.E R13, [R4.64] ;  /* 0x00000006040d1981 */ /* 0x000368000c1e1900 */
[----:B------:R1:W5:Y:S01]  /*17270*/  @P2 LDG.E R2, [R6.64] ;  /* 0x0000000606022981 */ /* 0x000362000c1e1900 */
[----:B------:R-:W-:-:S04]  /*17280*/  ISETP.NE.AND P0, PT, R234, RZ, PT ;  /* 0x000000ffea00720c */ /* 0x000fc80003f05270 */
[----:B---3--:R-:W-:Y:S01]  /*17290*/  SEL R3, R234, c[0x0][0x3d4], P0 ;  /* 0x0000f500ea037a07 */ /* 0x008fe20000000000 */
[----:B------:R-:W-:Y:S05]  /*172a0*/  @P1 BRA `(.L_x_1113) ;  /* 0x0000004000001947 */ /* 0x000fea0003800000 */
[----:B------:R-:W-:Y:S05]  /*172b0*/  @!P2 BRA `(.L_x_1113) ;  /* 0x000000300000a947 */ /* 0x000fea0003800000 */
[----:B-1----:R1:W2:Y:S04]  /*172c0*/  LDG.E R0, [R6.64] ;  /* 0x0000000606007981 */ /* 0x0022a8000c1e1900 */
[----:B-1----:R-:W2:Y:S02]  /*172d0*/  LDG.E R6, [R6.64+0x4] ;  /* 0x0000040606067981 */ /* 0x002ea4000c1e1900 */
[----:B--2--5:R-:W-:Y:S02]  /*172e0*/  IADD3 R13, -R0, R6, RZ ;  /* 0x00000006000d7210 */ /* 0x024fe40007ffe1ff */
.L_x_1113:
[----:B------:R-:W2:Y:S01]  /*172f0*/  LDL R114, [R1+0x4] ;  /* 0x0000040001727983 */ /* 0x000ea20000100800 */
[----:B------:R-:W-:Y:S01]  /*17300*/  IMAD.MOV.U32 R11, RZ, RZ, 0x368 ;  /* 0x00000368ff0b7424 */ /* 0x000fe200078e00ff */
[----:B------:R-:W-:Y:S01]  /*17310*/  ISETP.GT.AND P2, PT, R3, 0x1, PT ;  /* 0x000000010300780c */ /* 0x000fe20003f44270 */
[----:B-1----:R-:W-:Y:S01]  /*17320*/  IMAD.MOV.U32 R0, RZ, RZ, c[0x0][0x4e8] ;  /* 0x00013a00ff007624 */ /* 0x002fe200078e00ff */
[----:B------:R-:W-:Y:S01]  /*17330*/  ISETP.NE.U32.AND P0, PT, RZ, c[0x0][0x500], PT ;  /* 0x00014000ff007a0c */ /* 0x000fe20003f05070 */
[----:B------:R-:W-:Y:S01]  /*17340*/  IMAD.IADD R8, R240, 0x1, R233 ;  /* 0x00000001f0087824 */ /* 0x000fe200078e02e9 */
[----:B------:R-:W-:Y:S01]  /*17350*/  SEL R11, R11, 0x328, P2 ;  /* 0x000003280b0b7807 */ /* 0x000fe20001000000 */
[----:B------:R-:W1:Y:S01]  /*17360*/  S2R R115, SR_TID.X ;  /* 0x0000000000737919 */ /* 0x000e620000002100 */
[----:B------:R-:W-:Y:S01]  /*17370*/  ISETP.NE.AND P3, PT, R0, 0x1, PT ;  /* 0x000000010000780c */ /* 0x000fe20003f65270 */
[----:B-----5:R-:W-:Y:S01]  /*17380*/  IMAD R13, R13, c[0x0][0x4e8], RZ ;  /* 0x00013a000d0d7a24 */ /* 0x020fe200078e02ff */
[----:B------:R-:W3:Y:S01]  /*17390*/  LDC.64 R6, c[0x0][R11+0x170] ;  /* 0x00005c000b067b82 */ /* 0x000ee20000000a00 */
[----:B------:R-:W-:-:S02]  /*173a0*/  ISETP.NE.AND.EX P0, PT, RZ, c[0x0][0x504], PT, P0 ;  /* 0x00014100ff007a0c */ /* 0x000fc40003f05300 */
[----:B------:R-:W-:Y:S02]  /*173b0*/  LOP3.LUT R216, R216, 0xfffffffd, RZ, 0xc0, !PT ;  /* 0xfffffffdd8d87812 */ /* 0x000fe400078ec0ff */
[----:B------:R-:W-:Y:S02]  /*173c0*/  SEL R0, R236, RZ, !P0 ;  /* 0x000000ffec007207 */ /* 0x000fe40004000000 */
[----:B------:R-:W-:Y:S01]  /*173d0*/  SEL R4, R241, RZ, !P0 ;  /* 0x000000fff1047207 */ /* 0x000fe20004000000 */
[----:B------:R4:W4:Y:S03]  /*173e0*/  LDC.64 R14, c[0x0][R11+0x168] ;  /* 0x00005a000b0e7b82 */ /* 0x0009260000000a00 */
[----:B------:R-:W-:-:S05]  /*173f0*/  @P3 IMAD.HI.U32 R9, R8, c[0x0][0x4ec], RZ ;  /* 0x00013b0008093a27 */ /* 0x000fca00078e00ff */
[----:B------:R4:W4:Y:S01]  /*17400*/  LDC.64 R16, c[0x0][R11+0x178] ;  /* 0x00005e000b107b82 */ /* 0x0009220000000a00 */
[----:B-1----:R-:W-:-:S07]  /*17410*/  SHF.R.S32.HI R113, RZ, 0x1f, R115 ;  /* 0x0000001fff717819 */ /* 0x002fce0000011473 */
[----:B------:R4:W1:Y:S01]  /*17420*/  LDC.64 R18, c[0x0][R11+0x160] ;  /* 0x000058000b127b82 */ /* 0x0008620000000a00 */
[----:B------:R-:W-:-:S04]  /*17430*/  LEA.HI R113, R113, R115, RZ, 0x5 ;  /* 0x0000007371717211 */ /* 0x000fc800078f28ff */
[----:B------:R-:W-:-:S05]  /*17440*/  LOP3.LUT R113, R113, 0xffffffe0, RZ, 0xc0, !PT ;  /* 0xffffffe071717812 */ /* 0x000fca00078ec0ff */
[----:B------:R-:W-:Y:S02]  /*17450*/  IMAD.IADD R113, R115, 0x1, -R113 ;  /* 0x0000000173717824 */ /* 0x000fe400078e0a71 */
[----:B---3--:R-:W-:-:S04]  /*17460*/  IMAD R3, R7, R0, RZ ;  /* 0x0000000007037224 */ /* 0x008fc800078e02ff */
[C---:B----4-:R-:W-:Y:S02]  /*17470*/  IMAD R11, R6.reuse, R4, R3 ;  /* 0x00000004060b7224 */ /* 0x050fe400078e0203 */
[----:B------:R-:W-:-:S04]  /*17480*/  IMAD.WIDE.U32 R4, R6, R0, RZ ;  /* 0x0000000006047225 */ /* 0x000fc800078e00ff */
[----:B------:R-:W-:-:S04]  /*17490*/  IMAD.WIDE.U32 R6, R14, R239, RZ ;  /* 0x000000ef0e067225 */ /* 0x000fc800078e00ff */
[----:B------:R-:W-:Y:S01]  /*174a0*/  IMAD.MOV.U32 R3, RZ, RZ, R8 ;  /* 0x000000ffff037224 */ /* 0x000fe200078e0008 */
[----:B------:R-:W-:Y:S01]  /*174b0*/  @P3 SHF.R.U32.HI R3, RZ, c[0x0][0x4f0], R9 ;  /* 0x00013c00ff033a19 */ /* 0x000fe20000011609 */
[----:B------:R-:W-:Y:S01]  /*174c0*/  IMAD R10, R15, R239, RZ ;  /* 0x000000ef0f0a7224 */ /* 0x000fe200078e02ff */
[----:B------:R-:W-:Y:S01]  /*174d0*/  SEL R9, R251, RZ, P2 ;  /* 0x000000fffb097207 */ /* 0x000fe20001000000 */
[----:B------:R-:W-:Y:S01]  /*174e0*/  IMAD.IADD R12, R5, 0x1, R11 ;  /* 0x00000001050c7824 */ /* 0x000fe200078e020b */
[----:B------:R-:W-:Y:S01]  /*174f0*/  IADD3 R14, P1, P0, R4, R6, R2 ;  /* 0x00000006040e7210 */ /* 0x000fe2000783e002 */
        /* <DEDUP_REMOVED lines=10> */
[----:B-1----:R-:W-:Y:S01]  /*175a0*/  IMAD R3, R19, R4, RZ ;  /* 0x0000000413037224 */ /* 0x002fe200078e02ff */
        /* <DEDUP_REMOVED lines=26> */
[----:B-1----:R-:W-:Y:S01]  /*17750*/  SHF.R.S32.HI R6, RZ, 0x1f, R112 ;  /* 0x0000001fff067819 */ /* 0x002fe20000011470 */
[----:B------:R-:W-:Y:S01]  /*17760*/  IMAD R10, R10, c[0x0][0x3a0], RZ ;  /* 0x0000e8000a0a7a24 */ /* 0x000fe200078e02ff */
[----:B------:R1:W2:Y:S01]  /*17770*/  LDS.128 R36, [R203+0x80] ;  /* 0x00008000cb247984 */ /* 0x0002a20000000c00 */
[----:B------:R-:W-:Y:S01]  /*17780*/  IMAD.WIDE.U32 R4, R2, c[0x0][0x3a0], RZ ;  /* 0x0000e80002047a25 */ /* 0x000fe200078e00ff */
[----:B------:R-:W-:Y:S02]  /*17790*/  LEA.HI R6, R6, R112, RZ, 0x3 ;  /* 0x0000007006067211 */ /* 0x000fe400078f18ff */
[----:B------:R1:W3:Y:S01]  /*177a0*/  LDS.128 R52, [R203+0x1080] ;  /* 0x00108000cb347984 */ /* 0x0002e20000000c00 */
[----:B------:R-:W-:Y:S01]  /*177b0*/  IMAD R2, R2, c[0x0][0x3a4], R10 ;  /* 0x0000e90002027a24 */ /* 0x000fe200078e020a */
[----:B------:R-:W-:Y:S02]  /*177c0*/  LOP3.LUT R6, R6, 0xfffffff8, RZ, 0xc0, !PT ;  /* 0xfffffff806067812 */ /* 0x000fe400078ec0ff */
[----:B------:R1:W4:Y:S01]  /*177d0*/  LDS.128 R68, [R203+0x2080] ;  /* 0x00208000cb447984 */ /* 0x0003220000000c00 */
[----:B------:R-:W-:-:S02]  /*177e0*/  IADD3 R14, R211, R233, RZ ;  /* 0x000000e9d30e7210 */ /* 0x000fc40007ffe0ff */
[----:B------:R-:W-:Y:S01]  /*177f0*/  IADD3 R3, R5, R2, RZ ;  /* 0x0000000205037210 */ /* 0x000fe20007ffe0ff */
[----:B------:R1:W1:Y:S01]  /*17800*/  LDS.128 R84, [R203+0x3080] ;  /* 0x00308000cb547984 */ /* 0x0002620000000c00 */
[----:B------:R-:W-:-:S03]  /*17810*/  IADD3 R2, -R6, R112, RZ ;  /* 0x0000007006027210 */ /* 0x000fc60007ffe1ff */
[----:B------:R1:W1:Y:S01]  /*17820*/  LDS.128 R32, [R203+0x4080] ;  /* 0x00408000cb207984 */ /* 0x0002620000000c00 */
[----:B------:R-:W-:Y:S02]  /*17830*/  LEA R6, R2, R211, 0x5 ;  /* 0x000000d302067211 */ /* 0x000fe400078e28ff */
[----:B------:R-:W-:Y:S01]  /*17840*/  MOV R2, R4 ;  /* 0x0000000400027202 */ /* 0x000fe20000000f00 */
[----:B------:R1:W1:Y:S04]  /*17850*/  LDS.128 R48, [R203+0x5080] ;  /* 0x00508000cb307984 */ /* 0x0002680000000c00 */
[----:B------:R-:W-:Y:S01]  /*17860*/  IMAD.WIDE.U32 R4, R239, c[0x0][0x3e8], R2 ;  /* 0x0000fa00ef047a25 */ /* 0x000fe200078e0002 */
[----:B------:R-:W-:Y:S01]  /*17870*/  IADD3 R3, R233, R6, RZ ;  /* 0x00000006e9037210 */ /* 0x000fe20007ffe0ff */
[----:B------:R1:W1:Y:S01]  /*17880*/  LDS.128 R64, [R203+0x6080] ;  /* 0x00608000cb407984 */ /* 0x0002620000000c00 */
[----:B------:R-:W-:Y:S01]  /*17890*/  SHF.R.S32.HI R2, RZ, 0x1f, R0 ;  /* 0x0000001fff027819 */ /* 0x000fe20000011400 */
[----:B------:R-:W-:-:S02]  /*178a0*/  IMAD R5, R239, c[0x0][0x3ec], R5 ;  /* 0x0000fb00ef057a24 */ /* 0x000fc400078e0205 */
[----:B------:R-:W-:Y:S01]  /*178b0*/  @P3 IMAD.HI.U32 R8, R3, c[0x0][0x4ec], RZ ;  /* 0x00013b0003083a27 */ /* 0x000fe200078e00ff */
[----:B------:R1:W1:Y:S03]  /*178c0*/  LDS.128 R80, [R203+0x7080] ;  /* 0x00708000cb507984 */ /* 0x0002660000000c00 */
[----:B------:R-:W-:Y:S01]  /*178d0*/  IMAD R6, R2, c[0x0][0x3f0], RZ ;  /* 0x0000fc0002067a24 */ /* 0x000fe200078e02ff */
[----:B------:R1:W1:Y:S01]  /*178e0*/  LDS.128 R28, [R203+0x8080] ;  /* 0x00808000cb1c7984 */ /* 0x0002620000000c00 */
[----:B------:R-:W-:Y:S01]  /*178f0*/  IMAD.MOV.U32 R2, RZ, RZ, R3 ;  /* 0x000000ffff027224 */ /* 0x000fe200078e0003 */
[----:B------:R-:W-:Y:S01]  /*17900*/  @P3 SHF.R.U32.HI R2, RZ, c[0x0][0x4f0], R8 ;  /* 0x00013c00ff023a19 */ /* 0x000fe20000011608 */
[C---:B------:R-:W-:Y:S01]  /*17910*/  IMAD R7, R0.reuse, c[0x0][0x3f4], R6 ;  /* 0x0000fd0000077a24 */ /* 0x040fe200078e0206 */
[----:B------:R1:W1:Y:S01]  /*17920*/  LDS.128 R44, [R203+0x9080] ;  /* 0x00908000cb2c7984 */ /* 0x0002620000000c00 */
[----:B------:R-:W-:Y:S01]  /*17930*/  IMAD.WIDE.U32 R4, R0, c[0x0][0x3f0], R4 ;  /* 0x0000fc0000047a25 */ /* 0x000fe200078e0004 */
[----:B------:R-:W-:-:S02]  /*17940*/  SHF.R.S32.HI R6, RZ, 0x1f, R2 ;  /* 0x0000001fff067819 */ /* 0x000fc40000011402 */
[----:B------:R1:W1:Y:S01]  /*17950*/  LDS.128 R60, [R203+0xa080] ;  /* 0x00a08000cb3c7984 */ /* 0x0002620000000c00 */
[----:B------:R-:W-:Y:S02]  /*17960*/  IADD3 R0, -R2, RZ, RZ ;  /* 0x000000ff02007210 */ /* 0x000fe40007ffe1ff */
[----:B------:R-:W-:Y:S01]  /*17970*/  IADD3 R5, R5, R7, RZ ;  /* 0x0000000705057210 */ /* 0x000fe20007ffe0ff */
[----:B------:R1:W1:Y:S01]  /*17980*/  LDS.128 R76, [R203+0xb080] ;  /* 0x00b08000cb4c7984 */ /* 0x0002620000000c00 */
[----:B------:R-:W-:Y:S02]  /*17990*/  IMAD R6, R6, c[0x0][0x3e0], RZ ;  /* 0x0000f80006067a24 */ /* 0x000fe400078e02ff */
[----:B------:R-:W-:Y:S01]  /*179a0*/  IMAD R0, R0, c[0x0][0x4e8], R3 ;  /* 0x00013a0000007a24 */ /* 0x000fe200078e0203 */
[----:B------:R1:W1:Y:S01]  /*179b0*/  LDS.128 R24, [R203+0xc080] ;  /* 0x00c08000cb187984 */ /* 0x0002620000000c00 */
[----:B------:R-:W-:-:S03]  /*179c0*/  IMAD.WIDE.U32 R4, R2, c[0x0][0x3e0], R4 ;  /* 0x0000f80002047a25 */ /* 0x000fc600078e0004 */
[----:B------:R1:W1:Y:S01]  /*179d0*/  LDS.128 R40, [R203+0xd080] ;  /* 0x00d08000cb287984 */ /* 0x0002620000000c00 */
[----:B------:R-:W-:Y:S01]  /*179e0*/  IMAD R2, R2, c[0x0][0x3e4], R6 ;  /* 0x0000f90002027a24 */ /* 0x000fe200078e0206 */
[----:B------:R-:W-:Y:S02]  /*179f0*/  SHF.R.S32.HI R6, RZ, 0x1f, R0 ;  /* 0x0000001fff067819 */ /* 0x000fe40000011400 */
[----:B------:R1:W1:Y:S01]  /*17a00*/  LDS.128 R56, [R203+0xe080] ;  /* 0x00e08000cb387984 */ /* 0x0002620000000c00 */
[----:B------:R-:W-:Y:S01]  /*17a10*/  IMAD.IADD R3, R5, 0x1, R2 ;  /* 0x0000000105037824 */ /* 0x000fe200078e0202 */
[----:B------:R-:W-:Y:S01]  /*17a20*/  MOV R2, R4 ;  /* 0x0000000400027202 */ /* 0x000fe20000000f00 */
[----:B------:R-:W-:Y:S01]  /*17a30*/  IMAD R6, R6, c[0x0][0x3d8], RZ ;  /* 0x0000f60006067a24 */ /* 0x000fe200078e02ff */
[----:B------:R1:W1:Y:S03]  /*17a40*/  LDS.128 R72, [R203+0xf080] ;  /* 0x00f08000cb487984 */ /* 0x0002660000000c00 */
[----:B------:R-:W-:-:S04]  /*17a50*/  IMAD.WIDE.U32 R2, R0, c[0x0][0x3d8], R2 ;  /* 0x0000f60000027a25 */ /* 0x000fc800078e0002 */
[----:B------:R-:W-:Y:S01]  /*17a60*/  IMAD R0, R0, c[0x0][0x3dc], R6 ;  /* 0x0000f70000007a24 */ /* 0x000fe200078e0206 */
[----:B------:R-:W-:-:S04]  /*17a70*/  LEA R16, P0, R2, c[0x0][0x380], 0x1 ;  /* 0x0000e00002107a11 */ /* 0x000fc800078008ff */
[----:B------:R-:W-:-:S04]  /*17a80*/  IADD3 R0, R3, R0, RZ ;  /* 0x0000000003007210 */ /* 0x000fc80007ffe0ff */
[----:B------:R-:W-:Y:S01]  /*17a90*/  LEA.HI.X R15, R2, c[0x0][0x384], R0, 0x1, P0 ;  /* 0x0000e100020f7a11 */ /* 0x000fe200000f0c00 */
[----:B------:R-:W-:Y:S05]  /*17aa0*/  BRA.DIV ~URZ, `(.L_x_1115) ;  /* 0x000047d27f007947 */ /* 0x000fea000b800000 */
[----:B--234-:R2:W3:Y:S02]  /*17ab0*/  SHFL.IDX PT, R12, R15, RZ, 0x181f ;  /* 0x00181fff0f0c7589 */ /* 0x01c4e400000e0000 */
.L_x_1182:
[----:B------:R-:W-:Y:S05]  /*17ac0*/  BRA.DIV ~URZ, `(.L_x_1116) ;  /* 0x000048227f007947 */ /* 0x000fea000b800000 */
[----:B------:R4:W2:Y:S02]  /*17ad0*/  SHFL.IDX PT, R0, R16, RZ, 0x181f ;  /* 0x00181fff10007589 */ /* 0x0008a400000e0000 */
.L_x_1183:
        /* <DEDUP_REMOVED lines=16> */
[C---:B------:R-:W-:Y:S02]  /*17be0*/  @!P1 LEA R6, P5, R213.reuse, R0, 0x1 ;  /* 0x00000000d5069211 */ /* 0x040fe400078a08ff */
        /* <DEDUP_REMOVED lines=9> */
.L_x_1118:
[----:B------:R-:W-:Y:S05]  /*17c80*/  BSYNC B0 ;  /* 0x0000000000007941 */ /* 0x000fea0003800000 */
.L_x_1117:
[----:B------:R-:W-:Y:S05]  /*17c90*/  BRA.DIV ~URZ, `(.L_x_1119) ;  /* 0x000046b27f007947 */ /* 0x000fea000b800000 */
[----:B---3--:R3:W4:Y:S04]  /*17ca0*/  SHFL.IDX PT, R12, R15, 0x1, 0x181f ;  /* 0x00381f000f0c7f89 */ /* 0x00872800000e0000 */
[----:B--2---:R3:W2:Y:S02]  /*17cb0*/  SHFL.IDX PT, R0, R16, 0x1, 0x181f ;  /* 0x00381f0010007f89 */ /* 0x0046a400000e0000 */
.L_x_1184:
        /* <DEDUP_REMOVED lines=20> */
.L_x_1121:
[----:B------:R-:W-:Y:S05]  /*17e00*/  BSYNC B0 ;  /* 0x0000000000007941 */ /* 0x000fea0003800000 */
.L_x_1120:
[----:B------:R-:W-:Y:S05]  /*17e10*/  BRA.DIV ~URZ, `(.L_x_1122) ;  /* 0x000045f27f007947 */ /* 0x000fea000b800000 */
[----:B----4-:R4:W3:Y:S02]  /*17e20*/  SHFL.IDX PT, R12, R15, 0x2, 0x181f ;  /* 0x00581f000f0c7f89 */ /* 0x0108e400000e0000 */
.L_x_1185:
[----:B------:R-:W-:Y:S05]  /*17e30*/  BRA.DIV ~URZ, `(.L_x_1123) ;  /* 0x000046427f007947 */ /* 0x000fea000b800000 */
[----:B--2---:R2:W4:Y:S02]  /*17e40*/  SHFL.IDX PT, R0, R16, 0x2, 0x181f ;  /* 0x00581f0010007f89 */ /* 0x00452400000e0000 */
.L_x_1186:
        /* <DEDUP_REMOVED lines=20> */
.L_x_1125:
[----:B------:R-:W-:Y:S05]  /*17f90*/  BSYNC B0 ;  /* 0x0000000000007941 */ /* 0x000fea0003800000 */
.L_x_1124:
[----:B------:R-:W-:Y:S05]  /*17fa0*/  BRA.DIV ~URZ, `(.L_x_1126) ;  /* 0x000045327f007947 */ /* 0x000fea000b800000 */
[----:B---3--:R3:W2:Y:S04]  /*17fb0*/  SHFL.IDX PT, R10, R15, 0x3, 0x181f ;  /* 0x00781f000f0a7f89 */ /* 0x0086a800000e0000 */
[----:B----4-:R3:W4:Y:S02]  /*17fc0*/  SHFL.IDX PT, R0, R16, 0x3, 0x181f ;  /* 0x00781f0010007f89 */ /* 0x01072400000e0000 */
.L_x_1187:
        /* <DEDUP_REMOVED lines=8> */
[C---:B------:R-:W-:Y:S02]  /*18050*/  @!P0 LEA R2, P3, R213.reuse, R0, 0x1 ;  /* 0x00000000d5028211 */ /* 0x040fe400078608ff */
        /* <DEDUP_REMOVED lines=12> */
.L_x_1114:
        /* <DEDUP_REMOVED lines=33> */
.L_x_1188:
[----:B------:R-:W-:Y:S05]  /*18330*/  BRA.DIV ~URZ, `(.L_x_1129) ;  /* 0x000042d27f007947 */ /* 0x000fea000b800000 */
[----:B------:R3:W4:Y:S02]  /*18340*/  SHFL.IDX PT, R0, R17, RZ, 0x1c1f ;  /* 0x001c1fff11007589 */ /* 0x00072400000e0000 */
.L_x_1189:
[----:B------:R-:W-:Y:S01]  /*18350*/  BSSY B0, `(.L_x_1130) ;  /* 0x00000c6000007945 */ /* 0x000fe20003800000 */
[----:B------:R-:W-:Y:S05]  /*18360*/  @P0 BRA `(.L_x_1131) ;  /* 0x00000c4000000947 */ /* 0x000fea0003800000 */
[C---:B------:R-:W-:Y:S02]  /*18370*/  ISETP.GE.AND P2, PT, R217.reuse, c[0x0][0x3c8], PT ;  /* 0x0000f200d9007a0c */ /* 0x040fe40003f46270 */
[C---:B------:R-:W-:Y:S02]  /*18380*/  IADD3 R13, R217.reuse, 0x8, RZ ;  /* 0x00000008d90d7810 */ /* 0x040fe40007ffe0ff */
[----:B------:R-:W-:Y:S02]  /*18390*/  IADD3 R5, R217, 0x10, RZ ;  /* 0x00000010d9057810 */ /* 0x000fe40007ffe0ff */
[----:B------:R-:W-:Y:S02]  /*183a0*/  ISETP.GE.AND P1, PT, R13, c[0x0][0x3c8], PT ;  /* 0x0000f2000d007a0c */ /* 0x000fe40003f26270 */
[----:B------:R-:W-:-:S02]  /*183b0*/  ISETP.GE.AND P0, PT, R5, c[0x0][0x3c8], PT ;  /* 0x0000f20005007a0c */ /* 0x000fc40003f06270 */
[C---:B------:R-:W-:Y:S02]  /*183c0*/  IADD3 R12, R217.reuse, 0x20, RZ ;  /* 0x00000020d90c7810 */ /* 0x040fe40007ffe0ff */
[C---:B------:R-:W-:Y:S01]  /*183d0*/  IADD3 R15, R217.reuse, 0x8, RZ ;  /* 0x00000008d90f7810 */ /* 0x040fe20007ffe0ff */
[----:B----4-:R-:W-:Y:S01]  /*183e0*/  @!P2 IMAD.MOV.U32 R2, RZ, RZ, R0 ;  /* 0x000000ffff02a224 */ /* 0x010fe200078e0000 */
[C---:B------:R-:W-:Y:S01]  /*183f0*/  IADD3 R10, R217.reuse, 0x10, RZ ;  /* 0x00000010d90a7810 */ /* 0x040fe20007ffe0ff */
[----:B--2---:R-:W-:Y:S01]  /*18400*/  @!P2 IMAD.MOV.U32 R3, RZ, RZ, R4 ;  /* 0x000000ffff03a224 */ /* 0x004fe200078e0004 */
[C---:B------:R-:W-:Y:S02]  /*18410*/  IADD3 R14, R217.reuse, 0x18, RZ ;  /* 0x00000018d90e7810 */ /* 0x040fe40007ffe0ff */
[----:B------:R-:W-:Y:S01]  /*18420*/  ISETP.GE.AND P4, PT, R12, c[0x0][0x3c8], PT ;  /* 0x0000f2000c007a0c */ /* 0x000fe20003f86270 */
[----:B------:R-:W-:Y:S01]  /*18430*/  @!P2 IMAD.WIDE R6, R217, 0x4, R2 ;  /* 0x00000004d906a825 */ /* 0x000fe200078e0202 */
[----:B------:R-:W-:-:S02]  /*18440*/  @!P1 LEA R2, P3, R13, R0, 0x2 ;  /* 0x000000000d029211 */ /* 0x000fc400078610ff */
[----:B------:R-:W-:Y:S02]  /*18450*/  SHF.R.S32.HI R15, RZ, 0x1f, R15 ;  /* 0x0000001fff0f7819 */ /* 0x000fe4000001140f */
[----:B------:R2:W-:Y:S01]  /*18460*/  @!P2 ST.E.64 [R6.64], R160 ;  /* 0x000000a00600a985 */ /* 0x0005e2000c101b06 */
[----:B------:R-:W-:Y:S02]  /*18470*/  SHF.R.S32.HI R10, RZ, 0x1f, R10 ;  /* 0x0000001fff0a7819 */ /* 0x000fe4000001140a */
[----:B------:R-:W-:Y:S02]  /*18480*/  @!P0 LEA R8, P2, R5, R0, 0x2 ;  /* 0x0000000005088211 */ /* 0x000fe400078410ff */
[----:B------:R-:W-:Y:S02]  /*18490*/  ISETP.GE.AND P5, PT, R14, c[0x0][0x3c8], PT ;  /* 0x0000f2000e007a0c */ /* 0x000fe40003fa6270 */
[----:B------:R-:W-:Y:S02]  /*184a0*/  IADD3 R11, R217, 0x28, RZ ;  /* 0x00000028d90b7810 */ /* 0x000fe40007ffe0ff */
[----:B------:R-:W-:-:S02]  /*184b0*/  @!P1 LEA.HI.X R3, R13, R4, R15, 0x2, P3 ;  /* 0x000000040d039211 */ /* 0x000fc400018f140f */
[----:B------:R-:W-:Y:S02]  /*184c0*/  @!P0 LEA.HI.X R9, R5, R4, R10, 0x2, P2 ;  /* 0x0000000405098211 */ /* 0x000fe400010f140a */
[----:B------:R-:W-:Y:S01]  /*184d0*/  ISETP.GE.AND P6, PT, R11, c[0x0][0x3c8], PT ;  /* 0x0000f2000b007a0c */ /* 0x000fe20003fc6270 */
[----:B------:R4:W-:Y:S01]  /*184e0*/  @!P1 ST.E.64 [R2.64], R142 ;  /* 0x0000008e02009985 */ /* 0x0009e2000c101b06 */
[C---:B------:R-:W-:Y:S02]  /*184f0*/  IADD3 R13, R217.reuse, 0x20, RZ ;  /* 0x00000020d90d7810 */ /* 0x040fe40007ffe0ff */
[C---:B------:R-:W-:Y:S01]  /*18500*/  IADD3 R15, R217.reuse, 0x18, RZ ;  /* 0x00000018d90f7810 */ /* 0x040fe20007ffe0ff */
[----:B------:R5:W-:Y:S01]  /*18510*/  @!P0 ST.E.64 [R8.64], R144 ;  /* 0x0000009008008985 */ /* 0x000be2000c101b06 */
[----:B------:R-:W-:Y:S02]  /*18520*/  SHF.R.S32.HI R13, RZ, 0x1f, R13 ;  /* 0x0000001fff0d7819 */ /* 0x000fe4000001140d */
[----:B------:R-:W-:-:S02]  /*18530*/  IADD3 R5, R217, 0x30, RZ ;  /* 0x00000030d9057810 */ /* 0x000fc40007ffe0ff */
[----:B------:R-:W-:Y:S02]  /*18540*/  IADD3 R10, R217, 0x38, RZ ;  /* 0x00000038d90a7810 */ /* 0x000fe40007ffe0ff */
[----:B------:R-:W-:Y:S02]  /*18550*/  SHF.R.S32.HI R15, RZ, 0x1f, R15 ;  /* 0x0000001fff0f7819 */ /* 0x000fe4000001140f */
[----:B------:R-:W-:Y:S02]  /*18560*/  ISETP.GE.AND P3, PT, R5, c[0x0][0x3c8], PT ;  /* 0x0000f20005007a0c */ /* 0x000fe40003f66270 */
[----:B--2---:R-:W-:Y:S02]  /*18570*/  @!P5 LEA R6, P1, R14, R0, 0x2 ;  /* 0x000000000e06d211 */ /* 0x004fe400078210ff */
[----:B------:R-:W-:Y:S02]  /*18580*/  ISETP.GE.AND P2, PT, R10, c[0x0][0x3c8], PT ;  /* 0x0000f2000a007a0c */ /* 0x000fe40003f46270 */
[----:B------:R-:W-:-:S05]  /*18590*/  @!P5 LEA.HI.X R7, R14, R4, R15, 0x2, P1 ;  /* 0x000000040e07d211 */ /* 0x000fca00008f140f */
[----:B------:R2:W-:Y:S01]  /*185a0*/  @!P5 ST.E.64 [R6.64], R148 ;  /* 0x000000940600d985 */ /* 0x0005e2000c101b06 */
[----:B----4-:R-:W-:-:S04]  /*185b0*/  @!P4 LEA R2, P0, R12, R0, 0x2 ;  /* 0x000000000c02c211 */ /* 0x010fc800078010ff */
[----:B------:R-:W-:Y:S02]  /*185c0*/  @!P4 LEA.HI.X R3, R12, R4, R13, 0x2, P0 ;  /* 0x000000040c03c211 */ /* 0x000fe400000f140d */
[----:B------:R-:W-:Y:S02]  /*185d0*/  IADD3 R12, R217, 0x28, RZ ;  /* 0x00000028d90c7810 */ /* 0x000fe40007ffe0ff */
[----:B-----5:R-:W-:Y:S01]  /*185e0*/  @!P6 LEA R8, P1, R11, R0, 0x2 ;  /* 0x000000000b08e211 */ /* 0x020fe200078210ff */
[----:B------:R4:W-:Y:S01]  /*185f0*/  @!P4 ST.E.64 [R2.64], R152 ;  /* 0x000000980200c985 */ /* 0x0009e2000c101b06 */
[----:B------:R-:W-:-:S04]  /*18600*/  SHF.R.S32.HI R12, RZ, 0x1f, R12 ;  /* 0x0000001fff0c7819 */ /* 0x000fc8000001140c */
[----:B------:R-:W-:Y:S02]  /*18610*/  @!P6 LEA.HI.X R9, R11, R4, R12, 0x2, P1 ;  /* 0x000000040b09e211 */ /* 0x000fe400008f140c */
[C---:B------:R-:W-:Y:S02]  /*18620*/  IADD3 R12, R217.reuse, 0x30, RZ ;  /* 0x00000030d90c7810 */ /* 0x040fe40007ffe0ff */
[----:B------:R-:W-:Y:S01]  /*18630*/  IADD3 R11, R217, 0x38, RZ ;  /* 0x00000038d90b7810 */ /* 0x000fe20007ffe0ff */
[----:B------:R5:W-:Y:S01]  /*18640*/  @!P6 ST.E.64 [R8.64], R156 ;  /* 0x0000009c0800e985 */ /* 0x000be2000c101b06 */
[----:B------:R-:W-:Y:S02]  /*18650*/  SHF.R.S32.HI R12, RZ, 0x1f, R12 ;  /* 0x0000001fff0c7819 */ /* 0x000fe4000001140c */
[----:B------:R-:W-:Y:S02]  /*18660*/  ISETP.GE.AND P6, PT, R252, c[0x0][0x3c8], PT ;  /* 0x0000f200fc007a0c */ /* 0x000fe40003fc6270 */
[----:B--2---:R-:W-:-:S02]  /*18670*/  @!P3 LEA R6, P0, R5, R0, 0x2 ;  /* 0x000000000506b211 */ /* 0x004fc400078010ff */
[----:B------:R-:W-:Y:S02]  /*18680*/  SHF.R.S32.HI R11, RZ, 0x1f, R11 ;  /* 0x0000001fff0b7819 */ /* 0x000fe4000001140b */
[----:B------:R-:W-:Y:S02]  /*18690*/  ISETP.GE.AND P1, PT, R250, c[0x0][0x3c8], PT ;  /* 0x0000f200fa007a0c */ /* 0x000fe40003f26270 */
[----:B------:R-:W-:Y:S02]  /*186a0*/  @!P3 LEA.HI.X R7, R5, R4, R12, 0x2, P0 ;  /* 0x000000040507b211 */ /* 0x000fe400000f140c */
[----:B------:R-:W-:-:S03]  /*186b0*/  IADD3 R5, R217, 0x50, RZ ;  /* 0x00000050d9057810 */ /* 0x000fc60007ffe0ff */
[----:B------:R2:W-:Y:S01]  /*186c0*/  @!P3 ST.E.64 [R6.64], R28 ;  /* 0x0000001c0600b985 */ /* 0x0005e2000c101b06 */
[----:B------:R-:W-:Y:S02]  /*186d0*/  ISETP.GE.AND P5, PT, R5, c[0x0][0x3c8], PT ;  /* 0x0000f20005007a0c */ /* 0x000fe40003fa6270 */
[----:B----4-:R-:W-:-:S04]  /*186e0*/  @!P2 LEA R2, P4, R10, R0, 0x2 ;  /* 0x000000000a02a211 */ /* 0x010fc800078810ff */
[----:B------:R-:W-:Y:S02]  /*186f0*/  @!P2 LEA.HI.X R3, R10, R4, R11, 0x2, P4 ;  /* 0x000000040a03a211 */ /* 0x000fe400020f140b */
[----:B------:R-:W-:Y:S02]  /*18700*/  SHF.R.S32.HI R10, RZ, 0x1f, R252 ;  /* 0x0000001fff0a7819 */ /* 0x000fe400000114fc */
[----:B------:R-:W-:Y:S01]  /*18710*/  SHF.R.S32.HI R11, RZ, 0x1f, R5 ;  /* 0x0000001fff0b7819 */ /* 0x000fe20000011405 */
[----:B------:R4:W-:Y:S01]  /*18720*/  @!P2 ST.E.64 [R2.64], R24 ;  /* 0x000000180200a985 */ /* 0x0009e2000c101b06 */
[----:B-----5:R-:W-:-:S04]  /*18730*/  @!P6 LEA R8, P0, R252, R0, 0x2 ;  /* 0x00000000fc08e211 */ /* 0x020fc800078010ff */
[----:B------:R-:W-:Y:S02]  /*18740*/  @!P6 LEA.HI.X R9, R252, R4, R10, 0x2, P0 ;  /* 0x00000004fc09e211 */ /* 0x000fe400000f140a */
[----:B------:R-:W-:-:S03]  /*18750*/  @!P5 LEA R10, P0, R5, R0, 0x2 ;  /* 0x00000000050ad211 */ /* 0x000fc600078010ff */
[----:B------:R5:W-:Y:S01]  /*18760*/  @!P6 ST.E.64 [R8.64], R36 ;  /* 0x000000240800e985 */ /* 0x000be2000c101b06 */
[----:B------:R-:W-:Y:S02]  /*18770*/  @!P5 LEA.HI.X R11, R5, R4, R11, 0x2, P0 ;  /* 0x00000004050bd211 */ /* 0x000fe400000f140b */
[----:B------:R-:W-:Y:S02]  /*18780*/  IADD3 R5, R217, 0x70, RZ ;  /* 0x00000070d9057810 */ /* 0x000fe40007ffe0ff */
[----:B--2---:R-:W-:Y:S02]  /*18790*/  SHF.R.S32.HI R7, RZ, 0x1f, R250 ;  /* 0x0000001fff077819 */ /* 0x004fe400000114fa */
[C---:B------:R-:W-:Y:S02]  /*187a0*/  @!P1 LEA R6, P2, R250.reuse, R0, 0x2 ;  /* 0x00000000fa069211 */ /* 0x040fe400078410ff */
[----:B------:R-:W-:Y:S02]  /*187b0*/  ISETP.GE.AND P6, PT, R5, c[0x0][0x3c8], PT ;  /* 0x0000f20005007a0c */ /* 0x000fe40003fc6270 */
[----:B------:R-:W-:-:S05]  /*187c0*/  @!P1 LEA.HI.X R7, R250, R4, R7, 0x2, P2 ;  /* 0x00000004fa079211 */ /* 0x000fca00010f1407 */
[----:B------:R2:W-:Y:S01]  /*187d0*/  @!P1 ST.E.64 [R6.64], R32 ;  /* 0x0000002006009985 */ /* 0x0005e2000c101b06 */
[C---:B----4-:R-:W-:Y:S02]  /*187e0*/  IADD3 R3, R217.reuse, 0x58, RZ ;  /* 0x00000058d9037810 */ /* 0x050fe40007ffe0ff */
[----:B------:R-:W-:Y:S01]  /*187f0*/  IADD3 R2, R217, 0x60, RZ ;  /* 0x00000060d9027810 */ /* 0x000fe20007ffe0ff */
[----:B------:R4:W-:Y:S01]  /*18800*/  @!P5 ST.E.64 [R10.64], R44 ;  /* 0x0000002c0a00d985 */ /* 0x0009e2000c101b06 */
[----:B------:R-:W-:Y:S02]  /*18810*/  ISETP.GE.AND P3, PT, R3, c[0x0][0x3c8], PT ;  /* 0x0000f20003007a0c */ /* 0x000fe40003f66270 */
[----:B------:R-:W-:Y:S02]  /*18820*/  ISETP.GE.AND P4, PT, R2, c[0x0][0x3c8], PT ;  /* 0x0000f20002007a0c */ /* 0x000fe40003f86270 */
[----:B-----5:R-:W-:-:S09]  /*18830*/  SHF.R.S32.HI R9, RZ, 0x1f, R3 ;  /* 0x0000001fff097819 */ /* 0x020fd20000011403 */
[CC--:B------:R-:W-:Y:S02]  /*18840*/  @!P3 LEA R8, P1, R3.reuse, R0.reuse, 0x2 ;  /* 0x000000000308b211 */ /* 0x0c0fe400078210ff */
[----:B------:R-:W-:Y:S02]  /*18850*/  @!P4 LEA R12, P0, R2, R0, 0x2 ;  /* 0x00000000020cc211 */ /* 0x000fe400078010ff */
[----:B------:R-:W-:Y:S02]  /*18860*/  @!P3 LEA.HI.X R9, R3, R4, R9, 0x2, P1 ;  /* 0x000000040309b211 */ /* 0x000fe400008f1409 */
[----:B------:R-:W-:-:S03]  /*18870*/  IADD3 R3, R217, 0x78, RZ ;  /* 0x00000078d9037810 */ /* 0x000fc60007ffe0ff */
[----:B------:R5:W-:Y:S01]  /*18880*/  @!P3 ST.E.64 [R8.64], R40 ;  /* 0x000000280800b985 */ /* 0x000be2000c101b06 */
[----:B------:R-:W-:Y:S02]  /*18890*/  ISETP.GE.AND P3, PT, R3, c[0x0][0x3c8], PT ;  /* 0x0000f20003007a0c */ /* 0x000fe40003f66270 */
[C---:B--2---:R-:W-:Y:S02]  /*188a0*/  IADD3 R6, R217.reuse, 0x68, RZ ;  /* 0x00000068d9067810 */ /* 0x044fe40007ffe0ff */
[----:B------:R-:W-:Y:S02]  /*188b0*/  SHF.R.S32.HI R7, RZ, 0x1f, R2 ;  /* 0x0000001fff077819 */ /* 0x000fe40000011402 */
[----:B------:R-:W-:Y:S02]  /*188c0*/  ISETP.GE.AND P2, PT, R6, c[0x0][0x3c8], PT ;  /* 0x0000f20006007a0c */ /* 0x000fe40003f46270 */
[----:B------:R-:W-:Y:S02]  /*188d0*/  @!P4 LEA.HI.X R13, R2, R4, R7, 0x2, P0 ;  /* 0x00000004020dc211 */ /* 0x000fe400000f1407 */
[----:B------:R-:W-:-:S02]  /*188e0*/  IADD3 R2, R217, 0x80, RZ ;  /* 0x00000080d9027810 */ /* 0x000fc40007ffe0ff */
[----:B------:R-:W-:Y:S01]  /*188f0*/  SHF.R.S32.HI R7, RZ, 0x1f, R5 ;  /* 0x0000001fff077819 */ /* 0x000fe20000011405 */
[----:B------:R2:W-:Y:S01]  /*18900*/  @!P4 ST.E.64 [R12.64], R52 ;  /* 0x000000340c00c985 */ /* 0x0005e2000c101b06 */
[----:B------:R-:W-:Y:S02]  /*18910*/  ISETP.GE.AND P5, PT, R2, c[0x0][0x3c8], PT ;  /* 0x0000f20002007a0c */ /* 0x000fe40003fa6270 */
[----:B----4-:R-:W-:-:S04]  /*18920*/  @!P6 LEA R10, P0, R5, R0, 0x2 ;  /* 0x00000000050ae211 */ /* 0x010fc800078010ff */
[----:B------:R-:W-:Y:S02]  /*18930*/  @!P6 LEA.HI.X R11, R5, R4, R7, 0x2, P0 ;  /* 0x00000004050be211 */ /* 0x000fe400000f1407 */
[----:B------:R-:W-:Y:S02]  /*18940*/  IADD3 R7, R217, 0x88, RZ ;  /* 0x00000088d9077810 */ /* 0x000fe40007ffe0ff */
[----:B------:R-:W-:Y:S02]  /*18950*/  SHF.R.S32.HI R5, RZ, 0x1f, R2 ;  /* 0x0000001fff057819 */ /* 0x000fe40000011402 */
[----:B-----5:R-:W-:Y:S02]  /*18960*/  SHF.R.S32.HI R9, RZ, 0x1f, R6 ;  /* 0x0000001fff097819 */ /* 0x020fe40000011406 */
[----:B------:R-:W-:-:S04]  /*18970*/  @!P2 LEA R8, P1, R6, R0, 0x2 ;  /* 0x000000000608a211 */ /* 0x000fc800078210ff */
[----:B------:R-:W-:Y:S02]  /*18980*/  @!P2 LEA.HI.X R9, R6, R4, R9, 0x2, P1 ;  /* 0x000000040609a211 */ /* 0x000fe400008f1409 */
[----:B------:R-:W-:-:S03]  /*18990*/  IADD3 R6, R217, 0x90, RZ ;  /* 0x00000090d9067810 */ /* 0x000fc60007ffe0ff */
[----:B------:R4:W-:Y:S01]  /*189a0*/  @!P2 ST.E.64 [R8.64], R48 ;  /* 0x000000300800a985 */ /* 0x0009e2000c101b06 */
[----:B------:R-:W-:Y:S02]  /*189b0*/  ISETP.GE.AND P2, PT, R7, c[0x0][0x3c8], PT ;  /* 0x0000f20007007a0c */ /* 0x000fe40003f46270 */
[----:B--2---:R-:W-:Y:S01]  /*189c0*/  @!P5 LEA R12, P0, R2, R0, 0x2 ;  /* 0x00000000020cd211 */ /* 0x004fe200078010ff */
[----:B------:R2:W-:Y:S01]  /*189d0*/  @!P6 ST.E.64 [R10.64], R60 ;  /* 0x0000003c0a00e985 */ /* 0x0005e2000c101b06 */
[----:B------:R-:W-:Y:S02]  /*189e0*/  ISETP.GE.AND P4, PT, R6, c[0x0][0x3c8], PT ;  /* 0x0000f20006007a0c */ /* 0x000fe40003f86270 */
[----:B------:R-:W-:Y:S02]  /*189f0*/  @!P5 LEA.HI.X R13, R2, R4, R5, 0x2, P0 ;  /* 0x00000004020dd211 */ /* 0x000fe400000f1405 */
[----:B------:R-:W-:Y:S02]  /*18a00*/  IADD3 R5, R217, 0x98, RZ ;  /* 0x00000098d9057810 */ /* 0x000fe40007ffe0ff */
[----:B------:R-:W-:-:S02]  /*18a10*/  SHF.R.S32.HI R2, RZ, 0x1f, R6 ;  /* 0x0000001fff027819 */ /* 0x000fc40000011406 */
[----:B----4-:R-:W-:Y:S02]  /*18a20*/  SHF.R.S32.HI R9, RZ, 0x1f, R3 ;  /* 0x0000001fff097819 */ /* 0x010fe40000011403 */
[----:B------:R-:W-:-:S03]  /*18a30*/  @!P3 LEA R8, P1, R3, R0, 0x2 ;  /* 0x000000000308b211 */ /* 0x000fc600078210ff */
[C---:B--2---:R-:W-:Y:S02]  /*18a40*/  @!P4 LEA R10, P0, R6.reuse, R0, 0x2 ;  /* 0x00000000060ac211 */ /* 0x044fe400078010ff */
[-C--:B------:R-:W-:Y:S02]  /*18a50*/  @!P3 LEA.HI.X R9, R3, R4.reuse, R9, 0x2, P1 ;  /* 0x000000040309b211 */ /* 0x080fe400008f1409 */
[----:B------:R-:W-:Y:S02]  /*18a60*/  IADD3 R3, R217, 0xa0, RZ ;  /* 0x000000a0d9037810 */ /* 0x000fe40007ffe0ff */
[----:B------:R-:W-:Y:S01]  /*18a70*/  @!P4 LEA.HI.X R11, R6, R4, R2, 0x2, P0 ;  /* 0x00000004060bc211 */ /* 0x000fe200000f1402 */
[----:B------:R2:W-:Y:S01]  /*18a80*/  @!P3 ST.E.64 [R8.64], R56 ;  /* 0x000000380800b985 */ /* 0x0005e2000c101b06 */
[----:B------:R-:W-:Y:S02]  /*18a90*/  ISETP.GE.AND P3, PT, R5, c[0x0][0x3c8], PT ;  /* 0x0000f20005007a0c */ /* 0x000fe40003f66270 */
[----:B------:R-:W-:Y:S01]  /*18aa0*/  IADD3 R2, R217, 0xa8, RZ ;  /* 0x000000a8d9027810 */ /* 0x000fe20007ffe0ff */
[----:B------:R4:W-:Y:S01]  /*18ab0*/  @!P5 ST.E.64 [R12.64], R68 ;  /* 0x000000440c00d985 */ /* 0x0009e2000c101b06 */
[----:B------:R-:W-:-:S02]  /*18ac0*/  ISETP.GE.AND P5, PT, R3, c[0x0][0x3c8], PT ;  /* 0x0000f20003007a0c */ /* 0x000fc40003fa6270 */
[----:B------:R-:W-:Y:S02]  /*18ad0*/  SHF.R.S32.HI R6, RZ, 0x1f, R5 ;  /* 0x0000001fff067819 */ /* 0x000fe40000011405 */
[----:B--2---:R-:W-:Y:S02]  /*18ae0*/  SHF.R.S32.HI R9, RZ, 0x1f, R7 ;  /* 0x0000001fff097819 */ /* 0x004fe40000011407 */
[C---:B------:R-:W-:Y:S02]  /*18af0*/  @!P2 LEA R8, P1, R7.reuse, R0, 0x2 ;  /* 0x000000000708a211 */ /* 0x040fe400078210ff */
[----:B----4-:R-:W-:Y:S02]  /*18b00*/  SHF.R.S32.HI R13, RZ, 0x1f, R3 ;  /* 0x0000001fff0d7819 */ /* 0x010fe40000011403 */
[----:B------:R-:W-:Y:S02]  /*18b10*/  @!P2 LEA.HI.X R9, R7, R4, R9, 0x2, P1 ;  /* 0x000000040709a211 */ /* 0x000fe400008f1409 */
[----:B------:R-:W-:-:S02]  /*18b20*/  IADD3 R7, R217, 0xb0, RZ ;  /* 0x000000b0d9077810 */ /* 0x000fc40007ffe0ff */
[----:B------:R-:W-:Y:S01]  /*18b30*/  @!P5 LEA R12, P0, R3, R0, 0x2 ;  /* 0x00000000030cd211 */ /* 0x000fe200078010ff */
[----:B------:R2:W-:Y:S01]  /*18b40*/  @!P2 ST.E.64 [R8.64], R64 ;  /* 0x000000400800a985 */ /* 0x0005e2000c101b06 */
[----:B------:R-:W-:Y:S02]  /*18b50*/  ISETP.GE.AND P2, PT, R2, c[0x0][0x3c8], PT ;  /* 0x0000f20002007a0c */ /* 0x000fe40003f46270 */
[----:B------:R-:W-:Y:S01]  /*18b60*/  ISETP.GE.AND P6, PT, R7, c[0x0][0x3c8], PT ;  /* 0x0000f20007007a0c */ /* 0x000fe20003fc6270 */
[----:B------:R4:W-:Y:S01]  /*18b70*/  @!P4 ST.E.64 [R10.64], R76 ;  /* 0x0000004c0a00c985 */ /* 0x0009e2000c101b06 */
[----:B------:R-:W-:Y:S02]  /*18b80*/  @!P5 LEA.HI.X R13, R3, R4, R13, 0x2, P0 ;  /* 0x00000004030dd211 */ /* 0x000fe400000f140d */
[----:B------:R-:W-:Y:S02]  /*18b90*/  SHF.R.S32.HI R3, RZ, 0x1f, R2 ;  /* 0x0000001fff037819 */ /* 0x000fe40000011402 */
[----:B--2---:R-:W-:-:S04]  /*18ba0*/  @!P3 LEA R8, P1, R5, R0, 0x2 ;  /* 0x000000000508b211 */ /* 0x004fc800078210ff */
[----:B------:R-:W-:Y:S02]  /*18bb0*/  @!P3 LEA.HI.X R9, R5, R4, R6, 0x2, P1 ;  /* 0x000000040509b211 */ /* 0x000fe400008f1406 */
[C---:B------:R-:W-:Y:S02]  /*18bc0*/  IADD3 R6, R217.reuse, 0xb8, RZ ;  /* 0x000000b8d9067810 */ /* 0x040fe40007ffe0ff */
[----:B------:R-:W-:Y:S01]  /*18bd0*/  IADD3 R5, R217, 0xc0, RZ ;  /* 0x000000c0d9057810 */ /* 0x000fe20007ffe0ff */
[----:B------:R2:W-:Y:S01]  /*18be0*/  @!P3 ST.E.64 [R8.64], R72 ;  /* 0x000000480800b985 */ /* 0x0005e2000c101b06 */
[----:B------:R-:W-:Y:S02]  /*18bf0*/  ISETP.GE.AND P3, PT, R6, c[0x0][0x3c8], PT ;  /* 0x0000f20006007a0c */ /* 0x000fe40003f66270 */
[----:B------:R-:W-:Y:S01]  /*18c00*/  ISETP.GE.AND P4, PT, R5, c[0x0][0x3c8], PT ;  /* 0x0000f20005007a0c */ /* 0x000fe20003f86270 */
[----:B------:R5:W-:Y:S01]  /*18c10*/  @!P5 ST.E.64 [R12.64], R84 ;  /* 0x000000540c00d985 */ /* 0x000be2000c101b06 */
[----:B----4-:R-:W-:-:S02]  /*18c20*/  SHF.R.S32.HI R11, RZ, 0x1f, R7 ;  /* 0x0000001fff0b7819 */ /* 0x010fc40000011407 */
[----:B------:R-:W-:-:S04]  /*18c30*/  @!P6 LEA R10, P0, R7, R0, 0x2 ;  /* 0x00000000070ae211 */ /* 0x000fc800078010ff */
[----:B------:R-:W-:Y:S02]  /*18c40*/  @!P6 LEA.HI.X R11, R7, R4, R11, 0x2, P0 ;  /* 0x00000004070be211 */ /* 0x000fe400000f140b */
[----:B------:R-:W-:Y:S02]  /*18c50*/  SHF.R.S32.HI R7, RZ, 0x1f, R5 ;  /* 0x0000001fff077819 */ /* 0x000fe40000011405 */
[----:B--2---:R-:W-:-:S04]  /*18c60*/  @!P2 LEA R8, P1, R2, R0, 0x2 ;  /* 0x000000000208a211 */ /* 0x004fc800078210ff */
[----:B------:R-:W-:Y:S02]  /*18c70*/  @!P2 LEA.HI.X R9, R2, R4, R3, 0x2, P1 ;  /* 0x000000040209a211 */ /* 0x000fe400008f1403 */
[C---:B------:R-:W-:Y:S02]  /*18c80*/  IADD3 R2, R217.reuse, 0xd0, RZ ;  /* 0x000000d0d9027810 */ /* 0x040fe40007ffe0ff */
[----:B------:R-:W-:Y:S01]  /*18c90*/  IADD3 R3, R217, 0xc8, RZ ;  /* 0x000000c8d9037810 */ /* 0x000fe20007ffe0ff */
[----:B------:R2:W-:Y:S01]  /*18ca0*/  @!P2 ST.E.64 [R8.64], R80 ;  /* 0x000000500800a985 */ /* 0x0005e2000c101b06 */
[----:B-----5:R-:W-:Y:S02]  /*18cb0*/  @!P4 LEA R12, P0, R5, R0, 0x2 ;  /* 0x00000000050cc211 */ /* 0x020fe400078010ff */
[----:B------:R-:W-:Y:S01]  /*18cc0*/  ISETP.GE.AND P5, PT, R2, c[0x0][0x3c8], PT ;  /* 0x0000f20002007a0c */ /* 0x000fe20003fa6270 */
[----:B------:R4:W-:Y:S01]  /*18cd0*/  @!P6 ST.E.64 [R10.64], R92 ;  /* 0x0000005c0a00e985 */ /* 0x0009e2000c101b06 */
[----:B------:R-:W-:-:S02]  /*18ce0*/  ISETP.GE.AND P2, PT, R3, c[0x0][0x3c8], PT ;  /* 0x0000f20003007a0c */ /* 0x000fc40003f46270 */
        /* <DEDUP_REMOVED lines=11> */
[----:B------:R-:W-:Y:S02]  /*18da0*/  IADD3 R5, R217, 0xe8, RZ ;  /* 0x000000e8d9057810 */ /* 0x000fe40007ffe0ff */
[----:B------:R-:W-:Y:S01]  /*18db0*/  SHF.R.S32.HI R2, RZ, 0x1f, R6 ;  /* 0x0000001fff027819 */ /* 0x000fe20000011406 */
[----:B------:R4:W-:Y:S01]  /*18dc0*/  @!P4 ST.E.64 [R12.64], R100 ;  /* 0x000000640c00c985 */ /* 0x0009e2000c101b06 */
[----:B------:R-:W-:-:S02]  /*18dd0*/  ISETP.GE.AND P4, PT, R6, c[0x0][0x3c8], PT ;  /* 0x0000f20006007a0c */ /* 0x000fc40003f86270 */
[----:B------:R-:W-:Y:S02]  /*18de0*/  ISETP.GE.AND P3, PT, R5, c[0x0][0x3c8], PT ;  /* 0x0000f20005007a0c */ /* 0x000fe40003f66270 */
[----:B--2---:R-:W-:Y:S02]  /*18df0*/  SHF.R.S32.HI R9, RZ, 0x1f, R3 ;  /* 0x0000001fff097819 */ /* 0x004fe40000011403 */
[-C--:B------:R-:W-:Y:S02]  /*18e00*/  @!P2 LEA R8, P1, R3, R0.reuse, 0x2 ;  /* 0x000000000308a211 */ /* 0x080fe400078210ff */
[----:B----4-:R-:W-:Y:S02]  /*18e10*/  @!P6 LEA R12, P0, R7, R0, 0x2 ;  /* 0x00000000070ce211 */ /* 0x010fe400078010ff */
[----:B------:R-:W-:-:S03]  /*18e20*/  @!P2 LEA.HI.X R9, R3, R4, R9, 0x2, P1 ;  /* 0x000000040309a211 */ /* 0x000fc600008f1409 */
[C---:B------:R-:W-:Y:S02]  /*18e30*/  @!P4 LEA R14, P1, R6.reuse, R0, 0x2 ;  /* 0x00000000060ec211 */ /* 0x040fe400078210ff */
        /* <DEDUP_REMOVED lines=23> */
.L_x_1131:
[----:B------:R-:W-:Y:S05]  /*18fb0*/  BSYNC B0 ;  /* 0x0000000000007941 */ /* 0x000fea0003800000 */
.L_x_1130:
[----:B------:R-:W-:Y:S05]  /*18fc0*/  BRA.DIV ~URZ, `(.L_x_1132) ;  /* 0x000036a27f007947 */ /* 0x000fea000b800000 */
[----:B--2---:R2:W1:Y:S04]  /*18fd0*/  SHFL.IDX PT, R4, R16, 0x1, 0x1c1f ;  /* 0x003c1f0010047f89 */ /* 0x00446800000e0000 */
[----:B----4-:R2:W4:Y:S02]  /*18fe0*/  SHFL.IDX PT, R0, R17, 0x1, 0x1c1f ;  /* 0x003c1f0011007f89 */ /* 0x01052400000e0000 */
.L_x_1190:
[----:B------:R-:W-:-:S13]  /*18ff0*/  LOP3.LUT P0, RZ, R216, 0x2, RZ, 0xc0, !PT ;  /* 0x00000002d8ff7812 */ /* 0x000fda000780c0ff */
[----:B------:R-:W-:Y:S05]  /*19000*/  @P0 BRA `(.L_x_1127) ;  /* 0x00001a1000000947 */ /* 0x000fea0003800000 */
[C---:B------:R-:W-:Y:S02]  /*19010*/  ISETP.GE.AND P1, PT, R217.reuse, c[0x0][0x3c8], PT ;  /* 0x0000f200d9007a0c */ /* 0x040fe40003f26270 */
[C---:B-1----:R-:W-:Y:S02]  /*19020*/  IADD3 R10, R217.reuse, 0x8, RZ ;  /* 0x00000008d90a7810 */ /* 0x042fe40007ffe0ff */
[C---:B------:R-:W-:Y:S02]  /*19030*/  IADD3 R8, R217.reuse, 0x10, RZ ;  /* 0x00000010d9087810 */ /* 0x040fe40007ffe0ff */
[----:B------:R-:W-:Y:S02]  /*19040*/  ISETP.GE.AND P0, PT, R10, c[0x0][0x3c8], PT ;  /* 0x0000f2000a007a0c */ /* 0x000fe40003f06270 */
[----:B------:R-:W-:Y:S02]  /*19050*/  ISETP.GE.AND P5, PT, R8, c[0x0][0x3c8], PT ;  /* 0x0000f20008007a0c */ /* 0x000fe40003fa6270 */
[----:B------:R-:W-:-:S02]  /*19060*/  IADD3 R15, R217, 0x18, RZ ;  /* 0x00000018d90f7810 */ /* 0x000fc40007ffe0ff */
[----:B------:R-:W-:Y:S01]  /*19070*/  IADD3 R11, R217, 0x8, RZ ;  /* 0x00000008d90b7810 */ /* 0x000fe20007ffe0ff */
[----:B----4-:R-:W-:Y:S01]  /*19080*/  @!P1 IMAD.MOV.U32 R2, RZ, RZ, R0 ;  /* 0x000000ffff029224 */ /* 0x010fe200078e0000 */
[----:B------:R-:W-:Y:S01]  /*19090*/  ISETP.GE.AND P4, PT, R15, c[0x0][0x3c8], PT ;  /* 0x0000f2000f007a0c */ /* 0x000fe20003f86270 */
[----:B------:R-:W-:Y:S01]  /*190a0*/  @!P1 IMAD.MOV.U32 R3, RZ, RZ, R4 ;  /* 0x000000ffff039224 */ /* 0x000fe200078e0004 */
[C---:B------:R-:W-:Y:S02]  /*190b0*/  IADD3 R13, R217.reuse, 0x20, RZ ;  /* 0x00000020d90d7810 */ /* 0x040fe40007ffe0ff */
[----:B------:R-:W-:Y:S01]  /*190c0*/  SHF.R.S32.HI R11, RZ, 0x1f, R11 ;  /* 0x0000001fff0b7819 */ /* 0x000fe2000001140b */
[C---:B------:R-:W-:Y:S01]  /*190d0*/  @!P1 IMAD.WIDE R2, R217.reuse, 0x4, R2 ;  /* 0x00000004d9029825 */ /* 0x040fe200078e0202 */
[----:B------:R-:W-:Y:S02]  /*190e0*/  @!P0 LEA R6, P6, R10, R0, 0x2 ;  /* 0x000000000a068211 */ /* 0x000fe400078c10ff */
[----:B------:R-:W-:-:S02]  /*190f0*/  IADD3 R5, R217, 0x28, RZ ;  /* 0x00000028d9057810 */ /* 0x000fc40007ffe0ff */
[----:B------:R-:W-:Y:S01]  /*19100*/  IADD3 R9, R217, 0x10, RZ ;  /* 0x00000010d9097810 */ /* 0x000fe20007ffe0ff */
[----:B------:R1:W-:Y:S01]  /*19110*/  @!P1 ST.E.64 [R2.64], R120 ;  /* 0x0000007802009985 */ /* 0x0003e2000c101b06 */
[----:B------:R-:W-:Y:S02]  /*19120*/  ISETP.GE.AND P3, PT, R13, c[0x0][0x3c8], PT ;  /* 0x0000f2000d007a0c */ /* 0x000fe40003f66270 */
[----:B------:R-:W-:Y:S02]  /*19130*/  @!P0 LEA.HI.X R7, R10, R4, R11, 0x2, P6 ;  /* 0x000000040a078211 */ /* 0x000fe400030f140b */
[----:B------:R-:W-:Y:S02]  /*19140*/  ISETP.GE.AND P2, PT, R5, c[0x0][0x3c8], PT ;  /* 0x0000f20005007a0c */ /* 0x000fe40003f46270 */
[----:B------:R-:W-:Y:S01]  /*19150*/  SHF.R.S32.HI R9, RZ, 0x1f, R9 ;  /* 0x0000001fff097819 */ /* 0x000fe20000011409 */
[----:B------:R4:W-:Y:S01]  /*19160*/  @!P0 ST.E.64 [R6.64], R124 ;  /* 0x0000007c06008985 */ /* 0x0009e2000c101b06 */
[----:B--2---:R-:W-:-:S02]  /*19170*/  IADD3 R16, R217, 0x18, RZ ;  /* 0x00000018d9107810 */ /* 0x004fc40007ffe0ff */
[C---:B------:R-:W-:Y:S02]  /*19180*/  IADD3 R12, R217.reuse, 0x30, RZ ;  /* 0x00000030d90c7810 */ /* 0x040fe40007ffe0ff */
[----:B------:R-:W-:Y:S02]  /*19190*/  SHF.R.S32.HI R16, RZ, 0x1f, R16 ;  /* 0x0000001fff107819 */ /* 0x000fe40000011410 */
[C---:B------:R-:W-:Y:S02]  /*191a0*/  IADD3 R10, R217.reuse, 0x38, RZ ;  /* 0x00000038d90a7810 */ /* 0x040fe40007ffe0ff */
[C---:B------:R-:W-:Y:S02]  /*191b0*/  IADD3 R14, R217.reuse, 0x20, RZ ;  /* 0x00000020d90e7810 */ /* 0x040fe40007ffe0ff */
[----:B------:R-:W-:Y:S02]  /*191c0*/  IADD3 R11, R217, 0x28, RZ ;  /* 0x00000028d90b7810 */ /* 0x000fe40007ffe0ff */
[----:B------:R-:W-:-:S02]  /*191d0*/  SHF.R.S32.HI R14, RZ, 0x1f, R14 ;  /* 0x0000001fff0e7819 */ /* 0x000fc4000001140e */
[----:B------:R-:W-:Y:S02]  /*191e0*/  SHF.R.S32.HI R11, RZ, 0x1f, R11 ;  /* 0x0000001fff0b7819 */ /* 0x000fe4000001140b */
[----:B-1----:R-:W-:-:S04]  /*191f0*/  @!P5 LEA R2, P1, R8, R0, 0x2 ;  /* 0x000000000802d211 */ /* 0x002fc800078210ff */
[----:B------:R-:W-:Y:S02]  /*19200*/  @!P5 LEA.HI.X R3, R8, R4, R9, 0x2, P1 ;  /* 0x000000040803d211 */ /* 0x000fe400008f1409 */
[C---:B------:R-:W-:Y:S02]  /*19210*/  @!P4 LEA R8, P0, R15.reuse, R0, 0x2 ;  /* 0x000000000f08c211 */ /* 0x040fe400078010ff */
[----:B------:R-:W-:Y:S01]  /*19220*/  ISETP.GE.AND P1, PT, R12, c[0x0][0x3c8], PT ;  /* 0x0000f2000c007a0c */ /* 0x000fe20003f26270 */
[----:B------:R1:W-:Y:S01]  /*19230*/  @!P5 ST.E.64 [R2.64], R128 ;  /* 0x000000800200d985 */ /* 0x0003e2000c101b06 */
[----:B------:R-:W-:Y:S02]  /*19240*/  @!P4 LEA.HI.X R9, R15, R4, R16, 0x2, P0 ;  /* 0x000000040f09c211 */ /* 0x000fe400000f1410 */
[C---:B----4-:R-:W-:Y:S02]  /*19250*/  @!P3 LEA R6, P6, R13.reuse, R0, 0x2 ;  /* 0x000000000d06b211 */ /* 0x050fe400078c10ff */
[----:B------:R-:W-:Y:S01]  /*19260*/  ISETP.GE.AND P0, PT, R10, c[0x0][0x3c8], PT ;  /* 0x0000f2000a007a0c */ /* 0x000fe20003f06270 */
[----:B------:R2:W-:Y:S01]  /*19270*/  @!P4 ST.E.64 [R8.64], R146 ;  /* 0x000000920800c985 */ /* 0x0005e2000c101b06 */
[----:B------:R-:W-:-:S02]  /*19280*/  @!P3 LEA.HI.X R7, R13, R4, R14, 0x2, P6 ;  /* 0x000000040d07b211 */ /* 0x000fc400030f140e */
[----:B------:R-:W-:Y:S02]  /*19290*/  IADD3 R13, R217, 0x30, RZ ;  /* 0x00000030d90d7810 */ /* 0x000fe40007ffe0ff */
[----:B------:R-:W-:Y:S01]  /*192a0*/  ISETP.GE.AND P4, PT, R252, c[0x0][0x3c8], PT ;  /* 0x0000f200fc007a0c */ /* 0x000fe20003f86270 */
[----:B------:R4:W-:Y:S01]  /*192b0*/  @!P3 ST.E.64 [R6.64], R22 ;  /* 0x000000160600b985 */ /* 0x0009e2000c101b06 */
[----:B------:R-:W-:Y:S02]  /*192c0*/  SHF.R.S32.HI R13, RZ, 0x1f, R13 ;  /* 0x0000001fff0d7819 */ /* 0x000fe4000001140d */
[----:B-1----:R-:W-:-:S04]  /*192d0*/  @!P2 LEA R2, P5, R5, R0, 0x2 ;  /* 0x000000000502a211 */ /* 0x002fc800078a10ff */
[----:B------:R-:W-:Y:S02]  /*192e0*/  @!P2 LEA.HI.X R3, R5, R4, R11, 0x2, P5 ;  /* 0x000000040503a211 */ /* 0x000fe400028f140b */
[C---:B------:R-:W-:Y:S02]  /*192f0*/  IADD3 R11, R217.reuse, 0x38, RZ ;  /* 0x00000038d90b7810 */ /* 0x040fe40007ffe0ff */
[-C--:B--2---:R-:W-:Y:S01]  /*19300*/  @!P1 LEA R8, P3, R12, R0.reuse, 0x2 ;  /* 0x000000000c089211 */ /* 0x084fe200078610ff */
[----:B------:R1:W-:Y:S01]  /*19310*/  @!P2 ST.E.64 [R2.64], R26 ;  /* 0x0000001a0200a985 */ /* 0x0003e2000c101b06 */
[----:B------:R-:W-:Y:S02]  /*19320*/  IADD3 R5, R217, 0x50, RZ ;  /* 0x00000050d9057810 */ /* 0x000fe40007ffe0ff */
[----:B----4-:R-:W-:Y:S02]  /*19330*/  @!P0 LEA R6, P2, R10, R0, 0x2 ;  /* 0x000000000a068211 */ /* 0x010fe400078410ff */
[----:B------:R-:W-:-:S02]  /*19340*/  SHF.R.S32.HI R11, RZ, 0x1f, R11 ;  /* 0x0000001fff0b7819 */ /* 0x000fc4000001140b */
[-C--:B------:R-:W-:Y:S02]  /*19350*/  @!P1 LEA.HI.X R9, R12, R4.reuse, R13, 0x2, P3 ;  /* 0x000000040c099211 */ /* 0x080fe400018f140d */
[----:B------:R-:W-:Y:S02]  /*19360*/  ISETP.GE.AND P3, PT, R250, c[0x0][0x3c8], PT ;  /* 0x0000f200fa007a0c */ /* 0x000fe40003f66270 */
[----:B------:R-:W-:Y:S01]  /*19370*/  ISETP.GE.AND P6, PT, R5, c[0x0][0x3c8], PT ;  /* 0x0000f20005007a0c */ /* 0x000fe20003fc6270 */
[----:B------:R2:W-:Y:S01]  /*19380*/  @!P1 ST.E.64 [R8.64], R150 ;  /* 0x0000009608009985 */ /* 0x0005e2000c101b06 */
[----:B------:R-:W-:Y:S02]  /*19390*/  @!P0 LEA.HI.X R7, R10, R4, R11, 0x2, P2 ;  /* 0x000000040a078211 */ /* 0x000fe400010f140b */
[----:B------:R-:W-:Y:S02]  /*193a0*/  SHF.R.S32.HI R12, RZ, 0x1f, R252 ;  /* 0x0000001fff0c7819 */ /* 0x000fe400000114fc */
[----:B------:R-:W-:Y:S01]  /*193b0*/  SHF.R.S32.HI R15, RZ, 0x1f, R5 ;  /* 0x0000001fff0f7819 */ /* 0x000fe20000011405 */
[----:B------:R4:W-:Y:S01]  /*193c0*/  @!P0 ST.E.64 [R6.64], R30 ;  /* 0x0000001e06008985 */ /* 0x0009e2000c101b06 */
[----:B------:R-:W-:-:S04]  /*193d0*/  @!P4 LEA R10, P0, R252, R0, 0x2 ;  /* 0x00000000fc0ac211 */ /* 0x000fc800078010ff */
[----:B------:R-:W-:Y:S02]  /*193e0*/  @!P4 LEA.HI.X R11, R252, R4, R12, 0x2, P0 ;  /* 0x00000004fc0bc211 */ /* 0x000fe400000f140c */
[----:B------:R-:W-:-:S03]  /*193f0*/  @!P6 LEA R14, P0, R5, R0, 0x2 ;  /* 0x00000000050ee211 */ /* 0x000fc600078010ff */
[----:B------:R5:W-:Y:S01]  /*19400*/  @!P4 ST.E.64 [R10.64], R38 ;  /* 0x000000260a00c985 */ /* 0x000be2000c101b06 */
[C---:B-1----:R-:W-:Y:S02]  /*19410*/  IADD3 R3, R217.reuse, 0x58, RZ ;  /* 0x00000058d9037810 */ /* 0x042fe40007ffe0ff */
[----:B------:R-:W-:Y:S02]  /*19420*/  IADD3 R2, R217, 0x60, RZ ;  /* 0x00000060d9027810 */ /* 0x000fe40007ffe0ff */
[----:B------:R-:W-:Y:S02]  /*19430*/  ISETP.GE.AND P5, PT, R3, c[0x0][0x3c8], PT ;  /* 0x0000f20003007a0c */ /* 0x000fe40003fa6270 */
[----:B------:R-:W-:Y:S02]  /*19440*/  SHF.R.S32.HI R13, RZ, 0x1f, R3 ;  /* 0x0000001fff0d7819 */ /* 0x000fe40000011403 */
[----:B------:R-:W-:Y:S02]  /*19450*/  @!P6 LEA.HI.X R15, R5, R4, R15, 0x2, P0 ;  /* 0x00000004050fe211 */ /* 0x000fe400000f140f */
[----:B------:R-:W-:-:S02]  /*19460*/  ISETP.GE.AND P4, PT, R2, c[0x0][0x3c8], PT ;  /* 0x0000f20002007a0c */ /* 0x000fc40003f86270 */
[C---:B--2---:R-:W-:Y:S02]  /*19470*/  @!P3 LEA R8, P1, R250.reuse, R0, 0x2 ;  /* 0x00000000fa08b211 */ /* 0x044fe400078210ff */
[C---:B------:R-:W-:Y:S02]  /*19480*/  IADD3 R5, R217.reuse, 0x70, RZ ;  /* 0x00000070d9057810 */ /* 0x040fe40007ffe0ff */
[----:B----4-:R-:W-:Y:S02]  /*19490*/  SHF.R.S32.HI R7, RZ, 0x1f, R250 ;  /* 0x0000001fff077819 */ /* 0x010fe400000114fa */
[----:B------:R-:W-:Y:S02]  /*194a0*/  IADD3 R6, R217, 0x68, RZ ;  /* 0x00000068d9067810 */ /* 0x000fe40007ffe0ff */
[----:B------:R-:W-:Y:S02]  /*194b0*/  @!P3 LEA.HI.X R9, R250, R4, R7, 0x2, P1 ;  /* 0x00000004fa09b211 */ /* 0x000fe400008f1407 */
[----:B------:R-:W-:-:S02]  /*194c0*/  @!P5 LEA R12, P1, R3, R0, 0x2 ;  /* 0x00000000030cd211 */ /* 0x000fc400078210ff */
[----:B------:R-:W-:Y:S01]  /*194d0*/  ISETP.GE.AND P2, PT, R6, c[0x0][0x3c8], PT ;  /* 0x0000f20006007a0c */ /* 0x000fe20003f46270 */
[----:B------:R1:W-:Y:S01]  /*194e0*/  @!P3 ST.E.64 [R8.64], R34 ;  /* 0x000000220800b985 */ /* 0x0003e2000c101b06 */
[----:B------:R-:W-:Y:S02]  /*194f0*/  @!P5 LEA.HI.X R13, R3, R4, R13, 0x2, P1 ;  /* 0x00000004030dd211 */ /* 0x000fe400008f140d */
[----:B------:R-:W-:Y:S01]  /*19500*/  ISETP.GE.AND P1, PT, R5, c[0x0][0x3c8], PT ;  /* 0x0000f20005007a0c */ /* 0x000fe20003f26270 */
[----:B------:R2:W-:Y:S01]  /*19510*/  @!P6 ST.E.64 [R14.64], R46 ;  /* 0x0000002e0e00e985 */ /* 0x0005e2000c101b06 */
[----:B-----5:R-:W-:Y:S02]  /*19520*/  @!P4 LEA R10, P0, R2, R0, 0x2 ;  /* 0x00000000020ac211 */ /* 0x020fe400078010ff */
[----:B------:R-:W-:Y:S01]  /*19530*/  IADD3 R3, R217, 0x78, RZ ;  /* 0x00000078d9037810 */ /* 0x000fe20007ffe0ff */
[----:B------:R4:W-:Y:S01]  /*19540*/  @!P5 ST.E.64 [R12.64], R42 ;  /* 0x0000002a0c00d985 */ /* 0x0009e2000c101b06 */
[----:B------:R-:W-:-:S02]  /*19550*/  SHF.R.S32.HI R7, RZ, 0x1f, R6 ;  /* 0x0000001fff077819 */ /* 0x000fc40000011406 */
[----:B-1----:R-:W-:Y:S02]  /*19560*/  SHF.R.S32.HI R9, RZ, 0x1f, R2 ;  /* 0x0000001fff097819 */ /* 0x002fe40000011402 */
[----:B------:R-:W-:Y:S02]  /*19570*/  @!P2 LEA R8, P3, R6, R0, 0x2 ;  /* 0x000000000608a211 */ /* 0x000fe400078610ff */
[----:B------:R-:W-:Y:S02]  /*19580*/  @!P4 LEA.HI.X R11, R2, R4, R9, 0x2, P0 ;  /* 0x00000004020bc211 */ /* 0x000fe400000f1409 */
[----:B--2---:R-:W-:Y:S02]  /*19590*/  SHF.R.S32.HI R14, RZ, 0x1f, R5 ;  /* 0x0000001fff0e7819 */ /* 0x004fe40000011405 */
[----:B------:R-:W-:Y:S02]  /*195a0*/  @!P1 LEA R16, P4, R5, R0, 0x2 ;  /* 0x0000000005109211 */ /* 0x000fe400078810ff */
[----:B------:R-:W-:-:S02]  /*195b0*/  ISETP.GE.AND P0, PT, R3, c[0x0][0x3c8], PT ;  /* 0x0000f20003007a0c */ /* 0x000fc40003f06270 */
[-C--:B------:R-:W-:Y:S02]  /*195c0*/  @!P2 LEA.HI.X R9, R6, R4.reuse, R7, 0x2, P3 ;  /* 0x000000040609a211 */ /* 0x080fe400018f1407 */
[C---:B------:R-:W-:Y:S02]  /*195d0*/  IADD3 R7, R217.reuse, 0x80, RZ ;  /* 0x00000080d9077810 */ /* 0x040fe40007ffe0ff */
[----:B------:R-:W-:Y:S02]  /*195e0*/  IADD3 R6, R217, 0x88, RZ ;  /* 0x00000088d9067810 */ /* 0x000fe40007ffe0ff */
[----:B---3--:R-:W-:Y:S02]  /*195f0*/  @!P1 LEA.HI.X R17, R5, R4, R14, 0x2, P4 ;  /* 0x0000000405119211 */ /* 0x008fe400020f140e */
[----:B------:R-:W-:Y:S02]  /*19600*/  ISETP.GE.AND P4, PT, R2, c[0x0][0x3c8], PT ;  /* 0x0000f20002007a0c */ /* 0x000fe40003f86270 */
[----:B------:R-:W-:-:S02]  /*19610*/  ISETP.GE.AND P6, PT, R7, c[0x0][0x3c8], PT ;  /* 0x0000f20007007a0c */ /* 0x000fc40003fc6270 */
[----:B------:R-:W-:Y:S02]  /*19620*/  ISETP.GE.AND P5, PT, R6, c[0x0][0x3c8], PT ;  /* 0x0000f20006007a0c */ /* 0x000fe40003fa6270 */
[----:B----4-:R-:W-:Y:S02]  /*19630*/  SHF.R.S32.HI R13, RZ, 0x1f, R3 ;  /* 0x0000001fff0d7819 */ /* 0x010fe40000011403 */
[C---:B------:R-:W-:Y:S02]  /*19640*/  @!P0 LEA R12, P3, R3.reuse, R0, 0x2 ;  /* 0x00000000030c8211 */ /* 0x040fe400078610ff */
[----:B------:R-:W-:Y:S02]  /*19650*/  SHF.R.S32.HI R5, RZ, 0x1f, R6 ;  /* 0x0000001fff057819 */ /* 0x000fe40000011406 */
[----:B------:R-:W-:Y:S01]  /*19660*/  @!P0 LEA.HI.X R13, R3, R4, R13, 0x2, P3 ;  /* 0x00000004030d8211 */ /* 0x000fe200018f140d */
[----:B------:R1:W-:Y:S01]  /*19670*/  @!P4 ST.E.64 [R10.64], R54 ;  /* 0x000000360a00c985 */ /* 0x0003e2000c101b06 */
[----:B------:R-:W-:-:S02]  /*19680*/  IADD3 R2, R217, 0x90, RZ ;  /* 0x00000090d9027810 */ /* 0x000fc40007ffe0ff */
[----:B------:R-:W-:Y:S01]  /*19690*/  @!P6 LEA R14, P3, R7, R0, 0x2 ;  /* 0x00000000070ee211 */ /* 0x000fe200078610ff */
[----:B------:R2:W-:Y:S01]  /*196a0*/  @!P2 ST.E.64 [R8.64], R50 ;  /* 0x000000320800a985 */ /* 0x0005e2000c101b06 */
[----:B------:R-:W-:-:S03]  /*196b0*/  IADD3 R3, R217, 0x98, RZ ;  /* 0x00000098d9037810 */ /* 0x000fc60007ffe0ff */
[----:B------:R-:W-:Y:S01]  /*196c0*/  @!P1 ST.E.64 [R16.64], R62 ;  /* 0x0000003e10009985 */ /* 0x000fe2000c101b06 */
[----:B------:R-:W-:-:S03]  /*196d0*/  ISETP.GE.AND P4, PT, R3, c[0x0][0x3c8], PT ;  /* 0x0000f20003007a0c */ /* 0x000fc60003f86270 */
[----:B------:R3:W-:Y:S01]  /*196e0*/  @!P0 ST.E.64 [R12.64], R58 ;  /* 0x0000003a0c008985 */ /* 0x0007e2000c101b06 */
[----:B-1----:R-:W-:-:S09]  /*196f0*/  SHF.R.S32.HI R11, RZ, 0x1f, R2 ;  /* 0x0000001fff0b7819 */ /* 0x002fd20000011402 */
[-C--:B------:R-:W-:Y:S02]  /*19700*/  @!P4 LEA R10, P1, R3, R0.reuse, 0x2 ;  /* 0x00000000030ac211 */ /* 0x080fe400078210ff */
[----:B--2---:R-:W-:Y:S02]  /*19710*/  SHF.R.S32.HI R9, RZ, 0x1f, R7 ;  /* 0x0000001fff097819 */ /* 0x004fe40000011407 */
[C---:B------:R-:W-:Y:S02]  /*19720*/  @!P5 LEA R8, P2, R6.reuse, R0, 0x2 ;  /* 0x000000000608d211 */ /* 0x040fe400078410ff */
[-C--:B------:R-:W-:Y:S02]  /*19730*/  @!P6 LEA.HI.X R15, R7, R4.reuse, R9, 0x2, P3 ;  /* 0x00000004070fe211 */ /* 0x080fe400018f1409 */
[----:B------:R-:W-:Y:S02]  /*19740*/  @!P5 LEA.HI.X R9, R6, R4, R5, 0x2, P2 ;  /* 0x000000040609d211 */ /* 0x000fe400010f1405 */
[----:B------:R-:W-:Y:S01]  /*19750*/  ISETP.GE.AND P2, PT, R2, c[0x0][0x3c8], PT ;  /* 0x0000f20002007a0c */ /* 0x000fe20003f46270 */
[----:B------:R1:W-:Y:S01]  /*19760*/  @!P6 ST.E.64 [R14.64], R70 ;  /* 0x000000460e00e985 */ /* 0x0003e2000c101b06 */
[----:B------:R-:W-:-:S02]  /*19770*/  IADD3 R5, R217, 0xa0, RZ ;  /* 0x000000a0d9057810 */ /* 0x000fc40007ffe0ff */
[----:B------:R-:W-:Y:S01]  /*19780*/  IADD3 R6, R217, 0xa8, RZ ;  /* 0x000000a8d9067810 */ /* 0x000fe20007ffe0ff */
[----:B------:R2:W-:Y:S01]  /*19790*/  @!P5 ST.E.64 [R8.64], R66 ;  /* 0x000000420800d985 */ /* 0x0005e2000c101b06 */
[----:B------:R-:W-:Y:S02]  /*197a0*/  ISETP.GE.AND P3, PT, R5, c[0x0][0x3c8], PT ;  /* 0x0000f20005007a0c */ /* 0x000fe40003f66270 */
[----:B------:R-:W-:Y:S02]  /*197b0*/  ISETP.GE.AND P6, PT, R2, c[0x0][0x3c8], PT ;  /* 0x0000f20002007a0c */ /* 0x000fe40003fc6270 */
[----:B------:R-:W-:-:S03]  /*197c0*/  SHF.R.S32.HI R7, RZ, 0x1f, R3 ;  /* 0x0000001fff077819 */ /* 0x000fc60000011403 */
[----:B---3--:R-:W-:-:S04]  /*197d0*/  @!P2 LEA R12, P0, R2, R0, 0x2 ;  /* 0x00000000020ca211 */ /* 0x008fc800078010ff */
[----:B------:R-:W-:Y:S02]  /*197e0*/  @!P2 LEA.HI.X R13, R2, R4, R11, 0x2, P0 ;  /* 0x00000004020da211 */ /* 0x000fe400000f140b */
[----:B------:R-:W-:Y:S02]  /*197f0*/  ISETP.GE.AND P2, PT, R6, c[0x0][0x3c8], PT ;  /* 0x0000f20006007a0c */ /* 0x000fe40003f46270 */
[----:B------:R-:W-:Y:S01]  /*19800*/  @!P3 LEA R16, P0, R5, R0, 0x2 ;  /* 0x000000000510b211 */ /* 0x000fe200078010ff */
[----:B------:R3:W-:Y:S01]  /*19810*/  @!P6 ST.E.64 [R12.64], R78 ;  /* 0x0000004e0c00e985 */ /* 0x0007e2000c101b06 */
[----:B------:R-:W-:Y:S02]  /*19820*/  @!P4 LEA.HI.X R11, R3, R4, R7, 0x2, P1 ;  /* 0x00000004030bc211 */ /* 0x000fe400008f1407 */
[----:B------:R-:W-:Y:S02]  /*19830*/  SHF.R.S32.HI R3, RZ, 0x1f, R6 ;  /* 0x0000001fff037819 */ /* 0x000fe40000011406 */
[C---:B------:R-:W-:Y:S01]  /*19840*/  IADD3 R7, R217.reuse, 0xb0, RZ ;  /* 0x000000b0d9077810 */ /* 0x040fe20007ffe0ff */
[----:B------:R4:W-:Y:S01]  /*19850*/  @!P4 ST.E.64 [R10.64], R74 ;  /* 0x0000004a0a00c985 */ /* 0x0009e2000c101b06 */
[----:B------:R-:W-:-:S02]  /*19860*/  IADD3 R2, R217, 0xc8, RZ ;  /* 0x000000c8d9027810 */ /* 0x000fc40007ffe0ff */
[----:B------:R-:W-:Y:S02]  /*19870*/  ISETP.GE.AND P1, PT, R7, c[0x0][0x3c8], PT ;  /* 0x0000f20007007a0c */ /* 0x000fe40003f26270 */
[----:B-1----:R-:W-:Y:S02]  /*19880*/  @!P2 LEA R14, P5, R6, R0, 0x2 ;  /* 0x00000000060ea211 */ /* 0x002fe400078a10ff */
[----:B--2---:R-:W-:Y:S02]  /*19890*/  SHF.R.S32.HI R9, RZ, 0x1f, R5 ;  /* 0x0000001fff097819 */ /* 0x004fe40000011405 */
[----:B------:R-:W-:Y:S02]  /*198a0*/  IADD3 R8, R217, 0xb8, RZ ;  /* 0x000000b8d9087810 */ /* 0x000fe40007ffe0ff */
[----:B------:R-:W-:Y:S02]  /*198b0*/  @!P3 LEA.HI.X R17, R5, R4, R9, 0x2, P0 ;  /* 0x000000040511b211 */ /* 0x000fe400000f1409 */
[----:B------:R-:W-:-:S02]  /*198c0*/  ISETP.GE.AND P0, PT, R8, c[0x0][0x3c8], PT ;  /* 0x0000f20008007a0c */ /* 0x000fc40003f06270 */
[----:B------:R-:W-:Y:S01]  /*198d0*/  @!P2 LEA.HI.X R15, R6, R4, R3, 0x2, P5 ;  /* 0x00000004060fa211 */ /* 0x000fe200028f1403 */
[----:B------:R-:W-:Y:S01]  /*198e0*/  @!P3 ST.E.64 [R16.64], R86 ;  /* 0x000000561000b985 */ /* 0x000fe2000c101b06 */
[----:B------:R-:W-:Y:S02]  /*198f0*/  IADD3 R3, R217, 0xc0, RZ ;  /* 0x000000c0d9037810 */ /* 0x000fe40007ffe0ff */
[----:B------:R-:W-:Y:S01]  /*19900*/  SHF.R.S32.HI R6, RZ, 0x1f, R8 ;  /* 0x0000001fff067819 */ /* 0x000fe20000011408 */
[----:B------:R1:W-:Y:S01]  /*19910*/  @!P2 ST.E.64 [R14.64], R82 ;  /* 0x000000520e00a985 */ /* 0x0003e2000c101b06 */
[----:B------:R-:W-:Y:S02]  /*19920*/  ISETP.GE.AND P6, PT, R3, c[0x0][0x3c8], PT ;  /* 0x0000f20003007a0c */ /* 0x000fe40003fc6270 */
[----:B------:R-:W-:Y:S02]  /*19930*/  SHF.R.S32.HI R5, RZ, 0x1f, R7 ;  /* 0x0000001fff057819 */ /* 0x000fe40000011407 */
[----:B---3--:R-:W-:-:S02]  /*19940*/  @!P1 LEA R12, P5, R7, R0, 0x2 ;  /* 0x00000000070c9211 */ /* 0x008fc400078a10ff */
[C---:B----4-:R-:W-:Y:S02]  /*19950*/  @!P0 LEA R10, P4, R8.reuse, R0, 0x2 ;  /* 0x00000000080a8211 */ /* 0x050fe400078810ff */
[-C--:B------:R-:W-:Y:S02]  /*19960*/  @!P1 LEA.HI.X R13, R7, R4.reuse, R5, 0x2, P5 ;  /* 0x00000004070d9211 */ /* 0x080fe400028f1405 */
[----:B------:R-:W-:Y:S02]  /*19970*/  @!P0 LEA.HI.X R11, R8, R4, R6, 0x2, P4 ;  /* 0x00000004080b8211 */ /* 0x000fe400020f1406 */
[----:B------:R-:W-:Y:S01]  /*19980*/  ISETP.GE.AND P4, PT, R2, c[0x0][0x3c8], PT ;  /* 0x0000f20002007a0c */ /* 0x000fe20003f86270 */
[----:B------:R2:W-:Y:S01]  /*19990*/  @!P1 ST.E.64 [R12.64], R154 ;  /* 0x0000009a0c009985 */ /* 0x0005e2000c101b06 */
[----:B------:R-:W-:Y:S02]  /*199a0*/  SHF.R.S32.HI R6, RZ, 0x1f, R3 ;  /* 0x0000001fff067819 */ /* 0x000fe40000011403 */
[C---:B------:R-:W-:Y:S01]  /*199b0*/  IADD3 R7, R217.reuse, 0xd0, RZ ;  /* 0x000000d0d9077810 */ /* 0x040fe20007ffe0ff */
[----:B------:R3:W-:Y:S01]  /*199c0*/  @!P0 ST.E.64 [R10.64], R90 ;  /* 0x0000005a0a008985 */ /* 0x0007e2000c101b06 */
[----:B------:R-:W-:-:S02]  /*199d0*/  IADD3 R8, R217, 0xd8, RZ ;  /* 0x000000d8d9087810 */ /* 0x000fc40007ffe0ff */
[----:B------:R-:W-:Y:S02]  /*199e0*/  ISETP.GE.AND P5, PT, R7, c[0x0][0x3c8], PT ;  /* 0x0000f20007007a0c */ /* 0x000fe40003fa6270 */
[----:B------:R-:W-:Y:S02]  /*199f0*/  SHF.R.S32.HI R5, RZ, 0x1f, R2 ;  /* 0x0000001fff057819 */ /* 0x000fe40000011402 */
[----:B------:R-:W-:Y:S02]  /*19a00*/  SHF.R.S32.HI R9, RZ, 0x1f, R8 ;  /* 0x0000001fff097819 */ /* 0x000fe40000011408 */
[CC--:B-1----:R-:W-:Y:S02]  /*19a10*/  @!P6 LEA R14, P3, R3.reuse, R0.reuse, 0x2 ;  /* 0x00000000030ee211 */ /* 0x0c2fe400078610ff */
[----:B------:R-:W-:Y:S02]  /*19a20*/  @!P4 LEA R16, P2, R2, R0, 0x2 ;  /* 0x000000000210c211 */ /* 0x000fe400078410ff */
[----:B------:R-:W-:-:S02]  /*19a30*/  @!P6 LEA.HI.X R15, R3, R4, R6, 0x2, P3 ;  /* 0x00000004030fe211 */ /* 0x000fc400018f1406 */
[----:B------:R-:W-:Y:S02]  /*19a40*/  ISETP.GE.AND P3, PT, R2, c[0x0][0x3c8], PT ;  /* 0x0000f20002007a0c */ /* 0x000fe40003f66270 */
[----:B------:R-:W-:Y:S01]  /*19a50*/  ISETP.GE.AND P4, PT, R8, c[0x0][0x3c8], PT ;  /* 0x0000f20008007a0c */ /* 0x000fe20003f86270 */
[----:B------:R-:W-:Y:S01]  /*19a60*/  @!P6 ST.E.64 [R14.64], R158 ;  /* 0x0000009e0e00e985 */ /* 0x000fe2000c101b06 */
[----:B------:R-:W-:Y:S02]  /*19a70*/  IADD3 R6, R217, 0xe0, RZ ;  /* 0x000000e0d9067810 */ /* 0x000fe40007ffe0ff */
[----:B------:R-:W-:Y:S02]  /*19a80*/  SHF.R.S32.HI R3, RZ, 0x1f, R7 ;  /* 0x0000001fff037819 */ /* 0x000fe40000011407 */
[----:B------:R-:W-:Y:S02]  /*19a90*/  ISETP.GE.AND P6, PT, R2, c[0x0][0x3c8], PT ;  /* 0x0000f20002007a0c */ /* 0x000fe40003fc6270 */
[----:B--2---:R-:W-:-:S03]  /*19aa0*/  @!P5 LEA R12, P1, R7, R0, 0x2 ;  /* 0x00000000070cd211 */ /* 0x004fc600078210ff */
[-C--:B------:R-:W-:Y:S02]  /*19ab0*/  @!P3 LEA.HI.X R17, R2, R4.reuse, R5, 0x2, P2 ;  /* 0x000000040211b211 */ /* 0x080fe400010f1405 */
[----:B------:R-:W-:Y:S02]  /*19ac0*/  ISETP.GE.AND P3, PT, R6, c[0x0][0x3c8], PT ;  /* 0x0000f20006007a0c */ /* 0x000fe40003f66270 */
[----:B------:R-:W-:Y:S02]  /*19ad0*/  IADD3 R5, R217, 0xe8, RZ ;  /* 0x000000e8d9057810 */ /* 0x000fe40007ffe0ff */
[----:B------:R-:W-:Y:S02]  /*19ae0*/  @!P5 LEA.HI.X R13, R7, R4, R3, 0x2, P1 ;  /* 0x00000004070dd211 */ /* 0x000fe400008f1403 */
[----:B------:R-:W-:Y:S01]  /*19af0*/  ISETP.GE.AND P2, PT, R5, c[0x0][0x3c8], PT ;  /* 0x0000f20005007a0c */ /* 0x000fe20003f46270 */
[----:B------:R-:W-:Y:S01]  /*19b00*/  @!P6 ST.E.64 [R16.64], R170 ;  /* 0x000000aa1000e985 */ /* 0x000fe2000c101b06 */
[----:B------:R-:W-:-:S02]  /*19b10*/  IADD3 R3, R217, 0xf0, RZ ;  /* 0x000000f0d9037810 */ /* 0x000fc40007ffe0ff */
[C---:B---3--:R-:W-:Y:S01]  /*19b20*/  @!P4 LEA R10, P0, R8.reuse, R0, 0x2 ;  /* 0x00000000080ac211 */ /* 0x048fe200078010ff */
        /* <DEDUP_REMOVED lines=24> */
.L_x_1112:
[----:B------:R-:W-:Y:S01]  /*19cb0*/  ISETP.NE.U32.AND P0, PT, RZ, c[0x0][0x508], PT ;  /* 0x00014200ff007a0c */ /* 0x000fe20003f05070 */
[----:B------:R-:W-:Y:S01]  /*19cc0*/  IMAD.MOV.U32 R4, RZ, RZ, 0x4 ;  /* 0x00000004ff047424 */ /* 0x000fe200078e00ff */
        /* <DEDUP_REMOVED lines=17> */
.L_x_1133:
[----:B------:R-:W3:Y:S01]  /*19de0*/  S2R R22, SR_TID.X ;  /* 0x0000000000167919 */ /* 0x000ee20000002100 */
[----:B------:R-:W-:Y:S01]  /*19df0*/  BSSY B0, `(.L_x_1134) ;  /* 0x0000035000007945 */ /* 0x000fe20003800000 */
[----:B------:R-:W-:Y:S02]  /*19e00*/  SEL R15, R236, RZ, !P2 ;  /* 0x000000ffec0f7207 */ /* 0x000fe40005000000 */
[----:B------:R-:W-:-:S02]  /*19e10*/  SEL R20, R241, RZ, !P2 ;  /* 0x000000fff1147207 */ /* 0x000fc40005000000 */
[----:B-----5:R-:W-:Y:S02]  /*19e20*/  SHF.R.S32.HI R17, RZ, 0x1f, R6 ;  /* 0x0000001fff117819 */ /* 0x020fe40000011406 */
[----:B---3--:R-:W-:-:S13]  /*19e30*/  ISETP.GT.AND P0, PT, R22, 0x7f, PT ;  /* 0x0000007f1600780c */ /* 0x008fda0003f04270 */
        /* <DEDUP_REMOVED lines=8> */
[----:B------:R3:W4:Y:S08]  /*19ec0*/  LDC.64 R8, c[0x0][R0+0x170] ;  /* 0x00005c0000087b82 */ /* 0x0007300000000a00 */
[----:B--2---:R3:W2:Y:S08]  /*19ed0*/  LDC.64 R4, c[0x0][R0+0x168] ;  /* 0x00005a0000047b82 */ /* 0x0046b00000000a00 */
[----:B------:R3:W5:Y:S08]  /*19ee0*/  LDC.64 R12, c[0x0][R0+0x178] ;  /* 0x00005e00000c7b82 */ /* 0x0007700000000a00 */
[----:B------:R3:W1:Y:S02]  /*19ef0*/  LDC.64 R10, c[0x0][R0+0x160] ;  /* 0x00005800000a7b82 */ /* 0x0006640000000a00 */
[----:B---3--:R-:W-:-:S02]  /*19f00*/  IMAD.MOV.U32 R0, RZ, RZ, c[0x0][0x4e8] ;  /* 0x00013a00ff007624 */ /* 0x008fc400078e00ff */
[-C--:B----4-:R-:W-:Y:S02]  /*19f10*/  IMAD R7, R9, R15.reuse, RZ ;  /* 0x0000000f09077224 */ /* 0x090fe400078e02ff */
[----:B------:R-:W-:Y:S01]  /*19f20*/  IMAD.WIDE.U32 R2, R8, R15, RZ ;  /* 0x0000000f08027225 */ /* 0x000fe200078e00ff */
[----:B------:R-:W-:Y:S02]  /*19f30*/  ISETP.NE.AND P0, PT, R0, 0x1, PT ;  /* 0x000000010000780c */ /* 0x000fe40003f05270 */
[----:B------:R-:W-:Y:S01]  /*19f40*/  MOV R0, R14 ;  /* 0x0000000e00007202 */ /* 0x000fe20000000f00 */
[----:B------:R-:W-:Y:S01]  /*19f50*/  IMAD R8, R8, R20, R7 ;  /* 0x0000001408087224 */ /* 0x000fe200078e0207 */
[----:B------:R-:W-:Y:S01]  /*19f60*/  SEL R7, R251, RZ, P2 ;  /* 0x000000fffb077207 */ /* 0x000fe20001000000 */
[-C--:B--2---:R-:W-:Y:S02]  /*19f70*/  IMAD R9, R5, R239.reuse, RZ ;  /* 0x000000ef05097224 */ /* 0x084fe400078e02ff */
        /* <DEDUP_REMOVED lines=28> */
.L_x_1135:
[----:B------:R-:W-:Y:S05]  /*1a140*/  BSYNC B0 ;  /* 0x0000000000007941 */ /* 0x000fea0003800000 */
.L_x_1134:
[----:B------:R-:W-:-:S13]  /*1a150*/  ISETP.GT.AND P0, PT, R18, 0x1, PT ;  /* 0x000000011200780c */ /* 0x000fda0003f04270 */
[----:B------:R-:W-:Y:S05]  /*1a160*/  @P0 BRA `(.L_x_1127) ;  /* 0x000008b000000947 */ /* 0x000fea0003800000 */
[----:B-12---:R-:W-:Y:S01]  /*1a170*/  SHF.R.S32.HI R4, RZ, 0x1f, R22 ;  /* 0x0000001fff047819 */ /* 0x006fe20000011416 */
[----:B------:R-:W-:Y:S01]  /*1a180*/  IMAD R0, R17, c[0x0][0x3a0], RZ ;  /* 0x0000e80011007a24 */ /* 0x000fe200078e02ff */
[----:B------:R-:W-:Y:S01]  /*1a190*/  MOV R5, c[0x0][0x4e8] ;  /* 0x00013a0000057a02 */ /* 0x000fe20000000f00 */
[----:B------:R-:W-:Y:S01]  /*1a1a0*/  IMAD.WIDE.U32 R2, R6, c[0x0][0x3a0], RZ ;  /* 0x0000e80006027a25 */ /* 0x000fe200078e00ff */
[----:B------:R-:W-:Y:S02]  /*1a1b0*/  LEA.HI R4, R4, R22, RZ, 0x3 ;  /* 0x0000001604047211 */ /* 0x000fe400078f18ff */
[----:B------:R-:W-:Y:S01]  /*1a1c0*/  ISETP.NE.AND P0, PT, R5, 0x1, PT ;  /* 0x000000010500780c */ /* 0x000fe20003f05270 */
[----:B------:R-:W-:Y:S01]  /*1a1d0*/  IMAD R6, R6, c[0x0][0x3a4], R0 ;  /* 0x0000e90006067a24 */ /* 0x000fe200078e0200 */
[----:B------:R-:W-:Y:S01]  /*1a1e0*/  LOP3.LUT R0, R4, 0xfffffff8, RZ, 0xc0, !PT ;  /* 0xfffffff804007812 */ /* 0x000fe200078ec0ff */
[----:B------:R-:W-:-:S03]  /*1a1f0*/  IMAD R5, R20, c[0x0][0x3f0], RZ ;  /* 0x0000fc0014057a24 */ /* 0x000fc600078e02ff */
[----:B------:R-:W-:Y:S01]  /*1a200*/  IADD3 R0, -R0, R22, RZ ;  /* 0x0000001600007210 */ /* 0x000fe20007ffe1ff */
[----:B------:R-:W-:Y:S01]  /*1a210*/  IMAD R5, R15, c[0x0][0x3f4], R5 ;  /* 0x0000fd000f057a24 */ /* 0x000fe200078e0205 */
[----:B------:R-:W-:Y:S02]  /*1a220*/  IADD3 R3, R3, R6, RZ ;  /* 0x0000000603037210 */ /* 0x000fe40007ffe0ff */
[----:B------:R-:W-:-:S03]  /*1a230*/  LEA R0, R0, R211, 0x5 ;  /* 0x000000d300007211 */ /* 0x000fc600078e28ff */
[----:B------:R-:W-:-:S04]  /*1a240*/  IMAD.WIDE.U32 R2, R239, c[0x0][0x3e8], R2 ;  /* 0x0000fa00ef027a25 */ /* 0x000fc800078e0002 */
[----:B------:R-:W-:Y:S02]  /*1a250*/  IMAD.IADD R4, R233, 0x1, R0 ;  /* 0x00000001e9047824 */ /* 0x000fe400078e0200 */
[----:B------:R-:W-:Y:S02]  /*1a260*/  IMAD R3, R239, c[0x0][0x3ec], R3 ;  /* 0x0000fb00ef037a24 */ /* 0x000fe400078e0203 */
[----:B------:R-:W-:Y:S01]  /*1a270*/  @P0 IMAD.HI.U32 R6, R4, c[0x0][0x4ec], RZ ;  /* 0x00013b0004060a27 */ /* 0x000fe200078e00ff */
[----:B------:R-:W-:-:S03]  /*1a280*/  MOV R0, R4 ;  /* 0x0000000400007202 */ /* 0x000fc60000000f00 */
[----:B------:R-:W-:Y:S01]  /*1a290*/  IMAD.WIDE.U32 R2, R15, c[0x0][0x3f0], R2 ;  /* 0x0000fc000f027a25 */ /* 0x000fe200078e0002 */
[----:B------:R-:W-:Y:S02]  /*1a2a0*/  @P0 SHF.R.U32.HI R0, RZ, c[0x0][0x4f0], R6 ;  /* 0x00013c00ff000a19 */ /* 0x000fe40000011606 */
[----:B------:R-:W-:Y:S02]  /*1a2b0*/  IADD3 R15, R211, R233, RZ ;  /* 0x000000e9d30f7210 */ /* 0x000fe40007ffe0ff */
[--C-:B------:R-:W-:Y:S02]  /*1a2c0*/  SHF.R.S32.HI R6, RZ, 0x1f, R0.reuse ;  /* 0x0000001fff067819 */ /* 0x100fe40000011400 */
[----:B------:R-:W-:Y:S01]  /*1a2d0*/  IADD3 R3, R3, R5, RZ ;  /* 0x0000000503037210 */ /* 0x000fe20007ffe0ff */
[----:B------:R-:W-:Y:S02]  /*1a2e0*/  IMAD.MOV R5, RZ, RZ, -R0 ;  /* 0x000000ffff057224 */ /* 0x000fe400078e0a00 */
[----:B------:R-:W-:-:S02]  /*1a2f0*/  IMAD R6, R6, c[0x0][0x3e0], RZ ;  /* 0x0000f80006067a24 */ /* 0x000fc400078e02ff */
[----:B------:R-:W-:Y:S02]  /*1a300*/  IMAD R4, R5, c[0x0][0x4e8], R4 ;  /* 0x00013a0005047a24 */ /* 0x000fe400078e0204 */
[----:B------:R-:W-:-:S03]  /*1a310*/  IMAD.WIDE.U32 R2, R0, c[0x0][0x3e0], R2 ;  /* 0x0000f80000027a25 */ /* 0x000fc600078e0002 */
[----:B------:R-:W-:Y:S01]  /*1a320*/  SHF.R.S32.HI R5, RZ, 0x1f, R4 ;  /* 0x0000001fff057819 */ /* 0x000fe20000011404 */
[----:B------:R-:W-:-:S04]  /*1a330*/  IMAD R0, R0, c[0x0][0x3e4], R6 ;  /* 0x0000f90000007a24 */ /* 0x000fc800078e0206 */
[----:B------:R-:W-:Y:S01]  /*1a340*/  IMAD R5, R5, c[0x0][0x3d8], RZ ;  /* 0x0000f60005057a24 */ /* 0x000fe200078e02ff */
[----:B------:R-:W-:-:S05]  /*1a350*/  IADD3 R3, R3, R0, RZ ;  /* 0x0000000003037210 */ /* 0x000fca0007ffe0ff */
[----:B------:R-:W-:-:S04]  /*1a360*/  IMAD.WIDE.U32 R2, R4, c[0x0][0x3d8], R2 ;  /* 0x0000f60004027a25 */ /* 0x000fc800078e0002 */
[----:B------:R-:W-:Y:S01]  /*1a370*/  IMAD R4, R4, c[0x0][0x3dc], R5 ;  /* 0x0000f70004047a24 */ /* 0x000fe200078e0205 */
[----:B------:R-:W-:-:S04]  /*1a380*/  LEA R16, P0, R2, c[0x0][0x380], 0x1 ;  /* 0x0000e00002107a11 */ /* 0x000fc800078008ff */
[----:B------:R-:W-:-:S04]  /*1a390*/  IADD3 R4, R3, R4, RZ ;  /* 0x0000000403047210 */ /* 0x000fc80007ffe0ff */
[----:B------:R-:W-:Y:S01]  /*1a3a0*/  LEA.HI.X R13, R2, c[0x0][0x384], R4, 0x1, P0 ;  /* 0x0000e100020d7a11 */ /* 0x000fe200000f0c04 */
[----:B------:R-:W-:Y:S05]  /*1a3b0*/  BRA.DIV ~URZ, `(.L_x_1136) ;  /* 0x000023727f007947 */ /* 0x000fea000b800000 */
[----:B------:R1:W2:Y:S02]  /*1a3c0*/  SHFL.IDX PT, R12, R13, RZ, 0x181f ;  /* 0x00181fff0d0c7589 */ /* 0x0002a400000e0000 */
.L_x_1191:
[----:B------:R-:W-:Y:S05]  /*1a3d0*/  BRA.DIV ~URZ, `(.L_x_1137) ;  /* 0x000023c27f007947 */ /* 0x000fea000b800000 */
[----:B------:R3:W4:Y:S02]  /*1a3e0*/  SHFL.IDX PT, R0, R16, RZ, 0x181f ;  /* 0x00181fff10007589 */ /* 0x00072400000e0000 */
.L_x_1192:
        /* <DEDUP_REMOVED lines=27> */
.L_x_1139:
[----:B------:R-:W-:Y:S05]  /*1a5a0*/  BSYNC B0 ;  /* 0x0000000000007941 */ /* 0x000fea0003800000 */
.L_x_1138:
[----:B------:R-:W-:Y:S05]  /*1a5b0*/  BRA.DIV ~URZ, `(.L_x_1140) ;  /* 0x000022427f007947 */ /* 0x000fea000b800000 */
[----:B--2---:R2:W1:Y:S04]  /*1a5c0*/  SHFL.IDX PT, R12, R13, 0x1, 0x181f ;  /* 0x00381f000d0c7f89 */ /* 0x00446800000e0000 */
[----:B----4-:R2:W4:Y:S02]  /*1a5d0*/  SHFL.IDX PT, R0, R16, 0x1, 0x181f ;  /* 0x00381f0010007f89 */ /* 0x01052400000e0000 */
.L_x_1193:
        /* <DEDUP_REMOVED lines=20> */
.L_x_1142:
[----:B------:R-:W-:Y:S05]  /*1a720*/  BSYNC B0 ;  /* 0x0000000000007941 */ /* 0x000fea0003800000 */
.L_x_1141:
[----:B------:R-:W-:Y:S05]  /*1a730*/  BRA.DIV ~URZ, `(.L_x_1143) ;  /* 0x000021827f007947 */ /* 0x000fea000b800000 */
[----:B-1----:R1:W2:Y:S02]  /*1a740*/  SHFL.IDX PT, R12, R13, 0x2, 0x181f ;  /* 0x00581f000d0c7f89 */ /* 0x0022a400000e0000 */
.L_x_1194:
[----:B------:R-:W-:Y:S05]  /*1a750*/  BRA.DIV ~URZ, `(.L_x_1144) ;  /* 0x000021d27f007947 */ /* 0x000fea000b800000 */
[----:B----4-:R4:W1:Y:S02]  /*1a760*/  SHFL.IDX PT, R0, R16, 0x2, 0x181f ;  /* 0x00581f0010007f89 */ /* 0x01086400000e0000 */
.L_x_1195:
        /* <DEDUP_REMOVED lines=20> */
.L_x_1146:
[----:B------:R-:W-:Y:S05]  /*1a8b0*/  BSYNC B0 ;  /* 0x0000000000007941 */ /* 0x000fea0003800000 */
.L_x_1145:
[----:B------:R-:W-:Y:S05]  /*1a8c0*/  BRA.DIV ~URZ, `(.L_x_1147) ;  /* 0x000020c27f007947 */ /* 0x000fea000b800000 */
[----:B--2---:R2:W3:Y:S04]  /*1a8d0*/  SHFL.IDX PT, R12, R13, 0x3, 0x181f ;  /* 0x00781f000d0c7f89 */ /* 0x0044e800000e0000 */
[----:B-1----:R2:W1:Y:S02]  /*1a8e0*/  SHFL.IDX PT, R0, R16, 0x3, 0x181f ;  /* 0x00781f0010007f89 */ /* 0x00246400000e0000 */
.L_x_1196:
        /* <DEDUP_REMOVED lines=19> */
.L_x_1127:
[----:B------:R-:W-:Y:S05]  /*1aa20*/  BSYNC B1 ;  /* 0x0000000000017941 */ /* 0x000fea0003800000 */
.L_x_1111:
        /* <DEDUP_REMOVED lines=9> */
[----:B----4-:R-:W-:-:S04]  /*1aac0*/  LOP3.LUT R14, R0, 0x1f, RZ, 0xc0, !PT ;  /* 0x0000001f000e7812 */ /* 0x010fc800078ec0ff */
[----:B------:R-:W-:Y:S01]  /*1aad0*/  ISETP.NE.AND P6, PT, R14, 0x1f, PT ;  /* 0x0000001f0e00780c */ /* 0x000fe20003fc5270 */
[----:B------:R-:W-:Y:S10]  /*1aae0*/  BRA.DIV ~URZ, `(.L_x_1149) ;  /* 0x00001f627f007947 */ /* 0x000ff4000b800000 */
[----:B------:R4:W3:Y:S02]  /*1aaf0*/  SHFL.IDX PT, R9, R21, RZ, 0x1f ;  /* 0x00001fff15097589 */ /* 0x0008e400000e0000 */
.L_x_1197:
[----:B------:R-:W-:Y:S05]  /*1ab00*/  BRA.DIV ~URZ, `(.L_x_1150) ;  /* 0x00001fb27f007947 */ /* 0x000fea000b800000 */
[----:B------:R4:W3:Y:S02]  /*1ab10*/  SHFL.IDX PT, R8, R21, 0x1, 0x1f ;  /* 0x00201f0015087f89 */ /* 0x0008e400000e0000 */
.L_x_1198:
[----:B-1----:R-:W-:Y:S02]  /*1ab20*/  IMAD.IADD R0, R235, 0x1, R14 ;  /* 0x00000001eb007824 */ /* 0x002fe400078e020e */
[----:B------:R-:W-:-:S03]  /*1ab30*/  IMAD.MOV.U32 R6, RZ, RZ, RZ ;  /* 0x000000ffff067224 */ /* 0x000fc600078e00ff */
[----:B------:R-:W-:-:S13]  /*1ab40*/  ISETP.GE.OR P0, PT, R0, c[0x0][0x53c], !P6 ;  /* 0x00014f0000007a0c */ /* 0x000fda0007706670 */
[----:B--2---:R-:W-:Y:S01]  /*1ab50*/  @!P0 MOV R2, 0x4 ;  /* 0x0000000400028802 */ /* 0x004fe20000000f00 */
[----:B------:R-:W-:-:S04]  /*1ab60*/  @!P0 IMAD.MOV.U32 R4, RZ, RZ, 0x4 ;  /* 0x00000004ff048424 */ /* 0x000fc800078e00ff */
[----:B------:R-:W-:-:S04]  /*1ab70*/  @!P0 IMAD.WIDE R4, R0, R4, c[0x0][0x580] ;  /* 0x0001600000048625 */ /* 0x000fc800078e0204 */
[----:B------:R-:W-:Y:S01]  /*1ab80*/  @!P0 IMAD.WIDE R2, R0, R2, c[0x0][0x578] ;  /* 0x00015e0000028625 */ /* 0x000fe200078e0202 */
[----:B------:R-:W2:Y:S04]  /*1ab90*/  @!P0 LDG.E R6, [R4.64] ;  /* 0x0000000604068981 */ /* 0x000ea8000c1e1900 */
[----:B------:R-:W2:Y:S01]  /*1aba0*/  @!P0 LDG.E R7, [R2.64] ;  /* 0x0000000602078981 */ /* 0x000ea2000c1e1900 */
[C---:B------:R-:W-:Y:S02]  /*1abb0*/  ISETP.GE.U32.AND P4, PT, R14.reuse, 0x10, PT ;  /* 0x000000100e00780c */ /* 0x040fe40003f86070 */
[C---:B------:R-:W-:Y:S02]  /*1abc0*/  ISETP.GE.U32.AND P3, PT, R14.reuse, 0x8, PT ;  /* 0x000000080e00780c */ /* 0x040fe40003f66070 */
[----:B------:R-:W-:-:S02]  /*1abd0*/  ISETP.GE.U32.AND P2, PT, R14, 0x4, PT ;  /* 0x000000040e00780c */ /* 0x000fc40003f46070 */
[C---:B------:R-:W-:Y:S02]  /*1abe0*/  ISETP.GE.U32.AND P1, PT, R14.reuse, 0x2, PT ;  /* 0x000000020e00780c */ /* 0x040fe40003f26070 */
[----:B------:R-:W-:Y:S02]  /*1abf0*/  ISETP.NE.AND P5, PT, R14, RZ, PT ;  /* 0x000000ff0e00720c */ /* 0x000fe40003fa5270 */
[----:B------:R-:W-:Y:S01]  /*1ac00*/  MOV R13, RZ ;  /* 0x000000ff000d7202 */ /* 0x000fe20000000f00 */
[----:B--2---:R-:W-:Y:S01]  /*1ac10*/  IMAD R0, R7, R6, RZ ;  /* 0x0000000607007224 */ /* 0x004fe200078e02ff */
[----:B------:R-:W-:Y:S07]  /*1ac20*/  BRA.DIV ~URZ, `(.L_x_1151) ;  /* 0x00001f027f007947 */ /* 0x000fee000b800000 */
[----:B------:R1:W2:Y:S02]  /*1ac30*/  SHFL.UP PT, R4, R0, 0x1, RZ ;  /* 0x0420000000047989 */ /* 0x0002a400000e00ff */
.L_x_1199:
        /* <DEDUP_REMOVED lines=16> */
.L_x_1200:
[----:B--2---:R-:W-:Y:S01]  /*1ad40*/  IMAD R0, R0, c[0x0][0x538], RZ ;  /* 0x00014e0000007a24 */ /* 0x004fe200078e02ff */
[----:B------:R-:W-:Y:S04]  /*1ad50*/  BSSY B1, `(.L_x_1153) ;  /* 0x00000c7000017945 */ /* 0x000fe80003800000 */
[----:B---3--:R-:W-:-:S04]  /*1ad60*/  IADD3 R8, R0, R8, RZ ;  /* 0x0000000800087210 */ /* 0x008fc80007ffe0ff */
[----:B------:R-:W-:-:S13]  /*1ad70*/  ISETP.GT.AND P0, PT, R8, R9, PT ;  /* 0x000000090800720c */ /* 0x000fda0003f04270 */
[----:B------:R-:W-:Y:S05]  /*1ad80*/  @P0 BRA `(.L_x_1154) ;  /* 0x0000024000000947 */ /* 0x000fea0003800000 */
.L_x_1158:
        /* <DEDUP_REMOVED lines=16> */
.L_x_1201:
        /* <DEDUP_REMOVED lines=16> */
.L_x_1202:
[----:B--2---:R-:W-:-:S05]  /*1af90*/  IMAD R0, R0, c[0x0][0x538], RZ ;  /* 0x00014e0000007a24 */ /* 0x004fca00078e02ff */
[----:B------:R-:W-:-:S04]  /*1afa0*/  IADD3 R8, R0, R8, RZ ;  /* 0x0000000800087210 */ /* 0x000fc80007ffe0ff */
[----:B------:R-:W-:-:S13]  /*1afb0*/  ISETP.GT.AND P0, PT, R8, R9, PT ;  /* 0x000000090800720c */ /* 0x000fda0003f04270 */
[----:B-1--4-:R-:W-:Y:S05]  /*1afc0*/  @!P0 BRA `(.L_x_1158) ;  /* 0xfffffdc000008947 */ /* 0x012fea000383ffff */
.L_x_1154:
[----:B------:R-:W-:-:S05]  /*1afd0*/  IADD3 R12, -R0, R8, RZ ;  /* 0x00000008000c7210 */ /* 0x000fca0007ffe1ff */
[----:B------:R-:W-:-:S05]  /*1afe0*/  IMAD R0, R4, c[0x0][0x538], R12 ;  /* 0x00014e0004007a24 */ /* 0x000fca00078e020c */
[----:B------:R-:W-:Y:S01]  /*1aff0*/  ISETP.GT.AND P0, PT, R0, R9, PT ;  /* 0x000000090000720c */ /* 0x000fe20003f04270 */
[----:B------:R-:W-:-:S12]  /*1b000*/  BRA.DIV ~URZ, `(.L_x_1159) ;  /* 0x00001ef27f007947 */ /* 0x000fd8000b800000 */
[----:B------:R-:W-:-:S04]  /*1b010*/  VOTE.ANY R10, PT, !P0 ;  /* 0x00000000000a7806 */ /* 0x000fc800040e0100 */
.L_x_1203:
[----:B------:R-:W2:Y:S02]  /*1b020*/  POPC R8, R10 ;  /* 0x0000000a00087309 */ /* 0x000ea40000000000 */
[----:B--2---:R-:W-:Y:S01]  /*1b030*/  IADD3 R235, R8, R235, RZ ;  /* 0x000000eb08eb7210 */ /* 0x004fe20007ffe0ff */
[----:B------:R-:W-:Y:S05]  /*1b040*/  BRA.DIV ~URZ, `(.L_x_1160) ;  /* 0x00001f027f007947 */ /* 0x000fea000b800000 */
[----:B------:R2:W3:Y:S04]  /*1b050*/  SHFL.IDX PT, R11, R6, R8, 0x1f ;  /* 0x00001f08060b7589 */ /* 0x0004e800000e0000 */
[----:B------:R2:W1:Y:S02]  /*1b060*/  SHFL.IDX PT, R7, R7, R8, 0x1f ;  /* 0x00001f0807077589 */ /* 0x00046400000e0000 */
.L_x_1204:
[----:B------:R-:W-:Y:S01]  /*1b070*/  ISETP.NE.AND P0, PT, R10, RZ, PT ;  /* 0x000000ff0a00720c */ /* 0x000fe20003f05270 */
[----:B------:R-:W-:-:S12]  /*1b080*/  BSSY B0, `(.L_x_1161) ;  /* 0x0000005000007945 */ /* 0x000fd80003800000 */
[----:B------:R-:W-:Y:S05]  /*1b090*/  @!P0 BRA `(.L_x_1162) ;  /* 0x0000003000008947 */ /* 0x000fea0003800000 */
[----:B------:R-:W-:Y:S01]  /*1b0a0*/  IADD3 R3, R8, -0x1, RZ ;  /* 0xffffffff08037810 */ /* 0x000fe20007ffe0ff */
[----:B------:R-:W-:Y:S05]  /*1b0b0*/  BRA.DIV ~URZ, `(.L_x_1163) ;  /* 0x00001f627f007947 */ /* 0x000fea000b800000 */
[----:B------:R2:W4:Y:S02]  /*1b0c0*/  SHFL.IDX PT, R13, R4, R3, 0x1f ;  /* 0x00001f03040d7589 */ /* 0x00052400000e0000 */
.L_x_1162:
[----:B------:R-:W-:Y:S05]  /*1b0d0*/  BSYNC B0 ;  /* 0x0000000000007941 */ /* 0x000fea0003800000 */
.L_x_1161:
[----:B-1----:R-:W-:Y:S01]  /*1b0e0*/  ISETP.NE.AND P0, PT, R7, 0x1, PT ;  /* 0x000000010700780c */ /* 0x002fe20003f05270 */
[----:B----4-:R-:W-:Y:S01]  /*1b0f0*/  IMAD R232, R13, c[0x0][0x538], R12 ;  /* 0x00014e000de87a24 */ /* 0x010fe200078e020c */
        /* <DEDUP_REMOVED lines=65> */
.L_x_1165:
        /* <DEDUP_REMOVED lines=67> */
.L_x_1166:
[----:B------:R-:W-:Y:S05]  /*1b940*/  BSYNC B0 ;  /* 0x0000000000007941 */ /* 0x000fea0003800000 */
.L_x_1164:
[----:B------:R-:W-:-:S04]  /*1b950*/  LOP3.LUT R2, RZ, R2, RZ, 0x33, !PT ;  /* 0x00000002ff027212 */ /* 0x000fc800078e33ff */
[----:B------:R-:W-:Y:S01]  /*1b960*/  IADD3 R233, R2, R11, RZ ;  /* 0x0000000b02e97210 */ /* 0x000fe20007ffe0ff */
[----:B------:R-:W-:Y:S05]  /*1b970*/  BRA `(.L_x_1167) ;  /* 0x0000004000007947 */ /* 0x000fea0003800000 */
.L_x_1155:
[----:B------:R-:W-:Y:S01]  /*1b980*/  IMAD.MOV.U32 R232, RZ, RZ, R9 ;  /* 0x000000ffffe87224 */ /* 0x000fe200078e0009 */
[----:B------:R-:W-:Y:S01]  /*1b990*/  MOV R234, RZ ;  /* 0x000000ff00ea7202 */ /* 0x000fe20000000f00 */
[----:B------:R-:W-:Y:S01]  /*1b9a0*/  IMAD.MOV.U32 R233, RZ, RZ, RZ ;  /* 0x000000ffffe97224 */ /* 0x000fe200078e00ff */
[----:B------:R-:W-:Y:S02]  /*1b9b0*/  MOV R235, c[0x0][0x53c] ;  /* 0x00014f0000eb7a02 */ /* 0x000fe40000000f00 */
.L_x_1167:
[----:B------:R-:W-:Y:S05]  /*1b9c0*/  BSYNC B1 ;  /* 0x0000000000017941 */ /* 0x000fea0003800000 */
.L_x_1153:
[----:B------:R-:W-:Y:S01]  /*1b9d0*/  WARPSYNC 0xffffffff ;  /* 0xffffffff00007948 */ /* 0x000fe20003800000 */
[----:B------:R-:W-:Y:S01]  /*1b9e0*/  BAR.SYNC.DEFER_BLOCKING 0x4, 0x100 ;  /* 0x0104000000007b1d */ /* 0x000fe20000010000 */
[----:B------:R-:W-:-:S13]  /*1b9f0*/  ISETP.NE.AND P0, PT, R14, RZ, PT ;  /* 0x000000ff0e00720c */ /* 0x000fda0003f05270 */
[----:B------:R2:W-:Y:S04]  /*1ba00*/  @!P0 STS.128 [0x20080], R232 ;  /* 0x020080e8ff008388 */ /* 0x0005e80000000c00 */
[----:B------:R-:W-:Y:S06]  /*1ba10*/  BAR.ARV 0x5, 0x100 ;  /* 0x0144000000007b1d */ /* 0x000fec0000002000 */
.L_x_1148:
[----:B-1----:R-:W-:-:S13]  /*1ba20*/  ISETP.GE.AND P0, PT, R235, c[0x0][0x53c], PT ;  /* 0x00014f00eb007a0c */ /* 0x002fda0003f06270 */
[----:B--234-:R-:W-:Y:S01]  /*1ba30*/  @P0 CALL.REL.NOINC `(.L_x_1168) ;  /* 0x0000001000000944 */ /* 0x01cfe20003c00000 */
[----:B------:R-:W-:Y:S05]  /*1ba40*/  BRA `(.L_x_1169) ;  /* 0xfffe5dd000007947 */ /* 0x000fea000383ffff */
.L_x_1168:
[----:B------:R-:W-:Y:S05]  /*1ba50*/  EXIT ;  /* 0x000000000000794d */ /* 0x000fea0003800000 */
.L_x_985:
[----:B------:R-:W-:Y:S01]  /*1ba60*/  IMAD.MOV.U32 R0, RZ, RZ, R5 ;  /* 0x000000ffff007224 */ /* 0x000fe200078e0005 */
[----:B------:R-:W-:Y:S02]  /*1ba70*/  MOV R2, 0x1 ;  /* 0x0000000100027802 */ /* 0x000fe40000000f00 */
[----:B------:R-:W-:Y:S02]  /*1ba80*/  MOV R3, 0x1baa0 ;  /* 0x0001baa000037802 */ /* 0x000fe40000000f00 */
[----:B--2---:R-:W-:Y:S05]  /*1ba90*/  CALL.REL.NOINC `($__internal_24_$__cuda_sm70_shflsync_up_p) ;  /* 0x0000168000007944 */ /* 0x004fea0003c00000 */
[----:B------:R-:W-:Y:S01]  /*1baa0*/  MOV R0, R4 ;  /* 0x0000000400007202 */ /* 0x000fe20000000f00 */
[----:B------:R-:W-:Y:S05]  /*1bab0*/  BRA `(.L_x_1170) ;  /* 0xfffe498000007947 */ /* 0x000fea000383ffff */
.L_x_986:
[----:B------:R-:W-:Y:S01]  /*1bac0*/  IMAD.MOV.U32 R0, RZ, RZ, R5 ;  /* 0x000000ffff007224 */ /* 0x000fe200078e0005 */
[----:B------:R-:W-:Y:S02]  /*1bad0*/  MOV R2, 0x2 ;  /* 0x0000000200027802 */ /* 0x000fe40000000f00 */
[----:B------:R-:W-:Y:S02]  /*1bae0*/  MOV R3, 0x1bb00 ;  /* 0x0001bb0000037802 */ /* 0x000fe40000000f00 */
[----:B--2---:R-:W-:Y:S05]  /*1baf0*/  CALL.REL.NOINC `($__internal_24_$__cuda_sm70_shflsync_up_p) ;  /* 0x0000162000007944 */ /* 0x004fea0003c00000 */
[----:B------:R-:W-:Y:S01]  /*1bb00*/  SEL R0, R4, RZ, P4 ;  /* 0x000000ff04007207 */ /* 0x000fe20002000000 */
[----:B------:R-:W-:Y:S01]  /*1bb10*/  IMAD.MOV.U32 R2, RZ, RZ, 0x4 ;  /* 0x00000004ff027424 */ /* 0x000fe200078e00ff */
[----:B------:R-:W-:-:S03]  /*1bb20*/  MOV R3, 0x1bb50 ;  /* 0x0001bb5000037802 */ /* 0x000fc60000000f00 */
[----:B------:R-:W-:Y:S02]  /*1bb30*/  IMAD.IADD R0, R5, 0x1, R0 ;  /* 0x0000000105007824 */ /* 0x000fe400078e0200 */
[----:B------:R-:W-:Y:S05]  /*1bb40*/  CALL.REL.NOINC `($__internal_24_$__cuda_sm70_shflsync_up_p) ;  /* 0x000015d000007944 */ /* 0x000fea0003c00000 */
        /* <DEDUP_REMOVED lines=13> */
[----:B------:R-:W-:Y:S01]  /*1bc20*/  IMAD.IADD R4, R0, 0x1, R4 ;  /* 0x0000000100047824 */ /* 0x000fe200078e0204 */
[----:B------:R-:W-:-:S03]  /*1bc30*/  MOV R0, 0x1f ;  /* 0x0000001f00007802 */ /* 0x000fc60000000f00 */
[----:B------:R-:W-:Y:S02]  /*1bc40*/  IMAD.MOV.U32 R5, RZ, RZ, R4 ;  /* 0x000000ffff057224 */ /* 0x000fe400078e0004 */
[----:B------:R-:W-:Y:S05]  /*1bc50*/  CALL.REL.NOINC `($__internal_23_$__cuda_sm70_shflsync_idx_p) ;  /* 0x0000147000007944 */ /* 0x000fea0003c00000 */
[----:B------:R-:W-:Y:S05]  /*1bc60*/  BRA `(.L_x_1171) ;  /* 0xfffe48d000007947 */ /* 0x000fea000383ffff */
.L_x_988:
[----:B------:R-:W-:Y:S02]  /*1bc70*/  SEL R0, RZ, 0x1, P0 ;  /* 0x00000001ff007807 */ /* 0x000fe40000000000 */
[----:B------:R-:W-:Y:S02]  /*1bc80*/  MOV R2, 0x1bca0 ;  /* 0x0001bca000027802 */ /* 0x000fe40000000f00 */
[----:B--2---:R-:W-:Y:S05]  /*1bc90*/  CALL.REL.NOINC `($__internal_25_$__cuda_sm70_votesync_ballot) ;  /* 0x000014f000007944 */ /* 0x004fea0003c00000 */
[----:B------:R-:W-:Y:S01]  /*1bca0*/  MOV R10, R0 ;  /* 0x00000000000a7202 */ /* 0x000fe20000000f00 */
[----:B------:R-:W-:Y:S05]  /*1bcb0*/  BRA `(.L_x_1172) ;  /* 0xfffe491000007947 */ /* 0x000fea000383ffff */
.L_x_989:
[----:B------:R-:W-:Y:S01]  /*1bcc0*/  IMAD.MOV.U32 R5, RZ, RZ, R9 ;  /* 0x000000ffff057224 */ /* 0x000fe200078e0009 */
[----:B------:R-:W-:Y:S01]  /*1bcd0*/  MOV R3, R6 ;  /* 0x0000000600037202 */ /* 0x000fe20000000f00 */
[----:B------:R-:W-:Y:S01]  /*1bce0*/  IMAD.MOV.U32 R0, RZ, RZ, 0x1f ;  /* 0x0000001fff007424 */ /* 0x000fe200078e00ff */
[----:B------:R-:W-:Y:S02]  /*1bcf0*/  MOV R2, 0x1bd10 ;  /* 0x0001bd1000027802 */ /* 0x000fe40000000f00 */
[----:B------:R-:W-:Y:S05]  /*1bd00*/  CALL.REL.NOINC `($__internal_23_$__cuda_sm70_shflsync_idx_p) ;  /* 0x000013c000007944 */ /* 0x000fea0003c00000 */
[----:B------:R-:W-:Y:S01]  /*1bd10*/  IMAD.MOV.U32 R233, RZ, RZ, R0 ;  /* 0x000000ffffe97224 */ /* 0x000fe200078e0000 */
[----:B------:R-:W-:Y:S01]  /*1bd20*/  MOV R5, R8 ;  /* 0x0000000800057202 */ /* 0x000fe20000000f00 */
[----:B------:R-:W-:Y:S01]  /*1bd30*/  IMAD.MOV.U32 R7, RZ, RZ, RZ ;  /* 0x000000ffff077224 */ /* 0x000fe200078e00ff */
[----:B------:R-:W-:Y:S01]  /*1bd40*/  MOV R3, R6 ;  /* 0x0000000600037202 */ /* 0x000fe20000000f00 */
[----:B------:R-:W-:Y:S01]  /*1bd50*/  IMAD.MOV.U32 R0, RZ, RZ, 0x1f ;  /* 0x0000001fff007424 */ /* 0x000fe200078e00ff */
[----:B------:R-:W-:-:S02]  /*1bd60*/  MOV R2, 0x1bd80 ;  /* 0x0001bd8000027802 */ /* 0x000fc40000000f00 */
[----:B------:R-:W-:Y:S05]  /*1bd70*/  CALL.REL.NOINC `($__internal_23_$__cuda_sm70_shflsync_idx_p) ;  /* 0x0000135000007944 */ /* 0x000fea0003c00000 */
[----:B------:R-:W-:Y:S01]  /*1bd80*/  MOV R9, R0 ;  /* 0x0000000000097202 */ /* 0x000fe20000000f00 */
[----:B------:R-:W-:Y:S05]  /*1bd90*/  BRA `(.L_x_1173) ;  /* 0xfffe489000007947 */ /* 0x000fea000383ffff */
.L_x_992:
[----:B------:R-:W-:Y:S01]  /*1bda0*/  IMAD.MOV.U32 R5, RZ, RZ, R4 ;  /* 0x000000ffff057224 */ /* 0x000fe200078e0004 */
[----:B------:R-:W-:-:S02]  /*1bdb0*/  MOV R0, 0x1f ;  /* 0x0000001f00007802 */ /* 0x000fc40000000f00 */
[----:B------:R-:W-:Y:S02]  /*1bdc0*/  MOV R2, 0x1bde0 ;  /* 0x0001bde000027802 */ /* 0x000fe40000000f00 */
[----:B-123--:R-:W-:Y:S05]  /*1bdd0*/  CALL.REL.NOINC `($__internal_23_$__cuda_sm70_shflsync_idx_p) ;  /* 0x000012f000007944 */ /* 0x00efea0003c00000 */
[----:B------:R-:W-:Y:S01]  /*1bde0*/  MOV R7, R0 ;  /* 0x0000000000077202 */ /* 0x000fe20000000f00 */
[----:B------:R-:W-:Y:S05]  /*1bdf0*/  BRA `(.L_x_991) ;  /* 0xfffe489000007947 */ /* 0x000fea000383ffff */
.L_x_1025:
[----:B------:R-:W-:Y:S01]  /*1be00*/  IMAD.MOV.U32 R5, RZ, RZ, R14 ;  /* 0x000000ffff057224 */ /* 0x000fe200078e000e */
[----:B------:R-:W-:Y:S01]  /*1be10*/  MOV R3, RZ ;  /* 0x000000ff00037202 */ /* 0x000fe20000000f00 */
[----:B------:R-:W-:Y:S01]  /*1be20*/  IMAD.MOV.U32 R0, RZ, RZ, 0x181f ;  /* 0x0000181fff007424 */ /* 0x000fe200078e00ff */
[----:B------:R-:W-:Y:S02]  /*1be30*/  MOV R2, 0x1be50 ;  /* 0x0001be5000027802 */ /* 0x000fe40000000f00 */
[----:B-----5:R-:W-:Y:S05]  /*1be40*/  CALL.REL.NOINC `($__internal_23_$__cuda_sm70_shflsync_idx_p) ;  /* 0x0000128000007944 */ /* 0x020fea0003c00000 */
[----:B------:R-:W-:Y:S01]  /*1be50*/  MOV R12, R0 ;  /* 0x00000000000c7202 */ /* 0x000fe20000000f00 */
[----:B------:R-:W-:Y:S05]  /*1be60*/  BRA `(.L_x_1174) ;  /* 0xfffea93000007947 */ /* 0x000fea000383ffff */
.L_x_1026:
[----:B------:R-:W-:Y:S01]  /*1be70*/  IMAD.MOV.U32 R5, RZ, RZ, R17 ;  /* 0x000000ffff057224 */ /* 0x000fe200078e0011 */
[----:B------:R-:W-:Y:S01]  /*1be80*/  MOV R3, RZ ;  /* 0x000000ff00037202 */ /* 0x000fe20000000f00 */
[----:B------:R-:W-:Y:S01]  /*1be90*/  IMAD.MOV.U32 R0, RZ, RZ, 0x181f ;  /* 0x0000181fff007424 */ /* 0x000fe200078e00ff */
[----:B------:R-:W-:Y:S02]  /*1bea0*/  MOV R2, 0x1bec0 ;  /* 0x0001bec000027802 */ /* 0x000fe40000000f00 */
[----:B-12--5:R-:W-:Y:S05]  /*1beb0*/  CALL.REL.NOINC `($__internal_23_$__cuda_sm70_shflsync_idx_p) ;  /* 0x0000121000007944 */ /* 0x026fea0003c00000 */
[----:B------:R-:W-:Y:S05]  /*1bec0*/  BRA `(.L_x_1175) ;  /* 0xfffea8f000007947 */ /* 0x000fea000383ffff */
.L_x_1029:
[----:B------:R-:W-:Y:S01]  /*1bed0*/  IMAD.MOV.U32 R5, RZ, RZ, R14 ;  /* 0x000000ffff057224 */ /* 0x000fe200078e000e */
[----:B--2---:R-:W-:Y:S01]  /*1bee0*/  MOV R3, 0x1 ;  /* 0x0000000100037802 */ /* 0x004fe20000000f00 */
[----:B----4-:R-:W-:Y:S01]  /*1bef0*/  IMAD.MOV.U32 R0, RZ, RZ, 0x181f ;  /* 0x0000181fff007424 */ /* 0x010fe200078e00ff */
[----:B------:R-:W-:-:S02]  /*1bf00*/  MOV R2, 0x1bf20 ;  /* 0x0001bf2000027802 */ /* 0x000fc40000000f00 */
[----:B-1-3-5:R-:W-:Y:S05]  /*1bf10*/  CALL.REL.NOINC `($__internal_23_$__cuda_sm70_shflsync_idx_p) ;  /* 0x000011b000007944 */ /* 0x02afea0003c00000 */
[----:B------:R-:W-:Y:S01]  /*1bf20*/  IMAD.MOV.U32 R12, RZ, RZ, R0 ;  /* 0x000000ffff0c7224 */ /* 0x000fe200078e0000 */
[----:B------:R-:W-:Y:S01]  /*1bf30*/  MOV R3, 0x1 ;  /* 0x0000000100037802 */ /* 0x000fe20000000f00 */
[----:B------:R-:W-:Y:S01]  /*1bf40*/  IMAD.MOV.U32 R5, RZ, RZ, R17 ;  /* 0x000000ffff057224 */ /* 0x000fe200078e0011 */
[----:B------:R-:W-:-:S02]  /*1bf50*/  MOV R0, 0x181f ;  /* 0x0000181f00007802 */ /* 0x000fc40000000f00 */
[----:B------:R-:W-:Y:S02]  /*1bf60*/  MOV R2, 0x1bf80 ;  /* 0x0001bf8000027802 */ /* 0x000fe40000000f00 */
[----:B------:R-:W-:Y:S05]  /*1bf70*/  CALL.REL.NOINC `($__internal_23_$__cuda_sm70_shflsync_idx_p) ;  /* 0x0000115000007944 */ /* 0x000fea0003c00000 */
[----:B------:R-:W-:Y:S05]  /*1bf80*/  BRA `(.L_x_1176) ;  /* 0xfffeaa3000007947 */ /* 0x000fea000383ffff */
.L_x_1032:
[----:B------:R-:W-:Y:S01]  /*1bf90*/  IMAD.MOV.U32 R5, RZ, RZ, R14 ;  /* 0x000000ffff057224 */ /* 0x000fe200078e000e */
[----:B-1----:R-:W-:Y:S01]  /*1bfa0*/  MOV R3, 0x2 ;  /* 0x0000000200037802 */ /* 0x002fe20000000f00 */
[----:B----4-:R-:W-:Y:S01]  /*1bfb0*/  IMAD.MOV.U32 R0, RZ, RZ, 0x181f ;  /* 0x0000181fff007424 */ /* 0x010fe200078e00ff */
[----:B------:R-:W-:Y:S02]  /*1bfc0*/  MOV R2, 0x1bfe0 ;  /* 0x0001bfe000027802 */ /* 0x000fe40000000f00 */
[----:B--23-5:R-:W-:Y:S05]  /*1bfd0*/  CALL.REL.NOINC `($__internal_23_$__cuda_sm70_shflsync_idx_p) ;  /* 0x000010f000007944 */ /* 0x02cfea0003c00000 */
[----:B------:R-:W-:Y:S01]  /*1bfe0*/  MOV R12, R0 ;  /* 0x00000000000c7202 */ /* 0x000fe20000000f00 */
[----:B------:R-:W-:Y:S05]  /*1bff0*/  BRA `(.L_x_1177) ;  /* 0xfffeab5000007947 */ /* 0x000fea000383ffff */
.L_x_1033:
[----:B------:R-:W-:Y:S01]  /*1c000*/  IMAD.MOV.U32 R5, RZ, RZ, R17 ;  /* 0x000000ffff057224 */ /* 0x000fe200078e0011 */
[----:B------:R-:W-:Y:S01]  /*1c010*/  MOV R3, 0x2 ;  /* 0x0000000200037802 */ /* 0x000fe20000000f00 */
[----:B----4-:R-:W-:Y:S01]  /*1c020*/  IMAD.MOV.U32 R0, RZ, RZ, 0x181f ;  /* 0x0000181fff007424 */ /* 0x010fe200078e00ff */
[----:B------:R-:W-:Y:S02]  /*1c030*/  MOV R2, 0x1c050 ;  /* 0x0001c05000027802 */ /* 0x000fe40000000f00 */
[----:B-123-5:R-:W-:Y:S05]  /*1c040*/  CALL.REL.NOINC `($__internal_23_$__cuda_sm70_shflsync_idx_p) ;  /* 0x0000108000007944 */ /* 0x02efea0003c00000 */
[----:B------:R-:W-:Y:S05]  /*1c050*/  BRA `(.L_x_1178) ;  /* 0xfffeab1000007947 */ /* 0x000fea000383ffff */
.L_x_1036:
[----:B------:R-:W-:Y:S01]  /*1c060*/  IMAD.MOV.U32 R5, RZ, RZ, R14 ;  /* 0x000000ffff057224 */ /* 0x000fe200078e000e */
[----:B-1----:R-:W-:Y:S01]  /*1c070*/  MOV R3, 0x3 ;  /* 0x0000000300037802 */ /* 0x002fe20000000f00 */
[----:B------:R-:W-:Y:S01]  /*1c080*/  IMAD.MOV.U32 R0, RZ, RZ, 0x181f ;  /* 0x0000181fff007424 */ /* 0x000fe200078e00ff */
[----:B------:R-:W-:-:S02]  /*1c090*/  MOV R2, 0x1c0b0 ;  /* 0x0001c0b000027802 */ /* 0x000fc40000000f00 */
[----:B--2345:R-:W-:Y:S05]  /*1c0a0*/  CALL.REL.NOINC `($__internal_23_$__cuda_sm70_shflsync_idx_p) ;  /* 0x0000102000007944 */ /* 0x03cfea0003c00000 */
[----:B------:R-:W-:Y:S01]  /*1c0b0*/  IMAD.MOV.U32 R12, RZ, RZ, R0 ;  /* 0x000000ffff0c7224 */ /* 0x000fe200078e0000 */
[----:B------:R-:W-:Y:S01]  /*1c0c0*/  MOV R3, 0x3 ;  /* 0x0000000300037802 */ /* 0x000fe20000000f00 */
[----:B------:R-:W-:Y:S01]  /*1c0d0*/  IMAD.MOV.U32 R5, RZ, RZ, R17 ;  /* 0x000000ffff057224 */ /* 0x000fe200078e0011 */
[----:B------:R-:W-:-:S02]  /*1c0e0*/  MOV R0, 0x181f ;  /* 0x0000181f00007802 */ /* 0x000fc40000000f00 */
[----:B------:R-:W-:Y:S02]  /*1c0f0*/  MOV R2, 0x1c110 ;  /* 0x0001c11000027802 */ /* 0x000fe40000000f00 */
[----:B------:R-:W-:Y:S05]  /*1c100*/  CALL.REL.NOINC `($__internal_23_$__cuda_sm70_shflsync_idx_p) ;  /* 0x00000fc000007944 */ /* 0x000fea0003c00000 */
[----:B------:R-:W-:Y:S05]  /*1c110*/  BRA `(.L_x_1179) ;  /* 0xfffeabf000007947 */ /* 0x000fea000383ffff */
.L_x_1107:
[----:B------:R-:W-:Y:S01]  /*1c120*/  IMAD.MOV.U32 R2, RZ, RZ, R209 ;  /* 0x000000ffff027224 */ /* 0x000fe200078e00d1 */
[----:B------:R-:W-:Y:S02]  /*1c130*/  MOV R5, 0x2 ;  /* 0x0000000200057802 */ /* 0x000fe40000000f00 */
[----:B------:R-:W-:Y:S02]  /*1c140*/  MOV R3, 0x1c160 ;  /* 0x0001c16000037802 */ /* 0x000fe40000000f00 */
[----:B------:R-:W-:Y:S05]  /*1c150*/  CALL.REL.NOINC `($__internal_22_$__cuda_sm70_shflsync_bfly_p) ;  /* 0x00000f2000007944 */ /* 0x000fea0003c00000 */
[----:B------:R-:W-:Y:S01]  /*1c160*/  MOV R0, R5 ;  /* 0x0000000500007202 */ /* 0x000fe20000000f00 */
[----:B------:R-:W-:Y:S05]  /*1c170*/  BRA `(.L_x_1180) ;  /* 0xffff9ce000007947 */ /* 0x000fea000383ffff */
.L_x_1108:
[----:B------:R-:W-:Y:S01]  /*1c180*/  IMAD.MOV.U32 R2, RZ, RZ, R0 ;  /* 0x000000ffff027224 */ /* 0x000fe200078e0000 */
[----:B------:R-:W-:Y:S02]  /*1c190*/  MOV R5, 0x1 ;  /* 0x0000000100057802 */ /* 0x000fe40000000f00 */
[----:B------:R-:W-:Y:S02]  /*1c1a0*/  MOV R3, 0x1c1c0 ;  /* 0x0001c1c000037802 */ /* 0x000fe40000000f00 */
[----:B-1----:R-:W-:Y:S05]  /*1c1b0*/  CALL.REL.NOINC `($__internal_22_$__cuda_sm70_shflsync_bfly_p) ;  /* 0x00000ec000007944 */ /* 0x002fea0003c00000 */
[----:B------:R-:W-:Y:S01]  /*1c1c0*/  FADD.FTZ R0, R0, R5 ;  /* 0x0000000500007221 */ /* 0x000fe20000010000 */
[----:B------:R-:W-:Y:S02]  /*1c1d0*/  MOV R2, R208 ;  /* 0x000000d000027202 */ /* 0x000fe40000000f00 */
[----:B------:R-:W-:-:S02]  /*1c1e0*/  MOV R5, 0x2 ;  /* 0x0000000200057802 */ /* 0x000fc40000000f00 */
[----:B------:R-:W-:Y:S02]  /*1c1f0*/  MOV R3, 0x1c210 ;  /* 0x0001c21000037802 */ /* 0x000fe40000000f00 */
[----:B------:R-:W-:Y:S05]  /*1c200*/  CALL.REL.NOINC `($__internal_22_$__cuda_sm70_shflsync_bfly_p) ;  /* 0x00000e7000007944 */ /* 0x000fea0003c00000 */
[----:B------:R-:W-:Y:S01]  /*1c210*/  FADD.FTZ R4, R208, R5 ;  /* 0x00000005d0047221 */ /* 0x000fe20000010000 */
[----:B------:R-:W-:Y:S02]  /*1c220*/  MOV R5, 0x1 ;  /* 0x0000000100057802 */ /* 0x000fe40000000f00 */
[----:B------:R-:W-:Y:S02]  /*1c230*/  MOV R3, 0x1c260 ;  /* 0x0001c26000037802 */ /* 0x000fe40000000f00 */
[----:B------:R-:W-:Y:S02]  /*1c240*/  MOV R2, R4 ;  /* 0x0000000400027202 */ /* 0x000fe40000000f00 */
[----:B------:R-:W-:Y:S05]  /*1c250*/  CALL.REL.NOINC `($__internal_22_$__cuda_sm70_shflsync_bfly_p) ;  /* 0x00000e2000007944 */ /* 0x000fea0003c00000 */
[----:B------:R-:W-:Y:S01]  /*1c260*/  MOV R3, R5 ;  /* 0x0000000500037202 */ /* 0x000fe20000000f00 */
[----:B------:R-:W-:Y:S05]  /*1c270*/  BRA `(.L_x_1181) ;  /* 0xffff9c5000007947 */ /* 0x000fea000383ffff */
.L_x_1115:
[----:B--234-:R-:W-:Y:S01]  /*1c280*/  IMAD.MOV.U32 R5, RZ, RZ, R15 ;  /* 0x000000ffff057224 */ /* 0x01cfe200078e000f */
[----:B------:R-:W-:Y:S01]  /*1c290*/  MOV R3, RZ ;  /* 0x000000ff00037202 */ /* 0x000fe20000000f00 */
[----:B------:R-:W-:Y:S01]  /*1c2a0*/  IMAD.MOV.U32 R0, RZ, RZ, 0x181f ;  /* 0x0000181fff007424 */ /* 0x000fe200078e00ff */
[----:B------:R-:W-:Y:S02]  /*1c2b0*/  MOV R2, 0x1c2d0 ;  /* 0x0001c2d000027802 */ /* 0x000fe40000000f00 */
[----:B-1----:R-:W-:Y:S05]  /*1c2c0*/  CALL.REL.NOINC `($__internal_23_$__cuda_sm70_shflsync_idx_p) ;  /* 0x00000e0000007944 */ /* 0x002fea0003c00000 */
[----:B------:R-:W-:Y:S01]  /*1c2d0*/  MOV R12, R0 ;  /* 0x00000000000c7202 */ /* 0x000fe20000000f00 */
[----:B------:R-:W-:Y:S05]  /*1c2e0*/  BRA `(.L_x_1182) ;  /* 0xffffb7d000007947 */ /* 0x000fea000383ffff */
.L_x_1116:
[----:B------:R-:W-:Y:S01]  /*1c2f0*/  IMAD.MOV.U32 R5, RZ, RZ, R16 ;  /* 0x000000ffff057224 */ /* 0x000fe200078e0010 */
[----:B------:R-:W-:Y:S01]  /*1c300*/  MOV R3, RZ ;  /* 0x000000ff00037202 */ /* 0x000fe20000000f00 */
[----:B------:R-:W-:Y:S01]  /*1c310*/  IMAD.MOV.U32 R0, RZ, RZ, 0x181f ;  /* 0x0000181fff007424 */ /* 0x000fe200078e00ff */
[----:B------:R-:W-:-:S02]  /*1c320*/  MOV R2, 0x1c340 ;  /* 0x0001c34000027802 */ /* 0x000fc40000000f00 */
[----:B-123--:R-:W-:Y:S05]  /*1c330*/  CALL.REL.NOINC `($__internal_23_$__cuda_sm70_shflsync_idx_p) ;  /* 0x00000d9000007944 */ /* 0x00efea0003c00000 */
[----:B------:R-:W-:Y:S05]  /*1c340*/  BRA `(.L_x_1183) ;  /* 0xffffb79000007947 */ /* 0x000fea000383ffff */
.L_x_1119:
[----:B------:R-:W-:Y:S01]  /*1c350*/  IMAD.MOV.U32 R5, RZ, RZ, R15 ;  /* 0x000000ffff057224 */ /* 0x000fe200078e000f */
[----:B--2---:R-:W-:Y:S01]  /*1c360*/  MOV R3, 0x1 ;  /* 0x0000000100037802 */ /* 0x004fe20000000f00 */
[----:B------:R-:W-:Y:S01]  /*1c370*/  IMAD.MOV.U32 R0, RZ, RZ, 0x181f ;  /* 0x0000181fff007424 */ /* 0x000fe200078e00ff */
[----:B------:R-:W-:-:S02]  /*1c380*/  MOV R2, 0x1c3a0 ;  /* 0x0001c3a000027802 */ /* 0x000fc40000000f00 */
[----:B-1-34-:R-:W-:Y:S05]  /*1c390*/  CALL.REL.NOINC `($__internal_23_$__cuda_sm70_shflsync_idx_p) ;  /* 0x00000d3000007944 */ /* 0x01afea0003c00000 */
[----:B------:R-:W-:Y:S01]  /*1c3a0*/  IMAD.MOV.U32 R12, RZ, RZ, R0 ;  /* 0x000000ffff0c7224 */ /* 0x000fe200078e0000 */
[----:B------:R-:W-:Y:S01]  /*1c3b0*/  MOV R3, 0x1 ;  /* 0x0000000100037802 */ /* 0x000fe20000000f00 */
[----:B------:R-:W-:Y:S01]  /*1c3c0*/  IMAD.MOV.U32 R5, RZ, RZ, R16 ;  /* 0x000000ffff057224 */ /* 0x000fe200078e0010 */
[----:B------:R-:W-:-:S02]  /*1c3d0*/  MOV R0, 0x181f ;  /* 0x0000181f00007802 */ /* 0x000fc40000000f00 */
[----:B------:R-:W-:Y:S02]  /*1c3e0*/  MOV R2, 0x1c400 ;  /* 0x0001c40000027802 */ /* 0x000fe40000000f00 */
[----:B------:R-:W-:Y:S05]  /*1c3f0*/  CALL.REL.NOINC `($__internal_23_$__cuda_sm70_shflsync_idx_p) ;  /* 0x00000cd000007944 */ /* 0x000fea0003c00000 */
[----:B------:R-:W-:Y:S05]  /*1c400*/  BRA `(.L_x_1184) ;  /* 0xffffb8b000007947 */ /* 0x000fea000383ffff */
.L_x_1122:
[----:B------:R-:W-:Y:S01]  /*1c410*/  IMAD.MOV.U32 R5, RZ, RZ, R15 ;  /* 0x000000ffff057224 */ /* 0x000fe200078e000f */
[----:B--2---:R-:W-:Y:S01]  /*1c420*/  MOV R3, 0x2 ;  /* 0x0000000200037802 */ /* 0x004fe20000000f00 */
[----:B------:R-:W-:Y:S01]  /*1c430*/  IMAD.MOV.U32 R0, RZ, RZ, 0x181f ;  /* 0x0000181fff007424 */ /* 0x000fe200078e00ff */
[----:B------:R-:W-:Y:S02]  /*1c440*/  MOV R2, 0x1c460 ;  /* 0x0001c46000027802 */ /* 0x000fe40000000f00 */
[----:B-1-34-:R-:W-:Y:S05]  /*1c450*/  CALL.REL.NOINC `($__internal_23_$__cuda_sm70_shflsync_idx_p) ;  /* 0x00000c7000007944 */ /* 0x01afea0003c00000 */
[----:B------:R-:W-:Y:S01]  /*1c460*/  MOV R12, R0 ;  /* 0x00000000000c7202 */ /* 0x000fe20000000f00 */
[----:B------:R-:W-:Y:S05]  /*1c470*/  BRA `(.L_x_1185) ;  /* 0xffffb9b000007947 */ /* 0x000fea000383ffff */
.L_x_1123:
[----:B------:R-:W-:Y:S01]  /*1c480*/  IMAD.MOV.U32 R5, RZ, RZ, R16 ;  /* 0x000000ffff057224 */ /* 0x000fe200078e0010 */
[----:B--2---:R-:W-:Y:S01]  /*1c490*/  MOV R3, 0x2 ;  /* 0x0000000200037802 */ /* 0x004fe20000000f00 */
[----:B------:R-:W-:Y:S01]  /*1c4a0*/  IMAD.MOV.U32 R0, RZ, RZ, 0x181f ;  /* 0x0000181fff007424 */ /* 0x000fe200078e00ff */
[----:B------:R-:W-:Y:S02]  /*1c4b0*/  MOV R2, 0x1c4d0 ;  /* 0x0001c4d000027802 */ /* 0x000fe40000000f00 */
[----:B-1-34-:R-:W-:Y:S05]  /*1c4c0*/  CALL.REL.NOINC `($__internal_23_$__cuda_sm70_shflsync_idx_p) ;  /* 0x00000c0000007944 */ /* 0x01afea0003c00000 */
[----:B------:R-:W-:Y:S05]  /*1c4d0*/  BRA `(.L_x_1186) ;  /* 0xffffb97000007947 */ /* 0x000fea000383ffff */
.L_x_1126:
[----:B------:R-:W-:Y:S01]  /*1c4e0*/  IMAD.MOV.U32 R5, RZ, RZ, R15 ;  /* 0x000000ffff057224 */ /* 0x000fe200078e000f */
[----:B---3--:R-:W-:Y:S01]  /*1c4f0*/  MOV R3, 0x3 ;  /* 0x0000000300037802 */ /* 0x008fe20000000f00 */
[----:B----4-:R-:W-:Y:S01]  /*1c500*/  IMAD.MOV.U32 R0, RZ, RZ, 0x181f ;  /* 0x0000181fff007424 */ /* 0x010fe200078e00ff */
[----:B------:R-:W-:-:S02]  /*1c510*/  MOV R2, 0x1c530 ;  /* 0x0001c53000027802 */ /* 0x000fc40000000f00 */
[----:B-12---:R-:W-:Y:S05]  /*1c520*/  CALL.REL.NOINC `($__internal_23_$__cuda_sm70_shflsync_idx_p) ;  /* 0x00000ba000007944 */ /* 0x006fea0003c00000 */
[----:B------:R-:W-:Y:S01]  /*1c530*/  IMAD.MOV.U32 R10, RZ, RZ, R0 ;  /* 0x000000ffff0a7224 */ /* 0x000fe200078e0000 */
[----:B------:R-:W-:Y:S01]  /*1c540*/  MOV R3, 0x3 ;  /* 0x0000000300037802 */ /* 0x000fe20000000f00 */
[----:B------:R-:W-:Y:S01]  /*1c550*/  IMAD.MOV.U32 R5, RZ, RZ, R16 ;  /* 0x000000ffff057224 */ /* 0x000fe200078e0010 */
[----:B------:R-:W-:-:S02]  /*1c560*/  MOV R0, 0x181f ;  /* 0x0000181f00007802 */ /* 0x000fc40000000f00 */
[----:B------:R-:W-:Y:S02]  /*1c570*/  MOV R2, 0x1c590 ;  /* 0x0001c59000027802 */ /* 0x000fe40000000f00 */
[----:B------:R-:W-:Y:S05]  /*1c580*/  CALL.REL.NOINC `($__internal_23_$__cuda_sm70_shflsync_idx_p) ;  /* 0x00000b4000007944 */ /* 0x000fea0003c00000 */
[----:B------:R-:W-:Y:S05]  /*1c590*/  BRA `(.L_x_1187) ;  /* 0xffffba3000007947 */ /* 0x000fea000383ffff */
.L_x_1128:
[----:B------:R-:W-:Y:S01]  /*1c5a0*/  IMAD.MOV.U32 R5, RZ, RZ, R16 ;  /* 0x000000ffff057224 */ /* 0x000fe200078e0010 */
[----:B------:R-:W-:Y:S01]  /*1c5b0*/  MOV R3, RZ ;  /* 0x000000ff00037202 */ /* 0x000fe20000000f00 */
[----:B------:R-:W-:Y:S01]  /*1c5c0*/  IMAD.MOV.U32 R0, RZ, RZ, 0x1c1f ;  /* 0x00001c1fff007424 */ /* 0x000fe200078e00ff */
[----:B------:R-:W-:Y:S02]  /*1c5d0*/  MOV R2, 0x1c5f0 ;  /* 0x0001c5f000027802 */ /* 0x000fe40000000f00 */
[----:B------:R-:W-:Y:S05]  /*1c5e0*/  CALL.REL.NOINC `($__internal_23_$__cuda_sm70_shflsync_idx_p) ;  /* 0x00000ae000007944 */ /* 0x000fea0003c00000 */
[----:B------:R-:W-:Y:S01]  /*1c5f0*/  MOV R4, R0 ;  /* 0x0000000000047202 */ /* 0x000fe20000000f00 */
[----:B------:R-:W-:Y:S05]  /*1c600*/  BRA `(.L_x_1188) ;  /* 0xffffbd2000007947 */ /* 0x000fea000383ffff */
.L_x_1129:
[----:B------:R-:W-:Y:S01]  /*1c610*/  IMAD.MOV.U32 R5, RZ, RZ, R17 ;  /* 0x000000ffff057224 */ /* 0x000fe200078e0011 */
[----:B------:R-:W-:Y:S01]  /*1c620*/  MOV R3, RZ ;  /* 0x000000ff00037202 */ /* 0x000fe20000000f00 */
[----:B------:R-:W-:Y:S01]  /*1c630*/  IMAD.MOV.U32 R0, RZ, RZ, 0x1c1f ;  /* 0x00001c1fff007424 */ /* 0x000fe200078e00ff */
[----:B------:R-:W-:Y:S02]  /*1c640*/  MOV R2, 0x1c660 ;  /* 0x0001c66000027802 */ /* 0x000fe40000000f00 */
[----:B-12---:R-:W-:Y:S05]  /*1c650*/  CALL.REL.NOINC `($__internal_23_$__cuda_sm70_shflsync_idx_p) ;  /* 0x00000a7000007944 */ /* 0x006fea0003c00000 */
[----:B------:R-:W-:Y:S05]  /*1c660*/  BRA `(.L_x_1189) ;  /* 0xffffbce000007947 */ /* 0x000fea000383ffff */
.L_x_1132:
[----:B------:R-:W-:Y:S01]  /*1c670*/  IMAD.MOV.U32 R5, RZ, RZ, R16 ;  /* 0x000000ffff057224 */ /* 0x000fe200078e0010 */
[----:B------:R-:W-:Y:S01]  /*1c680*/  MOV R3, 0x1 ;  /* 0x0000000100037802 */ /* 0x000fe20000000f00 */
[----:B----4-:R-:W-:Y:S01]  /*1c690*/  IMAD.MOV.U32 R0, RZ, RZ, 0x1c1f ;  /* 0x00001c1fff007424 */ /* 0x010fe200078e00ff */
[----:B------:R-:W-:-:S02]  /*1c6a0*/  MOV R2, 0x1c6c0 ;  /* 0x0001c6c000027802 */ /* 0x000fc40000000f00 */
[----:B-123--:R-:W-:Y:S05]  /*1c6b0*/  CALL.REL.NOINC `($__internal_23_$__cuda_sm70_shflsync_idx_p) ;  /* 0x00000a1000007944 */ /* 0x00efea0003c00000 */
[----:B------:R-:W-:Y:S01]  /*1c6c0*/  IMAD.MOV.U32 R4, RZ, RZ, R0 ;  /* 0x000000ffff047224 */ /* 0x000fe200078e0000 */
[----:B------:R-:W-:Y:S01]  /*1c6d0*/  MOV R3, 0x1 ;  /* 0x0000000100037802 */ /* 0x000fe20000000f00 */
[----:B------:R-:W-:Y:S01]  /*1c6e0*/  IMAD.MOV.U32 R5, RZ, RZ, R17 ;  /* 0x000000ffff057224 */ /* 0x000fe200078e0011 */
[----:B------:R-:W-:-:S02]  /*1c6f0*/  MOV R0, 0x1c1f ;  /* 0x00001c1f00007802 */ /* 0x000fc40000000f00 */
[----:B------:R-:W-:Y:S02]  /*1c700*/  MOV R2, 0x1c720 ;  /* 0x0001c72000027802 */ /* 0x000fe40000000f00 */
[----:B------:R-:W-:Y:S05]  /*1c710*/  CALL.REL.NOINC `($__internal_23_$__cuda_sm70_shflsync_idx_p) ;  /* 0x000009b000007944 */ /* 0x000fea0003c00000 */
[----:B------:R-:W-:Y:S05]  /*1c720*/  BRA `(.L_x_1190) ;  /* 0xffffc8c000007947 */ /* 0x000fea000383ffff */
.L_x_1136:
[----:B------:R-:W-:Y:S01]  /*1c730*/  IMAD.MOV.U32 R5, RZ, RZ, R13 ;  /* 0x000000ffff057224 */ /* 0x000fe200078e000d */
[----:B------:R-:W-:Y:S01]  /*1c740*/  MOV R3, RZ ;  /* 0x000000ff00037202 */ /* 0x000fe20000000f00 */
[----:B------:R-:W-:Y:S01]  /*1c750*/  IMAD.MOV.U32 R0, RZ, RZ, 0x181f ;  /* 0x0000181fff007424 */ /* 0x000fe200078e00ff */
[----:B------:R-:W-:Y:S02]  /*1c760*/  MOV R2, 0x1c780 ;  /* 0x0001c78000027802 */ /* 0x000fe40000000f00 */
[----:B------:R-:W-:Y:S05]  /*1c770*/  CALL.REL.NOINC `($__internal_23_$__cuda_sm70_shflsync_idx_p) ;  /* 0x0000095000007944 */ /* 0x000fea0003c00000 */
[----:B------:R-:W-:Y:S01]  /*1c780*/  MOV R12, R0 ;  /* 0x00000000000c7202 */ /* 0x000fe20000000f00 */
[----:B------:R-:W-:Y:S05]  /*1c790*/  BRA `(.L_x_1191) ;  /* 0xffffdc3000007947 */ /* 0x000fea000383ffff */
.L_x_1137:
[----:B------:R-:W-:Y:S01]  /*1c7a0*/  IMAD.MOV.U32 R5, RZ, RZ, R16 ;  /* 0x000000ffff057224 */ /* 0x000fe200078e0010 */
[----:B------:R-:W-:Y:S01]  /*1c7b0*/  MOV R3, RZ ;  /* 0x000000ff00037202 */ /* 0x000fe20000000f00 */
[----:B------:R-:W-:Y:S01]  /*1c7c0*/  IMAD.MOV.U32 R0, RZ, RZ, 0x181f ;  /* 0x0000181fff007424 */ /* 0x000fe200078e00ff */
[----:B------:R-:W-:Y:S02]  /*1c7d0*/  MOV R2, 0x1c7f0 ;  /* 0x0001c7f000027802 */ /* 0x000fe40000000f00 */
[----:B-12---:R-:W-:Y:S05]  /*1c7e0*/  CALL.REL.NOINC `($__internal_23_$__cuda_sm70_shflsync_idx_p) ;  /* 0x000008e000007944 */ /* 0x006fea0003c00000 */
[----:B------:R-:W-:Y:S05]  /*1c7f0*/  BRA `(.L_x_1192) ;  /* 0xffffdbf000007947 */ /* 0x000fea000383ffff */
.L_x_1140:
[----:B------:R-:W-:Y:S01]  /*1c800*/  IMAD.MOV.U32 R5, RZ, RZ, R13 ;  /* 0x000000ffff057224 */ /* 0x000fe200078e000d */
[----:B--2---:R-:W-:Y:S01]  /*1c810*/  MOV R3, 0x1 ;  /* 0x0000000100037802 */ /* 0x004fe20000000f00 */
[----:B----4-:R-:W-:Y:S01]  /*1c820*/  IMAD.MOV.U32 R0, RZ, RZ, 0x181f ;  /* 0x0000181fff007424 */ /* 0x010fe200078e00ff */
[----:B------:R-:W-:-:S02]  /*1c830*/  MOV R2, 0x1c850 ;  /* 0x0001c85000027802 */ /* 0x000fc40000000f00 */
[----:B-1-3--:R-:W-:Y:S05]  /*1c840*/  CALL.REL.NOINC `($__internal_23_$__cuda_sm70_shflsync_idx_p) ;  /* 0x0000088000007944 */ /* 0x00afea0003c00000 */
[----:B------:R-:W-:Y:S01]  /*1c850*/  IMAD.MOV.U32 R12, RZ, RZ, R0 ;  /* 0x000000ffff0c7224 */ /* 0x000fe200078e0000 */
[----:B------:R-:W-:Y:S01]  /*1c860*/  MOV R3, 0x1 ;  /* 0x0000000100037802 */ /* 0x000fe20000000f00 */
[----:B------:R-:W-:Y:S01]  /*1c870*/  IMAD.MOV.U32 R5, RZ, RZ, R16 ;  /* 0x000000ffff057224 */ /* 0x000fe200078e0010 */
[----:B------:R-:W-:-:S02]  /*1c880*/  MOV R0, 0x181f ;  /* 0x0000181f00007802 */ /* 0x000fc40000000f00 */
[----:B------:R-:W-:Y:S02]  /*1c890*/  MOV R2, 0x1c8b0 ;  /* 0x0001c8b000027802 */ /* 0x000fe40000000f00 */
[----:B------:R-:W-:Y:S05]  /*1c8a0*/  CALL.REL.NOINC `($__internal_23_$__cuda_sm70_shflsync_idx_p) ;  /* 0x0000082000007944 */ /* 0x000fea0003c00000 */
[----:B------:R-:W-:Y:S05]  /*1c8b0*/  BRA `(.L_x_1193) ;  /* 0xffffdd2000007947 */ /* 0x000fea000383ffff */
.L_x_1143:
[----:B------:R-:W-:Y:S01]  /*1c8c0*/  IMAD.MOV.U32 R5, RZ, RZ, R13 ;  /* 0x000000ffff057224 */ /* 0x000fe200078e000d */
[----:B-1----:R-:W-:Y:S01]  /*1c8d0*/  MOV R3, 0x2 ;  /* 0x0000000200037802 */ /* 0x002fe20000000f00 */
[----:B----4-:R-:W-:Y:S01]  /*1c8e0*/  IMAD.MOV.U32 R0, RZ, RZ, 0x181f ;  /* 0x0000181fff007424 */ /* 0x010fe200078e00ff */
[----:B------:R-:W-:Y:S02]  /*1c8f0*/  MOV R2, 0x1c910 ;  /* 0x0001c91000027802 */ /* 0x000fe40000000f00 */
[----:B--23--:R-:W-:Y:S05]  /*1c900*/  CALL.REL.NOINC `($__internal_23_$__cuda_sm70_shflsync_idx_p) ;  /* 0x000007c000007944 */ /* 0x00cfea0003c00000 */
[----:B------:R-:W-:Y:S01]  /*1c910*/  MOV R12, R0 ;  /* 0x00000000000c7202 */ /* 0x000fe20000000f00 */
[----:B------:R-:W-:Y:S05]  /*1c920*/  BRA `(.L_x_1194) ;  /* 0xffffde2000007947 */ /* 0x000fea000383ffff */
.L_x_1144:
[----:B------:R-:W-:Y:S01]  /*1c930*/  IMAD.MOV.U32 R5, RZ, RZ, R16 ;  /* 0x000000ffff057224 */ /* 0x000fe200078e0010 */
[----:B------:R-:W-:Y:S01]  /*1c940*/  MOV R3, 0x2 ;  /* 0x0000000200037802 */ /* 0x000fe20000000f00 */
[----:B----4-:R-:W-:Y:S01]  /*1c950*/  IMAD.MOV.U32 R0, RZ, RZ, 0x181f ;  /* 0x0000181fff007424 */ /* 0x010fe200078e00ff */
[----:B------:R-:W-:Y:S02]  /*1c960*/  MOV R2, 0x1c980 ;  /* 0x0001c98000027802 */ /* 0x000fe40000000f00 */
[----:B-123--:R-:W-:Y:S05]  /*1c970*/  CALL.REL.NOINC `($__internal_23_$__cuda_sm70_shflsync_idx_p) ;  /* 0x0000075000007944 */ /* 0x00efea0003c00000 */
[----:B------:R-:W-:Y:S05]  /*1c980*/  BRA `(.L_x_1195) ;  /* 0xffffdde000007947 */ /* 0x000fea000383ffff */
.L_x_1147:
[----:B------:R-:W-:Y:S01]  /*1c990*/  IMAD.MOV.U32 R5, RZ, RZ, R13 ;  /* 0x000000ffff057224 */ /* 0x000fe200078e000d */
[----:B-1----:R-:W-:Y:S01]  /*1c9a0*/  MOV R3, 0x3 ;  /* 0x0000000300037802 */ /* 0x002fe20000000f00 */
[----:B------:R-:W-:Y:S01]  /*1c9b0*/  IMAD.MOV.U32 R0, RZ, RZ, 0x181f ;  /* 0x0000181fff007424 */ /* 0x000fe200078e00ff */
[----:B------:R-:W-:-:S02]  /*1c9c0*/  MOV R2, 0x1c9e0 ;  /* 0x0001c9e000027802 */ /* 0x000fc40000000f00 */
[----:B--234-:R-:W-:Y:S05]  /*1c9d0*/  CALL.REL.NOINC `($__internal_23_$__cuda_sm70_shflsync_idx_p) ;  /* 0x000006f000007944 */ /* 0x01cfea0003c00000 */
[----:B------:R-:W-:Y:S01]  /*1c9e0*/  IMAD.MOV.U32 R12, RZ, RZ, R0 ;  /* 0x000000ffff0c7224 */ /* 0x000fe200078e0000 */
[----:B------:R-:W-:Y:S01]  /*1c9f0*/  MOV R3, 0x3 ;  /* 0x0000000300037802 */ /* 0x000fe20000000f00 */
[----:B------:R-:W-:Y:S01]  /*1ca00*/  IMAD.MOV.U32 R5, RZ, RZ, R16 ;  /* 0x000000ffff057224 */ /* 0x000fe200078e0010 */
[----:B------:R-:W-:-:S02]  /*1ca10*/  MOV R0, 0x181f ;  /* 0x0000181f00007802 */ /* 0x000fc40000000f00 */
[----:B------:R-:W-:Y:S02]  /*1ca20*/  MOV R2, 0x1ca40 ;  /* 0x0001ca4000027802 */ /* 0x000fe40000000f00 */
[----:B------:R-:W-:Y:S05]  /*1ca30*/  CALL.REL.NOINC `($__internal_23_$__cuda_sm70_shflsync_idx_p) ;  /* 0x0000069000007944 */ /* 0x000fea0003c00000 */
[----:B------:R-:W-:Y:S05]  /*1ca40*/  BRA `(.L_x_1196) ;  /* 0xffffdea000007947 */ /* 0x000fea000383ffff */
.L_x_1149:
[----:B--2---:R-:W-:Y:S01]  /*1ca50*/  IMAD.MOV.U32 R5, RZ, RZ, R21 ;  /* 0x000000ffff057224 */ /* 0x004fe200078e0015 */
[----:B------:R-:W-:Y:S01]  /*1ca60*/  MOV R3, RZ ;  /* 0x000000ff00037202 */ /* 0x000fe20000000f00 */
[----:B------:R-:W-:Y:S01]  /*1ca70*/  IMAD.MOV.U32 R0, RZ, RZ, 0x1f ;  /* 0x0000001fff007424 */ /* 0x000fe200078e00ff */
[----:B------:R-:W-:Y:S02]  /*1ca80*/  MOV R2, 0x1caa0 ;  /* 0x0001caa000027802 */ /* 0x000fe40000000f00 */
[----:B-1-3--:R-:W-:Y:S05]  /*1ca90*/  CALL.REL.NOINC `($__internal_23_$__cuda_sm70_shflsync_idx_p) ;  /* 0x0000063000007944 */ /* 0x00afea0003c00000 */
[----:B------:R-:W-:Y:S01]  /*1caa0*/  MOV R9, R0 ;  /* 0x0000000000097202 */ /* 0x000fe20000000f00 */
[----:B------:R-:W-:Y:S05]  /*1cab0*/  BRA `(.L_x_1197) ;  /* 0xffffe04000007947 */ /* 0x000fea000383ffff */
.L_x_1150:
[----:B--2---:R-:W-:Y:S01]  /*1cac0*/  IMAD.MOV.U32 R5, RZ, RZ, R21 ;  /* 0x000000ffff057224 */ /* 0x004fe200078e0015 */
[----:B------:R-:W-:Y:S01]  /*1cad0*/  MOV R3, 0x1 ;  /* 0x0000000100037802 */ /* 0x000fe20000000f00 */
[----:B------:R-:W-:Y:S01]  /*1cae0*/  IMAD.MOV.U32 R0, RZ, RZ, 0x1f ;  /* 0x0000001fff007424 */ /* 0x000fe200078e00ff */
[----:B------:R-:W-:Y:S02]  /*1caf0*/  MOV R2, 0x1cb10 ;  /* 0x0001cb1000027802 */ /* 0x000fe40000000f00 */
[----:B-1-34-:R-:W-:Y:S05]  /*1cb00*/  CALL.REL.NOINC `($__internal_23_$__cuda_sm70_shflsync_idx_p) ;  /* 0x000005c000007944 */ /* 0x01afea0003c00000 */
[----:B------:R-:W-:Y:S01]  /*1cb10*/  MOV R8, R0 ;  /* 0x0000000000087202 */ /* 0x000fe20000000f00 */
[----:B------:R-:W-:Y:S05]  /*1cb20*/  BRA `(.L_x_1198) ;  /* 0xffffdff000007947 */ /* 0x000fea000383ffff */
.L_x_1151:
[----:B------:R-:W-:Y:S02]  /*1cb30*/  MOV R2, 0x1 ;  /* 0x0000000100027802 */ /* 0x000fe40000000f00 */
[----:B------:R-:W-:-:S02]  /*1cb40*/  MOV R3, 0x1cb60 ;  /* 0x0001cb6000037802 */ /* 0x000fc40000000f00 */
[----:B---34-:R-:W-:Y:S05]  /*1cb50*/  CALL.REL.NOINC `($__internal_24_$__cuda_sm70_shflsync_up_p) ;  /* 0x000005c000007944 */ /* 0x018fea0003c00000 */
[----:B------:R-:W-:Y:S05]  /*1cb60*/  BRA `(.L_x_1199) ;  /* 0xffffe0d000007947 */ /* 0x000fea000383ffff */
.L_x_1152:
[----:B------:R-:W-:Y:S02]  /*1cb70*/  MOV R2, 0x2 ;  /* 0x0000000200027802 */ /* 0x000fe40000000f00 */
[----:B------:R-:W-:-:S02]  /*1cb80*/  MOV R3, 0x1cba0 ;  /* 0x0001cba000037802 */ /* 0x000fc40000000f00 */
[----:B---34-:R-:W-:Y:S05]  /*1cb90*/  CALL.REL.NOINC `($__internal_24_$__cuda_sm70_shflsync_up_p) ;  /* 0x0000058000007944 */ /* 0x018fea0003c00000 */
[----:B------:R-:W-:Y:S01]  /*1cba0*/  SEL R3, R4, RZ, P1 ;  /* 0x000000ff04037207 */ /* 0x000fe20000800000 */
[----:B------:R-:W-:-:S04]  /*1cbb0*/  IMAD.MOV.U32 R2, RZ, RZ, 0x4 ;  /* 0x00000004ff027424 */ /* 0x000fc800078e00ff */
[----:B------:R-:W-:Y:S01]  /*1cbc0*/  IMAD.IADD R0, R0, 0x1, R3 ;  /* 0x0000000100007824 */ /* 0x000fe200078e0203 */
[----:B------:R-:W-:Y:S02]  /*1cbd0*/  MOV R3, 0x1cbf0 ;  /* 0x0001cbf000037802 */ /* 0x000fe40000000f00 */
        /* <DEDUP_REMOVED lines=19> */
.L_x_1156:
[----:B------:R-:W-:Y:S02]  /*1cd10*/  MOV R2, 0x1 ;  /* 0x0000000100027802 */ /* 0x000fe40000000f00 */
[----:B------:R-:W-:Y:S02]  /*1cd20*/  MOV R3, 0x1cd40 ;  /* 0x0001cd4000037802 */ /* 0x000fe40000000f00 */
[----:B----4-:R-:W-:Y:S05]  /*1cd30*/  CALL.REL.NOINC `($__internal_24_$__cuda_sm70_shflsync_up_p) ;  /* 0x000003e000007944 */ /* 0x010fea0003c00000 */
[----:B------:R-:W-:Y:S01]  /*1cd40*/  MOV R2, R4 ;  /* 0x0000000400027202 */ /* 0x000fe20000000f00 */
[----:B------:R-:W-:Y:S05]  /*1cd50*/  BRA `(.L_x_1201) ;  /* 0xffffe13000007947 */ /* 0x000fea000383ffff */
.L_x_1157:
[----:B------:R-:W-:Y:S02]  /*1cd60*/  MOV R2, 0x2 ;  /* 0x0000000200027802 */ /* 0x000fe40000000f00 */
[----:B------:R-:W-:Y:S02]  /*1cd70*/  MOV R3, 0x1cd90 ;  /* 0x0001cd9000037802 */ /* 0x000fe40000000f00 */
[----:B----4-:R-:W-:Y:S05]  /*1cd80*/  CALL.REL.NOINC `($__internal_24_$__cuda_sm70_shflsync_up_p) ;  /* 0x0000039000007944 */ /* 0x010fea0003c00000 */
        /* <DEDUP_REMOVED lines=23> */
.L_x_1159:
[----:B------:R-:W-:Y:S02]  /*1cf00*/  SEL R0, RZ, 0x1, P0 ;  /* 0x00000001ff007807 */ /* 0x000fe40000000000 */
[----:B------:R-:W-:Y:S02]  /*1cf10*/  MOV R2, 0x1cf30 ;  /* 0x0001cf3000027802 */ /* 0x000fe40000000f00 */
[----:B-1--4-:R-:W-:Y:S05]  /*1cf20*/  CALL.REL.NOINC `($__internal_25_$__cuda_sm70_votesync_ballot) ;  /* 0x0000026000007944 */ /* 0x012fea0003c00000 */
[----:B------:R-:W-:Y:S01]  /*1cf30*/  MOV R10, R0 ;  /* 0x00000000000a7202 */ /* 0x000fe20000000f00 */
[----:B------:R-:W-:Y:S05]  /*1cf40*/  BRA `(.L_x_1203) ;  /* 0xffffe0d000007947 */ /* 0x000fea000383ffff */
.L_x_1160:
[----:B------:R-:W-:Y:S01]  /*1cf50*/  IMAD.MOV.U32 R5, RZ, RZ, R6 ;  /* 0x000000ffff057224 */ /* 0x000fe200078e0006 */
[----:B------:R-:W-:Y:S01]  /*1cf60*/  MOV R3, R8 ;  /* 0x0000000800037202 */ /* 0x000fe20000000f00 */
[----:B------:R-:W-:Y:S01]  /*1cf70*/  IMAD.MOV.U32 R0, RZ, RZ, 0x1f ;  /* 0x0000001fff007424 */ /* 0x000fe200078e00ff */
[----:B------:R-:W-:Y:S02]  /*1cf80*/  MOV R2, 0x1cfa0 ;  /* 0x0001cfa000027802 */ /* 0x000fe40000000f00 */
[----:B-1--4-:R-:W-:Y:S05]  /*1cf90*/  CALL.REL.NOINC `($__internal_23_$__cuda_sm70_shflsync_idx_p) ;  /* 0x0000013000007944 */ /* 0x012fea0003c00000 */
[----:B------:R-:W-:Y:S01]  /*1cfa0*/  IMAD.MOV.U32 R11, RZ, RZ, R0 ;  /* 0x000000ffff0b7224 */ /* 0x000fe200078e0000 */
[----:B------:R-:W-:Y:S01]  /*1cfb0*/  MOV R3, R8 ;  /* 0x0000000800037202 */ /* 0x000fe20000000f00 */
[----:B------:R-:W-:Y:S01]  /*1cfc0*/  IMAD.MOV.U32 R5, RZ, RZ, R7 ;  /* 0x000000ffff057224 */ /* 0x000fe200078e0007 */
[----:B------:R-:W-:Y:S02]  /*1cfd0*/  MOV R0, 0x1f ;  /* 0x0000001f00007802 */ /* 0x000fe40000000f00 */
[----:B------:R-:W-:-:S02]  /*1cfe0*/  MOV R2, 0x1d000 ;  /* 0x0001d00000027802 */ /* 0x000fc40000000f00 */
[----:B------:R-:W-:Y:S05]  /*1cff0*/  CALL.REL.NOINC `($__internal_23_$__cuda_sm70_shflsync_idx_p) ;  /* 0x000000d000007944 */ /* 0x000fea0003c00000 */
[----:B------:R-:W-:Y:S01]  /*1d000*/  MOV R7, R0 ;  /* 0x0000000000077202 */ /* 0x000fe20000000f00 */
[----:B------:R-:W-:Y:S05]  /*1d010*/  BRA `(.L_x_1204) ;  /* 0xffffe05000007947 */ /* 0x000fea000383ffff */
.L_x_1163:
[----:B------:R-:W-:Y:S01]  /*1d020*/  IMAD.MOV.U32 R5, RZ, RZ, R4 ;  /* 0x000000ffff057224 */ /* 0x000fe200078e0004 */
[----:B------:R-:W-:-:S02]  /*1d030*/  MOV R0, 0x1f ;  /* 0x0000001f00007802 */ /* 0x000fc40000000f00 */
[----:B------:R-:W-:Y:S02]  /*1d040*/  MOV R2, 0x1d060 ;  /* 0x0001d06000027802 */ /* 0x000fe40000000f00 */
[----:B-1234-:R-:W-:Y:S05]  /*1d050*/  CALL.REL.NOINC `($__internal_23_$__cuda_sm70_shflsync_idx_p) ;  /* 0x0000007000007944 */ /* 0x01efea0003c00000 */
[----:B------:R-:W-:Y:S01]  /*1d060*/  MOV R13, R0 ;  /* 0x00000000000d7202 */ /* 0x000fe20000000f00 */
[----:B------:R-:W-:Y:S05]  /*1d070*/  BRA `(.L_x_1162) ;  /* 0xffffe05000007947 */ /* 0x000fea000383ffff */
        .weak           $__internal_22_$__cuda_sm70_shflsync_bfly_p
        .type           $__internal_22_$__cuda_sm70_shflsync_bfly_p,@function
        .size           $__internal_22_$__cuda_sm70_shflsync_bfly_p,($__internal_23_$__cuda_sm70_shflsync_idx_p - $__internal_22_$__cuda_sm70_shflsync_bfly_p)
$__internal_22_$__cuda_sm70_shflsync_bfly_p:
[----:B------:R-:W-:Y:S04]  /*1d080*/  WARPSYNC R6 ;  /* 0x0000000600007348 */ /* 0x000fe80003800000 */
[----:B------:R1:W2:Y:S02]  /*1d090*/  SHFL.BFLY PT, R5, R2, R5, R7 ;  /* 0x0c00000502057389 */ /* 0x0002a400000e0007 */
[----:B-1----:R-:W-:Y:S02]  /*1d0a0*/  MOV R2, R3 ;  /* 0x0000000300027202 */ /* 0x002fe40000000f00 */
[----:B------:R-:W-:-:S04]  /*1d0b0*/  MOV R3, 0x0 ;  /* 0x0000000000037802 */ /* 0x000fc80000000f00 */
[----:B--2---:R-:W-:Y:S05]  /*1d0c0*/  RET.REL.NODEC R2 `(_ZN7cutlass13device_kernelIN5flash19enable_sm80_to_sm89INS1_16FlashAttnFwdSm80INS1_25CollectiveMainloopFwdSm80ILi8ELi1ELb0EN4cute5tupleIJNS5_1CILi128EEENS7_ILi32EEENS7_ILi256EEEEEELi256ENS_6half_tEfNS_4arch4Sm80ELb1ELb0ELb1ELb1ELb0ELb1ELb1ELb1EEENS1_21CollectiveEpilogueFwdINS6_IJS8_SA_S9_EEENS6_IJNS7_ILi1EEESI_SI_EEESC_SE_Li256ELb1ELb1ELb1ELb0EEENS1_36VarlenDynamicPersistentTileSchedulerILi128ELi32ELi256ELi256ELb1ELb1ELb0ELb1ELb1ELb1EEEEEEEEEvNT_6ParamsE) ;  /* 0xfffe2f3002007950 */ /* 0x004fea0003c3ffff */
        .weak           $__internal_23_$__cuda_sm70_shflsync_idx_p
        .type           $__internal_23_$__cuda_sm70_shflsync_idx_p,@function
        .size           $__internal_23_$__cuda_sm70_shflsync_idx_p,($__internal_24_$__cuda_sm70_shflsync_up_p - $__internal_23_$__cuda_sm70_shflsync_idx_p)
$__internal_23_$__cuda_sm70_shflsync_idx_p:
[----:B------:R-:W-:-:S04]  /*1d0d0*/  MOV R115, 0xffffffff ;  /* 0xffffffff00737802 */ /* 0x000fc80000000f00 */
[----:B------:R-:W-:Y:S04]  /*1d0e0*/  WARPSYNC R115 ;  /* 0x0000007300007348 */ /* 0x000fe80003800000 */
[----:B------:R1:W2:Y:S02]  /*1d0f0*/  SHFL.IDX PT, R0, R5, R3, R0 ;  /* 0x0000000305007389 */ /* 0x0002a400000e0000 */
[----:B-1----:R-:W-:-:S04]  /*1d100*/  MOV R3, 0x0 ;  /* 0x0000000000037802 */ /* 0x002fc80000000f00 */
[----:B--2---:R-:W-:Y:S05]  /*1d110*/  RET.REL.NODEC R2 `(_ZN7cutlass13device_kernelIN5flash19enable_sm80_to_sm89INS1_16FlashAttnFwdSm80INS1_25CollectiveMainloopFwdSm80ILi8ELi1ELb0EN4cute5tupleIJNS5_1CILi128EEENS7_ILi32EEENS7_ILi256EEEEEELi256ENS_6half_tEfNS_4arch4Sm80ELb1ELb0ELb1ELb1ELb0ELb1ELb1ELb1EEENS1_21CollectiveEpilogueFwdINS6_IJS8_SA_S9_EEENS6_IJNS7_ILi1EEESI_SI_EEESC_SE_Li256ELb1ELb1ELb1ELb0EEENS1_36VarlenDynamicPersistentTileSchedulerILi128ELi32ELi256ELi256ELb1ELb1ELb0ELb1ELb1ELb1EEEEEEEEEvNT_6ParamsE) ;  /* 0xfffe2ee002007950 */ /* 0x004fea0003c3ffff */
        .weak           $__internal_24_$__cuda_sm70_shflsync_up_p
        .type           $__internal_24_$__cuda_sm70_shflsync_up_p,@function
        .size           $__internal_24_$__cuda_sm70_shflsync_up_p,($__internal_25_$__cuda_sm70_votesync_ballot - $__internal_24_$__cuda_sm70_shflsync_up_p)
$__internal_24_$__cuda_sm70_shflsync_up_p:
[----:B------:R-:W-:Y:S02]  /*1d120*/  IMAD.MOV.U32 R4, RZ, RZ, RZ ;  /* 0x000000ffff047224 */ /* 0x000fe400078e00ff */
[----:B------:R-:W-:-:S04]  /*1d130*/  IMAD.MOV.U32 R10, RZ, RZ, -0x1 ;  /* 0xffffffffff0a7424 */ /* 0x000fc800078e00ff */
[----:B------:R-:W-:Y:S04]  /*1d140*/  WARPSYNC R10 ;  /* 0x0000000a00007348 */ /* 0x000fe80003800000 */
[----:B------:R1:W2:Y:S02]  /*1d150*/  SHFL.UP PT, R4, R0, R2, R4 ;  /* 0x0400000200047389 */ /* 0x0002a400000e0004 */
[----:B-1----:R-:W-:Y:S02]  /*1d160*/  MOV R2, R3 ;  /* 0x0000000300027202 */ /* 0x002fe40000000f00 */
[----:B------:R-:W-:-:S04]  /*1d170*/  MOV R3, 0x0 ;  /* 0x0000000000037802 */ /* 0x000fc80000000f00 */
[----:B--2---:R-:W-:Y:S05]  /*1d180*/  RET.REL.NODEC R2 `(_ZN7cutlass13device_kernelIN5flash19enable_sm80_to_sm89INS1_16FlashAttnFwdSm80INS1_25CollectiveMainloopFwdSm80ILi8ELi1ELb0EN4cute5tupleIJNS5_1CILi128EEENS7_ILi32EEENS7_ILi256EEEEEELi256ENS_6half_tEfNS_4arch4Sm80ELb1ELb0ELb1ELb1ELb0ELb1ELb1ELb1EEENS1_21CollectiveEpilogueFwdINS6_IJS8_SA_S9_EEENS6_IJNS7_ILi1EEESI_SI_EEESC_SE_Li256ELb1ELb1ELb1ELb0EEENS1_36VarlenDynamicPersistentTileSchedulerILi128ELi32ELi256ELi256ELb1ELb1ELb0ELb1ELb1ELb1EEEEEEEEEvNT_6ParamsE) ;  /* 0xfffe2e7002007950 */ /* 0x004fea0003c3ffff */
        .weak           $__internal_25_$__cuda_sm70_votesync_ballot
        .type           $__internal_25_$__cuda_sm70_votesync_ballot,@function
        .size           $__internal_25_$__cuda_sm70_votesync_ballot,(.L_x_2614 - $__internal_25_$__cuda_sm70_votesync_ballot)
$__internal_25_$__cuda_sm70_votesync_ballot:
[----:B------:R-:W-:Y:S01]  /*1d190*/  ISETP.NE.U32.AND P0, PT, R0, 0x1, PT ;  /* 0x000000010000780c */ /* 0x000fe20003f05070 */
[----:B------:R-:W-:-:S04]  /*1d1a0*/  IMAD.MOV.U32 R3, RZ, RZ, -0x1 ;  /* 0xffffffffff037424 */ /* 0x000fc800078e00ff */
[----:B------:R-:W-:Y:S08]  /*1d1b0*/  WARPSYNC R3 ;  /* 0x0000000300007348 */ /* 0x000ff00003800000 */
[----:B------:R-:W-:-:S04]  /*1d1c0*/  VOTE.ANY R0, PT, !P0 ;  /* 0x0000000000007806 */ /* 0x000fc800040e0100 */
[----:B------:R-:W-:Y:S01]  /*1d1d0*/  LOP3.LUT R0, R0, R3, RZ, 0xc0, !PT ;  /* 0x0000000300007212 */ /* 0x000fe200078ec0ff */
[----:B------:R-:W-:-:S04]  /*1d1e0*/  IMAD.MOV.U32 R3, RZ, RZ, 0x0 ;  /* 0x00000000ff037424 */ /* 0x000fc800078e00ff */
[----:B------:R-:W-:Y:S05]  /*1d1f0*/  RET.REL.NODEC R2 `(_ZN7cutlass13device_kernelIN5flash19enable_sm80_to_sm89INS1_16FlashAttnFwdSm80INS1_25CollectiveMainloopFwdSm80ILi8ELi1ELb0EN4cute5tupleIJNS5_1CILi128EEENS7_ILi32EEENS7_ILi256EEEEEELi256ENS_6half_tEfNS_4arch4Sm80ELb1ELb0ELb1ELb1ELb0ELb1ELb1ELb1EEENS1_21CollectiveEpilogueFwdINS6_IJS8_SA_S9_EEENS6_IJNS7_ILi1EEESI_SI_EEESC_SE_Li256ELb1ELb1ELb1ELb0EEENS1_36VarlenDynamicPersistentTileSchedulerILi128ELi32ELi256ELi256ELb1ELb1ELb0ELb1ELb1ELb1EEEEEEEEEvNT_6ParamsE) ;  /* 0xfffe2e0002007950 */ /* 0x000fea0003c3ffff */
.L_x_1205:
        /* <DEDUP_REMOVED lines=16> */
.L_x_2614:


//--------------------- .text._ZN7cutlass13device_kernelIN5flash19enable_sm80_to_sm89INS1_16FlashAttnFwdSm80INS1_25CollectiveMainloopFwdSm80ILi8ELi1ELb0EN4cute5tupleIJNS5_1CILi128EEENS7_ILi96EEENS7_ILi256EEEEEELi256ENS_6half_tEfNS_4arch4Sm80ELb0ELb0ELb1ELb0ELb0ELb0ELb1ELb1EEENS1_21CollectiveEpilogueFwdINS6_IJS8_SA_S9_EEENS6_IJNS7_ILi1EEESI_SI_EEESC_SE_Li256ELb0ELb1ELb1ELb0EEENS1_19SingleTileSchedulerILb0ELb1ELb1ELi128EEEEEEEEEvNT_6ParamsE --------------------------
	.section	.text._ZN7cutlass13device_kernelIN5flash19enable_sm80_to_sm89INS1_16FlashAttnFwdSm80INS1_25CollectiveMainloopFwdSm80ILi8ELi1ELb0EN4cute5tupleIJNS5_1CILi128EEENS7_ILi96EEENS7_ILi256EEEEEELi256ENS_6half_tEfNS_4arch4Sm80ELb0ELb0ELb1ELb0ELb0ELb0ELb1ELb1EEENS1_21CollectiveEpilogueFwdINS6_IJS8_SA_S9_EEENS6_IJNS7_ILi1EEESI_SI_EEESC_SE_Li256ELb0ELb1ELb1ELb0EEENS1_19SingleTileSchedulerILb0ELb1ELb1ELi128EEEEEEEEEvNT_6ParamsE,"ax",@progbits
	.sectioninfo	@"SHI_REGISTERS=255"
	.align	128
.text._ZN7cutlass13device_kernelIN5flash19enable_sm80_to_sm89INS1_16FlashAttnFwdSm80INS1_25CollectiveMainloopFwdSm80ILi8ELi1ELb0EN4cute5tupleIJNS5_1CILi128EEENS7_ILi96EEENS7_ILi256EEEEEELi256ENS_6half_tEfNS_4arch4Sm80ELb0ELb0ELb1ELb0ELb0ELb0ELb1ELb1EEENS1_21CollectiveEpilogueFwdINS6_IJS8_SA_S9_EEENS6_IJNS7_ILi1EEESI_SI_EEESC_SE_Li256ELb0ELb1ELb1ELb0EEENS1_19SingleTileSchedulerILb0ELb1ELb1ELi128EEEEEEEEEvNT_6ParamsE:
        .type           _ZN7cutlass13device_kernelIN5flash19enable_sm80_to_sm89INS1_16FlashAttnFwdSm80INS1_25CollectiveMainloopFwdSm80ILi8ELi1ELb0EN4cute5tupleIJNS5_1CILi128EEENS7_ILi96EEENS7_ILi256EEEEEELi256ENS_6half_tEfNS_4arch4Sm80ELb0ELb0ELb1ELb0ELb0ELb0ELb1ELb1EEENS1_21CollectiveEpilogueFwdINS6_IJS8_SA_S9_EEENS6_IJNS7_ILi1EEESI_SI_EEESC_SE_Li256ELb0ELb1ELb1ELb0EEENS1_19SingleTileSchedulerILb0ELb1ELb1ELi128EEEEEEEEEvNT_6ParamsE,@function
        .size           _ZN7cutlass13device_kernelIN5flash19enable_sm80_to_sm89INS1_16FlashAttnFwdSm80INS1_25CollectiveMainloopFwdSm80ILi8ELi1ELb0EN4cute5tupleIJNS5_1CILi128EEENS7_ILi96EEENS7_ILi256EEEEEELi256ENS_6half_tEfNS_4arch4Sm80ELb0ELb0ELb1ELb0ELb0ELb0ELb1ELb1EEENS1_21CollectiveEpilogueFwdINS6_IJS8_SA_S9_EEENS6_IJNS7_ILi1EEESI_SI_EEESC_SE_Li256ELb0ELb1ELb1ELb0EEENS1_19SingleTileSchedulerILb0ELb1ELb1ELi128EEEEEEEEEvNT_6ParamsE,(.L_x_2619 - _ZN7cutlass13device_kernelIN5flash19enable_sm80_to_sm89INS1_16FlashAttnFwdSm80INS1_25CollectiveMainloopFwdSm80ILi8ELi1ELb0EN4cute5tupleIJNS5_1CILi128EEENS7_ILi96EEENS7_ILi256EEEEEELi256ENS_6half_tEfNS_4arch4Sm80ELb0ELb0ELb1ELb0ELb0ELb0ELb1ELb1EEENS1_21CollectiveEpilogueFwdINS6_IJS8_SA_S9_EEENS6_IJNS7_ILi1EEESI_SI_EEESC_SE_Li256ELb0ELb1ELb1ELb0EEENS1_19SingleTileSchedulerILb0ELb1ELb1ELi128EEEEEEEEEvNT_6ParamsE)
        .other          _ZN7cutlass13device_kernelIN5flash19enable_sm80_to_sm89INS1_16FlashAttnFwdSm80INS1_25CollectiveMainloopFwdSm80ILi8ELi1ELb0EN4cute5tupleIJNS5_1CILi128EEENS7_ILi96EEENS7_ILi256EEEEEELi256ENS_6half_tEfNS_4arch4Sm80ELb0ELb0ELb1ELb0ELb0ELb0ELb1ELb1EEENS1_21CollectiveEpilogueFwdINS6_IJS8_SA_S9_EEENS6_IJNS7_ILi1EEESI_SI_EEESC_SE_Li256ELb0ELb1ELb1ELb0EEENS1_19SingleTileSchedulerILb0ELb1ELb1ELi128EEEEEEEEEvNT_6ParamsE,@"STO_CUDA_ENTRY STV_DEFAULT"
_ZN7cutlass13device_kernelIN5flash19enable_sm80_to_sm89INS1_16FlashAttnFwdSm80INS1_25CollectiveMainloopFwdSm80ILi8ELi1ELb0EN4cute5tupleIJNS5_1CILi128EEENS7_ILi96EEENS7_ILi256EEEEEELi256ENS_6half_tEfNS_4arch4Sm80ELb0ELb0ELb1ELb0ELb0ELb0ELb1ELb1EEENS1_21CollectiveEpilogueFwdINS6_IJS8_SA_S9_EEENS6_IJNS7_ILi1EEESI_SI_EEESC_SE_Li256ELb0ELb1ELb1ELb0EEENS1_19SingleTileSchedulerILb0ELb1ELb1ELi128EEEEEEEEEvNT_6ParamsE:
        /* <DEDUP_REMOVED lines=18> */
.L_x_1206:
[----:B---3--:R-:W-:Y:S02]  /*0120*/  ULDC.64 UR4, c[0x0][0x550] ;  /* 0x0001540000047ab9 */ /* 0x008fe40000000a00 */
[----:B------:R-:W-:Y:S02]  /*0130*/  UISETP.NE.AND UP0, UPT, UR4, 0x1, UPT ;  /* 0x000000010400788c */ /* 0x000fe4000bf05270 */
[----:B------:R-:W-:-:S02]  /*0140*/  UIMAD.WIDE.U32 UR10, UR6, UR5, URZ ;  /* 0x00000005060a72a5 */ /* 0x000fc4000f8e003f */
[----:B------:R-:W-:Y:S02]  /*0150*/  ULDC UR4, c[0x0][0x558] ;  /* 0x0001560000047ab9 */ /* 0x000fe40000000800 */
[----:B------:R-:W-:-:S05]  /*0160*/  UMOV UR9, UR6 ;  /* 0x0000000600097c82 */ /* 0x000fca0008000000 */
[----:B------:R-:W-:-:S03]  /*0170*/  @UP0 USHF.R.U32.HI UR9, URZ, UR4, UR11 ;  /* 0x000000043f090299 */ /* 0x000fc6000801160b */
.L_x_1207:
        /* <DEDUP_REMOVED lines=10> */
[----:B------:R-:W-:-:S04]  /*0220*/  UIMAD.WIDE UR10, UR10, 0x2aaaaaab, URZ ;  /* 0x2aaaaaab0a0a78a5 */ /* 0x000fc8000f8e023f */
[----:B------:R-:W-:-:S04]  /*0230*/  USHF.R.U32.HI UR6, URZ, 0x1f, UR11 ;  /* 0x0000001f3f067899 */ /* 0x000fc8000801160b */
[----:B------:R-:W-:-:S04]  /*0240*/  ULEA.HI.SX32 UR6, UR11, UR6, 0x1c ;  /* 0x000000060b067291 */ /* 0x000fc8000f8fe23f */
        /* <DEDUP_REMOVED lines=8> */
[-C--:B------:R-:W-:Y:S02]  /*02d0*/  IABS R0, R2.reuse ;  /* 0x0000000200007213 */ /* 0x080fe40000000000 */
[----:B------:R-:W-:Y:S02]  /*02e0*/  IABS R2, R2 ;  /* 0x0000000200027213 */ /* 0x000fe40000000000 */
        /* <DEDUP_REMOVED lines=10> */
[----:B------:R-:W-:-:S04]  /*0390*/  UIMAD UR4, UR4, UR11, URZ ;  /* 0x0000000b040472a4 */ /* 0x000fc8000f8e023f */
[----:B------:R-:W-:Y:S01]  /*03a0*/  IMAD.MOV.U32 R3, RZ, RZ, R0 ;  /* 0x000000ffff037224 */ /* 0x000fe200078e0000 */
[----:B------:R-:W-:Y:S01]  /*03b0*/  UIMAD.WIDE.U32 UR14, UR15, UR4, UR14 ;  /* 0x000000040f0e72a5 */ /* 0x000fe2000f8e000e */
[----:B------:R-:W-:Y:S02]  /*03c0*/  IMAD.MOV R0, RZ, RZ, -R2 ;  /* 0x000000ffff007224 */ /* 0x000fe400078e0a02 */
[----:B------:R-:W1:Y:S08]  /*03d0*/  R2UR UR10, R3 ;  /* 0x00000000030a73c2 */ /* 0x000e7000000e0000 */
        /* <DEDUP_REMOVED lines=12> */
.L_x_1208:
[----:B------:R-:W-:Y:S01]  /*04a0*/  ULOP3.LUT UR8, UR7, 0xffff, URZ, 0xc0, !UPT ;  /* 0x0000ffff07087892 */ /* 0x000fe2000f8ec03f */
[----:B------:R-:W-:Y:S01]  /*04b0*/  PLOP3.LUT P2, PT, PT, PT, PT, 0x80, 0x0 ;  /* 0x000000000000781c */ /* 0x000fe20003f4f070 */
[----:B------:R-:W-:Y:S01]  /*04c0*/  ULDC.64 UR10, c[0x0][0x118] ;  /* 0x00004600000a7ab9 */ /* 0x000fe20000000a00 */
        /* <DEDUP_REMOVED lines=72> */
[----:B------:R-:W2:Y:S01]  /*0950*/  LDL.LU R185, [R1+0x8] ;  /* 0x0000080001b97983 */ /* 0x000ea20000300800 */
[----:B------:R-:W-:Y:S01]  /*0960*/  ISETP.NE.U32.AND P0, PT, RZ, c[0x0][0x340], PT ;  /* 0x0000d000ff007a0c */ /* 0x000fe20003f05070 */
[----:B------:R-:W-:-:S02]  /*0970*/  USHF.R.S32.HI UR12, URZ, 0x1f, UR9 ;  /* 0x0000001f3f0c7899 */ /* 0x000fc40008011409 */
[----:B------:R-:W1:Y:S01]  /*0980*/  S2R R29, SR_CTAID.X ;  /* 0x00000000001d7919 */ /* 0x000e620000002500 */
[----:B------:R-:W-:Y:S01]  /*0990*/  ISETP.NE.AND.EX P2, PT, RZ, c[0x0][0x344], PT, P0 ;  /* 0x0000d100ff007a0c */ /* 0x000fe20003f45300 */
[----:B------:R-:W-:-:S12]  /*09a0*/  ULDC.64 UR4, c[0x0][0x1b8] ;  /* 0x00006e0000047ab9 */ /* 0x000fd80000000a00 */
[----:B------:R-:W-:-:S04]  /*09b0*/  @P2 IMAD.MOV.U32 R2, RZ, RZ, 0x4 ;  /* 0x00000004ff022424 */ /* 0x000fc800078e00ff */
[----:B------:R-:W-:-:S05]  /*09c0*/  @P2 IMAD.WIDE R2, R33, R2, c[0x0][0x340] ;  /* 0x0000d00021022625 */ /* 0x000fca00078e0202 */
[----:B------:R3:W4:Y:S01]  /*09d0*/  @P2 LDG.E R16, [R2.64] ;  /* 0x0000000a02102981 */ /* 0x000722000c1e1900 */
[----:B------:R-:W-:Y:S01]  /*09e0*/  SHF.R.S32.HI R31, RZ, 0x1f, R184 ;  /* 0x0000001fff1f7819 */ /* 0x000fe200000114b8 */
[----:B------:R-:W-:Y:S01]  /*09f0*/  UIMAD UR7, UR12, UR4, URZ ;  /* 0x000000040c0772a4 */ /* 0x000fe2000f8e023f */
[----:B------:R-:W-:Y:S01]  /*0a00*/  SHF.R.S32.HI R32, RZ, 0x1f, R33 ;  /* 0x0000001fff207819 */ /* 0x000fe20000011421 */
[----:B------:R-:W-:Y:S01]  /*0a10*/  UIMAD.WIDE.U32 UR14, UR9, UR4, URZ ;  /* 0x00000004090e72a5 */ /* 0x000fe2000f8e003f */
[CC--:B------:R-:W-:Y:S01]  /*0a20*/  LEA.HI R0, R31.reuse, R184.reuse, RZ, 0x3 ;  /* 0x000000b81f007211 */ /* 0x0c0fe200078f18ff */
[----:B------:R-:W-:Y:S01]  /*0a30*/  UIMAD UR5, UR9, UR5, UR7 ;  /* 0x00000005090572a4 */ /* 0x000fe2000f8e0207 */
[----:B------:R-:W-:Y:S01]  /*0a40*/  LEA.HI R11, R31, R184, RZ, 0x4 ;  /* 0x000000b81f0b7211 */ /* 0x000fe200078f20ff */
[----:B------:R-:W-:Y:S01]  /*0a50*/  ULDC UR4, c[0x0][0x2c4] ;  /* 0x0000b10000047ab9 */ /* 0x000fe20000000800 */
[----:B------:R-:W-:Y:S01]  /*0a60*/  LOP3.LUT R4, R0, 0xfffffff8, RZ, 0xc0, !PT ;  /* 0xfffffff800047812 */ /* 0x000fe200078ec0ff */
[----:B------:R-:W-:Y:S01]  /*0a70*/  UIADD3 UR5, UR15, UR5, URZ ;  /* 0x000000050f057290 */ /* 0x000fe2000fffe03f */
[----:B------:R-:W-:Y:S01]  /*0a80*/  SHF.R.S32.HI R22, RZ, 0x3, R0 ;  /* 0x00000003ff167819 */ /* 0x000fe20000011400 */
[----:B------:R-:W-:Y:S01]  /*0a90*/  ULDC UR7, c[0x0][0x168] ;  /* 0x00005a0000077ab9 */ /* 0x000fe20000000800 */
[----:B------:R-:W-:Y:S01]  /*0aa0*/  SHF.R.S32.HI R8, RZ, 0x4, R11 ;  /* 0x00000004ff087819 */ /* 0x000fe2000001140b */
[----:B------:R-:W-:Y:S01]  /*0ab0*/  IMAD.IADD R25, R184, 0x1, -R4 ;  /* 0x00000001b8197824 */ /* 0x000fe200078e0a04 */
[----:B------:R-:W-:Y:S01]  /*0ac0*/  UIMAD UR7, UR4, UR7, URZ ;  /* 0x00000007040772a4 */ /* 0x000fe2000f8e023f */
[----:B------:R-:W-:Y:S01]  /*0ad0*/  IMAD R4, R32, c[0x0][0x1c0], RZ ;  /* 0x0000700020047a24 */ /* 0x000fe200078e02ff */
[----:B------:R-:W-:Y:S01]  /*0ae0*/  LEA.HI R7, R11, R8, RZ, 0x1 ;  /* 0x000000080b077211 */ /* 0x000fe200078f08ff */
[----:B------:R-:W-:Y:S01]  /*0af0*/  IMAD R6, R25, 0x20, R22 ;  /* 0x0000002019067824 */ /* 0x000fe200078e0216 */
[----:B------:R-:W-:Y:S01]  /*0b00*/  BSSY B0, `(.L_x_1210) ;  /* 0x00000a8000007945 */ /* 0x000fe20003800000 */
[----:B------:R-:W-:Y:S01]  /*0b10*/  IMAD R4, R33, c[0x0][0x1c4], R4 ;  /* 0x0000710021047a24 */ /* 0x000fe200078e0204 */
[----:B------:R-:W-:Y:S01]  /*0b20*/  LOP3.LUT R7, R7, 0xfffffffe, RZ, 0xc0, !PT ;  /* 0xfffffffe07077812 */ /* 0x000fe200078ec0ff */
[----:B-1----:R-:W-:-:S02]  /*0b30*/  IMAD R6, R29, 0x80, R6 ;  /* 0x000000801d067824 */ /* 0x002fc400078e0206 */
[----:B------:R-:W-:Y:S02]  /*0b40*/  IMAD.SHL.U32 R10, R25, 0x8, RZ ;  /* 0x00000008190a7824 */ /* 0x000fe400078e00ff */
[----:B---3--:R-:W-:Y:S02]  /*0b50*/  IMAD.MOV.U32 R2, RZ, RZ, c[0x0][0x2c4] ;  /* 0x0000b100ff027624 */ /* 0x008fe400078e00ff */
[----:B------:R-:W-:Y:S01]  /*0b60*/  IMAD.U32 R3, RZ, RZ, UR15 ;  /* 0x0000000fff037e24 */ /* 0x000fe2000f8e00ff */
[----:B------:R-:W-:Y:S01]  /*0b70*/  IADD3 R18, R10, 0x40, RZ ;  /* 0x000000400a127810 */ /* 0x000fe20007ffe0ff */
[----:B------:R-:W-:Y:S01]  /*0b80*/  IMAD.U32 R3, RZ, RZ, UR5 ;  /* 0x00000005ff037e24 */ /* 0x000fe2000f8e00ff */
[----:B------:R-:W-:Y:S01]  /*0b90*/  ISETP.NE.AND P0, PT, R2, 0x1, PT ;  /* 0x000000010200780c */ /* 0x000fe20003f05270 */
[----:B------:R-:W-:Y:S01]  /*0ba0*/  IMAD.U32 R2, RZ, RZ, UR14 ;  /* 0x0000000eff027e24 */ /* 0x000fe2000f8e00ff */
[----:B------:R-:W-:Y:S01]  /*0bb0*/  ULDC.64 UR4, c[0x0][0x1e8] ;  /* 0x00007a0000047ab9 */ /* 0x000fe20000000a00 */
[----:B------:R-:W-:Y:S01]  /*0bc0*/  IMAD.MOV.U32 R0, RZ, RZ, R6 ;  /* 0x000000ffff007224 */ /* 0x000fe200078e0006 */
[----:B------:R-:W-:Y:S01]  /*0bd0*/  UIMAD UR4, UR12, UR4, URZ ;  /* 0x000000040c0472a4 */ /* 0x000fe2000f8e023f */
[----:B------:R-:W-:Y:S01]  /*0be0*/  IMAD.WIDE.U32 R2, R33, c[0x0][0x1c0], R2 ;  /* 0x0000700021027a25 */ /* 0x000fe200078e0002 */
[----:B------:R-:W-:-:S02]  /*0bf0*/  ISETP.GE.AND P6, PT, R18, c[0x0][0x1d4], PT ;  /* 0x0000750012007a0c */ /* 0x000fc40003fc6270 */
[----:B------:R-:W-:Y:S01]  /*0c00*/  UIMAD UR13, UR9, UR5, UR4 ;  /* 0x00000005090d72a4 */ /* 0x000fe2000f8e0204 */
[----:B------:R-:W-:Y:S02]  /*0c10*/  IMAD.IADD R3, R3, 0x1, R4 ;  /* 0x0000000103037824 */ /* 0x000fe400078e0204 */
[----:B------:R-:W-:Y:S01]  /*0c20*/  IMAD.SHL.U32 R4, R22, 0x40, RZ ;  /* 0x0000004016047824 */ /* 0x000fe200078e00ff */
[----:B------:R-:W-:Y:S01]  /*0c30*/  ULDC.64 UR4, c[0x0][0x210] ;  /* 0x0000840000047ab9 */ /* 0x000fe20000000a00 */
[----:B------:R-:W-:Y:S01]  /*0c40*/  @P0 IMAD.HI.U32 R5, R6, c[0x0][0x2c8], RZ ;  /* 0x0000b20006050a27 */ /* 0x000fe200078e00ff */
[----:B------:R-:W-:Y:S02]  /*0c50*/  UIMAD UR4, UR12, UR4, URZ ;  /* 0x000000040c0472a4 */ /* 0x000fe4000f8e023f */
[----:B------:R-:W-:Y:S01]  /*0c60*/  LOP3.LUT R4, R4, 0x1c0, RZ, 0xc0, !PT ;  /* 0x000001c004047812 */ /* 0x000fe200078ec0ff */
[----:B------:R-:W-:Y:S01]  /*0c70*/  IMAD.IADD R28, R8, 0x1, -R7 ;  /* 0x00000001081c7824 */ /* 0x000fe200078e0a07 */
[----:B------:R-:W-:Y:S01]  /*0c80*/  @P0 SHF.R.U32.HI R0, RZ, c[0x0][0x2cc], R5 ;  /* 0x0000b300ff000a19 */ /* 0x000fe20000011605 */
[----:B------:R-:W-:Y:S01]  /*0c90*/  IMAD R29, R29, 0x80, R22 ;  /* 0x000000801d1d7824 */ /* 0x000fe200078e0216 */
[----:B------:R-:W-:Y:S01]  /*0ca0*/  LOP3.LUT R9, R4, 0x38, R10, 0xf8, !PT ;  /* 0x0000003804097812 */ /* 0x000fe200078ef80a */
[----:B------:R-:W-:Y:S01]  /*0cb0*/  IMAD.SHL.U32 R19, R25, 0x8, RZ ;  /* 0x0000000819137824 */ /* 0x000fe200078e00ff */
[--C-:B------:R-:W-:Y:S01]  /*0cc0*/  SHF.R.S32.HI R5, RZ, 0x1f, R0.reuse ;  /* 0x0000001fff057819 */ /* 0x100fe20000011400 */
[----:B------:R-:W-:Y:S01]  /*0cd0*/  IMAD.MOV R8, RZ, RZ, -R0 ;  /* 0x000000ffff087224 */ /* 0x000fe200078e0a00 */
[----:B------:R-:W-:Y:S01]  /*0ce0*/  SHF.R.U32.HI R7, RZ, 0x3, R4 ;  /* 0x00000003ff077819 */ /* 0x000fe20000011604 */
[----:B------:R-:W-:Y:S01]  /*0cf0*/  IMAD.WIDE.U32 R2, R0, c[0x0][0x1b0], R2 ;  /* 0x00006c0000027a25 */ /* 0x000fe200078e0002 */
[----:B------:R-:W-:Y:S01]  /*0d00*/  ISETP.GE.AND P0, PT, R29, UR7, PT ;  /* 0x000000071d007c0c */ /* 0x000fe2000bf06270 */
[----:B------:R-:W-:Y:S01]  /*0d10*/  UIMAD UR4, UR9, UR5, UR4 ;  /* 0x00000005090472a4 */ /* 0x000fe2000f8e0204 */
[----:B------:R-:W-:Y:S01]  /*0d20*/  LOP3.LUT R7, R9, R7, RZ, 0x3c, !PT ;  /* 0x0000000709077212 */ /* 0x000fe200078e3cff */
[----:B------:R-:W-:Y:S01]  /*0d30*/  IMAD R5, R5, c[0x0][0x1b0], RZ ;  /* 0x00006c0005057a24 */ /* 0x000fe200078e02ff */
[----:B------:R-:W-:-:S02]  /*0d40*/  IADD3 R30, R19, 0x80, RZ ;  /* 0x00000080131e7810 */ /* 0x000fc40007ffe0ff */
[----:B------:R-:W-:Y:S01]  /*0d50*/  IADD3 R14, R19, 0xc0, RZ ;  /* 0x000000c0130e7810 */ /* 0x000fe20007ffe0ff */
[----:B------:R-:W-:Y:S01]  /*0d60*/  IMAD R4, R0, c[0x0][0x1b4], R5 ;  /* 0x00006d0000047a24 */ /* 0x000fe200078e0205 */
[----:B------:R-:W-:Y:S01]  /*0d70*/  IADD3 R5, R10, 0x80, RZ ;  /* 0x000000800a057810 */ /* 0x000fe20007ffe0ff */
[----:B------:R-:W-:Y:S01]  /*0d80*/  IMAD R0, R8, c[0x0][0x2c4], R6 ;  /* 0x0000b10008007a24 */ /* 0x000fe200078e0206 */
[----:B------:R-:W-:Y:S01]  /*0d90*/  LEA.HI R6, R31, R184, RZ, 0x6 ;  /* 0x000000b81f067211 */ /* 0x000fe200078f30ff */
[----:B------:R-:W-:Y:S01]  /*0da0*/  IMAD.IADD R3, R3, 0x1, R4 ;  /* 0x0000000103037824 */ /* 0x000fe200078e0204 */
[----:B------:R-:W-:Y:S02]  /*0db0*/  ISETP.GE.AND P1, PT, R5, c[0x0][0x1d4], PT ;  /* 0x0000750005007a0c */ /* 0x000fe40003f26270 */
[----:B------:R-:W-:Y:S01]  /*0dc0*/  SHF.R.S32.HI R4, RZ, 0x1f, R0 ;  /* 0x0000001fff047819 */ /* 0x000fe20000011400 */
[----:B------:R-:W-:Y:S01]  /*0dd0*/  IMAD.SHL.U32 R5, R6, 0x8, RZ ;  /* 0x0000000806057824 */ /* 0x000fe200078e00ff */
[----:B------:R-:W-:Y:S01]  /*0de0*/  LOP3.LUT R8, R11, 0xfffffff0, RZ, 0xc0, !PT ;  /* 0xfffffff00b087812 */ /* 0x000fe200078ec0ff */
[----:B------:R-:W-:Y:S01]  /*0df0*/  IMAD.WIDE.U32 R2, R0, c[0x0][0x1a8], R2 ;  /* 0x00006a0000027a25 */ /* 0x000fe200078e0002 */
[----:B------:R-:W-:-:S02]  /*0e00*/  SHF.R.S32.HI R11, RZ, 0x1f, R10 ;  /* 0x0000001fff0b7819 */ /* 0x000fc4000001140a */
[----:B------:R-:W-:Y:S01]  /*0e10*/  LOP3.LUT R247, R7, 0xfffffe00, R5, 0xf8, !PT ;  /* 0xfffffe0007f77812 */ /* 0x000fe200078ef805 */
[----:B------:R-:W-:Y:S01]  /*0e20*/  IMAD R4, R4, c[0x0][0x1a8], RZ ;  /* 0x00006a0004047a24 */ /* 0x000fe200078e02ff */
[----:B------:R-:W-:Y:S01]  /*0e30*/  SHF.R.S32.HI R5, RZ, 0x1f, R22 ;  /* 0x0000001fff057819 */ /* 0x000fe20000011416 */
[----:B------:R-:W-:Y:S01]  /*0e40*/  IMAD.IADD R8, R184, 0x1, -R8 ;  /* 0x00000001b8087824 */ /* 0x000fe200078e0a08 */
[----:B------:R-:W-:Y:S01]  /*0e50*/  ISETP.GE.AND P3, PT, R14, c[0x0][0x198], PT ;  /* 0x000066000e007a0c */ /* 0x000fe20003f66270 */
[----:B------:R-:W-:Y:S01]  /*0e60*/  IMAD R4, R0, c[0x0][0x1ac], R4 ;  /* 0x00006b0000047a24 */ /* 0x000fe200078e0204 */
[----:B------:R-:W-:Y:S01]  /*0e70*/  @!P0 SHF.R.S32.HI R0, RZ, 0x1f, R30 ;  /* 0x0000001fff008819 */ /* 0x000fe2000001141e */
[----:B------:R-:W-:Y:S01]  /*0e80*/  IMAD.WIDE.U32 R6, R22, c[0x0][0x208], R10 ;  /* 0x0000820016067a25 */ /* 0x000fe200078e000a */
[----:B------:R-:W-:Y:S02]  /*0e90*/  ISETP.GE.AND P4, PT, R30, c[0x0][0x198], PT ;  /* 0x000066001e007a0c */ /* 0x000fe40003f86270 */
[----:B------:R-:W-:Y:S01]  /*0ea0*/  @!P0 LEA.HI R17, R0, R30, RZ, 0x3 ;  /* 0x0000001e00118211 */ /* 0x000fe200078f18ff */
[----:B------:R-:W-:Y:S01]  /*0eb0*/  IMAD.IADD R4, R3, 0x1, R4 ;  /* 0x0000000103047824 */ /* 0x000fe200078e0204 */
[----:B------:R-:W-:Y:S01]  /*0ec0*/  IADD3 R27, R29, 0x20, RZ ;  /* 0x000000201d1b7810 */ /* 0x000fe20007ffe0ff */
[----:B------:R-:W-:-:S02]  /*0ed0*/  IMAD R3, R5, c[0x0][0x1e0], RZ ;  /* 0x0000780005037a24 */ /* 0x000fc400078e02ff */
[----:B------:R-:W-:Y:S02]  /*0ee0*/  IMAD R0, R5, c[0x0][0x208], RZ ;  /* 0x0000820005007a24 */ /* 0x000fe400078e02ff */
[C---:B------:R-:W-:Y:S02]  /*0ef0*/  IMAD R12, R22.reuse, c[0x0][0x1e4], R3 ;  /* 0x00007900160c7a24 */ /* 0x040fe400078e0203 */
[----:B------:R-:W-:Y:S01]  /*0f00*/  IMAD R13, R22, c[0x0][0x20c], R0 ;  /* 0x00008300160d7a24 */ /* 0x000fe200078e0200 */
[----:B------:R-:W-:-:S04]  /*0f10*/  @!P0 SHF.R.S32.HI R0, RZ, 0x1f, R14 ;  /* 0x0000001fff008819 */ /* 0x000fc8000001140e */
[----:B------:R-:W-:Y:S01]  /*0f20*/  @!P0 LEA.HI R20, R0, R14, RZ, 0x3 ;  /* 0x0000000e00148211 */ /* 0x000fe200078f18ff */
[----:B------:R-:W-:Y:S01]  /*0f30*/  IMAD.U32 R14, RZ, RZ, UR9 ;  /* 0x00000009ff0e7e24 */ /* 0x000fe2000f8e00ff */
[----:B------:R-:W-:Y:S02]  /*0f40*/  @!P0 SHF.R.S32.HI R0, RZ, 0x1f, R18 ;  /* 0x0000001fff008819 */ /* 0x000fe40000011412 */
[----:B------:R-:W-:Y:S02]  /*0f50*/  @!P0 LOP3.LUT R20, R20, 0xfffffff8, RZ, 0xc0, !PT ;  /* 0xfffffff814148812 */ /* 0x000fe400078ec0ff */
[----:B------:R-:W-:Y:S02]  /*0f60*/  @!P0 LEA.HI R0, R0, R18, RZ, 0x3 ;  /* 0x0000001200008211 */ /* 0x000fe400078f18ff */
[----:B--2---:R-:W-:-:S04]  /*0f70*/  LOP3.LUT R185, R185, 0xfffffffe, RZ, 0xc0, !PT ;  /* 0xfffffffeb9b97812 */ /* 0x004fc800078ec0ff */
[----:B------:R-:W-:Y:S02]  /*0f80*/  @P1 LOP3.LUT R185, R185, 0x1, RZ, 0xfc, !PT ;  /* 0x00000001b9b91812 */ /* 0x000fe400078efcff */
[----:B------:R-:W-:-:S03]  /*0f90*/  LEA R26, P1, R2, c[0x0][0x160], 0x1 ;  /* 0x00005800021a7a11 */ /* 0x000fc600078208ff */
[----:B------:R-:W-:Y:S01]  /*0fa0*/  STL [R1+0x8], R185 ;  /* 0x000008b901007387 */ /* 0x000fe20000100800 */
[----:B------:R-:W-:Y:S02]  /*0fb0*/  LEA.HI.X R24, R2, c[0x0][0x164], R4, 0x1, P1 ;  /* 0x0000590002187a11 */ /* 0x000fe400008f0c04 */
[----:B------:R-:W-:Y:S01]  /*0fc0*/  SHF.R.S32.HI R4, RZ, 0x1f, R8 ;  /* 0x0000001fff047819 */ /* 0x000fe20000011408 */
[----:B------:R-:W1:Y:S03]  /*0fd0*/  SHFL.IDX PT, R2, R26, RZ, 0x181f ;  /* 0x00181fff1a027589 */ /* 0x000e6600000e0000 */
[----:B------:R-:W-:Y:S01]  /*0fe0*/  LEA.HI R23, R4, R8, RZ, 0x3 ;  /* 0x0000000804177211 */ /* 0x000fe200078f18ff */
[----:B------:R-:W2:Y:S01]  /*0ff0*/  SHFL.IDX PT, R3, R24, RZ, 0x181f ;  /* 0x00181fff18037589 */ /* 0x000ea200000e0000 */
[----:B------:R-:W-:Y:S02]  /*1000*/  IMAD.WIDE.U32 R4, R22, c[0x0][0x1e0], R10 ;  /* 0x0000780016047a25 */ /* 0x000fe400078e000a */
[----:B------:R-:W-:-:S05]  /*1010*/  LOP3.LUT R9, R23, 0xfffffff8, RZ, 0xc0, !PT ;  /* 0xfffffff817097812 */ /* 0x000fca00078ec0ff */
[----:B------:R-:W-:Y:S02]  /*1020*/  IMAD.IADD R21, R8, 0x1, -R9 ;  /* 0x0000000108157824 */ /* 0x000fe400078e0a09 */
[----:B------:R-:W-:Y:S01]  /*1030*/  IMAD.IADD R9, R5, 0x1, R12 ;  /* 0x0000000105097824 */ /* 0x000fe200078e020c */
[----:B------:R-:W-:Y:S01]  /*1040*/  @!P0 LOP3.LUT R12, R17, 0xfffffff8, RZ, 0xc0, !PT ;  /* 0xfffffff8110c8812 */ /* 0x000fe200078ec0ff */
[----:B------:R-:W-:Y:S02]  /*1050*/  IMAD.MOV.U32 R8, RZ, RZ, R4 ;  /* 0x000000ffff087224 */ /* 0x000fe400078e0004 */
[----:B------:R-:W-:Y:S01]  /*1060*/  IMAD.IADD R5, R7, 0x1, R13 ;  /* 0x0000000107057824 */ /* 0x000fe200078e020d */
[----:B----4-:R-:W-:Y:S01]  /*1070*/  @P2 SHF.R.S32.HI R7, RZ, 0x1f, R16 ;  /* 0x0000001fff072819 */ /* 0x010fe20000011410 */
[----:B------:R-:W-:Y:S01]  /*1080*/  IMAD.WIDE.U32 R14, R14, c[0x0][0x1e8], R8 ;  /* 0x00007a000e0e7a25 */ /* 0x000fe200078e0008 */
[----:B-1----:R-:W-:-:S03]  /*1090*/  @!P0 LEA R8, P1, R19, R2, 0x1 ;  /* 0x0000000213088211 */ /* 0x002fc600078208ff */
[----:B------:R-:W-:Y:S01]  /*10a0*/  IMAD.MOV.U32 R4, RZ, RZ, R6 ;  /* 0x000000ffff047224 */ /* 0x000fe200078e0006 */
[----:B------:R-:W-:Y:S01]  /*10b0*/  IADD3 R15, R15, UR13, RZ ;  /* 0x0000000d0f0f7c10 */ /* 0x000fe2000fffe0ff */
[----:B------:R-:W-:Y:S01]  /*10c0*/  @P2 IMAD.MOV.U32 R6, RZ, RZ, R16 ;  /* 0x000000ffff062224 */ /* 0x000fe200078e0010 */
[C---:B--2---:R-:W-:Y:S01]  /*10d0*/  @!P0 LEA.HI.X R9, R19.reuse, R3, R11, 0x1, P1 ;  /* 0x0000000313098211 */ /* 0x044fe200008f0c0b */
[----:B------:R-:W-:Y:S01]  /*10e0*/  @!P2 IMAD.MOV.U32 R6, RZ, RZ, R33 ;  /* 0x000000ffff06a224 */ /* 0x000fe200078e0021 */
[----:B------:R-:W-:Y:S01]  /*10f0*/  ISETP.GE.AND P1, PT, R18, c[0x0][0x198], PT ;  /* 0x0000660012007a0c */ /* 0x000fe20003f26270 */
[----:B------:R-:W-:Y:S01]  /*1100*/  @!P2 IMAD.MOV.U32 R7, RZ, RZ, R32 ;  /* 0x000000ffff07a224 */ /* 0x000fe200078e0020 */
[----:B------:R-:W-:Y:S01]  /*1110*/  ISETP.GE.AND P2, PT, R19, c[0x0][0x198], PT ;  /* 0x0000660013007a0c */ /* 0x000fe20003f46270 */
[----:B------:R-:W-:Y:S01]  /*1120*/  @!P0 IMAD.WIDE R12, R12, 0x2, R2 ;  /* 0x000000020c0c8825 */ /* 0x000fe200078e0202 */
[----:B------:R-:W-:-:S03]  /*1130*/  @!P0 LOP3.LUT R16, R0, 0xfffffff8, RZ, 0xc0, !PT ;  /* 0xfffffff800108812 */ /* 0x000fc600078ec0ff */
[----:B------:R-:W-:Y:S02]  /*1140*/  @!P0 IMAD.SHL.U32 R0, R247, 0x2, RZ ;  /* 0x00000002f7008824 */ /* 0x000fe400078e00ff */
[----:B------:R-:W-:-:S04]  /*1150*/  @!P0 IMAD.WIDE R16, R16, 0x2, R2 ;  /* 0x0000000210108825 */ /* 0x000fc800078e0202 */
[----:B------:R-:W-:Y:S02]  /*1160*/  @!P0 IMAD.WIDE R2, R20, 0x2, R2 ;  /* 0x0000000214028825 */ /* 0x000fe400078e0202 */
[----:B------:R-:W-:Y:S01]  /*1170*/  @!PT LDS RZ, [RZ] ;  /* 0x00000000fffff984 */ /* 0x000fe20000000800 */
[----:B------:R1:W-:Y:S02]  /*1180*/  @!P0 LDGSTS.E.BYPASS.LTC128B.128 [R0+0x18100], [R8.64], !P2 ;  /* 0x1810000008008fae */ /* 0x0003e4000d101d4a */
[----:B------:R-:W-:Y:S02]  /*1190*/  IMAD.WIDE.U32 R36, R6, c[0x0][0x1f0], R14 ;  /* 0x00007c0006247a25 */ /* 0x000fe400078e000e */
[----:B------:R2:W-:Y:S04]  /*11a0*/  @!P0 LDGSTS.E.BYPASS.LTC128B.128 [R0+0x1c100], [R16.64], !P1 ;  /* 0x1c10000010008fae */ /* 0x0005e8000c901d4a */
[----:B------:R3:W-:Y:S01]  /*11b0*/  @!P0 LDGSTS.E.BYPASS.LTC128B.128 [R0+0x20100], [R12.64], !P4 ;  /* 0x201000000c008fae */ /* 0x0007e2000e101d4a */
[----:B------:R-:W-:-:S03]  /*11c0*/  ISETP.GE.AND P4, PT, R10, c[0x0][0x1d4], PT ;  /* 0x000075000a007a0c */ /* 0x000fc60003f86270 */
[----:B------:R4:W-:Y:S01]  /*11d0*/  @!P0 LDGSTS.E.BYPASS.LTC128B.128 [R0+0x24100], [R2.64], !P3 ;  /* 0x2410000002008fae */ /* 0x0009e2000d901d4a */
[----:B------:R-:W-:-:S03]  /*11e0*/  LOP3.LUT P0, RZ, R21, 0x2, RZ, 0xc0, !PT ;  /* 0x0000000215ff7812 */ /* 0x000fc6000780c0ff */
[----:B------:R3:W-:Y:S01]  /*11f0*/  STL.64 [R1+0x20], R36 ;  /* 0x0000202401007387 */ /* 0x0007e20000100a00 */
[----:B-1----:R-:W-:Y:S02]  /*1200*/  IMAD.MOV.U32 R9, RZ, RZ, 0x10 ;  /* 0x00000010ff097424 */ /* 0x002fe400078e00ff */
[----:B------:R-:W-:Y:S01]  /*1210*/  IMAD.SHL.U32 R8, R28, 0x8, RZ ;  /* 0x000000081c087824 */ /* 0x000fe200078e00ff */
[----:B--2---:R-:W-:Y:S01]  /*1220*/  SEL R17, RZ, 0x1, P4 ;  /* 0x00000001ff117807 */ /* 0x004fe20002000000 */
[----:B----4-:R-:W-:Y:S02]  /*1230*/  IMAD.U32 R2, RZ, RZ, UR9 ;  /* 0x00000009ff027e24 */ /* 0x010fe4000f8e00ff */
[----:B---3--:R-:W-:Y:S02]  /*1240*/  IMAD.SHL.U32 R0, R21, 0x40, RZ ;  /* 0x0000004015007824 */ /* 0x008fe400078e00ff */
[----:B------:R-:W-:Y:S01]  /*1250*/  IMAD.WIDE.U32 R2, R2, c[0x0][0x210], R4 ;  /* 0x0000840002027a25 */ /* 0x000fe200078e0004 */
[----:B------:R-:W-:-:S02]  /*1260*/  SEL R4, R9, 0xfffffff0, !P0 ;  /* 0xfffffff009047807 */ /* 0x000fc40004000000 */
[----:B------:R-:W-:Y:S01]  /*1270*/  LOP3.LUT R0, R0, 0x1c0, RZ, 0xc0, !PT ;  /* 0x000001c000007812 */ /* 0x000fe200078ec0ff */
[----:B------:R-:W-:Y:S01]  /*1280*/  IMAD.MOV.U32 R12, RZ, RZ, R2 ;  /* 0x000000ffff0c7224 */ /* 0x000fe200078e0002 */
[----:B------:R-:W-:Y:S01]  /*1290*/  IADD3 R13, R3, UR4, RZ ;  /* 0x00000004030d7c10 */ /* 0x000fe2000fffe0ff */
[----:B------:R-:W-:Y:S01]  /*12a0*/  IMAD.MOV.U32 R3, RZ, RZ, 0x20 ;  /* 0x00000020ff037424 */ /* 0x000fe200078e00ff */
[----:B------:R-:W-:Y:S01]  /*12b0*/  LOP3.LUT R8, R0, 0x8, R8, 0xf8, !PT ;  /* 0x0000000800087812 */ /* 0x000fe200078ef808 */
[----:B------:R-:W-:Y:S01]  /*12c0*/  IMAD.SHL.U32 R5, R23, 0x40, RZ ;  /* 0x0000004017057824 */ /* 0x000fe200078e00ff */
[----:B------:R-:W-:Y:S01]  /*12d0*/  LOP3.LUT P0, RZ, R21, 0x4, RZ, 0xc0, !PT ;  /* 0x0000000415ff7812 */ /* 0x000fe2000780c0ff */
[----:B------:R-:W-:Y:S01]  /*12e0*/  IMAD.WIDE.U32 R34, R6, c[0x0][0x218], R12 ;  /* 0x0000860006227a25 */ /* 0x000fe200078e000c */
[----:B------:R-:W-:Y:S01]  /*12f0*/  SHF.R.U32.HI R0, RZ, 0x3, R0 ;  /* 0x00000003ff007819 */ /* 0x000fe20000011600 */
[----:B------:R1:W2:Y:S01]  /*1300*/  SHFL.IDX PT, R9, R24, 0x1, 0x181f ;  /* 0x00381f0018097f89 */ /* 0x0002a200000e0000 */
[----:B------:R-:W-:Y:S01]  /*1310*/  SEL R2, R3, 0xffffffe0, !P0 ;  /* 0xffffffe003027807 */ /* 0x000fe20004000000 */
[C---:B------:R-:W-:Y:S01]  /*1320*/  IMAD R3, R7.reuse, c[0x0][0x1f0], RZ ;  /* 0x00007c0007037a24 */ /* 0x040fe200078e02ff */
[----:B------:R-:W-:Y:S01]  /*1330*/  LOP3.LUT R16, R8, R0, RZ, 0x3c, !PT ;  /* 0x0000000008107212 */ /* 0x000fe200078e3cff */
[----:B------:R-:W-:Y:S01]  /*1340*/  IMAD R0, R7, c[0x0][0x218], RZ ;  /* 0x0000860007007a24 */ /* 0x000fe200078e02ff */
[----:B------:R1:W-:Y:S01]  /*1350*/  STL.64 [R1+0x28], R34 ;  /* 0x0000282201007387 */ /* 0x0003e20000100a00 */
[C---:B------:R-:W-:Y:S01]  /*1360*/  IMAD R7, R6.reuse, c[0x0][0x1f4], R3 ;  /* 0x00007d0006077a24 */ /* 0x040fe200078e0203 */
[----:B------:R-:W-:Y:S01]  /*1370*/  ISETP.GE.AND P0, PT, R27, UR7, PT ;  /* 0x000000071b007c0c */ /* 0x000fe2000bf06270 */
[----:B------:R-:W-:Y:S01]  /*1380*/  IMAD R3, R6, c[0x0][0x21c], R0 ;  /* 0x0000870006037a24 */ /* 0x000fe200078e0200 */
[----:B------:R-:W-:Y:S01]  /*1390*/  IADD3 R0, R10, 0xc0, RZ ;  /* 0x000000c00a007810 */ /* 0x000fe20007ffe0ff */
[----:B------:R-:W-:Y:S01]  /*13a0*/  IMAD.IADD R41, R37, 0x1, R7 ;  /* 0x0000000125297824 */ /* 0x000fe200078e0207 */
[----:B------:R1:W3:Y:S01]  /*13b0*/  SHFL.IDX PT, R8, R26, 0x1, 0x181f ;  /* 0x00381f001a087f89 */ /* 0x0002e200000e0000 */
[----:B------:R-:W-:Y:S01]  /*13c0*/  IMAD.IADD R39, R35, 0x1, R3 ;  /* 0x0000000123277824 */ /* 0x000fe200078e0203 */
[----:B------:R-:W-:-:S02]  /*13d0*/  LOP3.LUT R5, R16, 0xfffffe00, R5, 0xf8, !PT ;  /* 0xfffffe0010057812 */ /* 0x000fc400078ef805 */
[----:B------:R1:W-:Y:S01]  /*13e0*/  STL [R1+0x1c], R41 ;  /* 0x00001c2901007387 */ /* 0x0003e20000100800 */
[----:B------:R-:W-:-:S03]  /*13f0*/  ISETP.GE.AND P5, PT, R0, c[0x0][0x1d4], PT ;  /* 0x0000750000007a0c */ /* 0x000fc60003fa6270 */
[----:B------:R1:W-:Y:S01]  /*1400*/  STL [R1+0x14], R39 ;  /* 0x0000142701007387 */ /* 0x0003e20000100800 */
[----:B------:R-:W-:Y:S05]  /*1410*/  @P0 BRA `(.L_x_1211) ;  /* 0x0000016000000947 */ /* 0x000fea0003800000 */
[C---:B------:R-:W-:Y:S02]  /*1420*/  IADD3 R3, R19.reuse, 0x80, RZ ;  /* 0x0000008013037810 */ /* 0x040fe40007ffe0ff */
[C---:B------:R-:W-:Y:S02]  /*1430*/  IADD3 R13, R19.reuse, 0xc0, RZ ;  /* 0x000000c0130d7810 */ /* 0x040fe40007ffe0ff */
[----:B------:R-:W-:Y:S02]  /*1440*/  SHF.R.S32.HI R0, RZ, 0x1f, R18 ;  /* 0x0000001fff007819 */ /* 0x000fe40000011412 */
[----:B---3--:R-:W-:Y:S02]  /*1450*/  LEA R6, P0, R19, R8, 0x1 ;  /* 0x0000000813067211 */ /* 0x008fe400078008ff */
[----:B------:R-:W-:Y:S02]  /*1460*/  SHF.R.S32.HI R14, RZ, 0x1f, R3 ;  /* 0x0000001fff0e7819 */ /* 0x000fe40000011403 */
[----:B------:R-:W-:-:S02]  /*1470*/  SHF.R.S32.HI R15, RZ, 0x1f, R13 ;  /* 0x0000001fff0f7819 */ /* 0x000fc4000001140d */
[----:B------:R-:W-:Y:S02]  /*1480*/  LEA.HI R12, R0, R18, RZ, 0x3 ;  /* 0x00000012000c7211 */ /* 0x000fe400078f18ff */
[----:B--2---:R-:W-:Y:S02]  /*1490*/  LEA.HI.X R7, R19, R9, R11, 0x1, P0 ;  /* 0x0000000913077211 */ /* 0x004fe400000f0c0b */
[----:B------:R-:W-:Y:S02]  /*14a0*/  LEA.HI R3, R14, R3, RZ, 0x3 ;  /* 0x000000030e037211 */ /* 0x000fe400078f18ff */
[----:B------:R-:W-:Y:S02]  /*14b0*/  LEA.HI R0, R15, R13, RZ, 0x3 ;  /* 0x0000000d0f007211 */ /* 0x000fe400078f18ff */
[----:B------:R-:W-:Y:S02]  /*14c0*/  ISETP.GE.AND P0, PT, R30, c[0x0][0x198], PT ;  /* 0x000066001e007a0c */ /* 0x000fe40003f06270 */
[----:B------:R-:W-:-:S02]  /*14d0*/  LOP3.LUT R12, R12, 0xfffffff8, RZ, 0xc0, !PT ;  /* 0xfffffff80c0c7812 */ /* 0x000fc400078ec0ff */
[----:B------:R-:W-:Y:S02]  /*14e0*/  LOP3.LUT R3, R3, 0xfffffff8, RZ, 0xc0, !PT ;  /* 0xfffffff803037812 */ /* 0x000fe400078ec0ff */
[----:B------:R-:W-:Y:S01]  /*14f0*/  LOP3.LUT R16, R0, 0xfffffff8, RZ, 0xc0, !PT ;  /* 0xfffffff800107812 */ /* 0x000fe200078ec0ff */
[----:B------:R-:W-:Y:S02]  /*1500*/  IMAD.SHL.U32 R0, R247, 0x2, RZ ;  /* 0x00000002f7007824 */ /* 0x000fe400078e00ff */
[----:B------:R-:W-:-:S03]  /*1510*/  IMAD.WIDE R14, R12, 0x2, R8 ;  /* 0x000000020c0e7825 */ /* 0x000fc600078e0208 */
[----:B------:R2:W-:Y:S01]  /*1520*/  LDGSTS.E.BYPASS.LTC128B.128 [R0+0x19100], [R6.64], !P2 ;  /* 0x1910000006007fae */ /* 0x0005e2000d101d4a */
[----:B------:R-:W-:-:S03]  /*1530*/  IMAD.WIDE R12, R3, 0x2, R8 ;  /* 0x00000002030c7825 */ /* 0x000fc600078e0208 */
[----:B------:R2:W-:Y:S01]  /*1540*/  LDGSTS.E.BYPASS.LTC128B.128 [R0+0x1d100], [R14.64], !P1 ;  /* 0x1d1000000e007fae */ /* 0x0005e2000c901d4a */
[----:B------:R-:W-:-:S03]  /*1550*/  IMAD.WIDE R8, R16, 0x2, R8 ;  /* 0x0000000210087825 */ /* 0x000fc600078e0208 */
[----:B------:R2:W-:Y:S04]  /*1560*/  LDGSTS.E.BYPASS.LTC128B.128 [R0+0x21100], [R12.64], !P0 ;  /* 0x211000000c007fae */ /* 0x0005e8000c101d4a */
[----:B------:R2:W-:Y:S02]  /*1570*/  LDGSTS.E.BYPASS.LTC128B.128 [R0+0x25100], [R8.64], !P3 ;  /* 0x2510000008007fae */ /* 0x0005e4000d901d4a */
.L_x_1211:
[----:B------:R-:W-:Y:S05]  /*1580*/  BSYNC B0 ;  /* 0x0000000000007941 */ /* 0x000fea0003800000 */
.L_x_1210:
[----:B--2---:R-:W-:Y:S01]  /*1590*/  IADD3 R0, R29, 0x40, RZ ;  /* 0x000000401d007810 */ /* 0x004fe20007ffe0ff */
[----:B------:R2:W4:Y:S01]  /*15a0*/  SHFL.IDX PT, R7, R24, 0x2, 0x181f ;  /* 0x00581f0018077f89 */ /* 0x00052200000e0000 */
[----:B------:R-:W-:Y:S02]  /*15b0*/  BSSY B0, `(.L_x_1212) ;  /* 0x000001b000007945 */ /* 0x000fe40003800000 */
[----:B------:R-:W-:Y:S01]  /*15c0*/  ISETP.GE.AND P0, PT, R0, UR7, PT ;  /* 0x0000000700007c0c */ /* 0x000fe2000bf06270 */
[----:B------:R2:W1:-:S12]  /*15d0*/  SHFL.IDX PT, R6, R26, 0x2, 0x181f ;  /* 0x00581f001a067f89 */ /* 0x00045800000e0000 */
[----:B------:R-:W-:Y:S05]  /*15e0*/  @P0 BRA `(.L_x_1213) ;  /* 0x0000017000000947 */ /* 0x000fea0003800000 */
[C---:B------:R-:W-:Y:S02]  /*15f0*/  IADD3 R3, R19.reuse, 0x80, RZ ;  /* 0x0000008013037810 */ /* 0x040fe40007ffe0ff */
[C---:B------:R-:W-:Y:S02]  /*1600*/  IADD3 R13, R19.reuse, 0xc0, RZ ;  /* 0x000000c0130d7810 */ /* 0x040fe40007ffe0ff */
[----:B------:R-:W-:Y:S02]  /*1610*/  SHF.R.S32.HI R0, RZ, 0x1f, R18 ;  /* 0x0000001fff007819 */ /* 0x000fe40000011412 */
[----:B-1-3--:R-:W-:Y:S02]  /*1620*/  LEA R8, P0, R19, R6, 0x1 ;  /* 0x0000000613087211 */ /* 0x00afe400078008ff */
[----:B------:R-:W-:Y:S02]  /*1630*/  SHF.R.S32.HI R14, RZ, 0x1f, R3 ;  /* 0x0000001fff0e7819 */ /* 0x000fe40000011403 */
[----:B------:R-:W-:-:S02]  /*1640*/  SHF.R.S32.HI R15, RZ, 0x1f, R13 ;  /* 0x0000001fff0f7819 */ /* 0x000fc4000001140d */
[----:B------:R-:W-:Y:S02]  /*1650*/  LEA.HI R12, R0, R18, RZ, 0x3 ;  /* 0x00000012000c7211 */ /* 0x000fe400078f18ff */
[----:B----4-:R-:W-:Y:S02]  /*1660*/  LEA.HI.X R9, R19, R7, R11, 0x1, P0 ;  /* 0x0000000713097211 */ /* 0x010fe400000f0c0b */
        /* <DEDUP_REMOVED lines=8> */
[----:B------:R-:W-:Y:S01]  /*16f0*/  @!PT LDS RZ, [RZ] ;  /* 0x00000000fffff984 */ /* 0x000fe20000000800 */
[----:B------:R1:W-:Y:S01]  /*1700*/  LDGSTS.E.BYPASS.LTC128B.128 [R0+0x1a100], [R8.64], !P2 ;  /* 0x1a10000008007fae */ /* 0x0003e2000d101d4a */
[----:B------:R-:W-:-:S03]  /*1710*/  IMAD.WIDE R12, R3, 0x2, R6 ;  /* 0x00000002030c7825 */ /* 0x000fc600078e0206 */
[----:B------:R1:W-:Y:S01]  /*1720*/  LDGSTS.E.BYPASS.LTC128B.128 [R0+0x1e100], [R14.64], !P1 ;  /* 0x1e1000000e007fae */ /* 0x0003e2000c901d4a */
[----:B------:R-:W-:-:S03]  /*1730*/  IMAD.WIDE R6, R16, 0x2, R6 ;  /* 0x0000000210067825 */ /* 0x000fc600078e0206 */
[----:B------:R1:W-:Y:S04]  /*1740*/  LDGSTS.E.BYPASS.LTC128B.128 [R0+0x22100], [R12.64], !P0 ;  /* 0x221000000c007fae */ /* 0x0003e8000c101d4a */
[----:B------:R1:W-:Y:S02]  /*1750*/  LDGSTS.E.BYPASS.LTC128B.128 [R0+0x26100], [R6.64], !P3 ;  /* 0x2610000006007fae */ /* 0x0003e4000d901d4a */
.L_x_1213:
[----:B------:R-:W-:Y:S05]  /*1760*/  BSYNC B0 ;  /* 0x0000000000007941 */ /* 0x000fea0003800000 */
.L_x_1212:
[----:B-1----:R-:W-:Y:S01]  /*1770*/  IADD3 R0, R29, 0x60, RZ ;  /* 0x000000601d007810 */ /* 0x002fe20007ffe0ff */
[----:B------:R-:W-:Y:S01]  /*1780*/  UMOV UR12, 0x60 ;  /* 0x00000060000c7882 */ /* 0x000fe20000000000 */
[----:B----4-:R1:W4:Y:S01]  /*1790*/  SHFL.IDX PT, R7, R24, 0x3, 0x181f ;  /* 0x00781f0018077f89 */ /* 0x01032200000e0000 */
[----:B------:R-:W-:Y:S01]  /*17a0*/  ULDC.64 UR4, c[0x0][0x1e0] ;  /* 0x0000780000047ab9 */ /* 0x000fe20000000a00 */
[----:B------:R-:W-:Y:S01]  /*17b0*/  ISETP.GE.AND P0, PT, R0, UR7, PT ;  /* 0x0000000700007c0c */ /* 0x000fe2000bf06270 */
[----:B------:R-:W-:Y:S01]  /*17c0*/  UIMAD.WIDE.U32 UR16, UR12, UR4, URZ ;  /* 0x000000040c1072a5 */ /* 0x000fe2000f8e003f */
[----:B------:R1:W2:Y:S01]  /*17d0*/  SHFL.IDX PT, R6, R26, 0x3, 0x181f ;  /* 0x00781f001a067f89 */ /* 0x0002a200000e0000 */
[----:B------:R-:W-:Y:S01]  /*17e0*/  UIMAD UR5, UR12, UR5, URZ ;  /* 0x000000050c0572a4 */ /* 0x000fe2000f8e023f */
[----:B------:R-:W-:Y:S01]  /*17f0*/  BSSY B0, `(.L_x_1214) ;  /* 0x000001b000007945 */ /* 0x000fe20003800000 */
[----:B------:R-:W-:-:S02]  /*1800*/  UIADD3 UR14, UR6, -0x1, URZ ;  /* 0xffffffff060e7890 */ /* 0x000fc4000fffe03f */
[----:B------:R-:W-:-:S06]  /*1810*/  UIADD3 UR15, UR17, UR5, URZ ;  /* 0x00000005110f7290 */ /* 0x000fcc000fffe03f */
[----:B------:R-:W-:Y:S05]  /*1820*/  @P0 BRA `(.L_x_1215) ;  /* 0x0000017000000947 */ /* 0x000fea0003800000 */
[----:B--23--:R-:W-:Y:S01]  /*1830*/  LEA R8, P0, R19, R6, 0x1 ;  /* 0x0000000613087211 */ /* 0x00cfe200078008ff */
[----:B------:R-:W-:Y:S01]  /*1840*/  IMAD.SHL.U32 R12, R247, 0x2, RZ ;  /* 0x00000002f70c7824 */ /* 0x000fe200078e00ff */
[C---:B------:R-:W-:Y:S02]  /*1850*/  IADD3 R3, R19.reuse, 0xc0, RZ ;  /* 0x000000c013037810 */ /* 0x040fe40007ffe0ff */
[----:B----4-:R-:W-:Y:S02]  /*1860*/  LEA.HI.X R9, R19, R7, R11, 0x1, P0 ;  /* 0x0000000713097211 */ /* 0x010fe400000f0c0b */
[----:B------:R-:W-:Y:S02]  /*1870*/  SHF.R.S32.HI R0, RZ, 0x1f, R18 ;  /* 0x0000001fff007819 */ /* 0x000fe40000011412 */
[----:B------:R-:W-:Y:S01]  /*1880*/  SHF.R.S32.HI R10, RZ, 0x1f, R3 ;  /* 0x0000001fff0a7819 */ /* 0x000fe20000011403 */
[----:B------:R-:W-:Y:S01]  /*1890*/  @!PT LDS RZ, [RZ] ;  /* 0x00000000fffff984 */ /* 0x000fe20000000800 */
[----:B------:R2:W-:Y:S01]  /*18a0*/  LDGSTS.E.BYPASS.LTC128B.128 [R12+0x1b100], [R8.64], !P2 ;  /* 0x1b100000080c7fae */ /* 0x0005e2000d101d4a */
[----:B------:R-:W-:-:S02]  /*18b0*/  LEA.HI R0, R0, R18, RZ, 0x3 ;  /* 0x0000001200007211 */ /* 0x000fc400078f18ff */
[----:B------:R-:W-:Y:S02]  /*18c0*/  LEA.HI R3, R10, R3, RZ, 0x3 ;  /* 0x000000030a037211 */ /* 0x000fe400078f18ff */
[----:B------:R-:W-:Y:S02]  /*18d0*/  ISETP.GE.AND P0, PT, R30, c[0x0][0x198], PT ;  /* 0x000066001e007a0c */ /* 0x000fe40003f06270 */
[----:B------:R-:W-:Y:S02]  /*18e0*/  LOP3.LUT R0, R0, 0xfffffff8, RZ, 0xc0, !PT ;  /* 0xfffffff800007812 */ /* 0x000fe400078ec0ff */
[----:B------:R-:W-:-:S03]  /*18f0*/  LOP3.LUT R3, R3, 0xfffffff8, RZ, 0xc0, !PT ;  /* 0xfffffff803037812 */ /* 0x000fc600078ec0ff */
[----:B------:R-:W-:-:S05]  /*1900*/  IMAD.WIDE R10, R0, 0x2, R6 ;  /* 0x00000002000a7825 */ /* 0x000fca00078e0206 */
[----:B------:R3:W-:Y:S01]  /*1910*/  LDGSTS.E.BYPASS.LTC128B.128 [R12+0x1f100], [R10.64], !P1 ;  /* 0x1f1000000a0c7fae */ /* 0x0007e2000c901d4a */
[----:B--2---:R-:W-:-:S04]  /*1920*/  IADD3 R8, R19, 0x80, RZ ;  /* 0x0000008013087810 */ /* 0x004fc80007ffe0ff */
[----:B------:R-:W-:-:S04]  /*1930*/  SHF.R.S32.HI R9, RZ, 0x1f, R8 ;  /* 0x0000001fff097819 */ /* 0x000fc80000011408 */
[----:B------:R-:W-:-:S04]  /*1940*/  LEA.HI R8, R9, R8, RZ, 0x3 ;  /* 0x0000000809087211 */ /* 0x000fc800078f18ff */
[----:B------:R-:W-:-:S05]  /*1950*/  LOP3.LUT R8, R8, 0xfffffff8, RZ, 0xc0, !PT ;  /* 0xfffffff808087812 */ /* 0x000fca00078ec0ff */
[----:B------:R-:W-:-:S04]  /*1960*/  IMAD.WIDE R8, R8, 0x2, R6 ;  /* 0x0000000208087825 */ /* 0x000fc800078e0206 */
[----:B------:R-:W-:Y:S01]  /*1970*/  IMAD.WIDE R6, R3, 0x2, R6 ;  /* 0x0000000203067825 */ /* 0x000fe200078e0206 */
[----:B------:R3:W-:Y:S04]  /*1980*/  LDGSTS.E.BYPASS.LTC128B.128 [R12+0x23100], [R8.64], !P0 ;  /* 0x23100000080c7fae */ /* 0x0007e8000c101d4a */
[----:B------:R3:W-:Y:S02]  /*1990*/  LDGSTS.E.BYPASS.LTC128B.128 [R12+0x27100], [R6.64], !P3 ;  /* 0x27100000060c7fae */ /* 0x0007e4000d901d4a */
.L_x_1215:
[----:B------:R-:W-:Y:S05]  /*19a0*/  BSYNC B0 ;  /* 0x0000000000007941 */ /* 0x000fea0003800000 */
.L_x_1214:
[----:B------:R-:W-:Y:S01]  /*19b0*/  UIMAD UR7, UR6, -0x60, UR12 ;  /* 0xffffffa0060778a4 */ /* 0x000fe2000f8e020c */
[----:B--23--:R-:W-:Y:S01]  /*19c0*/  IMAD.U32 R6, RZ, RZ, UR16 ;  /* 0x00000010ff067e24 */ /* 0x00cfe2000f8e00ff */
[----:B------:R-:W-:Y:S01]  /*19d0*/  USHF.R.S32.HI UR12, URZ, 0x1f, UR14 ;  /* 0x0000001f3f0c7899 */ /* 0x000fe2000801140e */
[----:B------:R-:W-:Y:S01]  /*19e0*/  IMAD.MOV.U32 R144, RZ, RZ, R40 ;  /* 0x000000ffff907224 */ /* 0x000fe200078e0028 */
[----:B------:R-:W-:Y:S01]  /*19f0*/  UIMAD UR4, UR15, UR14, URZ ;  /* 0x0000000e0f0472a4 */ /* 0x000fe2000f8e023f */
[----:B------:R-:W-:Y:S01]  /*1a00*/  IMAD.MOV.U32 R145, RZ, RZ, R41 ;  /* 0x000000ffff917224 */ /* 0x000fe200078e0029 */
[----:B------:R-:W0:Y:S01]  /*1a10*/  LDGDEPBAR ;  /* 0x00000000000079af */ /* 0x000e220000000000 */
[----:B------:R-:W-:Y:S01]  /*1a20*/  IMAD.U32 R3, RZ, RZ, UR7 ;  /* 0x00000007ff037e24 */ /* 0x000fe2000f8e00ff */
[----:B------:R-:W-:Y:S01]  /*1a30*/  UIMAD UR4, UR12, UR16, UR4 ;  /* 0x000000100c0472a4 */ /* 0x000fe2000f8e0204 */
[----:B------:R-:W-:Y:S01]  /*1a40*/  IMAD.MOV.U32 R140, RZ, RZ, R6 ;  /* 0x000000ffff8c7224 */ /* 0x000fe200078e0006 */
[----:B------:R-:W-:Y:S01]  /*1a50*/  UMOV UR13, 0x6 ;  /* 0x00000006000d7882 */ /* 0x000fe20000000000 */
[----:B------:R-:W-:Y:S01]  /*1a60*/  IMAD.MOV.U32 R144, RZ, RZ, R36 ;  /* 0x000000ffff907224 */ /* 0x000fe200078e0024 */
[----:B------:R-:W-:Y:S01]  /*1a70*/  IADD3 R3, R3, c[0x0][0x1d0], -R22 ;  /* 0x0000740003037a10 */ /* 0x000fe20007ffe816 */
[----:B------:R-:W-:Y:S01]  /*1a80*/  IMAD.MOV.U32 R142, RZ, RZ, c[0x0][0x1e0] ;  /* 0x00007800ff8e7624 */ /* 0x000fe200078e00ff */
[----:B------:R-:W-:Y:S01]  /*1a90*/  LEA.HI R141, R31, R184, RZ, 0x5 ;  /* 0x000000b81f8d7211 */ /* 0x000fe200078f28ff */
[----:B------:R-:W-:Y:S01]  /*1aa0*/  IMAD.WIDE.U32 R8, R140, UR14, R144 ;  /* 0x0000000e8c087c25 */ /* 0x000fe2000f8e0090 */
[C---:B------:R-:W-:Y:S01]  /*1ab0*/  ISETP.GE.AND P2, PT, R3.reuse, 0x1, PT ;  /* 0x000000010300780c */ /* 0x040fe20003f46270 */
[----:B------:R-:W-:Y:S01]  /*1ac0*/  STL.64 [R1+0x18], R144 ;  /* 0x0000189001007387 */ /* 0x000fe20000100a00 */
[----:B------:R-:W-:Y:S01]  /*1ad0*/  ISETP.GE.AND P0, PT, R3, 0x41, PT ;  /* 0x000000410300780c */ /* 0x000fe20003f06270 */
[----:B------:R-:W-:Y:S01]  /*1ae0*/  IMAD.MOV.U32 R143, RZ, RZ, c[0x0][0x1e4] ;  /* 0x00007900ff8f7624 */ /* 0x000fe200078e00ff */
[----:B------:R-:W-:Y:S01]  /*1af0*/  IADD3 R0, R9, UR4, RZ ;  /* 0x0000000409007c10 */ /* 0x000fe2000fffe0ff */
[----:B------:R-:W-:Y:S01]  /*1b00*/  IMAD.WIDE.U32 R10, R142, 0x40, RZ ;  /* 0x000000408e0a7825 */ /* 0x000fe200078e00ff */
[----:B------:R-:W-:Y:S01]  /*1b10*/  SEL R9, RZ, 0x2, P6 ;  /* 0x00000002ff097807 */ /* 0x000fe20003000000 */
[----:B------:R-:W-:-:S02]  /*1b20*/  ULDC.64 UR4, c[0x0][0x208] ;  /* 0x0000820000047ab9 */ /* 0x000fc40000000a00 */
[----:B----4-:R-:W-:Y:S01]  /*1b30*/  IMAD.U32 R7, RZ, RZ, UR17 ;  /* 0x00000011ff077e24 */ /* 0x010fe2000f8e00ff */
[----:B------:R-:W-:Y:S01]  /*1b40*/  UIMAD UR12, UR12, UR4, URZ ;  /* 0x000000040c0c72a4 */ /* 0x000fe2000f8e023f */
[----:B------:R-:W-:Y:S01]  /*1b50*/  IMAD.SHL.U32 R16, R143, 0x40, RZ ;  /* 0x000000408f107824 */ /* 0x000fe200078e00ff */
[----:B------:R-:W-:Y:S01]  /*1b60*/  UIMAD.WIDE.U32 UR18, UR14, UR4, URZ ;  /* 0x000000040e1272a5 */ /* 0x000fe2000f8e003f */
[C---:B------:R-:W-:Y:S01]  /*1b70*/  @P2 LEA R6, P1, R8.reuse, c[0x0][0x1c8], 0x1 ;  /* 0x0000720008062a11 */ /* 0x040fe200078208ff */
[----:B------:R-:W-:Y:S01]  /*1b80*/  IMAD.SHL.U32 R247, R247, 0x2, RZ ;  /* 0x00000002f7f77824 */ /* 0x000fe200078e00ff */
[----:B------:R-:W-:Y:S01]  /*1b90*/  UIMAD UR12, UR14, UR5, UR12 ;  /* 0x000000050e0c72a4 */ /* 0x000fe2000f8e020c */
[----:B------:R-:W-:Y:S01]  /*1ba0*/  IMAD.MOV.U32 R18, RZ, RZ, R38 ;  /* 0x000000ffff127224 */ /* 0x000fe200078e0026 */
[C---:B------:R-:W-:Y:S01]  /*1bb0*/  @P2 LEA.HI.X R7, R8.reuse, c[0x0][0x1cc], R0, 0x1, P1 ;  /* 0x0000730008072a11 */ /* 0x040fe200008f0c00 */
[----:B------:R-:W-:Y:S01]  /*1bc0*/  BAR.SYNC.DEFER_BLOCKING 0x0 ;  /* 0x0000000000007b1d */ /* 0x000fe20000010000 */
[----:B------:R-:W-:Y:S01]  /*1bd0*/  @P0 IADD3 R14, P1, R8, R10, RZ ;  /* 0x0000000a080e0210 */ /* 0x000fe20007f3e0ff */
[----:B------:R-:W-:Y:S01]  /*1be0*/  UIADD3 UR12, UR19, UR12, URZ ;  /* 0x0000000c130c7290 */ /* 0x000fe2000fffe03f */
[----:B------:R-:W-:Y:S01]  /*1bf0*/  IMAD.MOV.U32 R19, RZ, RZ, R39 ;  /* 0x000000ffff137224 */ /* 0x000fe200078e0027 */
[----:B------:R-:W-:Y:S01]  /*1c00*/  USHF.L.U64.HI UR13, UR4, UR13, UR5 ;  /* 0x0000000d040d7299 */ /* 0x000fe20008010205 */
[----:B------:R-:W-:Y:S01]  /*1c10*/  @P0 IADD3.X R16, R0, R11, R16, P1, !PT ;  /* 0x0000000b00100210 */ /* 0x000fe20000ffe410 */
[----:B------:R-:W-:Y:S01]  /*1c20*/  IMAD.U32 R12, RZ, RZ, UR18 ;  /* 0x00000012ff0c7e24 */ /* 0x000fe2000f8e00ff */
[----:B------:R-:W-:Y:S01]  /*1c30*/  ISETP.GE.AND P1, PT, R3, 0x21, PT ;  /* 0x000000210300780c */ /* 0x000fe20003f26270 */
[----:B------:R-:W-:Y:S01]  /*1c40*/  IMAD.MOV.U32 R18, RZ, RZ, R34 ;  /* 0x000000ffff127224 */ /* 0x000fe200078e0022 */
[----:B------:R-:W-:Y:S01]  /*1c50*/  UIMAD UR12, UR12, 0x60, URZ ;  /* 0x000000600c0c78a4 */ /* 0x000fe2000f8e023f */
[----:B------:R-:W-:Y:S01]  /*1c60*/  IMAD.U32 R13, RZ, RZ, UR19 ;  /* 0x00000013ff0d7e24 */ /* 0x000fe2000f8e00ff */
[----:B------:R-:W-:Y:S01]  /*1c70*/  UISETP.GT.AND UP0, UPT, UR14, UR8, UPT ;  /* 0x000000080e00728c */ /* 0x000fe2000bf04270 */
[----:B------:R-:W-:Y:S01]  /*1c80*/  IMAD.WIDE.U32 R12, R12, 0x60, R18 ;  /* 0x000000600c0c7825 */ /* 0x000fe200078e0012 */
[----:B------:R2:W-:Y:S04]  /*1c90*/  STL.64 [R1+0x10], R18 ;  /* 0x0000101201007387 */ /* 0x0005e80000100a00 */
[----:B------:R-:W-:Y:S01]  /*1ca0*/  IADD3 R13, R13, UR12, RZ ;  /* 0x0000000c0d0d7c10 */ /* 0x000fe2000fffe0ff */
[----:B------:R-:W-:-:S02]  /*1cb0*/  USHF.L.U32 UR12, UR4, 0x6, URZ ;  /* 0x00000006040c7899 */ /* 0x000fc4000800063f */
[----:B------:R-:W-:-:S04]  /*1cc0*/  @P1 LEA R8, P3, R142, R8, 0x5 ;  /* 0x000000088e081211 */ /* 0x000fc800078628ff */
[----:B------:R-:W-:Y:S01]  /*1cd0*/  @P1 LEA.HI.X R0, R142, R0, R143, 0x5, P3 ;  /* 0x000000008e001211 */ /* 0x000fe200018f2c8f */
[----:B------:R-:W-:Y:S01]  /*1ce0*/  @!PT LDS RZ, [RZ] ;  /* 0x00000000fffff984 */ /* 0x000fe20000000800 */
[----:B------:R-:W-:Y:S01]  /*1cf0*/  @!PT LDS RZ, [RZ] ;  /* 0x00000000fffff984 */ /* 0x000fe20000000800 */
[----:B------:R-:W-:Y:S01]  /*1d00*/  @!PT LDS RZ, [RZ] ;  /* 0x00000000fffff984 */ /* 0x000fe20000000800 */
[----:B------:R3:W-:Y:S01]  /*1d10*/  @P2 LDGSTS.E.BYPASS.LTC128B.128 [R247+0xc100], [R6.64], !P4 ;  /* 0x0c10000006f72fae */ /* 0x0007e2000e101d4a */
[----:B------:R-:W-:Y:S01]  /*1d20*/  LOP3.LUT P3, RZ, R185, 0x1, RZ, 0xc0, !PT ;  /* 0x00000001b9ff7812 */ /* 0x000fe2000786c0ff */
[----:B------:R-:W-:Y:S02]  /*1d30*/  IMAD.U32 R20, RZ, RZ, UR12 ;  /* 0x0000000cff147e24 */ /* 0x000fe4000f8e00ff */
[----:B------:R3:W-:Y:S10]  /*1d40*/  @P2 LDGSTS.E.BYPASS.LTC128B.128 [R247+0xf100], [R6.64+0x80], !P6 ;  /* 0x0f10008006f72fae */ /* 0x0007f4000f101d4a */
[----:B------:R3:W-:Y:S01]  /*1d50*/  @P2 LDGSTS.E.BYPASS.LTC128B.128 [R247+0x12100], [R6.64+0x100], !P3 ;  /* 0x1210010006f72fae */ /* 0x0007e2000d901d4a */
[----:B--2---:R-:W-:-:S03]  /*1d60*/  IMAD.U32 R18, RZ, RZ, UR12 ;  /* 0x0000000cff127e24 */ /* 0x004fc6000f8e00ff */
[----:B------:R3:W-:Y:S01]  /*1d70*/  @P2 LDGSTS.E.BYPASS.LTC128B.128 [R247+0x15100], [R6.64+0x180], !P5 ;  /* 0x1510018006f72fae */ /* 0x0007e2000e901d4a */
[----:B------:R-:W-:-:S04]  /*1d80*/  @P1 LEA R10, P2, R8, c[0x0][0x1c8], 0x1 ;  /* 0x00007200080a1a11 */ /* 0x000fc800078408ff */
[----:B------:R-:W-:Y:S01]  /*1d90*/  @P1 LEA.HI.X R11, R8, c[0x0][0x1cc], R0, 0x1, P2 ;  /* 0x00007300080b1a11 */ /* 0x000fe200010f0c00 */
[----:B------:R-:W-:Y:S02]  /*1da0*/  IMAD.SHL.U32 R8, R22, 0x8, RZ ;  /* 0x0000000816087824 */ /* 0x000fe400078e00ff */
[----:B------:R-:W-:Y:S02]  /*1db0*/  IMAD.U32 R22, RZ, RZ, UR12 ;  /* 0x0000000cff167e24 */ /* 0x000fe4000f8e00ff */
[----:B------:R2:W-:Y:S04]  /*1dc0*/  @P1 LDGSTS.E.BYPASS.LTC128B.128 [R247+0xd100], [R10.64], !P4 ;  /* 0x0d1000000af71fae */ /* 0x0005e8000e101d4a */
[----:B------:R2:W-:Y:S04]  /*1dd0*/  @P1 LDGSTS.E.BYPASS.LTC128B.128 [R247+0x10100], [R10.64+0x80], !P6 ;  /* 0x101000800af71fae */ /* 0x0005e8000f101d4a */
[----:B------:R2:W-:Y:S04]  /*1de0*/  @P1 LDGSTS.E.BYPASS.LTC128B.128 [R247+0x13100], [R10.64+0x100], !P3 ;  /* 0x131001000af71fae */ /* 0x0005e8000d901d4a */
[----:B------:R2:W-:Y:S01]  /*1df0*/  @P1 LDGSTS.E.BYPASS.LTC128B.128 [R247+0x16100], [R10.64+0x180], !P5 ;  /* 0x161001800af71fae */ /* 0x0005e2000e901d4a */
[----:B---3--:R-:W-:Y:S01]  /*1e00*/  IMAD.SHL.U32 R6, R25, 0x40, RZ ;  /* 0x0000004019067824 */ /* 0x008fe200078e00ff */
[----:B------:R-:W-:-:S04]  /*1e10*/  SEL R7, RZ, 0x4, P3 ;  /* 0x00000004ff077807 */ /* 0x000fc80001800000 */
[----:B------:R-:W-:Y:S02]  /*1e20*/  LOP3.LUT R0, R6, 0x1c0, RZ, 0xc0, !PT ;  /* 0x000001c006007812 */ /* 0x000fe400078ec0ff */
[----:B------:R-:W-:Y:S02]  /*1e30*/  IADD3 R15, R7, R9, R17 ;  /* 0x00000009070f7210 */ /* 0x000fe40007ffe011 */
[----:B------:R-:W-:Y:S02]  /*1e40*/  LOP3.LUT R6, R0, 0x8, R8, 0xf8, !PT ;  /* 0x0000000800067812 */ /* 0x000fe400078ef808 */
[C---:B------:R-:W-:Y:S02]  /*1e50*/  @P0 LEA R8, P2, R14.reuse, c[0x0][0x1c8], 0x1 ;  /* 0x000072000e080a11 */ /* 0x040fe400078408ff */
[----:B------:R-:W-:Y:S02]  /*1e60*/  SHF.R.U32.HI R0, RZ, 0x3, R0 ;  /* 0x00000003ff007819 */ /* 0x000fe40000011600 */
[----:B------:R-:W-:-:S02]  /*1e70*/  @P0 LEA.HI.X R9, R14, c[0x0][0x1cc], R16, 0x1, P2 ;  /* 0x000073000e090a11 */ /* 0x000fc400010f0c10 */
[----:B------:R-:W-:Y:S02]  /*1e80*/  SEL R7, RZ, 0x8, P5 ;  /* 0x00000008ff077807 */ /* 0x000fe40002800000 */
[----:B------:R-:W-:Y:S01]  /*1e90*/  LOP3.LUT R0, R6, R0, RZ, 0x3c, !PT ;  /* 0x0000000006007212 */ /* 0x000fe200078e3cff */
[----:B------:R3:W-:Y:S01]  /*1ea0*/  @P0 LDGSTS.E.BYPASS.LTC128B.128 [R247+0xe100], [R8.64], !P4 ;  /* 0x0e10000008f70fae */ /* 0x0007e2000e101d4a */
[C---:B------:R-:W-:Y:S01]  /*1eb0*/  LEA R6, P2, R12.reuse, c[0x0][0x1f8], 0x1 ;  /* 0x00007e000c067a11 */ /* 0x040fe200078408ff */
[----:B-1----:R-:W-:Y:S02]  /*1ec0*/  IMAD.IADD R24, R15, 0x1, R7 ;  /* 0x000000010f187824 */ /* 0x002fe400078e0207 */
[----:B------:R3:W-:Y:S01]  /*1ed0*/  @P0 LDGSTS.E.BYPASS.LTC128B.128 [R247+0x11100], [R8.64+0x80], !P6 ;  /* 0x1110008008f70fae */ /* 0x0007e2000f101d4a */
[----:B------:R-:W-:Y:S01]  /*1ee0*/  LEA.HI.X R7, R12, c[0x0][0x1fc], R13, 0x1, P2 ;  /* 0x00007f000c077a11 */ /* 0x000fe200010f0c0d */
[----:B------:R-:W-:Y:S01]  /*1ef0*/  IMAD R0, R28, 0x200, R0 ;  /* 0x000002001c007824 */ /* 0x000fe200078e0200 */
[----:B------:R-:W-:Y:S01]  /*1f00*/  LOP3.LUT P2, RZ, R25, 0x2, RZ, 0xc0, !PT ;  /* 0x0000000219ff7812 */ /* 0x000fe2000784c0ff */
[----:B------:R3:W-:Y:S01]  /*1f10*/  @P0 LDGSTS.E.BYPASS.LTC128B.128 [R247+0x14100], [R8.64+0x100], !P3 ;  /* 0x1410010008f70fae */ /* 0x0007e2000d901d4a */
[----:B------:R-:W-:Y:S01]  /*1f20*/  LOP3.LUT P3, RZ, R24, 0x2, RZ, 0xc0, !PT ;  /* 0x0000000218ff7812 */ /* 0x000fe2000786c0ff */
[----:B------:R-:W-:-:S02]  /*1f30*/  IMAD.SHL.U32 R212, R0, 0x2, RZ ;  /* 0x0000000200d47824 */ /* 0x000fc400078e00ff */
[----:B------:R3:W-:Y:S01]  /*1f40*/  @P0 LDGSTS.E.BYPASS.LTC128B.128 [R247+0x17100], [R8.64+0x180], !P5 ;  /* 0x1710018008f70fae */ /* 0x0007e2000e901d4a */
[--C-:B------:R-:W-:Y:S02]  /*1f50*/  IADD3 R22, P1, P0, R22, 0x80, R6.reuse ;  /* 0x0000008016167810 */ /* 0x100fe4000783e006 */
[----:B------:R-:W-:Y:S01]  /*1f60*/  IADD3 R223, R212, 0xc120, RZ ;  /* 0x0000c120d4df7810 */ /* 0x000fe20007ffe0ff */
[----:B------:R-:W0:Y:S01]  /*1f70*/  LDGDEPBAR ;  /* 0x00000000000079af */ /* 0x000e220000000000 */
[----:B------:R-:W-:Y:S02]  /*1f80*/  IADD3.X R23, RZ, UR13, R7, P1, P0 ;  /* 0x0000000dff177c10 */ /* 0x000fe40008fe0407 */
[----:B------:R-:W-:-:S04]  /*1f90*/  IADD3 R20, P1, P0, R20, 0x100, R6 ;  /* 0x0000010014147810 */ /* 0x000fc8000783e006 */
[----:B------:R-:W-:Y:S02]  /*1fa0*/  IADD3.X R21, RZ, UR13, R7, P1, P0 ;  /* 0x0000000dff157c10 */ /* 0x000fe40008fe0407 */
[----:B------:R-:W-:-:S04]  /*1fb0*/  IADD3 R18, P1, P0, R18, 0x180, R6 ;  /* 0x0000018012127810 */ /* 0x000fc8000783e006 */
[----:B------:R-:W-:Y:S02]  /*1fc0*/  IADD3.X R19, RZ, UR13, R7, P1, P0 ;  /* 0x0000000dff137c10 */ /* 0x000fe40008fe0407 */
[C---:B------:R-:W-:Y:S02]  /*1fd0*/  ISETP.LT.OR P1, PT, R3.reuse, 0x1, P4 ;  /* 0x000000010300780c */ /* 0x040fe40002721670 */
[----:B------:R-:W-:Y:S01]  /*1fe0*/  ISETP.LT.OR P0, PT, R3, 0x1, !P3 ;  /* 0x000000010300780c */ /* 0x000fe20005f01670 */
[----:B---3--:R-:W-:Y:S01]  /*1ff0*/  IMAD.SHL.U32 R8, R141, 0x20, RZ ;  /* 0x000000208d087824 */ /* 0x008fe200078e00ff */
[----:B------:R-:W-:-:S04]  /*2000*/  DEPBAR.LE SB0, 0x1 ;  /* 0x000080400000791a */ /* 0x000fc80000000000 */
[----:B------:R-:W-:-:S04]  /*2010*/  DEPBAR.LE SB0, 0x0 ;  /* 0x000080000000791a */ /* 0x000fc80000000000 */
[----:B------:R-:W-:Y:S01]  /*2020*/  BAR.SYNC.DEFER_BLOCKING 0x0 ;  /* 0x0000000000007b1d */ /* 0x000fe20000010000 */
[----:B------:R-:W-:Y:S02]  /*2030*/  LOP3.LUT R0, R8, 0x7ffffc00, RZ, 0xc0, !PT ;  /* 0x7ffffc0008007812 */ /* 0x000fe400078ec0ff */
[----:B------:R-:W-:-:S03]  /*2040*/  IADD3 R9, R212, 0xc100, RZ ;  /* 0x0000c100d4097810 */ /* 0x000fc60007ffe0ff */
[----:B------:R-:W-:Y:S01]  /*2050*/  IMAD.IADD R0, R5, 0x1, R0 ;  /* 0x0000000105007824 */ /* 0x000fe200078e0200 */
[----:B------:R-:W-:Y:S02]  /*2060*/  @P2 IADD3 R223, R9, -0x20, RZ ;  /* 0xffffffe009df2810 */ /* 0x000fe40007ffe0ff */
[----:B------:R-:W-:Y:S01]  /*2070*/  IADD3 R16, P2, R6, UR12, RZ ;  /* 0x0000000c06107c10 */ /* 0x000fe2000ff5e0ff */
[----:B------:R-:W-:Y:S01]  /*2080*/  IMAD.SHL.U32 R219, R0, 0x2, RZ ;  /* 0x0000000200db7824 */ /* 0x000fe200078e00ff */
[----:B------:R-:W-:Y:S01]  /*2090*/  IADD3 R246, R223, 0x800, RZ ;  /* 0x00000800dff67810 */ /* 0x000fe20007ffe0ff */
[----:B------:R-:W-:Y:S01]  /*20a0*/  IMAD.MOV.U32 R0, RZ, RZ, 0x40 ;  /* 0x00000040ff007424 */ /* 0x000fe200078e00ff */
[----:B------:R-:W-:Y:S01]  /*20b0*/  IADD3.X R17, R7, UR13, RZ, P2, !PT ;  /* 0x0000000d07117c10 */ /* 0x000fe200097fe4ff */
[--C-:B------:R-:W-:Y:S01]  /*20c0*/  IMAD R220, R4, 0x2, R219.reuse ;  /* 0x0000000204dc7824 */ /* 0x100fe200078e02db */
[----:B------:R-:W-:Y:S01]  /*20d0*/  LOP3.LUT P2, RZ, R24, 0x8, RZ, 0xc0, !PT ;  /* 0x0000000818ff7812 */ /* 0x000fe2000784c0ff */
[C---:B------:R-:W-:Y:S01]  /*20e0*/  IMAD R222, R2.reuse, 0x2, R219 ;  /* 0x0000000202de7824 */ /* 0x040fe200078e02db */
[C---:B------:R-:W-:Y:S01]  /*20f0*/  IADD3 R245, R223.reuse, 0x1000, RZ ;  /* 0x00001000dff57810 */ /* 0x040fe20007ffe0ff */
[----:B------:R-:W-:Y:S01]  /*2100*/  IMAD R221, R2, 0x2, R220 ;  /* 0x0000000202dd7824 */ /* 0x000fe200078e02dc */
[----:B------:R-:W-:-:S02]  /*2110*/  IADD3 R244, R223, 0x1800, RZ ;  /* 0x00001800dff47810 */ /* 0x000fc40007ffe0ff */
[C---:B------:R-:W-:Y:S02]  /*2120*/  IADD3 R243, R223.reuse, 0x2000, RZ ;  /* 0x00002000dff37810 */ /* 0x040fe40007ffe0ff */
[C---:B------:R-:W-:Y:S01]  /*2130*/  IADD3 R242, R223.reuse, 0x2800, RZ ;  /* 0x00002800dff27810 */ /* 0x040fe20007ffe0ff */
[----:B------:R-:W-:Y:S01]  /*2140*/  LDSM.16.M88.4 R12, [R219+0x18100] ;  /* 0x01810000db0c783b */ /* 0x000fe20000000200 */
[C---:B------:R-:W-:Y:S02]  /*2150*/  IADD3 R241, R223.reuse, 0x3000, RZ ;  /* 0x00003000dff17810 */ /* 0x040fe40007ffe0ff */
[C---:B------:R-:W-:Y:S01]  /*2160*/  IADD3 R240, R223.reuse, 0x3800, RZ ;  /* 0x00003800dff07810 */ /* 0x040fe20007ffe0ff */
[----:B--2---:R-:W-:Y:S01]  /*2170*/  LDSM.16.M88.4 R8, [R220+0x18100] ;  /* 0x01810000dc08783b */ /* 0x004fe20000000200 */
[C---:B------:R-:W-:Y:S02]  /*2180*/  IADD3 R239, R223.reuse, 0x4000, RZ ;  /* 0x00004000dfef7810 */ /* 0x040fe40007ffe0ff */
[C---:B------:R-:W-:Y:S01]  /*2190*/  IADD3 R238, R223.reuse, 0x4800, RZ ;  /* 0x00004800dfee7810 */ /* 0x040fe20007ffe0ff */
[----:B------:R-:W1:Y:S01]  /*21a0*/  LDSM.16.M88.4 R32, [R212+0xc100] ;  /* 0x00c10000d420783b */ /* 0x000e620000000200 */
[----:B------:R-:W-:-:S02]  /*21b0*/  IADD3 R237, R223, 0x5000, RZ ;  /* 0x00005000dfed7810 */ /* 0x000fc40007ffe0ff */
[C---:B------:R-:W-:Y:S01]  /*21c0*/  IADD3 R236, R223.reuse, 0x5800, RZ ;  /* 0x00005800dfec7810 */ /* 0x040fe20007ffe0ff */
[----:B------:R-:W2:Y:S01]  /*21d0*/  LDSM.16.M88.4 R28, [R212+0xc900] ;  /* 0x00c90000d41c783b */ /* 0x000ea20000000200 */
[C---:B------:R-:W-:Y:S02]  /*21e0*/  IADD3 R235, R223.reuse, 0x6000, RZ ;  /* 0x00006000dfeb7810 */ /* 0x040fe40007ffe0ff */
[C---:B------:R-:W-:Y:S01]  /*21f0*/  IADD3 R234, R223.reuse, 0x6800, RZ ;  /* 0x00006800dfea7810 */ /* 0x040fe20007ffe0ff */
[----:B------:R-:W3:Y:S01]  /*2200*/  LDSM.16.M88.4 R44, [R212+0xd100] ;  /* 0x00d10000d42c783b */ /* 0x000ee20000000200 */
[C---:B------:R-:W-:Y:S02]  /*2210*/  IADD3 R233, R223.reuse, 0x7000, RZ ;  /* 0x00007000dfe97810 */ /* 0x040fe40007ffe0ff */
[C---:B------:R-:W-:Y:S01]  /*2220*/  IADD3 R232, R223.reuse, 0x7800, RZ ;  /* 0x00007800dfe87810 */ /* 0x040fe20007ffe0ff */
[----:B------:R-:W-:Y:S01]  /*2230*/  LDSM.16.M88.4 R52, [R212+0xd900] ;  /* 0x00d90000d434783b */ /* 0x000fe20000000200 */
[----:B------:R-:W-:-:S02]  /*2240*/  IADD3 R231, R223, 0x8000, RZ ;  /* 0x00008000dfe77810 */ /* 0x000fc40007ffe0ff */
[C---:B------:R-:W-:Y:S01]  /*2250*/  IADD3 R230, R223.reuse, 0x8800, RZ ;  /* 0x00008800dfe67810 */ /* 0x040fe20007ffe0ff */
[----:B------:R-:W4:Y:S01]  /*2260*/  LDSM.16.M88.4 R56, [R212+0xe100] ;  /* 0x00e10000d438783b */ /* 0x000f220000000200 */
[C---:B------:R-:W-:Y:S02]  /*2270*/  IADD3 R229, R223.reuse, 0x9000, RZ ;  /* 0x00009000dfe57810 */ /* 0x040fe40007ffe0ff */
[C---:B------:R-:W-:Y:S01]  /*2280*/  IADD3 R228, R223.reuse, 0x9800, RZ ;  /* 0x00009800dfe47810 */ /* 0x040fe20007ffe0ff */
[----:B------:R-:W5:Y:S01]  /*2290*/  LDSM.16.M88.4 R60, [R212+0xe900] ;  /* 0x00e90000d43c783b */ /* 0x000f620000000200 */
[C---:B------:R-:W-:Y:S02]  /*22a0*/  IADD3 R227, R223.reuse, 0xa000, RZ ;  /* 0x0000a000dfe37810 */ /* 0x040fe40007ffe0ff */
[C---:B------:R-:W-:Y:S01]  /*22b0*/  IADD3 R226, R223.reuse, 0xa800, RZ ;  /* 0x0000a800dfe27810 */ /* 0x040fe20007ffe0ff */
[----:B------:R-:W-:Y:S01]  /*22c0*/  LDSM.16.M88.4 R64, [R223] ;  /* 0x00000000df40783b */ /* 0x000fe20000000200 */
[----:B------:R-:W-:-:S02]  /*22d0*/  IADD3 R225, R223, 0xb000, RZ ;  /* 0x0000b000dfe17810 */ /* 0x000fc40007ffe0ff */
[----:B------:R-:W-:Y:S01]  /*22e0*/  IADD3 R224, R223, 0xb800, RZ ;  /* 0x0000b800dfe07810 */ /* 0x000fe20007ffe0ff */
[----:B------:R-:W3:Y:S04]  /*22f0*/  LDSM.16.M88.4 R72, [R223+0x800] ;  /* 0x00080000df48783b */ /* 0x000ee80000000200 */
[----:B------:R-:W3:Y:S04]  /*2300*/  LDSM.16.M88.4 R92, [R223+0x1000] ;  /* 0x00100000df5c783b */ /* 0x000ee80000000200 */
[----:B------:R-:W-:Y:S04]  /*2310*/  LDSM.16.M88.4 R96, [R223+0x1800] ;  /* 0x00180000df60783b */ /* 0x000fe80000000200 */
[----:B------:R-:W-:Y:S01]  /*2320*/  LDSM.16.M88.4 R108, [R223+0x2000] ;  /* 0x00200000df6c783b */ /* 0x000fe20000000200 */
[C---:B-1----:R-:W-:Y:S03]  /*2330*/  HMMA.16816.F32 R40, R12.reuse, R34, RZ ;  /* 0x000000220c28723c */ /* 0x042fe600000018ff */
[----:B------:R-:W1:Y:S04]  /*2340*/  LDSM.16.M88.4 R104, [R223+0x2800] ;  /* 0x00280000df68783b */ /* 0x000e680000000200 */
[----:B------:R-:W-:Y:S01]  /*2350*/  @!PT LDS RZ, [RZ] ;  /* 0x00000000fffff984 */ /* 0x000fe20000000800 */
[----:B------:R-:W-:Y:S01]  /*2360*/  @!PT LDS RZ, [RZ] ;  /* 0x00000000fffff984 */ /* 0x000fe20000000800 */
[----:B------:R-:W-:Y:S01]  /*2370*/  @!PT LDS RZ, [RZ] ;  /* 0x00000000fffff984 */ /* 0x000fe20000000800 */
[----:B------:R1:W-:Y:S01]  /*2380*/  LDGSTS.E.BYPASS.LTC128B.128 [R247+0x100], [R6.64], !P1 ;  /* 0x0010000006f77fae */ /* 0x0003e2000c901d4a */
[----:B------:R-:W-:Y:S01]  /*2390*/  LOP3.LUT P1, RZ, R24, 0x4, RZ, 0xc0, !PT ;  /* 0x0000000418ff7812 */ /* 0x000fe2000782c0ff */
[----:B--2---:R-:W-:Y:S02]  /*23a0*/  HMMA.16816.F32 R36, R12, R28, RZ ;  /* 0x0000001c0c24723c */ /* 0x004fe400000018ff */
[----:B------:R1:W-:Y:S01]  /*23b0*/  LDGSTS.E.BYPASS.LTC128B.128 [R247+0x3100], [R6.64+0x80], !P0 ;  /* 0x0310008006f77fae */ /* 0x0003e2000c101d4a */
[----:B------:R-:W-:-:S05]  /*23c0*/  ISETP.LT.OR P0, PT, R3, 0x1, !P1 ;  /* 0x000000010300780c */ /* 0x000fca0004f01670 */
[C---:B------:R-:W-:Y:S08]  /*23d0*/  HMMA.16816.F32 R48, R12.reuse, R32, RZ ;  /* 0x000000200c30723c */ /* 0x040ff000000018ff */
[----:B------:R1:W-:Y:S01]  /*23e0*/  LDGSTS.E.BYPASS.LTC128B.128 [R247+0x6100], [R6.64+0x100], !P0 ;  /* 0x0610010006f77fae */ /* 0x0003e2000c101d4a */
[C---:B------:R-:W-:Y:S01]  /*23f0*/  ISETP.LT.OR P0, PT, R3.reuse, 0x1, !P2 ;  /* 0x000000010300780c */ /* 0x040fe20005701670 */
[C---:B------:R-:W-:Y:S08]  /*2400*/  HMMA.16816.F32 R32, R12.reuse, R30, RZ ;  /* 0x0000001e0c20723c */ /* 0x040ff000000018ff */
[----:B---3--:R-:W-:Y:S04]  /*2410*/  HMMA.16816.F32 R28, R12, R44, RZ ;  /* 0x0000002c0c1c723c */ /* 0x008fe800000018ff */
[----:B------:R1:W-:Y:S01]  /*2420*/  LDGSTS.E.BYPASS.LTC128B.128 [R247+0x9100], [R6.64+0x180], !P0 ;  /* 0x0910018006f77fae */ /* 0x0003e2000c101d4a */
[----:B------:R-:W-:-:S03]  /*2430*/  ISETP.LT.OR P0, PT, R3, 0x21, P4 ;  /* 0x000000210300780c */ /* 0x000fc60002701670 */
[C---:B----4-:R-:W-:Y:S08]  /*2440*/  HMMA.16816.F32 R84, R12.reuse, R56, RZ ;  /* 0x000000380c54723c */ /* 0x050ff000000018ff */
[----:B------:R-:W-:Y:S02]  /*2450*/  HMMA.16816.F32 R80, R12, R54, RZ ;  /* 0x000000360c50723c */ /* 0x000fe400000018ff */
[----:B------:R2:W-:Y:S01]  /*2460*/  LDGSTS.E.BYPASS.LTC128B.128 [R247+0x1100], [R16.64], !P0 ;  /* 0x0110000010f77fae */ /* 0x0005e2000c101d4a */
[----:B------:R-:W-:-:S02]  /*2470*/  ISETP.LT.OR P0, PT, R3, 0x21, !P3 ;  /* 0x000000210300780c */ /* 0x000fc40005f01670 */
[----:B------:R-:W-:-:S03]  /*2480*/  ISETP.LT.OR P3, PT, R3, 0x41, !P3 ;  /* 0x000000410300780c */ /* 0x000fc60005f61670 */
[C---:B------:R-:W-:Y:S08]  /*2490*/  HMMA.16816.F32 R88, R12.reuse, R58, RZ ;  /* 0x0000003a0c58723c */ /* 0x040ff000000018ff */
[----:B------:R3:W-:Y:S01]  /*24a0*/  LDGSTS.E.BYPASS.LTC128B.128 [R247+0x4100], [R22.64], !P0 ;  /* 0x0410000016f77fae */ /* 0x0007e2000c101d4a */
[----:B------:R-:W-:Y:S01]  /*24b0*/  LOP3.LUT P0, RZ, R25, 0x4, RZ, 0xc0, !PT ;  /* 0x0000000419ff7812 */ /* 0x000fe2000780c0ff */
[----:B-----5:R-:W-:Y:S03]  /*24c0*/  HMMA.16816.F32 R76, R12, R60, RZ ;  /* 0x0000003c0c4c723c */ /* 0x020fe600000018ff */
[----:B------:R-:W-:-:S02]  /*24d0*/  SEL R0, R0, 0xffffffc0, !P0 ;  /* 0xffffffc000007807 */ /* 0x000fc40004000000 */
[C---:B------:R-:W-:Y:S02]  /*24e0*/  ISETP.LT.OR P0, PT, R3.reuse, 0x21, !P1 ;  /* 0x000000210300780c */ /* 0x040fe40004f01670 */
[----:B------:R-:W-:Y:S01]  /*24f0*/  ISETP.LT.OR P1, PT, R3, 0x41, !P1 ;  /* 0x000000410300780c */ /* 0x000fe20004f21670 */
[----:B------:R-:W-:Y:S01]  /*2500*/  IMAD.IADD R218, R212, 0x1, R0 ;  /* 0x00000001d4da7824 */ /* 0x000fe200078e0200 */
[----:B------:R-:W-:Y:S01]  /*2510*/  HMMA.16816.F32 R24, R12, R46, RZ ;  /* 0x0000002e0c18723c */ /* 0x000fe200000018ff */
[----:B------:R-:W-:-:S07]  /*2520*/  IMAD.IADD R217, R0, 0x1, R223 ;  /* 0x0000000100d97824 */ /* 0x000fce00078e02df */
[----:B------:R-:W-:Y:S01]  /*2530*/  HMMA.16816.F32 R68, R12, R62, RZ ;  /* 0x0000003e0c44723c */ /* 0x000fe200000018ff */
[----:B------:R3:W-:Y:S01]  /*2540*/  LDGSTS.E.BYPASS.LTC128B.128 [R247+0x7100], [R20.64], !P0 ;  /* 0x0710000014f77fae */ /* 0x0007e2000c101d4a */
[----:B-1----:R-:W-:-:S04]  /*2550*/  IADD3 R6, P0, R16, UR12, RZ ;  /* 0x0000000c10067c10 */ /* 0x002fc8000ff1e0ff */
[----:B------:R-:W-:Y:S02]  /*2560*/  IADD3.X R7, R17, UR13, RZ, P0, !PT ;  /* 0x0000000d11077c10 */ /* 0x000fe400087fe4ff */
[C---:B------:R-:W-:Y:S01]  /*2570*/  ISETP.LT.OR P0, PT, R3.reuse, 0x21, !P2 ;  /* 0x000000210300780c */ /* 0x040fe20005701670 */
[C---:B------:R-:W-:Y:S08]  /*2580*/  HMMA.16816.F32 R60, R8.reuse, R72, R36 ;  /* 0x00000048083c723c */ /* 0x040ff00000001824 */
[----:B------:R-:W-:Y:S04]  /*2590*/  HMMA.16816.F32 R56, R8, R64, R48 ;  /* 0x000000400838723c */ /* 0x000fe80000001830 */
[----:B------:R2:W-:Y:S01]  /*25a0*/  LDGSTS.E.BYPASS.LTC128B.128 [R247+0xa100], [R18.64], !P0 ;  /* 0x0a10000012f77fae */ /* 0x0005e2000c101d4a */
[----:B------:R-:W-:-:S03]  /*25b0*/  ISETP.LT.OR P0, PT, R3, 0x41, P4 ;  /* 0x000000410300780c */ /* 0x000fc60002701670 */
[C---:B------:R-:W-:Y:S08]  /*25c0*/  HMMA.16816.F32 R44, R8.reuse, R92, R28 ;  /* 0x0000005c082c723c */ /* 0x040ff0000000181c */
[----:B------:R-:W-:Y:S02]  /*25d0*/  HMMA.16816.F32 R76, R8, R104, R76 ;  /* 0x00000068084c723c */ /* 0x000fe4000000184c */
[----:B------:R1:W-:Y:S01]  /*25e0*/  LDGSTS.E.BYPASS.LTC128B.128 [R247+0x2100], [R6.64], !P0 ;  /* 0x0210000006f77fae */ /* 0x0003e2000c101d4a */
[----:B------:R-:W-:-:S03]  /*25f0*/  ISETP.LT.OR P0, PT, R3, 0x41, !P2 ;  /* 0x000000410300780c */ /* 0x000fc60005701670 */
[----:B------:R1:W-:Y:S04]  /*2600*/  LDGSTS.E.BYPASS.LTC128B.128 [R247+0x5100], [R6.64+0x80], !P3 ;  /* 0x0510008006f77fae */ /* 0x0003e8000d901d4a */
[----:B------:R1:W-:Y:S01]  /*2610*/  LDGSTS.E.BYPASS.LTC128B.128 [R247+0x8100], [R6.64+0x100], !P1 ;  /* 0x0810010006f77fae */ /* 0x0003e2000c901d4a */
[----:B--2---:R-:W-:Y:S05]  /*2620*/  HMMA.16816.F32 R16, R12, R52, RZ ;  /* 0x000000340c10723c */ /* 0x004fea00000018ff */
[----:B------:R1:W-:Y:S01]  /*2630*/  LDGSTS.E.BYPASS.LTC128B.128 [R247+0xb100], [R6.64+0x180], !P0 ;  /* 0x0b10018006f77fae */ /* 0x0003e2000c101d4a */
[----:B------:R-:W-:-:S03]  /*2640*/  PLOP3.LUT P0, PT, PT, PT, UP0, 0x80, 0x0 ;  /* 0x000000000000781c */ /* 0x000fc60003f0f008 */
[----:B---3--:R-:W-:Y:S01]  /*2650*/  LDSM.16.M88.4 R20, [R222+0x18100] ;  /* 0x01810000de14783b */ /* 0x008fe20000000200 */
[C---:B------:R-:W-:Y:S03]  /*2660*/  HMMA.16816.F32 R12, R8.reuse, R66, R40 ;  /* 0x00000042080c723c */ /* 0x040fe60000001828 */
[----:B------:R-:W2:Y:S04]  /*2670*/  LDSM.16.M88.4 R100, [R218+0xc100] ;  /* 0x00c10000da64783b */ /* 0x000ea80000000200 */
[----:B------:R-:W3:Y:S01]  /*2680*/  LDSM.16.M88.4 R36, [R218+0xd100] ;  /* 0x00d10000da24783b */ /* 0x000ee20000000200 */
[C---:B------:R-:W-:Y:S03]  /*2690*/  HMMA.16816.F32 R52, R8.reuse, R74, R32 ;  /* 0x0000004a0834723c */ /* 0x040fe60000001820 */
[----:B------:R-:W4:Y:S04]  /*26a0*/  LDSM.16.M88.4 R48, [R218+0xc900] ;  /* 0x00c90000da30783b */ /* 0x000f280000000200 */
[----:B------:R-:W5:Y:S01]  /*26b0*/  LDSM.16.M88.4 R32, [R218+0xd900] ;  /* 0x00d90000da20783b */ /* 0x000f620000000200 */
[C---:B------:R-:W-:Y:S03]  /*26c0*/  HMMA.16816.F32 R40, R8.reuse, R94, R24 ;  /* 0x0000005e0828723c */ /* 0x040fe60000001818 */
[----:B------:R-:W1:Y:S04]  /*26d0*/  LDSM.16.M88.4 R112, [R218+0xe100] ;  /* 0x00e10000da70783b */ /* 0x000e680000000200 */
[----:B------:R-:W-:Y:S01]  /*26e0*/  LDSM.16.M88.4 R120, [R217+0x1000] ;  /* 0x00100000d978783b */ /* 0x000fe20000000200 */
[C---:B------:R-:W-:Y:S03]  /*26f0*/  HMMA.16816.F32 R28, R8.reuse, R96, R16 ;  /* 0x00000060081c723c */ /* 0x040fe60000001810 */
[----:B------:R-:W-:Y:S04]  /*2700*/  LDSM.16.M88.4 R128, [R217+0x1800] ;  /* 0x00180000d980783b */ /* 0x000fe80000000200 */
[----:B------:R-:W-:Y:S01]  /*2710*/  LDSM.16.M88.4 R132, [R217+0x2000] ;  /* 0x00200000d984783b */ /* 0x000fe20000000200 */
[C---:B------:R-:W-:Y:S03]  /*2720*/  HMMA.16816.F32 R16, R8.reuse, R108, R84 ;  /* 0x0000006c0810723c */ /* 0x040fe60000001854 */
[----:B------:R-:W-:Y:S04]  /*2730*/  LDSM.16.M88.4 R84, [R217] ;  /* 0x00000000d954783b */ /* 0x000fe80000000200 */
[----:B------:R-:W-:Y:S01]  /*2740*/  LDSM.16.M88.4 R124, [R212+0xf900] ;  /* 0x00f90000d47c783b */ /* 0x000fe20000000200 */
[C---:B------:R-:W-:Y:S03]  /*2750*/  HMMA.16816.F32 R108, R8.reuse, R110, R88 ;  /* 0x0000006e086c723c */ /* 0x040fe60000001858 */
[----:B------:R-:W-:Y:S04]  /*2760*/  LDSM.16.M88.4 R116, [R212+0xf100] ;  /* 0x00f10000d474783b */ /* 0x000fe80000000200 */
[----:B------:R-:W-:Y:S01]  /*2770*/  LDSM.16.M88.4 R136, [R212+0x10100] ;  /* 0x01010000d488783b */ /* 0x000fe20000000200 */
[----:B------:R-:W-:Y:S03]  /*2780*/  HMMA.16816.F32 R24, R8, R98, R80 ;  /* 0x000000620818723c */ /* 0x000fe60000001850 */
[----:B------:R-:W0:Y:S05]  /*2790*/  LDGDEPBAR ;  /* 0x00000000000079af */ /* 0x000e2a0000000000 */
[----:B--2---:R-:W-:Y:S01]  /*27a0*/  HMMA.16816.F32 R88, R20, R102, R12 ;  /* 0x000000661458723c */ /* 0x004fe2000000180c */
[----:B------:R-:W2:Y:S07]  /*27b0*/  LDSM.16.M88.4 R12, [R218+0xe900] ;  /* 0x00e90000da0c783b */ /* 0x000eae0000000200 */
[----:B------:R-:W-:Y:S01]  /*27c0*/  HMMA.16816.F32 R96, R8, R106, R68 ;  /* 0x0000006a0860723c */ /* 0x000fe20000001844 */
[----:B------:R-:W1:Y:S04]  /*27d0*/  LDSM.16.M88.4 R8, [R221+0x18100] ;  /* 0x01810000dd08783b */ /* 0x000e680000000200 */
[----:B------:R-:W1:Y:S03]  /*27e0*/  LDSM.16.M88.4 R104, [R217+0x800] ;  /* 0x00080000d968783b */ /* 0x000e660000000200 */
[C---:B---3--:R-:W-:Y:S08]  /*27f0*/  HMMA.16816.F32 R64, R20.reuse, R38, R40 ;  /* 0x000000261440723c */ /* 0x048ff00000001828 */
[C---:B----4-:R-:W-:Y:S08]  /*2800*/  HMMA.16816.F32 R80, R20.reuse, R48, R60 ;  /* 0x000000301450723c */ /* 0x050ff0000000183c */
[C---:B------:R-:W-:Y:S08]  /*2810*/  HMMA.16816.F32 R72, R20.reuse, R50, R52 ;  /* 0x000000321448723c */ /* 0x040ff00000001834 */
[C---:B-----5:R-:W-:Y:S08]  /*2820*/  HMMA.16816.F32 R60, R20.reuse, R32, R28 ;  /* 0x00000020143c723c */ /* 0x060ff0000000181c */
[C---:B------:R-:W-:Y:S01]  /*2830*/  HMMA.16816.F32 R92, R20.reuse, R100, R56 ;  /* 0x00000064145c723c */ /* 0x040fe20000001838 */
[----:B------:R-:W3:Y:S07]  /*2840*/  LDSM.16.M88.4 R100, [R217+0x2800] ;  /* 0x00280000d964783b */ /* 0x000eee0000000200 */
[C---:B------:R-:W-:Y:S08]  /*2850*/  HMMA.16816.F32 R68, R20.reuse, R36, R44 ;  /* 0x000000241444723c */ /* 0x040ff0000000182c */
[C---:B------:R-:W-:Y:S08]  /*2860*/  HMMA.16816.F32 R56, R20.reuse, R34, R24 ;  /* 0x000000221438723c */ /* 0x040ff00000001818 */
[C---:B-1----:R-:W-:Y:S01]  /*2870*/  HMMA.16816.F32 R52, R20.reuse, R112, R16 ;  /* 0x000000701434723c */ /* 0x042fe20000001810 */
[----:B------:R-:W1:Y:S07]  /*2880*/  LDSM.16.M88.4 R16, [R219+0x1c100] ;  /* 0x01c10000db10783b */ /* 0x000e6e0000000200 */
[C---:B------:R-:W-:Y:S01]  /*2890*/  HMMA.16816.F32 R48, R20.reuse, R114, R108 ;  /* 0x000000721430723c */ /* 0x040fe2000000186c */
[----:B------:R-:W4:Y:S04]  /*28a0*/  LDSM.16.M88.4 R108, [R212+0x10900] ;  /* 0x01090000d46c783b */ /* 0x000f280000000200 */
[----:B------:R-:W-:Y:S03]  /*28b0*/  LDSM.16.M88.4 R112, [R218+0x11100] ;  /* 0x01110000da70783b */ /* 0x000fe60000000200 */
[C---:B--2---:R-:W-:Y:S08]  /*28c0*/  HMMA.16816.F32 R76, R20.reuse, R12, R76 ;  /* 0x0000000c144c723c */ /* 0x044ff0000000184c */
[----:B------:R-:W-:Y:S01]  /*28d0*/  HMMA.16816.F32 R44, R20, R14, R96 ;  /* 0x0000000e142c723c */ /* 0x000fe20000001860 */
[----:B------:R-:W-:Y:S07]  /*28e0*/  LDSM.16.M88.4 R96, [R218+0xf900] ;  /* 0x00f90000da60783b */ /* 0x000fee0000000200 */
[C---:B------:R-:W-:Y:S01]  /*28f0*/  HMMA.16816.F32 R20, R8.reuse, R122, R64 ;  /* 0x0000007a0814723c */ /* 0x040fe20000001840 */
[----:B------:R-:W2:Y:S07]  /*2900*/  LDSM.16.M88.4 R64, [R212+0x11100] ;  /* 0x01110000d440783b */ /* 0x000eae0000000200 */
[C---:B------:R-:W-:Y:S08]  /*2910*/  HMMA.16816.F32 R28, R8.reuse, R106, R72 ;  /* 0x0000006a081c723c */ /* 0x040ff00000001848 */
[C---:B------:R-:W-:Y:S08]  /*2920*/  HMMA.16816.F32 R12, R8.reuse, R128, R60 ;  /* 0x00000080080c723c */ /* 0x040ff0000000183c */
[C---:B------:R-:W-:Y:S01]  /*2930*/  HMMA.16816.F32 R40, R8.reuse, R84, R92 ;  /* 0x000000540828723c */ /* 0x040fe2000000185c */
[----:B------:R-:W5:Y:S07]  /*2940*/  LDSM.16.M88.4 R92, [R212+0x11900] ;  /* 0x01190000d45c783b */ /* 0x000f6e0000000200 */
[C---:B------:R-:W-:Y:S01]  /*2950*/  HMMA.16816.F32 R24, R8.reuse, R120, R68 ;  /* 0x000000780818723c */ /* 0x040fe20000001844 */
[----:B------:R-:W-:Y:S07]  /*2960*/  LDSM.16.M88.4 R120, [R223+0x6000] ;  /* 0x00600000df78783b */ /* 0x000fee0000000200 */
[C---:B------:R-:W-:Y:S01]  /*2970*/  HMMA.16816.F32 R56, R8.reuse, R130, R56 ;  /* 0x000000820838723c */ /* 0x040fe20000001838 */
[----:B------:R-:W-:Y:S07]  /*2980*/  LDSM.16.M88.4 R128, [R223+0x6800] ;  /* 0x00680000df80783b */ /* 0x000fee0000000200 */
[C---:B------:R-:W-:Y:S08]  /*2990*/  HMMA.16816.F32 R60, R8.reuse, R132, R52 ;  /* 0x00000084083c723c */ /* 0x040ff00000001834 */
[C---:B------:R-:W-:Y:S01]  /*29a0*/  HMMA.16816.F32 R32, R8.reuse, R104, R80 ;  /* 0x000000680820723c */ /* 0x040fe20000001850 */
[----:B------:R-:W-:Y:S07]  /*29b0*/  LDSM.16.M88.4 R104, [R218+0x10900] ;  /* 0x01090000da68783b */ /* 0x000fee0000000200 */
[C---:B------:R-:W-:Y:S08]  /*29c0*/  HMMA.16816.F32 R52, R8.reuse, R134, R48 ;  /* 0x000000860834723c */ /* 0x040ff00000001830 */
[C---:B------:R-:W-:Y:S08]  /*29d0*/  HMMA.16816.F32 R36, R8.reuse, R86, R88 ;  /* 0x000000560824723c */ /* 0x040ff00000001858 */
[----:B---3--:R-:W-:Y:S08]  /*29e0*/  HMMA.16816.F32 R80, R8, R100, R76 ;  /* 0x000000640850723c */ /* 0x008ff0000000184c */
[----:B-1----:R-:W-:Y:S08]  /*29f0*/  HMMA.16816.F32 R72, R16, R126, R28 ;  /* 0x0000007e1048723c */ /* 0x002ff0000000181c */
[----:B------:R-:W-:Y:S01]  /*2a00*/  HMMA.16816.F32 R8, R8, R102, R44 ;  /* 0x000000660808723c */ /* 0x000fe2000000182c */
[----:B------:R-:W-:Y:S04]  /*2a10*/  LDSM.16.M88.4 R44, [R223+0x3000] ;  /* 0x00300000df2c783b */ /* 0x000fe80000000200 */
[----:B------:R-:W-:Y:S03]  /*2a20*/  LDSM.16.M88.4 R100, [R218+0x10100] ;  /* 0x01010000da64783b */ /* 0x000fe60000000200 */
[C---:B----4-:R-:W-:Y:S01]  /*2a30*/  HMMA.16816.F32 R28, R16.reuse, R108, R12 ;  /* 0x0000006c101c723c */ /* 0x050fe2000000180c */
[----:B------:R-:W1:Y:S07]  /*2a40*/  LDSM.16.M88.4 R12, [R220+0x1c100] ;  /* 0x01c10000dc0c783b */ /* 0x000e6e0000000200 */
[C---:B------:R-:W-:Y:S01]  /*2a50*/  HMMA.16816.F32 R88, R16.reuse, R116, R40 ;  /* 0x000000741058723c */ /* 0x040fe20000001828 */
[----:B------:R-:W3:Y:S07]  /*2a60*/  LDSM.16.M88.4 R40, [R223+0x3800] ;  /* 0x00380000df28783b */ /* 0x000eee0000000200 */
[C---:B------:R-:W-:Y:S08]  /*2a70*/  HMMA.16816.F32 R68, R16.reuse, R136, R24 ;  /* 0x000000881044723c */ /* 0x040ff00000001818 */
[C---:B------:R-:W-:Y:S01]  /*2a80*/  HMMA.16816.F32 R24, R16.reuse, R110, R56 ;  /* 0x0000006e1018723c */ /* 0x040fe20000001838 */
[----:B------:R-:W-:Y:S07]  /*2a90*/  LDSM.16.M88.4 R108, [R217+0x3800] ;  /* 0x00380000d96c783b */ /* 0x000fee0000000200 */
[C---:B------:R-:W-:Y:S01]  /*2aa0*/  HMMA.16816.F32 R76, R16.reuse, R124, R32 ;  /* 0x0000007c104c723c */ /* 0x040fe20000001820 */
[----:B------:R-:W4:Y:S04]  /*2ab0*/  LDSM.16.M88.4 R32, [R223+0x4800] ;  /* 0x00480000df20783b */ /* 0x000f280000000200 */
[----:B------:R-:W-:Y:S03]  /*2ac0*/  LDSM.16.M88.4 R124, [R218+0x12100] ;  /* 0x01210000da7c783b */ /* 0x000fe60000000200 */
[C---:B--2---:R-:W-:Y:S01]  /*2ad0*/  HMMA.16816.F32 R56, R16.reuse, R66, R52 ;  /* 0x000000421038723c */ /* 0x044fe20000001834 */
[----:B------:R-:W2:Y:S07]  /*2ae0*/  LDSM.16.M88.4 R52, [R223+0x5000] ;  /* 0x00500000df34783b */ /* 0x000eae0000000200 */
[C---:B------:R-:W-:Y:S01]  /*2af0*/  HMMA.16816.F32 R84, R16.reuse, R118, R36 ;  /* 0x000000761054723c */ /* 0x040fe20000001824 */
[----:B------:R-:W2:Y:S04]  /*2b00*/  LDSM.16.M88.4 R36, [R223+0x4000] ;  /* 0x00400000df24783b */ /* 0x000ea80000000200 */
[----:B------:R-:W-:Y:S03]  /*2b10*/  LDSM.16.M88.4 R116, [R218+0x11900] ;  /* 0x01190000da74783b */ /* 0x000fe60000000200 */
[C---:B------:R-:W-:Y:S08]  /*2b20*/  HMMA.16816.F32 R48, R16.reuse, R138, R20 ;  /* 0x0000008a1030723c */ /* 0x040ff00000001814 */
[C---:B------:R-:W-:Y:S01]  /*2b30*/  HMMA.16816.F32 R20, R16.reuse, R64, R60 ;  /* 0x000000401014723c */ /* 0x040fe2000000183c */
[----:B------:R-:W2:Y:S07]  /*2b40*/  LDSM.16.M88.4 R64, [R223+0x5800] ;  /* 0x00580000df40783b */ /* 0x000eae0000000200 */
[C---:B-----5:R-:W-:Y:S08]  /*2b50*/  HMMA.16816.F32 R60, R16.reuse, R92, R80 ;  /* 0x0000005c103c723c */ /* 0x060ff00000001850 */
[----:B------:R-:W-:Y:S01]  /*2b60*/  HMMA.16816.F32 R16, R16, R94, R8 ;  /* 0x0000005e1010723c */ /* 0x000fe20000001808 */
[----:B------:R-:W-:Y:S04]  /*2b70*/  LDSM.16.M88.4 R8, [R222+0x1c100] ;  /* 0x01c10000de08783b */ /* 0x000fe80000000200 */
[----:B------:R-:W5:Y:S03]  /*2b80*/  LDSM.16.M88.4 R92, [R218+0xf100] ;  /* 0x00f10000da5c783b */ /* 0x000f660000000200 */
[C---:B-1----:R-:W-:Y:S08]  /*2b90*/  HMMA.16816.F32 R88, R12.reuse, R44, R88 ;  /* 0x0000002c0c58723c */ /* 0x042ff00000001858 */
[C---:B---3--:R-:W-:Y:S08]  /*2ba0*/  HMMA.16816.F32 R80, R12.reuse, R40, R76 ;  /* 0x000000280c50723c */ /* 0x048ff0000000184c */
[C---:B------:R-:W-:Y:S08]  /*2bb0*/  HMMA.16816.F32 R84, R12.reuse, R46, R84 ;  /* 0x0000002e0c54723c */ /* 0x040ff00000001854 */
[C---:B------:R-:W-:Y:S08]  /*2bc0*/  HMMA.16816.F32 R76, R12.reuse, R42, R72 ;  /* 0x0000002a0c4c723c */ /* 0x040ff00000001848 */
[C---:B----4-:R-:W-:Y:S01]  /*2bd0*/  HMMA.16816.F32 R44, R12.reuse, R34, R24 ;  /* 0x000000220c2c723c */ /* 0x050fe20000001818 */
[----:B------:R-:W-:Y:S07]  /*2be0*/  LDSM.16.M88.4 R24, [R217+0x3000] ;  /* 0x00300000d918783b */ /* 0x000fee0000000200 */
[C---:B--2---:R-:W-:Y:S01]  /*2bf0*/  HMMA.16816.F32 R40, R12.reuse, R52, R20 ;  /* 0x000000340c28723c */ /* 0x044fe20000001814 */
[----:B------:R-:W1:Y:S07]  /*2c00*/  LDSM.16.M88.4 R20, [R221+0x1c100] ;  /* 0x01c10000dd14783b */ /* 0x000e6e0000000200 */
[C---:B------:R-:W-:Y:S08]  /*2c10*/  HMMA.16816.F32 R72, R12.reuse, R36, R68 ;  /* 0x000000240c48723c */ /* 0x040ff00000001844 */
[C---:B------:R-:W-:Y:S08]  /*2c20*/  HMMA.16816.F32 R68, R12.reuse, R38, R48 ;  /* 0x000000260c44723c */ /* 0x040ff00000001830 */
[C---:B------:R-:W-:Y:S08]  /*2c30*/  HMMA.16816.F32 R48, R12.reuse, R32, R28 ;  /* 0x000000200c30723c */ /* 0x040ff0000000181c */
[----:B------:R-:W-:Y:S08]  /*2c40*/  HMMA.16816.F32 R28, R12, R66, R16 ;  /* 0x000000420c1c723c */ /* 0x000ff00000001810 */
[----:B-----5:R-:W-:Y:S08]  /*2c50*/  HMMA.16816.F32 R16, R8, R92, R88 ;  /* 0x0000005c0810723c */ /* 0x020ff00000001858 */
[C---:B------:R-:W-:Y:S01]  /*2c60*/  HMMA.16816.F32 R36, R12.reuse, R54, R56 ;  /* 0x000000360c24723c */ /* 0x040fe20000001838 */
[----:B------:R-:W2:Y:S07]  /*2c70*/  LDSM.16.M88.4 R52, [R217+0x4000] ;  /* 0x00400000d934783b */ /* 0x000eae0000000200 */
[----:B------:R-:W-:Y:S01]  /*2c80*/  HMMA.16816.F32 R32, R12, R64, R60 ;  /* 0x000000400c20723c */ /* 0x000fe2000000183c */
[----:B------:R-:W-:Y:S07]  /*2c90*/  LDSM.16.M88.4 R60, [R217+0x5000] ;  /* 0x00500000d93c783b */ /* 0x000fee0000000200 */
[C---:B------:R-:W-:Y:S08]  /*2ca0*/  HMMA.16816.F32 R12, R8.reuse, R94, R84 ;  /* 0x0000005e080c723c */ /* 0x040ff00000001854 */
[C---:B------:R-:W-:Y:S08]  /*2cb0*/  HMMA.16816.F32 R64, R8.reuse, R96, R80 ;  /* 0x000000600840723c */ /* 0x040ff00000001850 */
[C---:B------:R-:W-:Y:S01]  /*2cc0*/  HMMA.16816.F32 R88, R8.reuse, R102, R68 ;  /* 0x000000660858723c */ /* 0x040fe20000001844 */
[----:B------:R-:W3:Y:S07]  /*2cd0*/  LDSM.16.M88.4 R68, [R217+0x4800] ;  /* 0x00480000d944783b */ /* 0x000eee0000000200 */
[C---:B------:R-:W-:Y:S08]  /*2ce0*/  HMMA.16816.F32 R96, R8.reuse, R98, R76 ;  /* 0x000000620860723c */ /* 0x040ff0000000184c */
[C---:B------:R-:W-:Y:S01]  /*2cf0*/  HMMA.16816.F32 R80, R8.reuse, R106, R44 ;  /* 0x0000006a0850723c */ /* 0x040fe2000000182c */
[----:B------:R-:W4:Y:S07]  /*2d00*/  LDSM.16.M88.4 R44, [R217+0x5800] ;  /* 0x00580000d92c783b */ /* 0x000f2e0000000200 */
[C---:B------:R-:W-:Y:S08]  /*2d10*/  HMMA.16816.F32 R92, R8.reuse, R100, R72 ;  /* 0x00000064085c723c */ /* 0x040ff00000001848 */
[C---:B------:R-:W-:Y:S01]  /*2d20*/  HMMA.16816.F32 R84, R8.reuse, R104, R48 ;  /* 0x000000680854723c */ /* 0x040fe20000001830 */
[----:B------:R-:W-:Y:S07]  /*2d30*/  LDSM.16.M88.4 R104, [R212+0x13100] ;  /* 0x01310000d468783b */ /* 0x000fee0000000200 */
[----:B------:R-:W-:Y:S01]  /*2d40*/  HMMA.16816.F32 R100, R8, R112, R40 ;  /* 0x000000700864723c */ /* 0x000fe20000001828 */
[----:B------:R-:W-:Y:S07]  /*2d50*/  LDSM.16.M88.4 R40, [R212+0x12100] ;  /* 0x01210000d428783b */ /* 0x000fee0000000200 */
[----:B-1----:R-:W-:Y:S01]  /*2d60*/  HMMA.16816.F32 R48, R20, R24, R16 ;  /* 0x000000181430723c */ /* 0x002fe20000001810 */
[----:B------:R-:W1:Y:S07]  /*2d70*/  LDSM.16.M88.4 R16, [R219+0x20100] ;  /* 0x02010000db10783b */ /* 0x000e6e0000000200 */
[C---:B------:R-:W-:Y:S01]  /*2d80*/  HMMA.16816.F32 R76, R8.reuse, R114, R36 ;  /* 0x00000072084c723c */ /* 0x040fe20000001824 */
[----:B------:R-:W5:Y:S04]  /*2d90*/  LDSM.16.M88.4 R36, [R212+0x12900] ;  /* 0x01290000d424783b */ /* 0x000f680000000200 */
[----:B------:R-:W-:Y:S03]  /*2da0*/  LDSM.16.M88.4 R112, [R212+0x14900] ;  /* 0x01490000d470783b */ /* 0x000fe60000000200 */
[C---:B------:R-:W-:Y:S08]  /*2db0*/  HMMA.16816.F32 R72, R8.reuse, R116, R32 ;  /* 0x000000740848723c */ /* 0x040ff00000001820 */
[----:B------:R-:W-:Y:S01]  /*2dc0*/  HMMA.16816.F32 R56, R8, R118, R28 ;  /* 0x000000760838723c */ /* 0x000fe2000000181c */
[----:B------:R-:W-:Y:S07]  /*2dd0*/  LDSM.16.M88.4 R116, [R212+0x13900] ;  /* 0x01390000d474783b */ /* 0x000fee0000000200 */
[C---:B------:R-:W-:Y:S01]  /*2de0*/  HMMA.16816.F32 R32, R20.reuse, R26, R12 ;  /* 0x0000001a1420723c */ /* 0x040fe2000000180c */
[----:B------:R-:W-:Y:S07]  /*2df0*/  LDSM.16.M88.4 R12, [R220+0x20100] ;  /* 0x02010000dc0c783b */ /* 0x000fee0000000200 */
[C---:B------:R-:W-:Y:S08]  /*2e00*/  HMMA.16816.F32 R28, R20.reuse, R108, R64 ;  /* 0x0000006c141c723c */ /* 0x040ff00000001840 */
[C---:B------:R-:W-:Y:S01]  /*2e10*/  HMMA.16816.F32 R24, R20.reuse, R110, R96 ;  /* 0x0000006e1418723c */ /* 0x040fe20000001860 */
[----:B------:R-:W1:Y:S07]  /*2e20*/  LDSM.16.M88.4 R108, [R212+0x14100] ;  /* 0x01410000d46c783b */ /* 0x000e6e0000000200 */
[C---:B--2---:R-:W-:Y:S01]  /*2e30*/  HMMA.16816.F32 R8, R20.reuse, R52, R92 ;  /* 0x000000341408723c */ /* 0x044fe2000000185c */
[----:B------:R-:W-:Y:S07]  /*2e40*/  LDSM.16.M88.4 R92, [R223+0x8000] ;  /* 0x00800000df5c783b */ /* 0x000fee0000000200 */
[C---:B------:R-:W-:Y:S08]  /*2e50*/  HMMA.16816.F32 R52, R20.reuse, R54, R88 ;  /* 0x000000361434723c */ /* 0x040ff00000001858 */
[C---:B---3--:R-:W-:Y:S08]  /*2e60*/  HMMA.16816.F32 R88, R20.reuse, R70, R80 ;  /* 0x000000461458723c */ /* 0x048ff00000001850 */
[C---:B------:R-:W-:Y:S01]  /*2e70*/  HMMA.16816.F32 R96, R20.reuse, R60, R100 ;  /* 0x0000003c1460723c */ /* 0x040fe20000001864 */
[----:B------:R-:W-:Y:S07]  /*2e80*/  LDSM.16.M88.4 R100, [R223+0x8800] ;  /* 0x00880000df64783b */ /* 0x000fee0000000200 */
[C---:B------:R-:W-:Y:S08]  /*2e90*/  HMMA.16816.F32 R80, R20.reuse, R62, R76 ;  /* 0x0000003e1450723c */ /* 0x040ff0000000184c */
[C---:B------:R-:W-:Y:S08]  /*2ea0*/  HMMA.16816.F32 R84, R20.reuse, R68, R84 ;  /* 0x000000441454723c */ /* 0x040ff00000001854 */
[C---:B----4-:R-:W-:Y:S08]  /*2eb0*/  HMMA.16816.F32 R76, R20.reuse, R44, R72 ;  /* 0x0000002c144c723c */ /* 0x050ff00000001848 */
[----:B------:R-:W-:Y:S01]  /*2ec0*/  HMMA.16816.F32 R72, R20, R46, R56 ;  /* 0x0000002e1448723c */ /* 0x000fe20000001838 */
[----:B------:R-:W2:Y:S07]  /*2ed0*/  LDSM.16.M88.4 R44, [R223+0x7000] ;  /* 0x00700000df2c783b */ /* 0x000eae0000000200 */
[C---:B-1----:R-:W-:Y:S08]  /*2ee0*/  HMMA.16816.F32 R64, R16.reuse, R40, R48 ;  /* 0x000000281040723c */ /* 0x042ff00000001830 */
[C---:B------:R-:W-:Y:S01]  /*2ef0*/  HMMA.16816.F32 R68, R16.reuse, R42, R32 ;  /* 0x0000002a1044723c */ /* 0x040fe20000001820 */
[----:B------:R-:W1:Y:S07]  /*2f00*/  LDSM.16.M88.4 R40, [R223+0x7800] ;  /* 0x00780000df28783b */ /* 0x000e6e0000000200 */
[C---:B-----5:R-:W-:Y:S08]  /*2f10*/  HMMA.16816.F32 R60, R16.reuse, R36, R28 ;  /* 0x00000024103c723c */ /* 0x060ff0000000181c */
[C---:B------:R-:W-:Y:S08]  /*2f20*/  HMMA.16816.F32 R48, R16.reuse, R38, R24 ;  /* 0x000000261030723c */ /* 0x040ff00000001818 */
[C---:B------:R-:W-:Y:S08]  /*2f30*/  HMMA.16816.F32 R32, R16.reuse, R106, R52 ;  /* 0x0000006a1020723c */ /* 0x040ff00000001834 */
[C---:B------:R-:W-:Y:S01]  /*2f40*/  HMMA.16816.F32 R36, R16.reuse, R104, R8 ;  /* 0x000000681024723c */ /* 0x040fe20000001808 */
[----:B------:R-:W3:Y:S04]  /*2f50*/  LDSM.16.M88.4 R8, [R222+0x20100] ;  /* 0x02010000de08783b */ /* 0x000ee80000000200 */
[----:B------:R-:W-:Y:S03]  /*2f60*/  LDSM.16.M88.4 R104, [R218+0x13900] ;  /* 0x01390000da68783b */ /* 0x000fe60000000200 */
[C---:B------:R-:W-:Y:S01]  /*2f70*/  HMMA.16816.F32 R20, R16.reuse, R108, R96 ;  /* 0x0000006c1014723c */ /* 0x040fe20000001860 */
[----:B------:R-:W4:Y:S07]  /*2f80*/  LDSM.16.M88.4 R96, [R218+0x13100] ;  /* 0x01310000da60783b */ /* 0x000f2e0000000200 */
[C---:B------:R-:W-:Y:S08]  /*2f90*/  HMMA.16816.F32 R28, R16.reuse, R116, R84 ;  /* 0x00000074101c723c */ /* 0x040ff00000001854 */
[C---:B------:R-:W-:Y:S01]  /*2fa0*/  HMMA.16816.F32 R24, R16.reuse, R118, R88 ;  /* 0x000000761018723c */ /* 0x040fe20000001858 */
[----:B------:R-:W-:Y:S07]  /*2fb0*/  LDSM.16.M88.4 R88, [R218+0x12900] ;  /* 0x01290000da58783b */ /* 0x000fee0000000200 */
[C---:B------:R-:W-:Y:S08]  /*2fc0*/  HMMA.16816.F32 R56, R16.reuse, R112, R76 ;  /* 0x000000701038723c */ /* 0x040ff0000000184c */
[C---:B------:R-:W-:Y:S01]  /*2fd0*/  HMMA.16816.F32 R52, R16.reuse, R110, R80 ;  /* 0x0000006e1034723c */ /* 0x040fe20000001850 */
[----:B------:R-:W-:Y:S07]  /*2fe0*/  LDSM.16.M88.4 R108, [R218+0x14100] ;  /* 0x01410000da6c783b */ /* 0x000fee0000000200 */
[----:B------:R-:W-:Y:S01]  /*2ff0*/  HMMA.16816.F32 R16, R16, R114, R72 ;  /* 0x000000721010723c */ /* 0x000fe20000001848 */
[----:B------:R-:W5:Y:S07]  /*3000*/  LDSM.16.M88.4 R112, [R218+0x14900] ;  /* 0x01490000da70783b */ /* 0x000f6e0000000200 */
[C---:B------:R-:W-:Y:S08]  /*3010*/  HMMA.16816.F32 R64, R12.reuse, R120, R64 ;  /* 0x000000780c40723c */ /* 0x040ff00000001840 */
[C---:B------:R-:W-:Y:S08]  /*3020*/  HMMA.16816.F32 R72, R12.reuse, R122, R68 ;  /* 0x0000007a0c48723c */ /* 0x040ff00000001844 */
[C---:B--2---:R-:W-:Y:S08]  /*3030*/  HMMA.16816.F32 R68, R12.reuse, R46, R32 ;  /* 0x0000002e0c44723c */ /* 0x044ff00000001820 */
[C---:B------:R-:W-:Y:S08]  /*3040*/  HMMA.16816.F32 R84, R12.reuse, R128, R60 ;  /* 0x000000800c54723c */ /* 0x040ff0000000183c */
[C---:B------:R-:W-:Y:S01]  /*3050*/  HMMA.16816.F32 R76, R12.reuse, R44, R36 ;  /* 0x0000002c0c4c723c */ /* 0x040fe20000001824 */
[----:B------:R-:W-:Y:S07]  /*3060*/  LDSM.16.M88.4 R36, [R217+0x6000] ;  /* 0x00600000d924783b */ /* 0x000fee0000000200 */
[C---:B------:R-:W-:Y:S08]  /*3070*/  HMMA.16816.F32 R32, R12.reuse, R92, R20 ;  /* 0x0000005c0c20723c */ /* 0x040ff00000001814 */
[C---:B-1----:R-:W-:Y:S08]  /*3080*/  HMMA.16816.F32 R60, R12.reuse, R40, R28 ;  /* 0x000000280c3c723c */ /* 0x042ff0000000181c */
[C---:B------:R-:W-:Y:S01]  /*3090*/  HMMA.16816.F32 R44, R12.reuse, R42, R24 ;  /* 0x0000002a0c2c723c */ /* 0x040fe20000001818 */
[----:B------:R-:W1:Y:S07]  /*30a0*/  LDSM.16.M88.4 R24, [R221+0x20100] ;  /* 0x02010000dd18783b */ /* 0x000e6e0000000200 */
[C---:B------:R-:W-:Y:S08]  /*30b0*/  HMMA.16816.F32 R20, R12.reuse, R100, R56 ;  /* 0x000000640c14723c */ /* 0x040ff00000001838 */
[C---:B------:R-:W-:Y:S08]  /*30c0*/  HMMA.16816.F32 R80, R12.reuse, R130, R48 ;  /* 0x000000820c50723c */ /* 0x040ff00000001830 */
[C---:B------:R-:W-:Y:S01]  /*30d0*/  HMMA.16816.F32 R28, R12.reuse, R94, R52 ;  /* 0x0000005e0c1c723c */ /* 0x040fe20000001834 */
[----:B------:R-:W2:Y:S07]  /*30e0*/  LDSM.16.M88.4 R52, [R217+0x6800] ;  /* 0x00680000d934783b */ /* 0x000eae0000000200 */
[----:B------:R-:W-:Y:S08]  /*30f0*/  HMMA.16816.F32 R16, R12, R102, R16 ;  /* 0x000000660c10723c */ /* 0x000ff00000001810 */
[C---:B---3--:R-:W-:Y:S08]  /*3100*/  HMMA.16816.F32 R12, R8.reuse, R124, R64 ;  /* 0x0000007c080c723c */ /* 0x048ff00000001840 */
[C---:B------:R-:W-:Y:S08]  /*3110*/  HMMA.16816.F32 R40, R8.reuse, R126, R72 ;  /* 0x0000007e0828723c */ /* 0x040ff00000001848 */
[C---:B----4-:R-:W-:Y:S08]  /*3120*/  HMMA.16816.F32 R64, R8.reuse, R96, R76 ;  /* 0x000000600840723c */ /* 0x050ff0000000184c */
[C---:B------:R-:W-:Y:S08]  /*3130*/  HMMA.16816.F32 R68, R8.reuse, R98, R68 ;  /* 0x000000620844723c */ /* 0x040ff00000001844 */
[C---:B------:R-:W-:Y:S01]  /*3140*/  HMMA.16816.F32 R72, R8.reuse, R104, R60 ;  /* 0x000000680848723c */ /* 0x040fe2000000183c */
[----:B------:R-:W-:Y:S07]  /*3150*/  LDSM.16.M88.4 R60, [R212+0x15100] ;  /* 0x01510000d43c783b */ /* 0x000fee0000000200 */
[C---:B-----5:R-:W-:Y:S01]  /*3160*/  HMMA.16816.F32 R96, R8.reuse, R112, R20 ;  /* 0x000000700860723c */ /* 0x060fe20000001814 */
[----:B------:R-:W3:Y:S07]  /*3170*/  LDSM.16.M88.4 R20, [R219+0x24100] ;  /* 0x02410000db14783b */ /* 0x000eee0000000200 */
[C---:B------:R-:W-:Y:S08]  /*3180*/  HMMA.16816.F32 R48, R8.reuse, R88, R84 ;  /* 0x000000580830723c */ /* 0x040ff00000001854 */
[C---:B------:R-:W-:Y:S01]  /*3190*/  HMMA.16816.F32 R56, R8.reuse, R90, R80 ;  /* 0x0000005a0838723c */ /* 0x040fe20000001850 */
[----:B------:R-:W-:Y:S07]  /*31a0*/  LDSM.16.M88.4 R80, [R217+0x9000] ;  /* 0x00900000d950783b */ /* 0x000fee0000000200 */
[C---:B------:R-:W-:Y:S08]  /*31b0*/  HMMA.16816.F32 R88, R8.reuse, R106, R44 ;  /* 0x0000006a0858723c */ /* 0x040ff0000000182c */
[C---:B------:R-:W-:Y:S01]  /*31c0*/  HMMA.16816.F32 R104, R8.reuse, R108, R32 ;  /* 0x0000006c0868723c */ /* 0x040fe20000001820 */
[----:B------:R-:W4:Y:S07]  /*31d0*/  LDSM.16.M88.4 R32, [R217+0x7000] ;  /* 0x00700000d920783b */ /* 0x000f2e0000000200 */
[C---:B------:R-:W-:Y:S08]  /*31e0*/  HMMA.16816.F32 R108, R8.reuse, R110, R28 ;  /* 0x0000006e086c723c */ /* 0x040ff0000000181c */
[----:B------:R-:W-:Y:S01]  /*31f0*/  HMMA.16816.F32 R112, R8, R114, R16 ;  /* 0x000000720870723c */ /* 0x000fe20000001810 */
[----:B------:R-:W-:Y:S07]  /*3200*/  LDSM.16.M88.4 R16, [R220+0x24100] ;  /* 0x02410000dc10783b */ /* 0x000fee0000000200 */
[C---:B-1----:R-:W-:Y:S01]  /*3210*/  HMMA.16816.F32 R8, R24.reuse, R36, R12 ;  /* 0x000000241808723c */ /* 0x042fe2000000180c */
[----:B------:R-:W-:Y:S07]  /*3220*/  LDSM.16.M88.4 R12, [R222+0x24100] ;  /* 0x02410000de0c783b */ /* 0x000fee0000000200 */
[C---:B------:R-:W-:Y:S01]  /*3230*/  HMMA.16816.F32 R28, R24.reuse, R38, R40 ;  /* 0x00000026181c723c */ /* 0x040fe20000001828 */
[----:B------:R-:W1:Y:S04]  /*3240*/  LDSM.16.M88.4 R40, [R223+0x9000] ;  /* 0x00900000df28783b */ /* 0x000e680000000200 */
[----:B------:R-:W5:Y:S03]  /*3250*/  LDSM.16.M88.4 R36, [R217+0x7800] ;  /* 0x00780000d924783b */ /* 0x000f660000000200 */
[----:B--2---:R-:W-:Y:S01]  /*3260*/  HMMA.16816.F32 R44, R24, R52, R48 ;  /* 0x00000034182c723c */ /* 0x004fe20000001830 */
[----:B------:R-:W2:Y:S07]  /*3270*/  LDSM.16.M88.4 R48, [R212+0x15900] ;  /* 0x01590000d430783b */ /* 0x000eae0000000200 */
[----:B---3--:R-:W-:Y:S08]  /*3280*/  HMMA.16816.F32 R8, R20, R60, R8 ;  /* 0x0000003c1408723c */ /* 0x008ff00000001808 */
[C---:B----4-:R-:W-:Y:S01]  /*3290*/  HMMA.16816.F32 R84, R24.reuse, R32, R64 ;  /* 0x000000201854723c */ /* 0x050fe20000001840 */
[----:B------:R-:W3:Y:S07]  /*32a0*/  LDSM.16.M88.4 R64, [R218+0x15100] ;  /* 0x01510000da40783b */ /* 0x000eee0000000200 */
[----:B------:R-:W-:Y:S01]  /*32b0*/  HMMA.16816.F32 R92, R24, R34, R68 ;  /* 0x00000022185c723c */ /* 0x000fe20000001844 */
[----:B------:R-:W-:Y:S07]  /*32c0*/  LDSM.16.M88.4 R68, [R218+0x15900] ;  /* 0x01590000da44783b */ /* 0x000fee0000000200 */
[----:B------:R-:W-:Y:S01]  /*32d0*/  HMMA.16816.F32 R32, R20, R62, R28 ;  /* 0x0000003e1420723c */ /* 0x000fe2000000181c */
[----:B------:R-:W4:Y:S07]  /*32e0*/  LDSM.16.M88.4 R60, [R223+0x9800] ;  /* 0x00980000df3c783b */ /* 0x000f2e0000000200 */
[----:B-1----:R-:W-:Y:S01]  /*32f0*/  HMMA.16816.F32 R28, R16, R40, R8 ;  /* 0x00000028101c723c */ /* 0x002fe20000001808 */
[----:B------:R-:W-:Y:S07]  /*3300*/  LDSM.16.M88.4 R8, [R221+0x24100] ;  /* 0x02410000dd08783b */ /* 0x000fee0000000200 */
[C---:B------:R-:W-:Y:S01]  /*3310*/  HMMA.16816.F32 R76, R24.reuse, R54, R56 ;  /* 0x00000036184c723c */ /* 0x040fe20000001838 */
[----:B------:R-:W1:Y:S04]  /*3320*/  LDSM.16.M88.4 R56, [R217+0x8000] ;  /* 0x00800000d938783b */ /* 0x000e680000000200 */
[----:B------:R-:W1:Y:S03]  /*3330*/  LDSM.16.M88.4 R52, [R217+0x8800] ;  /* 0x00880000d934783b */ /* 0x000e660000000200 */
[----:B-----5:R-:W-:Y:S01]  /*3340*/  HMMA.16816.F32 R100, R24, R36, R72 ;  /* 0x000000241864723c */ /* 0x020fe20000001848 */
[----:B------:R-:W5:Y:S07]  /*3350*/  LDSM.16.M88.4 R72, [R212+0x16100] ;  /* 0x01610000d448783b */ /* 0x000f6e0000000200 */
[----:B------:R-:W-:Y:S08]  /*3360*/  HMMA.16816.F32 R32, R16, R42, R32 ;  /* 0x0000002a1020723c */ /* 0x000ff00000001820 */
[----:B------:R-:W-:Y:S08]  /*3370*/  HMMA.16816.F32 R88, R24, R38, R88 ;  /* 0x000000261858723c */ /* 0x000ff00000001858 */
[----:B--2---:R-:W-:Y:S08]  /*3380*/  HMMA.16816.F32 R36, R20, R48, R44 ;  /* 0x000000301424723c */ /* 0x004ff0000000182c */
[----:B---3--:R-:W-:Y:S08]  /*3390*/  HMMA.16816.F32 R28, R12, R64, R28 ;  /* 0x000000400c1c723c */ /* 0x008ff0000000181c */
[----:B------:R-:W-:Y:S01]  /*33a0*/  HMMA.16816.F32 R44, R20, R50, R76 ;  /* 0x00000032142c723c */ /* 0x000fe2000000184c */
[----:B------:R-:W-:Y:S07]  /*33b0*/  LDSM.16.M88.4 R76, [R212+0x17100] ;  /* 0x01710000d44c783b */ /* 0x000fee0000000200 */
[----:B------:R-:W-:Y:S01]  /*33c0*/  HMMA.16816.F32 R32, R12, R66, R32 ;  /* 0x000000420c20723c */ /* 0x000fe20000001820 */
[----:B------:R-:W2:Y:S07]  /*33d0*/  LDSM.16.M88.4 R64, [R223+0xa000] ;  /* 0x00a00000df40783b */ /* 0x000eae0000000200 */
[----:B----4-:R-:W-:Y:S08]  /*33e0*/  HMMA.16816.F32 R36, R16, R60, R36 ;  /* 0x0000003c1024723c */ /* 0x010ff00000001824 */
[C---:B-1----:R-:W-:Y:S08]  /*33f0*/  HMMA.16816.F32 R104, R24.reuse, R56, R104 ;  /* 0x000000381868723c */ /* 0x042ff00000001868 */
[C---:B------:R-:W-:Y:S01]  /*3400*/  HMMA.16816.F32 R108, R24.reuse, R58, R108 ;  /* 0x0000003a186c723c */ /* 0x040fe2000000186c */
[----:B------:R-:W1:Y:S07]  /*3410*/  LDSM.16.M88.4 R56, [R217+0x9800] ;  /* 0x00980000d938783b */ /* 0x000e6e0000000200 */
[----:B------:R-:W-:Y:S08]  /*3420*/  HMMA.16816.F32 R96, R24, R52, R96 ;  /* 0x000000341860723c */ /* 0x000ff00000001860 */
[----:B------:R-:W-:Y:S08]  /*3430*/  HMMA.16816.F32 R48, R8, R80, R28 ;  /* 0x000000500830723c */ /* 0x000ff0000000181c */
[----:B------:R-:W-:Y:S08]  /*3440*/  HMMA.16816.F32 R112, R24, R54, R112 ;  /* 0x000000361870723c */ /* 0x000ff00000001870 */
[----:B-----5:R-:W-:Y:S01]  /*3450*/  HMMA.16816.F32 R24, R20, R72, R84 ;  /* 0x000000481418723c */ /* 0x020fe20000001854 */
[----:B------:R-:W3:Y:S07]  /*3460*/  LDSM.16.M88.4 R84, [R212+0x16900] ;  /* 0x01690000d454783b */ /* 0x000eee0000000200 */
[----:B------:R-:W-:Y:S01]  /*3470*/  HMMA.16816.F32 R44, R16, R62, R44 ;  /* 0x0000003e102c723c */ /* 0x000fe2000000182c */
[----:B------:R-:W4:Y:S01]  /*3480*/  LDSM.16.M88.4 R60, [R218+0x16100] ;  /* 0x01610000da3c783b */ /* 0x000f220000000200 */
[----:B------:R-:W-:-:S04]  /*3490*/  FMUL.FTZ R0, R48, c[0x0][0x320] ;  /* 0x0000c80030007a20 */ /* 0x000fc80000410000 */
[----:B------:R5:W1:Y:S02]  /*34a0*/  MUFU.TANH R120, R0 ;  /* 0x0000000000787308 */ /* 0x000a640000002400 */
[----:B------:R-:W-:Y:S08]  /*34b0*/  HMMA.16816.F32 R40, R12, R68, R36 ;  /* 0x000000440c28723c */ /* 0x000ff00000001824 */
[----:B------:R-:W-:Y:S01]  /*34c0*/  HMMA.16816.F32 R32, R8, R82, R32 ;  /* 0x000000520820723c */ /* 0x000fe20000001820 */
[----:B------:R-:W-:Y:S01]  /*34d0*/  LDSM.16.M88.4 R80, [R217+0xa000] ;  /* 0x00a00000d950783b */ /* 0x000fe20000000200 */
[----:B-----5:R-:W-:-:S06]  /*34e0*/  FMUL.FTZ R0, R49, c[0x0][0x320] ;  /* 0x0000c80031007a20 */ /* 0x020fcc0000410000 */
[----:B------:R-:W-:Y:S01]  /*34f0*/  HMMA.16816.F32 R36, R20, R74, R92 ;  /* 0x0000004a1424723c */ /* 0x000fe2000000185c */
[----:B------:R-:W-:Y:S01]  /*3500*/  LDSM.16.M88.4 R72, [R217+0xa800] ;  /* 0x00a80000d948783b */ /* 0x000fe20000000200 */
[----:B------:R5:W1:Y:S06]  /*3510*/  MUFU.TANH R119, R0 ;  /* 0x0000000000777308 */ /* 0x000a6c0000002400 */
[----:B--2---:R-:W-:Y:S08]  /*3520*/  HMMA.16816.F32 R28, R16, R64, R24 ;  /* 0x00000040101c723c */ /* 0x004ff00000001818 */
[----:B------:R-:W-:Y:S01]  /*3530*/  HMMA.16816.F32 R24, R12, R70, R44 ;  /* 0x000000460c18723c */ /* 0x000fe2000000182c */
[----:B------:R-:W2:Y:S01]  /*3540*/  LDSM.16.M88.4 R68, [R223+0xa800] ;  /* 0x00a80000df44783b */ /* 0x000ea20000000200 */
[----:B-----5:R-:W-:-:S04]  /*3550*/  FMUL.FTZ R0, R50, c[0x0][0x320] ;  /* 0x0000c80032007a20 */ /* 0x020fc80000410000 */
[----:B------:R5:W2:Y:S02]  /*3560*/  MUFU.TANH R118, R0 ;  /* 0x0000000000767308 */ /* 0x000aa40000002400 */
[----:B-1----:R-:W-:Y:S08]  /*3570*/  HMMA.16816.F32 R52, R8, R56, R40 ;  /* 0x000000380834723c */ /* 0x002ff00000001828 */
[----:B------:R-:W-:Y:S01]  /*3580*/  HMMA.16816.F32 R44, R16, R66, R36 ;  /* 0x00000042102c723c */ /* 0x000fe20000001824 */
[----:B------:R-:W-:Y:S01]  /*3590*/  LDSM.16.M88.4 R64, [R212+0x17900] ;  /* 0x01790000d440783b */ /* 0x000fe20000000200 */
[----:B-----5:R-:W-:-:S06]  /*35a0*/  FMUL.FTZ R0, R51, c[0x0][0x320] ;  /* 0x0000c80033007a20 */ /* 0x020fcc0000410000 */
[----:B---3--:R-:W-:Y:S01]  /*35b0*/  HMMA.16816.F32 R48, R20, R84, R100 ;  /* 0x000000541430723c */ /* 0x008fe20000001864 */
[----:B------:R1:W3:Y:S07]  /*35c0*/  MUFU.TANH R117, R0 ;  /* 0x0000000000757308 */ /* 0x0002ee0000002400 */
[----:B----4-:R-:W-:Y:S08]  /*35d0*/  HMMA.16816.F32 R40, R12, R60, R28 ;  /* 0x0000003c0c28723c */ /* 0x010ff0000000181c */
[----:B------:R-:W-:Y:S01]  /*35e0*/  HMMA.16816.F32 R24, R8, R58, R24 ;  /* 0x0000003a0818723c */ /* 0x000fe20000001818 */
[----:B------:R-:W4:Y:S01]  /*35f0*/  LDSM.16.M88.4 R56, [R218+0x16900] ;  /* 0x01690000da38783b */ /* 0x000f220000000200 */
[----:B-1----:R-:W-:-:S04]  /*3600*/  FMUL.FTZ R0, R32, c[0x0][0x320] ;  /* 0x0000c80020007a20 */ /* 0x002fc80000410000 */
[----:B------:R1:W1:Y:S02]  /*3610*/  MUFU.TANH R116, R0 ;  /* 0x0000000000747308 */ /* 0x0002640000002400 */
[----:B------:R-:W-:Y:S08]  /*3620*/  HMMA.16816.F32 R36, R20, R86, R88 ;  /* 0x000000561424723c */ /* 0x000ff00000001858 */
[----:B------:R-:W-:Y:S01]  /*3630*/  HMMA.16816.F32 R28, R12, R62, R44 ;  /* 0x0000003e0c1c723c */ /* 0x000fe2000000182c */
[----:B------:R-:W5:Y:S01]  /*3640*/  LDSM.16.M88.4 R60, [R223+0xb000] ;  /* 0x00b00000df3c783b */ /* 0x000f620000000200 */
[----:B-1----:R-:W-:-:S06]  /*3650*/  FMUL.FTZ R0, R33, c[0x0][0x320] ;  /* 0x0000c80021007a20 */ /* 0x002fcc0000410000 */
[----:B------:R-:W-:Y:S01]  /*3660*/  HMMA.16816.F32 R44, R20, R76, R104 ;  /* 0x0000004c142c723c */ /* 0x000fe20000001868 */
[----:B------:R1:W1:Y:S02]  /*3670*/  MUFU.TANH R95, R0 ;  /* 0x00000000005f7308 */ /* 0x0002640000002400 */
[----:B-1----:R-:W-:-:S06]  /*3680*/  FMUL.FTZ R0, R34, c[0x0][0x320] ;  /* 0x0000c80022007a20 */ /* 0x002fcc0000410000 */
[----:B------:R1:W1:Y:S02]  /*3690*/  MUFU.TANH R94, R0 ;  /* 0x00000000005e7308 */ /* 0x0002640000002400 */
[----:B-1----:R-:W-:Y:S02]  /*36a0*/  FMUL.FTZ R0, R35, c[0x0][0x320] ;  /* 0x0000c80023007a20 */ /* 0x002fe40000410000 */
[----:B--2---:R-:W-:Y:S04]  /*36b0*/  HMMA.16816.F32 R32, R16, R68, R48 ;  /* 0x000000441020723c */ /* 0x004fe80000001830 */
[----:B------:R1:W2:Y:S04]  /*36c0*/  MUFU.TANH R93, R0 ;  /* 0x00000000005d7308 */ /* 0x0002a80000002400 */
[----:B------:R-:W-:Y:S08]  /*36d0*/  HMMA.16816.F32 R48, R8, R80, R40 ;  /* 0x000000500830723c */ /* 0x000ff00000001828 */
[----:B------:R-:W-:Y:S01]  /*36e0*/  HMMA.16816.F32 R40, R16, R70, R36 ;  /* 0x000000461028723c */ /* 0x000fe20000001824 */
[----:B------:R-:W-:Y:S01]  /*36f0*/  LDSM.16.M88.4 R68, [R217+0xb000] ;  /* 0x00b00000d944783b */ /* 0x000fe20000000200 */
[----:B-1----:R-:W-:-:S04]  /*3700*/  FMUL.FTZ R0, R52, c[0x0][0x320] ;  /* 0x0000c80034007a20 */ /* 0x002fc80000410000 */
[----:B------:R1:W1:Y:S02]  /*3710*/  MUFU.TANH R92, R0 ;  /* 0x00000000005c7308 */ /* 0x0002640000002400 */
[----:B----4-:R-:W-:Y:S08]  /*3720*/  HMMA.16816.F32 R36, R12, R56, R32 ;  /* 0x000000380c24723c */ /* 0x010ff00000001820 */
[----:B------:R-:W-:Y:S01]  /*3730*/  HMMA.16816.F32 R32, R20, R78, R108 ;  /* 0x0000004e1420723c */ /* 0x000fe2000000186c */
[----:B-1----:R-:W-:-:S07]  /*3740*/  FMUL.FTZ R0, R53, c[0x0][0x320] ;  /* 0x0000c80035007a20 */ /* 0x002fce0000410000 */
[----:B------:R-:W-:Y:S01]  /*3750*/  HMMA.16816.F32 R40, R12, R58, R40 ;  /* 0x0000003a0c28723c */ /* 0x000fe20000001828 */
[----:B------:R-:W-:Y:S01]  /*3760*/  LDSM.16.M88.4 R56, [R223+0xb800] ;  /* 0x00b80000df38783b */ /* 0x000fe20000000200 */
[----:B------:R1:W4:Y:S11]  /*3770*/  MUFU.TANH R89, R0 ;  /* 0x0000000000597308 */ /* 0x0003360000002400 */
[----:B------:R-:W-:Y:S03]  /*3780*/  @!UPT UIADD3 URZ, URZ, URZ, URZ ;  /* 0x0000003f3f3ff290 */ /* 0x000fe6000fffe03f */
[----:B-----5:R-:W-:Y:S01]  /*3790*/  HMMA.16816.F32 R32, R16, R62, R32 ;  /* 0x0000003e1020723c */ /* 0x020fe20000001820 */
[----:B-1----:R-:W-:-:S04]  /*37a0*/  FMUL.FTZ R0, R54, c[0x0][0x320] ;  /* 0x0000c80036007a20 */ /* 0x002fc80000410000 */
[----:B------:R1:W1:Y:S03]  /*37b0*/  MUFU.TANH R88, R0 ;  /* 0x0000000000587308 */ /* 0x0002660000002400 */
[----:B------:R-:W-:Y:S01]  /*37c0*/  HMMA.16816.F32 R40, R8, R74, R40 ;  /* 0x0000004a0828723c */ /* 0x000fe20000001828 */
[----:B-1----:R-:W-:Y:S02]  /*37d0*/  FMUL.FTZ R0, R55, c[0x0][0x320] ;  /* 0x0000c80037007a20 */ /* 0x002fe40000410000 */
[----:B------:R-:W1:Y:S02]  /*37e0*/  LDSM.16.M88.4 R52, [R218+0x17100] ;  /* 0x01710000da34783b */ /* 0x000e640000000200 */
[----:B------:R5:W1:Y:S11]  /*37f0*/  MUFU.TANH R87, R0 ;  /* 0x0000000000577308 */ /* 0x000a760000002400 */
[----:B------:R-:W-:Y:S08]  /*3800*/  @!UPT UIADD3 URZ, URZ, URZ, URZ ;  /* 0x0000003f3f3ff290 */ /* 0x000ff0000fffe03f */
[----:B------:R-:W-:Y:S02]  /*3810*/  FMUL.FTZ R43, R43, c[0x0][0x320] ;  /* 0x0000c8002b2b7a20 */ /* 0x000fe40000410000 */
[----:B------:R-:W-:Y:S02]  /*3820*/  FMUL.FTZ R41, R41, c[0x0][0x320] ;  /* 0x0000c80029297a20 */ /* 0x000fe40000410000 */
[----:B------:R-:W-:Y:S02]  /*3830*/  FMUL.FTZ R40, R40, c[0x0][0x320] ;  /* 0x0000c80028287a20 */ /* 0x000fe40000410000 */
[----:B-----5:R-:W-:-:S04]  /*3840*/  FMUL.FTZ R0, R24, c[0x0][0x320] ;  /* 0x0000c80018007a20 */ /* 0x020fc80000410000 */
[----:B------:R5:W1:Y:S02]  /*3850*/  MUFU.TANH R86, R0 ;  /* 0x0000000000567308 */ /* 0x000a640000002400 */
[----:B-----5:R-:W-:Y:S01]  /*3860*/  FMUL.FTZ R0, R25, c[0x0][0x320] ;  /* 0x0000c80019007a20 */ /* 0x020fe20000410000 */
[----:B-1----:R-:W-:Y:S05]  /*3870*/  HMMA.16816.F32 R32, R12, R54, R32 ;  /* 0x000000360c20723c */ /* 0x002fea0000001820 */
[----:B------:R1:W1:Y:S02]  /*3880*/  MUFU.TANH R85, R0 ;  /* 0x0000000000557308 */ /* 0x0002640000002400 */
[----:B-1----:R-:W-:-:S06]  /*3890*/  FMUL.FTZ R0, R26, c[0x0][0x320] ;  /* 0x0000c8001a007a20 */ /* 0x002fcc0000410000 */
[----:B------:R1:W1:Y:S02]  /*38a0*/  MUFU.TANH R84, R0 ;  /* 0x0000000000547308 */ /* 0x0002640000002400 */
[----:B-1----:R-:W-:Y:S02]  /*38b0*/  FMUL.FTZ R0, R27, c[0x0][0x320] ;  /* 0x0000c8001b007a20 */ /* 0x002fe40000410000 */
[----:B------:R-:W-:Y:S04]  /*38c0*/  HMMA.16816.F32 R24, R8, R82, R28 ;  /* 0x000000520818723c */ /* 0x000fe8000000181c */
[----:B------:R1:W1:Y:S04]  /*38d0*/  MUFU.TANH R81, R0 ;  /* 0x0000000000517308 */ /* 0x0002680000002400 */
[----:B------:R-:W-:Y:S08]  /*38e0*/  HMMA.16816.F32 R28, R16, R60, R44 ;  /* 0x0000003c101c723c */ /* 0x000ff0000000182c */
[----:B------:R-:W-:Y:S01]  /*38f0*/  HMMA.16816.F32 R44, R8, R72, R36 ;  /* 0x00000048082c723c */ /* 0x000fe20000001824 */
[----:B-1----:R-:W-:-:S04]  /*3900*/  FMUL.FTZ R0, R48, c[0x0][0x320] ;  /* 0x0000c80030007a20 */ /* 0x002fc80000410000 */
[----:B------:R1:W1:Y:S03]  /*3910*/  MUFU.TANH R80, R0 ;  /* 0x0000000000507308 */ /* 0x0002660000002400 */
[C---:B------:R-:W-:Y:S08]  /*3920*/  HMMA.16816.F32 R36, R20.reuse, R64, R96 ;  /* 0x000000401424723c */ /* 0x040ff00000001860 */
[----:B------:R-:W-:Y:S01]  /*3930*/  HMMA.16816.F32 R20, R20, R66, R112 ;  /* 0x000000421414723c */ /* 0x000fe20000001870 */
[----:B-1----:R-:W-:-:S07]  /*3940*/  FMUL.FTZ R0, R49, c[0x0][0x320] ;  /* 0x0000c80031007a20 */ /* 0x002fce0000410000 */
[----:B------:R-:W-:Y:S01]  /*3950*/  HMMA.16816.F32 R28, R12, R52, R28 ;  /* 0x000000340c1c723c */ /* 0x000fe2000000181c */
[----:B------:R1:W1:Y:S02]  /*3960*/  MUFU.TANH R78, R0 ;  /* 0x00000000004e7308 */ /* 0x0002640000002400 */
[----:B-1----:R-:W-:-:S06]  /*3970*/  FMUL.FTZ R0, R50, c[0x0][0x320] ;  /* 0x0000c80032007a20 */ /* 0x002fcc0000410000 */
[----:B------:R1:W1:Y:S11]  /*3980*/  MUFU.TANH R77, R0 ;  /* 0x00000000004d7308 */ /* 0x0002760000002400 */
[----:B------:R-:W-:Y:S04]  /*3990*/  @!UPT UIADD3 URZ, URZ, URZ, URZ ;  /* 0x0000003f3f3ff290 */ /* 0x000fe8000fffe03f */
[----:B------:R-:W-:Y:S01]  /*39a0*/  HMMA.16816.F32 R28, R8, R68, R28 ;  /* 0x00000044081c723c */ /* 0x000fe2000000181c */
[----:B-1----:R-:W-:Y:S02]  /*39b0*/  FMUL.FTZ R0, R51, c[0x0][0x320] ;  /* 0x0000c80033007a20 */ /* 0x002fe40000410000 */
[----:B------:R-:W1:Y:S02]  /*39c0*/  LDSM.16.M88.4 R48, [R218+0x17900] ;  /* 0x01790000da30783b */ /* 0x000e640000000200 */
[----:B------:R5:W1:Y:S02]  /*39d0*/  MUFU.TANH R76, R0 ;  /* 0x00000000004c7308 */ /* 0x000a640000002400 */
[----:B-----5:R-:W-:-:S06]  /*39e0*/  FMUL.FTZ R0, R24, c[0x0][0x320] ;  /* 0x0000c80018007a20 */ /* 0x020fcc0000410000 */
[----:B------:R5:W1:Y:S02]  /*39f0*/  MUFU.TANH R72, R0 ;  /* 0x0000000000487308 */ /* 0x000a640000002400 */
[----:B-----5:R-:W-:-:S06]  /*3a00*/  FMUL.FTZ R0, R25, c[0x0][0x320] ;  /* 0x0000c80019007a20 */ /* 0x020fcc0000410000 */
[----:B------:R5:W1:Y:S02]  /*3a10*/  MUFU.TANH R64, R0 ;  /* 0x0000000000407308 */ /* 0x000a640000002400 */
[----:B-----5:R-:W-:-:S06]  /*3a20*/  FMUL.FTZ R0, R26, c[0x0][0x320] ;  /* 0x0000c8001a007a20 */ /* 0x020fcc0000410000 */
[----:B------:R5:W1:Y:S02]  /*3a30*/  MUFU.TANH R63, R0 ;  /* 0x00000000003f7308 */ /* 0x000a640000002400 */
[----:B-----5:R-:W-:Y:S02]  /*3a40*/  FMUL.FTZ R0, R27, c[0x0][0x320] ;  /* 0x0000c8001b007a20 */ /* 0x020fe40000410000 */
[----:B------:R-:W-:Y:S01]  /*3a50*/  HMMA.16816.F32 R24, R16, R56, R36 ;  /* 0x000000381018723c */ /* 0x000fe20000001824 */
[----:B------:R-:W5:Y:S03]  /*3a60*/  LDSM.16.M88.4 R36, [R217+0xb800] ;  /* 0x00b80000d924783b */ /* 0x000f660000000200 */
[----:B------:R1:W1:Y:S01]  /*3a70*/  MUFU.TANH R62, R0 ;  /* 0x00000000003e7308 */ /* 0x0002620000002400 */
[----:B------:R-:W-:-:S04]  /*3a80*/  DEPBAR.LE SB0, 0x0 ;  /* 0x000080000000791a */ /* 0x000fc80000000000 */
[----:B------:R-:W-:Y:S01]  /*3a90*/  HMMA.16816.F32 R16, R16, R58, R20 ;  /* 0x0000003a1010723c */ /* 0x000fe20000001814 */
[----:B-1----:R-:W-:Y:S02]  /*3aa0*/  FMUL.FTZ R0, R44, c[0x0][0x320] ;  /* 0x0000c8002c007a20 */ /* 0x002fe40000410000 */
[----:B------:R-:W1:Y:S11]  /*3ab0*/  MUFU.TANH R44, R43 ;  /* 0x0000002b002c7308 */ /* 0x000e760000002400 */
[----:B------:R-:W-:Y:S01]  /*3ac0*/  @!UPT UIADD3 URZ, URZ, URZ, URZ ;  /* 0x0000003f3f3ff290 */ /* 0x000fe2000fffe03f */
[C---:B------:R-:W-:Y:S01]  /*3ad0*/  HMMA.16816.F32 R20, R12.reuse, R48, R24 ;  /* 0x000000300c14723c */ /* 0x040fe20000001818 */
[----:B------:R1:W1:Y:S08]  /*3ae0*/  MUFU.TANH R61, R0 ;  /* 0x00000000003d7308 */ /* 0x0002700000002400 */
[----:B------:R-:W-:Y:S08]  /*3af0*/  HMMA.16816.F32 R12, R12, R50, R16 ;  /* 0x000000320c0c723c */ /* 0x000ff00000001810 */
[----:B------:R-:W-:Y:S01]  /*3b00*/  HMMA.16816.F32 R24, R8, R70, R32 ;  /* 0x000000460818723c */ /* 0x000fe20000001820 */
[----:B-1----:R-:W-:-:S04]  /*3b10*/  FMUL.FTZ R0, R45, c[0x0][0x320] ;  /* 0x0000c8002d007a20 */ /* 0x002fc80000410000 */
[----:B------:R1:W1:Y:S03]  /*3b20*/  MUFU.TANH R60, R0 ;  /* 0x00000000003c7308 */ /* 0x0002660000002400 */
[C---:B-----5:R-:W-:Y:S08]  /*3b30*/  HMMA.16816.F32 R16, R8.reuse, R36, R20 ;  /* 0x000000240810723c */ /* 0x060ff00000001814 */
[----:B------:R-:W-:Y:S01]  /*3b40*/  HMMA.16816.F32 R8, R8, R38, R12 ;  /* 0x000000260808723c */ /* 0x000fe2000000180c */
[----:B-1----:R-:W-:-:S02]  /*3b50*/  FMUL.FTZ R0, R46, c[0x0][0x320] ;  /* 0x0000c8002e007a20 */ /* 0x002fc40000410000 */
[----:B------:R-:W1:Y:S05]  /*3b60*/  MUFU.TANH R46, R41 ;  /* 0x00000029002e7308 */ /* 0x000e6a0000002400 */
[----:B------:R-:W-:Y:S02]  /*3b70*/  FMUL.FTZ R27, R27, c[0x0][0x320] ;  /* 0x0000c8001b1b7a20 */ /* 0x000fe40000410000 */
[----:B------:R-:W-:Y:S02]  /*3b80*/  FMUL.FTZ R24, R24, c[0x0][0x320] ;  /* 0x0000c80018187a20 */ /* 0x000fe40000410000 */
[----:B------:R-:W-:Y:S02]  /*3b90*/  FMUL.FTZ R25, R25, c[0x0][0x320] ;  /* 0x0000c80019197a20 */ /* 0x000fe40000410000 */
[----:B------:R-:W-:Y:S01]  /*3ba0*/  FMUL.FTZ R26, R26, c[0x0][0x320] ;  /* 0x0000c8001a1a7a20 */ /* 0x000fe20000410000 */
[----:B------:R5:W1:Y:S01]  /*3bb0*/  MUFU.TANH R53, R0 ;  /* 0x0000000000357308 */ /* 0x000a620000002400 */
[----:B------:R-:W-:-:S02]  /*3bc0*/  FMUL.FTZ R16, R16, c[0x0][0x320] ;  /* 0x0000c80010107a20 */ /* 0x000fc40000410000 */
[----:B------:R-:W-:Y:S02]  /*3bd0*/  FMUL.FTZ R17, R17, c[0x0][0x320] ;  /* 0x0000c80011117a20 */ /* 0x000fe40000410000 */
[----:B------:R-:W-:Y:S02]  /*3be0*/  FMUL.FTZ R18, R18, c[0x0][0x320] ;  /* 0x0000c80012127a20 */ /* 0x000fe40000410000 */
[----:B------:R-:W-:Y:S01]  /*3bf0*/  FMUL.FTZ R19, R19, c[0x0][0x320] ;  /* 0x0000c80013137a20 */ /* 0x000fe20000410000 */
[----:B------:R-:W1:Y:S01]  /*3c00*/  MUFU.TANH R32, R27 ;  /* 0x0000001b00207308 */ /* 0x000e620000002400 */
[----:B------:R-:W-:Y:S02]  /*3c10*/  FMUL.FTZ R8, R8, c[0x0][0x320] ;  /* 0x0000c80008087a20 */ /* 0x000fe40000410000 */
[----:B------:R-:W-:Y:S02]  /*3c20*/  FMUL.FTZ R9, R9, c[0x0][0x320] ;  /* 0x0000c80009097a20 */ /* 0x000fe40000410000 */
[----:B------:R-:W-:-:S02]  /*3c30*/  FMUL.FTZ R10, R10, c[0x0][0x320] ;  /* 0x0000c8000a0a7a20 */ /* 0x000fc40000410000 */
[----:B------:R-:W-:Y:S01]  /*3c40*/  FMUL.FTZ R11, R11, c[0x0][0x320] ;  /* 0x0000c8000b0b7a20 */ /* 0x000fe20000410000 */
[----:B------:R-:W1:Y:S01]  /*3c50*/  MUFU.TANH R35, R24 ;  /* 0x0000001800237308 */ /* 0x000e620000002400 */
[----:B-----5:R-:W-:-:S07]  /*3c60*/  FMUL.FTZ R0, R47, c[0x0][0x320] ;  /* 0x0000c8002f007a20 */ /* 0x020fce0000410000 */
[----:B------:R5:W1:Y:S08]  /*3c70*/  MUFU.TANH R52, R0 ;  /* 0x0000000000347308 */ /* 0x000a700000002400 */
[----:B------:R-:W1:Y:S01]  /*3c80*/  MUFU.TANH R47, R40 ;  /* 0x00000028002f7308 */ /* 0x000e620000002400 */
[----:B-----5:R-:W-:-:S07]  /*3c90*/  FMUL.FTZ R0, R42, c[0x0][0x320] ;  /* 0x0000c8002a007a20 */ /* 0x020fce0000410000 */
[----:B------:R-:W1:Y:S08]  /*3ca0*/  MUFU.TANH R34, R25 ;  /* 0x0000001900227308 */ /* 0x000e700000002400 */
        /* <DEDUP_REMOVED lines=13> */
[----:B------:R1:W1:Y:S01]  /*3d80*/  MUFU.TANH R29, R10 ;  /* 0x0000000a001d7308 */ /* 0x0002620000002400 */
[----:B-----5:R-:W-:-:S07]  /*3d90*/  FMUL.FTZ R0, R31, c[0x0][0x320] ;  /* 0x0000c8001f007a20 */ /* 0x020fce0000410000 */
[----:B------:R1:W1:Y:S08]  /*3da0*/  MUFU.TANH R30, R11 ;  /* 0x0000000b001e7308 */ /* 0x0002700000002400 */
[----:B------:R1:W1:Y:S08]  /*3db0*/  MUFU.TANH R40, R0 ;  /* 0x0000000000287308 */ /* 0x0002700000002400 */
[----:B------:R1:W1:Y:S01]  /*3dc0*/  MUFU.TANH R31, R26 ;  /* 0x0000001a001f7308 */ /* 0x0002620000002400 */
[----:B------:R-:W-:Y:S06]  /*3dd0*/  BAR.SYNC.DEFER_BLOCKING 0x0 ;  /* 0x0000000000007b1d */ /* 0x000fec0000010000 */
[----:B------:R-:W-:Y:S05]  /*3de0*/  @!P0 BRA `(.L_x_1216) ;  /* 0x0000024000008947 */ /* 0x000fea0003800000 */
[----:B--234-:R-:W-:Y:S01]  /*3df0*/  UIADD3 UR5, UR6, -0x2, URZ ;  /* 0xfffffffe06057890 */ /* 0x01cfe2000fffe03f */
[C---:B------:R-:W-:Y:S01]  /*3e00*/  IMAD.SHL.U32 R13, R142.reuse, 0x40, RZ ;  /* 0x000000408e0d7824 */ /* 0x040fe200078e00ff */
[----:B------:R-:W-:-:S02]  /*3e10*/  SHF.L.U64.HI R3, R142, 0x6, R143 ;  /* 0x000000068e037819 */ /* 0x000fc4000001028f */
[----:B------:R-:W-:Y:S02]  /*3e20*/  USHF.R.S32.HI UR4, URZ, 0x1f, UR5 ;  /* 0x0000001f3f047899 */ /* 0x000fe40008011405 */
[----:B------:R-:W-:Y:S01]  /*3e30*/  UIMAD UR15, UR15, UR5, URZ ;  /* 0x000000050f0f72a4 */ /* 0x000fe2000f8e023f */
[----:B------:R-:W-:-:S03]  /*3e40*/  IMAD.WIDE.U32 R8, R140, UR5, R144 ;  /* 0x000000058c087c25 */ /* 0x000fc6000f8e0090 */
[----:B------:R-:W-:Y:S02]  /*3e50*/  UIMAD UR4, UR4, UR16, UR15 ;  /* 0x00000010040472a4 */ /* 0x000fe4000f8e020f */
[----:B------:R-:W-:-:S04]  /*3e60*/  LEA R6, P2, R8, c[0x0][0x1c8], 0x1 ;  /* 0x0000720008067a11 */ /* 0x000fc800078408ff */
[----:B-1----:R-:W-:Y:S02]  /*3e70*/  IADD3 R0, R9, UR4, RZ ;  /* 0x0000000409007c10 */ /* 0x002fe4000fffe0ff */
[C---:B------:R-:W-:Y:S02]  /*3e80*/  IADD3 R10, P3, R13.reuse, R6, RZ ;  /* 0x000000060d0a7210 */ /* 0x040fe40007f7e0ff */
[----:B------:R-:W-:Y:S02]  /*3e90*/  LEA.HI.X R7, R8, c[0x0][0x1cc], R0, 0x1, P2 ;  /* 0x0000730008077a11 */ /* 0x000fe400010f0c00 */
[----:B------:R-:W-:-:S03]  /*3ea0*/  IADD3 R16, P1, P0, R13, 0x80, R6 ;  /* 0x000000800d107810 */ /* 0x000fc6000783e006 */
[--C-:B------:R-:W-:Y:S01]  /*3eb0*/  IMAD.X R11, R3, 0x1, R7.reuse, P3 ;  /* 0x00000001030b7824 */ /* 0x100fe200018e0607 */
[----:B------:R-:W-:Y:S01]  /*3ec0*/  LOP3.LUT P3, RZ, R185, 0x1, RZ, 0xc0, !PT ;  /* 0x00000001b9ff7812 */ /* 0x000fe2000786c0ff */
[----:B------:R-:W-:Y:S01]  /*3ed0*/  @!PT LDS RZ, [RZ] ;  /* 0x00000000fffff984 */ /* 0x000fe20000000800 */
[----:B------:R-:W-:Y:S01]  /*3ee0*/  @!PT LDS RZ, [RZ] ;  /* 0x00000000fffff984 */ /* 0x000fe20000000800 */
[----:B------:R-:W-:Y:S01]  /*3ef0*/  @!PT LDS RZ, [RZ] ;  /* 0x00000000fffff984 */ /* 0x000fe20000000800 */
[----:B------:R1:W-:Y:S01]  /*3f00*/  LDGSTS.E.BYPASS.LTC128B.128 [R247+0xc100], [R6.64], !P4 ;  /* 0x0c10000006f77fae */ /* 0x0003e2000e101d4a */
[--C-:B------:R-:W-:Y:S02]  /*3f10*/  IADD3.X R17, R3, RZ, R7.reuse, P1, P0 ;  /* 0x000000ff03117210 */ /* 0x100fe40000fe0407 */
[--C-:B------:R-:W-:Y:S01]  /*3f20*/  IADD3 R14, P1, P0, R13, 0x100, R6.reuse ;  /* 0x000001000d0e7810 */ /* 0x100fe2000783e006 */
[----:B------:R1:W-:Y:S03]  /*3f30*/  LDGSTS.E.BYPASS.LTC128B.128 [R247+0xf100], [R6.64+0x80], !P6 ;  /* 0x0f10008006f77fae */ /* 0x0003e6000f101d4a */
[----:B------:R-:W-:Y:S02]  /*3f40*/  IADD3.X R15, R3, RZ, R7, P1, P0 ;  /* 0x000000ff030f7210 */ /* 0x000fe40000fe0407 */
[----:B------:R-:W-:-:S02]  /*3f50*/  IADD3 R12, P2, P1, R13, 0x180, R6 ;  /* 0x000001800d0c7810 */ /* 0x000fc4000795e006 */
[----:B------:R-:W-:Y:S01]  /*3f60*/  IADD3 R8, P0, R10, R13, RZ ;  /* 0x0000000d0a087210 */ /* 0x000fe20007f1e0ff */
[----:B------:R1:W-:Y:S01]  /*3f70*/  LDGSTS.E.BYPASS.LTC128B.128 [R247+0x12100], [R6.64+0x100], !P3 ;  /* 0x1210010006f77fae */ /* 0x0003e2000d901d4a */
[----:B------:R-:W-:-:S03]  /*3f80*/  IADD3.X R13, R3, RZ, R7, P2, P1 ;  /* 0x000000ff030d7210 */ /* 0x000fc600017e2407 */
[----:B------:R1:W-:Y:S01]  /*3f90*/  LDGSTS.E.BYPASS.LTC128B.128 [R247+0x15100], [R6.64+0x180], !P5 ;  /* 0x1510018006f77fae */ /* 0x0003e2000e901d4a */
[----:B------:R-:W-:-:S03]  /*3fa0*/  IMAD.X R9, R11, 0x1, R3, P0 ;  /* 0x000000010b097824 */ /* 0x000fc600000e0603 */
[----:B------:R1:W-:Y:S04]  /*3fb0*/  LDGSTS.E.BYPASS.LTC128B.128 [R247+0xd100], [R10.64], !P4 ;  /* 0x0d1000000af77fae */ /* 0x0003e8000e101d4a */
[----:B------:R1:W-:Y:S04]  /*3fc0*/  LDGSTS.E.BYPASS.LTC128B.128 [R247+0x10100], [R16.64], !P6 ;  /* 0x1010000010f77fae */ /* 0x0003e8000f101d4a */
[----:B------:R1:W-:Y:S04]  /*3fd0*/  LDGSTS.E.BYPASS.LTC128B.128 [R247+0x13100], [R14.64], !P3 ;  /* 0x131000000ef77fae */ /* 0x0003e8000d901d4a */
[----:B------:R1:W-:Y:S04]  /*3fe0*/  LDGSTS.E.BYPASS.LTC128B.128 [R247+0x16100], [R12.64], !P5 ;  /* 0x161000000cf77fae */ /* 0x0003e8000e901d4a */
[----:B------:R1:W-:Y:S04]  /*3ff0*/  LDGSTS.E.BYPASS.LTC128B.128 [R247+0xe100], [R8.64], !P4 ;  /* 0x0e10000008f77fae */ /* 0x0003e8000e101d4a */
[----:B------:R1:W-:Y:S04]  /*4000*/  LDGSTS.E.BYPASS.LTC128B.128 [R247+0x11100], [R8.64+0x80], !P6 ;  /* 0x1110008008f77fae */ /* 0x0003e8000f101d4a */
[----:B------:R1:W-:Y:S04]  /*4010*/  LDGSTS.E.BYPASS.LTC128B.128 [R247+0x14100], [R8.64+0x100], !P3 ;  /* 0x1410010008f77fae */ /* 0x0003e8000d901d4a */
[----:B------:R1:W-:Y:S02]  /*4020*/  LDGSTS.E.BYPASS.LTC128B.128 [R247+0x17100], [R8.64+0x180], !P5 ;  /* 0x1710018008f77fae */ /* 0x0003e4000e901d4a */
.L_x_1216:
[----:B-1234-:R-:W-:Y:S01]  /*4030*/  LOP3.LUT R0, R141, 0xffffffe0, RZ, 0xc0, !PT ;  /* 0xffffffe08d007812 */ /* 0x01efe200078ec0ff */
[----:B------:R-:W-:Y:S01]  /*4040*/  ULDC UR4, c[0x0][0x1d0] ;  /* 0x0000740000047ab9 */ /* 0x000fe20000000800 */
[----:B------:R-:W-:Y:S01]  /*4050*/  STL [R1+0x3c], R219 ;  /* 0x00003cdb01007387 */ /* 0x000fe20000100800 */
[----:B------:R-:W-:Y:S01]  /*4060*/  UIADD3 UR4, UR7, UR4, URZ ;  /* 0x0000000407047290 */ /* 0x000fe2000fffe03f */
[----:B------:R-:W-:-:S02]  /*4070*/  IMAD.SHL.U32 R213, R5, 0x2, RZ ;  /* 0x0000000205d57824 */ /* 0x000fc400078e00ff */
[----:B------:R-:W-:Y:S01]  /*4080*/  IMAD.IADD R0, R184, 0x1, -R0 ;  /* 0x00000001b8007824 */ /* 0x000fe200078e0a00 */
[----:B------:R1:W-:Y:S01]  /*4090*/  STL [R1+0x38], R218 ;  /* 0x000038da01007387 */ /* 0x0003e20000100800 */
[----:B------:R-:W-:Y:S01]  /*40a0*/  IMAD R216, R2, 0x2, R213 ;  /* 0x0000000202d87824 */ /* 0x000fe200078e02d5 */
[----:B------:R-:W-:Y:S01]  /*40b0*/  LEA R214, R4, R213, 0x1 ;  /* 0x000000d504d67211 */ /* 0x000fe200078e08ff */
[----:B------:R-:W-:Y:S01]  /*40c0*/  IMAD.U32 R6, RZ, RZ, UR4 ;  /* 0x00000004ff067e24 */ /* 0x000fe2000f8e00ff */
[----:B------:R-:W-:Y:S01]  /*40d0*/  SHF.R.S32.HI R3, RZ, 0x1f, R0 ;  /* 0x0000001fff037819 */ /* 0x000fe20000011400 */
[----:B------:R-:W-:Y:S02]  /*40e0*/  STL [R1+0x34], R217 ;  /* 0x000034d901007387 */ /* 0x000fe40000100800 */
[----:B------:R-:W-:Y:S01]  /*40f0*/  IMAD R215, R2, 0x2, R214 ;  /* 0x0000000202d77824 */ /* 0x000fe200078e02d6 */
[----:B------:R-:W-:Y:S01]  /*4100*/  LEA.HI R3, R3, R0, RZ, 0x2 ;  /* 0x0000000003037211 */ /* 0x000fe200078f10ff */
[----:B------:R2:W-:Y:S03]  /*4110*/  STL [R1+0x30], R212 ;  /* 0x000030d401007387 */ /* 0x0005e60000100800 */
[----:B------:R-:W-:Y:S01]  /*4120*/  LOP3.LUT R3, R3, 0x7ffffffc, RZ, 0xc0, !PT ;  /* 0x7ffffffc03037812 */ /* 0x000fe200078ec0ff */
[----:B------:R-:W-:Y:S03]  /*4130*/  LDSM.16.MT88.4 R48, [R214+0x900] ;  /* 0x00090000d630783b */ /* 0x000fe60000004200 */
[----:B------:R-:W-:Y:S01]  /*4140*/  IADD3 R0, R0, -R3, RZ ;  /* 0x8000000300007210 */ /* 0x000fe20007ffe0ff */
[----:B------:R-:W-:Y:S04]  /*4150*/  LDSM.16.MT88.4 R56, [R215+0x900] ;  /* 0x00090000d738783b */ /* 0x000fe80000004200 */
[----:B------:R-:W-:Y:S01]  /*4160*/  IMAD R0, R0, -0x2, R6 ;  /* 0xfffffffe00007824 */ /* 0x000fe200078e0206 */
[----:B------:R-:W-:Y:S04]  /*4170*/  LDSM.16.MT88.4 R68, [R214+0x9100] ;  /* 0x00910000d644783b */ /* 0x000fe80000004200 */
[C---:B------:R-:W-:Y:S01]  /*4180*/  ISETP.GT.AND P0, PT, R0.reuse, RZ, PT ;  /* 0x000000ff0000720c */ /* 0x040fe20003f04270 */
[----:B------:R-:W-:Y:S01]  /*4190*/  LDSM.16.MT88.4 R108, [R214+0x3900] ;  /* 0x00390000d66c783b */ /* 0x000fe20000004200 */
[----:B------:R-:W-:-:S02]  /*41a0*/  ISETP.GT.AND P1, PT, R0, 0x1, PT ;  /* 0x000000010000780c */ /* 0x000fc40003f24270 */
[----:B------:R-:W-:Y:S01]  /*41b0*/  ISETP.GT.AND P2, PT, R0, 0x8, PT ;  /* 0x000000080000780c */ /* 0x000fe20003f44270 */
[----:B------:R-:W-:Y:S01]  /*41c0*/  LDSM.16.MT88.4 R104, [R216+0x3900] ;  /* 0x00390000d868783b */ /* 0x000fe20000004200 */
[----:B------:R-:W-:Y:S02]  /*41d0*/  FSEL R7, R120, -INF , P0 ;  /* 0xff80000078077808 */ /* 0x000fe40000000000 */
[----:B------:R-:W-:Y:S01]  /*41e0*/  FSEL R8, R119, -INF , P1 ;  /* 0xff80000077087808 */ /* 0x000fe20000800000 */
[----:B------:R-:W-:Y:S01]  /*41f0*/  LDSM.16.MT88.4 R120, [R216+0x9100] ;  /* 0x00910000d878783b */ /* 0x000fe20000004200 */
[----:B------:R-:W-:Y:S02]  /*4200*/  FSEL R16, R118, -INF , P0 ;  /* 0xff80000076107808 */ /* 0x000fe40000000000 */
[----:B------:R-:W-:Y:S01]  /*4210*/  ISETP.GT.AND P0, PT, R0, 0x9, PT ;  /* 0x000000090000780c */ /* 0x000fe20003f04270 */
[----:B------:R-:W-:Y:S01]  /*4220*/  LDSM.16.MT88.4 R96, [R213+0x6900] ;  /* 0x00690000d560783b */ /* 0x000fe20000004200 */
[----:B------:R-:W-:-:S02]  /*4230*/  FSEL R9, R116, -INF , P2 ;  /* 0xff80000074097808 */ /* 0x000fc40001000000 */
[----:B------:R-:W-:Y:S01]  /*4240*/  FMNMX.FTZ R132, R7, R8, !PT ;  /* 0x0000000807847209 */ /* 0x000fe20007810000 */
[----:B------:R-:W-:Y:S01]  /*4250*/  LDSM.16.MT88.4 R100, [R215+0x3900] ;  /* 0x00390000d764783b */ /* 0x000fe20000004200 */
[----:B------:R-:W-:Y:S02]  /*4260*/  FSEL R17, R117, -INF , P1 ;  /* 0xff80000075117808 */ /* 0x000fe40000800000 */
[----:B------:R-:W-:Y:S01]  /*4270*/  ISETP.GT.AND P1, PT, R0, 0x10, PT ;  /* 0x000000100000780c */ /* 0x000fe20003f24270 */
[----:B------:R-:W-:Y:S01]  /*4280*/  LDSM.16.MT88.4 R116, [R215+0x9100] ;  /* 0x00910000d774783b */ /* 0x000fe20000004200 */
[----:B------:R-:W-:Y:S02]  /*4290*/  FSEL R10, R95, -INF , P0 ;  /* 0xff8000005f0a7808 */ /* 0x000fe40000000000 */
[----:B------:R-:W-:Y:S01]  /*42a0*/  FMNMX.FTZ R132, R9, R132, !PT ;  /* 0x0000008409847209 */ /* 0x000fe20007810000 */
[----:B------:R-:W-:Y:S01]  /*42b0*/  LDSM.16.MT88.4 R112, [R214+0x6900] ;  /* 0x00690000d670783b */ /* 0x000fe20000004200 */
[----:B------:R-:W-:-:S02]  /*42c0*/  FSEL R18, R94, -INF , P2 ;  /* 0xff8000005e127808 */ /* 0x000fc40001000000 */
[----:B------:R-:W-:Y:S01]  /*42d0*/  ISETP.GT.AND P2, PT, R0, 0x11, PT ;  /* 0x000000110000780c */ /* 0x000fe20003f44270 */
[----:B------:R-:W0:Y:S01]  /*42e0*/  LDGDEPBAR ;  /* 0x00000000000079af */ /* 0x000e220000000000 */
[----:B------:R-:W-:Y:S02]  /*42f0*/  FSEL R11, R92, -INF , P1 ;  /* 0xff8000005c0b7808 */ /* 0x000fe40000800000 */
[----:B------:R-:W-:Y:S02]  /*4300*/  FMNMX.FTZ R132, R10, R132, !PT ;  /* 0x000000840a847209 */ /* 0x000fe40007810000 */
[----:B------:R-:W-:Y:S02]  /*4310*/  FSEL R19, R93, -INF , P0 ;  /* 0xff8000005d137808 */ /* 0x000fe40000000000 */
[----:B------:R-:W-:Y:S02]  /*4320*/  ISETP.GT.AND P0, PT, R0, 0x18, PT ;  /* 0x000000180000780c */ /* 0x000fe40003f04270 */
[----:B------:R-:W-:-:S02]  /*4330*/  FSEL R13, R89, -INF , P2 ;  /* 0xff800000590d7808 */ /* 0x000fc40001000000 */
[----:B------:R-:W-:Y:S02]  /*4340*/  FMNMX.FTZ R132, R11, R132, !PT ;  /* 0x000000840b847209 */ /* 0x000fe40007810000 */
[----:B------:R-:W-:Y:S02]  /*4350*/  FSEL R24, R88, -INF , P1 ;  /* 0xff80000058187808 */ /* 0x000fe40000800000 */
[----:B------:R-:W-:Y:S02]  /*4360*/  ISETP.GT.AND P1, PT, R0, 0x19, PT ;  /* 0x000000190000780c */ /* 0x000fe40003f24270 */
[----:B------:R-:W-:Y:S02]  /*4370*/  FSEL R14, R86, -INF , P0 ;  /* 0xff800000560e7808 */ /* 0x000fe40000000000 */
[----:B------:R-:W-:Y:S02]  /*4380*/  FMNMX.FTZ R132, R13, R132, !PT ;  /* 0x000000840d847209 */ /* 0x000fe40007810000 */
[----:B------:R-:W-:-:S02]  /*4390*/  FSEL R25, R87, -INF , P2 ;  /* 0xff80000057197808 */ /* 0x000fc40001000000 */
[----:B------:R-:W-:Y:S02]  /*43a0*/  ISETP.GT.AND P2, PT, R0, 0x20, PT ;  /* 0x000000200000780c */ /* 0x000fe40003f44270 */
[----:B------:R-:W-:Y:S02]  /*43b0*/  FSEL R15, R85, -INF , P1 ;  /* 0xff800000550f7808 */ /* 0x000fe40000800000 */
[----:B------:R-:W-:Y:S02]  /*43c0*/  FMNMX.FTZ R132, R14, R132, !PT ;  /* 0x000000840e847209 */ /* 0x000fe40007810000 */
[----:B------:R-:W-:Y:S02]  /*43d0*/  FSEL R26, R84, -INF , P0 ;  /* 0xff800000541a7808 */ /* 0x000fe40000000000 */
[----:B------:R-:W-:Y:S01]  /*43e0*/  ISETP.GT.AND P0, PT, R0, 0x21, PT ;  /* 0x000000210000780c */ /* 0x000fe20003f04270 */
[----:B------:R-:W-:Y:S01]  /*43f0*/  LDSM.16.MT88.4 R84, [R213+0x3900] ;  /* 0x00390000d554783b */ /* 0x000fe20000004200 */
[----:B------:R-:W-:-:S02]  /*4400*/  FSEL R133, R80, -INF , P2 ;  /* 0xff80000050857808 */ /* 0x000fc40001000000 */
[----:B------:R-:W-:Y:S02]  /*4410*/  FMNMX.FTZ R132, R15, R132, !PT ;  /* 0x000000840f847209 */ /* 0x000fe40007810000 */
[----:B------:R-:W-:Y:S02]  /*4420*/  FSEL R28, R81, -INF , P1 ;  /* 0xff800000511c7808 */ /* 0x000fe40000800000 */
[----:B------:R-:W-:Y:S02]  /*4430*/  ISETP.GT.AND P1, PT, R0, 0x28, PT ;  /* 0x000000280000780c */ /* 0x000fe40003f24270 */
[----:B------:R-:W-:Y:S02]  /*4440*/  FSEL R136, R78, -INF , P0 ;  /* 0xff8000004e887808 */ /* 0x000fe40000000000 */
[----:B------:R-:W-:Y:S02]  /*4450*/  FMNMX.FTZ R132, R133, R132, !PT ;  /* 0x0000008485847209 */ /* 0x000fe40007810000 */
[----:B------:R-:W-:-:S02]  /*4460*/  ISETP.GT.AND P3, PT, R0, 0x29, PT ;  /* 0x000000290000780c */ /* 0x000fc40003f64270 */
[----:B------:R-:W-:Y:S02]  /*4470*/  FSEL R135, R72, -INF , P1 ;  /* 0xff80000048877808 */ /* 0x000fe40000800000 */
[----:B------:R-:W-:Y:S02]  /*4480*/  FMNMX.FTZ R132, R136, R132, !PT ;  /* 0x0000008488847209 */ /* 0x000fe40007810000 */
[----:B------:R-:W-:Y:S02]  /*4490*/  FSEL R144, R76, -INF , P0 ;  /* 0xff8000004c907808 */ /* 0x000fe40000000000 */
[----:B------:R-:W-:Y:S02]  /*44a0*/  ISETP.GT.AND P0, PT, R0, 0x30, PT ;  /* 0x000000300000780c */ /* 0x000fe40003f04270 */
[----:B------:R-:W-:Y:S02]  /*44b0*/  FSEL R134, R64, -INF , P3 ;  /* 0xff80000040867808 */ /* 0x000fe40001800000 */
[----:B------:R-:W-:Y:S01]  /*44c0*/  FMNMX.FTZ R132, R135, R132, !PT ;  /* 0x0000008487847209 */ /* 0x000fe20007810000 */
[----:B------:R-:W-:Y:S01]  /*44d0*/  LDSM.16.MT88.4 R64, [R213+0x9100] ;  /* 0x00910000d540783b */ /* 0x000fe20000004200 */
[----:B------:R-:W-:-:S02]  /*44e0*/  FSEL R137, R77, -INF , P2 ;  /* 0xff8000004d897808 */ /* 0x000fc40001000000 */
[----:B------:R-:W-:Y:S02]  /*44f0*/  ISETP.GT.AND P2, PT, R0, 0x31, PT ;  /* 0x000000310000780c */ /* 0x000fe40003f44270 */
[----:B------:R-:W-:Y:S02]  /*4500*/  FSEL R207, R61, -INF , P0 ;  /* 0xff8000003dcf7808 */ /* 0x000fe40000000000 */
[----:B------:R-:W-:Y:S02]  /*4510*/  FMNMX.FTZ R3, R16, R17, !PT ;  /* 0x0000001110037209 */ /* 0x000fe40007810000 */
[----:B------:R-:W-:Y:S02]  /*4520*/  FMNMX.FTZ R132, R134, R132, !PT ;  /* 0x0000008486847209 */ /* 0x000fe40007810000 */
[----:B------:R-:W-:Y:S02]  /*4530*/  FSEL R138, R62, -INF , P3 ;  /* 0xff8000003e8a7808 */ /* 0x000fe40001800000 */
[----:B------:R-:W-:-:S02]  /*4540*/  ISETP.GT.AND P3, PT, R0, 0x38, PT ;  /* 0x000000380000780c */ /* 0x000fc40003f64270 */
[----:B------:R-:W-:Y:S02]  /*4550*/  FSEL R206, R60, -INF , P2 ;  /* 0xff8000003cce7808 */ /* 0x000fe40001000000 */
[----:B------:R-:W-:Y:S02]  /*4560*/  FMNMX.FTZ R3, R18, R3, !PT ;  /* 0x0000000312037209 */ /* 0x000fe40007810000 */
[----:B------:R-:W-:Y:S02]  /*4570*/  FMNMX.FTZ R132, R207, R132, !PT ;  /* 0x00000084cf847209 */ /* 0x000fe40007810000 */
[----:B------:R-:W-:Y:S02]  /*4580*/  FSEL R139, R63, -INF , P1 ;  /* 0xff8000003f8b7808 */ /* 0x000fe40000800000 */
[----:B------:R-:W-:Y:S01]  /*4590*/  ISETP.GT.AND P1, PT, R0, 0x39, PT ;  /* 0x000000390000780c */ /* 0x000fe20003f24270 */
[----:B------:R-:W-:Y:S01]  /*45a0*/  LDSM.16.MT88.4 R60, [R215+0x6100] ;  /* 0x00610000d73c783b */ /* 0x000fe20000004200 */
[----:B------:R-:W-:-:S02]  /*45b0*/  FSEL R204, R47, -INF , P3 ;  /* 0xff8000002fcc7808 */ /* 0x000fc40001800000 */
[----:B------:R-:W-:Y:S02]  /*45c0*/  FMNMX.FTZ R3, R19, R3, !PT ;  /* 0x0000000313037209 */ /* 0x000fe40007810000 */
[----:B------:R-:W-:Y:S02]  /*45d0*/  FMNMX.FTZ R132, R206, R132, !PT ;  /* 0x00000084ce847209 */ /* 0x000fe40007810000 */
[----:B------:R-:W-:Y:S02]  /*45e0*/  FSEL R208, R53, -INF , P0 ;  /* 0xff80000035d07808 */ /* 0x000fe40000000000 */
[----:B------:R-:W-:Y:S02]  /*45f0*/  ISETP.GT.AND P0, PT, R0, 0x40, PT ;  /* 0x000000400000780c */ /* 0x000fe40003f04270 */
[----:B------:R-:W-:Y:S02]  /*4600*/  FSEL R205, R46, -INF , P1 ;  /* 0xff8000002ecd7808 */ /* 0x000fe40000800000 */
[----:B------:R-:W-:-:S02]  /*4610*/  FMNMX.FTZ R3, R24, R3, !PT ;  /* 0x0000000318037209 */ /* 0x000fc40007810000 */
[----:B------:R-:W-:Y:S02]  /*4620*/  FMNMX.FTZ R132, R204, R132, !PT ;  /* 0x00000084cc847209 */ /* 0x000fe40007810000 */
[----:B------:R-:W-:Y:S02]  /*4630*/  FSEL R210, R45, -INF , P3 ;  /* 0xff8000002dd27808 */ /* 0x000fe40001800000 */
[----:B------:R-:W-:Y:S02]  /*4640*/  ISETP.GT.AND P3, PT, R0, 0x41, PT ;  /* 0x000000410000780c */ /* 0x000fe40003f64270 */
[----:B------:R-:W-:Y:S02]  /*4650*/  FSEL R148, R43, -INF , P0 ;  /* 0xff8000002b947808 */ /* 0x000fe40000000000 */
[----:B------:R-:W-:Y:S02]  /*4660*/  FMNMX.FTZ R3, R25, R3, !PT ;  /* 0x0000000319037209 */ /* 0x000fe40007810000 */
[----:B------:R-:W-:-:S02]  /*4670*/  FMNMX.FTZ R132, R205, R132, !PT ;  /* 0x00000084cd847209 */ /* 0x000fc40007810000 */
[----:B------:R-:W-:Y:S02]  /*4680*/  FSEL R209, R52, -INF , P2 ;  /* 0xff80000034d17808 */ /* 0x000fe40001000000 */
[----:B------:R-:W-:Y:S01]  /*4690*/  ISETP.GT.AND P2, PT, R0, 0x48, PT ;  /* 0x000000480000780c */ /* 0x000fe20003f44270 */
[----:B------:R-:W-:Y:S01]  /*46a0*/  LDSM.16.MT88.4 R52, [R213+0x3100] ;  /* 0x00310000d534783b */ /* 0x000fe20000004200 */
[----:B------:R-:W-:Y:S02]  /*46b0*/  FSEL R159, R42, -INF , P3 ;  /* 0xff8000002a9f7808 */ /* 0x000fe40001800000 */
[----:B------:R-:W-:Y:S02]  /*46c0*/  FMNMX.FTZ R3, R26, R3, !PT ;  /* 0x000000031a037209 */ /* 0x000fe40007810000 */
[----:B------:R-:W-:Y:S02]  /*46d0*/  FMNMX.FTZ R132, R148, R132, !PT ;  /* 0x0000008494847209 */ /* 0x000fe40007810000 */
[----:B------:R-:W-:-:S02]  /*46e0*/  FSEL R211, R44, -INF , P1 ;  /* 0xff8000002cd37808 */ /* 0x000fc40000800000 */
[----:B------:R-:W-:Y:S01]  /*46f0*/  ISETP.GT.AND P1, PT, R0, 0x49, PT ;  /* 0x000000490000780c */ /* 0x000fe20003f24270 */
[----:B------:R-:W-:Y:S01]  /*4700*/  LDSM.16.MT88.4 R44, [R216+0x900] ;  /* 0x00090000d82c783b */ /* 0x000fe20000004200 */
        /* <DEDUP_REMOVED lines=9> */
[----:B------:R-:W-:Y:S02]  /*47a0*/  ISETP.GT.AND P2, PT, R0, 0x51, PT ;  /* 0x000000510000780c */ /* 0x000fe40003f44270 */
        /* <DEDUP_REMOVED lines=14> */
[----:B------:R-:W-:Y:S01]  /*4890*/  FMNMX.FTZ R0, R208, R0, !PT ;  /* 0x00000000d0007209 */ /* 0x000fe20007810000 */
[----:B------:R-:W-:Y:S01]  /*48a0*/  LDSM.16.MT88.4 R20, [R213+0x100] ;  /* 0x00010000d514783b */ /* 0x000fe20000004200 */
[----:B------:R-:W-:Y:S02]  /*48b0*/  FMNMX.FTZ R132, R151, R132, !PT ;  /* 0x0000008497847209 */ /* 0x000fe40007810000 */
[----:B------:R-:W-:Y:S02]  /*48c0*/  FMNMX.FTZ R0, R209, R0, !PT ;  /* 0x00000000d1007209 */ /* 0x000fe40007810000 */
[----:B------:R-:W-:Y:S02]  /*48d0*/  FMNMX.FTZ R132, R150, R132, !PT ;  /* 0x0000008496847209 */ /* 0x000fe40007810000 */
[----:B------:R-:W-:-:S02]  /*48e0*/  FMNMX.FTZ R0, R210, R0, !PT ;  /* 0x00000000d2007209 */ /* 0x000fc40007810000 */
[----:B------:R-:W-:Y:S01]  /*48f0*/  FSEL R143, R40, -INF , P3 ;  /* 0xff800000288f7808 */ /* 0x000fe20001800000 */
[----:B------:R-:W3:Y:S01]  /*4900*/  SHFL.BFLY PT, R3, R132, 0x2, 0x1f ;  /* 0x0c401f0084037f89 */ /* 0x000ee200000e0000 */
[----:B------:R-:W-:Y:S02]  /*4910*/  FMNMX.FTZ R0, R211, R0, !PT ;  /* 0x00000000d3007209 */ /* 0x000fe40007810000 */
[----:B-1----:R-:W-:Y:S01]  /*4920*/  FSEL R218, R33, -INF , P2 ;  /* 0xff80000021da7808 */ /* 0x002fe20001000000 */
[----:B------:R-:W-:Y:S01]  /*4930*/  LDSM.16.MT88.4 R40, [R216+0x100] ;  /* 0x00010000d828783b */ /* 0x000fe20000004200 */
[----:B------:R-:W-:Y:S02]  /*4940*/  FMNMX.FTZ R0, R156, R0, !PT ;  /* 0x000000009c007209 */ /* 0x000fe40007810000 */
[----:B--2---:R-:W-:Y:S01]  /*4950*/  FSEL R212, R29, -INF , P1 ;  /* 0xff8000001dd47808 */ /* 0x004fe20000800000 */
[----:B------:R-:W-:Y:S01]  /*4960*/  LDSM.16.MT88.4 R32, [R213+0x900] ;  /* 0x00090000d520783b */ /* 0x000fe20000004200 */
[----:B------:R-:W-:-:S02]  /*4970*/  FMNMX.FTZ R0, R143, R0, !PT ;  /* 0x000000008f007209 */ /* 0x000fc40007810000 */
[----:B------:R-:W-:Y:S02]  /*4980*/  FSEL R149, R30, -INF , P0 ;  /* 0xff8000001e957808 */ /* 0x000fe40000000000 */
[----:B------:R-:W-:-:S04]  /*4990*/  FMNMX.FTZ R0, R146, R0, !PT ;  /* 0x0000000092007209 */ /* 0x000fc80007810000 */
[----:B------:R-:W-:-:S04]  /*49a0*/  FMNMX.FTZ R0, R250, R0, !PT ;  /* 0x00000000fa007209 */ /* 0x000fc80007810000 */
[----:B------:R-:W-:Y:S02]  /*49b0*/  FMNMX.FTZ R0, R147, R0, !PT ;  /* 0x0000000093007209 */ /* 0x000fe40007810000 */
[----:B---3--:R-:W-:Y:S02]  /*49c0*/  FMNMX.FTZ R132, R132, R3, !PT ;  /* 0x0000000384847209 */ /* 0x008fe40007810000 */
[----:B------:R-:W-:-:S03]  /*49d0*/  FMNMX.FTZ R3, R218, R0, !PT ;  /* 0x00000000da037209 */ /* 0x000fc60007810000 */
[----:B------:R-:W1:Y:S01]  /*49e0*/  SHFL.BFLY PT, R0, R132, 0x1, 0x1f ;  /* 0x0c201f0084007f89 */ /* 0x000e6200000e0000 */
[----:B------:R-:W-:-:S04]  /*49f0*/  FMNMX.FTZ R3, R212, R3, !PT ;  /* 0x00000003d4037209 */ /* 0x000fc80007810000 */
[----:B------:R-:W-:-:S05]  /*4a00*/  FMNMX.FTZ R3, R149, R3, !PT ;  /* 0x0000000395037209 */ /* 0x000fca0007810000 */
[----:B------:R-:W2:Y:S01]  /*4a10*/  SHFL.BFLY PT, R6, R3, 0x2, 0x1f ;  /* 0x0c401f0003067f89 */ /* 0x000ea200000e0000 */
[----:B-1----:R-:W-:-:S04]  /*4a20*/  FMNMX.FTZ R132, R132, R0, !PT ;  /* 0x0000000084847209 */ /* 0x002fc80007810000 */
        /* <DEDUP_REMOVED lines=19> */
[----:B------:R1:W2:Y:S02]  /*4b60*/  MUFU.EX2 R142, R0 ;  /* 0x00000000008e7308 */ /* 0x0002a40000000800 */
[----:B-1----:R-:W-:Y:S01]  /*4b70*/  FFMA.FTZ R0, R11, c[0x0][0x2d0], -R12 ;  /* 0x0000b4000b007a23 */ /* 0x002fe2000001080c */
[----:B--2---:R-:W-:-:S05]  /*4b80*/  F2FP.PACK_AB R10, R142, R219 ;  /* 0x000000db8e0a723e */ /* 0x004fca00000000ff */
[----:B------:R1:W2:Y:S02]  /*4b90*/  MUFU.EX2 R36, R0 ;  /* 0x0000000000247308 */ /* 0x0002a40000000800 */
[----:B-1----:R-:W-:Y:S02]  /*4ba0*/  FFMA.FTZ R0, R13, c[0x0][0x2d0], -R12 ;  /* 0x0000b4000d007a23 */ /* 0x002fe4000001080c */
[----:B--2---:R-:W-:-:S04]  /*4bb0*/  IMAD.MOV.U32 R13, RZ, RZ, R36 ;  /* 0x000000ffff0d7224 */ /* 0x004fc800078e0024 */
[----:B------:R1:W-:Y:S01]  /*4bc0*/  MUFU.EX2 R145, R0 ;  /* 0x0000000000917308 */ /* 0x0003e20000000800 */
[----:B------:R-:W-:Y:S01]  /*4bd0*/  LDSM.16.MT88.4 R36, [R215+0x100] ;  /* 0x00010000d724783b */ /* 0x000fe20000004200 */
[----:B-1----:R-:W-:-:S05]  /*4be0*/  FMUL.FTZ R0, R3, c[0x0][0x2d0] ;  /* 0x0000b40003007a20 */ /* 0x002fca0000410000 */
[----:B------:R-:W-:-:S05]  /*4bf0*/  FSEL R0, R0, RZ, P0 ;  /* 0x000000ff00007208 */ /* 0x000fca0000000000 */
[--C-:B------:R-:W-:Y:S02]  /*4c00*/  FFMA.FTZ R5, R17, c[0x0][0x2d0], -R0.reuse ;  /* 0x0000b40011057a23 */ /* 0x100fe40000010800 */
[--C-:B------:R-:W-:Y:S02]  /*4c10*/  FFMA.FTZ R6, R16, c[0x0][0x2d0], -R0.reuse ;  /* 0x0000b40010067a23 */ /* 0x100fe40000010800 */
[----:B------:R1:W2:Y:S01]  /*4c20*/  MUFU.EX2 R29, R5 ;  /* 0x00000005001d7308 */ /* 0x0002a20000000800 */
[----:B------:R-:W-:-:S07]  /*4c30*/  FFMA.FTZ R4, R26, c[0x0][0x2d0], -R0 ;  /* 0x0000b4001a047a23 */ /* 0x000fce0000010800 */
[----:B------:R-:W3:Y:S01]  /*4c40*/  MUFU.EX2 R141, R6 ;  /* 0x00000006008d7308 */ /* 0x000ee20000000800 */
[----:B-1----:R-:W-:-:S07]  /*4c50*/  FFMA.FTZ R5, R18, c[0x0][0x2d0], -R0 ;  /* 0x0000b40012057a23 */ /* 0x002fce0000010800 */
[----:B------:R1:W-:Y:S01]  /*4c60*/  MUFU.EX2 R251, R4 ;  /* 0x0000000400fb7308 */ /* 0x0003e20000000800 */
[----:B--2---:R-:W-:Y:S02]  /*4c70*/  MOV R2, R29 ;  /* 0x0000001d00027202 */ /* 0x004fe40000000f00 */
[----:B---3--:R-:W-:-:S05]  /*4c80*/  F2FP.PACK_AB R9, R29, R141 ;  /* 0x0000008d1d09723e */ /* 0x008fca00000000ff */
[----:B------:R2:W-:Y:S01]  /*4c90*/  MUFU.EX2 R15, R5 ;  /* 0x00000005000f7308 */ /* 0x0005e20000000800 */
[----:B------:R-:W-:Y:S01]  /*4ca0*/  F2FP.PACK_AB R6, R72, R164 ;  /* 0x000000a44806723e */ /* 0x000fe200000000ff */
[----:B-1----:R-:W-:-:S06]  /*4cb0*/  FFMA.FTZ R4, R28, c[0x0][0x2d0], -R0 ;  /* 0x0000b4001c047a23 */ /* 0x002fcc0000010800 */
[----:B------:R1:W3:Y:S01]  /*4cc0*/  MUFU.EX2 R140, R4 ;  /* 0x00000004008c7308 */ /* 0x0002e20000000800 */
[----:B--2---:R-:W-:-:S07]  /*4cd0*/  FFMA.FTZ R5, R19, c[0x0][0x2d0], -R0 ;  /* 0x0000b40013057a23 */ /* 0x004fce0000010800 */
[----:B------:R2:W4:Y:S01]  /*4ce0*/  MUFU.EX2 R14, R5 ;  /* 0x00000005000e7308 */ /* 0x0005220000000800 */
[----:B-1----:R-:W-:Y:S02]  /*4cf0*/  F2FP.PACK_AB R4, R145, R13 ;  /* 0x0000000d9104723e */ /* 0x002fe400000000ff */
[----:B---3--:R-:W-:Y:S01]  /*4d00*/  F2FP.PACK_AB R7, R140, R251 ;  /* 0x000000fb8c07723e */ /* 0x008fe200000000ff */
[----:B--2---:R-:W-:Y:S01]  /*4d10*/  FFMA.FTZ R5, R24, c[0x0][0x2d0], -R0 ;  /* 0x0000b40018057a23 */ /* 0x004fe20000010800 */
[----:B----4-:R-:W-:-:S03]  /*4d20*/  F2FP.PACK_AB R11, R14, R15 ;  /* 0x0000000f0e0b723e */ /* 0x010fc600000000ff */
[----:B------:R1:W-:Y:S04]  /*4d30*/  MUFU.EX2 R157, R5 ;  /* 0x00000005009d7308 */ /* 0x0003e80000000800 */
[C---:B------:R-:W-:Y:S08]  /*4d40*/  HMMA.16816.F32 R16, R8.reuse, R20, RZ ;  /* 0x000000140810723c */ /* 0x040ff000000018ff */
[----:B------:R-:W-:Y:S01]  /*4d50*/  HMMA.16816.F32 R92, R8, R54, RZ ;  /* 0x00000036085c723c */ /* 0x000fe200000018ff */
[----:B-1----:R-:W-:-:S02]  /*4d60*/  FFMA.FTZ R5, R25, c[0x0][0x2d0], -R0 ;  /* 0x0000b40019057a23 */ /* 0x002fc40000010800 */
[----:B------:R-:W1:Y:S02]  /*4d70*/  LDSM.16.MT88.4 R24, [R214+0x100] ;  /* 0x00010000d618783b */ /* 0x000e640000004200 */
[----:B------:R-:W2:Y:S03]  /*4d80*/  MUFU.EX2 R217, R5 ;  /* 0x0000000500d97308 */ /* 0x000ea60000000800 */
[C---:B------:R-:W-:Y:S08]  /*4d90*/  HMMA.16816.F32 R124, R8.reuse, R120, RZ ;  /* 0x00000078087c723c */ /* 0x040ff000000018ff */
[----:B------:R-:W-:Y:S01]  /*4da0*/  HMMA.16816.F32 R128, R8, R116, RZ ;  /* 0x000000740880723c */ /* 0x000fe200000018ff */
[----:B--2---:R-:W-:-:S07]  /*4db0*/  F2FP.PACK_AB R5, R217, R157 ;  /* 0x0000009dd905723e */ /* 0x004fce00000000ff */
[----:B------:R-:W-:Y:S08]  /*4dc0*/  HMMA.16816.F32 R120, R8, R122, RZ ;  /* 0x0000007a0878723c */ /* 0x000ff000000018ff */
[----:B------:R-:W-:Y:S08]  /*4dd0*/  HMMA.16816.F32 R200, R4, R32, R16 ;  /* 0x0000002004c8723c */ /* 0x000ff00000001810 */
[C---:B------:R-:W-:Y:S08]  /*4de0*/  HMMA.16816.F32 R16, R8.reuse, R22, RZ ;  /* 0x000000160810723c */ /* 0x040ff000000018ff */
[C---:B-1----:R-:W-:Y:S08]  /*4df0*/  HMMA.16816.F32 R28, R8.reuse, R24, RZ ;  /* 0x00000018081c723c */ /* 0x042ff000000018ff */
[----:B------:R-:W-:Y:S08]  /*4e00*/  HMMA.16816.F32 R24, R8, R26, RZ ;  /* 0x0000001a0818723c */ /* 0x000ff000000018ff */
[----:B------:R-:W-:Y:S01]  /*4e10*/  HMMA.16816.F32 R196, R4, R34, R16 ;  /* 0x0000002204c4723c */ /* 0x000fe20000001810 */
[----:B------:R-:W-:Y:S07]  /*4e20*/  LDSM.16.MT88.4 R32, [R215+0x3100] ;  /* 0x00310000d720783b */ /* 0x000fee0000004200 */
[C---:B------:R-:W-:Y:S08]  /*4e30*/  HMMA.16816.F32 R20, R8.reuse, R40, RZ ;  /* 0x000000280814723c */ /* 0x040ff000000018ff */
[C---:B------:R-:W-:Y:S08]  /*4e40*/  HMMA.16816.F32 R16, R8.reuse, R42, RZ ;  /* 0x0000002a0810723c */ /* 0x040ff000000018ff */
[----:B------:R-:W-:Y:S08]  /*4e50*/  HMMA.16816.F32 R40, R8, R36, RZ ;  /* 0x000000240828723c */ /* 0x000ff000000018ff */
[C---:B------:R-:W-:Y:S01]  /*4e60*/  HMMA.16816.F32 R152, R4.reuse, R50, R24 ;  /* 0x000000320498723c */ /* 0x040fe20000001818 */
[----:B------:R-:W1:Y:S07]  /*4e70*/  LDSM.16.MT88.4 R24, [R214+0x3100] ;  /* 0x00310000d618783b */ /* 0x000e6e0000004200 */
[C---:B------:R-:W-:Y:S01]  /*4e80*/  HMMA.16816.F32 R188, R4.reuse, R44, R20 ;  /* 0x0000002c04bc723c */ /* 0x040fe20000001814 */
[----:B------:R-:W2:Y:S07]  /*4e90*/  LDSM.16.MT88.4 R20, [R216+0x3100] ;  /* 0x00310000d814783b */ /* 0x000eae0000004200 */
[C---:B------:R-:W-:Y:S01]  /*4ea0*/  HMMA.16816.F32 R160, R4.reuse, R56, R40 ;  /* 0x0000003804a0723c */ /* 0x040fe20000001828 */
[----:B------:R-:W3:Y:S07]  /*4eb0*/  LDSM.16.MT88.4 R40, [R213+0x6100] ;  /* 0x00610000d528783b */ /* 0x000eee0000004200 */
[C---:B------:R-:W-:Y:S01]  /*4ec0*/  HMMA.16816.F32 R184, R4.reuse, R46, R16 ;  /* 0x0000002e04b8723c */ /* 0x040fe20000001810 */
[----:B------:R-:W-:Y:S07]  /*4ed0*/  LDSM.16.MT88.4 R44, [R214+0x6100] ;  /* 0x00610000d62c783b */ /* 0x000fee0000004200 */
[----:B------:R-:W-:Y:S01]  /*4ee0*/  HMMA.16816.F32 R192, R4, R48, R28 ;  /* 0x0000003004c0723c */ /* 0x000fe2000000181c */
[----:B------:R-:W4:Y:S07]  /*4ef0*/  LDSM.16.MT88.4 R48, [R216+0x6100] ;  /* 0x00610000d830783b */ /* 0x000f2e0000004200 */
[C---:B------:R-:W-:Y:S08]  /*4f00*/  HMMA.16816.F32 R16, R8.reuse, R52, RZ ;  /* 0x000000340810723c */ /* 0x040ff000000018ff */
[C---:B------:R-:W-:Y:S08]  /*4f10*/  HMMA.16816.F32 R28, R8.reuse, R38, RZ ;  /* 0x00000026081c723c */ /* 0x040ff000000018ff */
[----:B-1----:R-:W-:Y:S08]  /*4f20*/  HMMA.16816.F32 R80, R8, R26, RZ ;  /* 0x0000001a0850723c */ /* 0x002ff000000018ff */
[----:B------:R-:W-:Y:S07]  /*4f30*/  HMMA.16816.F32 R168, R4, R84, R16 ;  /* 0x0000005404a8723c */ /* 0x000fee0000001810 */
[----:B------:R-:W-:Y:S01]  /*4f40*/  IMAD.MOV.U32 R85, RZ, RZ, R73 ;  /* 0x000000ffff557224 */ /* 0x000fe200078e0049 */
[----:B------:R-:W-:Y:S01]  /*4f50*/  HMMA.16816.F32 R88, R8, R24, RZ ;  /* 0x000000180858723c */ /* 0x000fe200000018ff */
[----:B------:R-:W-:-:S07]  /*4f60*/  IMAD.MOV.U32 R84, RZ, RZ, R72 ;  /* 0x000000ffff547224 */ /* 0x000fce00078e0048 */
[C---:B--2---:R-:W-:Y:S08]  /*4f70*/  HMMA.16816.F32 R76, R8.reuse, R20, RZ ;  /* 0x00000014084c723c */ /* 0x044ff000000018ff */
[----:B---3--:R-:W-:Y:S08]  /*4f80*/  HMMA.16816.F32 R16, R8, R42, RZ ;  /* 0x0000002a0810723c */ /* 0x008ff000000018ff */
[----:B------:R-:W-:Y:S08]  /*4f90*/  HMMA.16816.F32 R180, R4, R58, R28 ;  /* 0x0000003a04b4723c */ /* 0x000ff0000000181c */
[C---:B------:R-:W-:Y:S08]  /*4fa0*/  HMMA.16816.F32 R28, R8.reuse, R32, RZ ;  /* 0x00000020081c723c */ /* 0x040ff000000018ff */
[C---:B------:R-:W-:Y:S08]  /*4fb0*/  HMMA.16816.F32 R36, R8.reuse, R22, RZ ;  /* 0x000000160824723c */ /* 0x040ff000000018ff */
[C---:B------:R-:W-:Y:S08]  /*4fc0*/  HMMA.16816.F32 R24, R8.reuse, R34, RZ ;  /* 0x000000220818723c */ /* 0x040ff000000018ff */
[C---:B------:R-:W-:Y:S08]  /*4fd0*/  HMMA.16816.F32 R20, R8.reuse, R40, RZ ;  /* 0x000000280814723c */ /* 0x040ff000000018ff */
[C---:B----4-:R-:W-:Y:S08]  /*4fe0*/  HMMA.16816.F32 R72, R8.reuse, R48, RZ ;  /* 0x000000300848723c */ /* 0x050ff000000018ff */
[C---:B------:R-:W-:Y:S08]  /*4ff0*/  HMMA.16816.F32 R56, R8.reuse, R50, RZ ;  /* 0x000000320838723c */ /* 0x040ff000000018ff */
[C---:B------:R-:W-:Y:S08]  /*5000*/  HMMA.16816.F32 R32, R8.reuse, R44, RZ ;  /* 0x0000002c0820723c */ /* 0x040ff000000018ff */
[C---:B------:R-:W-:Y:S08]  /*5010*/  HMMA.16816.F32 R40, R8.reuse, R46, RZ ;  /* 0x0000002e0828723c */ /* 0x040ff000000018ff */
[C---:B------:R-:W-:Y:S08]  /*5020*/  HMMA.16816.F32 R52, R8.reuse, R60, RZ ;  /* 0x0000003c0834723c */ /* 0x040ff000000018ff */
[C---:B------:R-:W-:Y:S08]  /*5030*/  HMMA.16816.F32 R48, R8.reuse, R62, RZ ;  /* 0x0000003e0830723c */ /* 0x040ff000000018ff */
[C---:B------:R-:W-:Y:S08]  /*5040*/  HMMA.16816.F32 R44, R8.reuse, R64, RZ ;  /* 0x00000040082c723c */ /* 0x040ff000000018ff */
[----:B------:R-:W-:Y:S08]  /*5050*/  HMMA.16816.F32 R60, R8, R68, RZ ;  /* 0x00000044083c723c */ /* 0x000ff000000018ff */
[----:B------:R-:W-:Y:S07]  /*5060*/  HMMA.16816.F32 R172, R4, R86, R92 ;  /* 0x0000005604ac723c */ /* 0x000fee000000185c */
[----:B------:R-:W-:Y:S01]  /*5070*/  IMAD.MOV.U32 R95, RZ, RZ, R157 ;  /* 0x000000ffff5f7224 */ /* 0x000fe200078e009d */
[----:B------:R-:W-:Y:S01]  /*5080*/  HMMA.16816.F32 R64, R8, R66, RZ ;  /* 0x000000420840723c */ /* 0x000fe200000018ff */
[----:B------:R-:W-:Y:S01]  /*5090*/  IMAD.MOV.U32 R87, RZ, RZ, R84 ;  /* 0x000000ffff577224 */ /* 0x000fe200078e0054 */
[----:B------:R-:W-:Y:S01]  /*50a0*/  MOV R84, R85 ;  /* 0x0000005500547202 */ /* 0x000fe20000000f00 */
[----:B------:R-:W-:-:S02]  /*50b0*/  IMAD.MOV.U32 R85, RZ, RZ, R2 ;  /* 0x000000ffff557224 */ /* 0x000fc400078e0002 */
[----:B------:R-:W-:Y:S02]  /*50c0*/  IMAD.MOV.U32 R2, RZ, RZ, R15 ;  /* 0x000000ffff027224 */ /* 0x000fe400078e000f */
[----:B------:R-:W-:Y:S01]  /*50d0*/  IMAD.MOV.U32 R15, RZ, RZ, R149 ;  /* 0x000000ffff0f7224 */ /* 0x000fe200078e0095 */
[----:B------:R-:W-:Y:S01]  /*50e0*/  HMMA.16816.F32 R68, R8, R70, RZ ;  /* 0x000000460844723c */ /* 0x000fe200000018ff */
[----:B------:R-:W-:-:S07]  /*50f0*/  IMAD.MOV.U32 R93, RZ, RZ, R143 ;  /* 0x000000ffff5d7224 */ /* 0x000fce00078e008f */
[----:B------:R-:W-:Y:S07]  /*5100*/  HMMA.16816.F32 R116, R8, R118, RZ ;  /* 0x000000760874723c */ /* 0x000fee00000018ff */
[----:B------:R-:W-:Y:S01]  /*5110*/  MOV R8, R165 ;  /* 0x000000a500087202 */ /* 0x000fe20000000f00 */
[----:B------:R-:W-:Y:S01]  /*5120*/  IMAD.MOV.U32 R9, RZ, RZ, R164 ;  /* 0x000000ffff097224 */ /* 0x000fe200078e00a4 */
[----:B------:R-:W-:Y:S01]  /*5130*/  MOV R11, R158 ;  /* 0x0000009e000b7202 */ /* 0x000fe20000000f00 */
[----:B------:R-:W-:Y:S01]  /*5140*/  IMAD.MOV.U32 R10, RZ, RZ, R159 ;  /* 0x000000ffff0a7224 */ /* 0x000fe200078e009f */
[----:B------:R-:W-:Y:S01]  /*5150*/  HMMA.16816.F32 R164, R4, R110, R80 ;  /* 0x0000006e04a4723c */ /* 0x000fe20000001850 */
[----:B------:R-:W-:-:S02]  /*5160*/  IMAD.MOV.U32 R94, RZ, RZ, R9 ;  /* 0x000000ffff5e7224 */ /* 0x000fc400078e0009 */
[----:B------:R-:W-:Y:S01]  /*5170*/  IMAD.MOV.U32 R86, RZ, RZ, R11 ;  /* 0x000000ffff567224 */ /* 0x000fe200078e000b */
[----:B------:R-:W-:-:S03]  /*5180*/  MOV R92, R10 ;  /* 0x0000000a005c7202 */ /* 0x000fc60000000f00 */
[----:B------:R-:W-:Y:S01]  /*5190*/  IMAD.MOV.U32 R80, RZ, RZ, R156 ;  /* 0x000000ffff507224 */ /* 0x000fe200078e009c */
[----:B------:R-:W-:Y:S01]  /*51a0*/  HMMA.16816.F32 R176, R4, R108, R88 ;  /* 0x0000006c04b0723c */ /* 0x000fe20000001858 */
[----:B------:R-:W-:Y:S01]  /*51b0*/  MOV R83, R151 ;  /* 0x0000009700537202 */ /* 0x000fe20000000f00 */
[----:B------:R-:W-:Y:S01]  /*51c0*/  IMAD.MOV.U32 R82, RZ, RZ, R150 ;  /* 0x000000ffff527224 */ /* 0x000fe200078e0096 */
[----:B------:R-:W-:-:S05]  /*51d0*/  MOV R81, R141 ;  /* 0x0000008d00517202 */ /* 0x000fca0000000f00 */
[C---:B------:R-:W-:Y:S07]  /*51e0*/  HMMA.16816.F32 R156, R4.reuse, R104, R76 ;  /* 0x00000068049c723c */ /* 0x040fee000000184c */
[----:B------:R-:W-:Y:S01]  /*51f0*/  MOV R105, R95 ;  /* 0x0000005f00697202 */ /* 0x000fe20000000f00 */
[----:B------:R-:W-:Y:S01]  /*5200*/  HMMA.16816.F32 R108, R4, R98, R16 ;  /* 0x00000062046c723c */ /* 0x000fe20000001810 */
[----:B------:R-:W-:Y:S01]  /*5210*/  IMAD.MOV.U32 R95, RZ, RZ, R8 ;  /* 0x000000ffff5f7224 */ /* 0x000fe200078e0008 */
[----:B------:R-:W1:Y:S01]  /*5220*/  LDSM.16.MT88.4 R16, [R216+0x6900] ;  /* 0x00690000d810783b */ /* 0x000e620000004200 */
[----:B------:R-:W-:-:S03]  /*5230*/  IMAD.MOV.U32 R104, RZ, RZ, R148 ;  /* 0x000000ffff687224 */ /* 0x000fc600078e0094 */
[----:B------:R-:W2:Y:S02]  /*5240*/  LDSM.16.MT88.4 R8, [R215+0x6900] ;  /* 0x00690000d708783b */ /* 0x000ea40000004200 */
[C---:B------:R-:W-:Y:S08]  /*5250*/  HMMA.16816.F32 R28, R4.reuse, R100, R28 ;  /* 0x00000064041c723c */ /* 0x040ff0000000181c */
[C---:B------:R-:W-:Y:S01]  /*5260*/  HMMA.16816.F32 R100, R4.reuse, R102, R24 ;  /* 0x000000660464723c */ /* 0x040fe20000001818 */
[----:B------:R-:W3:Y:S07]  /*5270*/  LDSM.16.MT88.4 R24, [R214+0x9900] ;  /* 0x00990000d618783b */ /* 0x000eee0000004200 */
[C---:B------:R-:W-:Y:S07]  /*5280*/  HMMA.16816.F32 R148, R4.reuse, R106, R36 ;  /* 0x0000006a0494723c */ /* 0x040fee0000001824 */
[----:B------:R-:W-:Y:S01]  /*5290*/  MOV R38, R142 ;  /* 0x0000008e00267202 */ /* 0x000fe20000000f00 */
[----:B------:R-:W-:Y:S01]  /*52a0*/  IMAD.MOV.U32 R39, RZ, RZ, R140 ;  /* 0x000000ffff277224 */ /* 0x000fe200078e008c */
[----:B------:R-:W-:Y:S01]  /*52b0*/  MOV R107, R94 ;  /* 0x0000005e006b7202 */ /* 0x000fe20000000f00 */
[----:B------:R-:W-:Y:S01]  /*52c0*/  HMMA.16816.F32 R140, R4, R96, R20 ;  /* 0x00000060048c723c */ /* 0x000fe20000001814 */
[----:B------:R-:W4:Y:S01]  /*52d0*/  LDSM.16.MT88.4 R20, [R213+0x9900] ;  /* 0x00990000d514783b */ /* 0x000f220000004200 */
[----:B------:R-:W-:-:S02]  /*52e0*/  IMAD.MOV.U32 R106, RZ, RZ, R92 ;  /* 0x000000ffff6a7224 */ /* 0x000fc400078e005c */
[----:B------:R-:W-:Y:S02]  /*52f0*/  IMAD.MOV.U32 R92, RZ, RZ, R146 ;  /* 0x000000ffff5c7224 */ /* 0x000fe400078e0092 */
[----:B------:R-:W-:Y:S02]  /*5300*/  IMAD.MOV.U32 R94, RZ, RZ, R145 ;  /* 0x000000ffff5e7224 */ /* 0x000fe400078e0091 */
[C---:B-1----:R-:W-:Y:S08]  /*5310*/  HMMA.16816.F32 R88, R4.reuse, R16, R72 ;  /* 0x000000100458723c */ /* 0x042ff00000001848 */
[C---:B------:R-:W-:Y:S01]  /*5320*/  HMMA.16816.F32 R76, R4.reuse, R18, R56 ;  /* 0x00000012044c723c */ /* 0x040fe20000001838 */
[----:B------:R-:W-:Y:S07]  /*5330*/  LDSM.16.MT88.4 R16, [R213+0x1100] ;  /* 0x00110000d510783b */ /* 0x000fee0000004200 */
[C---:B--2---:R-:W-:Y:S08]  /*5340*/  HMMA.16816.F32 R72, R4.reuse, R8, R52 ;  /* 0x000000080448723c */ /* 0x044ff00000001834 */
[C---:B------:R-:W-:Y:S01]  /*5350*/  HMMA.16816.F32 R56, R4.reuse, R10, R48 ;  /* 0x0000000a0438723c */ /* 0x040fe20000001830 */
[----:B------:R-:W1:Y:S07]  /*5360*/  LDSM.16.MT88.4 R8, [R216+0x9900] ;  /* 0x00990000d808783b */ /* 0x000e6e0000004200 */
[C---:B---3--:R-:W-:Y:S07]  /*5370*/  HMMA.16816.F32 R60, R4.reuse, R24, R60 ;  /* 0x00000018043c723c */ /* 0x048fee000000183c */
[----:B------:R-:W-:Y:S01]  /*5380*/  MOV R24, R87 ;  /* 0x0000005700187202 */ /* 0x000fe20000000f00 */
[----:B------:R-:W-:Y:S01]  /*5390*/  IMAD.MOV.U32 R87, RZ, RZ, R84 ;  /* 0x000000ffff577224 */ /* 0x000fe200078e0054 */
[----:B------:R-:W-:Y:S01]  /*53a0*/  HMMA.16816.F32 R68, R4, R26, R68 ;  /* 0x0000001a0444723c */ /* 0x000fe20000001844 */
[----:B------:R-:W-:Y:S01]  /*53b0*/  IMAD.MOV.U32 R84, RZ, RZ, R85 ;  /* 0x000000ffff547224 */ /* 0x000fe200078e0055 */
[----:B------:R-:W-:Y:S01]  /*53c0*/  MOV R85, R2 ;  /* 0x0000000200557202 */ /* 0x000fe20000000f00 */
[----:B------:R-:W-:-:S02]  /*53d0*/  FFMA.FTZ R2, R133, c[0x0][0x2d0], -R12 ;  /* 0x0000b40085027a23 */ /* 0x000fc4000001080c */
[----:B------:R-:W-:Y:S02]  /*53e0*/  IMAD.MOV.U32 R25, RZ, RZ, R38 ;  /* 0x000000ffff197224 */ /* 0x000fe400078e0026 */
[----:B------:R2:W-:Y:S01]  /*53f0*/  MUFU.EX2 R133, R2 ;  /* 0x0000000200857308 */ /* 0x0005e20000000800 */
[----:B------:R-:W-:Y:S01]  /*5400*/  IMAD.MOV.U32 R26, RZ, RZ, R15 ;  /* 0x000000ffff1a7224 */ /* 0x000fe200078e000f */
[----:B----4-:R-:W-:Y:S01]  /*5410*/  HMMA.16816.F32 R52, R4, R20, R44 ;  /* 0x000000140434723c */ /* 0x010fe2000000182c */
[----:B------:R-:W-:-:S07]  /*5420*/  IMAD.MOV.U32 R27, RZ, RZ, R39 ;  /* 0x000000ffff1b7224 */ /* 0x000fce00078e0027 */
[----:B------:R-:W-:Y:S01]  /*5430*/  HMMA.16816.F32 R64, R4, R22, R64 ;  /* 0x000000160440723c */ /* 0x000fe20000001840 */
[----:B------:R-:W3:Y:S01]  /*5440*/  LDSM.16.MT88.4 R20, [R215+0x9900] ;  /* 0x00990000d714783b */ /* 0x000ee20000004200 */
[----:B--2---:R-:W-:-:S06]  /*5450*/  FFMA.FTZ R2, R136, c[0x0][0x2d0], -R12 ;  /* 0x0000b40088027a23 */ /* 0x004fcc000001080c */
[C---:B-1----:R-:W-:Y:S01]  /*5460*/  HMMA.16816.F32 R48, R4.reuse, R8, R124 ;  /* 0x000000080430723c */ /* 0x042fe2000000187c */
[----:B------:R1:W2:Y:S06]  /*5470*/  MUFU.EX2 R15, R2 ;  /* 0x00000002000f7308 */ /* 0x0002ac0000000800 */
[----:B------:R-:W-:Y:S01]  /*5480*/  IMAD.MOV.U32 R124, RZ, RZ, R13 ;  /* 0x000000ffff7c7224 */ /* 0x000fe200078e000d */
[----:B------:R-:W-:Y:S01]  /*5490*/  HMMA.16816.F32 R44, R4, R10, R120 ;  /* 0x0000000a042c723c */ /* 0x000fe20000001878 */
[----:B------:R-:W4:Y:S01]  /*54a0*/  LDSM.16.MT88.4 R8, [R214+0x1100] ;  /* 0x00110000d608783b */ /* 0x000f220000004200 */
[----:B------:R-:W-:Y:S01]  /*54b0*/  IMAD.MOV.U32 R126, RZ, RZ, R105 ;  /* 0x000000ffff7e7224 */ /* 0x000fe200078e0069 */
[----:B------:R-:W-:Y:S01]  /*54c0*/  MOV R125, R80 ;  /* 0x00000050007d7202 */ /* 0x000fe20000000f00 */
[----:B------:R-:W-:-:S02]  /*54d0*/  IMAD.MOV.U32 R127, RZ, RZ, R104 ;  /* 0x000000ffff7f7224 */ /* 0x000fc400078e0068 */
[----:B------:R-:W-:Y:S01]  /*54e0*/  IMAD.MOV.U32 R104, RZ, RZ, R95 ;  /* 0x000000ffff687224 */ /* 0x000fe200078e005f */
[----:B------:R-:W-:Y:S01]  /*54f0*/  MOV R121, R126 ;  /* 0x0000007e00797202 */ /* 0x000fe20000000f00 */
[----:B------:R-:W-:Y:S01]  /*5500*/  IMAD.MOV.U32 R123, RZ, RZ, R87 ;  /* 0x000000ffff7b7224 */ /* 0x000fe200078e0057 */
[----:B------:R-:W-:Y:S01]  /*5510*/  MOV R87, R84 ;  /* 0x0000005400577202 */ /* 0x000fe20000000f00 */
[----:B-1----:R-:W-:Y:S01]  /*5520*/  FFMA.FTZ R2, R135, c[0x0][0x2d0], -R12 ;  /* 0x0000b40087027a23 */ /* 0x002fe2000001080c */
[----:B------:R-:W-:Y:S01]  /*5530*/  MOV R135, R93 ;  /* 0x0000005d00877202 */ /* 0x000fe20000000f00 */
[----:B------:R-:W-:Y:S01]  /*5540*/  HMMA.16816.F32 R96, R4, R112, R32 ;  /* 0x000000700460723c */ /* 0x000fe20000001820 */
[----:B------:R-:W-:Y:S01]  /*5550*/  IMAD.MOV.U32 R95, RZ, RZ, R14 ;  /* 0x000000ffff5f7224 */ /* 0x000fe200078e000e */
[----:B------:R1:W-:Y:S01]  /*5560*/  MUFU.EX2 R93, R2 ;  /* 0x00000002005d7308 */ /* 0x0003e20000000800 */
[----:B------:R-:W-:Y:S01]  /*5570*/  MOV R14, R147 ;  /* 0x00000093000e7202 */ /* 0x000fe20000000f00 */
[----:B------:R-:W-:-:S02]  /*5580*/  IMAD.MOV.U32 R120, RZ, RZ, R127 ;  /* 0x000000ffff787224 */ /* 0x000fc400078e007f */
[----:B------:R-:W-:Y:S01]  /*5590*/  IMAD.MOV.U32 R127, RZ, RZ, R106 ;  /* 0x000000ffff7f7224 */ /* 0x000fe200078e006a */
[----:B------:R-:W-:Y:S01]  /*55a0*/  MOV R34, R83 ;  /* 0x0000005300227202 */ /* 0x000fe20000000f00 */
[----:B------:R-:W-:Y:S01]  /*55b0*/  HMMA.16816.F32 R112, R4, R114, R40 ;  /* 0x000000720470723c */ /* 0x000fe20000001828 */
[----:B------:R-:W-:Y:S02]  /*55c0*/  IMAD.MOV.U32 R33, RZ, RZ, R82 ;  /* 0x000000ffff217224 */ /* 0x000fe400078e0052 */
[----:B------:R-:W-:Y:S02]  /*55d0*/  IMAD.MOV.U32 R35, RZ, RZ, R86 ;  /* 0x000000ffff237224 */ /* 0x000fe400078e0056 */
[----:B------:R-:W-:-:S03]  /*55e0*/  IMAD.MOV.U32 R122, RZ, RZ, R125 ;  /* 0x000000ffff7a7224 */ /* 0x000fc600078e007d */
[----:B---3--:R-:W-:Y:S01]  /*55f0*/  HMMA.16816.F32 R40, R4, R20, R128 ;  /* 0x000000140428723c */ /* 0x008fe20000001880 */
[----:B-1----:R-:W-:-:S04]  /*5600*/  FFMA.FTZ R2, R134, c[0x0][0x2d0], -R12 ;  /* 0x0000b40086027a23 */ /* 0x002fc8000001080c */
[----:B------:R1:W3:Y:S02]  /*5610*/  MUFU.EX2 R134, R2 ;  /* 0x0000000200867308 */ /* 0x0002e40000000800 */
[----:B------:R-:W-:Y:S01]  /*5620*/  IMAD.MOV.U32 R131, RZ, RZ, R135 ;  /* 0x000000ffff837224 */ /* 0x000fe200078e0087 */
[----:B------:R-:W-:Y:S01]  /*5630*/  HMMA.16816.F32 R36, R4, R22, R116 ;  /* 0x000000160424723c */ /* 0x000fe20000001874 */
[----:B------:R-:W4:Y:S01]  /*5640*/  LDSM.16.MT88.4 R20, [R216+0x1100] ;  /* 0x00110000d814783b */ /* 0x000f220000004200 */
[----:B------:R-:W-:Y:S01]  /*5650*/  MOV R135, R92 ;  /* 0x0000005c00877202 */ /* 0x000fe20000000f00 */
[----:B------:R-:W-:Y:S01]  /*5660*/  IMAD.MOV.U32 R129, RZ, RZ, R27 ;  /* 0x000000ffff817224 */ /* 0x000fe200078e001b */
[----:B------:R-:W-:Y:S01]  /*5670*/  MOV R130, R26 ;  /* 0x0000001a00827202 */ /* 0x000fe20000000f00 */
[----:B------:R-:W-:Y:S02]  /*5680*/  IMAD.MOV.U32 R128, RZ, RZ, R24 ;  /* 0x000000ffff807224 */ /* 0x000fe400078e0018 */
[----:B--2---:R-:W-:Y:S01]  /*5690*/  F2FP.PACK_AB R4, R15, R133 ;  /* 0x000000850f04723e */ /* 0x004fe200000000ff */
[----:B-1----:R-:W-:Y:S01]  /*56a0*/  FFMA.FTZ R2, R137, c[0x0][0x2d0], -R0 ;  /* 0x0000b40089027a23 */ /* 0x002fe20000010800 */
[----:B---3--:R-:W-:-:S03]  /*56b0*/  F2FP.PACK_AB R6, R134, R93 ;  /* 0x0000005d8606723e */ /* 0x008fc600000000ff */
[----:B------:R1:W-:Y:S02]  /*56c0*/  MUFU.EX2 R13, R2 ;  /* 0x00000002000d7308 */ /* 0x0003e40000000800 */
[----:B-1----:R-:W-:-:S06]  /*56d0*/  FFMA.FTZ R2, R144, c[0x0][0x2d0], -R0 ;  /* 0x0000b40090027a23 */ /* 0x002fcc0000010800 */
[----:B------:R1:W2:Y:S02]  /*56e0*/  MUFU.EX2 R84, R2 ;  /* 0x0000000200547308 */ /* 0x0002a40000000800 */
[----:B-1----:R-:W-:Y:S01]  /*56f0*/  FFMA.FTZ R2, R139, c[0x0][0x2d0], -R0 ;  /* 0x0000b4008b027a23 */ /* 0x002fe20000010800 */
[----:B--2---:R-:W-:-:S05]  /*5700*/  F2FP.PACK_AB R5, R84, R13 ;  /* 0x0000000d5405723e */ /* 0x004fca00000000ff */
[----:B------:R1:W-:Y:S02]  /*5710*/  MUFU.EX2 R32, R2 ;  /* 0x0000000200207308 */ /* 0x0003e40000000800 */
[----:B-1----:R-:W-:-:S06]  /*5720*/  FFMA.FTZ R2, R138, c[0x0][0x2d0], -R0 ;  /* 0x0000b4008a027a23 */ /* 0x002fcc0000010800 */
[----:B------:R-:W1:Y:S02]  /*5730*/  MUFU.EX2 R105, R2 ;  /* 0x0000000200697308 */ /* 0x000e640000000800 */
[----:B-1----:R-:W-:Y:S02]  /*5740*/  F2FP.PACK_AB R7, R105, R32 ;  /* 0x000000206907723e */ /* 0x002fe400000000ff */
[----:B------:R-:W-:Y:S02]  /*5750*/  MOV R2, R25 ;  /* 0x0000001900027202 */ /* 0x000fe40000000f00 */
[----:B------:R-:W-:Y:S03]  /*5760*/  LDSM.16.MT88.4 R24, [R214+0x7100] ;  /* 0x00710000d618783b */ /* 0x000fe60000004200 */
[C---:B------:R-:W-:Y:S07]  /*5770*/  HMMA.16816.F32 R136, R4.reuse, R16, R200 ;  /* 0x000000100488723c */ /* 0x040fee00000018c8 */
[----:B------:R-:W-:Y:S01]  /*5780*/  IMAD.MOV.U32 R201, RZ, RZ, R81 ;  /* 0x000000ffffc97224 */ /* 0x000fe200078e0051 */
[----:B----4-:R-:W-:Y:S01]  /*5790*/  HMMA.16816.F32 R144, R4, R8, R192 ;  /* 0x000000080490723c */ /* 0x010fe200000018c0 */
[----:B------:R-:W-:Y:S01]  /*57a0*/  IMAD.MOV.U32 R203, RZ, RZ, R32 ;  /* 0x000000ffffcb7224 */ /* 0x000fe200078e0020 */
[----:B------:R-:W-:Y:S01]  /*57b0*/  MOV R200, R34 ;  /* 0x0000002200c87202 */ /* 0x000fe20000000f00 */
[----:B------:R-:W-:-:S04]  /*57c0*/  IMAD.MOV.U32 R202, RZ, RZ, R33 ;  /* 0x000000ffffca7224 */ /* 0x000fc800078e0021 */
[----:B------:R-:W-:Y:S01]  /*57d0*/  MOV R194, R87 ;  /* 0x0000005700c27202 */ /* 0x000fe20000000f00 */
[C---:B------:R-:W-:Y:S01]  /*57e0*/  HMMA.16816.F32 R80, R4.reuse, R18, R196 ;  /* 0x000000120450723c */ /* 0x040fe200000018c4 */
[----:B------:R-:W-:Y:S01]  /*57f0*/  IMAD.MOV.U32 R193, RZ, RZ, R85 ;  /* 0x000000ffffc17224 */ /* 0x000fe200078e0055 */
[----:B------:R-:W1:Y:S01]  /*5800*/  LDSM.16.MT88.4 R16, [R215+0x1100] ;  /* 0x00110000d710783b */ /* 0x000e620000004200 */
[----:B------:R-:W-:Y:S02]  /*5810*/  IMAD.MOV.U32 R192, RZ, RZ, R84 ;  /* 0x000000ffffc07224 */ /* 0x000fe400078e0054 */
[----:B------:R-:W-:Y:S02]  /*5820*/  IMAD.MOV.U32 R195, RZ, RZ, R93 ;  /* 0x000000ffffc37224 */ /* 0x000fe400078e005d */
[----:B------:R-:W-:Y:S01]  /*5830*/  IMAD.MOV.U32 R196, RZ, RZ, R94 ;  /* 0x000000ffffc47224 */ /* 0x000fe200078e005e */
[C---:B------:R-:W-:Y:S01]  /*5840*/  HMMA.16816.F32 R84, R4.reuse, R10, R152 ;  /* 0x0000000a0454723c */ /* 0x040fe20000001898 */
[----:B------:R-:W2:Y:S01]  /*5850*/  LDSM.16.MT88.4 R8, [R213+0x4100] ;  /* 0x00410000d508783b */ /* 0x000ea20000004200 */
[----:B------:R-:W-:Y:S01]  /*5860*/  MOV R197, R95 ;  /* 0x0000005f00c57202 */ /* 0x000fe20000000f00 */
[----:B------:R-:W-:Y:S01]  /*5870*/  IMAD.MOV.U32 R199, RZ, RZ, R35 ;  /* 0x000000ffffc77224 */ /* 0x000fe200078e0023 */
[----:B------:R-:W-:Y:S01]  /*5880*/  MOV R198, R107 ;  /* 0x0000006b00c67202 */ /* 0x000fe20000000f00 */
[----:B------:R-:W-:Y:S03]  /*5890*/  LDSM.16.MT88.4 R32, [R213+0x7100] ;  /* 0x00710000d520783b */ /* 0x000fe60000004200 */
[C---:B------:R-:W-:Y:S07]  /*58a0*/  HMMA.16816.F32 R152, R4.reuse, R20, R188 ;  /* 0x000000140498723c */ /* 0x040fee00000018bc */
[----:B------:R-:W-:Y:S01]  /*58b0*/  IMAD.MOV.U32 R189, RZ, RZ, R104 ;  /* 0x000000ffffbd7224 */ /* 0x000fe200078e0068 */
[----:B------:R-:W-:Y:S01]  /*58c0*/  HMMA.16816.F32 R92, R4, R22, R184 ;  /* 0x00000016045c723c */ /* 0x000fe200000018b8 */
[----:B------:R-:W-:Y:S01]  /*58d0*/  IMAD.MOV.U32 R190, RZ, RZ, R105 ;  /* 0x000000ffffbe7224 */ /* 0x000fe200078e0069 */
[----:B------:R-:W3:Y:S01]  /*58e0*/  LDSM.16.MT88.4 R20, [R214+0x4100] ;  /* 0x00410000d614783b */ /* 0x000ee20000004200 */
[----:B------:R-:W-:Y:S01]  /*58f0*/  MOV R191, R123 ;  /* 0x0000007b00bf7202 */ /* 0x000fe20000000f00 */
[----:B------:R-:W-:-:S04]  /*5900*/  IMAD.MOV.U32 R123, RZ, RZ, R124 ;  /* 0x000000ffff7b7224 */ /* 0x000fc800078e007c */
[----:B------:R-:W-:Y:S01]  /*5910*/  IMAD.MOV.U32 R188, RZ, RZ, R123 ;  /* 0x000000ffffbc7224 */ /* 0x000fe200078e007b */
        /* <DEDUP_REMOVED lines=12> */
[C---:B--2---:R-:W-:Y:S01]  /*59e0*/  HMMA.16816.F32 R156, R4.reuse, R8, R28 ;  /* 0x00000008049c723c */ /* 0x044fe2000000181c */
[----:B------:R-:W-:Y:S07]  /*59f0*/  LDSM.16.MT88.4 R28, [R214+0xa100] ;  /* 0x00a10000d61c783b */ /* 0x000fee0000004200 */
[C---:B------:R-:W-:Y:S01]  /*5a00*/  HMMA.16816.F32 R116, R4.reuse, R10, R100 ;  /* 0x0000000a0474723c */ /* 0x040fe20000001864 */
[----:B------:R-:W2:Y:S07]  /*5a10*/  LDSM.16.MT88.4 R8, [R213+0xa100] ;  /* 0x00a10000d508783b */ /* 0x000eae0000004200 */
[C---:B------:R-:W-:Y:S07]  /*5a20*/  HMMA.16816.F32 R148, R4.reuse, R32, R140 ;  /* 0x000000200494723c */ /* 0x040fee000000188c */
[----:B------:R-:W-:Y:S01]  /*5a30*/  IMAD.MOV.U32 R33, RZ, RZ, R122 ;  /* 0x000000ffff217224 */ /* 0x000fe200078e007a */
[----:B------:R-:W-:Y:S01]  /*5a40*/  HMMA.16816.F32 R140, R4, R34, R108 ;  /* 0x00000022048c723c */ /* 0x000fe2000000186c */
[----:B------:R-:W-:-:S06]  /*5a50*/  IMAD.MOV.U32 R32, RZ, RZ, R131 ;  /* 0x000000ffff207224 */ /* 0x000fcc00078e0083 */
[----:B------:R-:W-:Y:S01]  /*5a60*/  MOV R108, R190 ;  /* 0x000000be006c7202 */ /* 0x000fe20000000f00 */
[----:B------:R-:W-:Y:S01]  /*5a70*/  IMAD.MOV.U32 R190, RZ, RZ, R198 ;  /* 0x000000ffffbe7224 */ /* 0x000fe200078e00c6 */
[----:B------:R-:W-:Y:S01]  /*5a80*/  MOV R198, R200 ;  /* 0x000000c800c67202 */ /* 0x000fe20000000f00 */
[----:B------:R-:W-:Y:S01]  /*5a90*/  IMAD.MOV.U32 R34, RZ, RZ, R127 ;  /* 0x000000ffff227224 */ /* 0x000fe200078e007f */
[----:B------:R-:W-:Y:S01]  /*5aa0*/  MOV R200, R121 ;  /* 0x0000007900c87202 */ /* 0x000fe20000000f00 */
[----:B------:R-:W-:Y:S01]  /*5ab0*/  IMAD.MOV.U32 R111, RZ, RZ, R120 ;  /* 0x000000ffff6f7224 */ /* 0x000fe200078e0078 */
[----:B------:R-:W-:Y:S01]  /*5ac0*/  HMMA.16816.F32 R124, R4, R24, R96 ;  /* 0x00000018047c723c */ /* 0x000fe20000001860 */
[----:B------:R-:W-:Y:S01]  /*5ad0*/  MOV R110, R197 ;  /* 0x000000c5006e7202 */ /* 0x000fe20000000f00 */
[----:B------:R-:W-:Y:S01]  /*5ae0*/  IMAD.MOV.U32 R35, RZ, RZ, R203 ;  /* 0x000000ffff237224 */ /* 0x000fe200078e00cb */
[----:B------:R-:W-:Y:S01]  /*5af0*/  MOV R203, R2 ;  /* 0x0000000200cb7202 */ /* 0x000fe20000000f00 */
[----:B------:R-:W-:-:S02]  /*5b00*/  IMAD.MOV.U32 R197, RZ, RZ, R199 ;  /* 0x000000ffffc57224 */ /* 0x000fc400078e00c7 */
[----:B------:R-:W-:Y:S02]  /*5b10*/  IMAD.MOV.U32 R109, RZ, RZ, R196 ;  /* 0x000000ffff6d7224 */ /* 0x000fe400078e00c4 */
[C---:B---3--:R-:W-:Y:S01]  /*5b20*/  HMMA.16816.F32 R120, R4.reuse, R20, R88 ;  /* 0x000000140478723c */ /* 0x048fe20000001858 */
[----:B------:R-:W-:Y:S02]  /*5b30*/  IMAD.MOV.U32 R24, RZ, RZ, R195 ;  /* 0x000000ffff187224 */ /* 0x000fe400078e00c3 */
[----:B------:R-:W-:Y:S01]  /*5b40*/  IMAD.MOV.U32 R199, RZ, RZ, R202 ;  /* 0x000000ffffc77224 */ /* 0x000fe200078e00ca */
[----:B------:R-:W-:Y:S01]  /*5b50*/  MOV R202, R130 ;  /* 0x0000008200ca7202 */ /* 0x000fe20000000f00 */
[----:B------:R-:W-:Y:S02]  /*5b60*/  FFMA.FTZ R2, R207, c[0x0][0x2d0], -R12 ;  /* 0x0000b400cf027a23 */ /* 0x000fe4000001080c */
[----:B------:R-:W-:Y:S01]  /*5b70*/  IMAD.MOV.U32 R196, RZ, RZ, R128 ;  /* 0x000000ffffc47224 */ /* 0x000fe200078e0080 */
[----:B-1----:R-:W-:Y:S01]  /*5b80*/  HMMA.16816.F32 R96, R4, R16, R72 ;  /* 0x000000100460723c */ /* 0x002fe20000001848 */
[----:B------:R-:W-:-:S02]  /*5b90*/  IMAD.MOV.U32 R195, RZ, RZ, R129 ;  /* 0x000000ffffc37224 */ /* 0x000fc400078e0081 */
[----:B------:R-:W-:Y:S01]  /*5ba0*/  IMAD.MOV.U32 R25, RZ, RZ, R189 ;  /* 0x000000ffff197224 */ /* 0x000fe200078e00bd */
[----:B------:R-:W-:-:S04]  /*5bb0*/  MOV R189, R251 ;  /* 0x000000fb00bd7202 */ /* 0x000fc80000000f00 */
[C---:B------:R-:W-:Y:S01]  /*5bc0*/  HMMA.16816.F32 R88, R4.reuse, R18, R56 ;  /* 0x000000120458723c */ /* 0x040fe20000001838 */
[----:B------:R-:W1:Y:S07]  /*5bd0*/  LDSM.16.MT88.4 R16, [R215+0xa100] ;  /* 0x00a10000d710783b */ /* 0x000e6e0000004200 */
[C---:B--2---:R-:W-:Y:S08]  /*5be0*/  HMMA.16816.F32 R72, R4.reuse, R8, R52 ;  /* 0x000000080448723c */ /* 0x044ff00000001834 */
[C---:B------:R-:W-:Y:S01]  /*5bf0*/  HMMA.16816.F32 R64, R4.reuse, R10, R64 ;  /* 0x0000000a0440723c */ /* 0x040fe20000001840 */
[----:B------:R-:W2:Y:S07]  /*5c00*/  LDSM.16.MT88.4 R8, [R216+0xa100] ;  /* 0x00a10000d808783b */ /* 0x000eae0000004200 */
[C---:B------:R-:W-:Y:S07]  /*5c10*/  HMMA.16816.F32 R128, R4.reuse, R26, R112 ;  /* 0x0000001a0480723c */ /* 0x040fee0000001870 */
[----:B------:R-:W-:Y:S01]  /*5c20*/  IMAD.MOV.U32 R115, RZ, RZ, R248 ;  /* 0x000000ffff737224 */ /* 0x000fe200078e00f8 */
[----:B------:R-:W-:Y:S01]  /*5c30*/  MOV R113, R250 ;  /* 0x000000fa00717202 */ /* 0x000fe20000000f00 */
[----:B------:R3:W-:Y:S01]  /*5c40*/  MUFU.EX2 R248, R2 ;  /* 0x0000000200f87308 */ /* 0x0007e20000000800 */
[----:B------:R-:W-:Y:S01]  /*5c50*/  HMMA.16816.F32 R100, R4, R22, R76 ;  /* 0x000000160464723c */ /* 0x000fe2000000184c */
[----:B------:R-:W-:Y:S01]  /*5c60*/  LDSM.16.MT88.4 R20, [R214+0x1900] ;  /* 0x00190000d614783b */ /* 0x000fe20000004200 */
[----:B------:R-:W-:-:S02]  /*5c70*/  IMAD.MOV.U32 R112, RZ, RZ, R249 ;  /* 0x000000ffff707224 */ /* 0x000fc400078e00f9 */
[----:B------:R-:W-:-:S03]  /*5c80*/  IMAD.MOV.U32 R114, RZ, RZ, R34 ;  /* 0x000000ffff727224 */ /* 0x000fc600078e0022 */
[----:B------:R-:W-:Y:S01]  /*5c90*/  MOV R79, R24 ;  /* 0x00000018004f7202 */ /* 0x000fe20000000f00 */
[----:B-1----:R-:W-:Y:S01]  /*5ca0*/  HMMA.16816.F32 R40, R4, R16, R40 ;  /* 0x000000100428723c */ /* 0x002fe20000001828 */
[----:B---3--:R-:W-:-:S07]  /*5cb0*/  FFMA.FTZ R2, R206, c[0x0][0x2d0], -R12 ;  /* 0x0000b400ce027a23 */ /* 0x008fce000001080c */
[C---:B------:R-:W-:Y:S01]  /*5cc0*/  HMMA.16816.F32 R36, R4.reuse, R18, R36 ;  /* 0x000000120424723c */ /* 0x040fe20000001824 */
[----:B------:R-:W-:Y:S01]  /*5cd0*/  LDSM.16.MT88.4 R16, [R216+0x1900] ;  /* 0x00190000d810783b */ /* 0x000fe20000004200 */
[----:B------:R1:W-:Y:S06]  /*5ce0*/  MUFU.EX2 R251, R2 ;  /* 0x0000000200fb7308 */ /* 0x0003ec0000000800 */
[C---:B--2---:R-:W-:Y:S08]  /*5cf0*/  HMMA.16816.F32 R48, R4.reuse, R8, R48 ;  /* 0x000000080430723c */ /* 0x044ff00000001830 */
[----:B------:R-:W-:Y:S01]  /*5d00*/  HMMA.16816.F32 R44, R4, R10, R44 ;  /* 0x0000000a042c723c */ /* 0x000fe2000000182c */
[----:B------:R-:W-:Y:S01]  /*5d10*/  LDSM.16.MT88.4 R8, [R215+0x1900] ;  /* 0x00190000d708783b */ /* 0x000fe20000004200 */
[----:B-1----:R-:W-:-:S02]  /*5d20*/  FFMA.FTZ R2, R204, c[0x0][0x2d0], -R12 ;  /* 0x0000b400cc027a23 */ /* 0x002fc4000001080c */
[----:B------:R-:W-:Y:S02]  /*5d30*/  IMAD.MOV.U32 R204, RZ, RZ, R115 ;  /* 0x000000ffffcc7224 */ /* 0x000fe400078e0073 */
[----:B------:R1:W-:Y:S01]  /*5d40*/  MUFU.EX2 R250, R2 ;  /* 0x0000000200fa7308 */ /* 0x0003e20000000800 */
[----:B------:R-:W-:Y:S01]  /*5d50*/  IMAD.MOV.U32 R115, RZ, RZ, R25 ;  /* 0x000000ffff737224 */ /* 0x000fe200078e0019 */
[C---:B------:R-:W-:Y:S01]  /*5d60*/  HMMA.16816.F32 R60, R4.reuse, R28, R60 ;  /* 0x0000001c043c723c */ /* 0x040fe2000000183c */
[----:B------:R-:W2:Y:S07]  /*5d70*/  LDSM.16.MT88.4 R24, [R213+0x1900] ;  /* 0x00190000d518783b */ /* 0x000eae0000004200 */
[----:B------:R-:W-:Y:S01]  /*5d80*/  HMMA.16816.F32 R68, R4, R30, R68 ;  /* 0x0000001e0444723c */ /* 0x000fe20000001844 */
[----:B------:R-:W-:Y:S01]  /*5d90*/  LDSM.16.MT88.4 R28, [R214+0x7900] ;  /* 0x00790000d61c783b */ /* 0x000fe20000004200 */
[----:B-1----:R-:W-:-:S05]  /*5da0*/  FFMA.FTZ R2, R205, c[0x0][0x2d0], -R12 ;  /* 0x0000b400cd027a23 */ /* 0x002fca000001080c */
[--C-:B------:R-:W-:Y:S01]  /*5db0*/  FFMA.FTZ R4, R210, c[0x0][0x2d0], -R0.reuse ;  /* 0x0000b400d2047a23 */ /* 0x100fe20000010800 */
[----:B------:R-:W-:Y:S01]  /*5dc0*/  MOV R210, R32 ;  /* 0x0000002000d27202 */ /* 0x000fe20000000f00 */
[----:B------:R1:W3:Y:S08]  /*5dd0*/  MUFU.EX2 R249, R2 ;  /* 0x0000000200f97308 */ /* 0x0002f00000000800 */
[----:B------:R4:W-:Y:S01]  /*5de0*/  MUFU.EX2 R205, R4 ;  /* 0x0000000400cd7308 */ /* 0x0009e20000000800 */
[----:B-1----:R-:W-:Y:S01]  /*5df0*/  FFMA.FTZ R2, R208, c[0x0][0x2d0], -R0 ;  /* 0x0000b400d0027a23 */ /* 0x002fe20000010800 */
[----:B---3--:R-:W-:-:S06]  /*5e00*/  F2FP.PACK_AB R6, R249, R250 ;  /* 0x000000faf906723e */ /* 0x008fcc00000000ff */
[----:B------:R1:W-:Y:S01]  /*5e10*/  MUFU.EX2 R208, R2 ;  /* 0x0000000200d07308 */ /* 0x0003e20000000800 */
[----:B----4-:R-:W-:Y:S01]  /*5e20*/  F2FP.PACK_AB R4, R251, R248 ;  /* 0x000000f8fb04723e */ /* 0x010fe200000000ff */
[----:B-1----:R-:W-:Y:S02]  /*5e30*/  FFMA.FTZ R2, R209, c[0x0][0x2d0], -R0 ;  /* 0x0000b400d1027a23 */ /* 0x002fe40000010800 */
[----:B------:R-:W-:-:S04]  /*5e40*/  IMAD.MOV.U32 R209, RZ, RZ, R35 ;  /* 0x000000ffffd17224 */ /* 0x000fc800078e0023 */
[----:B------:R1:W3:Y:S02]  /*5e50*/  MUFU.EX2 R207, R2 ;  /* 0x0000000200cf7308 */ /* 0x0002e40000000800 */
[----:B-1----:R-:W-:Y:S01]  /*5e60*/  FFMA.FTZ R2, R211, c[0x0][0x2d0], -R0 ;  /* 0x0000b400d3027a23 */ /* 0x002fe20000010800 */
[----:B---3--:R-:W-:Y:S01]  /*5e70*/  F2FP.PACK_AB R5, R207, R208 ;  /* 0x000000d0cf05723e */ /* 0x008fe200000000ff */
[----:B------:R-:W-:-:S04]  /*5e80*/  IMAD.MOV.U32 R211, RZ, RZ, R33 ;  /* 0x000000ffffd37224 */ /* 0x000fc800078e0021 */
[----:B------:R-:W1:Y:S01]  /*5e90*/  MUFU.EX2 R206, R2 ;  /* 0x0000000200ce7308 */ /* 0x000e620000000800 */
[----:B------:R-:W3:Y:S01]  /*5ea0*/  LDSM.16.MT88.4 R32, [R213+0x4900] ;  /* 0x00490000d520783b */ /* 0x000ee20000004200 */
[----:B-1----:R-:W-:Y:S01]  /*5eb0*/  F2FP.PACK_AB R7, R206, R205 ;  /* 0x000000cdce07723e */ /* 0x002fe200000000ff */
[----:B------:R-:W-:-:S06]  /*5ec0*/  IMAD.MOV.U32 R2, RZ, RZ, R79 ;  /* 0x000000ffff027224 */ /* 0x000fcc00078e004f */
[C---:B--2---:R-:W-:Y:S08]  /*5ed0*/  HMMA.16816.F32 R136, R4.reuse, R24, R136 ;  /* 0x000000180488723c */ /* 0x044ff00000001888 */
[C---:B------:R-:W-:Y:S01]  /*5ee0*/  HMMA.16816.F32 R52, R4.reuse, R26, R80 ;  /* 0x0000001a0434723c */ /* 0x040fe20000001850 */
[----:B------:R-:W1:Y:S07]  /*5ef0*/  LDSM.16.MT88.4 R24, [R214+0x4900] ;  /* 0x00490000d618783b */ /* 0x000e6e0000004200 */
[C---:B------:R-:W-:Y:S08]  /*5f00*/  HMMA.16816.F32 R144, R4.reuse, R20, R144 ;  /* 0x000000140490723c */ /* 0x040ff00000001890 */
[C---:B------:R-:W-:Y:S01]  /*5f10*/  HMMA.16816.F32 R56, R4.reuse, R22, R84 ;  /* 0x000000160438723c */ /* 0x040fe20000001854 */
[----:B------:R-:W2:Y:S07]  /*5f20*/  LDSM.16.MT88.4 R20, [R216+0x4900] ;  /* 0x00490000d814783b */ /* 0x000eae0000004200 */
[C---:B------:R-:W-:Y:S08]  /*5f30*/  HMMA.16816.F32 R152, R4.reuse, R16, R152 ;  /* 0x000000100498723c */ /* 0x040ff00000001898 */
[C---:B------:R-:W-:Y:S01]  /*5f40*/  HMMA.16816.F32 R76, R4.reuse, R18, R92 ;  /* 0x00000012044c723c */ /* 0x040fe2000000185c */
[----:B------:R-:W4:Y:S06]  /*5f50*/  LDSM.16.MT88.4 R16, [R215+0x4900] ;  /* 0x00490000d710783b */ /* 0x000f2c0000004200 */
[----:B------:R-:W-:Y:S01]  /*5f60*/  MOV R94, R114 ;  /* 0x00000072005e7202 */ /* 0x000fe20000000f00 */
[----:B------:R-:W-:Y:S01]  /*5f70*/  HMMA.16816.F32 R160, R4, R8, R160 ;  /* 0x0000000804a0723c */ /* 0x000fe200000018a0 */
[----:B------:R-:W-:-:S02]  /*5f80*/  IMAD.MOV.U32 R95, RZ, RZ, R115 ;  /* 0x000000ffff5f7224 */ /* 0x000fc400078e0073 */
[----:B------:R-:W-:Y:S01]  /*5f90*/  IMAD.MOV.U32 R92, RZ, RZ, R211 ;  /* 0x000000ffff5c7224 */ /* 0x000fe200078e00d3 */
[----:B------:R-:W-:Y:S01]  /*5fa0*/  MOV R211, R209 ;  /* 0x000000d100d37202 */ /* 0x000fe20000000f00 */
[----:B------:R-:W-:Y:S02]  /*5fb0*/  IMAD.MOV.U32 R93, RZ, RZ, R210 ;  /* 0x000000ffff5d7224 */ /* 0x000fe400078e00d2 */
[----:B------:R-:W-:Y:S01]  /*5fc0*/  IMAD.MOV.U32 R209, RZ, RZ, R108 ;  /* 0x000000ffffd17224 */ /* 0x000fe200078e006c */
[----:B------:R-:W-:Y:S01]  /*5fd0*/  HMMA.16816.F32 R80, R4, R10, R104 ;  /* 0x0000000a0450723c */ /* 0x000fe20000001868 */
[----:B------:R-:W4:Y:S01]  /*5fe0*/  LDSM.16.MT88.4 R8, [R213+0x7900] ;  /* 0x00790000d508783b */ /* 0x000f220000004200 */
[----:B------:R-:W-:-:S06]  /*5ff0*/  IMAD.MOV.U32 R210, RZ, RZ, R110 ;  /* 0x000000ffffd27224 */ /* 0x000fcc00078e006e */
[C---:B---3--:R-:W-:Y:S08]  /*6000*/  HMMA.16816.F32 R168, R4.reuse, R32, R168 ;  /* 0x0000002004a8723c */ /* 0x048ff000000018a8 */
[C---:B------:R-:W-:Y:S07]  /*6010*/  HMMA.16816.F32 R32, R4.reuse, R34, R184 ;  /* 0x000000220420723c */ /* 0x040fee00000018b8 */
[----:B------:R-:W-:Y:S01]  /*6020*/  IMAD.MOV.U32 R185, RZ, RZ, R112 ;  /* 0x000000ffffb97224 */ /* 0x000fe200078e0070 */
[----:B-1----:R-:W-:Y:S01]  /*6030*/  HMMA.16816.F32 R84, R4, R26, R180 ;  /* 0x0000001a0454723c */ /* 0x002fe200000018b4 */
[----:B------:R-:W-:Y:S01]  /*6040*/  IMAD.MOV.U32 R184, RZ, RZ, R113 ;  /* 0x000000ffffb87224 */ /* 0x000fe200078e0071 */
[----:B------:R-:W-:Y:S01]  /*6050*/  MOV R187, R2 ;  /* 0x0000000200bb7202 */ /* 0x000fe20000000f00 */
[----:B------:R-:W-:Y:S01]  /*6060*/  IMAD.MOV.U32 R2, RZ, RZ, R111 ;  /* 0x000000ffff027224 */ /* 0x000fe200078e006f */
[----:B------:R-:W-:-:S03]  /*6070*/  MOV R186, R109 ;  /* 0x0000006d00ba7202 */ /* 0x000fc60000000f00 */
[----:B------:R-:W-:Y:S01]  /*6080*/  FFMA.FTZ R2, R2, c[0x0][0x2d0], -R12 ;  /* 0x0000b40002027a23 */ /* 0x000fe2000001080c */
[C---:B--2---:R-:W-:Y:S08]  /*6090*/  HMMA.16816.F32 R104, R4.reuse, R20, R172 ;  /* 0x000000140468723c */ /* 0x044ff000000018ac */
[C---:B----4-:R-:W-:Y:S08]  /*60a0*/  HMMA.16816.F32 R112, R4.reuse, R16, R156 ;  /* 0x000000100470723c */ /* 0x050ff0000000189c */
[C---:B------:R-:W-:Y:S01]  /*60b0*/  HMMA.16816.F32 R116, R4.reuse, R18, R116 ;  /* 0x000000120474723c */ /* 0x040fe20000001874 */
[----:B------:R-:W1:Y:S07]  /*60c0*/  LDSM.16.MT88.4 R16, [R216+0x7900] ;  /* 0x00790000d810783b */ /* 0x000e6e0000004200 */
[C---:B------:R-:W-:Y:S08]  /*60d0*/  HMMA.16816.F32 R172, R4.reuse, R8, R148 ;  /* 0x0000000804ac723c */ /* 0x040ff00000001894 */
[C---:B------:R-:W-:Y:S01]  /*60e0*/  HMMA.16816.F32 R180, R4.reuse, R10, R140 ;  /* 0x0000000a04b4723c */ /* 0x040fe2000000188c */
[----:B------:R-:W2:Y:S07]  /*60f0*/  LDSM.16.MT88.4 R8, [R215+0x7900] ;  /* 0x00790000d708783b */ /* 0x000eae0000004200 */
[C---:B------:R-:W-:Y:S01]  /*6100*/  HMMA.16816.F32 R108, R4.reuse, R22, R164 ;  /* 0x00000016046c723c */ /* 0x040fe200000018a4 */
[----:B------:R-:W3:Y:S07]  /*6110*/  LDSM.16.MT88.4 R20, [R213+0xa900] ;  /* 0x00a90000d514783b */ /* 0x000eee0000004200 */
[C---:B------:R-:W-:Y:S07]  /*6120*/  HMMA.16816.F32 R156, R4.reuse, R30, R128 ;  /* 0x0000001e049c723c */ /* 0x040fee0000001880 */
[----:B------:R-:W-:Y:S01]  /*6130*/  IMAD.MOV.U32 R30, RZ, RZ, R94 ;  /* 0x000000ffff1e7224 */ /* 0x000fe200078e005e */
[----:B------:R-:W-:Y:S01]  /*6140*/  HMMA.16816.F32 R164, R4, R28, R124 ;  /* 0x0000001c04a4723c */ /* 0x000fe2000000187c */
[----:B------:R-:W-:-:S06]  /*6150*/  MOV R31, R95 ;  /* 0x0000005f001f7202 */ /* 0x000fcc0000000f00 */
[----:B------:R-:W-:Y:S01]  /*6160*/  MOV R28, R92 ;  /* 0x0000005c001c7202 */ /* 0x000fe20000000f00 */
[C---:B------:R-:W-:Y:S01]  /*6170*/  HMMA.16816.F32 R176, R4.reuse, R24, R176 ;  /* 0x0000001804b0723c */ /* 0x040fe200000018b0 */
[----:B------:R-:W-:Y:S01]  /*6180*/  IMAD.MOV.U32 R29, RZ, RZ, R93 ;  /* 0x000000ffff1d7224 */ /* 0x000fe200078e005d */
[----:B------:R-:W4:Y:S06]  /*6190*/  LDSM.16.MT88.4 R24, [R214+0xa900] ;  /* 0x00a90000d618783b */ /* 0x000f2c0000004200 */
[C---:B-1----:R-:W-:Y:S07]  /*61a0*/  HMMA.16816.F32 R148, R4.reuse, R16, R120 ;  /* 0x000000100494723c */ /* 0x042fee0000001878 */
[----:B------:R-:W-:Y:S01]  /*61b0*/  IMAD.MOV.U32 R16, RZ, RZ, R30 ;  /* 0x000000ffff107224 */ /* 0x000fe200078e001e */
[----:B--2---:R-:W-:Y:S01]  /*61c0*/  HMMA.16816.F32 R128, R4, R8, R96 ;  /* 0x000000080480723c */ /* 0x004fe20000001860 */
[----:B------:R-:W-:Y:S01]  /*61d0*/  MOV R30, R28 ;  /* 0x0000001c001e7202 */ /* 0x000fe20000000f00 */
[----:B------:R-:W-:-:S02]  /*61e0*/  IMAD.MOV.U32 R17, RZ, RZ, R31 ;  /* 0x000000ffff117224 */ /* 0x000fc400078e001f */
[----:B------:R-:W-:Y:S02]  /*61f0*/  IMAD.MOV.U32 R28, RZ, RZ, R184 ;  /* 0x000000ffff1c7224 */ /* 0x000fe400078e00b8 */
[----:B------:R-:W-:Y:S01]  /*6200*/  IMAD.MOV.U32 R31, RZ, RZ, R29 ;  /* 0x000000ffff1f7224 */ /* 0x000fe200078e001d */
[----:B------:R-:W-:Y:S01]  /*6210*/  MOV R29, R185 ;  /* 0x000000b9001d7202 */ /* 0x000fe20000000f00 */
[----:B------:R-:W-:Y:S01]  /*6220*/  HMMA.16816.F32 R124, R4, R10, R88 ;  /* 0x0000000a047c723c */ /* 0x000fe20000001858 */
[----:B------:R-:W1:Y:S01]  /*6230*/  LDSM.16.MT88.4 R8, [R216+0xa900] ;  /* 0x00a90000d808783b */ /* 0x000e620000004200 */
[----:B------:R-:W-:Y:S01]  /*6240*/  IMAD.MOV.U32 R184, RZ, RZ, R187 ;  /* 0x000000ffffb87224 */ /* 0x000fe200078e00bb */
[----:B------:R-:W-:Y:S01]  /*6250*/  MOV R187, R191 ;  /* 0x000000bf00bb7202 */ /* 0x000fe20000000f00 */
[----:B------:R-:W-:Y:S02]  /*6260*/  IMAD.MOV.U32 R185, RZ, RZ, R204 ;  /* 0x000000ffffb97224 */ /* 0x000fe400078e00cc */
[----:B------:R-:W-:-:S02]  /*6270*/  IMAD.MOV.U32 R191, RZ, RZ, R193 ;  /* 0x000000ffffbf7224 */ /* 0x000fc400078e00c1 */
[C---:B------:R-:W-:Y:S01]  /*6280*/  HMMA.16816.F32 R140, R4.reuse, R18, R100 ;  /* 0x00000012048c723c */ /* 0x040fe20000001864 */
[----:B------:R-:W-:Y:S01]  /*6290*/  IMAD.MOV.U32 R204, RZ, RZ, R192 ;  /* 0x000000ffffcc7224 */ /* 0x000fe200078e00c0 */
[----:B------:R-:W-:Y:S01]  /*62a0*/  MOV R192, R194 ;  /* 0x000000c200c07202 */ /* 0x000fe20000000f00 */
[----:B------:R-:W-:Y:S02]  /*62b0*/  IMAD.MOV.U32 R193, RZ, RZ, R201 ;  /* 0x000000ffffc17224 */ /* 0x000fe400078e00c9 */
[----:B------:R2:W-:Y:S01]  /*62c0*/  MUFU.EX2 R201, R2 ;  /* 0x0000000200c97308 */ /* 0x0005e20000000800 */
[----:B------:R-:W-:Y:S01]  /*62d0*/  IMAD.MOV.U32 R194, RZ, RZ, R219 ;  /* 0x000000ffffc27224 */ /* 0x000fe200078e00db */
[----:B------:R-:W-:Y:S01]  /*62e0*/  MOV R103, R17 ;  /* 0x0000001100677202 */ /* 0x000fe20000000f00 */
[----:B------:R-:W-:Y:S01]  /*62f0*/  IMAD.MOV.U32 R17, RZ, RZ, R31 ;  /* 0x000000ffff117224 */ /* 0x000fe200078e001f */
[----:B---3--:R-:W-:Y:S01]  /*6300*/  HMMA.16816.F32 R120, R4, R20, R72 ;  /* 0x000000140478723c */ /* 0x008fe20000001848 */
[----:B------:R-:W-:Y:S01]  /*6310*/  IMAD.MOV.U32 R31, RZ, RZ, R29 ;  /* 0x000000ffff1f7224 */ /* 0x000fe200078e001d */
[----:B------:R-:W-:Y:S01]  /*6320*/  MOV R29, R185 ;  /* 0x000000b9001d7202 */ /* 0x000fe20000000f00 */
[----:B------:R-:W-:Y:S01]  /*6330*/  IMAD.MOV.U32 R185, RZ, RZ, R204 ;  /* 0x000000ffffb97224 */ /* 0x000fe200078e00cc */
[----:B------:R3:W5:Y:S01]  /*6340*/  LDL.LU R219, [R1+0x3c] ;  /* 0x00003c0001db7983 */ /* 0x0007620000300800 */
[----:B------:R-:W-:Y:S01]  /*6350*/  IMAD.MOV.U32 R204, RZ, RZ, R192 ;  /* 0x000000ffffcc7224 */ /* 0x000fe200078e00c0 */
[----:B------:R-:W-:-:S02]  /*6360*/  MOV R192, R194 ;  /* 0x000000c200c07202 */ /* 0x000fc40000000f00 */
[----:B------:R-:W-:Y:S01]  /*6370*/  HMMA.16816.F32 R92, R4, R22, R64 ;  /* 0x00000016045c723c */ /* 0x000fe20000001840 */
[----:B--2---:R-:W-:Y:S01]  /*6380*/  FFMA.FTZ R2, R16, c[0x0][0x2d0], -R12 ;  /* 0x0000b40010027a23 */ /* 0x004fe2000001080c */
[----:B------:R-:W2:Y:S01]  /*6390*/  LDSM.16.MT88.4 R20, [R215+0xa900] ;  /* 0x00a90000d714783b */ /* 0x000ea20000004200 */
[----:B------:R-:W-:Y:S01]  /*63a0*/  IMAD.MOV.U32 R16, RZ, RZ, R30 ;  /* 0x000000ffff107224 */ /* 0x000fe200078e001e */
[----:B------:R-:W-:Y:S01]  /*63b0*/  MOV R30, R28 ;  /* 0x0000001c001e7202 */ /* 0x000fe20000000f00 */
[----:B------:R-:W-:-:S03]  /*63c0*/  IMAD.MOV.U32 R28, RZ, RZ, R184 ;  /* 0x000000ffff1c7224 */ /* 0x000fc600078e00b8 */
[----:B----4-:R-:W-:Y:S01]  /*63d0*/  HMMA.16816.F32 R72, R4, R24, R60 ;  /* 0x000000180448723c */ /* 0x010fe2000000183c */
[----:B------:R-:W-:Y:S01]  /*63e0*/  IMAD.MOV.U32 R184, RZ, RZ, R187 ;  /* 0x000000ffffb87224 */ /* 0x000fe200078e00bb */
[----:B------:R-:W-:Y:S01]  /*63f0*/  MOV R187, R191 ;  /* 0x000000bf00bb7202 */ /* 0x000fe20000000f00 */
[----:B------:R-:W-:Y:S02]  /*6400*/  IMAD.MOV.U32 R194, RZ, RZ, R202 ;  /* 0x000000ffffc27224 */ /* 0x000fe400078e00ca */
[----:B------:R4:W1:Y:S01]  /*6410*/  MUFU.EX2 R202, R2 ;  /* 0x0000000200ca7308 */ /* 0x0008620000000800 */
[----:B------:R-:W-:Y:S01]  /*6420*/  IMAD.MOV.U32 R191, RZ, RZ, R193 ;  /* 0x000000ffffbf7224 */ /* 0x000fe200078e00c1 */
[----:B------:R-:W-:Y:S01]  /*6430*/  MOV R101, R16 ;  /* 0x0000001000657202 */ /* 0x000fe20000000f00 */
[----:B------:R-:W-:Y:S01]  /*6440*/  IMAD.MOV.U32 R102, RZ, RZ, R17 ;  /* 0x000000ffff667224 */ /* 0x000fe200078e0011 */
[----:B------:R-:W-:Y:S01]  /*6450*/  MOV R16, R31 ;  /* 0x0000001f00107202 */ /* 0x000fe20000000f00 */
[----:B------:R-:W-:Y:S01]  /*6460*/  IMAD.MOV.U32 R17, RZ, RZ, R28 ;  /* 0x000000ffff117224 */ /* 0x000fe200078e001c */
[----:B------:R-:W-:Y:S01]  /*6470*/  MOV R31, R185 ;  /* 0x000000b9001f7202 */ /* 0x000fe20000000f00 */
[----:B------:R-:W-:Y:S01]  /*6480*/  IMAD.MOV.U32 R28, RZ, RZ, R184 ;  /* 0x000000ffff1c7224 */ /* 0x000fe200078e00b8 */
[----:B------:R-:W-:Y:S01]  /*6490*/  MOV R184, R204 ;  /* 0x000000cc00b87202 */ /* 0x000fe20000000f00 */
[----:B------:R-:W-:-:S02]  /*64a0*/  IMAD.MOV.U32 R185, RZ, RZ, R191 ;  /* 0x000000ffffb97224 */ /* 0x000fc400078e00bf */
[----:B----4-:R-:W-:Y:S02]  /*64b0*/  FFMA.FTZ R2, R103, c[0x0][0x2d0], -R12 ;  /* 0x0000b40067027a23 */ /* 0x010fe4000001080c */
[----:B------:R-:W-:Y:S02]  /*64c0*/  IMAD.MOV.U32 R103, RZ, RZ, R30 ;  /* 0x000000ffff677224 */ /* 0x000fe400078e001e */
[----:B------:R-:W-:Y:S01]  /*64d0*/  IMAD.MOV.U32 R30, RZ, RZ, R187 ;  /* 0x000000ffff1e7224 */ /* 0x000fe200078e00bb */
[----:B------:R-:W-:Y:S01]  /*64e0*/  MOV R187, R192 ;  /* 0x000000c000bb7202 */ /* 0x000fe20000000f00 */
[----:B------:R-:W-:Y:S02]  /*64f0*/  IMAD.MOV.U32 R192, RZ, RZ, R203 ;  /* 0x000000ffffc07224 */ /* 0x000fe400078e00cb */
[----:B------:R4:W-:Y:S01]  /*6500*/  MUFU.EX2 R203, R2 ;  /* 0x0000000200cb7308 */ /* 0x0009e20000000800 */
[----:B------:R-:W-:Y:S01]  /*6510*/  MOV R100, R103 ;  /* 0x0000006700647202 */ /* 0x000fe20000000f00 */
[----:B------:R-:W-:Y:S01]  /*6520*/  IMAD.MOV.U32 R103, RZ, RZ, R184 ;  /* 0x000000ffff677224 */ /* 0x000fe200078e00b8 */
[----:B------:R-:W-:Y:S01]  /*6530*/  MOV R184, R185 ;  /* 0x000000b900b87202 */ /* 0x000fe20000000f00 */
[----:B------:R-:W-:Y:S01]  /*6540*/  IMAD.MOV.U32 R99, RZ, RZ, R102 ;  /* 0x000000ffff637224 */ /* 0x000fe200078e0066 */
[----:B------:R-:W-:Y:S01]  /*6550*/  MOV R102, R17 ;  /* 0x0000001100667202 */ /* 0x000fe20000000f00 */
[----:B------:R-:W-:Y:S01]  /*6560*/  IMAD.MOV.U32 R185, RZ, RZ, R187 ;  /* 0x000000ffffb97224 */ /* 0x000fe200078e00bb */
[----:B------:R-:W-:Y:S01]  /*6570*/  MOV R187, R200 ;  /* 0x000000c800bb7202 */ /* 0x000fe20000000f00 */
[----:B----4-:R-:W-:-:S04]  /*6580*/  FFMA.FTZ R2, R252, c[0x0][0x2d0], -R12 ;  /* 0x0000b400fc027a23 */ /* 0x010fc8000001080c */
[----:B------:R4:W2:Y:S01]  /*6590*/  MUFU.EX2 R204, R2 ;  /* 0x0000000200cc7308 */ /* 0x0008a20000000800 */
[----:B-1----:R-:W-:Y:S01]  /*65a0*/  HMMA.16816.F32 R60, R4, R8, R48 ;  /* 0x00000008043c723c */ /* 0x002fe20000001830 */
[----:B----4-:R-:W-:Y:S02]  /*65b0*/  FFMA.FTZ R2, R101, c[0x0][0x2d0], -R0 ;  /* 0x0000b40065027a23 */ /* 0x010fe40000010800 */
[----:B------:R-:W-:-:S04]  /*65c0*/  IMAD.MOV.U32 R101, RZ, RZ, R16 ;  /* 0x000000ffff657224 */ /* 0x000fc800078e0010 */
[----:B------:R1:W-:Y:S01]  /*65d0*/  MUFU.EX2 R200, R2 ;  /* 0x0000000200c87308 */ /* 0x0003e20000000800 */
[----:B------:R-:W4:Y:S01]  /*65e0*/  LDSM.16.MT88.4 R16, [R213+0x2100] ;  /* 0x00210000d510783b */ /* 0x000f220000004200 */
[----:B------:R-:W-:Y:S03]  /*65f0*/  HMMA.16816.F32 R44, R4, R10, R44 ;  /* 0x0000000a042c723c */ /* 0x000fe6000000182c */
[----:B------:R-:W2:Y:S01]  /*6600*/  LDSM.16.MT88.4 R8, [R214+0x2100] ;  /* 0x00210000d608783b */ /* 0x000ea20000004200 */
[----:B-1----:R-:W-:Y:S02]  /*6610*/  FFMA.FTZ R2, R99, c[0x0][0x2d0], -R0 ;  /* 0x0000b40063027a23 */ /* 0x002fe40000010800 */
[----:B------:R-:W-:Y:S01]  /*6620*/  IMAD.MOV.U32 R99, RZ, RZ, R100 ;  /* 0x000000ffff637224 */ /* 0x000fe200078e0064 */
[----:B------:R-:W-:Y:S01]  /*6630*/  MOV R100, R101 ;  /* 0x0000006500647202 */ /* 0x000fe20000000f00 */
[----:B------:R-:W-:Y:S01]  /*6640*/  IMAD.MOV.U32 R101, RZ, RZ, R102 ;  /* 0x000000ffff657224 */ /* 0x000fe200078e0066 */
[----:B------:R-:W-:Y:S01]  /*6650*/  MOV R102, R103 ;  /* 0x0000006700667202 */ /* 0x000fe20000000f00 */
[----:B------:R-:W-:Y:S01]  /*6660*/  IMAD.MOV.U32 R103, RZ, RZ, R184 ;  /* 0x000000ffff677224 */ /* 0x000fe200078e00b8 */
[----:B------:R-:W-:Y:S01]  /*6670*/  MOV R184, R185 ;  /* 0x000000b900b87202 */ /* 0x000fe20000000f00 */
[----:B------:R-:W-:Y:S01]  /*6680*/  IMAD.MOV.U32 R185, RZ, RZ, R210 ;  /* 0x000000ffffb97224 */ /* 0x000fe200078e00d2 */
[----:B------:R-:W-:-:S02]  /*6690*/  MOV R210, R134 ;  /* 0x0000008600d27202 */ /* 0x000fc40000000f00 */
[----:B------:R1:W1:Y:S02]  /*66a0*/  MUFU.EX2 R134, R2 ;  /* 0x0000000200867308 */ /* 0x0002640000000800 */
[----:B-1----:R-:W-:-:S06]  /*66b0*/  FFMA.FTZ R2, R135, c[0x0][0x2d0], -R0 ;  /* 0x0000b40087027a23 */ /* 0x002fcc0000010800 */
[----:B------:R1:W-:Y:S02]  /*66c0*/  MUFU.EX2 R135, R2 ;  /* 0x0000000200877308 */ /* 0x0003e40000000800 */
[----:B-1----:R-:W-:Y:S02]  /*66d0*/  FFMA.FTZ R2, R99, c[0x0][0x2d0], -R0 ;  /* 0x0000b40063027a23 */ /* 0x002fe40000010800 */
[----:B------:R-:W-:Y:S01]  /*66e0*/  IMAD.MOV.U32 R99, RZ, RZ, R100 ;  /* 0x000000ffff637224 */ /* 0x000fe200078e0064 */
[----:B------:R-:W-:Y:S01]  /*66f0*/  MOV R100, R101 ;  /* 0x0000006500647202 */ /* 0x000fe20000000f00 */
[----:B------:R-:W-:Y:S01]  /*6700*/  IMAD.MOV.U32 R101, RZ, RZ, R102 ;  /* 0x000000ffff657224 */ /* 0x000fe200078e0066 */
[----:B------:R-:W-:Y:S01]  /*6710*/  MOV R102, R103 ;  /* 0x0000006700667202 */ /* 0x000fe20000000f00 */
[----:B------:R-:W-:Y:S01]  /*6720*/  IMAD.MOV.U32 R103, RZ, RZ, R184 ;  /* 0x000000ffff677224 */ /* 0x000fe200078e00b8 */
[----:B------:R-:W-:Y:S02]  /*6730*/  MOV R184, R133 ;  /* 0x0000008500b87202 */ /* 0x000fe40000000f00 */
[----:B------:R-:W1:Y:S01]  /*6740*/  MUFU.EX2 R133, R2 ;  /* 0x0000000200857308 */ /* 0x000e620000000800 */
[C---:B------:R-:W-:Y:S01]  /*6750*/  HMMA.16816.F32 R68, R4.reuse, R26, R68 ;  /* 0x0000001a0444723c */ /* 0x040fe20000001844 */
[----:B------:R-:W-:Y:S07]  /*6760*/  LDSM.16.MT88.4 R24, [R214+0x8100] ;  /* 0x00810000d618783b */ /* 0x000fee0000004200 */
[C---:B--2---:R-:W-:Y:S08]  /*6770*/  HMMA.16816.F32 R40, R4.reuse, R20, R40 ;  /* 0x000000140428723c */ /* 0x044ff00000001828 */
[----:B------:R-:W-:Y:S01]  /*6780*/  HMMA.16816.F32 R36, R4, R22, R36 ;  /* 0x000000160424723c */ /* 0x000fe20000001824 */
[----:B------:R-:W2:Y:S06]  /*6790*/  LDSM.16.MT88.4 R20, [R216+0x2100] ;  /* 0x00210000d814783b */ /* 0x000eac0000004200 */
[----:B------:R-:W-:-:S02]  /*67a0*/  F2FP.PACK_AB R4, R202, R201 ;  /* 0x000000c9ca04723e */ /* 0x000fc400000000ff */
[----:B------:R-:W-:Y:S02]  /*67b0*/  F2FP.PACK_AB R6, R204, R203 ;  /* 0x000000cbcc06723e */ /* 0x000fe400000000ff */
[----:B------:R-:W-:Y:S02]  /*67c0*/  F2FP.PACK_AB R5, R134, R200 ;  /* 0x000000c88605723e */ /* 0x000fe400000000ff */
[----:B-1----:R-:W-:-:S07]  /*67d0*/  F2FP.PACK_AB R7, R133, R135 ;  /* 0x000000878507723e */ /* 0x002fce00000000ff */
[C---:B----4-:R-:W-:Y:S08]  /*67e0*/  HMMA.16816.F32 R136, R4.reuse, R16, R136 ;  /* 0x000000100488723c */ /* 0x050ff00000001888 */
[C---:B------:R-:W-:Y:S01]  /*67f0*/  HMMA.16816.F32 R48, R4.reuse, R18, R52 ;  /* 0x000000120430723c */ /* 0x040fe20000001834 */
[----:B------:R-:W1:Y:S07]  /*6800*/  LDSM.16.MT88.4 R16, [R215+0x2100] ;  /* 0x00210000d710783b */ /* 0x000e6e0000004200 */
[C---:B------:R-:W-:Y:S08]  /*6810*/  HMMA.16816.F32 R144, R4.reuse, R8, R144 ;  /* 0x000000080490723c */ /* 0x040ff00000001890 */
[C---:B------:R-:W-:Y:S01]  /*6820*/  HMMA.16816.F32 R52, R4.reuse, R10, R56 ;  /* 0x0000000a0434723c */ /* 0x040fe20000001838 */
[----:B------:R-:W4:Y:S07]  /*6830*/  LDSM.16.MT88.4 R8, [R213+0x5100] ;  /* 0x00510000d508783b */ /* 0x000f2e0000004200 */
[C---:B--2---:R-:W-:Y:S08]  /*6840*/  HMMA.16816.F32 R152, R4.reuse, R20, R152 ;  /* 0x000000140498723c */ /* 0x044ff00000001898 */
[C---:B------:R-:W-:Y:S01]  /*6850*/  HMMA.16816.F32 R56, R4.reuse, R22, R76 ;  /* 0x000000160438723c */ /* 0x040fe2000000184c */
[----:B------:R-:W2:Y:S07]  /*6860*/  LDSM.16.MT88.4 R20, [R214+0x5100] ;  /* 0x00510000d614783b */ /* 0x000eae0000004200 */
[C---:B-1----:R-:W-:Y:S08]  /*6870*/  HMMA.16816.F32 R160, R4.reuse, R16, R160 ;  /* 0x0000001004a0723c */ /* 0x042ff000000018a0 */
[C---:B------:R-:W-:Y:S01]  /*6880*/  HMMA.16816.F32 R64, R4.reuse, R18, R80 ;  /* 0x000000120440723c */ /* 0x040fe20000001850 */
[----:B------:R-:W1:Y:S07]  /*6890*/  LDSM.16.MT88.4 R16, [R216+0x5100] ;  /* 0x00510000d810783b */ /* 0x000e6e0000004200 */
[C---:B----4-:R-:W-:Y:S08]  /*68a0*/  HMMA.16816.F32 R168, R4.reuse, R8, R168 ;  /* 0x0000000804a8723c */ /* 0x050ff000000018a8 */
[C---:B------:R-:W-:Y:S01]  /*68b0*/  HMMA.16816.F32 R76, R4.reuse, R10, R32 ;  /* 0x0000000a044c723c */ /* 0x040fe20000001820 */
[----:B------:R-:W4:Y:S04]  /*68c0*/  LDSM.16.MT88.4 R8, [R215+0x5100] ;  /* 0x00510000d708783b */ /* 0x000f280000004200 */
[----:B------:R-:W3:Y:S03]  /*68d0*/  LDSM.16.MT88.4 R32, [R213+0x8100] ;  /* 0x00810000d520783b */ /* 0x000ee60000004200 */
[----:B--2---:R-:W-:Y:S01]  /*68e0*/  HMMA.16816.F32 R80, R4, R22, R84 ;  /* 0x000000160450723c */ /* 0x004fe20000001854 */
[----:B------:R-:W-:Y:S01]  /*68f0*/  IMAD.MOV.U32 R2, RZ, RZ, R99 ;  /* 0x000000ffff027224 */ /* 0x000fe200078e0063 */
[----:B------:R-:W-:-:S06]  /*6900*/  MOV R252, R100 ;  /* 0x0000006400fc7202 */ /* 0x000fcc0000000f00 */
[C---:B------:R-:W-:Y:S01]  /*6910*/  HMMA.16816.F32 R176, R4.reuse, R20, R176 ;  /* 0x0000001404b0723c */ /* 0x040fe200000018b0 */
[----:B------:R-:W-:Y:S07]  /*6920*/  LDSM.16.MT88.4 R20, [R216+0x8100] ;  /* 0x00810000d814783b */ /* 0x000fee0000004200 */
[C---:B-1----:R-:W-:Y:S08]  /*6930*/  HMMA.16816.F32 R84, R4.reuse, R16, R104 ;  /* 0x000000100454723c */ /* 0x042ff00000001868 */
[C---:B------:R-:W-:Y:S01]  /*6940*/  HMMA.16816.F32 R88, R4.reuse, R18, R108 ;  /* 0x000000120458723c */ /* 0x040fe2000000186c */
[----:B------:R-:W1:Y:S07]  /*6950*/  LDSM.16.MT88.4 R16, [R215+0x8100] ;  /* 0x00810000d710783b */ /* 0x000e6e0000004200 */
[----:B----4-:R-:W-:Y:S07]  /*6960*/  HMMA.16816.F32 R96, R4, R8, R112 ;  /* 0x000000080460723c */ /* 0x010fee0000001870 */
[----:B------:R-:W-:Y:S01]  /*6970*/  IMAD.MOV.U32 R112, RZ, RZ, R101 ;  /* 0x000000ffff707224 */ /* 0x000fe200078e0065 */
[----:B------:R-:W-:Y:S01]  /*6980*/  MOV R113, R102 ;  /* 0x0000006600717202 */ /* 0x000fe20000000f00 */
[----:B------:R-:W-:-:S02]  /*6990*/  IMAD.MOV.U32 R114, RZ, RZ, R103 ;  /* 0x000000ffff727224 */ /* 0x000fc400078e0067 */
[----:B------:R-:W-:Y:S01]  /*69a0*/  HMMA.16816.F32 R100, R4, R10, R116 ;  /* 0x0000000a0464723c */ /* 0x000fe20000001874 */
[----:B------:R-:W2:Y:S01]  /*69b0*/  LDSM.16.MT88.4 R8, [R213+0xb100] ;  /* 0x00b10000d508783b */ /* 0x000ea20000004200 */
[----:B------:R-:W-:-:S05]  /*69c0*/  MOV R115, R30 ;  /* 0x0000001e00737202 */ /* 0x000fca0000000f00 */
[----:B------:R-:W-:Y:S01]  /*69d0*/  IMAD.MOV.U32 R117, RZ, RZ, R31 ;  /* 0x000000ffff757224 */ /* 0x000fe200078e001f */
[----:B------:R-:W-:Y:S01]  /*69e0*/  MOV R118, R28 ;  /* 0x0000001c00767202 */ /* 0x000fe20000000f00 */
[----:B------:R-:W-:Y:S01]  /*69f0*/  IMAD.MOV.U32 R119, RZ, RZ, R29 ;  /* 0x000000ffff777224 */ /* 0x000fe200078e001d */
[C---:B---3--:R-:W-:Y:S01]  /*6a00*/  HMMA.16816.F32 R104, R4.reuse, R32, R172 ;  /* 0x000000200468723c */ /* 0x048fe200000018ac */
[----:B------:R-:W-:Y:S01]  /*6a10*/  IMAD.MOV.U32 R193, RZ, RZ, R218 ;  /* 0x000000ffffc17224 */ /* 0x000fe200078e00da */
[----:B------:R-:W-:Y:S01]  /*6a20*/  MOV R191, R217 ;  /* 0x000000d900bf7202 */ /* 0x000fe20000000f00 */
[----:B------:R-:W-:Y:S01]  /*6a30*/  FFMA.FTZ R2, R2, c[0x0][0x2d0], -R12 ;  /* 0x0000b40002027a23 */ /* 0x000fe2000001080c */
[----:B------:R-:W-:Y:S03]  /*6a40*/  LDSM.16.MT88.4 R28, [R214+0xb100] ;  /* 0x00b10000d61c783b */ /* 0x000fe60000004200 */
[----:B------:R-:W-:Y:S01]  /*6a50*/  IMAD.MOV.U32 R175, RZ, RZ, R118 ;  /* 0x000000ffffaf7224 */ /* 0x000fe200078e0076 */
[C---:B------:R-:W-:Y:S01]  /*6a60*/  HMMA.16816.F32 R108, R4.reuse, R24, R164 ;  /* 0x00000018046c723c */ /* 0x040fe200000018a4 */
[----:B------:R-:W-:Y:S01]  /*6a70*/  MOV R174, R119 ;  /* 0x0000007700ae7202 */ /* 0x000fe20000000f00 */
[----:B------:R-:W-:Y:S01]  /*6a80*/  IMAD.MOV.U32 R173, RZ, RZ, R112 ;  /* 0x000000ffffad7224 */ /* 0x000fe200078e0070 */
[----:B------:R-:W-:Y:S01]  /*6a90*/  MOV R172, R113 ;  /* 0x0000007100ac7202 */ /* 0x000fe20000000f00 */
[----:B------:R-:W-:Y:S01]  /*6aa0*/  UIADD3 UR15, UR6, -0x2, URZ ;  /* 0xfffffffe060f7890 */ /* 0x000fe2000fffe03f */
[----:B------:R3:W5:Y:S02]  /*6ab0*/  LDL.LU R218, [R1+0x38] ;  /* 0x0000380001da7983 */ /* 0x0007640000300800 */
[----:B------:R-:W-:Y:S01]  /*6ac0*/  MOV R166, R117 ;  /* 0x0000007500a67202 */ /* 0x000fe20000000f00 */
[----:B------:R-:W-:Y:S01]  /*6ad0*/  HMMA.16816.F32 R32, R4, R34, R180 ;  /* 0x000000220420723c */ /* 0x000fe200000018b4 */
[----:B------:R-:W-:Y:S01]  /*6ae0*/  IMAD.MOV.U32 R167, RZ, RZ, R184 ;  /* 0x000000ffffa77224 */ /* 0x000fe200078e00b8 */
[----:B------:R-:W-:-:S06]  /*6af0*/  MOV R164, R185 ;  /* 0x000000b900a47202 */ /* 0x000fcc0000000f00 */
[C---:B-1----:R-:W-:Y:S01]  /*6b00*/  HMMA.16816.F32 R124, R4.reuse, R18, R124 ;  /* 0x00000012047c723c */ /* 0x042fe2000000187c */
[----:B------:R-:W-:Y:S01]  /*6b10*/  IMAD.MOV.U32 R183, RZ, RZ, R114 ;  /* 0x000000ffffb77224 */ /* 0x000fe200078e0072 */
[----:B------:R-:W-:Y:S01]  /*6b20*/  MOV R182, R115 ;  /* 0x0000007300b67202 */ /* 0x000fe20000000f00 */
[----:B------:R-:W-:Y:S01]  /*6b30*/  IMAD.MOV.U32 R165, RZ, RZ, R186 ;  /* 0x000000ffffa57224 */ /* 0x000fe200078e00ba */
[----:B------:R3:W5:Y:S04]  /*6b40*/  LDL.LU R217, [R1+0x34] ;  /* 0x0000340001d97983 */ /* 0x0007680000300800 */
[----:B------:R-:W-:Y:S01]  /*6b50*/  HMMA.16816.F32 R116, R4, R16, R128 ;  /* 0x000000100474723c */ /* 0x000fe20000001880 */
[----:B------:R-:W1:Y:S01]  /*6b60*/  LDSM.16.MT88.4 R16, [R215+0xb100] ;  /* 0x00b10000d710783b */ /* 0x000e620000004200 */
[----:B------:R-:W-:Y:S01]  /*6b70*/  MOV R180, R187 ;  /* 0x000000bb00b47202 */ /* 0x000fe20000000f00 */
[----:B------:R-:W-:-:S05]  /*6b80*/  IMAD.MOV.U32 R181, RZ, RZ, R188 ;  /* 0x000000ffffb57224 */ /* 0x000fca00078e00bc */
[C---:B------:R-:W-:Y:S08]  /*6b90*/  HMMA.16816.F32 R112, R4.reuse, R20, R148 ;  /* 0x000000140470723c */ /* 0x040ff00000001894 */
[----:B------:R-:W-:Y:S01]  /*6ba0*/  HMMA.16816.F32 R20, R4, R22, R140 ;  /* 0x000000160414723c */ /* 0x000fe2000000188c */
[----:B------:R-:W-:Y:S02]  /*6bb0*/  MOV R148, R193 ;  /* 0x000000c100947202 */ /* 0x000fe40000000f00 */
[----:B------:R-:W-:-:S04]  /*6bc0*/  MOV R150, R195 ;  /* 0x000000c300967202 */ /* 0x000fc80000000f00 */
[----:B------:R-:W-:Y:S01]  /*6bd0*/  IMAD.MOV.U32 R142, RZ, RZ, R198 ;  /* 0x000000ffff8e7224 */ /* 0x000fe200078e00c6 */
[----:B------:R-:W-:Y:S01]  /*6be0*/  HMMA.16816.F32 R24, R4, R26, R156 ;  /* 0x0000001a0418723c */ /* 0x000fe2000000189c */
[----:B------:R-:W-:-:S03]  /*6bf0*/  MOV R141, R197 ;  /* 0x000000c5008d7202 */ /* 0x000fc60000000f00 */
[----:B------:R-:W-:-:S03]  /*6c00*/  MOV R140, R142 ;  /* 0x0000008e008c7202 */ /* 0x000fc60000000f00 */
[----:B------:R-:W-:Y:S01]  /*6c10*/  MOV R156, R189 ;  /* 0x000000bd009c7202 */ /* 0x000fe20000000f00 */
[----:B------:R-:W-:Y:S01]  /*6c20*/  IMAD.MOV.U32 R157, RZ, RZ, R190 ;  /* 0x000000ffff9d7224 */ /* 0x000fe200078e00be */
[----:B------:R-:W-:Y:S01]  /*6c30*/  MOV R158, R191 ;  /* 0x000000bf009e7202 */ /* 0x000fe20000000f00 */
[----:B--2---:R-:W-:Y:S01]  /*6c40*/  HMMA.16816.F32 R184, R4, R8, R120 ;  /* 0x0000000804b8723c */ /* 0x004fe20000001878 */
[----:B------:R-:W-:Y:S02]  /*6c50*/  MOV R142, R148 ;  /* 0x00000094008e7202 */ /* 0x000fe40000000f00 */
[----:B------:R-:W-:-:S05]  /*6c60*/  MOV R143, R199 ;  /* 0x000000c7008f7202 */ /* 0x000fca0000000f00 */
[----:B------:R-:W-:Y:S01]  /*6c70*/  HMMA.16816.F32 R188, R4, R10, R92 ;  /* 0x0000000a04bc723c */ /* 0x000fe2000000185c */
[----:B------:R-:W2:Y:S01]  /*6c80*/  LDSM.16.MT88.4 R8, [R216+0xb100] ;  /* 0x00b10000d808783b */ /* 0x000ea20000004200 */
[----:B------:R-:W-:Y:S02]  /*6c90*/  MOV R148, R150 ;  /* 0x0000009600947202 */ /* 0x000fe40000000f00 */
[----:B------:R-:W-:Y:S01]  /*6ca0*/  MOV R150, R156 ;  /* 0x0000009c00967202 */ /* 0x000fe20000000f00 */
        /* <DEDUP_REMOVED lines=9> */
[----:B------:R4:W-:Y:S01]  /*6d40*/  MUFU.EX2 R13, R2 ;  /* 0x00000002000d7308 */ /* 0x0009e20000000800 */
[----:B------:R-:W-:-:S02]  /*6d50*/  IMAD.MOV.U32 R159, RZ, RZ, R192 ;  /* 0x000000ffff9f7224 */ /* 0x000fc400078e00c0 */
[----:B------:R-:W-:Y:S02]  /*6d60*/  IMAD.MOV.U32 R149, RZ, RZ, R151 ;  /* 0x000000ffff957224 */ /* 0x000fe400078e0097 */
[----:B------:R-:W-:Y:S02]  /*6d70*/  IMAD.MOV.U32 R151, RZ, RZ, R157 ;  /* 0x000000ffff977224 */ /* 0x000fe400078e009d */
[----:B------:R-:W-:Y:S02]  /*6d80*/  IMAD.MOV.U32 R157, RZ, RZ, R159 ;  /* 0x000000ffff9d7224 */ /* 0x000fe400078e009f */
[----:B------:R-:W-:Y:S02]  /*6d90*/  IMAD.MOV.U32 R159, RZ, RZ, R165 ;  /* 0x000000ffff9f7224 */ /* 0x000fe400078e00a5 */
[----:B----4-:R-:W-:Y:S01]  /*6da0*/  FFMA.FTZ R2, R131, c[0x0][0x2d0], -R12 ;  /* 0x0000b40083027a23 */ /* 0x010fe2000001080c */
        /* <DEDUP_REMOVED lines=8> */
[----:B------:R-:W-:Y:S02]  /*6e30*/  IMAD.MOV.U32 R15, RZ, RZ, R212 ;  /* 0x000000ffff0f7224 */ /* 0x000fe400078e00d4 */
[----:B------:R-:W-:Y:S01]  /*6e40*/  IMAD.MOV.U32 R150, RZ, RZ, R151 ;  /* 0x000000ffff967224 */ /* 0x000fe200078e0097 */
[----:B------:R-:W-:Y:S01]  /*6e50*/  MOV R151, R156 ;  /* 0x0000009c00977202 */ /* 0x000fe20000000f00 */
[----:B------:R-:W-:Y:S01]  /*6e60*/  IMAD.MOV.U32 R156, RZ, RZ, R157 ;  /* 0x000000ffff9c7224 */ /* 0x000fe200078e009d */
[----:B------:R-:W-:Y:S01]  /*6e70*/  MOV R157, R158 ;  /* 0x0000009e009d7202 */ /* 0x000fe20000000f00 */
[----:B------:R-:W-:Y:S01]  /*6e80*/  IMAD.MOV.U32 R158, RZ, RZ, R159 ;  /* 0x000000ffff9e7224 */ /* 0x000fe200078e009f */
[----:B------:R-:W-:Y:S01]  /*6e90*/  MOV R159, R15 ;  /* 0x0000000f009f7202 */ /* 0x000fe20000000f00 */
[----:B------:R-:W-:Y:S01]  /*6ea0*/  IMAD.MOV.U32 R15, RZ, RZ, R14 ;  /* 0x000000ffff0f7224 */ /* 0x000fe200078e000e */
[C---:B-1----:R-:W-:Y:S01]  /*6eb0*/  HMMA.16816.F32 R40, R4.reuse, R16, R40 ;  /* 0x000000100428723c */ /* 0x042fe20000001828 */
[----:B------:R1:W4:Y:S07]  /*6ec0*/  MUFU.EX2 R14, R2 ;  /* 0x00000002000e7308 */ /* 0x00032e0000000800 */
[----:B------:R-:W-:Y:S01]  /*6ed0*/  HMMA.16816.F32 R36, R4, R18, R36 ;  /* 0x000000120424723c */ /* 0x000fe20000001824 */
[----:B------:R-:W-:Y:S01]  /*6ee0*/  IMAD.MOV.U32 R17, RZ, RZ, R164 ;  /* 0x000000ffff117224 */ /* 0x000fe200078e00a4 */
[----:B------:R-:W-:-:S06]  /*6ef0*/  MOV R95, R142 ;  /* 0x0000008e005f7202 */ /* 0x000fcc0000000f00 */
[----:B--2---:R-:W-:Y:S01]  /*6f00*/  HMMA.16816.F32 R44, R4, R10, R44 ;  /* 0x0000000a042c723c */ /* 0x004fe2000000182c */
[----:B-1----:R-:W-:Y:S01]  /*6f10*/  FFMA.FTZ R2, R131, c[0x0][0x2d0], -R12 ;  /* 0x0000b40083027a23 */ /* 0x002fe2000001080c */
[----:B------:R-:W-:Y:S01]  /*6f20*/  MOV R131, R140 ;  /* 0x0000008c00837202 */ /* 0x000fe20000000f00 */
[----:B------:R-:W-:-:S05]  /*6f30*/  IMAD.MOV.U32 R140, RZ, RZ, R15 ;  /* 0x000000ffff8c7224 */ /* 0x000fca00078e000f */
[----:B------:R-:W-:Y:S01]  /*6f40*/  HMMA.16816.F32 R192, R4, R28, R72 ;  /* 0x0000001c04c0723c */ /* 0x000fe20000001848 */
[----:B------:R1:W-:Y:S01]  /*6f50*/  MUFU.EX2 R15, R2 ;  /* 0x00000002000f7308 */ /* 0x0003e20000000800 */
[----:B------:R-:W-:Y:S01]  /*6f60*/  MOV R16, R165 ;  /* 0x000000a500107202 */ /* 0x000fe20000000f00 */
[----:B------:R-:W-:Y:S01]  /*6f70*/  IMAD.MOV.U32 R19, RZ, RZ, R166 ;  /* 0x000000ffff137224 */ /* 0x000fe200078e00a6 */
[----:B------:R-:W-:-:S04]  /*6f80*/  MOV R18, R167 ;  /* 0x000000a700127202 */ /* 0x000fc80000000f00 */
[----:B------:R-:W-:Y:S01]  /*6f90*/  HMMA.16816.F32 R196, R4, R30, R68 ;  /* 0x0000001e04c4723c */ /* 0x000fe20000001844 */
[----:B------:R-:W2:Y:S01]  /*6fa0*/  LDSM.16.MT88.4 R164, [R215+0x2900] ;  /* 0x00290000d7a4783b */ /* 0x000ea20000004200 */
[----:B------:R-:W-:Y:S01]  /*6fb0*/  MOV R129, R156 ;  /* 0x0000009c00817202 */ /* 0x000fe20000000f00 */
[----:B------:R-:W-:Y:S01]  /*6fc0*/  IMAD.MOV.U32 R130, RZ, RZ, R157 ;  /* 0x000000ffff827224 */ /* 0x000fe200078e009d */
[----:B------:R-:W-:Y:S01]  /*6fd0*/  MOV R121, R148 ;  /* 0x0000009400797202 */ /* 0x000fe20000000f00 */
[----:B------:R-:W-:Y:S01]  /*6fe0*/  IMAD.MOV.U32 R120, RZ, RZ, R143 ;  /* 0x000000ffff787224 */ /* 0x000fe200078e008f */
[----:B------:R-:W-:Y:S01]  /*6ff0*/  MOV R123, R150 ;  /* 0x00000096007b7202 */ /* 0x000fe20000000f00 */
[----:B------:R-:W-:Y:S01]  /*7000*/  IMAD.MOV.U32 R122, RZ, RZ, R149 ;  /* 0x000000ffff7a7224 */ /* 0x000fe200078e0095 */
[----:B------:R-:W-:Y:S01]  /*7010*/  LDSM.16.MT88.4 R72, [R213+0x8900] ;  /* 0x00890000d548783b */ /* 0x000fe20000004200 */
[----:B-1----:R-:W-:Y:S01]  /*7020*/  FFMA.FTZ R2, R131, c[0x0][0x2d0], -R12 ;  /* 0x0000b40083027a23 */ /* 0x002fe2000001080c */
[----:B------:R-:W-:-:S02]  /*7030*/  UISETP.GE.AND UP0, UPT, UR15, UR8, UPT ;  /* 0x000000080f00728c */ /* 0x000fc4000bf06270 */
[----:B------:R3:W5:Y:S01]  /*7040*/  LDL.LU R212, [R1+0x30] ;  /* 0x0000300001d47983 */ /* 0x0007620000300800 */
[----:B------:R1:W1:Y:S01]  /*7050*/  MUFU.EX2 R12, R2 ;  /* 0x00000002000c7308 */ /* 0x0002620000000800 */
[----:B------:R-:W-:Y:S01]  /*7060*/  HMMA.16816.F32 R28, R4, R8, R60 ;  /* 0x00000008041c723c */ /* 0x000fe2000000183c */
[----:B-1----:R-:W-:-:S06]  /*7070*/  FFMA.FTZ R2, R140, c[0x0][0x2d0], -R0 ;  /* 0x0000b4008c027a23 */ /* 0x002fcc0000010800 */
[----:B------:R1:W-:Y:S02]  /*7080*/  MUFU.EX2 R11, R2 ;  /* 0x00000002000b7308 */ /* 0x0003e40000000800 */
[----:B-1----:R-:W-:Y:S01]  /*7090*/  FFMA.FTZ R2, R141, c[0x0][0x2d0], -R0 ;  /* 0x0000b4008d027a23 */ /* 0x002fe20000010800 */
[----:B------:R-:W-:Y:S01]  /*70a0*/  MOV R131, R158 ;  /* 0x0000009e00837202 */ /* 0x000fe20000000f00 */
[----:B------:R-:W-:Y:S01]  /*70b0*/  IMAD.MOV.U32 R128, RZ, RZ, R151 ;  /* 0x000000ffff807224 */ /* 0x000fe200078e0097 */
[----:B------:R-:W-:-:S03]  /*70c0*/  MOV R93, R121 ;  /* 0x00000079005d7202 */ /* 0x000fc60000000f00 */
[----:B------:R1:W1:Y:S01]  /*70d0*/  MUFU.EX2 R10, R2 ;  /* 0x00000002000a7308 */ /* 0x0002620000000800 */
[----:B------:R-:W-:Y:S01]  /*70e0*/  IMAD.MOV.U32 R92, RZ, RZ, R120 ;  /* 0x000000ffff5c7224 */ /* 0x000fe200078e0078 */
[----:B------:R-:W-:Y:S01]  /*70f0*/  LDSM.16.MT88.4 R140, [R213+0x2900] ;  /* 0x00290000d58c783b */ /* 0x000fe20000004200 */
[----:B------:R-:W-:-:S03]  /*7100*/  IMAD.MOV.U32 R94, RZ, RZ, R122 ;  /* 0x000000ffff5e7224 */ /* 0x000fc600078e007a */
[----:B------:R-:W-:Y:S01]  /*7110*/  LDSM.16.MT88.4 R148, [R214+0x2900] ;  /* 0x00290000d694783b */ /* 0x000fe20000004200 */
[--C-:B-1----:R-:W-:Y:S02]  /*7120*/  FFMA.FTZ R2, R159, c[0x0][0x2d0], -R0.reuse ;  /* 0x0000b4009f027a23 */ /* 0x102fe40000010800 */
[----:B------:R-:W-:Y:S01]  /*7130*/  FFMA.FTZ R0, R95, c[0x0][0x2d0], -R0 ;  /* 0x0000b4005f007a23 */ /* 0x000fe20000010800 */
[----:B------:R-:W1:Y:S01]  /*7140*/  LDSM.16.MT88.4 R156, [R216+0x2900] ;  /* 0x00290000d89c783b */ /* 0x000e620000004200 */
[----:B------:R-:W-:Y:S08]  /*7150*/  MUFU.EX2 R8, R2 ;  /* 0x0000000200087308 */ /* 0x000ff00000000800 */
[----:B------:R-:W2:Y:S01]  /*7160*/  MUFU.EX2 R9, R0 ;  /* 0x0000000000097308 */ /* 0x000ea20000000800 */
[----:B------:R-:W-:Y:S01]  /*7170*/  MOV R95, R123 ;  /* 0x0000007b005f7202 */ /* 0x000fe20000000f00 */
[----:B------:R-:W-:Y:S01]  /*7180*/  IMAD.MOV.U32 R120, RZ, RZ, R128 ;  /* 0x000000ffff787224 */ /* 0x000fe200078e0080 */
[----:B------:R-:W-:Y:S01]  /*7190*/  MOV R121, R129 ;  /* 0x0000008100797202 */ /* 0x000fe20000000f00 */
[----:B------:R-:W-:Y:S01]  /*71a0*/  IMAD.MOV.U32 R122, RZ, RZ, R130 ;  /* 0x000000ffff7a7224 */ /* 0x000fe200078e0082 */
[----:B------:R-:W-:-:S02]  /*71b0*/  MOV R123, R131 ;  /* 0x00000083007b7202 */ /* 0x000fc40000000f00 */
[----:B----4-:R-:W-:Y:S02]  /*71c0*/  F2FP.PACK_AB R128, R14, R13 ;  /* 0x0000000d0e80723e */ /* 0x010fe400000000ff */
[----:B------:R-:W-:Y:S02]  /*71d0*/  F2FP.PACK_AB R130, R12, R15 ;  /* 0x0000000f0c82723e */ /* 0x000fe400000000ff */
[----:B------:R-:W-:Y:S02]  /*71e0*/  F2FP.PACK_AB R129, R10, R11 ;  /* 0x0000000b0a81723e */ /* 0x000fe400000000ff */
[----:B--2---:R-:W-:-:S07]  /*71f0*/  F2FP.PACK_AB R131, R9, R8 ;  /* 0x000000080983723e */ /* 0x004fce00000000ff */
[C---:B------:R-:W-:Y:S08]  /*7200*/  HMMA.16816.F32 R160, R128.reuse, R164, R160 ;  /* 0x000000a480a0723c */ /* 0x040ff000000018a0 */
[C---:B------:R-:W-:Y:S01]  /*7210*/  HMMA.16816.F32 R164, R128.reuse, R166, R64 ;  /* 0x000000a680a4723c */ /* 0x040fe20000001840 */
[----:B------:R-:W2:Y:S07]  /*7220*/  LDSM.16.MT88.4 R64, [R215+0x5900] ;  /* 0x00590000d740783b */ /* 0x000eae0000004200 */
[C---:B-1----:R-:W-:Y:S08]  /*7230*/  HMMA.16816.F32 R152, R128.reuse, R156, R152 ;  /* 0x0000009c8098723c */ /* 0x042ff00000001898 */
[C---:B------:R-:W-:Y:S01]  /*7240*/  HMMA.16816.F32 R156, R128.reuse, R158, R56 ;  /* 0x0000009e809c723c */ /* 0x040fe20000001838 */
[----:B------:R-:W1:Y:S01]  /*7250*/  LDSM.16.MT88.4 R56, [R216+0x5900] ;  /* 0x00590000d838783b */ /* 0x000e620000004200 */
        /* <DEDUP_REMOVED lines=10> */
[----:B------:R-:W-:Y:S01]  /*7300*/  FADD.FTZ R2, R2, R0 ;  /* 0x0000000002027221 */ /* 0x000fe20000010000 */
[----:B------:R-:W-:Y:S01]  /*7310*/  MOV R4, R123 ;  /* 0x0000007b00047202 */ /* 0x000fe20000000f00 */
[----:B------:R-:W-:Y:S01]  /*7320*/  IMAD.MOV.U32 R123, RZ, RZ, R182 ;  /* 0x000000ffff7b7224 */ /* 0x000fe200078e00b6 */
[----:B------:R-:W-:Y:S01]  /*7330*/  HMMA.16816.F32 R136, R128, R140, R136 ;  /* 0x0000008c8088723c */ /* 0x000fe20000001888 */
[----:B------:R-:W-:Y:S01]  /*7340*/  FADD.FTZ R0, R121, R120 ;  /* 0x0000007879007221 */ /* 0x000fe20000010000 */
[----:B------:R-:W-:Y:S01]  /*7350*/  LDSM.16.MT88.4 R172, [R213+0x5900] ;  /* 0x00590000d5ac783b */ /* 0x000fe20000004200 */
[----:B------:R-:W-:-:S02]  /*7360*/  FADD.FTZ R2, R122, R2 ;  /* 0x000000027a027221 */ /* 0x000fc40000010000 */
[----:B------:R-:W-:Y:S02]  /*7370*/  FADD.FTZ R0, R123, R0 ;  /* 0x000000007b007221 */ /* 0x000fe40000010000 */
[----:B------:R-:W-:Y:S01]  /*7380*/  LDSM.16.MT88.4 R120, [R216+0xb900] ;  /* 0x00b90000d878783b */ /* 0x000fe20000004200 */
[C---:B--2---:R-:W-:Y:S03]  /*7390*/  HMMA.16816.F32 R60, R128.reuse, R64, R96 ;  /* 0x00000040803c723c */ /* 0x044fe60000001860 */
[----:B------:R-:W2:Y:S05]  /*73a0*/  LDSM.16.MT88.4 R96, [R215+0x8900] ;  /* 0x00890000d760783b */ /* 0x000eaa0000004200 */
[C---:B------:R-:W-:Y:S07]  /*73b0*/  HMMA.16816.F32 R64, R128.reuse, R66, R100 ;  /* 0x000000428040723c */ /* 0x040fee0000001864 */
[----:B------:R-:W-:Y:S01]  /*73c0*/  IMAD.MOV.U32 R102, RZ, RZ, R94 ;  /* 0x000000ffff667224 */ /* 0x000fe200078e005e */
[----:B------:R-:W-:Y:S01]  /*73d0*/  MOV R103, R95 ;  /* 0x0000005f00677202 */ /* 0x000fe20000000f00 */
[----:B------:R-:W-:Y:S02]  /*73e0*/  HMMA.16816.F32 R140, R128, R142, R48 ;  /* 0x0000008e808c723c */ /* 0x000fe40000001830 */
[----:B------:R-:W-:-:S02]  /*73f0*/  FADD.FTZ R2, R102, R2 ;  /* 0x0000000266027221 */ /* 0x000fc40000010000 */
[----:B------:R-:W-:-:S03]  /*7400*/  FADD.FTZ R0, R103, R0 ;  /* 0x0000000067007221 */ /* 0x000fc60000010000 */
[----:B------:R-:W-:Y:S01]  /*7410*/  MOV R48, R181 ;  /* 0x000000b500307202 */ /* 0x000fe20000000f00 */
[----:B------:R-:W-:Y:S01]  /*7420*/  IMAD.MOV.U32 R49, RZ, RZ, R180 ;  /* 0x000000ffff317224 */ /* 0x000fe200078e00b4 */
[----:B------:R-:W-:Y:S01]  /*7430*/  MOV R50, R93 ;  /* 0x0000005d00327202 */ /* 0x000fe20000000f00 */
[----:B------:R-:W-:Y:S01]  /*7440*/  IMAD.MOV.U32 R51, RZ, RZ, R92 ;  /* 0x000000ffff337224 */ /* 0x000fe200078e005c */
[----:B------:R-:W-:Y:S01]  /*7450*/  HMMA.16816.F32 R144, R128, R148, R144 ;  /* 0x000000948090723c */ /* 0x000fe20000001890 */
[----:B------:R-:W-:Y:S01]  /*7460*/  FADD.FTZ R2, R48, R2 ;  /* 0x0000000230027221 */ /* 0x000fe20000010000 */
[----:B------:R-:W4:Y:S01]  /*7470*/  LDSM.16.MT88.4 R180, [R214+0x5900] ;  /* 0x00590000d6b4783b */ /* 0x000f220000004200 */
[----:B------:R-:W-:Y:S02]  /*7480*/  FADD.FTZ R0, R49, R0 ;  /* 0x0000000031007221 */ /* 0x000fe40000010000 */
[----:B------:R-:W-:Y:S02]  /*7490*/  FADD.FTZ R2, R4, R2 ;  /* 0x0000000204027221 */ /* 0x000fe40000010000 */
[----:B------:R-:W-:-:S02]  /*74a0*/  FADD.FTZ R0, R5, R0 ;  /* 0x0000000005007221 */ /* 0x000fc40000010000 */
[----:B------:R-:W-:Y:S02]  /*74b0*/  FADD.FTZ R2, R6, R2 ;  /* 0x0000000206027221 */ /* 0x000fe40000010000 */
[----:B------:R-:W-:Y:S02]  /*74c0*/  FADD.FTZ R0, R7, R0 ;  /* 0x0000000007007221 */ /* 0x000fe40000010000 */
[----:B------:R-:W-:Y:S01]  /*74d0*/  FADD.FTZ R2, R50, R2 ;  /* 0x0000000232027221 */ /* 0x000fe20000010000 */
[----:B------:R-:W-:Y:S01]  /*74e0*/  HMMA.16816.F32 R148, R128, R150, R52 ;  /* 0x000000968094723c */ /* 0x000fe20000001834 */
[----:B------:R-:W-:Y:S01]  /*74f0*/  FADD.FTZ R0, R51, R0 ;  /* 0x0000000033007221 */ /* 0x000fe20000010000 */
[----:B------:R-:W2:Y:S01]  /*7500*/  LDSM.16.MT88.4 R4, [R215+0xb900] ;  /* 0x00b90000d704783b */ /* 0x000ea20000004200 */
[----:B------:R-:W-:Y:S02]  /*7510*/  FADD.FTZ R2, R18, R2 ;  /* 0x0000000212027221 */ /* 0x000fe40000010000 */
[----:B------:R-:W-:-:S03]  /*7520*/  FADD.FTZ R0, R19, R0 ;  /* 0x0000000013007221 */ /* 0x000fc60000010000 */
[----:B-1----:R-:W-:Y:S01]  /*7530*/  HMMA.16816.F32 R52, R128, R56, R84 ;  /* 0x000000388034723c */ /* 0x002fe20000001854 */
[----:B------:R-:W-:Y:S02]  /*7540*/  FADD.FTZ R2, R16, R2 ;  /* 0x0000000210027221 */ /* 0x000fe40000010000 */
[----:B------:R-:W-:-:S05]  /*7550*/  FADD.FTZ R0, R17, R0 ;  /* 0x0000000011007221 */ /* 0x000fca0000010000 */
[----:B------:R-:W-:Y:S01]  /*7560*/  HMMA.16816.F32 R56, R128, R58, R88 ;  /* 0x0000003a8038723c */ /* 0x000fe20000001858 */
[----:B------:R-:W1:Y:S01]  /*7570*/  LDSM.16.MT88.4 R88, [R216+0x8900] ;  /* 0x00890000d858783b */ /* 0x000e620000004200 */
[----:B------:R-:W-:Y:S02]  /*7580*/  FADD.FTZ R2, R252, R2 ;  /* 0x00000002fc027221 */ /* 0x000fe40000010000 */
[----:B------:R-:W-:Y:S02]  /*7590*/  FADD.FTZ R0, R211, R0 ;  /* 0x00000000d3007221 */ /* 0x000fe40000010000 */
[----:B------:R-:W-:Y:S02]  /*75a0*/  FADD.FTZ R2, R210, R2 ;  /* 0x00000002d2027221 */ /* 0x000fe40000010000 */
[----:B------:R-:W-:Y:S02]  /*75b0*/  FADD.FTZ R0, R209, R0 ;  /* 0x00000000d1007221 */ /* 0x000fe40000010000 */
[----:B------:R-:W-:-:S02]  /*75c0*/  FADD.FTZ R2, R248, R2 ;  /* 0x00000002f8027221 */ /* 0x000fc40000010000 */
[----:B------:R-:W-:Y:S02]  /*75d0*/  FADD.FTZ R0, R208, R0 ;  /* 0x00000000d0007221 */ /* 0x000fe40000010000 */
[----:B------:R-:W-:Y:S02]  /*75e0*/  FADD.FTZ R2, R251, R2 ;  /* 0x00000002fb027221 */ /* 0x000fe40000010000 */
[----:B------:R-:W-:Y:S02]  /*75f0*/  FADD.FTZ R0, R207, R0 ;  /* 0x00000000cf007221 */ /* 0x000fe40000010000 */
[----:B------:R-:W-:Y:S02]  /*7600*/  FADD.FTZ R2, R250, R2 ;  /* 0x00000002fa027221 */ /* 0x000fe40000010000 */
[----:B------:R-:W-:Y:S02]  /*7610*/  FADD.FTZ R0, R205, R0 ;  /* 0x00000000cd007221 */ /* 0x000fe40000010000 */
[----:B------:R-:W-:-:S02]  /*7620*/  FADD.FTZ R2, R249, R2 ;  /* 0x00000002f9027221 */ /* 0x000fc40000010000 */
[----:B------:R-:W-:Y:S02]  /*7630*/  FADD.FTZ R0, R206, R0 ;  /* 0x00000000ce007221 */ /* 0x000fe40000010000 */
[----:B------:R-:W-:Y:S02]  /*7640*/  FADD.FTZ R2, R201, R2 ;  /* 0x00000002c9027221 */ /* 0x000fe40000010000 */
[----:B------:R-:W-:Y:S01]  /*7650*/  FADD.FTZ R0, R200, R0 ;  /* 0x00000000c8007221 */ /* 0x000fe20000010000 */
[----:B--2---:R-:W-:Y:S01]  /*7660*/  HMMA.16816.F32 R92, R128, R96, R116 ;  /* 0x00000060805c723c */ /* 0x004fe20000001874 */
[----:B------:R-:W-:Y:S02]  /*7670*/  FADD.FTZ R2, R202, R2 ;  /* 0x00000002ca027221 */ /* 0x000fe40000010000 */
[----:B------:R-:W-:-:S05]  /*7680*/  FADD.FTZ R0, R134, R0 ;  /* 0x0000000086007221 */ /* 0x000fca0000010000 */
[C---:B------:R-:W-:Y:S08]  /*7690*/  HMMA.16816.F32 R96, R128.reuse, R98, R124 ;  /* 0x000000628060723c */ /* 0x040ff0000000187c */
[C---:B----4-:R-:W-:Y:S08]  /*76a0*/  HMMA.16816.F32 R176, R128.reuse, R180, R176 ;  /* 0x000000b480b0723c */ /* 0x050ff000000018b0 */
[C---:B------:R-:W-:Y:S07]  /*76b0*/  HMMA.16816.F32 R124, R128.reuse, R4, R40 ;  /* 0x00000004807c723c */ /* 0x040fee0000001828 */
[----:B------:R-:W-:Y:S01]  /*76c0*/  FADD.FTZ R4, R203, R2 ;  /* 0x00000002cb047221 */ /* 0x000fe20000010000 */
[----:B------:R-:W-:Y:S01]  /*76d0*/  HMMA.16816.F32 R180, R128, R182, R80 ;  /* 0x000000b680b4723c */ /* 0x000fe20000001850 */
[----:B------:R-:W2:Y:S01]  /*76e0*/  LDSM.16.MT88.4 R80, [R214+0x8900] ;  /* 0x00890000d650783b */ /* 0x000ea20000004200 */
[----:B------:R-:W-:-:S02]  /*76f0*/  FADD.FTZ R2, R135, R0 ;  /* 0x0000000087027221 */ /* 0x000fc40000010000 */
[----:B------:R-:W-:-:S04]  /*7700*/  FADD.FTZ R0, R204, R4 ;  /* 0x00000004cc007221 */ /* 0x000fc80000010000 */
[----:B------:R-:W-:Y:S01]  /*7710*/  HMMA.16816.F32 R68, R128, R72, R104 ;  /* 0x000000488044723c */ /* 0x000fe20000001868 */
[----:B------:R-:W4:Y:S01]  /*7720*/  LDSM.16.MT88.4 R104, [R213+0xb900] ;  /* 0x00b90000d568783b */ /* 0x000f220000004200 */
[----:B------:R-:W-:-:S06]  /*7730*/  FADD.FTZ R2, R133, R2 ;  /* 0x0000000285027221 */ /* 0x000fcc0000010000 */
[----:B-1----:R-:W-:Y:S01]  /*7740*/  HMMA.16816.F32 R84, R128, R88, R112 ;  /* 0x000000588054723c */ /* 0x002fe20000001870 */
        /* <DEDUP_REMOVED lines=8> */
[----:B------:R-:W-:-:S05]  /*77d0*/  FADD.FTZ R0, R9, R2 ;  /* 0x0000000209007221 */ /* 0x000fca0000010000 */
[----:B------:R3:W-:Y:S04]  /*77e0*/  STL [R1+0x4], R0 ;  /* 0x0000040001007387 */ /* 0x0007e80000100800 */
[----:B------:R3:W-:Y:S01]  /*77f0*/  STL [R1], R4 ;  /* 0x0000000401007387 */ /* 0x0007e20000100800 */
[----:B------:R-:W-:Y:S01]  /*7800*/  PLOP3.LUT P0, PT, PT, PT, UP0, 0x80, 0x0 ;  /* 0x000000000000781c */ /* 0x000fe20003f0f008 */
[C---:B------:R-:W-:Y:S08]  /*7810*/  HMMA.16816.F32 R168, R128.reuse, R172, R168 ;  /* 0x000000ac80a8723c */ /* 0x040ff000000018a8 */
[C---:B------:R-:W-:Y:S08]  /*7820*/  HMMA.16816.F32 R172, R128.reuse, R174, R76 ;  /* 0x000000ae80ac723c */ /* 0x040ff0000000184c */
[C---:B--2---:R-:W-:Y:S08]  /*7830*/  HMMA.16816.F32 R76, R128.reuse, R80, R108 ;  /* 0x00000050804c723c */ /* 0x044ff0000000186c */
[C---:B----4-:R-:W-:Y:S08]  /*7840*/  HMMA.16816.F32 R100, R128.reuse, R104, R184 ;  /* 0x000000688064723c */ /* 0x050ff000000018b8 */
[C---:B-1----:R-:W-:Y:S08]  /*7850*/  HMMA.16816.F32 R108, R128.reuse, R112, R192 ;  /* 0x00000070806c723c */ /* 0x042ff000000018c0 */
        /* <DEDUP_REMOVED lines=8> */
[----:B------:R-:W-:Y:S08]  /*78e0*/  @!P0 BRA `(.L_x_1217) ;  /* 0x00004e7000008947 */ /* 0x000ff00003800000 */
[----:B---3--:R-:W2:Y:S01]  /*78f0*/  LDL.LU.64 R16, [R1+0x10] ;  /* 0x0000100001107983 */ /* 0x008ea20000300a00 */
[----:B------:R-:W-:Y:S01]  /*7900*/  IMAD.MOV.U32 R134, RZ, RZ, R3 ;  /* 0x000000ffff867224 */ /* 0x000fe200078e0003 */
[----:B------:R-:W-:Y:S01]  /*7910*/  ULDC.64 UR6, c[0x0][0x208] ;  /* 0x0000820000067ab9 */ /* 0x000fe20000000a00 */
[----:B------:R-:W-:Y:S01]  /*7920*/  IMAD.MOV.U32 R133, RZ, RZ, R132 ;  /* 0x000000ffff857224 */ /* 0x000fe200078e0084 */
[----:B------:R-:W3:Y:S01]  /*7930*/  LDL.LU.64 R210, [R1+0x28] ;  /* 0x0000280001d27983 */ /* 0x000ee20000300a00 */
[----:B------:R-:W-:Y:S01]  /*7940*/  ULDC.64 UR4, c[0x0][0x1e0] ;  /* 0x0000780000047ab9 */ /* 0x000fe20000000a00 */
[----:B--2---:R-:W-:-:S02]  /*7950*/  MOV R3, R17 ;  /* 0x0000001100037202 */ /* 0x004fc40000000f00 */
[----:B---3--:R-:W-:-:S05]  /*7960*/  MOV R2, R210 ;  /* 0x000000d200027202 */ /* 0x008fca0000000f00 */
[----:B------:R1:W-:Y:S02]  /*7970*/  STL.64 [R1+0x10], R2 ;  /* 0x0000100201007387 */ /* 0x0003e40000100a00 */
.L_x_1218:
[----:B------:R-:W2:Y:S01]  /*7980*/  LDL.64 R204, [R1+0x10] ;  /* 0x0000100001cc7983 */ /* 0x000ea20000100a00 */
[----:B------:R-:W-:Y:S04]  /*7990*/  DEPBAR.LE SB0, 0x0 ;  /* 0x000080000000791a */ /* 0x000fe80000000000 */
[----:B------:R-:W-:Y:S01]  /*79a0*/  USHF.R.S32.HI UR14, URZ, 0x1f, UR15 ;  /* 0x0000001f3f0e7899 */ /* 0x000fe2000801140f */
[----:B------:R-:W3:Y:S01]  /*79b0*/  LDL R135, [R1+0x8] ;  /* 0x0000080001877983 */ /* 0x000ee20000100800 */
[----:B------:R-:W-:Y:S02]  /*79c0*/  UIMAD.WIDE.U32 UR16, UR15, UR6, URZ ;  /* 0x000000060f1072a5 */ /* 0x000fe4000f8e003f */
[----:B------:R-:W-:Y:S01]  /*79d0*/  UIMAD UR14, UR14, UR6, URZ ;  /* 0x000000060e0e72a4 */ /* 0x000fe2000f8e023f */
[----:B------:R-:W-:Y:S01]  /*79e0*/  BAR.SYNC.DEFER_BLOCKING 0x0 ;  /* 0x0000000000007b1d */ /* 0x000fe20000010000 */
[----:B------:R-:W-:Y:S02]  /*79f0*/  UISETP.GT.AND UP0, UPT, UR15, UR8, UPT ;  /* 0x000000080f00728c */ /* 0x000fe4000bf04270 */
[----:B------:R-:W-:Y:S01]  /*7a00*/  UIMAD UR14, UR15, UR7, UR14 ;  /* 0x000000070f0e72a4 */ /* 0x000fe2000f8e020e */
[----:B-1----:R-:W-:Y:S01]  /*7a10*/  MOV R2, UR16 ;  /* 0x0000001000027c02 */ /* 0x002fe20008000f00 */
[----:B------:R-:W-:Y:S02]  /*7a20*/  UIADD3 UR15, UR15, -0x1, URZ ;  /* 0xffffffff0f0f7890 */ /* 0x000fe4000fffe03f */
[----:B------:R-:W-:Y:S04]  /*7a30*/  UIADD3 UR14, UR17, UR14, URZ ;  /* 0x0000000e110e7290 */ /* 0x000fe8000fffe03f */
[----:B------:R-:W-:Y:S02]  /*7a40*/  UIMAD UR14, UR14, 0x60, URZ ;  /* 0x000000600e0e78a4 */ /* 0x000fe4000f8e023f */
[----:B------:R-:W-:Y:S01]  /*7a50*/  @UP0 UIMAD.WIDE.U32 UR16, UR15, UR4, URZ ;  /* 0x000000040f1002a5 */ /* 0x000fe2000f8e003f */
[----:B-----5:R-:W-:Y:S08]  /*7a60*/  LDSM.16.M88.4 R48, [R219+0x18100] ;  /* 0x01810000db30783b */ /* 0x020ff00000000200 */
[----:B------:R-:W1:Y:S08]  /*7a70*/  LDSM.16.M88.4 R8, [R212+0xc100] ;  /* 0x00c10000d408783b */ /* 0x000e700000000200 */
[----:B------:R-:W4:Y:S08]  /*7a80*/  LDSM.16.M88.4 R16, [R212+0xc900] ;  /* 0x00c90000d410783b */ /* 0x000f300000000200 */
[----:B------:R-:W4:Y:S08]  /*7a90*/  LDSM.16.M88.4 R24, [R212+0xd100] ;  /* 0x00d10000d418783b */ /* 0x000f300000000200 */
[----:B------:R-:W4:Y:S08]  /*7aa0*/  LDSM.16.M88.4 R32, [R212+0xd900] ;  /* 0x00d90000d420783b */ /* 0x000f300000000200 */
[----:B------:R-:W4:Y:S01]  /*7ab0*/  LDSM.16.M88.4 R40, [R212+0xe100] ;  /* 0x00e10000d428783b */ /* 0x000f220000000200 */
[C---:B-1----:R-:W-:Y:S07]  /*7ac0*/  HMMA.16816.F32 R4, R48.reuse, R8, RZ ;  /* 0x000000083004723c */ /* 0x042fee00000018ff */
[----:B------:R-:W1:Y:S01]  /*7ad0*/  LDSM.16.M88.4 R184, [R212+0xe900] ;  /* 0x00e90000d4b8783b */ /* 0x000e620000000200 */
[C---:B------:R-:W-:Y:S07]  /*7ae0*/  HMMA.16816.F32 R8, R48.reuse, R10, RZ ;  /* 0x0000000a3008723c */ /* 0x040fee00000018ff */
[----:B------:R-:W-:Y:S01]  /*7af0*/  LDSM.16.M88.4 R188, [R220+0x18100] ;  /* 0x01810000dcbc783b */ /* 0x000fe20000000200 */
[C---:B----4-:R-:W-:Y:S07]  /*7b00*/  HMMA.16816.F32 R12, R48.reuse, R16, RZ ;  /* 0x00000010300c723c */ /* 0x050fee00000018ff */
[----:B------:R-:W4:Y:S01]  /*7b10*/  LDSM.16.M88.4 R192, [R223] ;  /* 0x00000000dfc0783b */ /* 0x000f220000000200 */
[C---:B------:R-:W-:Y:S07]  /*7b20*/  HMMA.16816.F32 R16, R48.reuse, R18, RZ ;  /* 0x000000123010723c */ /* 0x040fee00000018ff */
[----:B------:R-:W1:Y:S01]  /*7b30*/  LDSM.16.M88.4 R196, [R246] ;  /* 0x00000000f6c4783b */ /* 0x000e620000000200 */
[C---:B------:R-:W-:Y:S07]  /*7b40*/  HMMA.16816.F32 R20, R48.reuse, R24, RZ ;  /* 0x000000183014723c */ /* 0x040fee00000018ff */
[----:B------:R-:W1:Y:S01]  /*7b50*/  LDSM.16.M88.4 R200, [R245] ;  /* 0x00000000f5c8783b */ /* 0x000e620000000200 */
[C---:B------:R-:W-:Y:S08]  /*7b60*/  HMMA.16816.F32 R24, R48.reuse, R26, RZ ;  /* 0x0000001a3018723c */ /* 0x040ff000000018ff */
[C---:B------:R-:W-:Y:S08]  /*7b70*/  HMMA.16816.F32 R28, R48.reuse, R32, RZ ;  /* 0x00000020301c723c */ /* 0x040ff000000018ff */
[C---:B------:R-:W-:Y:S08]  /*7b80*/  HMMA.16816.F32 R32, R48.reuse, R34, RZ ;  /* 0x000000223020723c */ /* 0x040ff000000018ff */
[C---:B------:R-:W-:Y:S08]  /*7b90*/  HMMA.16816.F32 R36, R48.reuse, R40, RZ ;  /* 0x000000283024723c */ /* 0x040ff000000018ff */
[C---:B------:R-:W-:Y:S08]  /*7ba0*/  HMMA.16816.F32 R40, R48.reuse, R42, RZ ;  /* 0x0000002a3028723c */ /* 0x040ff000000018ff */
[C---:B-1----:R-:W-:Y:S08]  /*7bb0*/  HMMA.16816.F32 R44, R48.reuse, R184, RZ ;  /* 0x000000b8302c723c */ /* 0x042ff000000018ff */
[----:B------:R-:W-:Y:S01]  /*7bc0*/  HMMA.16816.F32 R48, R48, R186, RZ ;  /* 0x000000ba3030723c */ /* 0x000fe200000018ff */
[----:B------:R-:W1:Y:S07]  /*7bd0*/  LDSM.16.M88.4 R184, [R244] ;  /* 0x00000000f4b8783b */ /* 0x000e6e0000000200 */
[C---:B----4-:R-:W-:Y:S08]  /*7be0*/  HMMA.16816.F32 R4, R188.reuse, R192, R4 ;  /* 0x000000c0bc04723c */ /* 0x050ff00000001804 */
[C---:B------:R-:W-:Y:S01]  /*7bf0*/  HMMA.16816.F32 R8, R188.reuse, R194, R8 ;  /* 0x000000c2bc08723c */ /* 0x040fe20000001808 */
[----:B------:R-:W4:Y:S07]  /*7c00*/  LDSM.16.M88.4 R192, [R243] ;  /* 0x00000000f3c0783b */ /* 0x000f2e0000000200 */
[C---:B------:R-:W-:Y:S08]  /*7c10*/  HMMA.16816.F32 R12, R188.reuse, R196, R12 ;  /* 0x000000c4bc0c723c */ /* 0x040ff0000000180c */
[C---:B------:R-:W-:Y:S01]  /*7c20*/  HMMA.16816.F32 R16, R188.reuse, R198, R16 ;  /* 0x000000c6bc10723c */ /* 0x040fe20000001810 */
[----:B------:R-:W4:Y:S07]  /*7c30*/  LDSM.16.M88.4 R196, [R242] ;  /* 0x00000000f2c4783b */ /* 0x000f2e0000000200 */
[C---:B------:R-:W-:Y:S08]  /*7c40*/  HMMA.16816.F32 R20, R188.reuse, R200, R20 ;  /* 0x000000c8bc14723c */ /* 0x040ff00000001814 */
[C---:B------:R-:W-:Y:S08]  /*7c50*/  HMMA.16816.F32 R24, R188.reuse, R202, R24 ;  /* 0x000000cabc18723c */ /* 0x040ff00000001818 */
[C---:B-1----:R-:W-:Y:S08]  /*7c60*/  HMMA.16816.F32 R28, R188.reuse, R184, R28 ;  /* 0x000000b8bc1c723c */ /* 0x042ff0000000181c */
[C---:B------:R-:W-:Y:S08]  /*7c70*/  HMMA.16816.F32 R32, R188.reuse, R186, R32 ;  /* 0x000000babc20723c */ /* 0x040ff00000001820 */
[C---:B----4-:R-:W-:Y:S08]  /*7c80*/  HMMA.16816.F32 R36, R188.reuse, R192, R36 ;  /* 0x000000c0bc24723c */ /* 0x050ff00000001824 */
[C---:B------:R-:W-:Y:S08]  /*7c90*/  HMMA.16816.F32 R40, R188.reuse, R194, R40 ;  /* 0x000000c2bc28723c */ /* 0x040ff00000001828 */
[C---:B------:R-:W-:Y:S08]  /*7ca0*/  HMMA.16816.F32 R44, R188.reuse, R196, R44 ;  /* 0x000000c4bc2c723c */ /* 0x040ff0000000182c */
[----:B------:R-:W-:Y:S04]  /*7cb0*/  HMMA.16816.F32 R48, R188, R198, R48 ;  /* 0x000000c6bc30723c */ /* 0x000fe80000001830 */
[----:B--2---:R-:W-:Y:S05]  /*7cc0*/  IMAD.WIDE.U32 R2, R2, 0x60, R204 ;  /* 0x0000006002027825 */ /* 0x004fea00078e00cc */
[----:B------:R-:W-:Y:S03]  /*7cd0*/  SHF.L.U32 R0, R2, 0x1, RZ ;  /* 0x0000000102007819 */ /* 0x000fe600000006ff */
[----:B------:R-:W-:Y:S01]  /*7ce0*/  IADD3 R132, R3, UR14, RZ ;  /* 0x0000000e03847c10 */ /* 0x000fe2000fffe0ff */
[----:B------:R-:W-:Y:S01]  /*7cf0*/  @UP0 USHF.R.S32.HI UR14, URZ, 0x1f, UR15 ;  /* 0x0000001f3f0e0899 */ /* 0x000fe2000801140f */
[----:B------:R-:W-:Y:S02]  /*7d00*/  IADD3 R3, P3, R0, 0x80, RZ ;  /* 0x0000008000037810 */ /* 0x000fe40007f7e0ff */
[----:B------:R-:W-:Y:S01]  /*7d10*/  SHF.L.U64.HI R132, R2, 0x1, R132 ;  /* 0x0000000102847819 */ /* 0x000fe20000010284 */
[----:B------:R-:W-:Y:S01]  /*7d20*/  @UP0 UIMAD UR14, UR14, UR4, URZ ;  /* 0x000000040e0e02a4 */ /* 0x000fe2000f8e023f */
[----:B------:R-:W-:Y:S02]  /*7d30*/  IADD3 R2, P0, R0, c[0x0][0x1f8], RZ ;  /* 0x00007e0000027a10 */ /* 0x000fe40007f1e0ff */
[----:B------:R-:W-:Y:S01]  /*7d40*/  IADD3 R184, P2, R3, c[0x0][0x1f8], RZ ;  /* 0x00007e0003b87a10 */ /* 0x000fe20007f5e0ff */
[----:B------:R-:W-:Y:S01]  /*7d50*/  @UP0 UIMAD UR14, UR15, UR5, UR14 ;  /* 0x000000050f0e02a4 */ /* 0x000fe2000f8e020e */
[----:B------:R-:W-:Y:S02]  /*7d60*/  IADD3.X R3, R132, c[0x0][0x1fc], RZ, P0, !PT ;  /* 0x00007f0084037a10 */ /* 0x000fe400007fe4ff */
[--C-:B------:R-:W-:Y:S01]  /*7d70*/  IADD3.X R185, RZ, c[0x0][0x1fc], R132.reuse, P2, P3 ;  /* 0x00007f00ffb97a10 */ /* 0x100fe200017e6484 */
[----:B------:R-:W-:Y:S01]  /*7d80*/  @UP0 UIADD3 UR14, UR17, UR14, URZ ;  /* 0x0000000e110e0290 */ /* 0x000fe2000fffe03f */
[----:B---3--:R-:W-:Y:S01]  /*7d90*/  LOP3.LUT P3, RZ, R135, 0x1, RZ, 0xc0, !PT ;  /* 0x0000000187ff7812 */ /* 0x008fe2000786c0ff */
[----:B------:R-:W-:Y:S01]  /*7da0*/  @!PT LDS RZ, [RZ] ;  /* 0x00000000fffff984 */ /* 0x000fe20000000800 */
[----:B------:R-:W-:Y:S01]  /*7db0*/  @!PT LDS RZ, [RZ] ;  /* 0x00000000fffff984 */ /* 0x000fe20000000800 */
[----:B------:R-:W-:Y:S01]  /*7dc0*/  @!PT LDS RZ, [RZ] ;  /* 0x00000000fffff984 */ /* 0x000fe20000000800 */
[----:B------:R1:W-:Y:S01]  /*7dd0*/  LDGSTS.E.BYPASS.LTC128B.128 [R247+0x100], [R2.64], !P4 ;  /* 0x0010000002f77fae */ /* 0x0003e2000e101d4a */
[C---:B------:R-:W-:Y:S01]  /*7de0*/  IADD3 R200, P1, R0.reuse, 0x100, RZ ;  /* 0x0000010000c87810 */ /* 0x040fe20007f3e0ff */
[----:B------:R-:W-:Y:S01]  /*7df0*/  @UP0 UIMAD UR14, UR14, 0x60, URZ ;  /* 0x000000600e0e08a4 */ /* 0x000fe2000f8e023f */
[----:B------:R-:W-:Y:S02]  /*7e00*/  IADD3 R0, P2, R0, 0x180, RZ ;  /* 0x0000018000007810 */ /* 0x000fe40007f5e0ff */
[----:B------:R-:W-:Y:S03]  /*7e10*/  IADD3 R200, P0, R200, c[0x0][0x1f8], RZ ;  /* 0x00007e00c8c87a10 */ /* 0x000fe60007f1e0ff */
[----:B------:R2:W-:Y:S01]  /*7e20*/  LDGSTS.E.BYPASS.LTC128B.128 [R247+0x3100], [R184.64], !P6 ;  /* 0x03100000b8f77fae */ /* 0x0005e2000f101d4a */
[--C-:B------:R-:W-:Y:S02]  /*7e30*/  IADD3.X R201, RZ, c[0x0][0x1fc], R132.reuse, P0, P1 ;  /* 0x00007f00ffc97a10 */ /* 0x100fe400007e2484 */
[----:B------:R-:W-:Y:S04]  /*7e40*/  IADD3 R186, P1, R0, c[0x0][0x1f8], RZ ;  /* 0x00007e0000ba7a10 */ /* 0x000fe80007f3e0ff */
[----:B------:R-:W-:Y:S01]  /*7e50*/  IADD3.X R187, RZ, c[0x0][0x1fc], R132, P1, P2 ;  /* 0x00007f00ffbb7a10 */ /* 0x000fe20000fe4484 */
[----:B------:R3:W-:Y:S08]  /*7e60*/  LDGSTS.E.BYPASS.LTC128B.128 [R247+0x6100], [R200.64], !P3 ;  /* 0x06100000c8f77fae */ /* 0x0007f0000d901d4a */
[----:B------:R4:W-:Y:S01]  /*7e70*/  LDGSTS.E.BYPASS.LTC128B.128 [R247+0x9100], [R186.64], !P5 ;  /* 0x09100000baf77fae */ /* 0x0009e2000e901d4a */
[----:B-1----:R-:W-:Y:S04]  /*7e80*/  IADD3 R2, P0, R2, UR12, RZ ;  /* 0x0000000c02027c10 */ /* 0x002fe8000ff1e0ff */
[----:B------:R-:W-:Y:S02]  /*7e90*/  IADD3.X R3, R3, UR13, RZ, P0, !PT ;  /* 0x0000000d03037c10 */ /* 0x000fe400087fe4ff */
[----:B--2---:R-:W-:Y:S03]  /*7ea0*/  IADD3 R184, P0, R2, UR12, RZ ;  /* 0x0000000c02b87c10 */ /* 0x004fe6000ff1e0ff */
[----:B------:R1:W-:Y:S01]  /*7eb0*/  LDGSTS.E.BYPASS.LTC128B.128 [R247+0x1100], [R2.64], !P4 ;  /* 0x0110000002f77fae */ /* 0x0003e2000e101d4a */
[----:B------:R-:W-:Y:S02]  /*7ec0*/  IADD3.X R185, R3, UR13, RZ, P0, !PT ;  /* 0x0000000d03b97c10 */ /* 0x000fe400087fe4ff */
[----:B------:R-:W-:Y:S05]  /*7ed0*/  PLOP3.LUT P0, PT, PT, PT, UP0, 0x80, 0x0 ;  /* 0x000000000000781c */ /* 0x000fea0003f0f008 */
[----:B------:R1:W-:Y:S08]  /*7ee0*/  LDGSTS.E.BYPASS.LTC128B.128 [R247+0x4100], [R2.64+0x80], !P6 ;  /* 0x0410008002f77fae */ /* 0x0003f0000f101d4a */
[----:B------:R1:W-:Y:S08]  /*7ef0*/  LDGSTS.E.BYPASS.LTC128B.128 [R247+0x7100], [R2.64+0x100], !P3 ;  /* 0x0710010002f77fae */ /* 0x0003f0000d901d4a */
[----:B------:R1:W-:Y:S08]  /*7f00*/  LDGSTS.E.BYPASS.LTC128B.128 [R247+0xa100], [R2.64+0x180], !P5 ;  /* 0x0a10018002f77fae */ /* 0x0003f0000e901d4a */
[----:B------:R4:W-:Y:S08]  /*7f10*/  LDGSTS.E.BYPASS.LTC128B.128 [R247+0x2100], [R184.64], !P4 ;  /* 0x02100000b8f77fae */ /* 0x0009f0000e101d4a */
[----:B------:R4:W-:Y:S08]  /*7f20*/  LDGSTS.E.BYPASS.LTC128B.128 [R247+0x5100], [R184.64+0x80], !P6 ;  /* 0x05100080b8f77fae */ /* 0x0009f0000f101d4a */
[----:B------:R4:W-:Y:S08]  /*7f30*/  LDGSTS.E.BYPASS.LTC128B.128 [R247+0x8100], [R184.64+0x100], !P3 ;  /* 0x08100100b8f77fae */ /* 0x0009f0000d901d4a */
[----:B------:R4:W-:Y:S08]  /*7f40*/  LDGSTS.E.BYPASS.LTC128B.128 [R247+0xb100], [R184.64+0x180], !P5 ;  /* 0x0b100180b8f77fae */ /* 0x0009f0000e901d4a */
[----:B------:R-:W-:Y:S08]  /*7f50*/  LDSM.16.M88.4 R192, [R218+0xc100] ;  /* 0x00c10000dac0783b */ /* 0x000ff00000000200 */
[----:B---3--:R-:W-:Y:S08]  /*7f60*/  LDSM.16.M88.4 R200, [R218+0xc900] ;  /* 0x00c90000dac8783b */ /* 0x008ff00000000200 */
[----:B------:R-:W-:Y:S08]  /*7f70*/  LDSM.16.M88.4 R204, [R218+0xd100] ;  /* 0x00d10000dacc783b */ /* 0x000ff00000000200 */
[----:B----4-:R-:W2:Y:S08]  /*7f80*/  LDSM.16.M88.4 R184, [R222+0x18100] ;  /* 0x01810000deb8783b */ /* 0x010eb00000000200 */
[----:B------:R-:W0:Y:S08]  /*7f90*/  LDGDEPBAR ;  /* 0x00000000000079af */ /* 0x000e300000000000 */
[----:B------:R-:W3:Y:S08]  /*7fa0*/  LDSM.16.M88.4 R208, [R218+0xd900] ;  /* 0x00d90000dad0783b */ /* 0x000ef00000000200 */
[----:B------:R-:W4:Y:S08]  /*7fb0*/  LDSM.16.M88.4 R188, [R218+0xe100] ;  /* 0x00e10000dabc783b */ /* 0x000f300000000200 */
[----:B------:R-:W1:Y:S01]  /*7fc0*/  LDSM.16.M88.4 R196, [R218+0xe900] ;  /* 0x00e90000dac4783b */ /* 0x000e620000000200 */
[C---:B--2---:R-:W-:Y:S08]  /*7fd0*/  HMMA.16816.F32 R4, R184.reuse, R192, R4 ;  /* 0x000000c0b804723c */ /* 0x044ff00000001804 */
[C---:B------:R-:W-:Y:S01]  /*7fe0*/  HMMA.16816.F32 R8, R184.reuse, R194, R8 ;  /* 0x000000c2b808723c */ /* 0x040fe20000001808 */
[----:B------:R-:W-:Y:S07]  /*7ff0*/  LDSM.16.M88.4 R192, [R217] ;  /* 0x00000000d9c0783b */ /* 0x000fee0000000200 */
[C---:B------:R-:W-:Y:S08]  /*8000*/  HMMA.16816.F32 R12, R184.reuse, R200, R12 ;  /* 0x000000c8b80c723c */ /* 0x040ff0000000180c */
[C---:B------:R-:W-:Y:S01]  /*8010*/  HMMA.16816.F32 R16, R184.reuse, R202, R16 ;  /* 0x000000cab810723c */ /* 0x040fe20000001810 */
[----:B------:R-:W-:Y:S07]  /*8020*/  LDSM.16.M88.4 R200, [R217+0x800] ;  /* 0x00080000d9c8783b */ /* 0x000fee0000000200 */
[C---:B------:R-:W-:Y:S08]  /*8030*/  HMMA.16816.F32 R20, R184.reuse, R204, R20 ;  /* 0x000000ccb814723c */ /* 0x040ff00000001814 */
[C---:B------:R-:W-:Y:S01]  /*8040*/  HMMA.16816.F32 R24, R184.reuse, R206, R24 ;  /* 0x000000ceb818723c */ /* 0x040fe20000001818 */
[----:B------:R-:W-:Y:S07]  /*8050*/  LDSM.16.M88.4 R204, [R217+0x1000] ;  /* 0x00100000d9cc783b */ /* 0x000fee0000000200 */
[C---:B---3--:R-:W-:Y:S08]  /*8060*/  HMMA.16816.F32 R28, R184.reuse, R208, R28 ;  /* 0x000000d0b81c723c */ /* 0x048ff0000000181c */
[C---:B------:R-:W-:Y:S01]  /*8070*/  HMMA.16816.F32 R32, R184.reuse, R210, R32 ;  /* 0x000000d2b820723c */ /* 0x040fe20000001820 */
[----:B------:R-:W-:Y:S07]  /*8080*/  LDSM.16.M88.4 R208, [R217+0x1800] ;  /* 0x00180000d9d0783b */ /* 0x000fee0000000200 */
[C---:B----4-:R-:W-:Y:S08]  /*8090*/  HMMA.16816.F32 R36, R184.reuse, R188, R36 ;  /* 0x000000bcb824723c */ /* 0x050ff00000001824 */
[C---:B------:R-:W-:Y:S01]  /*80a0*/  HMMA.16816.F32 R40, R184.reuse, R190, R40 ;  /* 0x000000beb828723c */ /* 0x040fe20000001828 */
[----:B------:R-:W2:Y:S07]  /*80b0*/  LDSM.16.M88.4 R188, [R221+0x18100] ;  /* 0x01810000ddbc783b */ /* 0x000eae0000000200 */
[C---:B-1----:R-:W-:Y:S08]  /*80c0*/  HMMA.16816.F32 R44, R184.reuse, R196, R44 ;  /* 0x000000c4b82c723c */ /* 0x042ff0000000182c */
[----:B------:R-:W-:Y:S01]  /*80d0*/  HMMA.16816.F32 R48, R184, R198, R48 ;  /* 0x000000c6b830723c */ /* 0x000fe20000001830 */
[----:B------:R-:W1:Y:S08]  /*80e0*/  LDSM.16.M88.4 R184, [R217+0x2000] ;  /* 0x00200000d9b8783b */ /* 0x000e700000000200 */
[----:B------:R-:W3:Y:S01]  /*80f0*/  LDSM.16.M88.4 R196, [R217+0x2800] ;  /* 0x00280000d9c4783b */ /* 0x000ee20000000200 */
[C---:B--2---:R-:W-:Y:S08]  /*8100*/  HMMA.16816.F32 R4, R188.reuse, R192, R4 ;  /* 0x000000c0bc04723c */ /* 0x044ff00000001804 */
[C---:B------:R-:W-:Y:S01]  /*8110*/  HMMA.16816.F32 R8, R188.reuse, R194, R8 ;  /* 0x000000c2bc08723c */ /* 0x040fe20000001808 */
[----:B------:R-:W-:Y:S07]  /*8120*/  LDSM.16.M88.4 R192, [R212+0xf100] ;  /* 0x00f10000d4c0783b */ /* 0x000fee0000000200 */
[C---:B------:R-:W-:Y:S08]  /*8130*/  HMMA.16816.F32 R12, R188.reuse, R200, R12 ;  /* 0x000000c8bc0c723c */ /* 0x040ff0000000180c */
        /* <DEDUP_REMOVED lines=8> */
[C---:B-1----:R-:W-:Y:S08]  /*81c0*/  HMMA.16816.F32 R36, R188.reuse, R184, R36 ;  /* 0x000000b8bc24723c */ /* 0x042ff00000001824 */
[C---:B------:R-:W-:Y:S01]  /*81d0*/  HMMA.16816.F32 R40, R188.reuse, R186, R40 ;  /* 0x000000babc28723c */ /* 0x040fe20000001828 */
[----:B------:R-:W1:Y:S07]  /*81e0*/  LDSM.16.M88.4 R184, [R219+0x1c100] ;  /* 0x01c10000dbb8783b */ /* 0x000e6e0000000200 */
[C---:B---3--:R-:W-:Y:S08]  /*81f0*/  HMMA.16816.F32 R44, R188.reuse, R196, R44 ;  /* 0x000000c4bc2c723c */ /* 0x048ff0000000182c */
[----:B------:R-:W-:Y:S01]  /*8200*/  HMMA.16816.F32 R48, R188, R198, R48 ;  /* 0x000000c6bc30723c */ /* 0x000fe20000001830 */
[----:B------:R-:W2:Y:S08]  /*8210*/  LDSM.16.M88.4 R188, [R212+0x11100] ;  /* 0x01110000d4bc783b */ /* 0x000eb00000000200 */
[----:B------:R-:W3:Y:S01]  /*8220*/  LDSM.16.M88.4 R196, [R212+0x11900] ;  /* 0x01190000d4c4783b */ /* 0x000ee20000000200 */
[C---:B-1----:R-:W-:Y:S08]  /*8230*/  HMMA.16816.F32 R4, R184.reuse, R192, R4 ;  /* 0x000000c0b804723c */ /* 0x042ff00000001804 */
[C---:B------:R-:W-:Y:S01]  /*8240*/  HMMA.16816.F32 R8, R184.reuse, R194, R8 ;  /* 0x000000c2b808723c */ /* 0x040fe20000001808 */
[----:B------:R-:W-:Y:S07]  /*8250*/  LDSM.16.M88.4 R192, [R241] ;  /* 0x00000000f1c0783b */ /* 0x000fee0000000200 */
[C---:B------:R-:W-:Y:S08]  /*8260*/  HMMA.16816.F32 R12, R184.reuse, R200, R12 ;  /* 0x000000c8b80c723c */ /* 0x040ff0000000180c */
        /* <DEDUP_REMOVED lines=8> */
[C---:B--2---:R-:W-:Y:S08]  /*82f0*/  HMMA.16816.F32 R36, R184.reuse, R188, R36 ;  /* 0x000000bcb824723c */ /* 0x044ff00000001824 */
[C---:B------:R-:W-:Y:S01]  /*8300*/  HMMA.16816.F32 R40, R184.reuse, R190, R40 ;  /* 0x000000beb828723c */ /* 0x040fe20000001828 */
[----:B------:R-:W1:Y:S07]  /*8310*/  LDSM.16.M88.4 R188, [R220+0x1c100] ;  /* 0x01c10000dcbc783b */ /* 0x000e6e0000000200 */
[C---:B---3--:R-:W-:Y:S08]  /*8320*/  HMMA.16816.F32 R44, R184.reuse, R196, R44 ;  /* 0x000000c4b82c723c */ /* 0x048ff0000000182c */
[----:B------:R-:W-:Y:S01]  /*8330*/  HMMA.16816.F32 R48, R184, R198, R48 ;  /* 0x000000c6b830723c */ /* 0x000fe20000001830 */
[----:B------:R-:W2:Y:S08]  /*8340*/  LDSM.16.M88.4 R184, [R237] ;  /* 0x00000000edb8783b */ /* 0x000eb00000000200 */
[----:B------:R-:W3:Y:S01]  /*8350*/  LDSM.16.M88.4 R196, [R236] ;  /* 0x00000000ecc4783b */ /* 0x000ee20000000200 */
[C---:B-1----:R-:W-:Y:S08]  /*8360*/  HMMA.16816.F32 R4, R188.reuse, R192, R4 ;  /* 0x000000c0bc04723c */ /* 0x042ff00000001804 */
        /* <DEDUP_REMOVED lines=11> */
[C---:B--2---:R-:W-:Y:S08]  /*8420*/  HMMA.16816.F32 R36, R188.reuse, R184, R36 ;  /* 0x000000b8bc24723c */ /* 0x044ff00000001824 */
        /* <DEDUP_REMOVED lines=100> */
[----:B------:R-:W-:Y:S01]  /*8a70*/  LDSM.16.M88.4 R196, [R219+0x24100] ;  /* 0x02410000dbc4783b */ /* 0x000fe20000000200 */
[C---:B-1----:R-:W-:Y:S08]  /*8a80*/  HMMA.16816.F32 R4, R188.reuse, R192, R4 ;  /* 0x000000c0bc04723c */ /* 0x042ff00000001804 */
[C---:B------:R-:W-:Y:S01]  /*8a90*/  HMMA.16816.F32 R8, R188.reuse, R194, R8 ;  /* 0x000000c2bc08723c */ /* 0x040fe20000001808 */
[----:B------:R-:W1:Y:S07]  /*8aa0*/  LDSM.16.M88.4 R192, [R217+0x8800] ;  /* 0x00880000d9c0783b */ /* 0x000e6e0000000200 */
        /* <DEDUP_REMOVED lines=8> */
[----:B------:R-:W4:Y:S07]  /*8b30*/  LDSM.16.M88.4 R208, [R212+0x16100] ;  /* 0x01610000d4d0783b */ /* 0x000f2e0000000200 */
[C---:B--2---:R-:W-:Y:S08]  /*8b40*/  HMMA.16816.F32 R36, R188.reuse, R184, R36 ;  /* 0x000000b8bc24723c */ /* 0x044ff00000001824 */
[C---:B------:R-:W-:Y:S01]  /*8b50*/  HMMA.16816.F32 R40, R188.reuse, R186, R40 ;  /* 0x000000babc28723c */ /* 0x040fe20000001828 */
[----:B------:R-:W2:Y:S07]  /*8b60*/  LDSM.16.M88.4 R184, [R212+0x16900] ;  /* 0x01690000d4b8783b */ /* 0x000eae0000000200 */
[C---:B-1----:R-:W-:Y:S08]  /*8b70*/  HMMA.16816.F32 R44, R188.reuse, R192, R44 ;  /* 0x000000c0bc2c723c */ /* 0x042ff0000000182c */
[----:B------:R-:W-:Y:S01]  /*8b80*/  HMMA.16816.F32 R48, R188, R194, R48 ;  /* 0x000000c2bc30723c */ /* 0x000fe20000001830 */
[----:B------:R-:W1:Y:S07]  /*8b90*/  LDSM.16.M88.4 R188, [R212+0x17100] ;  /* 0x01710000d4bc783b */ /* 0x000e6e0000000200 */
[C---:B---3--:R-:W-:Y:S01]  /*8ba0*/  HMMA.16816.F32 R4, R196.reuse, R200, R4 ;  /* 0x000000c8c404723c */ /* 0x048fe20000001804 */
[----:B------:R-:W3:Y:S07]  /*8bb0*/  LDSM.16.M88.4 R192, [R212+0x17900] ;  /* 0x01790000d4c0783b */ /* 0x000eee0000000200 */
[C---:B------:R-:W-:Y:S01]  /*8bc0*/  HMMA.16816.F32 R8, R196.reuse, R202, R8 ;  /* 0x000000cac408723c */ /* 0x040fe20000001808 */
[----:B------:R-:W-:Y:S07]  /*8bd0*/  LDSM.16.M88.4 R200, [R220+0x24100] ;  /* 0x02410000dcc8783b */ /* 0x000fee0000000200 */
[C---:B----4-:R-:W-:Y:S08]  /*8be0*/  HMMA.16816.F32 R12, R196.reuse, R204, R12 ;  /* 0x000000ccc40c723c */ /* 0x050ff0000000180c */
[C---:B------:R-:W-:Y:S01]  /*8bf0*/  HMMA.16816.F32 R16, R196.reuse, R206, R16 ;  /* 0x000000cec410723c */ /* 0x040fe20000001810 */
[----:B------:R-:W4:Y:S07]  /*8c00*/  LDSM.16.M88.4 R204, [R229] ;  /* 0x00000000e5cc783b */ /* 0x000f2e0000000200 */
[C---:B------:R-:W-:Y:S08]  /*8c10*/  HMMA.16816.F32 R20, R196.reuse, R208, R20 ;  /* 0x000000d0c414723c */ /* 0x040ff00000001814 */
[C---:B------:R-:W-:Y:S01]  /*8c20*/  HMMA.16816.F32 R24, R196.reuse, R210, R24 ;  /* 0x000000d2c418723c */ /* 0x040fe20000001818 */
[----:B------:R-:W4:Y:S07]  /*8c30*/  LDSM.16.M88.4 R208, [R228] ;  /* 0x00000000e4d0783b */ /* 0x000f2e0000000200 */
[C---:B--2---:R-:W-:Y:S08]  /*8c40*/  HMMA.16816.F32 R28, R196.reuse, R184, R28 ;  /* 0x000000b8c41c723c */ /* 0x044ff0000000181c */
[C---:B------:R-:W-:Y:S01]  /*8c50*/  HMMA.16816.F32 R32, R196.reuse, R186, R32 ;  /* 0x000000bac420723c */ /* 0x040fe20000001820 */
[----:B------:R-:W2:Y:S07]  /*8c60*/  LDSM.16.M88.4 R184, [R227] ;  /* 0x00000000e3b8783b */ /* 0x000eae0000000200 */
[C---:B-1----:R-:W-:Y:S08]  /*8c70*/  HMMA.16816.F32 R36, R196.reuse, R188, R36 ;  /* 0x000000bcc424723c */ /* 0x042ff00000001824 */
[C---:B------:R-:W-:Y:S01]  /*8c80*/  HMMA.16816.F32 R40, R196.reuse, R190, R40 ;  /* 0x000000bec428723c */ /* 0x040fe20000001828 */
[----:B------:R-:W1:Y:S07]  /*8c90*/  LDSM.16.M88.4 R188, [R226] ;  /* 0x00000000e2bc783b */ /* 0x000e6e0000000200 */
[C---:B---3--:R-:W-:Y:S08]  /*8ca0*/  HMMA.16816.F32 R44, R196.reuse, R192, R44 ;  /* 0x000000c0c42c723c */ /* 0x048ff0000000182c */
[----:B------:R-:W-:Y:S01]  /*8cb0*/  HMMA.16816.F32 R48, R196, R194, R48 ;  /* 0x000000c2c430723c */ /* 0x000fe20000001830 */
[----:B------:R-:W3:Y:S07]  /*8cc0*/  LDSM.16.M88.4 R192, [R225] ;  /* 0x00000000e1c0783b */ /* 0x000eee0000000200 */
[C---:B----4-:R-:W-:Y:S01]  /*8cd0*/  HMMA.16816.F32 R4, R200.reuse, R204, R4 ;  /* 0x000000ccc804723c */ /* 0x050fe20000001804 */
[----:B------:R-:W4:Y:S07]  /*8ce0*/  LDSM.16.M88.4 R196, [R224] ;  /* 0x00000000e0c4783b */ /* 0x000f2e0000000200 */
[C---:B------:R-:W-:Y:S01]  /*8cf0*/  HMMA.16816.F32 R8, R200.reuse, R206, R8 ;  /* 0x000000cec808723c */ /* 0x040fe20000001808 */
[----:B------:R-:W-:Y:S07]  /*8d00*/  LDSM.16.M88.4 R204, [R222+0x24100] ;  /* 0x02410000decc783b */ /* 0x000fee0000000200 */
[C---:B------:R-:W-:Y:S08]  /*8d10*/  HMMA.16816.F32 R12, R200.reuse, R208, R12 ;  /* 0x000000d0c80c723c */ /* 0x040ff0000000180c */
[C---:B------:R-:W-:Y:S01]  /*8d20*/  HMMA.16816.F32 R16, R200.reuse, R210, R16 ;  /* 0x000000d2c810723c */ /* 0x040fe20000001810 */
[----:B------:R-:W4:Y:S07]  /*8d30*/  LDSM.16.M88.4 R208, [R218+0x15100] ;  /* 0x01510000dad0783b */ /* 0x000f2e0000000200 */
        /* <DEDUP_REMOVED lines=9> */
[C---:B----4-:R-:W-:Y:S08]  /*8dd0*/  HMMA.16816.F32 R44, R200.reuse, R196, R44 ;  /* 0x000000c4c82c723c */ /* 0x050ff0000000182c */
[----:B------:R-:W-:Y:S01]  /*8de0*/  HMMA.16816.F32 R48, R200, R198, R48 ;  /* 0x000000c6c830723c */ /* 0x000fe20000001830 */
[----:B------:R-:W4:Y:S07]  /*8df0*/  LDSM.16.M88.4 R196, [R218+0x17100] ;  /* 0x01710000dac4783b */ /* 0x000f2e0000000200 */
[C---:B------:R-:W-:Y:S01]  /*8e00*/  HMMA.16816.F32 R4, R204.reuse, R208, R4 ;  /* 0x000000d0cc04723c */ /* 0x040fe20000001804 */
[----:B------:R-:W-:Y:S07]  /*8e10*/  LDSM.16.M88.4 R200, [R221+0x24100] ;  /* 0x02410000ddc8783b */ /* 0x000fee0000000200 */
[C---:B------:R-:W-:Y:S01]  /*8e20*/  HMMA.16816.F32 R8, R204.reuse, R210, R8 ;  /* 0x000000d2cc08723c */ /* 0x040fe20000001808 */
[----:B------:R-:W-:Y:S07]  /*8e30*/  LDSM.16.M88.4 R208, [R217+0x9000] ;  /* 0x00900000d9d0783b */ /* 0x000fee0000000200 */
[C---:B--2---:R-:W-:Y:S08]  /*8e40*/  HMMA.16816.F32 R12, R204.reuse, R184, R12 ;  /* 0x000000b8cc0c723c */ /* 0x044ff0000000180c */
[C---:B------:R-:W-:Y:S01]  /*8e50*/  HMMA.16816.F32 R16, R204.reuse, R186, R16 ;  /* 0x000000bacc10723c */ /* 0x040fe20000001810 */
[----:B------:R-:W2:Y:S07]  /*8e60*/  LDSM.16.M88.4 R184, [R218+0x17900] ;  /* 0x01790000dab8783b */ /* 0x000eae0000000200 */
[C---:B-1----:R-:W-:Y:S08]  /*8e70*/  HMMA.16816.F32 R20, R204.reuse, R188, R20 ;  /* 0x000000bccc14723c */ /* 0x042ff00000001814 */
[C---:B------:R-:W-:Y:S08]  /*8e80*/  HMMA.16816.F32 R24, R204.reuse, R190, R24 ;  /* 0x000000becc18723c */ /* 0x040ff00000001818 */
[C---:B---3--:R-:W-:Y:S08]  /*8e90*/  HMMA.16816.F32 R28, R204.reuse, R192, R28 ;  /* 0x000000c0cc1c723c */ /* 0x048ff0000000181c */
[C---:B------:R-:W-:Y:S08]  /*8ea0*/  HMMA.16816.F32 R32, R204.reuse, R194, R32 ;  /* 0x000000c2cc20723c */ /* 0x040ff00000001820 */
[C---:B----4-:R-:W-:Y:S08]  /*8eb0*/  HMMA.16816.F32 R36, R204.reuse, R196, R36 ;  /* 0x000000c4cc24723c */ /* 0x050ff00000001824 */
[C---:B------:R-:W-:Y:S08]  /*8ec0*/  HMMA.16816.F32 R40, R204.reuse, R198, R40 ;  /* 0x000000c6cc28723c */ /* 0x040ff00000001828 */
[C---:B--2---:R-:W-:Y:S08]  /*8ed0*/  HMMA.16816.F32 R44, R204.reuse, R184, R44 ;  /* 0x000000b8cc2c723c */ /* 0x044ff0000000182c */
[----:B------:R-:W-:Y:S01]  /*8ee0*/  HMMA.16816.F32 R48, R204, R186, R48 ;  /* 0x000000bacc30723c */ /* 0x000fe20000001830 */
[----:B------:R-:W1:Y:S07]  /*8ef0*/  LDSM.16.M88.4 R184, [R217+0x9800] ;  /* 0x00980000d9b8783b */ /* 0x000e6e0000000200 */
[C---:B------:R-:W-:Y:S08]  /*8f00*/  HMMA.16816.F32 R4, R200.reuse, R208, R4 ;  /* 0x000000d0c804723c */ /* 0x040ff00000001804 */
[C---:B------:R-:W-:Y:S11]  /*8f10*/  HMMA.16816.F32 R8, R200.reuse, R210, R8 ;  /* 0x000000d2c808723c */ /* 0x040ff60000001808 */
[----:B------:R-:W-:Y:S05]  /*8f20*/  @!UPT UIADD3 URZ, URZ, URZ, URZ ;  /* 0x0000003f3f3ff290 */ /* 0x000fea000fffe03f */
[----:B------:R-:W-:Y:S02]  /*8f30*/  FMUL.FTZ R4, R4, c[0x0][0x320] ;  /* 0x0000c80004047a20 */ /* 0x000fe40000410000 */
[----:B------:R-:W-:Y:S02]  /*8f40*/  FMUL.FTZ R5, R5, c[0x0][0x320] ;  /* 0x0000c80005057a20 */ /* 0x000fe40000410000 */
[----:B------:R-:W-:Y:S01]  /*8f50*/  FMUL.FTZ R6, R6, c[0x0][0x320] ;  /* 0x0000c80006067a20 */ /* 0x000fe20000410000 */
[----:B------:R-:W2:Y:S01]  /*8f60*/  MUFU.TANH R188, R4 ;  /* 0x0000000400bc7308 */ /* 0x000ea20000002400 */
[----:B------:R-:W-:Y:S02]  /*8f70*/  FMUL.FTZ R7, R7, c[0x0][0x320] ;  /* 0x0000c80007077a20 */ /* 0x000fe40000410000 */
[----:B------:R-:W-:Y:S01]  /*8f80*/  FMUL.FTZ R8, R8, c[0x0][0x320] ;  /* 0x0000c80008087a20 */ /* 0x000fe20000410000 */
[C---:B-1----:R-:W-:Y:S03]  /*8f90*/  HMMA.16816.F32 R12, R200.reuse, R184, R12 ;  /* 0x000000b8c80c723c */ /* 0x042fe6000000180c */
[----:B------:R-:W-:Y:S02]  /*8fa0*/  FMUL.FTZ R9, R9, c[0x0][0x320] ;  /* 0x0000c80009097a20 */ /* 0x000fe40000410000 */
[----:B------:R-:W-:Y:S01]  /*8fb0*/  FMUL.FTZ R10, R10, c[0x0][0x320] ;  /* 0x0000c8000a0a7a20 */ /* 0x000fe20000410000 */
[----:B------:R-:W1:Y:S01]  /*8fc0*/  MUFU.TANH R190, R5 ;  /* 0x0000000500be7308 */ /* 0x000e620000002400 */
[----:B------:R-:W-:Y:S01]  /*8fd0*/  FMUL.FTZ R11, R11, c[0x0][0x320] ;  /* 0x0000c8000b0b7a20 */ /* 0x000fe20000410000 */
[C---:B------:R-:W-:Y:S08]  /*8fe0*/  HMMA.16816.F32 R16, R200.reuse, R186, R16 ;  /* 0x000000bac810723c */ /* 0x040ff00000001810 */
[----:B------:R-:W3:Y:S01]  /*8ff0*/  MUFU.TANH R193, R6 ;  /* 0x0000000600c17308 */ /* 0x000ee20000002400 */
[----:B--2---:R-:W-:Y:S07]  /*9000*/  FMNMX.FTZ R0, R188, R133, !PT ;  /* 0x00000085bc007209 */ /* 0x004fee0007810000 */
[----:B------:R-:W-:Y:S02]  /*9010*/  FMUL.FTZ R12, R12, c[0x0][0x320] ;  /* 0x0000c8000c0c7a20 */ /* 0x000fe40000410000 */
[----:B------:R2:W4:Y:S01]  /*9020*/  MUFU.TANH R194, R7 ;  /* 0x0000000700c27308 */ /* 0x0005220000002400 */
[----:B------:R-:W-:Y:S02]  /*9030*/  FMUL.FTZ R13, R13, c[0x0][0x320] ;  /* 0x0000c8000d0d7a20 */ /* 0x000fe40000410000 */
[----:B------:R-:W-:Y:S01]  /*9040*/  FMUL.FTZ R14, R14, c[0x0][0x320] ;  /* 0x0000c8000e0e7a20 */ /* 0x000fe20000410000 */
[----:B-1----:R-:W-:Y:S01]  /*9050*/  FMNMX.FTZ R0, R190, R0, !PT ;  /* 0x00000000be007209 */ /* 0x002fe20007810000 */
[----:B------:R-:W-:Y:S02]  /*9060*/  FMUL.FTZ R15, R15, c[0x0][0x320] ;  /* 0x0000c8000f0f7a20 */ /* 0x000fe40000410000 */
[----:B------:R-:W-:Y:S02]  /*9070*/  FMUL.FTZ R16, R16, c[0x0][0x320] ;  /* 0x0000c80010107a20 */ /* 0x000fe40000410000 */
[----:B------:R-:W-:Y:S01]  /*9080*/  FMUL.FTZ R17, R17, c[0x0][0x320] ;  /* 0x0000c80011117a20 */ /* 0x000fe20000410000 */
[----:B------:R-:W1:Y:S01]  /*9090*/  MUFU.TANH R189, R8 ;  /* 0x0000000800bd7308 */ /* 0x000e620000002400 */
[----:B------:R-:W-:Y:S02]  /*90a0*/  FMUL.FTZ R18, R18, c[0x0][0x320] ;  /* 0x0000c80012127a20 */ /* 0x000fe40000410000 */
[----:B------:R-:W-:Y:S01]  /*90b0*/  FMUL.FTZ R19, R19, c[0x0][0x320] ;  /* 0x0000c80013137a20 */ /* 0x000fe20000410000 */
[----:B---3--:R-:W-:Y:S06]  /*90c0*/  FMNMX.FTZ R2, R193, R134, !PT ;  /* 0x00000086c1027209 */ /* 0x008fec0007810000 */
[----:B------:R-:W3:Y:S01]  /*90d0*/  MUFU.TANH R185, R9 ;  /* 0x0000000900b97308 */ /* 0x000ee20000002400 */
[----:B--2---:R-:W2:Y:S01]  /*90e0*/  LDSM.16.M88.4 R4, [R217+0xa000] ;  /* 0x00a00000d904783b */ /* 0x004ea20000000200 */
[----:B----4-:R-:W-:Y:S08]  /*90f0*/  FMNMX.FTZ R2, R194, R2, !PT ;  /* 0x00000002c2027209 */ /* 0x010ff00007810000 */
[----:B------:R-:W4:Y:S01]  /*9100*/  MUFU.TANH R191, R10 ;  /* 0x0000000a00bf7308 */ /* 0x000f220000002400 */
[----:B-1----:R-:W-:Y:S09]  /*9110*/  FMNMX.FTZ R0, R189, R0, !PT ;  /* 0x00000000bd007209 */ /* 0x002ff20007810000 */
[----:B------:R1:W1:Y:S01]  /*9120*/  MUFU.TANH R192, R11 ;  /* 0x0000000b00c07308 */ /* 0x0002620000002400 */
[----:B---3--:R-:W-:Y:S09]  /*9130*/  FMNMX.FTZ R0, R185, R0, !PT ;  /* 0x00000000b9007209 */ /* 0x008ff20007810000 */
[----:B------:R-:W3:Y:S01]  /*9140*/  MUFU.TANH R187, R12 ;  /* 0x0000000c00bb7308 */ /* 0x000ee20000002400 */
[----:B----4-:R-:W-:Y:S09]  /*9150*/  FMNMX.FTZ R2, R191, R2, !PT ;  /* 0x00000002bf027209 */ /* 0x010ff20007810000 */
[----:B------:R-:W4:Y:S01]  /*9160*/  MUFU.TANH R196, R14 ;  /* 0x0000000e00c47308 */ /* 0x000f220000002400 */
[C---:B--2---:R-:W-:Y:S01]  /*9170*/  HMMA.16816.F32 R20, R200.reuse, R4, R20 ;  /* 0x00000004c814723c */ /* 0x044fe20000001814 */
[----:B-1----:R-:W1:Y:S02]  /*9180*/  LDSM.16.M88.4 R8, [R217+0xa800] ;  /* 0x00a80000d908783b */ /* 0x002e640000000200 */
[----:B------:R-:W-:Y:S06]  /*9190*/  FMNMX.FTZ R2, R192, R2, !PT ;  /* 0x00000002c0027209 */ /* 0x000fec0007810000 */
[----:B------:R-:W-:Y:S01]  /*91a0*/  MUFU.TANH R198, R16 ;  /* 0x0000001000c67308 */ /* 0x000fe20000002400 */
[C---:B------:R-:W-:Y:S01]  /*91b0*/  HMMA.16816.F32 R24, R200.reuse, R6, R24 ;  /* 0x00000006c818723c */ /* 0x040fe20000001818 */
[----:B------:R-:W2:Y:S02]  /*91c0*/  LDSM.16.M88.4 R4, [R217+0xb000] ;  /* 0x00b00000d904783b */ /* 0x000ea40000000200 */
[----:B---3--:R-:W-:Y:S06]  /*91d0*/  FMNMX.FTZ R0, R187, R0, !PT ;  /* 0x00000000bb007209 */ /* 0x008fec0007810000 */
[----:B------:R-:W3:Y:S03]  /*91e0*/  MUFU.TANH R197, R15 ;  /* 0x0000000f00c57308 */ /* 0x000ee60000002400 */
[----:B----4-:R-:W-:Y:S02]  /*91f0*/  FMNMX.FTZ R2, R196, R2, !PT ;  /* 0x00000002c4027209 */ /* 0x010fe40007810000 */
[----:B------:R-:W-:Y:S02]  /*9200*/  FMUL.FTZ R22, R22, c[0x0][0x320] ;  /* 0x0000c80016167a20 */ /* 0x000fe40000410000 */
[----:B------:R-:W-:Y:S03]  /*9210*/  FMUL.FTZ R23, R23, c[0x0][0x320] ;  /* 0x0000c80017177a20 */ /* 0x000fe60000410000 */
[----:B------:R-:W-:Y:S01]  /*9220*/  MUFU.TANH R199, R17 ;  /* 0x0000001100c77308 */ /* 0x000fe20000002400 */
[----:B------:R-:W-:Y:S02]  /*9230*/  FMUL.FTZ R20, R20, c[0x0][0x320] ;  /* 0x0000c80014147a20 */ /* 0x000fe40000410000 */
[----:B------:R-:W-:Y:S02]  /*9240*/  FMUL.FTZ R21, R21, c[0x0][0x320] ;  /* 0x0000c80015157a20 */ /* 0x000fe40000410000 */
[----:B------:R-:W-:Y:S02]  /*9250*/  FMUL.FTZ R26, R26, c[0x0][0x320] ;  /* 0x0000c8001a1a7a20 */ /* 0x000fe40000410000 */
[----:B------:R-:W-:Y:S02]  /*9260*/  FMUL.FTZ R24, R24, c[0x0][0x320] ;  /* 0x0000c80018187a20 */ /* 0x000fe40000410000 */
[----:B------:R-:W-:Y:S01]  /*9270*/  FMUL.FTZ R27, R27, c[0x0][0x320] ;  /* 0x0000c8001b1b7a20 */ /* 0x000fe20000410000 */
[----:B------:R-:W-:Y:S01]  /*9280*/  MUFU.TANH R208, R22 ;  /* 0x0000001600d07308 */ /* 0x000fe20000002400 */
[----:B------:R-:W-:Y:S01]  /*9290*/  FMUL.FTZ R25, R25, c[0x0][0x320] ;  /* 0x0000c80019197a20 */ /* 0x000fe20000410000 */
[----:B---3--:R-:W-:Y:S01]  /*92a0*/  FMNMX.FTZ R2, R197, R2, !PT ;  /* 0x00000002c5027209 */ /* 0x008fe20007810000 */
[C---:B-1----:R-:W-:Y:S07]  /*92b0*/  HMMA.16816.F32 R28, R200.reuse, R8, R28 ;  /* 0x00000008c81c723c */ /* 0x042fee000000181c */
[----:B------:R-:W-:Y:S01]  /*92c0*/  MUFU.TANH R249, R23 ;  /* 0x0000001700f97308 */ /* 0x000fe20000002400 */
[C---:B------:R-:W-:Y:S01]  /*92d0*/  HMMA.16816.F32 R32, R200.reuse, R10, R32 ;  /* 0x0000000ac820723c */ /* 0x040fe20000001820 */
[----:B------:R-:W1:Y:S01]  /*92e0*/  LDSM.16.M88.4 R8, [R217+0xb800] ;  /* 0x00b80000d908783b */ /* 0x000e620000000200 */
[----:B------:R-:W-:Y:S06]  /*92f0*/  DEPBAR.LE SB0, 0x0 ;  /* 0x000080000000791a */ /* 0x000fec0000000000 */
[C---:B--2---:R-:W-:Y:S01]  /*9300*/  HMMA.16816.F32 R36, R200.reuse, R4, R36 ;  /* 0x00000004c824723c */ /* 0x044fe20000001824 */
[----:B------:R-:W-:Y:S07]  /*9310*/  BAR.SYNC.DEFER_BLOCKING 0x0 ;  /* 0x0000000000007b1d */ /* 0x000fee0000010000 */
[C---:B------:R-:W-:Y:S04]  /*9320*/  HMMA.16816.F32 R40, R200.reuse, R6, R40 ;  /* 0x00000006c828723c */ /* 0x040fe80000001828 */
[----:B------:R-:W-:Y:S02]  /*9330*/  FMUL.FTZ R28, R28, c[0x0][0x320] ;  /* 0x0000c8001c1c7a20 */ /* 0x000fe40000410000 */
[----:B------:R-:W-:Y:S01]  /*9340*/  FMUL.FTZ R29, R29, c[0x0][0x320] ;  /* 0x0000c8001d1d7a20 */ /* 0x000fe20000410000 */
[----:B------:R-:W-:Y:S01]  /*9350*/  MOV R6, UR16 ;  /* 0x0000001000067c02 */ /* 0x000fe20008000f00 */
[----:B------:R-:W-:Y:S01]  /*9360*/  FMUL.FTZ R30, R30, c[0x0][0x320] ;  /* 0x0000c8001e1e7a20 */ /* 0x000fe20000410000 */
[----:B------:R-:W-:Y:S03]  /*9370*/  @UP0 USHF.L.U64.HI UR16, UR4, 0x6, UR5 ;  /* 0x0000000604100899 */ /* 0x000fe60008010205 */
[----:B------:R-:W-:Y:S01]  /*9380*/  FMUL.FTZ R31, R31, c[0x0][0x320] ;  /* 0x0000c8001f1f7a20 */ /* 0x000fe20000410000 */
[----:B------:R-:W-:Y:S01]  /*9390*/  MOV R7, UR17 ;  /* 0x0000001100077c02 */ /* 0x000fe20008000f00 */
[----:B------:R-:W-:Y:S02]  /*93a0*/  FMUL.FTZ R35, R35, c[0x0][0x320] ;  /* 0x0000c80023237a20 */ /* 0x000fe40000410000 */
[----:B------:R-:W-:Y:S01]  /*93b0*/  FMUL.FTZ R36, R36, c[0x0][0x320] ;  /* 0x0000c80024247a20 */ /* 0x000fe20000410000 */
[----:B------:R-:W2:Y:S01]  /*93c0*/  MUFU.TANH R16, R28 ;  /* 0x0000001c00107308 */ /* 0x000ea20000002400 */
[----:B------:R-:W-:Y:S02]  /*93d0*/  FMUL.FTZ R37, R37, c[0x0][0x320] ;  /* 0x0000c80025257a20 */ /* 0x000fe40000410000 */
[----:B------:R-:W-:Y:S02]  /*93e0*/  FMUL.FTZ R38, R38, c[0x0][0x320] ;  /* 0x0000c80026267a20 */ /* 0x000fe40000410000 */
[----:B------:R-:W-:Y:S02]  /*93f0*/  FMUL.FTZ R39, R39, c[0x0][0x320] ;  /* 0x0000c80027277a20 */ /* 0x000fe40000410000 */
[----:B------:R-:W-:Y:S01]  /*9400*/  FMUL.FTZ R40, R40, c[0x0][0x320] ;  /* 0x0000c80028287a20 */ /* 0x000fe20000410000 */
[C---:B-1----:R-:W-:Y:S01]  /*9410*/  HMMA.16816.F32 R44, R200.reuse, R8, R44 ;  /* 0x00000008c82c723c */ /* 0x042fe2000000182c */
[----:B------:R-:W3:Y:S01]  /*9420*/  LDL.64 R8, [R1+0x20] ;  /* 0x0000200001087983 */ /* 0x000ee20000100a00 */
[----:B------:R-:W-:Y:S01]  /*9430*/  MUFU.TANH R135, R36 ;  /* 0x0000002400877308 */ /* 0x000fe20000002400 */
[----:B------:R-:W-:Y:S02]  /*9440*/  FMUL.FTZ R32, R32, c[0x0][0x320] ;  /* 0x0000c80020207a20 */ /* 0x000fe40000410000 */
[----:B------:R-:W-:Y:S02]  /*9450*/  FMUL.FTZ R33, R33, c[0x0][0x320] ;  /* 0x0000c80021217a20 */ /* 0x000fe40000410000 */
[----:B------:R-:W-:Y:S01]  /*9460*/  FMUL.FTZ R41, R41, c[0x0][0x320] ;  /* 0x0000c80029297a20 */ /* 0x000fe20000410000 */
[----:B------:R-:W-:Y:S01]  /*9470*/  HMMA.16816.F32 R48, R200, R10, R48 ;  /* 0x0000000ac830723c */ /* 0x000fe20000001830 */
[----:B------:R-:W4:Y:S03]  /*9480*/  LDL.64 R10, [R1+0x18] ;  /* 0x00001800010a7983 */ /* 0x000f260000100a00 */
[----:B------:R-:W1:Y:S01]  /*9490*/  MUFU.TANH R195, R13 ;  /* 0x0000000d00c37308 */ /* 0x000e620000002400 */
[----:B------:R-:W-:Y:S02]  /*94a0*/  FMUL.FTZ R34, R34, c[0x0][0x320] ;  /* 0x0000c80022227a20 */ /* 0x000fe40000410000 */
[----:B------:R-:W-:Y:S01]  /*94b0*/  FMUL.FTZ R42, R42, c[0x0][0x320] ;  /* 0x0000c8002a2a7a20 */ /* 0x000fe20000410000 */
[----:B--2---:R-:W-:Y:S01]  /*94c0*/  MOV R201, R16 ;  /* 0x0000001000c97202 */ /* 0x004fe20000000f00 */
[----:B------:R-:W-:Y:S05]  /*94d0*/  FMUL.FTZ R43, R43, c[0x0][0x320] ;  /* 0x0000c8002b2b7a20 */ /* 0x000fea0000410000 */
[----:B------:R-:W2:Y:S02]  /*94e0*/  MUFU.TANH R206, R20 ;  /* 0x0000001400ce7308 */ /* 0x000ea40000002400 */
[----:B------:R-:W-:Y:S02]  /*94f0*/  FMUL.FTZ R44, R44, c[0x0][0x320] ;  /* 0x0000c8002c2c7a20 */ /* 0x000fe40000410000 */
[----:B------:R-:W-:Y:S02]  /*9500*/  FMUL.FTZ R45, R45, c[0x0][0x320] ;  /* 0x0000c8002d2d7a20 */ /* 0x000fe40000410000 */
[----:B------:R-:W-:Y:S02]  /*9510*/  FMUL.FTZ R46, R46, c[0x0][0x320] ;  /* 0x0000c8002e2e7a20 */ /* 0x000fe40000410000 */
[----:B------:R-:W-:Y:S02]  /*9520*/  FMUL.FTZ R47, R47, c[0x0][0x320] ;  /* 0x0000c8002f2f7a20 */ /* 0x000fe40000410000 */
[----:B------:R-:W2:Y:S01]  /*9530*/  MUFU.TANH R204, R18 ;  /* 0x0000001200cc7308 */ /* 0x000ea20000002400 */
[----:B------:R-:W-:Y:S02]  /*9540*/  FMUL.FTZ R49, R49, c[0x0][0x320] ;  /* 0x0000c80031317a20 */ /* 0x000fe40000410000 */
[----:B------:R-:W-:Y:S01]  /*9550*/  FMUL.FTZ R48, R48, c[0x0][0x320] ;  /* 0x0000c80030307a20 */ /* 0x000fe20000410000 */
[----:B-1----:R-:W-:Y:S01]  /*9560*/  FMNMX.FTZ R0, R195, R0, !PT ;  /* 0x00000000c3007209 */ /* 0x002fe20007810000 */
[----:B------:R-:W-:Y:S03]  /*9570*/  FMUL.FTZ R50, R50, c[0x0][0x320] ;  /* 0x0000c80032327a20 */ /* 0x000fe60000410000 */
[----:B------:R-:W-:Y:S02]  /*9580*/  FMNMX.FTZ R0, R198, R0, !PT ;  /* 0x00000000c6007209 */ /* 0x000fe40007810000 */
[----:B------:R-:W1:Y:S02]  /*9590*/  MUFU.TANH R207, R21 ;  /* 0x0000001500cf7308 */ /* 0x000e640000002400 */
[----:B------:R-:W-:Y:S04]  /*95a0*/  FMNMX.FTZ R0, R199, R0, !PT ;  /* 0x00000000c7007209 */ /* 0x000fe80007810000 */
[----:B--2---:R-:W-:Y:S04]  /*95b0*/  FMNMX.FTZ R0, R206, R0, !PT ;  /* 0x00000000ce007209 */ /* 0x004fe80007810000 */
[----:B------:R-:W2:Y:S01]  /*95c0*/  MUFU.TANH R205, R19 ;  /* 0x0000001300cd7308 */ /* 0x000ea20000002400 */
[----:B------:R-:W-:Y:S09]  /*95d0*/  FMNMX.FTZ R2, R204, R2, !PT ;  /* 0x00000002cc027209 */ /* 0x000ff20007810000 */
[----:B------:R-:W2:Y:S01]  /*95e0*/  MUFU.TANH R186, R33 ;  /* 0x0000002100ba7308 */ /* 0x000ea20000002400 */
[----:B-1----:R-:W-:Y:S09]  /*95f0*/  FMNMX.FTZ R0, R207, R0, !PT ;  /* 0x00000000cf007209 */ /* 0x002ff20007810000 */
[----:B------:R1:W-:Y:S01]  /*9600*/  MUFU.TANH R33, R49 ;  /* 0x0000003100217308 */ /* 0x0003e20000002400 */
[----:B--2---:R-:W-:Y:S04]  /*9610*/  FMNMX.FTZ R2, R205, R2, !PT ;  /* 0x00000002cd027209 */ /* 0x004fe80007810000 */
[----:B------:R-:W-:Y:S05]  /*9620*/  FMNMX.FTZ R2, R208, R2, !PT ;  /* 0x00000002d0027209 */ /* 0x000fea0007810000 */
[----:B------:R-:W2:Y:S01]  /*9630*/  MUFU.TANH R250, R24 ;  /* 0x0000001800fa7308 */ /* 0x000ea20000002400 */
[----:B------:R-:W-:Y:S02]  /*9640*/  FMNMX.FTZ R2, R249, R2, !PT ;  /* 0x00000002f9027209 */ /* 0x000fe40007810000 */
[----:B------:R-:W-:Y:S07]  /*9650*/  MOV R200, R186 ;  /* 0x000000ba00c87202 */ /* 0x000fee0000000f00 */
[----:B------:R-:W2:Y:S01]  /*9660*/  MUFU.TANH R251, R25 ;  /* 0x0000001900fb7308 */ /* 0x000ea20000002400 */
[----:B-1----:R-:W-:Y:S09]  /*9670*/  MOV R49, R135 ;  /* 0x0000008700317202 */ /* 0x002ff20000000f00 */
[----:B------:R-:W1:Y:S01]  /*9680*/  MUFU.TANH R12, R29 ;  /* 0x0000001d000c7308 */ /* 0x000e620000002400 */
[----:B--2---:R-:W-:Y:S09]  /*9690*/  FMNMX.FTZ R0, R250, R0, !PT ;  /* 0x00000000fa007209 */ /* 0x004ff20007810000 */
[----:B------:R-:W2:Y:S01]  /*96a0*/  MUFU.TANH R252, R26 ;  /* 0x0000001a00fc7308 */ /* 0x000ea20000002400 */
[----:B------:R-:W-:Y:S04]  /*96b0*/  FMNMX.FTZ R0, R251, R0, !PT ;  /* 0x00000000fb007209 */ /* 0x000fe80007810000 */
[----:B------:R-:W-:Y:S05]  /*96c0*/  FMNMX.FTZ R0, R201, R0, !PT ;  /* 0x00000000c9007209 */ /* 0x000fea0007810000 */
[----:B------:R-:W2:Y:S01]  /*96d0*/  MUFU.TANH R209, R27 ;  /* 0x0000001b00d17308 */ /* 0x000ea20000002400 */
[----:B-1----:R-:W-:Y:S04]  /*96e0*/  MOV R202, R12 ;  /* 0x0000000c00ca7202 */ /* 0x002fe80000000f00 */
[----:B------:R-:W-:Y:S05]  /*96f0*/  FMNMX.FTZ R0, R202, R0, !PT ;  /* 0x00000000ca007209 */ /* 0x000fea0007810000 */
[----:B------:R-:W1:Y:S01]  /*9700*/  MUFU.TANH R211, R30 ;  /* 0x0000001e00d37308 */ /* 0x000e620000002400 */
[----:B--2---:R-:W-:Y:S09]  /*9710*/  FMNMX.FTZ R2, R252, R2, !PT ;  /* 0x00000002fc027209 */ /* 0x004ff20007810000 */
[----:B------:R-:W-:Y:S01]  /*9720*/  MUFU.TANH R184, R31 ;  /* 0x0000001f00b87308 */ /* 0x000fe20000002400 */
[----:B------:R-:W-:Y:S09]  /*9730*/  FMNMX.FTZ R2, R209, R2, !PT ;  /* 0x00000002d1027209 */ /* 0x000ff20007810000 */
[----:B------:R-:W-:Y:S01]  /*9740*/  MUFU.TANH R248, R34 ;  /* 0x0000002200f87308 */ /* 0x000fe20000002400 */
[----:B-1----:R-:W-:Y:S09]  /*9750*/  FMNMX.FTZ R2, R211, R2, !PT ;  /* 0x00000002d3027209 */ /* 0x002ff20007810000 */
[----:B------:R-:W1:Y:S10]  /*9760*/  MUFU.TANH R210, R32 ;  /* 0x0000002000d27308 */ /* 0x000e740000002400 */
[----:B------:R2:W-:Y:S10]  /*9770*/  MUFU.TANH R34, R48 ;  /* 0x0000003000227308 */ /* 0x0005f40000002400 */
[----:B------:R-:W2:Y:S01]  /*9780*/  MUFU.TANH R3, R37 ;  /* 0x0000002500037308 */ /* 0x000ea20000002400 */
[----:B-1----:R-:W-:Y:S04]  /*9790*/  FMNMX.FTZ R0, R210, R0, !PT ;  /* 0x00000000d2007209 */ /* 0x002fe80007810000 */
[----:B------:R-:W-:Y:S05]  /*97a0*/  FMNMX.FTZ R0, R200, R0, !PT ;  /* 0x00000000c8007209 */ /* 0x000fea0007810000 */
[----:B------:R1:W-:Y:S01]  /*97b0*/  MUFU.TANH R135, R50 ;  /* 0x0000003200877308 */ /* 0x0003e20000002400 */
[----:B------:R-:W-:Y:S02]  /*97c0*/  FMNMX.FTZ R0, R49, R0, !PT ;  /* 0x0000000031007209 */ /* 0x000fe40007810000 */
[----:B--2---:R-:W-:Y:S04]  /*97d0*/  MOV R48, R184 ;  /* 0x000000b800307202 */ /* 0x004fe80000000f00 */
[----:B------:R-:W-:Y:S03]  /*97e0*/  FMNMX.FTZ R2, R48, R2, !PT ;  /* 0x0000000230027209 */ /* 0x000fe60007810000 */
[----:B------:R-:W2:Y:S01]  /*97f0*/  MUFU.TANH R15, R35 ;  /* 0x00000023000f7308 */ /* 0x000ea20000002400 */
[----:B------:R-:W-:Y:S09]  /*9800*/  FMNMX.FTZ R2, R248, R2, !PT ;  /* 0x00000002f8027209 */ /* 0x000ff20007810000 */
[----:B------:R-:W2:Y:S01]  /*9810*/  MUFU.TANH R14, R40 ;  /* 0x00000028000e7308 */ /* 0x000ea20000002400 */
[----:B-1----:R-:W-:Y:S09]  /*9820*/  MOV R50, R3 ;  /* 0x0000000300327202 */ /* 0x002ff20000000f00 */
[----:B------:R-:W1:Y:S01]  /*9830*/  MUFU.TANH R13, R41 ;  /* 0x00000029000d7308 */ /* 0x000e620000002400 */
[----:B--2---:R-:W-:Y:S02]  /*9840*/  FMNMX.FTZ R3, R15, R2, !PT ;  /* 0x000000020f037209 */ /* 0x004fe40007810000 */
[----:B------:R-:W-:Y:S01]  /*9850*/  FMNMX.FTZ R2, R50, R0, !PT ;  /* 0x0000000032027209 */ /* 0x000fe20007810000 */
[----:B------:R-:W-:Y:S06]  /*9860*/  FMUL.FTZ R0, R51, c[0x0][0x320] ;  /* 0x0000c80033007a20 */ /* 0x000fec0000410000 */
[----:B------:R-:W2:Y:S01]  /*9870*/  MUFU.TANH R20, R44 ;  /* 0x0000002c00147308 */ /* 0x000ea20000002400 */
[----:B------:R-:W-:Y:S09]  /*9880*/  FMNMX.FTZ R2, R14, R2, !PT ;  /* 0x000000020e027209 */ /* 0x000ff20007810000 */
[----:B------:R2:W-:Y:S01]  /*9890*/  MUFU.TANH R184, R0 ;  /* 0x0000000000b87308 */ /* 0x0005e20000002400 */
[----:B-1----:R-:W-:Y:S09]  /*98a0*/  MOV R203, R13 ;  /* 0x0000000d00cb7202 */ /* 0x002ff20000000f00 */
[----:B------:R-:W1:Y:S10]  /*98b0*/  MUFU.TANH R16, R45 ;  /* 0x0000002d00107308 */ /* 0x000e740000002400 */
[----:B------:R-:W1:Y:S01]  /*98c0*/  MUFU.TANH R26, R38 ;  /* 0x00000026001a7308 */ /* 0x000e620000002400 */
[----:B--2---:R-:W-:Y:S04]  /*98d0*/  FMNMX.FTZ R0, R203, R2, !PT ;  /* 0x00000002cb007209 */ /* 0x004fe80007810000 */
[----:B------:R-:W-:Y:S05]  /*98e0*/  FMNMX.FTZ R0, R20, R0, !PT ;  /* 0x0000000014007209 */ /* 0x000fea0007810000 */
[----:B------:R-:W2:Y:S01]  /*98f0*/  MUFU.TANH R132, R42 ;  /* 0x0000002a00847308 */ /* 0x000ea20000002400 */
[----:B-1----:R-:W-:Y:S09]  /*9900*/  FMNMX.FTZ R0, R16, R0, !PT ;  /* 0x0000000010007209 */ /* 0x002ff20007810000 */
[----:B------:R-:W1:Y:S01]  /*9910*/  MUFU.TANH R21, R39 ;  /* 0x0000002700157308 */ /* 0x000e620000002400 */
[----:B------:R-:W-:Y:S09]  /*9920*/  FMNMX.FTZ R3, R26, R3, !PT ;  /* 0x000000031a037209 */ /* 0x000ff20007810000 */
[----:B------:R-:W3:Y:S01]  /*9930*/  MUFU.TANH R25, R43 ;  /* 0x0000002b00197308 */ /* 0x000ee20000002400 */
[----:B--2---:R-:W-:Y:S02]  /*9940*/  MOV R51, R132 ;  /* 0x0000008400337202 */ /* 0x004fe40000000f00 */
[----:B------:R-:W-:Y:S04]  /*9950*/  FMNMX.FTZ R132, R34, R0, !PT ;  /* 0x0000000022847209 */ /* 0x000fe80007810000 */
[----:B------:R-:W-:Y:S03]  /*9960*/  FMNMX.FTZ R132, R33, R132, !PT ;  /* 0x0000008421847209 */ /* 0x000fe60007810000 */
[----:B------:R-:W2:Y:S01]  /*9970*/  MUFU.TANH R17, R46 ;  /* 0x0000002e00117308 */ /* 0x000ea20000002400 */
[----:B-1----:R-:W-:Y:S02]  /*9980*/  FMNMX.FTZ R3, R21, R3, !PT ;  /* 0x0000000315037209 */ /* 0x002fe40007810000 */
[----:B----4-:R-:W-:Y:S02]  /*9990*/  @P0 MOV R5, R11 ;  /* 0x0000000b00050202 */ /* 0x010fe40000000f00 */
[----:B------:R-:W-:Y:S02]  /*99a0*/  FMNMX.FTZ R2, R51, R3, !PT ;  /* 0x0000000333027209 */ /* 0x000fe40007810000 */
[----:B------:R-:W1:Y:S03]  /*99b0*/  SHFL.BFLY PT, R3, R132, 0x2, 0x1f ;  /* 0x0c401f0084037f89 */ /* 0x000e6600000e0000 */
[----:B------:R-:W4:Y:S01]  /*99c0*/  MUFU.TANH R35, R47 ;  /* 0x0000002f00237308 */ /* 0x000f220000002400 */
[----:B---3--:R-:W-:Y:S04]  /*99d0*/  FMNMX.FTZ R2, R25, R2, !PT ;  /* 0x0000000219027209 */ /* 0x008fe80007810000 */
[----:B--2---:R-:W-:Y:S02]  /*99e0*/  FMNMX.FTZ R2, R17, R2, !PT ;  /* 0x0000000211027209 */ /* 0x004fe40007810000 */
[----:B-1----:R-:W-:Y:S02]  /*99f0*/  FMNMX.FTZ R132, R132, R3, !PT ;  /* 0x0000000384847209 */ /* 0x002fe40007810000 */
[----:B----4-:R-:W-:Y:S03]  /*9a00*/  FMNMX.FTZ R0, R35, R2, !PT ;  /* 0x0000000223007209 */ /* 0x010fe60007810000 */
[----:B------:R-:W1:Y:S01]  /*9a10*/  SHFL.BFLY PT, R4, R132, 0x1, 0x1f ;  /* 0x0c201f0084047f89 */ /* 0x000e6200000e0000 */
[----:B------:R-:W-:Y:S04]  /*9a20*/  FMNMX.FTZ R0, R135, R0, !PT ;  /* 0x0000000087007209 */ /* 0x000fe80007810000 */
[----:B------:R-:W-:Y:S05]  /*9a30*/  FMNMX.FTZ R0, R184, R0, !PT ;  /* 0x00000000b8007209 */ /* 0x000fea0007810000 */
[----:B------:R-:W2:Y:S01]  /*9a40*/  SHFL.BFLY PT, R2, R0, 0x2, 0x1f ;  /* 0x0c401f0000027f89 */ /* 0x000ea200000e0000 */
[----:B-1----:R-:W-:Y:S02]  /*9a50*/  FMNMX.FTZ R132, R132, R4, !PT ;  /* 0x0000000484847209 */ /* 0x002fe40007810000 */
[----:B------:R-:W-:Y:S03]  /*9a60*/  @P0 MOV R4, R8 ;  /* 0x0000000800040202 */ /* 0x000fe60000000f00 */
[----:B------:R-:W-:Y:S02]  /*9a70*/  FMUL.FTZ R186, R132, c[0x0][0x2d0] ;  /* 0x0000b40084ba7a20 */ /* 0x000fe40000410000 */
[----:B------:R-:W-:Y:S01]  /*9a80*/  @P0 IMAD.WIDE.U32 R4, R6, 0x60, R4 ;  /* 0x0000006006040825 */ /* 0x000fe200078e0004 */
[----:B--2---:R-:W-:Y:S03]  /*9a90*/  FMNMX.FTZ R0, R0, R2, !PT ;  /* 0x0000000200007209 */ /* 0x004fe60007810000 */
[--C-:B------:R-:W-:Y:S01]  /*9aa0*/  FFMA.FTZ R10, R189, c[0x0][0x2d0], -R186.reuse ;  /* 0x0000b400bd0a7a23 */ /* 0x100fe200000108ba */
[----:B------:R-:W-:Y:S01]  /*9ab0*/  @P0 IADD3 R6, R5, UR14, RZ ;  /* 0x0000000e05060c10 */ /* 0x000fe2000fffe0ff */
[----:B------:R-:W-:Y:S01]  /*9ac0*/  FFMA.FTZ R5, R188, c[0x0][0x2d0], -R186 ;  /* 0x0000b400bc057a23 */ /* 0x000fe200000108ba */
[C---:B------:R-:W-:Y:S01]  /*9ad0*/  @P0 SHF.L.U32 R7, R4.reuse, 0x1, RZ ;  /* 0x0000000104070819 */ /* 0x040fe200000006ff */
[----:B------:R1:W-:Y:S01]  /*9ae0*/  MUFU.EX2 R24, R10 ;  /* 0x0000000a00187308 */ /* 0x0003e20000000800 */
[----:B------:R-:W-:Y:S01]  /*9af0*/  @P0 SHF.L.U64.HI R6, R4, 0x1, R6 ;  /* 0x0000000104060819 */ /* 0x000fe20000010206 */
[----:B------:R-:W2:Y:S01]  /*9b00*/  SHFL.BFLY PT, R3, R0, 0x1, 0x1f ;  /* 0x0c201f0000037f89 */ /* 0x000ea200000e0000 */
[C---:B------:R-:W-:Y:S01]  /*9b10*/  @P0 IADD3 R8, P2, R7.reuse, 0x80, RZ ;  /* 0x0000008007080810 */ /* 0x040fe20007f5e0ff */
[----:B------:R-:W-:Y:S01]  /*9b20*/  @UP0 USHF.L.U32 UR14, UR4, 0x6, URZ ;  /* 0x00000006040e0899 */ /* 0x000fe2000800063f */
[----:B------:R-:W-:Y:S01]  /*9b30*/  FADD.FTZ R2, -R132, R133 ;  /* 0x0000008584027221 */ /* 0x000fe20000010100 */
[----:B------:R-:W-:Y:S02]  /*9b40*/  MOV R188, R35 ;  /* 0x0000002300bc7202 */ /* 0x000fe40000000f00 */
[----:B------:R-:W-:Y:S02]  /*9b50*/  @P0 IADD3 R8, P1, R8, c[0x0][0x1c8], RZ ;  /* 0x0000720008080a10 */ /* 0x000fe40007f3e0ff */
[----:B------:R3:W4:Y:S02]  /*9b60*/  MUFU.EX2 R11, R5 ;  /* 0x00000005000b7308 */ /* 0x0007240000000800 */
[----:B------:R-:W-:Y:S02]  /*9b70*/  @P0 IADD3.X R9, RZ, c[0x0][0x1cc], R6, P1, P2 ;  /* 0x00007300ff090a10 */ /* 0x000fe40000fe4406 */
[C---:B------:R-:W-:Y:S02]  /*9b80*/  @P0 IADD3 R4, P1, R7.reuse, c[0x0][0x1c8], RZ ;  /* 0x0000720007040a10 */ /* 0x040fe40007f3e0ff */
[----:B------:R-:W-:Y:S01]  /*9b90*/  @P0 IADD3 R12, P2, R7, 0x100, RZ ;  /* 0x00000100070c0810 */ /* 0x000fe20007f5e0ff */
[--C-:B-1----:R-:W-:Y:S01]  /*9ba0*/  FFMA.FTZ R10, R185, c[0x0][0x2d0], -R186.reuse ;  /* 0x0000b400b90a7a23 */ /* 0x102fe200000108ba */
[----:B--2---:R-:W-:Y:S01]  /*9bb0*/  FMNMX.FTZ R3, R0, R3, !PT ;  /* 0x0000000300037209 */ /* 0x004fe20007810000 */
[----:B------:R-:W-:Y:S02]  /*9bc0*/  FMUL.FTZ R0, R2, c[0x0][0x2d0] ;  /* 0x0000b40002007a20 */ /* 0x000fe40000410000 */
[----:B------:R-:W-:Y:S02]  /*9bd0*/  MUFU.EX2 R32, R10 ;  /* 0x0000000a00207308 */ /* 0x000fe40000000800 */
[----:B------:R-:W-:Y:S02]  /*9be0*/  FMUL.FTZ R133, R3, c[0x0][0x2d0] ;  /* 0x0000b40003857a20 */ /* 0x000fe40000410000 */
[----:B---3--:R-:W-:Y:S01]  /*9bf0*/  FFMA.FTZ R5, R190, c[0x0][0x2d0], -R186 ;  /* 0x0000b400be057a23 */ /* 0x008fe200000108ba */
[----:B----4-:R-:W-:Y:S01]  /*9c00*/  MOV R189, R11 ;  /* 0x0000000b00bd7202 */ /* 0x010fe20000000f00 */
[--C-:B------:R-:W-:Y:S01]  /*9c10*/  FFMA.FTZ R135, R135, c[0x0][0x2d0], -R133.reuse ;  /* 0x0000b40087877a23 */ /* 0x100fe20000010885 */
[----:B------:R-:W-:Y:S03]  /*9c20*/  MOV R190, R20 ;  /* 0x0000001400be7202 */ /* 0x000fe60000000f00 */
[----:B------:R1:W-:Y:S10]  /*9c30*/  MUFU.EX2 R18, R5 ;  /* 0x0000000500127308 */ /* 0x0003f40000000800 */
[----:B------:R2:W3:Y:S10]  /*9c40*/  MUFU.EX2 R2, R0 ;  /* 0x0000000000027308 */ /* 0x0004f40000000800 */
[----:B------:R-:W-:Y:S01]  /*9c50*/  MUFU.EX2 R135, R135 ;  /* 0x0000008700877308 */ /* 0x000fe20000000800 */
[----:B-1----:R-:W-:Y:S02]  /*9c60*/  @P0 IADD3.X R5, R6, c[0x0][0x1cc], RZ, P1, !PT ;  /* 0x0000730006050a10 */ /* 0x002fe40000ffe4ff */
[----:B------:R-:W-:Y:S03]  /*9c70*/  @P0 IADD3 R12, P1, R12, c[0x0][0x1c8], RZ ;  /* 0x000072000c0c0a10 */ /* 0x000fe60007f3e0ff */
[----:B------:R1:W-:Y:S01]  /*9c80*/  @P0 LDGSTS.E.BYPASS.LTC128B.128 [R247+0xc100], [R4.64], !P4 ;  /* 0x0c10000004f70fae */ /* 0x0003e2000e101d4a */
[----:B------:R-:W-:Y:S02]  /*9c90*/  @P0 IADD3.X R13, RZ, c[0x0][0x1cc], R6, P1, P2 ;  /* 0x00007300ff0d0a10 */ /* 0x000fe40000fe4406 */
[----:B------:R-:W-:Y:S01]  /*9ca0*/  @P0 IADD3 R7, P2, R7, 0x180, RZ ;  /* 0x0000018007070810 */ /* 0x000fe20007f5e0ff */
[----:B--2---:R-:W-:Y:S01]  /*9cb0*/  FADD.FTZ R0, -R3, R134 ;  /* 0x0000008603007221 */ /* 0x004fe20000010100 */
[----:B------:R-:W-:Y:S01]  /*9cc0*/  MOV R134, R15 ;  /* 0x0000000f00867202 */ /* 0x000fe20000000f00 */
[----:B---3--:R-:W-:Y:S02]  /*9cd0*/  FMUL.FTZ R41, R2, R173 ;  /* 0x000000ad02297220 */ /* 0x008fe40000410000 */
[----:B------:R2:W-:Y:S01]  /*9ce0*/  @P0 LDGSTS.E.BYPASS.LTC128B.128 [R247+0xf100], [R8.64], !P6 ;  /* 0x0f10000008f70fae */ /* 0x0005e2000f101d4a */
[----:B------:R-:W-:Y:S01]  /*9cf0*/  @P0 IADD3 R10, P1, R7, c[0x0][0x1c8], RZ ;  /* 0x00007200070a0a10 */ /* 0x000fe20007f3e0ff */
[--C-:B------:R-:W-:Y:S01]  /*9d00*/  FFMA.FTZ R7, R193, c[0x0][0x2d0], -R133.reuse ;  /* 0x0000b400c1077a23 */ /* 0x100fe20000010885 */
[----:B------:R-:W-:Y:S01]  /*9d10*/  MOV R193, R16 ;  /* 0x0000001000c17202 */ /* 0x000fe20000000f00 */
[----:B------:R-:W-:Y:S01]  /*9d20*/  FMUL.FTZ R0, R0, c[0x0][0x2d0] ;  /* 0x0000b40000007a20 */ /* 0x000fe20000410000 */
[----:B------:R-:W-:Y:S01]  /*9d30*/  @P0 IADD3.X R11, RZ, c[0x0][0x1cc], R6, P1, P2 ;  /* 0x00007300ff0b0a10 */ /* 0x000fe20000fe4406 */
[----:B------:R3:W-:Y:S01]  /*9d40*/  MUFU.EX2 R185, R7 ;  /* 0x0000000700b97308 */ /* 0x0007e20000000800 */
[C---:B------:R-:W-:Y:S01]  /*9d50*/  FMUL.FTZ R16, R2.reuse, R148 ;  /* 0x0000009402107220 */ /* 0x040fe20000410000 */
[----:B------:R4:W-:Y:S01]  /*9d60*/  @P0 LDGSTS.E.BYPASS.LTC128B.128 [R247+0x12100], [R12.64], !P3 ;  /* 0x121000000cf70fae */ /* 0x0009e2000d901d4a */
[----:B------:R-:W-:Y:S01]  /*9d70*/  MOV R148, R17 ;  /* 0x0000001100947202 */ /* 0x000fe20000000f00 */
[C---:B------:R-:W-:Y:S01]  /*9d80*/  FMUL.FTZ R17, R2.reuse, R149 ;  /* 0x0000009502117220 */ /* 0x040fe20000410000 */
[----:B------:R-:W-:Y:S01]  /*9d90*/  MOV R149, R18 ;  /* 0x0000001200957202 */ /* 0x000fe20000000f00 */
[C---:B------:R-:W-:Y:S02]  /*9da0*/  FMUL.FTZ R52, R2.reuse, R52 ;  /* 0x0000003402347220 */ /* 0x040fe40000410000 */
[C---:B------:R-:W-:Y:S02]  /*9db0*/  FMUL.FTZ R53, R2.reuse, R53 ;  /* 0x0000003502357220 */ /* 0x040fe40000410000 */
[----:B------:R4:W-:Y:S01]  /*9dc0*/  @P0 LDGSTS.E.BYPASS.LTC128B.128 [R247+0x15100], [R10.64], !P5 ;  /* 0x151000000af70fae */ /* 0x0009e2000e901d4a */
[----:B------:R-:W4:Y:S01]  /*9dd0*/  MUFU.EX2 R0, R0 ;  /* 0x0000000000007308 */ /* 0x000f220000000800 */
[----:B------:R-:W-:Y:S01]  /*9de0*/  FMUL.FTZ R56, R2, R56 ;  /* 0x0000003802387220 */ /* 0x000fe20000410000 */
[----:B-1----:R-:W-:Y:S01]  /*9df0*/  @P0 IADD3 R4, P1, R4, UR14, RZ ;  /* 0x0000000e04040c10 */ /* 0x002fe2000ff3e0ff */
[C---:B------:R-:W-:Y:S02]  /*9e00*/  FMUL.FTZ R57, R2.reuse, R57 ;  /* 0x0000003902397220 */ /* 0x040fe40000410000 */
[C---:B------:R-:W-:Y:S01]  /*9e10*/  FMUL.FTZ R60, R2.reuse, R60 ;  /* 0x0000003c023c7220 */ /* 0x040fe20000410000 */
[----:B------:R-:W-:Y:S01]  /*9e20*/  @P0 IADD3.X R5, R5, UR16, RZ, P1, !PT ;  /* 0x0000001005050c10 */ /* 0x000fe20008ffe4ff */
[----:B------:R-:W-:Y:S01]  /*9e30*/  FMUL.FTZ R61, R2, R61 ;  /* 0x0000003d023d7220 */ /* 0x000fe20000410000 */
[----:B------:R-:W-:Y:S01]  /*9e40*/  @P0 IADD3 R6, P1, R4, UR14, RZ ;  /* 0x0000000e04060c10 */ /* 0x000fe2000ff3e0ff */
[----:B------:R-:W-:Y:S02]  /*9e50*/  FMUL.FTZ R64, R2, R64 ;  /* 0x0000004002407220 */ /* 0x000fe40000410000 */
[----:B------:R1:W-:Y:S01]  /*9e60*/  @P0 LDGSTS.E.BYPASS.LTC128B.128 [R247+0xd100], [R4.64], !P4 ;  /* 0x0d10000004f70fae */ /* 0x0003e2000e101d4a */
[--C-:B--2---:R-:W-:Y:S01]  /*9e70*/  FFMA.FTZ R8, R194, c[0x0][0x2d0], -R133.reuse ;  /* 0x0000b400c2087a23 */ /* 0x104fe20000010885 */
[----:B---3--:R-:W-:Y:S01]  /*9e80*/  @P0 IADD3.X R7, R5, UR16, RZ, P1, !PT ;  /* 0x0000001005070c10 */ /* 0x008fe20008ffe4ff */
[C---:B------:R-:W-:Y:S01]  /*9e90*/  FMUL.FTZ R9, R2.reuse, R141 ;  /* 0x0000008d02097220 */ /* 0x040fe20000410000 */
[----:B------:R-:W-:Y:S01]  /*9ea0*/  MOV R194, R34 ;  /* 0x0000002200c27202 */ /* 0x000fe20000000f00 */
[----:B------:R2:W3:Y:S01]  /*9eb0*/  MUFU.EX2 R19, R8 ;  /* 0x0000000800137308 */ /* 0x0004e20000000800 */
[C---:B------:R-:W-:Y:S02]  /*9ec0*/  FMUL.FTZ R65, R2.reuse, R65 ;  /* 0x0000004102417220 */ /* 0x040fe40000410000 */
[----:B------:R1:W-:Y:S01]  /*9ed0*/  @P0 LDGSTS.E.BYPASS.LTC128B.128 [R247+0x10100], [R4.64+0x80], !P6 ;  /* 0x1010008004f70fae */ /* 0x0003e2000f101d4a */
[C---:B------:R-:W-:Y:S02]  /*9ee0*/  FMUL.FTZ R68, R2.reuse, R68 ;  /* 0x0000004402447220 */ /* 0x040fe40000410000 */
[----:B------:R-:W-:Y:S02]  /*9ef0*/  FMUL.FTZ R69, R2, R69 ;  /* 0x0000004502457220 */ /* 0x000fe40000410000 */
[C---:B----4-:R-:W-:Y:S02]  /*9f00*/  FMUL.FTZ R34, R0.reuse, R166 ;  /* 0x000000a600227220 */ /* 0x050fe40000410000 */
[C---:B------:R-:W-:Y:S01]  /*9f10*/  FMUL.FTZ R10, R0.reuse, R142 ;  /* 0x0000008e000a7220 */ /* 0x040fe20000410000 */
[----:B------:R1:W-:Y:S01]  /*9f20*/  @P0 LDGSTS.E.BYPASS.LTC128B.128 [R247+0x13100], [R4.64+0x100], !P3 ;  /* 0x1310010004f70fae */ /* 0x0003e2000d901d4a */
[C---:B------:R-:W-:Y:S02]  /*9f30*/  FMUL.FTZ R11, R0.reuse, R143 ;  /* 0x0000008f000b7220 */ /* 0x040fe40000410000 */
[C---:B------:R-:W-:Y:S02]  /*9f40*/  FMUL.FTZ R35, R0.reuse, R167 ;  /* 0x000000a700237220 */ /* 0x040fe40000410000 */
[C---:B------:R-:W-:Y:S02]  /*9f50*/  FMUL.FTZ R42, R0.reuse, R174 ;  /* 0x000000ae002a7220 */ /* 0x040fe40000410000 */
[C---:B------:R-:W-:Y:S01]  /*9f60*/  FMUL.FTZ R43, R0.reuse, R175 ;  /* 0x000000af002b7220 */ /* 0x040fe20000410000 */
[----:B------:R1:W-:Y:S01]  /*9f70*/  @P0 LDGSTS.E.BYPASS.LTC128B.128 [R247+0x16100], [R4.64+0x180], !P5 ;  /* 0x1610018004f70fae */ /* 0x0003e2000e901d4a */
[C---:B------:R-:W-:Y:S02]  /*9f80*/  FMUL.FTZ R54, R0.reuse, R54 ;  /* 0x0000003600367220 */ /* 0x040fe40000410000 */
[----:B------:R-:W-:Y:S02]  /*9f90*/  FMUL.FTZ R55, R0, R55 ;  /* 0x0000003700377220 */ /* 0x000fe40000410000 */
[----:B--2---:R-:W-:Y:S02]  /*9fa0*/  FMUL.FTZ R8, R2, R140 ;  /* 0x0000008c02087220 */ /* 0x004fe40000410000 */
[C---:B------:R-:W-:Y:S01]  /*9fb0*/  FMUL.FTZ R58, R0.reuse, R58 ;  /* 0x0000003a003a7220 */ /* 0x040fe20000410000 */
[----:B------:R2:W-:Y:S01]  /*9fc0*/  @P0 LDGSTS.E.BYPASS.LTC128B.128 [R247+0xe100], [R6.64], !P4 ;  /* 0x0e10000006f70fae */ /* 0x0005e2000e101d4a */
[C---:B------:R-:W-:Y:S02]  /*9fd0*/  FMUL.FTZ R59, R0.reuse, R59 ;  /* 0x0000003b003b7220 */ /* 0x040fe40000410000 */
[C---:B------:R-:W-:Y:S02]  /*9fe0*/  FMUL.FTZ R62, R0.reuse, R62 ;  /* 0x0000003e003e7220 */ /* 0x040fe40000410000 */
[C---:B------:R-:W-:Y:S02]  /*9ff0*/  FMUL.FTZ R63, R0.reuse, R63 ;  /* 0x0000003f003f7220 */ /* 0x040fe40000410000 */
[C---:B------:R-:W-:Y:S01]  /*a000*/  FMUL.FTZ R66, R0.reuse, R66 ;  /* 0x0000004200427220 */ /* 0x040fe20000410000 */
[----:B------:R2:W-:Y:S01]  /*a010*/  @P0 LDGSTS.E.BYPASS.LTC128B.128 [R247+0x11100], [R6.64+0x80], !P6 ;  /* 0x1110008006f70fae */ /* 0x0005e2000f101d4a */
[C---:B------:R-:W-:Y:S02]  /*a020*/  FMUL.FTZ R67, R0.reuse, R67 ;  /* 0x0000004300437220 */ /* 0x040fe40000410000 */
[C---:B------:R-:W-:Y:S02]  /*a030*/  FMUL.FTZ R70, R0.reuse, R70 ;  /* 0x0000004600467220 */ /* 0x040fe40000410000 */
[----:B------:R-:W-:Y:S02]  /*a040*/  FMUL.FTZ R71, R0, R71 ;  /* 0x0000004700477220 */ /* 0x000fe40000410000 */
[C---:B------:R-:W-:Y:S01]  /*a050*/  FMUL.FTZ R72, R2.reuse, R72 ;  /* 0x0000004802487220 */ /* 0x040fe20000410000 */
[----:B------:R2:W-:Y:S01]  /*a060*/  @P0 LDGSTS.E.BYPASS.LTC128B.128 [R247+0x14100], [R6.64+0x100], !P3 ;  /* 0x1410010006f70fae */ /* 0x0005e2000d901d4a */
[C---:B------:R-:W-:Y:S02]  /*a070*/  FMUL.FTZ R73, R2.reuse, R73 ;  /* 0x0000004902497220 */ /* 0x040fe40000410000 */
[--C-:B-1----:R-:W-:Y:S01]  /*a080*/  FFMA.FTZ R4, R191, c[0x0][0x2d0], -R133.reuse ;  /* 0x0000b400bf047a23 */ /* 0x102fe20000010885 */
[----:B------:R-:W-:Y:S01]  /*a090*/  MOV R191, R14 ;  /* 0x0000000e00bf7202 */ /* 0x000fe20000000f00 */
[----:B------:R-:W-:Y:S01]  /*a0a0*/  FMUL.FTZ R5, R2, R137 ;  /* 0x0000008902057220 */ /* 0x000fe20000410000 */
[----:B---3--:R-:W-:Y:S01]  /*a0b0*/  F2FP.PACK_AB R137, R19, R185 ;  /* 0x000000b91389723e */ /* 0x008fe200000000ff */
[----:B------:R1:W-:Y:S01]  /*a0c0*/  MUFU.EX2 R27, R4 ;  /* 0x00000004001b7308 */ /* 0x0003e20000000800 */
[----:B------:R2:W-:Y:S01]  /*a0d0*/  @P0 LDGSTS.E.BYPASS.LTC128B.128 [R247+0x17100], [R6.64+0x180], !P5 ;  /* 0x1710018006f70fae */ /* 0x0005e2000e901d4a */
[C---:B------:R-:W-:Y:S02]  /*a0e0*/  FMUL.FTZ R74, R0.reuse, R74 ;  /* 0x0000004a004a7220 */ /* 0x040fe40000410000 */
[----:B------:R-:W-:Y:S02]  /*a0f0*/  FMUL.FTZ R75, R0, R75 ;  /* 0x0000004b004b7220 */ /* 0x000fe40000410000 */
[C---:B------:R-:W-:Y:S02]  /*a100*/  FMUL.FTZ R76, R2.reuse, R76 ;  /* 0x0000004c024c7220 */ /* 0x040fe40000410000 */
[----:B------:R-:W-:Y:S01]  /*a110*/  FMUL.FTZ R77, R2, R77 ;  /* 0x0000004d024d7220 */ /* 0x000fe20000410000 */
[----:B------:R-:W3:Y:S01]  /*a120*/  LDSM.16.MT88.4 R12, [R213+0x100] ;  /* 0x00010000d50c783b */ /* 0x000ee20000004200 */
[C---:B------:R-:W-:Y:S02]  /*a130*/  FMUL.FTZ R78, R0.reuse, R78 ;  /* 0x0000004e004e7220 */ /* 0x040fe40000410000 */
[----:B------:R-:W-:Y:S02]  /*a140*/  FMUL.FTZ R79, R0, R79 ;  /* 0x0000004f004f7220 */ /* 0x000fe40000410000 */
[C---:B------:R-:W-:Y:S02]  /*a150*/  FMUL.FTZ R80, R2.reuse, R80 ;  /* 0x0000005002507220 */ /* 0x040fe40000410000 */
[----:B------:R-:W-:Y:S01]  /*a160*/  FMUL.FTZ R81, R2, R81 ;  /* 0x0000005102517220 */ /* 0x000fe20000410000 */
[----:B------:R-:W-:Y:S01]  /*a170*/  LDSM.16.MT88.4 R28, [R216+0x100] ;  /* 0x00010000d81c783b */ /* 0x000fe20000004200 */
[C---:B------:R-:W-:Y:S02]  /*a180*/  FMUL.FTZ R82, R0.reuse, R82 ;  /* 0x0000005200527220 */ /* 0x040fe40000410000 */
[----:B------:R-:W-:Y:S02]  /*a190*/  FMUL.FTZ R83, R0, R83 ;  /* 0x0000005300537220 */ /* 0x000fe40000410000 */
[----:B------:R-:W-:Y:S02]  /*a1a0*/  FMUL.FTZ R84, R2, R84 ;  /* 0x0000005402547220 */ /* 0x000fe40000410000 */
[--C-:B-1----:R-:W-:Y:S01]  /*a1b0*/  FFMA.FTZ R4, R192, c[0x0][0x2d0], -R133.reuse ;  /* 0x0000b400c0047a23 */ /* 0x102fe20000010885 */
[----:B------:R-:W-:Y:S01]  /*a1c0*/  MOV R192, R21 ;  /* 0x0000001500c07202 */ /* 0x000fe20000000f00 */
[----:B------:R-:W-:Y:S01]  /*a1d0*/  LDSM.16.MT88.4 R36, [R215+0x100] ;  /* 0x00010000d724783b */ /* 0x000fe20000004200 */
[----:B------:R-:W-:Y:S01]  /*a1e0*/  FMUL.FTZ R85, R2, R85 ;  /* 0x0000005502557220 */ /* 0x000fe20000410000 */
[----:B------:R-:W1:Y:S01]  /*a1f0*/  MUFU.EX2 R40, R4 ;  /* 0x0000000400287308 */ /* 0x000e620000000800 */
[----:B--2---:R-:W-:Y:S01]  /*a200*/  FMUL.FTZ R6, R0, R138 ;  /* 0x0000008a00067220 */ /* 0x004fe20000410000 */
[----:B------:R-:W-:Y:S01]  /*a210*/  F2FP.PACK_AB R138, R32, R24 ;  /* 0x00000018208a723e */ /* 0x000fe200000000ff */
[C---:B------:R-:W-:Y:S02]  /*a220*/  FMUL.FTZ R7, R0.reuse, R139 ;  /* 0x0000008b00077220 */ /* 0x040fe40000410000 */
[C---:B------:R-:W-:Y:S01]  /*a230*/  FMUL.FTZ R86, R0.reuse, R86 ;  /* 0x0000005600567220 */ /* 0x040fe20000410000 */
[----:B------:R-:W2:Y:S01]  /*a240*/  LDSM.16.MT88.4 R20, [R214+0x100] ;  /* 0x00010000d614783b */ /* 0x000ea20000004200 */
[----:B------:R-:W-:Y:S02]  /*a250*/  FMUL.FTZ R87, R0, R87 ;  /* 0x0000005700577220 */ /* 0x000fe40000410000 */
[C---:B------:R-:W-:Y:S02]  /*a260*/  FMUL.FTZ R88, R2.reuse, R88 ;  /* 0x0000005802587220 */ /* 0x040fe40000410000 */
[----:B------:R-:W-:Y:S02]  /*a270*/  FMUL.FTZ R89, R2, R89 ;  /* 0x0000005902597220 */ /* 0x000fe40000410000 */
[C---:B------:R-:W-:Y:S01]  /*a280*/  FMUL.FTZ R90, R0.reuse, R90 ;  /* 0x0000005a005a7220 */ /* 0x040fe20000410000 */
[----:B------:R-:W4:Y:S01]  /*a290*/  LDSM.16.MT88.4 R44, [R213+0x3100] ;  /* 0x00310000d52c783b */ /* 0x000f220000004200 */
[----:B------:R-:W-:Y:S02]  /*a2a0*/  FMUL.FTZ R91, R0, R91 ;  /* 0x0000005b005b7220 */ /* 0x000fe40000410000 */
[C---:B------:R-:W-:Y:S02]  /*a2b0*/  FMUL.FTZ R92, R2.reuse, R92 ;  /* 0x0000005c025c7220 */ /* 0x040fe40000410000 */
[----:B------:R-:W-:Y:S02]  /*a2c0*/  FMUL.FTZ R93, R2, R93 ;  /* 0x0000005d025d7220 */ /* 0x000fe40000410000 */
[C---:B------:R-:W-:Y:S01]  /*a2d0*/  FMUL.FTZ R94, R0.reuse, R94 ;  /* 0x0000005e005e7220 */ /* 0x040fe20000410000 */
[----:B------:R-:W4:Y:S01]  /*a2e0*/  LDSM.16.MT88.4 R140, [R214+0x3100] ;  /* 0x00310000d68c783b */ /* 0x000f220000004200 */
[----:B------:R-:W-:Y:S01]  /*a2f0*/  FMUL.FTZ R95, R0, R95 ;  /* 0x0000005f005f7220 */ /* 0x000fe20000410000 */
[----:B-1----:R-:W-:Y:S01]  /*a300*/  F2FP.PACK_AB R139, R40, R27 ;  /* 0x0000001b288b723e */ /* 0x002fe200000000ff */
[----:B------:R-:W-:Y:S01]  /*a310*/  FMUL.FTZ R4, R2, R136 ;  /* 0x0000008802047220 */ /* 0x000fe20000410000 */
[----:B------:R-:W-:Y:S01]  /*a320*/  F2FP.PACK_AB R136, R18, R189 ;  /* 0x000000bd1288723e */ /* 0x000fe200000000ff */
[C---:B------:R-:W-:Y:S01]  /*a330*/  FMUL.FTZ R18, R0.reuse, R150 ;  /* 0x0000009600127220 */ /* 0x040fe20000410000 */
[----:B------:R-:W-:Y:S01]  /*a340*/  MOV R150, R19 ;  /* 0x0000001300967202 */ /* 0x000fe20000000f00 */
[----:B------:R-:W-:Y:S01]  /*a350*/  FMUL.FTZ R19, R0, R151 ;  /* 0x0000009700137220 */ /* 0x000fe20000410000 */
[----:B------:R-:W0:Y:S01]  /*a360*/  LDGDEPBAR ;  /* 0x00000000000079af */ /* 0x000e220000000000 */
[----:B------:R-:W-:Y:S01]  /*a370*/  MOV R151, R40 ;  /* 0x0000002800977202 */ /* 0x000fe20000000f00 */
[C---:B------:R-:W-:Y:S01]  /*a380*/  FMUL.FTZ R40, R2.reuse, R172 ;  /* 0x000000ac02287220 */ /* 0x040fe20000410000 */
[C---:B---3--:R-:W-:Y:S05]  /*a390*/  HMMA.16816.F32 R4, R136.reuse, R12, R4 ;  /* 0x0000000c8804723c */ /* 0x048fea0000001804 */
[C---:B------:R-:W-:Y:S02]  /*a3a0*/  FMUL.FTZ R96, R2.reuse, R96 ;  /* 0x0000006002607220 */ /* 0x040fe40000410000 */
[C---:B------:R-:W-:Y:S01]  /*a3b0*/  FMUL.FTZ R12, R2.reuse, R144 ;  /* 0x00000090020c7220 */ /* 0x040fe20000410000 */
[C---:B------:R-:W-:Y:S04]  /*a3c0*/  HMMA.16816.F32 R8, R136.reuse, R14, R8 ;  /* 0x0000000e8808723c */ /* 0x040fe80000001808 */
[C---:B------:R-:W-:Y:S02]  /*a3d0*/  FMUL.FTZ R13, R2.reuse, R145 ;  /* 0x00000091020d7220 */ /* 0x040fe40000410000 */
[----:B------:R-:W-:Y:S02]  /*a3e0*/  FMUL.FTZ R97, R2, R97 ;  /* 0x0000006102617220 */ /* 0x000fe40000410000 */
[C---:B------:R-:W-:Y:S04]  /*a3f0*/  FMUL.FTZ R14, R0.reuse, R146 ;  /* 0x00000092000e7220 */ /* 0x040fe80000410000 */
[C---:B------:R-:W-:Y:S02]  /*a400*/  FMUL.FTZ R15, R0.reuse, R147 ;  /* 0x00000093000f7220 */ /* 0x040fe40000410000 */
[----:B------:R-:W1:Y:S01]  /*a410*/  LDSM.16.MT88.4 R144, [R216+0x3100] ;  /* 0x00310000d890783b */ /* 0x000e620000004200 */
[C---:B------:R-:W-:Y:S02]  /*a420*/  FMUL.FTZ R98, R0.reuse, R98 ;  /* 0x0000006200627220 */ /* 0x040fe40000410000 */
[----:B------:R-:W-:Y:S02]  /*a430*/  FMUL.FTZ R99, R0, R99 ;  /* 0x0000006300637220 */ /* 0x000fe40000410000 */
[C---:B--2---:R-:W-:Y:S03]  /*a440*/  HMMA.16816.F32 R12, R136.reuse, R20, R12 ;  /* 0x00000014880c723c */ /* 0x044fe6000000180c */
[C---:B------:R-:W-:Y:S02]  /*a450*/  FMUL.FTZ R100, R2.reuse, R100 ;  /* 0x0000006402647220 */ /* 0x040fe40000410000 */
        /* <DEDUP_REMOVED lines=11> */
[C---:B------:R-:W-:Y:S01]  /*a510*/  FMUL.FTZ R32, R2.reuse, R164 ;  /* 0x000000a402207220 */ /* 0x040fe20000410000 */
[----:B------:R-:W-:Y:S01]  /*a520*/  MOV R166, R154 ;  /* 0x0000009a00a67202 */ /* 0x000fe20000000f00 */
[C---:B------:R-:W-:Y:S01]  /*a530*/  FMUL.FTZ R33, R2.reuse, R165 ;  /* 0x000000a502217220 */ /* 0x040fe20000410000 */
[----:B------:R-:W-:Y:S01]  /*a540*/  MOV R155, R24 ;  /* 0x00000018009b7202 */ /* 0x000fe20000000f00 */
[C---:B------:R-:W-:Y:S01]  /*a550*/  FMUL.FTZ R24, R2.reuse, R156 ;  /* 0x0000009c02187220 */ /* 0x040fe20000410000 */
[C---:B------:R-:W-:Y:S03]  /*a560*/  HMMA.16816.F32 R20, R136.reuse, R28, R20 ;  /* 0x0000001c8814723c */ /* 0x040fe60000001814 */
[----:B------:R-:W-:Y:S01]  /*a570*/  MOV R156, R25 ;  /* 0x00000019009c7202 */ /* 0x000fe20000000f00 */
[----:B------:R-:W-:Y:S01]  /*a580*/  FMUL.FTZ R25, R2, R157 ;  /* 0x0000009d02197220 */ /* 0x000fe20000410000 */
[----:B------:R-:W-:Y:S01]  /*a590*/  MOV R157, R26 ;  /* 0x0000001a009d7202 */ /* 0x000fe20000000f00 */
[----:B------:R-:W-:Y:S01]  /*a5a0*/  FMUL.FTZ R26, R0, R158 ;  /* 0x0000009e001a7220 */ /* 0x000fe20000410000 */
[----:B------:R-:W-:Y:S01]  /*a5b0*/  MOV R158, R148 ;  /* 0x00000094009e7202 */ /* 0x000fe20000000f00 */
[C---:B------:R-:W-:Y:S01]  /*a5c0*/  FMUL.FTZ R28, R2.reuse, R160 ;  /* 0x000000a0021c7220 */ /* 0x040fe20000410000 */
[----:B------:R-:W-:Y:S03]  /*a5d0*/  MOV R160, R134 ;  /* 0x0000008600a07202 */ /* 0x000fe60000000f00 */
[----:B------:R-:W-:Y:S01]  /*a5e0*/  MOV R175, R158 ;  /* 0x0000009e00af7202 */ /* 0x000fe20000000f00 */
[C---:B------:R-:W-:Y:S03]  /*a5f0*/  HMMA.16816.F32 R24, R136.reuse, R30, R24 ;  /* 0x0000001e8818723c */ /* 0x040fe60000001818 */
[----:B------:R-:W-:Y:S01]  /*a600*/  FMUL.FTZ R29, R2, R161 ;  /* 0x000000a1021d7220 */ /* 0x000fe20000410000 */
[----:B------:R-:W-:Y:S01]  /*a610*/  MOV R161, R50 ;  /* 0x0000003200a17202 */ /* 0x000fe20000000f00 */
[--C-:B------:R-:W-:Y:S01]  /*a620*/  FFMA.FTZ R134, R187, c[0x0][0x2d0], -R186.reuse ;  /* 0x0000b400bb867a23 */ /* 0x100fe200000108ba */
[----:B------:R-:W-:Y:S01]  /*a630*/  MOV R164, R48 ;  /* 0x0000003000a47202 */ /* 0x000fe20000000f00 */
[C---:B------:R-:W-:Y:S01]  /*a640*/  FMUL.FTZ R30, R0.reuse, R162 ;  /* 0x000000a2001e7220 */ /* 0x040fe20000410000 */
[----:B------:R-:W-:Y:S01]  /*a650*/  MOV R162, R155 ;  /* 0x0000009b00a27202 */ /* 0x000fe20000000f00 */
[----:B------:R-:W-:Y:S03]  /*a660*/  FMUL.FTZ R31, R0, R163 ;  /* 0x000000a3001f7220 */ /* 0x000fe60000410000 */
[----:B------:R-:W-:Y:S01]  /*a670*/  MOV R155, R151 ;  /* 0x00000097009b7202 */ /* 0x000fe20000000f00 */
[----:B------:R-:W-:Y:S01]  /*a680*/  FMUL.FTZ R48, R2, R180 ;  /* 0x000000b402307220 */ /* 0x000fe20000410000 */
[----:B------:R-:W-:Y:S01]  /*a690*/  MOV R187, R210 ;  /* 0x000000d200bb7202 */ /* 0x000fe20000000f00 */
[C---:B------:R-:W-:Y:S01]  /*a6a0*/  FMUL.FTZ R50, R0.reuse, R182 ;  /* 0x000000b600327220 */ /* 0x040fe20000410000 */
[C---:B------:R-:W-:Y:S03]  /*a6b0*/  HMMA.16816.F32 R28, R136.reuse, R36, R28 ;  /* 0x00000024881c723c */ /* 0x040fe6000000181c */
[----:B------:R-:W-:Y:S01]  /*a6c0*/  MOV R182, R248 ;  /* 0x000000f800b67202 */ /* 0x000fe20000000f00 */
[C---:B------:R-:W-:Y:S01]  /*a6d0*/  FMUL.FTZ R102, R0.reuse, R102 ;  /* 0x0000006600667220 */ /* 0x040fe20000410000 */
[----:B------:R-:W-:Y:S01]  /*a6e0*/  MOV R167, R155 ;  /* 0x0000009b00a77202 */ /* 0x000fe20000000f00 */
[----:B------:R-:W-:Y:S01]  /*a6f0*/  FMUL.FTZ R103, R0, R103 ;  /* 0x0000006700677220 */ /* 0x000fe20000410000 */
[----:B------:R-:W-:Y:S01]  /*a700*/  MOV R191, R51 ;  /* 0x0000003300bf7202 */ /* 0x000fe20000000f00 */
[C---:B------:R-:W-:Y:S04]  /*a710*/  HMMA.16816.F32 R32, R136.reuse, R38, R32 ;  /* 0x000000268820723c */ /* 0x040fe80000001820 */
[C---:B------:R-:W-:Y:S01]  /*a720*/  FMUL.FTZ R36, R2.reuse, R168 ;  /* 0x000000a802247220 */ /* 0x040fe20000410000 */
[----:B------:R-:W-:Y:S01]  /*a730*/  MOV R163, R49 ;  /* 0x0000003100a37202 */ /* 0x000fe20000000f00 */
[----:B------:R2:W-:Y:S01]  /*a740*/  MUFU.EX2 R168, R134 ;  /* 0x0000008600a87308 */ /* 0x0005e20000000800 */
[----:B------:R-:W-:Y:S02]  /*a750*/  FMUL.FTZ R37, R2, R169 ;  /* 0x000000a902257220 */ /* 0x000fe40000410000 */
[C---:B------:R-:W-:Y:S03]  /*a760*/  FMUL.FTZ R38, R0.reuse, R170 ;  /* 0x000000aa00267220 */ /* 0x040fe60000410000 */
[----:B------:R-:W-:Y:S01]  /*a770*/  FMUL.FTZ R39, R0, R171 ;  /* 0x000000ab00277220 */ /* 0x000fe20000410000 */
[----:B------:R-:W-:Y:S01]  /*a780*/  MOV R180, R163 ;  /* 0x000000a300b47202 */ /* 0x000fe20000000f00 */
[----:B------:R-:W-:Y:S01]  /*a790*/  FMUL.FTZ R49, R2, R181 ;  /* 0x000000b502317220 */ /* 0x000fe20000410000 */
[----:B------:R-:W-:Y:S01]  /*a7a0*/  MOV R181, R160 ;  /* 0x000000a000b57202 */ /* 0x000fe20000000f00 */
[----:B------:R-:W-:Y:S01]  /*a7b0*/  FMUL.FTZ R51, R0, R183 ;  /* 0x000000b700337220 */ /* 0x000fe20000410000 */
[----:B------:R-:W-:Y:S01]  /*a7c0*/  MOV R160, R153 ;  /* 0x0000009900a07202 */ /* 0x000fe20000000f00 */
[C---:B------:R-:W-:Y:S01]  /*a7d0*/  FMUL.FTZ R104, R2.reuse, R104 ;  /* 0x0000006802687220 */ /* 0x040fe20000410000 */
[C---:B----4-:R-:W-:Y:S03]  /*a7e0*/  HMMA.16816.F32 R36, R136.reuse, R44, R36 ;  /* 0x0000002c8824723c */ /* 0x050fe60000001824 */
[----:B------:R-:W-:Y:S01]  /*a7f0*/  MOV R183, R211 ;  /* 0x000000d300b77202 */ /* 0x000fe20000000f00 */
[----:B------:R-:W-:Y:S02]  /*a800*/  FMUL.FTZ R105, R2, R105 ;  /* 0x0000006902697220 */ /* 0x000fe40000410000 */
[----:B------:R-:W-:Y:S02]  /*a810*/  FMUL.FTZ R106, R0, R106 ;  /* 0x0000006a006a7220 */ /* 0x000fe40000410000 */
[C---:B------:R-:W-:Y:S04]  /*a820*/  HMMA.16816.F32 R40, R136.reuse, R46, R40 ;  /* 0x0000002e8828723c */ /* 0x040fe80000001828 */
[--C-:B--2---:R-:W-:Y:S01]  /*a830*/  FFMA.FTZ R134, R195, c[0x0][0x2d0], -R186.reuse ;  /* 0x0000b400c3867a23 */ /* 0x104fe200000108ba */
[----:B------:R-:W-:Y:S01]  /*a840*/  MOV R195, R164 ;  /* 0x000000a400c37202 */ /* 0x000fe20000000f00 */
[C---:B------:R-:W-:Y:S01]  /*a850*/  FMUL.FTZ R44, R2.reuse, R176 ;  /* 0x000000b0022c7220 */ /* 0x040fe20000410000 */
[----:B------:R-:W-:Y:S01]  /*a860*/  MOV R176, R156 ;  /* 0x0000009c00b07202 */ /* 0x000fe20000000f00 */
[----:B------:R-:W-:Y:S01]  /*a870*/  FMUL.FTZ R45, R2, R177 ;  /* 0x000000b1022d7220 */ /* 0x000fe20000410000 */
[----:B------:R-:W-:Y:S01]  /*a880*/  MOV R156, R150 ;  /* 0x00000096009c7202 */ /* 0x000fe20000000f00 */
[----:B------:R2:W3:Y:S02]  /*a890*/  MUFU.EX2 R169, R134 ;  /* 0x0000008600a97308 */ /* 0x0004e40000000800 */
[----:B------:R-:W-:Y:S01]  /*a8a0*/  MOV R177, R157 ;  /* 0x0000009d00b17202 */ /* 0x000fe20000000f00 */
[C---:B------:R-:W-:Y:S01]  /*a8b0*/  FMUL.FTZ R46, R0.reuse, R178 ;  /* 0x000000b2002e7220 */ /* 0x040fe20000410000 */
[----:B------:R-:W-:Y:S01]  /*a8c0*/  MOV R157, R149 ;  /* 0x00000095009d7202 */ /* 0x000fe20000000f00 */
[C---:B------:R-:W-:Y:S01]  /*a8d0*/  FMUL.FTZ R47, R0.reuse, R179 ;  /* 0x000000b3002f7220 */ /* 0x040fe20000410000 */
[----:B------:R-:W4:Y:S01]  /*a8e0*/  LDSM.16.MT88.4 R148, [R215+0x3100] ;  /* 0x00310000d794783b */ /* 0x000f220000004200 */
[----:B------:R-:W-:Y:S01]  /*a8f0*/  MOV R179, R161 ;  /* 0x000000a100b37202 */ /* 0x000fe20000000f00 */
[----:B------:R-:W-:Y:S01]  /*a900*/  FMUL.FTZ R107, R0, R107 ;  /* 0x0000006b006b7220 */ /* 0x000fe20000410000 */
[----:B------:R-:W-:Y:S01]  /*a910*/  MOV R161, R152 ;  /* 0x0000009800a17202 */ /* 0x000fe20000000f00 */
[C---:B------:R-:W-:Y:S01]  /*a920*/  FMUL.FTZ R108, R2.reuse, R108 ;  /* 0x0000006c026c7220 */ /* 0x040fe20000410000 */
[----:B------:R-:W-:Y:S01]  /*a930*/  MOV R178, R159 ;  /* 0x0000009f00b27202 */ /* 0x000fe20000000f00 */
[C---:B------:R-:W-:Y:S02]  /*a940*/  HMMA.16816.F32 R44, R136.reuse, R140, R44 ;  /* 0x0000008c882c723c */ /* 0x040fe4000000182c */
[----:B------:R-:W-:Y:S01]  /*a950*/  LDSM.16.MT88.4 R152, [R216+0x900] ;  /* 0x00090000d898783b */ /* 0x000fe20000004200 */
[----:B------:R-:W-:Y:S01]  /*a960*/  MOV R174, R157 ;  /* 0x0000009d00ae7202 */ /* 0x000fe20000000f00 */
[----:B------:R-:W-:Y:S01]  /*a970*/  FMUL.FTZ R109, R2, R109 ;  /* 0x0000006d026d7220 */ /* 0x000fe20000410000 */
[----:B------:R-:W-:Y:S01]  /*a980*/  MOV R173, R156 ;  /* 0x0000009c00ad7202 */ /* 0x000fe20000000f00 */
[C---:B------:R-:W-:Y:S02]  /*a990*/  FMUL.FTZ R110, R0.reuse, R110 ;  /* 0x0000006e006e7220 */ /* 0x040fe40000410000 */
[C---:B------:R-:W-:Y:S02]  /*a9a0*/  HMMA.16816.F32 R48, R136.reuse, R142, R48 ;  /* 0x0000008e8830723c */ /* 0x040fe40000001830 */
[----:B------:R-:W3:Y:S02]  /*a9b0*/  LDSM.16.MT88.4 R140, [R213+0x6100] ;  /* 0x00610000d58c783b */ /* 0x000ee40000004200 */
[----:B------:R-:W-:Y:S02]  /*a9c0*/  FMUL.FTZ R111, R0, R111 ;  /* 0x0000006f006f7220 */ /* 0x000fe40000410000 */
[----:B------:R-:W-:Y:S02]  /*a9d0*/  FMUL.FTZ R112, R2, R112 ;  /* 0x0000007002707220 */ /* 0x000fe40000410000 */
[C---:B-1----:R-:W-:Y:S02]  /*a9e0*/  HMMA.16816.F32 R52, R136.reuse, R144, R52 ;  /* 0x000000908834723c */ /* 0x042fe40000001834 */
[----:B------:R-:W-:Y:S02]  /*a9f0*/  LDSM.16.MT88.4 R156, [R215+0x900] ;  /* 0x00090000d79c783b */ /* 0x000fe40000004200 */
[--C-:B--2---:R-:W-:Y:S01]  /*aa00*/  FFMA.FTZ R134, R196, c[0x0][0x2d0], -R133.reuse ;  /* 0x0000b400c4867a23 */ /* 0x104fe20000010885 */
[----:B------:R-:W-:Y:S01]  /*aa10*/  MOV R196, R202 ;  /* 0x000000ca00c47202 */ /* 0x000fe20000000f00 */
[----:B------:R-:W-:Y:S02]  /*aa20*/  FMUL.FTZ R113, R2, R113 ;  /* 0x0000007102717220 */ /* 0x000fe40000410000 */
[C---:B------:R-:W-:Y:S01]  /*aa30*/  HMMA.16816.F32 R56, R136.reuse, R146, R56 ;  /* 0x000000928838723c */ /* 0x040fe20000001838 */
[----:B------:R1:W-:Y:S01]  /*aa40*/  MUFU.EX2 R248, R134 ;  /* 0x0000008600f87308 */ /* 0x0003e20000000800 */
[----:B------:R-:W2:Y:S02]  /*aa50*/  LDSM.16.MT88.4 R144, [R214+0x6100] ;  /* 0x00610000d690783b */ /* 0x000ea40000004200 */
[C---:B------:R-:W-:Y:S02]  /*aa60*/  FMUL.FTZ R114, R0.reuse, R114 ;  /* 0x0000007200727220 */ /* 0x040fe40000410000 */
[----:B------:R-:W-:Y:S02]  /*aa70*/  FMUL.FTZ R115, R0, R115 ;  /* 0x0000007300737220 */ /* 0x000fe40000410000 */
[C---:B------:R-:W-:Y:S01]  /*aa80*/  FMUL.FTZ R116, R2.reuse, R116 ;  /* 0x0000007402747220 */ /* 0x040fe20000410000 */
[C---:B----4-:R-:W-:Y:S03]  /*aa90*/  HMMA.16816.F32 R60, R136.reuse, R148, R60 ;  /* 0x00000094883c723c */ /* 0x050fe6000000183c */
[----:B------:R-:W-:Y:S02]  /*aaa0*/  FMUL.FTZ R117, R2, R117 ;  /* 0x0000007502757220 */ /* 0x000fe40000410000 */
[C---:B------:R-:W-:Y:S02]  /*aab0*/  FMUL.FTZ R118, R0.reuse, R118 ;  /* 0x0000007600767220 */ /* 0x040fe40000410000 */
[----:B------:R-:W-:Y:S01]  /*aac0*/  FMUL.FTZ R119, R0, R119 ;  /* 0x0000007700777220 */ /* 0x000fe20000410000 */
[C---:B------:R-:W-:Y:S01]  /*aad0*/  HMMA.16816.F32 R64, R136.reuse, R150, R64 ;  /* 0x000000968840723c */ /* 0x040fe20000001840 */
[----:B------:R-:W4:Y:S03]  /*aae0*/  LDSM.16.MT88.4 R148, [R216+0x6100] ;  /* 0x00610000d894783b */ /* 0x000f260000004200 */
[C---:B------:R-:W-:Y:S02]  /*aaf0*/  FMUL.FTZ R120, R2.reuse, R120 ;  /* 0x0000007802787220 */ /* 0x040fe40000410000 */
[----:B------:R-:W-:Y:S02]  /*ab00*/  FMUL.FTZ R121, R2, R121 ;  /* 0x0000007902797220 */ /* 0x000fe40000410000 */
[C---:B---3--:R-:W-:Y:S04]  /*ab10*/  HMMA.16816.F32 R68, R136.reuse, R140, R68 ;  /* 0x0000008c8844723c */ /* 0x048fe80000001844 */
[--C-:B-1----:R-:W-:Y:S01]  /*ab20*/  FFMA.FTZ R134, R197, c[0x0][0x2d0], -R133.reuse ;  /* 0x0000b400c5867a23 */ /* 0x102fe20000010885 */
[----:B------:R-:W-:Y:S01]  /*ab30*/  MOV R197, R209 ;  /* 0x000000d100c57202 */ /* 0x000fe20000000f00 */
[C---:B------:R-:W-:Y:S02]  /*ab40*/  FMUL.FTZ R122, R0.reuse, R122 ;  /* 0x0000007a007a7220 */ /* 0x040fe40000410000 */
[C---:B------:R-:W-:Y:S01]  /*ab50*/  HMMA.16816.F32 R72, R136.reuse, R142, R72 ;  /* 0x0000008e8848723c */ /* 0x040fe20000001848 */
[----:B------:R1:W3:Y:S01]  /*ab60*/  MUFU.EX2 R211, R134 ;  /* 0x0000008600d37308 */ /* 0x0002e20000000800 */
[----:B------:R-:W3:Y:S02]  /*ab70*/  LDSM.16.MT88.4 R140, [R215+0x6100] ;  /* 0x00610000d78c783b */ /* 0x000ee40000004200 */
        /* <DEDUP_REMOVED lines=9> */
[----:B------:R-:W-:Y:S01]  /*ac10*/  FMUL.FTZ R129, R2, R129 ;  /* 0x0000008102817220 */ /* 0x000fe20000410000 */
[C---:B----4-:R-:W-:Y:S03]  /*ac20*/  HMMA.16816.F32 R84, R136.reuse, R148, R84 ;  /* 0x000000948854723c */ /* 0x050fe60000001854 */
[--C-:B-1----:R-:W-:Y:S02]  /*ac30*/  FFMA.FTZ R134, R198, c[0x0][0x2d0], -R186.reuse ;  /* 0x0000b400c6867a23 */ /* 0x102fe400000108ba */
[C---:B------:R-:W-:Y:S02]  /*ac40*/  FMUL.FTZ R130, R0.reuse, R130 ;  /* 0x0000008200827220 */ /* 0x040fe40000410000 */
[----:B------:R1:W-:Y:S01]  /*ac50*/  MUFU.EX2 R170, R134 ;  /* 0x0000008600aa7308 */ /* 0x0003e20000000800 */
[C---:B------:R-:W-:Y:S01]  /*ac60*/  HMMA.16816.F32 R88, R136.reuse, R150, R88 ;  /* 0x000000968858723c */ /* 0x040fe20000001858 */
[----:B------:R-:W4:Y:S03]  /*ac70*/  LDSM.16.MT88.4 R148, [R214+0x9100] ;  /* 0x00910000d694783b */ /* 0x000f260000004200 */
[----:B------:R-:W-:Y:S04]  /*ac80*/  FMUL.FTZ R131, R0, R131 ;  /* 0x0000008300837220 */ /* 0x000fe80000410000 */
[C---:B---3--:R-:W-:Y:S08]  /*ac90*/  HMMA.16816.F32 R92, R136.reuse, R140, R92 ;  /* 0x0000008c885c723c */ /* 0x048ff0000000185c */
[C---:B------:R-:W-:Y:S01]  /*aca0*/  HMMA.16816.F32 R96, R136.reuse, R142, R96 ;  /* 0x0000008e8860723c */ /* 0x040fe20000001860 */
[----:B------:R-:W3:Y:S03]  /*acb0*/  LDSM.16.MT88.4 R140, [R216+0x9100] ;  /* 0x00910000d88c783b */ /* 0x000ee60000004200 */
[--C-:B-1----:R-:W-:Y:S04]  /*acc0*/  FFMA.FTZ R134, R199, c[0x0][0x2d0], -R186.reuse ;  /* 0x0000b400c7867a23 */ /* 0x102fe800000108ba */
[C---:B--2---:R-:W-:Y:S01]  /*acd0*/  HMMA.16816.F32 R100, R136.reuse, R144, R100 ;  /* 0x000000908864723c */ /* 0x044fe20000001864 */
[----:B------:R1:W2:Y:S07]  /*ace0*/  MUFU.EX2 R171, R134 ;  /* 0x0000008600ab7308 */ /* 0x0002ae0000000800 */
[C---:B------:R-:W-:Y:S01]  /*acf0*/  HMMA.16816.F32 R104, R136.reuse, R146, R104 ;  /* 0x000000928868723c */ /* 0x040fe20000001868 */
[----:B------:R-:W2:Y:S07]  /*ad00*/  LDSM.16.MT88.4 R144, [R215+0x9100] ;  /* 0x00910000d790783b */ /* 0x000eae0000004200 */
[C---:B----4-:R-:W-:Y:S08]  /*ad10*/  HMMA.16816.F32 R108, R136.reuse, R148, R108 ;  /* 0x00000094886c723c */ /* 0x050ff0000000186c */
[C---:B------:R-:W-:Y:S01]  /*ad20*/  HMMA.16816.F32 R112, R136.reuse, R150, R112 ;  /* 0x000000968870723c */ /* 0x040fe20000001870 */
[----:B------:R-:W-:Y:S03]  /*ad30*/  LDSM.16.MT88.4 R148, [R214+0x900] ;  /* 0x00090000d694783b */ /* 0x000fe60000004200 */
[--C-:B-1----:R-:W-:Y:S04]  /*ad40*/  FFMA.FTZ R134, R204, c[0x0][0x2d0], -R133.reuse ;  /* 0x0000b400cc867a23 */ /* 0x102fe80000010885 */
[----:B------:R1:W-:Y:S01]  /*ad50*/  MUFU.EX2 R210, R134 ;  /* 0x0000008600d27308 */ /* 0x0003e20000000800 */
[C---:B---3--:R-:W-:Y:S08]  /*ad60*/  HMMA.16816.F32 R116, R136.reuse, R140, R116 ;  /* 0x0000008c8874723c */ /* 0x048ff00000001874 */
[C---:B------:R-:W-:Y:S01]  /*ad70*/  HMMA.16816.F32 R120, R136.reuse, R142, R120 ;  /* 0x0000008e8878723c */ /* 0x040fe20000001878 */
[----:B------:R-:W3:Y:S07]  /*ad80*/  LDSM.16.MT88.4 R140, [R213+0x900] ;  /* 0x00090000d58c783b */ /* 0x000eee0000004200 */
[C---:B--2---:R-:W-:Y:S04]  /*ad90*/  HMMA.16816.F32 R124, R136.reuse, R144, R124 ;  /* 0x00000090887c723c */ /* 0x044fe8000000187c */
[--C-:B-1----:R-:W-:Y:S04]  /*ada0*/  FFMA.FTZ R134, R205, c[0x0][0x2d0], -R133.reuse ;  /* 0x0000b400cd867a23 */ /* 0x102fe80000010885 */
[----:B------:R-:W-:Y:S01]  /*adb0*/  HMMA.16816.F32 R128, R136, R146, R128 ;  /* 0x000000928880723c */ /* 0x000fe20000001880 */
[----:B------:R-:W1:Y:S01]  /*adc0*/  LDSM.16.MT88.4 R144, [R213+0x3900] ;  /* 0x00390000d590783b */ /* 0x000e620000004200 */
[----:B------:R-:W2:Y:S05]  /*add0*/  MUFU.EX2 R209, R134 ;  /* 0x0000008600d17308 */ /* 0x000eaa0000000800 */
[----:B------:R-:W-:Y:S02]  /*ade0*/  F2FP.PACK_AB R136, R169, R168 ;  /* 0x000000a8a988723e */ /* 0x000fe400000000ff */
[----:B------:R-:W-:Y:S03]  /*adf0*/  F2FP.PACK_AB R137, R211, R248 ;  /* 0x000000f8d389723e */ /* 0x000fe600000000ff */
[----:B------:R-:W-:Y:S02]  /*ae00*/  F2FP.PACK_AB R138, R171, R170 ;  /* 0x000000aaab8a723e */ /* 0x000fe400000000ff */
[----:B--2---:R-:W-:Y:S01]  /*ae10*/  F2FP.PACK_AB R139, R209, R210 ;  /* 0x000000d2d18b723e */ /* 0x004fe200000000ff */
[--C-:B------:R-:W-:Y:S04]  /*ae20*/  FFMA.FTZ R134, R206, c[0x0][0x2d0], -R186.reuse ;  /* 0x0000b400ce867a23 */ /* 0x100fe800000108ba */
[----:B------:R2:W-:Y:S02]  /*ae30*/  MUFU.EX2 R163, R134 ;  /* 0x0000008600a37308 */ /* 0x0005e40000000800 */
[C---:B---3--:R-:W-:Y:S08]  /*ae40*/  HMMA.16816.F32 R4, R136.reuse, R140, R4 ;  /* 0x0000008c8804723c */ /* 0x048ff00000001804 */
[C---:B------:R-:W-:Y:S01]  /*ae50*/  HMMA.16816.F32 R8, R136.reuse, R142, R8 ;  /* 0x0000008e8808723c */ /* 0x040fe20000001808 */
[----:B------:R-:W3:Y:S07]  /*ae60*/  LDSM.16.MT88.4 R140, [R214+0x3900] ;  /* 0x00390000d68c783b */ /* 0x000eee0000004200 */
[C---:B------:R-:W-:Y:S04]  /*ae70*/  HMMA.16816.F32 R12, R136.reuse, R148, R12 ;  /* 0x00000094880c723c */ /* 0x040fe8000000180c */
[--C-:B--2---:R-:W-:Y:S04]  /*ae80*/  FFMA.FTZ R134, R207, c[0x0][0x2d0], -R186.reuse ;  /* 0x0000b400cf867a23 */ /* 0x104fe800000108ba */
[C---:B------:R-:W-:Y:S01]  /*ae90*/  HMMA.16816.F32 R16, R136.reuse, R150, R16 ;  /* 0x000000968810723c */ /* 0x040fe20000001810 */
[----:B------:R-:W2:Y:S01]  /*aea0*/  LDSM.16.MT88.4 R148, [R216+0x3900] ;  /* 0x00390000d894783b */ /* 0x000ea20000004200 */
[----:B------:R4:W1:Y:S06]  /*aeb0*/  MUFU.EX2 R164, R134 ;  /* 0x0000008600a47308 */ /* 0x00086c0000000800 */
[C---:B------:R-:W-:Y:S08]  /*aec0*/  HMMA.16816.F32 R20, R136.reuse, R152, R20 ;  /* 0x000000988814723c */ /* 0x040ff00000001814 */
[C---:B------:R-:W-:Y:S01]  /*aed0*/  HMMA.16816.F32 R24, R136.reuse, R154, R24 ;  /* 0x0000009a8818723c */ /* 0x040fe20000001818 */
[----:B------:R-:W2:Y:S07]  /*aee0*/  LDSM.16.MT88.4 R152, [R215+0x3900] ;  /* 0x00390000d798783b */ /* 0x000eae0000004200 */
[C---:B------:R-:W-:Y:S04]  /*aef0*/  HMMA.16816.F32 R28, R136.reuse, R156, R28 ;  /* 0x0000009c881c723c */ /* 0x040fe8000000181c */
[--C-:B----4-:R-:W-:Y:S04]  /*af00*/  FFMA.FTZ R134, R208, c[0x0][0x2d0], -R133.reuse ;  /* 0x0000b400d0867a23 */ /* 0x110fe80000010885 */
[C---:B------:R-:W-:Y:S01]  /*af10*/  HMMA.16816.F32 R32, R136.reuse, R158, R32 ;  /* 0x0000009e8820723c */ /* 0x040fe20000001820 */
[----:B------:R-:W4:Y:S01]  /*af20*/  LDSM.16.MT88.4 R156, [R213+0x6900] ;  /* 0x00690000d59c783b */ /* 0x000f220000004200 */
[----:B------:R2:W-:Y:S06]  /*af30*/  MUFU.EX2 R206, R134 ;  /* 0x0000008600ce7308 */ /* 0x0005ec0000000800 */
[C---:B-1----:R-:W-:Y:S08]  /*af40*/  HMMA.16816.F32 R36, R136.reuse, R144, R36 ;  /* 0x000000908824723c */ /* 0x042ff00000001824 */
[C---:B------:R-:W-:Y:S01]  /*af50*/  HMMA.16816.F32 R40, R136.reuse, R146, R40 ;  /* 0x000000928828723c */ /* 0x040fe20000001828 */
[----:B------:R-:W1:Y:S07]  /*af60*/  LDSM.16.MT88.4 R144, [R214+0x6900] ;  /* 0x00690000d690783b */ /* 0x000e6e0000004200 */
[C---:B---3--:R-:W-:Y:S04]  /*af70*/  HMMA.16816.F32 R44, R136.reuse, R140, R44 ;  /* 0x0000008c882c723c */ /* 0x048fe8000000182c */
[--C-:B--2---:R-:W-:Y:S04]  /*af80*/  FFMA.FTZ R134, R249, c[0x0][0x2d0], -R133.reuse ;  /* 0x0000b400f9867a23 */ /* 0x104fe80000010885 */
[C---:B------:R-:W-:Y:S01]  /*af90*/  HMMA.16816.F32 R48, R136.reuse, R142, R48 ;  /* 0x0000008e8830723c */ /* 0x040fe20000001830 */
[----:B------:R-:W2:Y:S01]  /*afa0*/  LDSM.16.MT88.4 R140, [R216+0x6900] ;  /* 0x00690000d88c783b */ /* 0x000ea20000004200 */
[----:B------:R3:W-:Y:S06]  /*afb0*/  MUFU.EX2 R205, R134 ;  /* 0x0000008600cd7308 */ /* 0x0007ec0000000800 */
[C---:B------:R-:W-:Y:S08]  /*afc0*/  HMMA.16816.F32 R52, R136.reuse, R148, R52 ;  /* 0x000000948834723c */ /* 0x040ff00000001834 */
[C---:B------:R-:W-:Y:S01]  /*afd0*/  HMMA.16816.F32 R56, R136.reuse, R150, R56 ;  /* 0x000000968838723c */ /* 0x040fe20000001838 */
[----:B------:R-:W2:Y:S07]  /*afe0*/  LDSM.16.MT88.4 R148, [R215+0x6900] ;  /* 0x00690000d794783b */ /* 0x000eae0000004200 */
[C---:B------:R-:W-:Y:S04]  /*aff0*/  HMMA.16816.F32 R60, R136.reuse, R152, R60 ;  /* 0x00000098883c723c */ /* 0x040fe8000000183c */
[--C-:B---3--:R-:W-:Y:S04]  /*b000*/  FFMA.FTZ R134, R250, c[0x0][0x2d0], -R186.reuse ;  /* 0x0000b400fa867a23 */ /* 0x108fe800000108ba */
[C---:B------:R-:W-:Y:S01]  /*b010*/  HMMA.16816.F32 R64, R136.reuse, R154, R64 ;  /* 0x0000009a8840723c */ /* 0x040fe20000001840 */
[----:B------:R-:W3:Y:S01]  /*b020*/  LDSM.16.MT88.4 R152, [R213+0x9900] ;  /* 0x00990000d598783b */ /* 0x000ee20000004200 */
[----:B------:R2:W-:Y:S06]  /*b030*/  MUFU.EX2 R165, R134 ;  /* 0x0000008600a57308 */ /* 0x0005ec0000000800 */
[C---:B----4-:R-:W-:Y:S08]  /*b040*/  HMMA.16816.F32 R68, R136.reuse, R156, R68 ;  /* 0x0000009c8844723c */ /* 0x050ff00000001844 */
[C---:B------:R-:W-:Y:S01]  /*b050*/  HMMA.16816.F32 R72, R136.reuse, R158, R72 ;  /* 0x0000009e8848723c */ /* 0x040fe20000001848 */
[----:B------:R-:W-:Y:S07]  /*b060*/  LDSM.16.MT88.4 R156, [R216+0x1100] ;  /* 0x00110000d89c783b */ /* 0x000fee0000004200 */
[C---:B-1----:R-:W-:Y:S04]  /*b070*/  HMMA.16816.F32 R76, R136.reuse, R144, R76 ;  /* 0x00000090884c723c */ /* 0x042fe8000000184c */
[--C-:B--2---:R-:W-:Y:S04]  /*b080*/  FFMA.FTZ R134, R251, c[0x0][0x2d0], -R186.reuse ;  /* 0x0000b400fb867a23 */ /* 0x104fe800000108ba */
[C---:B------:R-:W-:Y:S01]  /*b090*/  HMMA.16816.F32 R80, R136.reuse, R146, R80 ;  /* 0x000000928850723c */ /* 0x040fe20000001850 */
[----:B------:R-:W1:Y:S01]  /*b0a0*/  LDSM.16.MT88.4 R144, [R214+0x9900] ;  /* 0x00990000d690783b */ /* 0x000e620000004200 */
[----:B------:R2:W4:Y:S06]  /*b0b0*/  MUFU.EX2 R172, R134 ;  /* 0x0000008600ac7308 */ /* 0x00052c0000000800 */
[C---:B------:R-:W-:Y:S08]  /*b0c0*/  HMMA.16816.F32 R84, R136.reuse, R140, R84 ;  /* 0x0000008c8854723c */ /* 0x040ff00000001854 */
[C---:B------:R-:W-:Y:S01]  /*b0d0*/  HMMA.16816.F32 R88, R136.reuse, R142, R88 ;  /* 0x0000008e8858723c */ /* 0x040fe20000001858 */
[----:B------:R-:W4:Y:S07]  /*b0e0*/  LDSM.16.MT88.4 R140, [R216+0x9900] ;  /* 0x00990000d88c783b */ /* 0x000f2e0000004200 */
[C---:B------:R-:W-:Y:S04]  /*b0f0*/  HMMA.16816.F32 R92, R136.reuse, R148, R92 ;  /* 0x00000094885c723c */ /* 0x040fe8000000185c */
[--C-:B--2---:R-:W-:Y:S04]  /*b100*/  FFMA.FTZ R134, R252, c[0x0][0x2d0], -R133.reuse ;  /* 0x0000b400fc867a23 */ /* 0x104fe80000010885 */
[C---:B------:R-:W-:Y:S01]  /*b110*/  HMMA.16816.F32 R96, R136.reuse, R150, R96 ;  /* 0x000000968860723c */ /* 0x040fe20000001860 */
[----:B------:R-:W2:Y:S01]  /*b120*/  LDSM.16.MT88.4 R148, [R215+0x9900] ;  /* 0x00990000d794783b */ /* 0x000ea20000004200 */
[----:B------:R4:W-:Y:S06]  /*b130*/  MUFU.EX2 R202, R134 ;  /* 0x0000008600ca7308 */ /* 0x0009ec0000000800 */
[C---:B---3--:R-:W-:Y:S08]  /*b140*/  HMMA.16816.F32 R100, R136.reuse, R152, R100 ;  /* 0x000000988864723c */ /* 0x048ff00000001864 */
[C---:B------:R-:W-:Y:S01]  /*b150*/  HMMA.16816.F32 R104, R136.reuse, R154, R104 ;  /* 0x0000009a8868723c */ /* 0x040fe20000001868 */
[----:B------:R-:W3:Y:S07]  /*b160*/  LDSM.16.MT88.4 R152, [R213+0x1100] ;  /* 0x00110000d598783b */ /* 0x000eee0000004200 */
[C---:B-1----:R-:W-:Y:S04]  /*b170*/  HMMA.16816.F32 R108, R136.reuse, R144, R108 ;  /* 0x00000090886c723c */ /* 0x042fe8000000186c */
[--C-:B----4-:R-:W-:Y:S01]  /*b180*/  FFMA.FTZ R134, R197, c[0x0][0x2d0], -R133.reuse ;  /* 0x0000b400c5867a23 */ /* 0x110fe20000010885 */
[----:B------:R-:W-:Y:S03]  /*b190*/  MOV R197, R201 ;  /* 0x000000c900c57202 */ /* 0x000fe60000000f00 */
[C---:B------:R-:W-:Y:S01]  /*b1a0*/  HMMA.16816.F32 R112, R136.reuse, R146, R112 ;  /* 0x000000928870723c */ /* 0x040fe20000001870 */
[----:B------:R-:W1:Y:S01]  /*b1b0*/  LDSM.16.MT88.4 R144, [R214+0x1100] ;  /* 0x00110000d690783b */ /* 0x000e620000004200 */
[----:B------:R4:W1:Y:S06]  /*b1c0*/  MUFU.EX2 R201, R134 ;  /* 0x0000008600c97308 */ /* 0x00086c0000000800 */
[C---:B------:R-:W-:Y:S08]  /*b1d0*/  HMMA.16816.F32 R116, R136.reuse, R140, R116 ;  /* 0x0000008c8874723c */ /* 0x040ff00000001874 */
[C---:B------:R-:W-:Y:S01]  /*b1e0*/  HMMA.16816.F32 R120, R136.reuse, R142, R120 ;  /* 0x0000008e8878723c */ /* 0x040fe20000001878 */
[----:B------:R-:W3:Y:S07]  /*b1f0*/  LDSM.16.MT88.4 R140, [R215+0x1100] ;  /* 0x00110000d78c783b */ /* 0x000eee0000004200 */
[C---:B--2---:R-:W-:Y:S04]  /*b200*/  HMMA.16816.F32 R124, R136.reuse, R148, R124 ;  /* 0x00000094887c723c */ /* 0x044fe8000000187c */
[--C-:B----4-:R-:W-:Y:S04]  /*b210*/  FFMA.FTZ R134, R197, c[0x0][0x2d0], -R186.reuse ;  /* 0x0000b400c5867a23 */ /* 0x110fe800000108ba */
[----:B------:R-:W-:Y:S01]  /*b220*/  HMMA.16816.F32 R128, R136, R150, R128 ;  /* 0x000000968880723c */ /* 0x000fe20000001880 */
[----:B------:R-:W2:Y:S01]  /*b230*/  LDSM.16.MT88.4 R148, [R213+0x4100] ;  /* 0x00410000d594783b */ /* 0x000ea20000004200 */
[----:B------:R4:W-:Y:S05]  /*b240*/  MUFU.EX2 R252, R134 ;  /* 0x0000008600fc7308 */ /* 0x0009ea0000000800 */
[----:B------:R-:W-:Y:S02]  /*b250*/  F2FP.PACK_AB R136, R164, R163 ;  /* 0x000000a3a488723e */ /* 0x000fe400000000ff */
[----:B------:R-:W-:Y:S03]  /*b260*/  F2FP.PACK_AB R138, R172, R165 ;  /* 0x000000a5ac8a723e */ /* 0x000fe600000000ff */
[----:B------:R-:W-:Y:S02]  /*b270*/  F2FP.PACK_AB R137, R205, R206 ;  /* 0x000000cecd89723e */ /* 0x000fe400000000ff */
[----:B-1----:R-:W-:Y:S07]  /*b280*/  F2FP.PACK_AB R139, R201, R202 ;  /* 0x000000cac98b723e */ /* 0x002fee00000000ff */
[C---:B---3--:R-:W-:Y:S03]  /*b290*/  HMMA.16816.F32 R4, R136.reuse, R152, R4 ;  /* 0x000000988804723c */ /* 0x048fe60000001804 */
[--C-:B----4-:R-:W-:Y:S05]  /*b2a0*/  FFMA.FTZ R134, R196, c[0x0][0x2d0], -R186.reuse ;  /* 0x0000b400c4867a23 */ /* 0x110fea00000108ba */
[C---:B------:R-:W-:Y:S01]  /*b2b0*/  HMMA.16816.F32 R8, R136.reuse, R154, R8 ;  /* 0x0000009a8808723c */ /* 0x040fe20000001808 */
[----:B------:R-:W1:Y:S01]  /*b2c0*/  LDSM.16.MT88.4 R152, [R214+0x4100] ;  /* 0x00410000d698783b */ /* 0x000e620000004200 */
[----:B------:R3:W4:Y:S06]  /*b2d0*/  MUFU.EX2 R251, R134 ;  /* 0x0000008600fb7308 */ /* 0x00072c0000000800 */
[C---:B------:R-:W-:Y:S08]  /*b2e0*/  HMMA.16816.F32 R12, R136.reuse, R144, R12 ;  /* 0x00000090880c723c */ /* 0x040ff0000000180c */
[C---:B------:R-:W-:Y:S01]  /*b2f0*/  HMMA.16816.F32 R16, R136.reuse, R146, R16 ;  /* 0x000000928810723c */ /* 0x040fe20000001810 */
[----:B------:R-:W1:Y:S07]  /*b300*/  LDSM.16.MT88.4 R144, [R216+0x4100] ;  /* 0x00410000d890783b */ /* 0x000e6e0000004200 */
[C---:B------:R-:W-:Y:S04]  /*b310*/  HMMA.16816.F32 R20, R136.reuse, R156, R20 ;  /* 0x0000009c8814723c */ /* 0x040fe80000001814 */
[--C-:B---3--:R-:W-:Y:S01]  /*b320*/  FFMA.FTZ R134, R183, c[0x0][0x2d0], -R133.reuse ;  /* 0x0000b400b7867a23 */ /* 0x108fe20000010885 */
[----:B------:R-:W-:Y:S03]  /*b330*/  MOV R183, R200 ;  /* 0x000000c800b77202 */ /* 0x000fe60000000f00 */
[C---:B------:R-:W-:Y:S01]  /*b340*/  HMMA.16816.F32 R24, R136.reuse, R158, R24 ;  /* 0x0000009e8818723c */ /* 0x040fe20000001818 */
[----:B------:R-:W-:Y:S01]  /*b350*/  LDSM.16.MT88.4 R156, [R213+0x7100] ;  /* 0x00710000d59c783b */ /* 0x000fe20000004200 */
[----:B------:R3:W-:Y:S06]  /*b360*/  MUFU.EX2 R200, R134 ;  /* 0x0000008600c87308 */ /* 0x0007ec0000000800 */
[C---:B------:R-:W-:Y:S08]  /*b370*/  HMMA.16816.F32 R28, R136.reuse, R140, R28 ;  /* 0x0000008c881c723c */ /* 0x040ff0000000181c */
[C---:B------:R-:W-:Y:S01]  /*b380*/  HMMA.16816.F32 R32, R136.reuse, R142, R32 ;  /* 0x0000008e8820723c */ /* 0x040fe20000001820 */
[----:B------:R-:W4:Y:S07]  /*b390*/  LDSM.16.MT88.4 R140, [R215+0x4100] ;  /* 0x00410000d78c783b */ /* 0x000f2e0000004200 */
[C---:B--2---:R-:W-:Y:S04]  /*b3a0*/  HMMA.16816.F32 R36, R136.reuse, R148, R36 ;  /* 0x000000948824723c */ /* 0x044fe80000001824 */
[--C-:B---3--:R-:W-:Y:S04]  /*b3b0*/  FFMA.FTZ R134, R195, c[0x0][0x2d0], -R133.reuse ;  /* 0x0000b400c3867a23 */ /* 0x108fe80000010885 */
[C---:B------:R-:W-:Y:S01]  /*b3c0*/  HMMA.16816.F32 R40, R136.reuse, R150, R40 ;  /* 0x000000968828723c */ /* 0x040fe20000001828 */
[----:B------:R-:W2:Y:S01]  /*b3d0*/  LDSM.16.MT88.4 R148, [R214+0x7100] ;  /* 0x00710000d694783b */ /* 0x000ea20000004200 */
[----:B------:R3:W2:Y:S06]  /*b3e0*/  MUFU.EX2 R199, R134 ;  /* 0x0000008600c77308 */ /* 0x0006ac0000000800 */
[C---:B-1----:R-:W-:Y:S08]  /*b3f0*/  HMMA.16816.F32 R44, R136.reuse, R152, R44 ;  /* 0x00000098882c723c */ /* 0x042ff0000000182c */
[C---:B------:R-:W-:Y:S01]  /*b400*/  HMMA.16816.F32 R48, R136.reuse, R154, R48 ;  /* 0x0000009a8830723c */ /* 0x040fe20000001830 */
[----:B------:R-:W1:Y:S07]  /*b410*/  LDSM.16.MT88.4 R152, [R216+0x7100] ;  /* 0x00710000d898783b */ /* 0x000e6e0000004200 */
[C---:B------:R-:W-:Y:S04]  /*b420*/  HMMA.16816.F32 R52, R136.reuse, R144, R52 ;  /* 0x000000908834723c */ /* 0x040fe80000001834 */
[--C-:B---3--:R-:W-:Y:S04]  /*b430*/  FFMA.FTZ R134, R183, c[0x0][0x2d0], -R186.reuse ;  /* 0x0000b400b7867a23 */ /* 0x108fe800000108ba */
[C---:B------:R-:W-:Y:S01]  /*b440*/  HMMA.16816.F32 R56, R136.reuse, R146, R56 ;  /* 0x000000928838723c */ /* 0x040fe20000001838 */
[----:B------:R-:W3:Y:S01]  /*b450*/  LDSM.16.MT88.4 R144, [R215+0x7100] ;  /* 0x00710000d790783b */ /* 0x000ee20000004200 */
[----:B------:R1:W-:Y:S06]  /*b460*/  MUFU.EX2 R249, R134 ;  /* 0x0000008600f97308 */ /* 0x0003ec0000000800 */
[C---:B----4-:R-:W-:Y:S08]  /*b470*/  HMMA.16816.F32 R60, R136.reuse, R140, R60 ;  /* 0x0000008c883c723c */ /* 0x050ff0000000183c */
[C---:B------:R-:W-:Y:S01]  /*b480*/  HMMA.16816.F32 R64, R136.reuse, R142, R64 ;  /* 0x0000008e8840723c */ /* 0x040fe20000001840 */
[----:B------:R-:W4:Y:S07]  /*b490*/  LDSM.16.MT88.4 R140, [R213+0xa100] ;  /* 0x00a10000d58c783b */ /* 0x000f2e0000004200 */
[C---:B------:R-:W-:Y:S04]  /*b4a0*/  HMMA.16816.F32 R68, R136.reuse, R156, R68 ;  /* 0x0000009c8844723c */ /* 0x040fe80000001844 */
[--C-:B-1----:R-:W-:Y:S03]  /*b4b0*/  FFMA.FTZ R134, R182, c[0x0][0x2d0], -R133.reuse ;  /* 0x0000b400b6867a23 */ /* 0x102fe60000010885 */
[--C-:B------:R-:W-:Y:S01]  /*b4c0*/  FFMA.FTZ R156, R187, c[0x0][0x2d0], -R186.reuse ;  /* 0x0000b400bb9c7a23 */ /* 0x100fe200000108ba */
[C---:B------:R-:W-:Y:S01]  /*b4d0*/  HMMA.16816.F32 R72, R136.reuse, R158, R72 ;  /* 0x0000009e8848723c */ /* 0x040fe20000001848 */
[----:B------:R1:W-:Y:S07]  /*b4e0*/  MUFU.EX2 R198, R134 ;  /* 0x0000008600c67308 */ /* 0x0003ee0000000800 */
[C---:B--2---:R-:W-:Y:S03]  /*b4f0*/  HMMA.16816.F32 R76, R136.reuse, R148, R76 ;  /* 0x00000094884c723c */ /* 0x044fe6000000184c */
[----:B------:R2:W2:Y:S05]  /*b500*/  MUFU.EX2 R250, R156 ;  /* 0x0000009c00fa7308 */ /* 0x0004aa0000000800 */
[C---:B------:R-:W-:Y:S01]  /*b510*/  HMMA.16816.F32 R80, R136.reuse, R150, R80 ;  /* 0x000000968850723c */ /* 0x040fe20000001850 */
[----:B------:R-:W4:Y:S07]  /*b520*/  LDSM.16.MT88.4 R148, [R214+0xa100] ;  /* 0x00a10000d694783b */ /* 0x000f2e0000004200 */
[C---:B------:R-:W-:Y:S04]  /*b530*/  HMMA.16816.F32 R84, R136.reuse, R152, R84 ;  /* 0x000000988854723c */ /* 0x040fe80000001854 */
[--C-:B-1----:R-:W-:Y:S04]  /*b540*/  FFMA.FTZ R134, R181, c[0x0][0x2d0], -R133.reuse ;  /* 0x0000b400b5867a23 */ /* 0x102fe80000010885 */
[C---:B------:R-:W-:Y:S01]  /*b550*/  HMMA.16816.F32 R88, R136.reuse, R154, R88 ;  /* 0x0000009a8858723c */ /* 0x040fe20000001858 */
[----:B------:R-:W1:Y:S01]  /*b560*/  LDSM.16.MT88.4 R152, [R216+0xa100] ;  /* 0x00a10000d898783b */ /* 0x000e620000004200 */
[----:B------:R4:W1:Y:S06]  /*b570*/  MUFU.EX2 R197, R134 ;  /* 0x0000008600c57308 */ /* 0x00086c0000000800 */
[C---:B---3--:R-:W-:Y:S01]  /*b580*/  HMMA.16816.F32 R92, R136.reuse, R144, R92 ;  /* 0x00000090885c723c */ /* 0x048fe2000000185c */
[----:B--2---:R-:W-:Y:S07]  /*b590*/  LDSM.16.MT88.4 R156, [R215+0x1900] ;  /* 0x00190000d79c783b */ /* 0x004fee0000004200 */
[C---:B------:R-:W-:Y:S01]  /*b5a0*/  HMMA.16816.F32 R96, R136.reuse, R146, R96 ;  /* 0x000000928860723c */ /* 0x040fe20000001860 */
[----:B------:R-:W2:Y:S07]  /*b5b0*/  LDSM.16.MT88.4 R144, [R215+0xa100] ;  /* 0x00a10000d790783b */ /* 0x000eae0000004200 */
[C---:B----4-:R-:W-:Y:S04]  /*b5c0*/  HMMA.16816.F32 R100, R136.reuse, R140, R100 ;  /* 0x0000008c8864723c */ /* 0x050fe80000001864 */
[--C-:B------:R-:W-:Y:S01]  /*b5d0*/  FFMA.FTZ R134, R180, c[0x0][0x2d0], -R186.reuse ;  /* 0x0000b400b4867a23 */ /* 0x100fe200000108ba */
[----:B------:R-:W-:Y:S03]  /*b5e0*/  MOV R180, R189 ;  /* 0x000000bd00b47202 */ /* 0x000fe60000000f00 */
[C---:B------:R-:W-:Y:S01]  /*b5f0*/  HMMA.16816.F32 R104, R136.reuse, R142, R104 ;  /* 0x0000008e8868723c */ /* 0x040fe20000001868 */
[----:B------:R-:W3:Y:S01]  /*b600*/  LDSM.16.MT88.4 R140, [R213+0x1900] ;  /* 0x00190000d58c783b */ /* 0x000ee20000004200 */
[----:B------:R4:W-:Y:S06]  /*b610*/  MUFU.EX2 R208, R134 ;  /* 0x0000008600d07308 */ /* 0x0009ec0000000800 */
[C---:B------:R-:W-:Y:S08]  /*b620*/  HMMA.16816.F32 R108, R136.reuse, R148, R108 ;  /* 0x00000094886c723c */ /* 0x040ff0000000186c */
[C---:B------:R-:W-:Y:S01]  /*b630*/  HMMA.16816.F32 R112, R136.reuse, R150, R112 ;  /* 0x000000968870723c */ /* 0x040fe20000001870 */
[----:B------:R-:W3:Y:S07]  /*b640*/  LDSM.16.MT88.4 R148, [R214+0x1900] ;  /* 0x00190000d694783b */ /* 0x000eee0000004200 */
[C---:B-1----:R-:W-:Y:S04]  /*b650*/  HMMA.16816.F32 R116, R136.reuse, R152, R116 ;  /* 0x000000988874723c */ /* 0x042fe80000001874 */
[--C-:B----4-:R-:W-:Y:S02]  /*b660*/  FFMA.FTZ R134, R179, c[0x0][0x2d0], -R186.reuse ;  /* 0x0000b400b3867a23 */ /* 0x110fe400000108ba */
[----:B------:R-:W4:Y:S02]  /*b670*/  LDL.LU R179, [R1] ;  /* 0x0000000001b37983 */ /* 0x000f240000300800 */
[C---:B------:R-:W-:Y:S01]  /*b680*/  HMMA.16816.F32 R120, R136.reuse, R154, R120 ;  /* 0x0000009a8878723c */ /* 0x040fe20000001878 */
[----:B------:R1:W1:Y:S01]  /*b690*/  MUFU.EX2 R207, R134 ;  /* 0x0000008600cf7308 */ /* 0x0002620000000800 */
[----:B------:R-:W3:Y:S06]  /*b6a0*/  LDSM.16.MT88.4 R152, [R216+0x1900] ;  /* 0x00190000d898783b */ /* 0x000eec0000004200 */
[C---:B--2---:R-:W-:Y:S08]  /*b6b0*/  HMMA.16816.F32 R124, R136.reuse, R144, R124 ;  /* 0x00000090887c723c */ /* 0x044ff0000000187c */
[----:B------:R-:W-:Y:S01]  /*b6c0*/  HMMA.16816.F32 R128, R136, R146, R128 ;  /* 0x000000928880723c */ /* 0x000fe20000001880 */
[----:B------:R-:W2:Y:S06]  /*b6d0*/  LDSM.16.MT88.4 R144, [R213+0x4900] ;  /* 0x00490000d590783b */ /* 0x000eac0000004200 */
[----:B------:R-:W-:Y:S02]  /*b6e0*/  F2FP.PACK_AB R136, R251, R252 ;  /* 0x000000fcfb88723e */ /* 0x000fe400000000ff */
[----:B------:R-:W-:Y:S03]  /*b6f0*/  F2FP.PACK_AB R137, R199, R200 ;  /* 0x000000c8c789723e */ /* 0x000fe600000000ff */
[----:B------:R-:W-:Y:S01]  /*b700*/  F2FP.PACK_AB R138, R249, R250 ;  /* 0x000000faf98a723e */ /* 0x000fe200000000ff */
[--C-:B-1----:R-:W-:Y:S01]  /*b710*/  FFMA.FTZ R134, R177, c[0x0][0x2d0], -R133.reuse ;  /* 0x0000b400b1867a23 */ /* 0x102fe20000010885 */
[----:B------:R-:W-:Y:S02]  /*b720*/  F2FP.PACK_AB R139, R197, R198 ;  /* 0x000000c6c58b723e */ /* 0x000fe400000000ff */
[----:B------:R-:W-:Y:S02]  /*b730*/  MOV R177, R176 ;  /* 0x000000b000b17202 */ /* 0x000fe40000000f00 */
[----:B------:R-:W-:Y:S02]  /*b740*/  MOV R176, R193 ;  /* 0x000000c100b07202 */ /* 0x000fe40000000f00 */
[----:B------:R1:W-:Y:S01]  /*b750*/  MUFU.EX2 R193, R134 ;  /* 0x0000008600c17308 */ /* 0x0003e20000000800 */
[C---:B---3--:R-:W-:Y:S08]  /*b760*/  HMMA.16816.F32 R4, R136.reuse, R140, R4 ;  /* 0x0000008c8804723c */ /* 0x048ff00000001804 */
[C---:B------:R-:W-:Y:S01]  /*b770*/  HMMA.16816.F32 R8, R136.reuse, R142, R8 ;  /* 0x0000008e8808723c */ /* 0x040fe20000001808 */
[----:B------:R-:W3:Y:S07]  /*b780*/  LDSM.16.MT88.4 R140, [R214+0x4900] ;  /* 0x00490000d68c783b */ /* 0x000eee0000004200 */
[C---:B------:R-:W-:Y:S04]  /*b790*/  HMMA.16816.F32 R12, R136.reuse, R148, R12 ;  /* 0x00000094880c723c */ /* 0x040fe8000000180c */
[--C-:B-1----:R-:W-:Y:S04]  /*b7a0*/  FFMA.FTZ R134, R192, c[0x0][0x2d0], -R133.reuse ;  /* 0x0000b400c0867a23 */ /* 0x102fe80000010885 */
[C---:B------:R-:W-:Y:S01]  /*b7b0*/  HMMA.16816.F32 R16, R136.reuse, R150, R16 ;  /* 0x000000968810723c */ /* 0x040fe20000001810 */
[----:B------:R-:W1:Y:S01]  /*b7c0*/  LDSM.16.MT88.4 R148, [R216+0x4900] ;  /* 0x00490000d894783b */ /* 0x000e620000004200 */
[----:B------:R2:W1:Y:S06]  /*b7d0*/  MUFU.EX2 R192, R134 ;  /* 0x0000008600c07308 */ /* 0x00046c0000000800 */
[C---:B------:R-:W-:Y:S08]  /*b7e0*/  HMMA.16816.F32 R20, R136.reuse, R152, R20 ;  /* 0x000000988814723c */ /* 0x040ff00000001814 */
[C---:B------:R-:W-:Y:S01]  /*b7f0*/  HMMA.16816.F32 R24, R136.reuse, R154, R24 ;  /* 0x0000009a8818723c */ /* 0x040fe20000001818 */
[----:B------:R-:W1:Y:S07]  /*b800*/  LDSM.16.MT88.4 R152, [R215+0x4900] ;  /* 0x00490000d798783b */ /* 0x000e6e0000004200 */
[C---:B------:R-:W-:Y:S04]  /*b810*/  HMMA.16816.F32 R28, R136.reuse, R156, R28 ;  /* 0x0000009c881c723c */ /* 0x040fe8000000181c */
[--C-:B--2---:R-:W-:Y:S01]  /*b820*/  FFMA.FTZ R134, R178, c[0x0][0x2d0], -R186.reuse ;  /* 0x0000b400b2867a23 */ /* 0x104fe200000108ba */
[----:B------:R-:W-:Y:S03]  /*b830*/  MOV R178, R167 ;  /* 0x000000a700b27202 */ /* 0x000fe60000000f00 */
[C---:B------:R-:W-:Y:S01]  /*b840*/  HMMA.16816.F32 R32, R136.reuse, R158, R32 ;  /* 0x0000009e8820723c */ /* 0x040fe20000001820 */
[----:B------:R-:W2:Y:S01]  /*b850*/  LDSM.16.MT88.4 R156, [R213+0x7900] ;  /* 0x00790000d59c783b */ /* 0x000ea20000004200 */
[----:B------:R1:W-:Y:S06]  /*b860*/  MUFU.EX2 R204, R134 ;  /* 0x0000008600cc7308 */ /* 0x0003ec0000000800 */
[C---:B------:R-:W-:Y:S08]  /*b870*/  HMMA.16816.F32 R36, R136.reuse, R144, R36 ;  /* 0x000000908824723c */ /* 0x040ff00000001824 */
[C---:B------:R-:W-:Y:S01]  /*b880*/  HMMA.16816.F32 R40, R136.reuse, R146, R40 ;  /* 0x000000928828723c */ /* 0x040fe20000001828 */
[----:B------:R-:W2:Y:S07]  /*b890*/  LDSM.16.MT88.4 R144, [R214+0x7900] ;  /* 0x00790000d690783b */ /* 0x000eae0000004200 */
[C---:B---3--:R-:W-:Y:S04]  /*b8a0*/  HMMA.16816.F32 R44, R136.reuse, R140, R44 ;  /* 0x0000008c882c723c */ /* 0x048fe8000000182c */
        /* <DEDUP_REMOVED lines=8> */
[--C-:B---3--:R-:W-:Y:S04]  /*b930*/  FFMA.FTZ R134, R191, c[0x0][0x2d0], -R133.reuse ;  /* 0x0000b400bf867a23 */ /* 0x108fe80000010885 */
[C---:B------:R-:W-:Y:S01]  /*b940*/  HMMA.16816.F32 R64, R136.reuse, R154, R64 ;  /* 0x0000009a8840723c */ /* 0x040fe20000001840 */
[----:B------:R-:W3:Y:S01]  /*b950*/  LDSM.16.MT88.4 R152, [R213+0xa900] ;  /* 0x00a90000d598783b */ /* 0x000ee20000004200 */
[----:B------:R1:W-:Y:S06]  /*b960*/  MUFU.EX2 R191, R134 ;  /* 0x0000008600bf7308 */ /* 0x0003ec0000000800 */
[C---:B--2---:R-:W-:Y:S08]  /*b970*/  HMMA.16816.F32 R68, R136.reuse, R156, R68 ;  /* 0x0000009c8844723c */ /* 0x044ff00000001844 */
[C---:B------:R-:W-:Y:S01]  /*b980*/  HMMA.16816.F32 R72, R136.reuse, R158, R72 ;  /* 0x0000009e8848723c */ /* 0x040fe20000001848 */
[----:B------:R-:W-:Y:S07]  /*b990*/  LDSM.16.MT88.4 R156, [R213+0x5100] ;  /* 0x00510000d59c783b */ /* 0x000fee0000004200 */
[C---:B------:R-:W-:Y:S04]  /*b9a0*/  HMMA.16816.F32 R76, R136.reuse, R144, R76 ;  /* 0x00000090884c723c */ /* 0x040fe8000000184c */
[--C-:B-1----:R-:W-:Y:S01]  /*b9b0*/  FFMA.FTZ R134, R177, c[0x0][0x2d0], -R133.reuse ;  /* 0x0000b400b1867a23 */ /* 0x102fe20000010885 */
[----:B------:R-:W-:Y:S03]  /*b9c0*/  MOV R177, R190 ;  /* 0x000000be00b17202 */ /* 0x000fe60000000f00 */
        /* <DEDUP_REMOVED lines=12> */
[C---:B---3--:R-:W-:Y:S08]  /*ba90*/  HMMA.16816.F32 R100, R136.reuse, R152, R100 ;  /* 0x000000988864723c */ /* 0x048ff00000001864 */
[C---:B------:R-:W-:Y:S01]  /*baa0*/  HMMA.16816.F32 R104, R136.reuse, R154, R104 ;  /* 0x0000009a8868723c */ /* 0x040fe20000001868 */
[----:B------:R-:W-:Y:S07]  /*bab0*/  LDSM.16.MT88.4 R152, [R215+0x2100] ;  /* 0x00210000d798783b */ /* 0x000fee0000004200 */
[C---:B-1----:R-:W-:Y:S04]  /*bac0*/  HMMA.16816.F32 R108, R136.reuse, R144, R108 ;  /* 0x00000090886c723c */ /* 0x042fe8000000186c */
[----:B------:R-:W-:Y:S01]  /*bad0*/  FFMA.FTZ R134, R176, c[0x0][0x2d0], -R186 ;  /* 0x0000b400b0867a23 */ /* 0x000fe200000108ba */
[----:B------:R-:W-:Y:S03]  /*bae0*/  MOV R176, R173 ;  /* 0x000000ad00b07202 */ /* 0x000fe60000000f00 */
[C---:B------:R-:W-:Y:S01]  /*baf0*/  HMMA.16816.F32 R112, R136.reuse, R146, R112 ;  /* 0x000000928870723c */ /* 0x040fe20000001870 */
[----:B------:R-:W1:Y:S01]  /*bb00*/  LDSM.16.MT88.4 R144, [R213+0x2100] ;  /* 0x00210000d590783b */ /* 0x000e620000004200 */
[----:B------:R3:W1:Y:S06]  /*bb10*/  MUFU.EX2 R195, R134 ;  /* 0x0000008600c37308 */ /* 0x00066c0000000800 */
[C---:B------:R-:W-:Y:S08]  /*bb20*/  HMMA.16816.F32 R116, R136.reuse, R140, R116 ;  /* 0x0000008c8874723c */ /* 0x040ff00000001874 */
[C---:B------:R-:W-:Y:S01]  /*bb30*/  HMMA.16816.F32 R120, R136.reuse, R142, R120 ;  /* 0x0000008e8878723c */ /* 0x040fe20000001878 */
[----:B------:R-:W1:Y:S07]  /*bb40*/  LDSM.16.MT88.4 R140, [R214+0x2100] ;  /* 0x00210000d68c783b */ /* 0x000e6e0000004200 */
[C---:B--2---:R-:W-:Y:S04]  /*bb50*/  HMMA.16816.F32 R124, R136.reuse, R148, R124 ;  /* 0x00000094887c723c */ /* 0x044fe8000000187c */
[--C-:B---3--:R-:W-:Y:S04]  /*bb60*/  FFMA.FTZ R134, R175, c[0x0][0x2d0], -R133.reuse ;  /* 0x0000b400af867a23 */ /* 0x108fe80000010885 */
[----:B------:R-:W-:Y:S01]  /*bb70*/  HMMA.16816.F32 R128, R136, R150, R128 ;  /* 0x000000968880723c */ /* 0x000fe20000001880 */
[----:B------:R-:W2:Y:S01]  /*bb80*/  LDSM.16.MT88.4 R148, [R216+0x2100] ;  /* 0x00210000d894783b */ /* 0x000ea20000004200 */
[----:B------:R3:W-:Y:S05]  /*bb90*/  MUFU.EX2 R189, R134 ;  /* 0x0000008600bd7308 */ /* 0x0007ea0000000800 */
[----:B------:R-:W-:Y:S02]  /*bba0*/  F2FP.PACK_AB R136, R207, R208 ;  /* 0x000000d0cf88723e */ /* 0x000fe400000000ff */
[----:B------:R-:W-:Y:S03]  /*bbb0*/  F2FP.PACK_AB R137, R192, R193 ;  /* 0x000000c1c089723e */ /* 0x000fe600000000ff */
[----:B------:R-:W-:Y:S01]  /*bbc0*/  F2FP.PACK_AB R138, R203, R204 ;  /* 0x000000cccb8a723e */ /* 0x000fe200000000ff */
[----:B----4-:R-:W-:Y:S01]  /*bbd0*/  FFMA.FTZ R2, R2, R179, R180 ;  /* 0x000000b302027223 */ /* 0x010fe200000100b4 */
[----:B------:R-:W-:Y:S01]  /*bbe0*/  F2FP.PACK_AB R139, R190, R191 ;  /* 0x000000bfbe8b723e */ /* 0x000fe200000000ff */
[----:B------:R-:W-:Y:S01]  /*bbf0*/  LDSM.16.MT88.4 R180, [R214+0x5900] ;  /* 0x00590000d6b4783b */ /* 0x000fe20000004200 */
[----:B------:R-:W-:Y:S02]  /*bc00*/  MOV R179, R178 ;  /* 0x000000b200b37202 */ /* 0x000fe40000000f00 */
[----:B------:R-:W-:Y:S03]  /*bc10*/  MOV R178, R185 ;  /* 0x000000b900b27202 */ /* 0x000fe60000000f00 */
[C---:B-1----:R-:W-:Y:S03]  /*bc20*/  HMMA.16816.F32 R4, R136.reuse, R144, R4 ;  /* 0x000000908804723c */ /* 0x042fe60000001804 */
[--C-:B---3--:R-:W-:Y:S02]  /*bc30*/  FFMA.FTZ R134, R188, c[0x0][0x2d0], -R133.reuse ;  /* 0x0000b400bc867a23 */ /* 0x108fe40000010885 */
[----:B------:R-:W-:Y:S03]  /*bc40*/  FFMA.FTZ R133, R184, c[0x0][0x2d0], -R133 ;  /* 0x0000b400b8857a23 */ /* 0x000fe60000010885 */
[C---:B------:R-:W-:Y:S01]  /*bc50*/  HMMA.16816.F32 R8, R136.reuse, R146, R8 ;  /* 0x000000928808723c */ /* 0x040fe20000001808 */
[----:B------:R-:W1:Y:S01]  /*bc60*/  LDSM.16.MT88.4 R144, [R214+0x5100] ;  /* 0x00510000d690783b */ /* 0x000e620000004200 */
[----:B------:R3:W4:Y:S02]  /*bc70*/  MUFU.EX2 R188, R134 ;  /* 0x0000008600bc7308 */ /* 0x0007240000000800 */
[----:B------:R-:W-:Y:S04]  /*bc80*/  F2FP.PACK_AB R184, R195, R196 ;  /* 0x000000c4c3b8723e */ /* 0x000fe800000000ff */
[C---:B------:R-:W-:Y:S04]  /*bc90*/  HMMA.16816.F32 R12, R136.reuse, R140, R12 ;  /* 0x0000008c880c723c */ /* 0x040fe8000000180c */
[----:B------:R-:W1:Y:S04]  /*bca0*/  MUFU.EX2 R133, R133 ;  /* 0x0000008500857308 */ /* 0x000e680000000800 */
[C---:B------:R-:W-:Y:S01]  /*bcb0*/  HMMA.16816.F32 R16, R136.reuse, R142, R16 ;  /* 0x0000008e8810723c */ /* 0x040fe20000001810 */
[----:B------:R-:W1:Y:S07]  /*bcc0*/  LDSM.16.MT88.4 R140, [R216+0x5100] ;  /* 0x00510000d88c783b */ /* 0x000e6e0000004200 */
[C---:B--2---:R-:W-:Y:S04]  /*bcd0*/  HMMA.16816.F32 R20, R136.reuse, R148, R20 ;  /* 0x000000948814723c */ /* 0x044fe80000001814 */
[--C-:B---3--:R-:W-:Y:S01]  /*bce0*/  FFMA.FTZ R134, R194, c[0x0][0x2d0], -R186.reuse ;  /* 0x0000b400c2867a23 */ /* 0x108fe200000108ba */
[----:B----4-:R-:W-:Y:S03]  /*bcf0*/  F2FP.PACK_AB R185, R188, R189 ;  /* 0x000000bdbcb9723e */ /* 0x010fe600000000ff */
[C---:B------:R-:W-:Y:S01]  /*bd00*/  HMMA.16816.F32 R24, R136.reuse, R150, R24 ;  /* 0x000000968818723c */ /* 0x040fe20000001818 */
[----:B------:R-:W2:Y:S01]  /*bd10*/  LDSM.16.MT88.4 R148, [R215+0x5100] ;  /* 0x00510000d794783b */ /* 0x000ea20000004200 */
[----:B------:R3:W-:Y:S02]  /*bd20*/  MUFU.EX2 R194, R134 ;  /* 0x0000008600c27308 */ /* 0x0007e40000000800 */
[----:B-1----:R-:W-:Y:S04]  /*bd30*/  F2FP.PACK_AB R187, R133, R135 ;  /* 0x0000008785bb723e */ /* 0x002fe800000000ff */
[C---:B------:R-:W-:Y:S08]  /*bd40*/  HMMA.16816.F32 R28, R136.reuse, R152, R28 ;  /* 0x00000098881c723c */ /* 0x040ff0000000181c */
[C---:B------:R-:W-:Y:S01]  /*bd50*/  HMMA.16816.F32 R32, R136.reuse, R154, R32 ;  /* 0x0000009a8820723c */ /* 0x040fe20000001820 */
[----:B------:R-:W1:Y:S07]  /*bd60*/  LDSM.16.MT88.4 R152, [R213+0x8100] ;  /* 0x00810000d598783b */ /* 0x000e6e0000004200 */
[C---:B------:R-:W-:Y:S04]  /*bd70*/  HMMA.16816.F32 R36, R136.reuse, R156, R36 ;  /* 0x0000009c8824723c */ /* 0x040fe80000001824 */
[----:B---3--:R-:W-:Y:S04]  /*bd80*/  FFMA.FTZ R134, R166, c[0x0][0x2d0], -R186 ;  /* 0x0000b400a6867a23 */ /* 0x008fe800000108ba */
[C---:B------:R-:W-:Y:S01]  /*bd90*/  HMMA.16816.F32 R40, R136.reuse, R158, R40 ;  /* 0x0000009e8828723c */ /* 0x040fe20000001828 */
[----:B------:R-:W3:Y:S01]  /*bda0*/  LDSM.16.MT88.4 R156, [R214+0x8100] ;  /* 0x00810000d69c783b */ /* 0x000ee20000004200 */
[----:B------:R-:W4:Y:S06]  /*bdb0*/  MUFU.EX2 R134, R134 ;  /* 0x0000008600867308 */ /* 0x000f2c0000000800 */
[C---:B------:R-:W-:Y:S08]  /*bdc0*/  HMMA.16816.F32 R44, R136.reuse, R144, R44 ;  /* 0x00000090882c723c */ /* 0x040ff0000000182c */
[C---:B------:R-:W-:Y:S01]  /*bdd0*/  HMMA.16816.F32 R48, R136.reuse, R146, R48 ;  /* 0x000000928830723c */ /* 0x040fe20000001830 */
[----:B------:R-:W3:Y:S07]  /*bde0*/  LDSM.16.MT88.4 R144, [R216+0x8100] ;  /* 0x00810000d890783b */ /* 0x000eee0000004200 */
[C---:B------:R-:W-:Y:S04]  /*bdf0*/  HMMA.16816.F32 R52, R136.reuse, R140, R52 ;  /* 0x0000008c8834723c */ /* 0x040fe80000001834 */
[----:B----4-:R-:W-:Y:S04]  /*be00*/  F2FP.PACK_AB R186, R134, R194 ;  /* 0x000000c286ba723e */ /* 0x010fe800000000ff */
        /* <DEDUP_REMOVED lines=10> */
[----:B------:R-:W-:Y:S07]  /*beb0*/  LDSM.16.MT88.4 R156, [R216+0x2900] ;  /* 0x00290000d89c783b */ /* 0x000fee0000004200 */
[C---:B------:R-:W-:Y:S08]  /*bec0*/  HMMA.16816.F32 R84, R136.reuse, R144, R84 ;  /* 0x000000908854723c */ /* 0x040ff00000001854 */
        /* <DEDUP_REMOVED lines=11> */
[C---:B---3--:R-:W-:Y:S07]  /*bf80*/  HMMA.16816.F32 R116, R136.reuse, R144, R116 ;  /* 0x000000908874723c */ /* 0x048fee0000001874 */
[----:B------:R-:W-:Y:S01]  /*bf90*/  MOV R144, R165 ;  /* 0x000000a500907202 */ /* 0x000fe20000000f00 */
[C---:B------:R-:W-:Y:S04]  /*bfa0*/  HMMA.16816.F32 R120, R136.reuse, R146, R120 ;  /* 0x000000928878723c */ /* 0x040fe80000001878 */
[----:B------:R-:W-:Y:S02]  /*bfb0*/  MOV R145, R164 ;  /* 0x000000a400917202 */ /* 0x000fe40000000f00 */
[----:B------:R-:W3:Y:S01]  /*bfc0*/  LDSM.16.MT88.4 R164, [R215+0x2900] ;  /* 0x00290000d7a4783b */ /* 0x000ee20000004200 */
[----:B------:R-:W-:Y:S01]  /*bfd0*/  MOV R147, R172 ;  /* 0x000000ac00937202 */ /* 0x000fe20000000f00 */
[C---:B----4-:R-:W-:Y:S06]  /*bfe0*/  HMMA.16816.F32 R124, R136.reuse, R140, R124 ;  /* 0x0000008c887c723c */ /* 0x050fec000000187c */
[----:B------:R-:W4:Y:S02]  /*bff0*/  LDSM.16.MT88.4 R172, [R213+0x5900] ;  /* 0x00590000d5ac783b */ /* 0x000f240000004200 */
[----:B------:R-:W-:Y:S08]  /*c000*/  HMMA.16816.F32 R128, R136, R142, R128 ;  /* 0x0000008e8880723c */ /* 0x000ff00000001880 */
[C---:B--2---:R-:W-:Y:S07]  /*c010*/  HMMA.16816.F32 R136, R184.reuse, R148, R4 ;  /* 0x00000094b888723c */ /* 0x044fee0000001804 */
[----:B------:R-:W-:Y:S01]  /*c020*/  MOV R4, R147 ;  /* 0x0000009300047202 */ /* 0x000fe20000000f00 */
[C---:B------:R-:W-:Y:S04]  /*c030*/  HMMA.16816.F32 R140, R184.reuse, R150, R8 ;  /* 0x00000096b88c723c */ /* 0x040fe80000001808 */
[----:B------:R-:W-:Y:S02]  /*c040*/  MOV R5, R144 ;  /* 0x0000009000057202 */ /* 0x000fe40000000f00 */
[----:B------:R-:W-:Y:S02]  /*c050*/  MOV R6, R145 ;  /* 0x0000009100067202 */ /* 0x000fe40000000f00 */
[C---:B-1----:R-:W-:Y:S01]  /*c060*/  HMMA.16816.F32 R144, R184.reuse, R152, R12 ;  /* 0x00000098b890723c */ /* 0x042fe2000000180c */
[----:B------:R-:W-:Y:S03]  /*c070*/  LDSM.16.MT88.4 R12, [R213+0x8900] ;  /* 0x00890000d50c783b */ /* 0x000fe60000004200 */
[----:B------:R-:W-:Y:S02]  /*c080*/  MOV R7, R163 ;  /* 0x000000a300077202 */ /* 0x000fe40000000f00 */
[----:B------:R-:W-:Y:S02]  /*c090*/  MOV R9, R162 ;  /* 0x000000a200097202 */ /* 0x000fe40000000f00 */
[C---:B------:R-:W-:Y:S01]  /*c0a0*/  HMMA.16816.F32 R148, R184.reuse, R154, R16 ;  /* 0x0000009ab894723c */ /* 0x040fe20000001810 */
[----:B------:R-:W-:Y:S03]  /*c0b0*/  LDSM.16.MT88.4 R16, [R214+0x8900] ;  /* 0x00890000d610783b */ /* 0x000fe60000004200 */
[----:B------:R-:W-:Y:S02]  /*c0c0*/  MOV R10, R161 ;  /* 0x000000a1000a7202 */ /* 0x000fe40000000f00 */
[----:B------:R-:W-:Y:S02]  /*c0d0*/  MOV R11, R160 ;  /* 0x000000a0000b7202 */ /* 0x000fe40000000f00 */
[C---:B------:R-:W-:Y:S01]  /*c0e0*/  HMMA.16816.F32 R152, R184.reuse, R156, R20 ;  /* 0x0000009cb898723c */ /* 0x040fe20000001814 */
[----:B------:R-:W-:Y:S07]  /*c0f0*/  LDSM.16.MT88.4 R20, [R216+0x8900] ;  /* 0x00890000d814783b */ /* 0x000fee0000004200 */
[C---:B------:R-:W-:Y:S01]  /*c100*/  HMMA.16816.F32 R156, R184.reuse, R158, R24 ;  /* 0x0000009eb89c723c */ /* 0x040fe20000001818 */
[----:B------:R-:W-:Y:S07]  /*c110*/  LDSM.16.MT88.4 R24, [R215+0x8900] ;  /* 0x00890000d718783b */ /* 0x000fee0000004200 */
[C---:B---3--:R-:W-:Y:S07]  /*c120*/  HMMA.16816.F32 R160, R184.reuse, R164, R28 ;  /* 0x000000a4b8a0723c */ /* 0x048fee000000181c */
        /* <DEDUP_REMOVED lines=8> */
[C---:B----4-:R-:W-:Y:S03]  /*c1b0*/  HMMA.16816.F32 R168, R184.reuse, R172, R36 ;  /* 0x000000acb8a8723c */ /* 0x050fe60000001824 */
[----:B------:R-:W-:Y:S02]  /*c1c0*/  MOV R28, R7 ;  /* 0x00000007001c7202 */ /* 0x000fe40000000f00 */
[----:B------:R-:W1:Y:S02]  /*c1d0*/  LDSM.16.MT88.4 R4, [R216+0x5900] ;  /* 0x00590000d804783b */ /* 0x000e640000004200 */
[----:B------:R-:W-:Y:S01]  /*c1e0*/  MOV R36, R9 ;  /* 0x0000000900247202 */ /* 0x000fe20000000f00 */
[C---:B------:R-:W-:Y:S04]  /*c1f0*/  HMMA.16816.F32 R172, R184.reuse, R174, R40 ;  /* 0x000000aeb8ac723c */ /* 0x040fe80000001828 */
[----:B------:R-:W-:Y:S01]  /*c200*/  MOV R37, R10 ;  /* 0x0000000a00257202 */ /* 0x000fe20000000f00 */
[----:B------:R-:W2:Y:S01]  /*c210*/  LDL.LU R40, [R1+0x4] ;  /* 0x0000040001287983 */ /* 0x000ea20000300800 */
[----:B------:R-:W-:Y:S02]  /*c220*/  MOV R38, R11 ;  /* 0x0000000b00267202 */ /* 0x000fe40000000f00 */
[----:B------:R-:W-:Y:S01]  /*c230*/  MOV R39, R179 ;  /* 0x000000b300277202 */ /* 0x000fe20000000f00 */
[----:B------:R-:W3:Y:S03]  /*c240*/  LDSM.16.MT88.4 R8, [R215+0x5900] ;  /* 0x00590000d708783b */ /* 0x000ee60000004200 */
[----:B------:R-:W-:Y:S02]  /*c250*/  MOV R41, R178 ;  /* 0x000000b200297202 */ /* 0x000fe40000000f00 */
[----:B------:R-:W-:Y:S02]  /*c260*/  MOV R42, R177 ;  /* 0x000000b1002a7202 */ /* 0x000fe40000000f00 */
[----:B------:R-:W-:Y:S02]  /*c270*/  MOV R43, R176 ;  /* 0x000000b0002b7202 */ /* 0x000fe40000000f00 */
[C---:B------:R-:W-:Y:S03]  /*c280*/  HMMA.16816.F32 R176, R184.reuse, R180, R44 ;  /* 0x000000b4b8b0723c */ /* 0x040fe6000000182c */
[----:B------:R-:W-:Y:S04]  /*c290*/  FADD.FTZ R2, R42, R2 ;  /* 0x000000022a027221 */ /* 0x000fe80000010000 */
[----:B------:R-:W-:Y:S01]  /*c2a0*/  FADD.FTZ R2, R36, R2 ;  /* 0x0000000224027221 */ /* 0x000fe20000010000 */
[C---:B------:R-:W-:Y:S04]  /*c2b0*/  HMMA.16816.F32 R180, R184.reuse, R182, R48 ;  /* 0x000000b6b8b4723c */ /* 0x040fe80000001830 */
[----:B------:R-:W-:Y:S04]  /*c2c0*/  FADD.FTZ R2, R38, R2 ;  /* 0x0000000226027221 */ /* 0x000fe80000010000 */
[----:B------:R-:W-:Y:S01]  /*c2d0*/  FADD.FTZ R2, R32, R2 ;  /* 0x0000000220027221 */ /* 0x000fe20000010000 */
[C---:B-1----:R-:W-:Y:S03]  /*c2e0*/  HMMA.16816.F32 R52, R184.reuse, R4, R52 ;  /* 0x00000004b834723c */ /* 0x042fe60000001834 */
[----:B------:R-:W-:Y:S04]  /*c2f0*/  FADD.FTZ R2, R33, R2 ;  /* 0x0000000221027221 */ /* 0x000fe80000010000 */
[----:B------:R-:W-:Y:S01]  /*c300*/  FADD.FTZ R2, R34, R2 ;  /* 0x0000000222027221 */ /* 0x000fe20000010000 */
[C---:B------:R-:W-:Y:S01]  /*c310*/  HMMA.16816.F32 R56, R184.reuse, R6, R56 ;  /* 0x00000006b838723c */ /* 0x040fe20000001838 */
[----:B------:R-:W1:Y:S03]  /*c320*/  LDSM.16.MT88.4 R4, [R213+0xb900] ;  /* 0x00b90000d504783b */ /* 0x000e660000004200 */
[----:B------:R-:W-:Y:S04]  /*c330*/  FADD.FTZ R2, R35, R2 ;  /* 0x0000000223027221 */ /* 0x000fe80000010000 */
[C---:B---3--:R-:W-:Y:S04]  /*c340*/  HMMA.16816.F32 R60, R184.reuse, R8, R60 ;  /* 0x00000008b83c723c */ /* 0x048fe8000000183c */
[----:B------:R-:W-:Y:S04]  /*c350*/  FADD.FTZ R2, R28, R2 ;  /* 0x000000021c027221 */ /* 0x000fe80000010000 */
[C---:B------:R-:W-:Y:S01]  /*c360*/  HMMA.16816.F32 R64, R184.reuse, R10, R64 ;  /* 0x0000000ab840723c */ /* 0x040fe20000001840 */
[----:B------:R-:W3:Y:S03]  /*c370*/  LDSM.16.MT88.4 R8, [R214+0xb900] ;  /* 0x00b90000d608783b */ /* 0x000ee60000004200 */
[----:B------:R-:W-:Y:S04]  /*c380*/  FADD.FTZ R2, R29, R2 ;  /* 0x000000021d027221 */ /* 0x000fe80000010000 */
[C---:B------:R-:W-:Y:S04]  /*c390*/  HMMA.16816.F32 R68, R184.reuse, R12, R68 ;  /* 0x0000000cb844723c */ /* 0x040fe80000001844 */
[----:B------:R-:W-:Y:S04]  /*c3a0*/  FADD.FTZ R2, R30, R2 ;  /* 0x000000021e027221 */ /* 0x000fe80000010000 */
[C---:B------:R-:W-:Y:S01]  /*c3b0*/  HMMA.16816.F32 R72, R184.reuse, R14, R72 ;  /* 0x0000000eb848723c */ /* 0x040fe20000001848 */
[----:B------:R-:W4:Y:S03]  /*c3c0*/  LDSM.16.MT88.4 R12, [R216+0xb900] ;  /* 0x00b90000d80c783b */ /* 0x000f260000004200 */
[----:B------:R-:W-:Y:S04]  /*c3d0*/  FADD.FTZ R2, R31, R2 ;  /* 0x000000021f027221 */ /* 0x000fe80000010000 */
[C---:B------:R-:W-:Y:S04]  /*c3e0*/  HMMA.16816.F32 R76, R184.reuse, R16, R76 ;  /* 0x00000010b84c723c */ /* 0x040fe8000000184c */
        /* <DEDUP_REMOVED lines=11> */
[C---:B-1----:R-:W-:Y:S04]  /*c4a0*/  HMMA.16816.F32 R100, R184.reuse, R4, R100 ;  /* 0x00000004b864723c */ /* 0x042fe80000001864 */
[----:B------:R-:W-:Y:S04]  /*c4b0*/  FADD.FTZ R2, R204, R2 ;  /* 0x00000002cc027221 */ /* 0x000fe80000010000 */
[----:B------:R-:W-:Y:S01]  /*c4c0*/  FADD.FTZ R2, R203, R2 ;  /* 0x00000002cb027221 */ /* 0x000fe20000010000 */
[C---:B------:R-:W-:Y:S01]  /*c4d0*/  HMMA.16816.F32 R104, R184.reuse, R6, R104 ;  /* 0x00000006b868723c */ /* 0x040fe20000001868 */
[----:B------:R-:W1:Y:S07]  /*c4e0*/  LDSM.16.MT88.4 R4, [R215+0xb900] ;  /* 0x00b90000d704783b */ /* 0x000e6e0000004200 */
[C---:B---3--:R-:W-:Y:S08]  /*c4f0*/  HMMA.16816.F32 R108, R184.reuse, R8, R108 ;  /* 0x00000008b86c723c */ /* 0x048ff0000000186c */
[C---:B------:R-:W-:Y:S08]  /*c500*/  HMMA.16816.F32 R112, R184.reuse, R10, R112 ;  /* 0x0000000ab870723c */ /* 0x040ff00000001870 */
[C---:B----4-:R-:W-:Y:S08]  /*c510*/  HMMA.16816.F32 R116, R184.reuse, R12, R116 ;  /* 0x0000000cb874723c */ /* 0x050ff00000001874 */
[C---:B------:R-:W-:Y:S08]  /*c520*/  HMMA.16816.F32 R120, R184.reuse, R14, R120 ;  /* 0x0000000eb878723c */ /* 0x040ff00000001878 */
[C---:B-1----:R-:W-:Y:S08]  /*c530*/  HMMA.16816.F32 R124, R184.reuse, R4, R124 ;  /* 0x00000004b87c723c */ /* 0x042ff0000000187c */
[----:B------:R-:W-:Y:S04]  /*c540*/  HMMA.16816.F32 R128, R184, R6, R128 ;  /* 0x00000006b880723c */ /* 0x000fe80000001880 */
[----:B--2---:R-:W-:Y:S04]  /*c550*/  FFMA.FTZ R0, R0, R40, R41 ;  /* 0x0000002800007223 */ /* 0x004fe80000010029 */
[----:B------:R-:W-:Y:S04]  /*c560*/  FADD.FTZ R0, R43, R0 ;  /* 0x000000002b007221 */ /* 0x000fe80000010000 */
        /* <DEDUP_REMOVED lines=17> */
[----:B------:R-:W-:Y:S02]  /*c680*/  FADD.FTZ R4, R190, R0 ;  /* 0x00000000be047221 */ /* 0x000fe40000010000 */
[----:B------:R-:W-:Y:S02]  /*c690*/  FADD.FTZ R0, R196, R2 ;  /* 0x00000002c4007221 */ /* 0x000fe40000010000 */
[----:B------:R-:W-:Y:S02]  /*c6a0*/  FADD.FTZ R4, R189, R4 ;  /* 0x00000004bd047221 */ /* 0x000fe40000010000 */
[----:B------:R-:W-:Y:S02]  /*c6b0*/  FADD.FTZ R0, R195, R0 ;  /* 0x00000000c3007221 */ /* 0x000fe40000010000 */
[----:B------:R-:W-:Y:S02]  /*c6c0*/  FADD.FTZ R4, R188, R4 ;  /* 0x00000004bc047221 */ /* 0x000fe40000010000 */
[----:B------:R-:W-:Y:S02]  /*c6d0*/  FADD.FTZ R2, R194, R0 ;  /* 0x00000000c2027221 */ /* 0x000fe40000010000 */
[----:B------:R-:W-:Y:S02]  /*c6e0*/  FADD.FTZ R0, R135, R4 ;  /* 0x0000000487007221 */ /* 0x000fe40000010000 */
[----:B------:R-:W-:Y:S01]  /*c6f0*/  FADD.FTZ R2, R134, R2 ;  /* 0x0000000286027221 */ /* 0x000fe20000010000 */
[----:B------:R-:W-:Y:S01]  /*c700*/  MOV R134, R3 ;  /* 0x0000000300867202 */ /* 0x000fe20000000f00 */
[----:B------:R-:W-:Y:S01]  /*c710*/  FADD.FTZ R0, R133, R0 ;  /* 0x0000000085007221 */ /* 0x000fe20000010000 */
[----:B------:R-:W-:Y:S02]  /*c720*/  MOV R133, R132 ;  /* 0x0000008400857202 */ /* 0x000fe40000000f00 */
[----:B------:R1:W-:Y:S04]  /*c730*/  STL [R1], R2 ;  /* 0x0000000201007387 */ /* 0x0003e80000100800 */
[----:B------:R1:W-:Y:S01]  /*c740*/  STL [R1+0x4], R0 ;  /* 0x0000040001007387 */ /* 0x0003e20000100800 */
[----:B------:R-:W-:-:S05]  /*c750*/  @P0 BRA `(.L_x_1218) ;  /* 0xffffb22000000947 */ /* 0x000fca000383ffff */
.L_x_1217:
[----:B-1-3--:R-:W2:Y:S04]  /*c760*/  LDL.LU R0, [R1] ;  /* 0x0000000001007983 */ /* 0x00aea80000300800 */
        /* <DEDUP_REMOVED lines=8> */
[----:B------:R-:W1:Y:S01]  /*c7f0*/  SHFL.BFLY PT, R0, R6, 0x1, 0x1f ;  /* 0x0c201f0006007f89 */ /* 0x000e6200000e0000 */
[----:B------:R-:W-:-:S03]  /*c800*/  MOV R2, RZ ;  /* 0x000000ff00027202 */ /* 0x000fc60000000f00 */
[----:B------:R-:W2:Y:S01]  /*c810*/  SHFL.BFLY PT, R4, R7, 0x1, 0x1f ;  /* 0x0c201f0007047f89 */ /* 0x000ea200000e0000 */
[----:B-1----:R-:W-:Y:S01]  /*c820*/  FADD.FTZ R6, R6, R0 ;  /* 0x0000000006067221 */ /* 0x002fe20000010000 */
[----:B------:R-:W-:Y:S01]  /*c830*/  MOV R0, RZ ;  /* 0x000000ff00007202 */ /* 0x000fe20000000f00 */
[----:B--2---:R-:W-:-:S03]  /*c840*/  FADD.FTZ R7, R4, R7 ;  /* 0x0000000704077221 */ /* 0x004fc60000010000 */
[----:B------:R-:W-:Y:S02]  /*c850*/  FSETP.NE.FTZ.AND P1, PT, R6, RZ, PT ;  /* 0x000000ff0600720b */ /* 0x000fe40003f35000 */
[----:B------:R-:W-:-:S11]  /*c860*/  FSETP.NE.FTZ.AND P0, PT, R7, RZ, PT ;  /* 0x000000ff0700720b */ /* 0x000fd60003f15000 */
        /* <DEDUP_REMOVED lines=140> */
.L_x_1209:
        /* <DEDUP_REMOVED lines=311> */
.L_x_1221:
[----:B------:R-:W-:Y:S05]  /*e4a0*/  BSYNC B0 ;  /* 0x0000000000007941 */ /* 0x000fea0003800000 */
.L_x_1220:
        /* <DEDUP_REMOVED lines=195> */
.L_x_1219:
        /* <DEDUP_REMOVED lines=50> */
.L_x_1222:
        /* <DEDUP_REMOVED lines=16> */
.L_x_2619:


//--------------------- .text._ZN7cutlass13device_kernelIN5flash19enable_sm80_to_sm89INS1_16FlashAttnFwdSm80INS1_25CollectiveMainloopFwdSm80ILi8ELi1ELb0EN4cute5tupleIJNS5_1CILi128EEENS7_ILi64EEENS7_ILi256EEEEEELi256ENS_6half_tEfNS_4arch4Sm80ELb0ELb0ELb1ELb1ELb0ELb0ELb1ELb1EEENS1_21CollectiveEpilogueFwdINS6_IJS8_SA_S9_EEENS6_IJNS7_ILi1EEESI_SI_EEESC_SE_Li256ELb1ELb1ELb1ELb0EEENS1_36VarlenDynamicPersistentTileSchedulerILi128ELi64ELi256ELi256ELb1ELb1ELb0ELb0ELb1ELb1EEEEEEEEEvNT_6ParamsE --------------------------
	.section	.text._ZN7cutlass13device_kernelIN5flash19enable_sm80_to_sm89INS1_16FlashAttnFwdSm80INS1_25CollectiveMainloopFwdSm80ILi8ELi1ELb0EN4cute5tupleIJNS5_1CILi128EEENS7_ILi64EEENS7_ILi256EEEEEELi256ENS_6half_tEfNS_4arch4Sm80ELb0ELb0ELb1ELb1ELb0ELb0ELb1ELb1EEENS1_21CollectiveEpilogueFwdINS6_IJS8_SA_S9_EEENS6_IJNS7_ILi1EEESI_SI_EEESC_SE_Li256ELb1ELb1ELb1ELb0EEENS1_36VarlenDynamicPersistentTileSchedulerILi128ELi64ELi256ELi256ELb1ELb1ELb0ELb0ELb1ELb1EEEEEEEEEvNT_6ParamsE,"ax",@progbits
	.sectioninfo	@"SHI_REGISTERS=255"
	.align	128
.text._ZN7cutlass13device_kernelIN5flash19enable_sm80_to_sm89INS1_16FlashAttnFwdSm80INS1_25CollectiveMainloopFwdSm80ILi8ELi1ELb0EN4cute5tupleIJNS5_1CILi128EEENS7_ILi64EEENS7_ILi256EEEEEELi256ENS_6half_tEfNS_4arch4Sm80ELb0ELb0ELb1ELb1ELb0ELb0ELb1ELb1EEENS1_21CollectiveEpilogueFwdINS6_IJS8_SA_S9_EEENS6_IJNS7_ILi1EEESI_SI_EEESC_SE_Li256ELb1ELb1ELb1ELb0EEENS1_36VarlenDynamicPersistentTileSchedulerILi128ELi64ELi256ELi256ELb1ELb1ELb0ELb0ELb1ELb1EEEEEEEEEvNT_6ParamsE:
        .type           _ZN7cutlass13device_kernelIN5flash19enable_sm80_to_sm89INS1_16FlashAttnFwdSm80INS1_25CollectiveMainloopFwdSm80ILi8ELi1ELb0EN4cute5tupleIJNS5_1CILi128EEENS7_ILi64EEENS7_ILi256EEEEEELi256ENS_6half_tEfNS_4arch4Sm80ELb0ELb0ELb1ELb1ELb0ELb0ELb1ELb1EEENS1_21CollectiveEpilogueFwdINS6_IJS8_SA_S9_EEENS6_IJNS7_ILi1EEESI_SI_EEESC_SE_Li256ELb1ELb1ELb1ELb0EEENS1_36VarlenDynamicPersistentTileSchedulerILi128ELi64ELi256ELi256ELb1ELb1ELb0ELb0ELb1ELb1EEEEEEEEEvNT_6ParamsE,@function
        .size           _ZN7cutlass13device_kernelIN5flash19enable_sm80_to_sm89INS1_16FlashAttnFwdSm80INS1_25CollectiveMainloopFwdSm80ILi8ELi1ELb0EN4cute5tupleIJNS5_1CILi128EEENS7_ILi64EEENS7_ILi256EEEEEELi256ENS_6half_tEfNS_4arch4Sm80ELb0ELb0ELb1ELb1ELb0ELb0ELb1ELb1EEENS1_21CollectiveEpilogueFwdINS6_IJS8_SA_S9_EEENS6_IJNS7_ILi1EEESI_SI_EEESC_SE_Li256ELb1ELb1ELb1ELb0EEENS1_36VarlenDynamicPersistentTileSchedulerILi128ELi64ELi256ELi256ELb1ELb1ELb0ELb0ELb1ELb1EEEEEEEEEvNT_6ParamsE,(.L_x_2620 - _ZN7cutlass13device_kernelIN5flash19enable_sm80_to_sm89INS1_16FlashAttnFwdSm80INS1_25CollectiveMainloopFwdSm80ILi8ELi1ELb0EN4cute5tupleIJNS5_1CILi128EEENS7_ILi64EEENS7_ILi256EEEEEELi256ENS_6half_tEfNS_4arch4Sm80ELb0ELb0ELb1ELb1ELb0ELb0ELb1ELb1EEENS1_21CollectiveEpilogueFwdINS6_IJS8_SA_S9_EEENS6_IJNS7_ILi1EEESI_SI_EEESC_SE_Li256ELb1ELb1ELb1ELb0EEENS1_36VarlenDynamicPersistentTileSchedulerILi128ELi64ELi256ELi256ELb1ELb1ELb0ELb0ELb1ELb1EEEEEEEEEvNT_6ParamsE)
        .other          _ZN7cutlass13device_kernelIN5flash19enable_sm80_to_sm89INS1_16FlashAttnFwdSm80INS1_25CollectiveMainloopFwdSm80ILi8ELi1ELb0EN4cute5tupleIJNS5_1CILi128EEENS7_ILi64EEENS7_ILi256EEEEEELi256ENS_6half_tEfNS_4arch4Sm80ELb0ELb0ELb1ELb1ELb0ELb0ELb1ELb1EEENS1_21CollectiveEpilogueFwdINS6_IJS8_SA_S9_EEENS6_IJNS7_ILi1EEESI_SI_EEESC_SE_Li256ELb1ELb1ELb1ELb0EEENS1_36VarlenDynamicPersistentTileSchedulerILi128ELi64ELi256ELi256ELb1ELb1ELb0ELb0ELb1ELb1EEEEEEEEEvNT_6ParamsE,@"STO_CUDA_ENTRY STV_DEFAULT"
_ZN7cutlass13device_kernelIN5flash19enable_sm80_to_sm89INS1_16FlashAttnFwdSm80INS1_25CollectiveMainloopFwdSm80ILi8ELi1ELb0EN4cute5tupleIJNS5_1CILi128EEENS7_ILi64EEENS7_ILi256EEEEEELi256ENS_6half_tEfNS_4arch4Sm80ELb0ELb0ELb1ELb1ELb0ELb0ELb1ELb1EEENS1_21CollectiveEpilogueFwdINS6_IJS8_SA_S9_EEENS6_IJNS7_ILi1EEESI_SI_EEESC_SE_Li256ELb1ELb1ELb1ELb0EEENS1_36VarlenDynamicPersistentTileSchedulerILi128ELi64ELi256ELi256ELb1ELb1ELb0ELb0ELb1ELb1EEEEEEEEEvNT_6ParamsE:
        /* <DEDUP_REMOVED lines=54> */
.L_x_1228:
        /* <DEDUP_REMOVED lines=17> */
.L_x_1316:
        /* <DEDUP_REMOVED lines=16> */
.L_x_1317:
[----:B--2---:R-:W-:-:S05]  /*0570*/  IMAD R0, R0, c[0x0][0x538], RZ ;  /* 0x00014e0000007a24 */ /* 0x004fca00078e02ff */
[----:B------:R-:W-:-:S04]  /*0580*/  IADD3 R6, R0, R6, RZ ;  /* 0x0000000600067210 */ /* 0x000fc80007ffe0ff */
[----:B------:R-:W-:-:S13]  /*0590*/  ISETP.GT.AND P0, PT, R6, UR4, PT ;  /* 0x0000000406007c0c */ /* 0x000fda000bf04270 */
[----:B-1----:R-:W-:Y:S05]  /*05a0*/  @!P0 BRA `(.L_x_1228) ;  /* 0xfffffdb000008947 */ /* 0x002fea000383ffff */
.L_x_1224:
[----:B------:R-:W-:-:S05]  /*05b0*/  IADD3 R12, -R0, R6, RZ ;  /* 0x00000006000c7210 */ /* 0x000fca0007ffe1ff */
[----:B------:R-:W-:-:S05]  /*05c0*/  IMAD R0, R4, c[0x0][0x538], R12 ;  /* 0x00014e0004007a24 */ /* 0x000fca00078e020c */
[----:B------:R-:W-:Y:S01]  /*05d0*/  ISETP.GT.AND P0, PT, R0, UR4, PT ;  /* 0x0000000400007c0c */ /* 0x000fe2000bf04270 */
[----:B------:R-:W-:-:S12]  /*05e0*/  BRA.DIV ~URZ, `(.L_x_1229) ;  /* 0x0000f5927f007947 */ /* 0x000fd8000b800000 */
[----:B------:R-:W-:-:S04]  /*05f0*/  VOTE.ANY R6, PT, !P0 ;  /* 0x0000000000067806 */ /* 0x000fc800040e0100 */
.L_x_1318:
[----:B------:R1:W2:Y:S01]  /*0600*/  POPC R13, R6 ;  /* 0x00000006000d7309 */ /* 0x0002a20000000000 */
[----:B------:R-:W-:Y:S05]  /*0610*/  BRA.DIV ~URZ, `(.L_x_1230) ;  /* 0x0000f5b27f007947 */ /* 0x000fea000b800000 */
[----:B--2---:R-:W2:Y:S04]  /*0620*/  SHFL.IDX PT, R11, R8, R13, 0x1f ;  /* 0x00001f0d080b7589 */ /* 0x004ea800000e0000 */
[----:B------:R3:W4:Y:S02]  /*0630*/  SHFL.IDX PT, R10, R7, R13, 0x1f ;  /* 0x00001f0d070a7589 */ /* 0x00072400000e0000 */
[----:B---3--:R-:W-:Y:S02]  /*0640*/  MOV R7, RZ ;  /* 0x000000ff00077202 */ /* 0x008fe40000000f00 */
.L_x_1319:
[----:B--2-4-:R-:W-:Y:S01]  /*0650*/  ISETP.NE.AND P0, PT, R6, RZ, PT ;  /* 0x000000ff0600720c */ /* 0x014fe20003f05270 */
[----:B------:R-:W-:-:S12]  /*0660*/  BSSY B0, `(.L_x_1231) ;  /* 0x0000005000007945 */ /* 0x000fd80003800000 */
[----:B------:R-:W-:Y:S05]  /*0670*/  @!P0 BRA `(.L_x_1232) ;  /* 0x0000003000008947 */ /* 0x000fea0003800000 */
[----:B------:R-:W-:Y:S01]  /*0680*/  IADD3 R3, R13, -0x1, RZ ;  /* 0xffffffff0d037810 */ /* 0x000fe20007ffe0ff */
[----:B------:R-:W-:Y:S05]  /*0690*/  BRA.DIV ~URZ, `(.L_x_1233) ;  /* 0x0000f6127f007947 */ /* 0x000fea000b800000 */
[----:B------:R2:W3:Y:S02]  /*06a0*/  SHFL.IDX PT, R7, R4, R3, 0x1f ;  /* 0x00001f0304077589 */ /* 0x0004e400000e0000 */
.L_x_1232:
[----:B------:R-:W-:Y:S05]  /*06b0*/  BSYNC B0 ;  /* 0x0000000000007941 */ /* 0x000fea0003800000 */
.L_x_1231:
        /* <DEDUP_REMOVED lines=69> */
.L_x_1225:
[----:B------:R-:W-:Y:S01]  /*0b10*/  MOV R0, UR4 ;  /* 0x0000000400007c02 */ /* 0x000fe20008000f00 */
[----:B------:R-:W-:Y:S04]  /*0b20*/  STL [R1+0x24], RZ ;  /* 0x000024ff01007387 */ /* 0x000fe80000100800 */
[----:B------:R-:W-:Y:S04]  /*0b30*/  STL [R1+0x28], RZ ;  /* 0x000028ff01007387 */ /* 0x000fe80000100800 */
[----:B------:R1:W-:Y:S02]  /*0b40*/  STL [R1+0x20], R0 ;  /* 0x0000200001007387 */ /* 0x0003e40000100800 */
[----:B-1----:R-:W-:-:S05]  /*0b50*/  MOV R0, c[0x0][0x53c] ;  /* 0x00014f0000007a02 */ /* 0x002fca0000000f00 */
[----:B------:R1:W-:Y:S02]  /*0b60*/  STL [R1+0x2c], R0 ;  /* 0x00002c0001007387 */ /* 0x0003e40000100800 */
.L_x_1234:
        /* <DEDUP_REMOVED lines=8> */
.L_x_1223:
[----:B------:R-:W2:Y:S02]  /*0bf0*/  LDL R0, [R1+0x2c] ;  /* 0x00002c0001007983 */ /* 0x000ea40000100800 */
[----:B--2---:R-:W-:-:S13]  /*0c00*/  ISETP.GE.AND P0, PT, R0, c[0x0][0x53c], PT ;  /* 0x00014f0000007a0c */ /* 0x004fda0003f06270 */
[----:B------:R-:W-:Y:S05]  /*0c10*/  @P0 EXIT ;  /* 0x000000000000094d */ /* 0x000fea0003800000 */
[----:B------:R-:W2:Y:S02]  /*0c20*/  S2R R15, SR_TID.X ;  /* 0x00000000000f7919 */ /* 0x000ea40000002100 */
[----:B--2---:R-:W-:-:S04]  /*0c30*/  SHF.R.S32.HI R10, RZ, 0x1f, R15 ;  /* 0x0000001fff0a7819 */ /* 0x004fc8000001140f */
[CC--:B------:R-:W-:Y:S02]  /*0c40*/  LEA.HI R2, R10.reuse, R15.reuse, RZ, 0x4 ;  /* 0x0000000f0a027211 */ /* 0x0c0fe400078f20ff */
[----:B-1----:R-:W-:Y:S02]  /*0c50*/  LEA.HI R7, R10, R15, RZ, 0x3 ;  /* 0x0000000f0a077211 */ /* 0x002fe400078f18ff */
[----:B------:R-:W-:Y:S02]  /*0c60*/  SHF.R.S32.HI R3, RZ, 0x4, R2 ;  /* 0x00000004ff037819 */ /* 0x000fe40000011402 */
[----:B------:R-:W-:Y:S02]  /*0c70*/  LOP3.LUT R9, R7, 0xfffffff8, RZ, 0xc0, !PT ;  /* 0xfffffff807097812 */ /* 0x000fe400078ec0ff */
[----:B------:R-:W-:Y:S02]  /*0c80*/  LEA.HI R0, R2, R3, RZ, 0x1 ;  /* 0x0000000302007211 */ /* 0x000fe400078f08ff */
[----:B------:R-:W-:Y:S01]  /*0c90*/  SHF.R.S32.HI R17, RZ, 0x3, R7 ;  /* 0x00000003ff117819 */ /* 0x000fe20000011407 */
[----:B------:R-:W-:Y:S01]  /*0ca0*/  IMAD.IADD R9, R15, 0x1, -R9 ;  /* 0x000000010f097824 */ /* 0x000fe200078e0a09 */
[----:B------:R-:W-:-:S02]  /*0cb0*/  LOP3.LUT R0, R0, 0xfffffffe, RZ, 0xc0, !PT ;  /* 0xfffffffe00007812 */ /* 0x000fc400078ec0ff */
[----:B------:R-:W-:Y:S01]  /*0cc0*/  LEA.HI R11, R10, R15, RZ, 0x2 ;  /* 0x0000000f0a0b7211 */ /* 0x000fe200078f10ff */
[----:B------:R-:W-:Y:S02]  /*0cd0*/  IMAD.SHL.U32 R4, R17, 0x40, RZ ;  /* 0x0000004011047824 */ /* 0x000fe400078e00ff */
[----:B------:R-:W-:Y:S01]  /*0ce0*/  IMAD.IADD R13, R3, 0x1, -R0 ;  /* 0x00000001030d7824 */ /* 0x000fe200078e0a00 */
[----:B------:R-:W-:Y:S01]  /*0cf0*/  LOP3.LUT R0, R2, 0xfffffff0, RZ, 0xc0, !PT ;  /* 0xfffffff002007812 */ /* 0x000fe200078ec0ff */
[C---:B------:R-:W-:Y:S01]  /*0d00*/  IMAD.SHL.U32 R18, R9.reuse, 0x8, RZ ;  /* 0x0000000809127824 */ /* 0x040fe200078e00ff */
[--C-:B------:R-:W-:Y:S01]  /*0d10*/  SHF.R.S32.HI R8, RZ, 0x2, R11.reuse ;  /* 0x00000002ff087819 */ /* 0x100fe2000001140b */
[----:B------:R-:W-:Y:S01]  /*0d20*/  IMAD.SHL.U32 R6, R9, 0x40, RZ ;  /* 0x0000004009067824 */ /* 0x000fe200078e00ff */
[----:B------:R-:W-:Y:S01]  /*0d30*/  SHF.R.S32.HI R3, RZ, 0x1f, R11 ;  /* 0x0000001fff037819 */ /* 0x000fe2000001140b */
[----:B------:R-:W-:Y:S01]  /*0d40*/  IMAD.IADD R2, R15, 0x1, -R0 ;  /* 0x000000010f027824 */ /* 0x000fe200078e0a00 */
[----:B------:R-:W-:-:S02]  /*0d50*/  LOP3.LUT R0, R4, 0x1c0, RZ, 0xc0, !PT ;  /* 0x000001c004007812 */ /* 0x000fc400078ec0ff */
[----:B------:R-:W-:Y:S02]  /*0d60*/  LEA.HI R3, R3, R8, RZ, 0x3 ;  /* 0x0000000803037211 */ /* 0x000fe400078f18ff */
[----:B------:R-:W-:Y:S02]  /*0d70*/  SHF.R.S32.HI R12, RZ, 0x1f, R2 ;  /* 0x0000001fff0c7819 */ /* 0x000fe40000011402 */
[----:B------:R-:W-:Y:S02]  /*0d80*/  LOP3.LUT R4, R3, 0xfffffff8, RZ, 0xc0, !PT ;  /* 0xfffffff803047812 */ /* 0x000fe400078ec0ff */
[----:B------:R-:W-:Y:S02]  /*0d90*/  LOP3.LUT R5, R0, 0x38, R18, 0xf8, !PT ;  /* 0x0000003800057812 */ /* 0x000fe400078ef812 */
[----:B------:R-:W-:Y:S01]  /*0da0*/  SHF.R.U32.HI R3, RZ, 0x3, R0 ;  /* 0x00000003ff037819 */ /* 0x000fe20000011600 */
[----:B------:R-:W-:Y:S01]  /*0db0*/  IMAD.IADD R8, R8, 0x1, -R4 ;  /* 0x0000000108087824 */ /* 0x000fe200078e0a04 */
[----:B------:R-:W-:-:S02]  /*0dc0*/  LOP3.LUT R0, R6, 0x1c0, RZ, 0xc0, !PT ;  /* 0x000001c006007812 */ /* 0x000fc400078ec0ff */
[----:B------:R-:W-:Y:S02]  /*0dd0*/  LEA.HI R12, R12, R2, RZ, 0x3 ;  /* 0x000000020c0c7211 */ /* 0x000fe400078f18ff */
[----:B------:R-:W-:Y:S02]  /*0de0*/  LOP3.LUT R5, R5, R3, RZ, 0x3c, !PT ;  /* 0x0000000305057212 */ /* 0x000fe400078e3cff */
[----:B------:R-:W-:Y:S02]  /*0df0*/  LOP3.LUT R3, R0, 0x8, R7, 0xf8, !PT ;  /* 0x0000000800037812 */ /* 0x000fe400078ef807 */
[----:B------:R-:W-:Y:S02]  /*0e00*/  SHF.R.U32.HI R0, RZ, 0x3, R0 ;  /* 0x00000003ff007819 */ /* 0x000fe40000011600 */
[----:B------:R-:W-:Y:S02]  /*0e10*/  LEA.HI R7, R10, R15, RZ, 0x5 ;  /* 0x0000000f0a077211 */ /* 0x000fe400078f28ff */
[----:B------:R-:W-:-:S02]  /*0e20*/  LOP3.LUT R4, R12, 0xfffffff8, RZ, 0xc0, !PT ;  /* 0xfffffff80c047812 */ /* 0x000fc400078ec0ff */
[----:B------:R-:W-:Y:S02]  /*0e30*/  LEA.HI R6, R10, R15, RZ, 0x6 ;  /* 0x0000000f0a067211 */ /* 0x000fe400078f30ff */
[----:B------:R-:W-:Y:S01]  /*0e40*/  LOP3.LUT R14, R3, R0, RZ, 0x3c, !PT ;  /* 0x00000000030e7212 */ /* 0x000fe200078e3cff */
[----:B------:R-:W-:Y:S01]  /*0e50*/  IMAD.IADD R10, R2, 0x1, -R4 ;  /* 0x00000001020a7824 */ /* 0x000fe200078e0a04 */
[----:B------:R-:W-:Y:S01]  /*0e60*/  LOP3.LUT R0, R7, 0xffffffe0, RZ, 0xc0, !PT ;  /* 0xffffffe007007812 */ /* 0x000fe200078ec0ff */
[----:B------:R-:W-:Y:S01]  /*0e70*/  IMAD.SHL.U32 R4, R6, 0x8, RZ ;  /* 0x0000000806047824 */ /* 0x000fe200078e00ff */
[--C-:B------:R-:W-:Y:S02]  /*0e80*/  SHF.R.S32.HI R6, RZ, 0x5, R7.reuse ;  /* 0x00000005ff067819 */ /* 0x100fe40000011407 */
[----:B------:R-:W-:Y:S01]  /*0e90*/  SHF.R.S32.HI R2, RZ, 0x1f, R7 ;  /* 0x0000001fff027819 */ /* 0x000fe20000011407 */
[----:B------:R-:W-:Y:S01]  /*0ea0*/  IMAD.IADD R16, R15, 0x1, -R0 ;  /* 0x000000010f107824 */ /* 0x000fe200078e0a00 */
[----:B------:R-:W-:Y:S01]  /*0eb0*/  LOP3.LUT R3, R11, 0xfffffffc, RZ, 0xc0, !PT ;  /* 0xfffffffc0b037812 */ /* 0x000fe200078ec0ff */
[----:B------:R-:W-:Y:S01]  /*0ec0*/  IMAD.SHL.U32 R7, R13, 0x8, RZ ;  /* 0x000000080d077824 */ /* 0x000fe200078e00ff */
[----:B------:R-:W-:Y:S01]  /*0ed0*/  LEA.HI R0, R2, R6, RZ, 0x3 ;  /* 0x0000000602007211 */ /* 0x000fe200078f18ff */
[----:B------:R-:W-:Y:S01]  /*0ee0*/  IMAD.SHL.U32 R2, R10, 0x40, RZ ;  /* 0x000000400a027824 */ /* 0x000fe200078e00ff */
[----:B------:R-:W-:-:S02]  /*0ef0*/  SHF.R.S32.HI R11, RZ, 0x1f, R16 ;  /* 0x0000001fff0b7819 */ /* 0x000fc40000011410 */
[----:B------:R-:W-:Y:S02]  /*0f00*/  LOP3.LUT R0, R0, 0xffffff8, RZ, 0xc0, !PT ;  /* 0x0ffffff800007812 */ /* 0x000fe400078ec0ff */
[----:B------:R-:W-:Y:S02]  /*0f10*/  LEA.HI R11, R11, R16, RZ, 0x2 ;  /* 0x000000100b0b7211 */ /* 0x000fe400078f10ff */
[----:B------:R-:W-:Y:S02]  /*0f20*/  LOP3.LUT R2, R2, 0x1c0, RZ, 0xc0, !PT ;  /* 0x000001c002027812 */ /* 0x000fe400078ec0ff */
[----:B------:R-:W-:Y:S01]  /*0f30*/  LOP3.LUT R219, R5, 0x7ffffe00, R4, 0xf8, !PT ;  /* 0x7ffffe0005db7812 */ /* 0x000fe200078ef804 */
[----:B------:R-:W-:Y:S01]  /*0f40*/  IMAD.IADD R5, R15, 0x1, -R3 ;  /* 0x000000010f057824 */ /* 0x000fe200078e0a03 */
[----:B------:R-:W-:Y:S01]  /*0f50*/  LOP3.LUT R7, R2, 0x8, R7, 0xf8, !PT ;  /* 0x0000000802077812 */ /* 0x000fe200078ef807 */
[----:B------:R-:W-:Y:S01]  /*0f60*/  IMAD.IADD R3, R6, 0x1, -R0 ;  /* 0x0000000106037824 */ /* 0x000fe200078e0a00 */
[----:B------:R-:W-:Y:S01]  /*0f70*/  SHF.R.S32.HI R0, RZ, 0x2, R11 ;  /* 0x00000002ff007819 */ /* 0x000fe2000001140b */
[----:B------:R-:W-:Y:S01]  /*0f80*/  IMAD.SHL.U32 R219, R219, 0x2, RZ ;  /* 0x00000002dbdb7824 */ /* 0x000fe200078e00ff */
[----:B------:R-:W-:-:S02]  /*0f90*/  SHF.R.U32.HI R2, RZ, 0x3, R2 ;  /* 0x00000003ff027819 */ /* 0x000fc40000011602 */
[C---:B------:R-:W-:Y:S01]  /*0fa0*/  LOP3.LUT R4, R8.reuse, 0x1, RZ, 0xc0, !PT ;  /* 0x0000000108047812 */ /* 0x040fe200078ec0ff */
[----:B------:R-:W-:Y:S01]  /*0fb0*/  IMAD R15, R3, 0x10, R0 ;  /* 0x00000010030f7824 */ /* 0x000fe200078e0200 */
[----:B------:R-:W-:Y:S01]  /*0fc0*/  LOP3.LUT R7, R7, R2, RZ, 0x3c, !PT ;  /* 0x0000000207077212 */ /* 0x000fe200078e3cff */
[----:B------:R-:W-:Y:S01]  /*0fd0*/  IMAD.SHL.U32 R2, R8, 0x40, RZ ;  /* 0x0000004008027824 */ /* 0x000fe200078e00ff */
[----:B------:R-:W-:Y:S01]  /*0fe0*/  LEA.HI R0, R5, R5, RZ, 0x1 ;  /* 0x0000000505007211 */ /* 0x000fe200078f08ff */
[----:B------:R-:W-:Y:S01]  /*0ff0*/  IMAD.SHL.U32 R3, R12, 0x40, RZ ;  /* 0x000000400c037824 */ /* 0x000fe200078e00ff */
[----:B------:R-:W-:Y:S01]  /*1000*/  ISETP.NE.U32.AND P0, PT, R4, 0x1, PT ;  /* 0x000000010400780c */ /* 0x000fe20003f05070 */
[----:B------:R-:W-:Y:S01]  /*1010*/  IMAD.SHL.U32 R4, R6, 0x400, RZ ;  /* 0x0000040006047824 */ /* 0x000fe200078e00ff */
[----:B------:R-:W-:Y:S01]  /*1020*/  LOP3.LUT R0, R0, 0x1ffffffe, RZ, 0xc0, !PT ;  /* 0x1ffffffe00007812 */ /* 0x000fe200078ec0ff */
[----:B------:R-:W-:Y:S01]  /*1030*/  STL [R1+0xe4], R15 ;  /* 0x0000e40f01007387 */ /* 0x000fe20000100800 */
[----:B------:R-:W-:-:S02]  /*1040*/  LOP3.LUT R2, R2, 0x1c0, RZ, 0xc0, !PT ;  /* 0x000001c002027812 */ /* 0x000fc400078ec0ff */
[----:B------:R-:W-:Y:S01]  /*1050*/  LOP3.LUT R3, R3, 0xfffffe00, RZ, 0xc0, !PT ;  /* 0xfffffe0003037812 */ /* 0x000fe200078ec0ff */
[C---:B------:R-:W-:Y:S01]  /*1060*/  IMAD.IADD R12, R5.reuse, 0x1, -R0 ;  /* 0x00000001050c7824 */ /* 0x040fe200078e0a00 */
[----:B------:R-:W-:Y:S01]  /*1070*/  LEA.HI R2, R2, R2, RZ, 0x1d ;  /* 0x0000000202027211 */ /* 0x000fe200078fe8ff */
[----:B------:R-:W-:Y:S01]  /*1080*/  IMAD R5, R5, 0x2, R4 ;  /* 0x0000000205057824 */ /* 0x000fe200078e0204 */
[----:B------:R-:W-:Y:S01]  /*1090*/  R2P PR, R8, 0x6 ;  /* 0x0000000608007804 */ /* 0x000fe20000000000 */
[----:B------:R-:W-:Y:S01]  /*10a0*/  IMAD R0, R13, 0x200, R14 ;  /* 0x000002000d007824 */ /* 0x000fe200078e020e */
[-C--:B------:R-:W-:Y:S01]  /*10b0*/  IADD3 R4, R7, R3.reuse, R4 ;  /* 0x0000000307047210 */ /* 0x080fe20007ffe004 */
[----:B------:R-:W-:Y:S01]  /*10c0*/  IMAD.IADD R8, R5, 0x1, R2 ;  /* 0x0000000105087824 */ /* 0x000fe200078e0202 */
[----:B------:R-:W-:Y:S01]  /*10d0*/  LOP3.LUT R5, R7, R3, RZ, 0xfc, !PT ;  /* 0x0000000307057212 */ /* 0x000fe200078efcff */
[----:B------:R-:W-:Y:S01]  /*10e0*/  IMAD R3, R9, 0x20, R17 ;  /* 0x0000002009037824 */ /* 0x000fe200078e0211 */
[----:B------:R-:W-:Y:S01]  /*10f0*/  SHF.R.S32.HI R19, RZ, 0x1f, R18 ;  /* 0x0000001fff137819 */ /* 0x000fe20000011412 */
[----:B------:R-:W-:Y:S01]  /*1100*/  IMAD.MOV.U32 R13, RZ, RZ, 0x20 ;  /* 0x00000020ff0d7424 */ /* 0x000fe200078e00ff */
[----:B------:R-:W-:-:S02]  /*1110*/  IADD3 R7, R18, 0x40, RZ ;  /* 0x0000004012077810 */ /* 0x000fc40007ffe0ff */
[----:B------:R1:W-:Y:S01]  /*1120*/  STL [R1+0xa4], R3 ;  /* 0x0000a40301007387 */ /* 0x0003e20000100800 */
[C---:B------:R-:W-:Y:S02]  /*1130*/  IADD3 R6, R18.reuse, 0xc0, RZ ;  /* 0x000000c012067810 */ /* 0x040fe40007ffe0ff */
[C---:B------:R-:W-:Y:S01]  /*1140*/  LOP3.LUT P3, RZ, R9.reuse, 0x4, RZ, 0xc0, !PT ;  /* 0x0000000409ff7812 */ /* 0x040fe2000786c0ff */
[----:B------:R-:W-:Y:S01]  /*1150*/  STL.64 [R1], R18 ;  /* 0x0000001201007387 */ /* 0x000fe20000100a00 */
[----:B------:R-:W-:Y:S02]  /*1160*/  LOP3.LUT P4, RZ, R9, 0x2, RZ, 0xc0, !PT ;  /* 0x0000000209ff7812 */ /* 0x000fe4000788c0ff */
[----:B------:R-:W-:Y:S01]  /*1170*/  IADD3 R252, R18, 0x80, RZ ;  /* 0x0000008012fc7810 */ /* 0x000fe20007ffe0ff */
[----:B------:R2:W-:Y:S01]  /*1180*/  STL [R1+0x8], R7 ;  /* 0x0000080701007387 */ /* 0x0005e20000100800 */
[----:B------:R-:W-:Y:S02]  /*1190*/  SHF.R.S32.HI R9, RZ, 0x1f, R7 ;  /* 0x0000001fff097819 */ /* 0x000fe40000011407 */
[C---:B------:R-:W-:Y:S01]  /*11a0*/  LOP3.LUT P6, RZ, R10.reuse, 0x2, RZ, 0xc0, !PT ;  /* 0x000000020aff7812 */ /* 0x040fe200078cc0ff */
[----:B------:R3:W-:Y:S01]  /*11b0*/  STL [R1+0xc], R6 ;  /* 0x00000c0601007387 */ /* 0x0007e20000100800 */
[----:B------:R-:W-:Y:S01]  /*11c0*/  LOP3.LUT P5, RZ, R10, 0x4, RZ, 0xc0, !PT ;  /* 0x000000040aff7812 */ /* 0x000fe200078ac0ff */
[----:B------:R-:W-:Y:S01]  /*11d0*/  IMAD.MOV.U32 R10, RZ, RZ, 0x40 ;  /* 0x00000040ff0a7424 */ /* 0x000fe200078e00ff */
[----:B------:R-:W-:Y:S01]  /*11e0*/  LEA R192, R0, 0x8100, 0x1 ;  /* 0x0000810000c07811 */ /* 0x000fe200078e08ff */
[----:B------:R4:W-:Y:S01]  /*11f0*/  STL [R1+0x3c], R9 ;  /* 0x00003c0901007387 */ /* 0x0009e20000100800 */
[----:B------:R-:W-:-:S02]  /*1200*/  LEA R199, R4, 0x10100, 0x1 ;  /* 0x0001010004c77811 */ /* 0x000fc400078e08ff */
[C---:B------:R-:W-:Y:S02]  /*1210*/  SEL R2, R10.reuse, 0xffffffc0, !P3 ;  /* 0xffffffc00a027807 */ /* 0x040fe40005800000 */
[----:B------:R-:W-:Y:S02]  /*1220*/  SEL R0, R10, 0xffffffc0, !P5 ;  /* 0xffffffc00a007807 */ /* 0x000fe40006800000 */
[C---:B------:R-:W-:Y:S01]  /*1230*/  IADD3 R203, R192.reuse, 0x20, RZ ;  /* 0x00000020c0cb7810 */ /* 0x040fe20007ffe0ff */
[----:B------:R-:W-:Y:S01]  /*1240*/  IMAD.IADD R198, R192, 0x1, R2 ;  /* 0x00000001c0c67824 */ /* 0x000fe200078e0202 */
[----:B-1----:R-:W-:Y:S01]  /*1250*/  LOP3.LUT R3, R11, 0x7ffffffc, RZ, 0xc0, !PT ;  /* 0x7ffffffc0b037812 */ /* 0x002fe200078ec0ff */
[----:B------:R-:W-:Y:S01]  /*1260*/  IMAD R11, R12, 0x8, R15 ;  /* 0x000000080c0b7824 */ /* 0x000fe200078e020f */
[----:B------:R-:W-:Y:S01]  /*1270*/  @P4 IADD3 R203, R192, -0x20, RZ ;  /* 0xffffffe0c0cb4810 */ /* 0x000fe20007ffe0ff */
[----:B------:R-:W-:Y:S01]  /*1280*/  IMAD.IADD R202, R199, 0x1, R0 ;  /* 0x00000001c7ca7824 */ /* 0x000fe200078e0200 */
[----:B------:R-:W-:Y:S01]  /*1290*/  LEA R193, R5, 0x100, 0x1 ;  /* 0x0000010005c17811 */ /* 0x000fe200078e08ff */
[----:B------:R-:W-:Y:S01]  /*12a0*/  IMAD.IADD R3, R16, 0x1, -R3 ;  /* 0x0000000110037824 */ /* 0x000fe200078e0a03 */
[C---:B------:R-:W-:Y:S01]  /*12b0*/  IADD3 R218, R203.reuse, 0x800, RZ ;  /* 0x00000800cbda7810 */ /* 0x040fe20007ffe0ff */
[----:B------:R-:W-:Y:S01]  /*12c0*/  IMAD.IADD R195, R2, 0x1, R203 ;  /* 0x0000000102c37824 */ /* 0x000fe200078e02cb */
[----:B--2---:R-:W-:Y:S01]  /*12d0*/  SHF.R.S32.HI R7, RZ, 0x1f, R252 ;  /* 0x0000001fff077819 */ /* 0x004fe200000114fc */
[----:B------:R-:W-:Y:S01]  /*12e0*/  IMAD.IADD R197, R0, 0x1, R193 ;  /* 0x0000000100c57824 */ /* 0x000fe200078e02c1 */
[----:B------:R-:W-:-:S02]  /*12f0*/  IADD3 R217, R203, 0x1000, RZ ;  /* 0x00001000cbd97810 */ /* 0x000fc40007ffe0ff */
[----:B---3--:R-:W-:Y:S01]  /*1300*/  SHF.R.S32.HI R6, RZ, 0x1f, R6 ;  /* 0x0000001fff067819 */ /* 0x008fe20000011406 */
[----:B------:R1:W-:Y:S01]  /*1310*/  STL [R1+0x38], R7 ;  /* 0x0000380701007387 */ /* 0x0003e20000100800 */
[----:B------:R-:W-:Y:S01]  /*1320*/  IADD3 R216, R203, 0x1800, RZ ;  /* 0x00001800cbd87810 */ /* 0x000fe20007ffe0ff */
[----:B----4-:R-:W-:Y:S02]  /*1330*/  IMAD.SHL.U32 R9, R3, 0x2, RZ ;  /* 0x0000000203097824 */ /* 0x010fe400078e00ff */
[----:B------:R2:W-:Y:S01]  /*1340*/  STL [R1+0x34], R6 ;  /* 0x0000340601007387 */ /* 0x0005e20000100800 */
[----:B------:R-:W-:Y:S02]  /*1350*/  SEL R3, R13, 0xffffffe0, !P6 ;  /* 0xffffffe00d037807 */ /* 0x000fe40007000000 */
[----:B------:R-:W-:Y:S01]  /*1360*/  IADD3 R215, R203, 0x2000, RZ ;  /* 0x00002000cbd77810 */ /* 0x000fe20007ffe0ff */
[----:B------:R3:W-:Y:S01]  /*1370*/  STL [R1+0xe8], R11 ;  /* 0x0000e80b01007387 */ /* 0x0007e20000100800 */
[----:B------:R-:W-:Y:S01]  /*1380*/  IADD3 R23, R9, 0x90, RZ ;  /* 0x0000009009177810 */ /* 0x000fe20007ffe0ff */
[----:B------:R-:W-:Y:S01]  /*1390*/  IMAD.IADD R200, R199, 0x1, R3 ;  /* 0x00000001c7c87824 */ /* 0x000fe200078e0203 */
[C---:B------:R-:W-:Y:S01]  /*13a0*/  IADD3 R22, R9.reuse, 0x98, RZ ;  /* 0x0000009809167810 */ /* 0x040fe20007ffe0ff */
[----:B------:R-:W-:Y:S01]  /*13b0*/  STL [R1+0x10], R9 ;  /* 0x0000100901007387 */ /* 0x000fe20000100800 */
[----:B------:R-:W-:Y:S01]  /*13c0*/  IADD3 R21, R9, 0xa0, RZ ;  /* 0x000000a009157810 */ /* 0x000fe20007ffe0ff */
[----:B------:R-:W-:Y:S01]  /*13d0*/  IMAD.IADD R194, R3, 0x1, R193 ;  /* 0x0000000103c27824 */ /* 0x000fe200078e02c1 */
[C---:B------:R-:W-:Y:S01]  /*13e0*/  IADD3 R20, R9.reuse, 0xa8, RZ ;  /* 0x000000a809147810 */ /* 0x040fe20007ffe0ff */
[----:B------:R-:W-:Y:S01]  /*13f0*/  IMAD.IADD R201, R200, 0x1, R0 ;  /* 0x00000001c8c97824 */ /* 0x000fe200078e0200 */
[C---:B------:R-:W-:Y:S01]  /*1400*/  IADD3 R19, R9.reuse, 0xb0, RZ ;  /* 0x000000b009137810 */ /* 0x040fe20007ffe0ff */
[----:B------:R-:W-:Y:S01]  /*1410*/  IMAD.IADD R196, R0, 0x1, R194 ;  /* 0x0000000100c47824 */ /* 0x000fe200078e02c2 */
[----:B------:R-:W-:-:S02]  /*1420*/  IADD3 R18, R9, 0xb8, RZ ;  /* 0x000000b809127810 */ /* 0x000fc40007ffe0ff */
[C---:B------:R-:W-:Y:S02]  /*1430*/  IADD3 R17, R9.reuse, 0xc0, RZ ;  /* 0x000000c009117810 */ /* 0x040fe40007ffe0ff */
[C---:B------:R-:W-:Y:S02]  /*1440*/  IADD3 R16, R9.reuse, 0xc8, RZ ;  /* 0x000000c809107810 */ /* 0x040fe40007ffe0ff */
[----:B------:R-:W-:Y:S02]  /*1450*/  IADD3 R15, R9, 0xd0, RZ ;  /* 0x000000d0090f7810 */ /* 0x000fe40007ffe0ff */
[----:B-1----:R-:W-:Y:S02]  /*1460*/  SEL R7, R13, 0xffffffe0, !P1 ;  /* 0xffffffe00d077807 */ /* 0x002fe40004800000 */
[----:B--2---:R-:W-:Y:S02]  /*1470*/  SEL R6, R10, 0xffffffc0, !P2 ;  /* 0xffffffc00a067807 */ /* 0x004fe40005000000 */
[----:B------:R-:W-:-:S02]  /*1480*/  IADD3 R10, R9, 0x10, RZ ;  /* 0x00000010090a7810 */ /* 0x000fc40007ffe0ff */
[C---:B---3--:R-:W-:Y:S02]  /*1490*/  IADD3 R11, R9.reuse, 0x8, RZ ;  /* 0x00000008090b7810 */ /* 0x048fe40007ffe0ff */
[C---:B------:R-:W-:Y:S02]  /*14a0*/  IADD3 R14, R9.reuse, 0xd8, RZ ;  /* 0x000000d8090e7810 */ /* 0x040fe40007ffe0ff */
[C---:B------:R-:W-:Y:S01]  /*14b0*/  IADD3 R13, R9.reuse, 0xe0, RZ ;  /* 0x000000e0090d7810 */ /* 0x040fe20007ffe0ff */
[----:B------:R1:W-:Y:S01]  /*14c0*/  STL [R1+0x64], R11 ;  /* 0x0000640b01007387 */ /* 0x0003e20000100800 */
[----:B------:R-:W-:Y:S02]  /*14d0*/  IADD3 R12, R9, 0xe8, RZ ;  /* 0x000000e8090c7810 */ /* 0x000fe40007ffe0ff */
[C---:B------:R-:W-:Y:S01]  /*14e0*/  IADD3 R214, R203.reuse, 0x2800, RZ ;  /* 0x00002800cbd67810 */ /* 0x040fe20007ffe0ff */
[----:B------:R2:W-:Y:S01]  /*14f0*/  STL [R1+0x60], R10 ;  /* 0x0000600a01007387 */ /* 0x0005e20000100800 */
[----:B------:R-:W-:-:S02]  /*1500*/  IADD3 R213, R203, 0x3000, RZ ;  /* 0x00003000cbd57810 */ /* 0x000fc40007ffe0ff */
[C---:B------:R-:W-:Y:S01]  /*1510*/  IADD3 R212, R203.reuse, 0x3800, RZ ;  /* 0x00003800cbd47810 */ /* 0x040fe20007ffe0ff */
[----:B------:R-:W-:Y:S01]  /*1520*/  STL [R1+0xa0], R23 ;  /* 0x0000a01701007387 */ /* 0x000fe20000100800 */
[C---:B------:R-:W-:Y:S02]  /*1530*/  IADD3 R211, R203.reuse, 0x4000, RZ ;  /* 0x00004000cbd37810 */ /* 0x040fe40007ffe0ff */
[C---:B------:R-:W-:Y:S01]  /*1540*/  IADD3 R210, R203.reuse, 0x4800, RZ ;  /* 0x00004800cbd27810 */ /* 0x040fe20007ffe0ff */
[----:B------:R3:W-:Y:S01]  /*1550*/  STL [R1+0x9c], R22 ;  /* 0x00009c1601007387 */ /* 0x0007e20000100800 */
[C---:B------:R-:W-:Y:S02]  /*1560*/  IADD3 R209, R203.reuse, 0x5000, RZ ;  /* 0x00005000cbd17810 */ /* 0x040fe40007ffe0ff */
[C---:B------:R-:W-:Y:S01]  /*1570*/  IADD3 R208, R203.reuse, 0x5800, RZ ;  /* 0x00005800cbd07810 */ /* 0x040fe20007ffe0ff */
[----:B------:R4:W-:Y:S01]  /*1580*/  STL [R1+0x98], R21 ;  /* 0x0000981501007387 */ /* 0x0009e20000100800 */
[----:B------:R-:W-:-:S02]  /*1590*/  IADD3 R207, R203, 0x6000, RZ ;  /* 0x00006000cbcf7810 */ /* 0x000fc40007ffe0ff */
[C---:B------:R-:W-:Y:S01]  /*15a0*/  IADD3 R206, R203.reuse, 0x6800, RZ ;  /* 0x00006800cbce7810 */ /* 0x040fe20007ffe0ff */
[----:B------:R-:W-:Y:S01]  /*15b0*/  STL [R1+0x94], R20 ;  /* 0x0000941401007387 */ /* 0x000fe20000100800 */
[C---:B------:R-:W-:Y:S02]  /*15c0*/  IADD3 R205, R203.reuse, 0x7000, RZ ;  /* 0x00007000cbcd7810 */ /* 0x040fe40007ffe0ff */
[----:B------:R-:W-:Y:S01]  /*15d0*/  IADD3 R204, R203, 0x7800, RZ ;  /* 0x00007800cbcc7810 */ /* 0x000fe20007ffe0ff */
[----:B------:R5:W-:Y:S01]  /*15e0*/  STL [R1+0x90], R19 ;  /* 0x0000901301007387 */ /* 0x000be20000100800 */
[C---:B-1----:R-:W-:Y:S02]  /*15f0*/  IADD3 R11, R9.reuse, 0xf0, RZ ;  /* 0x000000f0090b7810 */ /* 0x042fe40007ffe0ff */
[----:B------:R-:W-:Y:S01]  /*1600*/  IADD3 R9, R9, 0xf8, RZ ;  /* 0x000000f809097810 */ /* 0x000fe20007ffe0ff */
[----:B------:R1:W-:Y:S01]  /*1610*/  STL [R1+0x8c], R18 ;  /* 0x00008c1201007387 */ /* 0x0003e20000100800 */
[----:B--2---:R-:W-:-:S02]  /*1620*/  LEA R10, R8, 0x80, 0x1 ;  /* 0x00000080080a7811 */ /* 0x004fc400078e08ff */
[----:B------:R-:W-:Y:S01]  /*1630*/  SHF.R.S32.HI R8, RZ, 0x1f, R23 ;  /* 0x0000001fff087819 */ /* 0x000fe20000011417 */
[----:B------:R-:W-:Y:S04]  /*1640*/  STL [R1+0x88], R17 ;  /* 0x0000881101007387 */ /* 0x000fe80000100800 */
[----:B------:R2:W-:Y:S01]  /*1650*/  STL [R1+0x84], R16 ;  /* 0x0000841001007387 */ /* 0x0005e20000100800 */
[----:B---3--:R-:W-:-:S03]  /*1660*/  SHF.R.S32.HI R22, RZ, 0x1f, R22 ;  /* 0x0000001fff167819 */ /* 0x008fc60000011416 */
[----:B------:R3:W-:Y:S01]  /*1670*/  STL [R1+0x80], R15 ;  /* 0x0000800f01007387 */ /* 0x0007e20000100800 */
[----:B----4-:R-:W-:-:S03]  /*1680*/  SHF.R.S32.HI R21, RZ, 0x1f, R21 ;  /* 0x0000001fff157819 */ /* 0x010fc60000011415 */
[----:B------:R-:W-:Y:S04]  /*1690*/  STL [R1+0x7c], R14 ;  /* 0x00007c0e01007387 */ /* 0x000fe80000100800 */
[----:B------:R4:W-:Y:S01]  /*16a0*/  STL [R1+0x78], R13 ;  /* 0x0000780d01007387 */ /* 0x0009e20000100800 */
[----:B-----5:R-:W-:-:S03]  /*16b0*/  SHF.R.S32.HI R19, RZ, 0x1f, R19 ;  /* 0x0000001fff137819 */ /* 0x020fc60000011413 */
[----:B------:R5:W-:Y:S01]  /*16c0*/  STL [R1+0x74], R12 ;  /* 0x0000740c01007387 */ /* 0x000be20000100800 */
[----:B-1----:R-:W-:-:S03]  /*16d0*/  SHF.R.S32.HI R18, RZ, 0x1f, R18 ;  /* 0x0000001fff127819 */ /* 0x002fc60000011412 */
[----:B------:R-:W-:Y:S04]  /*16e0*/  STL [R1+0x70], R11 ;  /* 0x0000700b01007387 */ /* 0x000fe80000100800 */
[----:B------:R1:W-:Y:S01]  /*16f0*/  STL [R1+0x6c], R9 ;  /* 0x00006c0901007387 */ /* 0x0003e20000100800 */
[----:B--2---:R-:W-:-:S03]  /*1700*/  SHF.R.S32.HI R16, RZ, 0x1f, R16 ;  /* 0x0000001fff107819 */ /* 0x004fc60000011410 */
[----:B------:R-:W-:Y:S01]  /*1710*/  STL [R1+0x40], R10 ;  /* 0x0000400a01007387 */ /* 0x000fe20000100800 */
[----:B---3--:R-:W-:-:S03]  /*1720*/  SHF.R.S32.HI R15, RZ, 0x1f, R15 ;  /* 0x0000001fff0f7819 */ /* 0x008fc6000001140f */
[----:B------:R2:W-:Y:S04]  /*1730*/  STL [R1+0xdc], R8 ;  /* 0x0000dc0801007387 */ /* 0x0005e80000100800 */
[----:B------:R-:W-:Y:S01]  /*1740*/  STL [R1+0xd8], R22 ;  /* 0x0000d81601007387 */ /* 0x000fe20000100800 */
[----:B----4-:R-:W-:-:S03]  /*1750*/  SHF.R.S32.HI R13, RZ, 0x1f, R13 ;  /* 0x0000001fff0d7819 */ /* 0x010fc6000001140d */
[----:B------:R-:W-:Y:S01]  /*1760*/  STL [R1+0xd4], R21 ;  /* 0x0000d41501007387 */ /* 0x000fe20000100800 */
[----:B-----5:R-:W-:Y:S02]  /*1770*/  SHF.R.S32.HI R12, RZ, 0x1f, R12 ;  /* 0x0000001fff0c7819 */ /* 0x020fe4000001140c */
[----:B-1----:R-:W-:Y:S02]  /*1780*/  SHF.R.S32.HI R9, RZ, 0x1f, R9 ;  /* 0x0000001fff097819 */ /* 0x002fe40000011409 */
[----:B--2---:R-:W-:-:S05]  /*1790*/  SHF.R.S32.HI R8, RZ, 0x1f, R20 ;  /* 0x0000001fff087819 */ /* 0x004fca0000011414 */
[----:B------:R1:W-:Y:S04]  /*17a0*/  STL [R1+0xd0], R8 ;  /* 0x0000d00801007387 */ /* 0x0003e80000100800 */
[----:B------:R-:W-:Y:S04]  /*17b0*/  STL [R1+0xcc], R19 ;  /* 0x0000cc1301007387 */ /* 0x000fe80000100800 */
[----:B------:R-:W-:Y:S01]  /*17c0*/  STL [R1+0xc8], R18 ;  /* 0x0000c81201007387 */ /* 0x000fe20000100800 */
[----:B-1----:R-:W-:-:S05]  /*17d0*/  SHF.R.S32.HI R8, RZ, 0x1f, R17 ;  /* 0x0000001fff087819 */ /* 0x002fca0000011411 */
[----:B------:R1:W-:Y:S04]  /*17e0*/  STL [R1+0xc4], R8 ;  /* 0x0000c40801007387 */ /* 0x0003e80000100800 */
[----:B------:R-:W-:Y:S04]  /*17f0*/  STL [R1+0xc0], R16 ;  /* 0x0000c01001007387 */ /* 0x000fe80000100800 */
[----:B------:R-:W-:Y:S01]  /*1800*/  STL [R1+0xbc], R15 ;  /* 0x0000bc0f01007387 */ /* 0x000fe20000100800 */
[----:B-1----:R-:W-:-:S05]  /*1810*/  SHF.R.S32.HI R8, RZ, 0x1f, R14 ;  /* 0x0000001fff087819 */ /* 0x002fca000001140e */
[----:B------:R1:W-:Y:S04]  /*1820*/  STL [R1+0xb8], R8 ;  /* 0x0000b80801007387 */ /* 0x0003e80000100800 */
[----:B------:R-:W-:Y:S04]  /*1830*/  STL [R1+0xb4], R13 ;  /* 0x0000b40d01007387 */ /* 0x000fe80000100800 */
[----:B------:R-:W-:Y:S01]  /*1840*/  STL [R1+0xb0], R12 ;  /* 0x0000b00c01007387 */ /* 0x000fe20000100800 */
[----:B-1----:R-:W-:Y:S01]  /*1850*/  SHF.R.S32.HI R8, RZ, 0x1f, R11 ;  /* 0x0000001fff087819 */ /* 0x002fe2000001140b */
[----:B------:R-:W-:-:S04]  /*1860*/  IMAD.IADD R11, R10, 0x1, R6 ;  /* 0x000000010a0b7824 */ /* 0x000fc800078e0206 */
[----:B------:R1:W-:Y:S04]  /*1870*/  STL [R1+0xac], R8 ;  /* 0x0000ac0801007387 */ /* 0x0003e80000100800 */
[----:B------:R2:W-:Y:S04]  /*1880*/  STL [R1+0xa8], R9 ;  /* 0x0000a80901007387 */ /* 0x0005e80000100800 */
[----:B------:R-:W-:Y:S01]  /*1890*/  STL [R1+0x5c], R11 ;  /* 0x00005c0b01007387 */ /* 0x000fe20000100800 */
[C---:B-1----:R-:W-:Y:S02]  /*18a0*/  IADD3 R8, R10.reuse, -0x10, RZ ;  /* 0xfffffff00a087810 */ /* 0x042fe40007ffe0ff */
[C---:B------:R-:W-:Y:S01]  /*18b0*/  @P0 IADD3 R8, R10.reuse, 0x10, RZ ;  /* 0x000000100a080810 */ /* 0x040fe20007ffe0ff */
[----:B--2---:R-:W-:-:S04]  /*18c0*/  IMAD.IADD R9, R10, 0x1, R7 ;  /* 0x000000010a097824 */ /* 0x004fc800078e0207 */
[----:B------:R-:W-:Y:S02]  /*18d0*/  IMAD.IADD R4, R6, 0x1, R8 ;  /* 0x0000000106047824 */ /* 0x000fe400078e0208 */
[----:B------:R-:W-:Y:S01]  /*18e0*/  IMAD.IADD R2, R9, 0x1, R6 ;  /* 0x0000000109027824 */ /* 0x000fe200078e0206 */
[----:B------:R-:W-:Y:S04]  /*18f0*/  STL [R1+0x4c], R9 ;  /* 0x00004c0901007387 */ /* 0x000fe80000100800 */
[----:B------:R1:W-:Y:S04]  /*1900*/  STL [R1+0x58], R2 ;  /* 0x0000580201007387 */ /* 0x0003e80000100800 */
[----:B------:R-:W-:Y:S04]  /*1910*/  STL [R1+0x44], R8 ;  /* 0x0000440801007387 */ /* 0x000fe80000100800 */
[----:B------:R-:W-:Y:S01]  /*1920*/  STL [R1+0x54], R4 ;  /* 0x0000540401007387 */ /* 0x000fe20000100800 */
[----:B-1----:R-:W-:-:S05]  /*1930*/  IMAD.IADD R2, R7, 0x1, R8 ;  /* 0x0000000107027824 */ /* 0x002fca00078e0208 */
[----:B------:R1:W-:Y:S02]  /*1940*/  STL [R1+0x48], R2 ;  /* 0x0000480201007387 */ /* 0x0003e40000100800 */
[----:B-1----:R-:W-:-:S05]  /*1950*/  IMAD.IADD R2, R2, 0x1, R6 ;  /* 0x0000000102027824 */ /* 0x002fca00078e0206 */
[----:B------:R1:W-:Y:S02]  /*1960*/  STL [R1+0x50], R2 ;  /* 0x0000500201007387 */ /* 0x0003e40000100800 */
.L_x_1315:
[----:B------:R-:W2:Y:S01]  /*1970*/  LDL R0, [R1+0x2c] ;  /* 0x00002c0001007983 */ /* 0x000ea20000100800 */
[----:B------:R-:W-:Y:S01]  /*1980*/  IMAD.MOV.U32 R13, RZ, RZ, 0x4 ;  /* 0x00000004ff0d7424 */ /* 0x000fe200078e00ff */
[----:B------:R-:W-:Y:S02]  /*1990*/  ISETP.NE.U32.AND P0, PT, RZ, c[0x0][0x370], PT ;  /* 0x0000dc00ff007a0c */ /* 0x000fe40003f05070 */
[----:B------:R-:W3:Y:S02]  /*19a0*/  LDL R11, [R1+0x28] ;  /* 0x00002800010b7983 */ /* 0x000ee40000100800 */
[----:B------:R-:W-:Y:S01]  /*19b0*/  ISETP.NE.AND.EX P0, PT, RZ, c[0x0][0x374], PT, P0 ;  /* 0x0000dd00ff007a0c */ /* 0x000fe20003f05300 */
[----:B-12---:R-:W-:-:S05]  /*19c0*/  IMAD.WIDE R2, R0, R13, c[0x0][0x588] ;  /* 0x0001620000027625 */ /* 0x006fca00078e020d */
[----:B------:R-:W2:Y:S01]  /*19d0*/  LDG.E R114, [R2.64] ;  /* 0x0000000602727981 */ /* 0x000ea2000c1e1900 */
[----:B------:R-:W-:Y:S01]  /*19e0*/  ISETP.NE.U32.AND P5, PT, RZ, c[0x0][0x360], PT ;  /* 0x0000d800ff007a0c */ /* 0x000fe20003fa5070 */
[----:B------:R-:W-:Y:S01]  /*19f0*/  CS2R R6, SRZ ;  /* 0x0000000000067805 */ /* 0x000fe2000001ff00 */
        /* <DEDUP_REMOVED lines=9> */
[----:B------:R-:W-:Y:S02]  /*1a90*/  @P0 LEA.HI.X R3, R114, c[0x0][0x374], R115, 0x2, P1 ;  /* 0x0000dd0072030a11 */ /* 0x000fe400008f1473 */
[----:B------:R-:W-:-:S03]  /*1aa0*/  ISETP.NE.U32.AND P1, PT, RZ, c[0x0][0x350], PT ;  /* 0x0000d400ff007a0c */ /* 0x000fc60003f25070 */
[----:B------:R2:W5:Y:S01]  /*1ab0*/  @P0 LDG.E R7, [R2.64] ;  /* 0x0000000602070981 */ /* 0x000562000c1e1900 */
[----:B------:R-:W-:Y:S02]  /*1ac0*/  ISETP.NE.AND.EX P1, PT, RZ, c[0x0][0x354], PT, P1 ;  /* 0x0000d500ff007a0c */ /* 0x000fe40003f25310 */
[C---:B------:R-:W-:Y:S02]  /*1ad0*/  @P5 LEA R8, P0, R114.reuse, c[0x0][0x360], 0x2 ;  /* 0x0000d80072085a11 */ /* 0x040fe400078010ff */
[C-C-:B------:R-:W-:Y:S02]  /*1ae0*/  LEA.HI.X R5, R114.reuse, c[0x0][0x34c], R115.reuse, 0x2, P4 ;  /* 0x0000d30072057a11 */ /* 0x140fe400020f1473 */
[----:B------:R-:W-:-:S03]  /*1af0*/  @P5 LEA.HI.X R9, R114, c[0x0][0x364], R115, 0x2, P0 ;  /* 0x0000d90072095a11 */ /* 0x000fc600000f1473 */
[----:B------:R1:W5:Y:S04]  /*1b00*/  @P2 LDG.E R6, [R4.64] ;  /* 0x0000000604062981 */ /* 0x000368000c1e1900 */
[----:B------:R1:W5:Y:S01]  /*1b10*/  @P5 LDG.E R18, [R8.64] ;  /* 0x0000000608125981 */ /* 0x000362000c1e1900 */
[----:B--2---:R-:W-:-:S04]  /*1b20*/  LEA R2, P3, R114, c[0x0][0x350], 0x2 ;  /* 0x0000d40072027a11 */ /* 0x004fc800078610ff */
[----:B------:R-:W-:-:S05]  /*1b30*/  LEA.HI.X R3, R114, c[0x0][0x354], R115, 0x2, P3 ;  /* 0x0000d50072037a11 */ /* 0x000fca00018f1473 */
[----:B------:R1:W5:Y:S01]  /*1b40*/  @P1 LDG.E R10, [R2.64] ;  /* 0x00000006020a1981 */ /* 0x000362000c1e1900 */
[----:B---3--:R-:W-:-:S05]  /*1b50*/  LOP3.LUT R107, R11, 0xffff, RZ, 0xc0, !PT ;  /* 0x0000ffff0b6b7812 */ /* 0x008fca00078ec0ff */
[----:B------:R1:W-:Y:S01]  /*1b60*/  STL [R1+0x1c], R107 ;  /* 0x00001c6b01007387 */ /* 0x0003e20000100800 */
[----:B------:R-:W-:Y:S01]  /*1b70*/  YIELD ;  /* 0x0000000000007946 */ /* 0x000fe20003800000 */
[----:B------:R-:W-:Y:S05]  /*1b80*/  @P5 BRA `(.L_x_1235) ;  /* 0x0000005000005947 */ /* 0x000fea0003800000 */
[----:B-----5:R-:W-:Y:S01]  /*1b90*/  MOV R18, c[0x0][0x168] ;  /* 0x00005a0000127a02 */ /* 0x020fe20000000f00 */
[----:B------:R-:W-:Y:S05]  /*1ba0*/  @!P2 BRA `(.L_x_1235) ;  /* 0x000000300000a947 */ /* 0x000fea0003800000 */
[----:B-1----:R-:W2:Y:S04]  /*1bb0*/  LDG.E R8, [R4.64] ;  /* 0x0000000604087981 */ /* 0x002ea8000c1e1900 */
[----:B------:R-:W2:Y:S02]  /*1bc0*/  LDG.E R0, [R4.64+0x4] ;  /* 0x0000040604007981 */ /* 0x000ea4000c1e1900 */
[----:B--2---:R-:W-:Y:S02]  /*1bd0*/  IADD3 R18, -R8, R0, RZ ;  /* 0x0000000008127210 */ /* 0x004fe40007ffe1ff */
.L_x_1235:
[----:B------:R-:W-:-:S04]  /*1be0*/  ISETP.NE.U32.AND P0, PT, RZ, c[0x0][0x368], PT ;  /* 0x0000da00ff007a0c */ /* 0x000fc80003f05070 */
[----:B------:R-:W-:-:S13]  /*1bf0*/  ISETP.NE.AND.EX P0, PT, RZ, c[0x0][0x36c], PT, P0 ;  /* 0x0000db00ff007a0c */ /* 0x000fda0003f05300 */
[----:B------:R-:W-:Y:S05]  /*1c00*/  @!P0 BRA `(.L_x_1236) ;  /* 0x0000004000008947 */ /* 0x000fea0003800000 */
[----:B-1----:R-:W-:-:S04]  /*1c10*/  LEA R2, P0, R114, c[0x0][0x368], 0x2 ;  /* 0x0000da0072027a11 */ /* 0x002fc800078010ff */
[----:B------:R-:W-:-:S05]  /*1c20*/  LEA.HI.X R3, R114, c[0x0][0x36c], R115, 0x2, P0 ;  /* 0x0000db0072037a11 */ /* 0x000fca00000f1473 */
[----:B------:R1:W5:Y:S01]  /*1c30*/  LDG.E R0, [R2.64] ;  /* 0x0000000602007981 */ /* 0x000362000c1e1900 */
[----:B------:R-:W-:Y:S05]  /*1c40*/  BRA `(.L_x_1237) ;  /* 0x0000005000007947 */ /* 0x000fea0003800000 */
.L_x_1236:
[----:B------:R-:W-:Y:S01]  /*1c50*/  MOV R0, c[0x0][0x1d0] ;  /* 0x0000740000007a02 */ /* 0x000fe20000000f00 */
[----:B------:R-:W-:Y:S05]  /*1c60*/  @!P1 BRA `(.L_x_1237) ;  /* 0x0000003000009947 */ /* 0x000fea0003800000 */
[----:B-1----:R-:W2:Y:S04]  /*1c70*/  LDG.E R4, [R2.64] ;  /* 0x0000000602047981 */ /* 0x002ea8000c1e1900 */
[----:B------:R-:W2:Y:S02]  /*1c80*/  LDG.E R0, [R2.64+0x4] ;  /* 0x0000040602007981 */ /* 0x000ea4000c1e1900 */
[----:B--2---:R-:W-:-:S04]  /*1c90*/  IADD3 R0, -R4, R0, RZ ;  /* 0x0000000004007210 */ /* 0x004fc80007ffe1ff */
.L_x_1237:
[C---:B-1----:R-:W-:Y:S01]  /*1ca0*/  LOP3.LUT R2, R11.reuse, 0xff000000, RZ, 0xc0, !PT ;  /* 0xff0000000b027812 */ /* 0x042fe200078ec0ff */
[--C-:B-----5:R-:W-:Y:S01]  /*1cb0*/  IMAD.IADD R19, R0, 0x1, -R7.reuse ;  /* 0x0000000100137824 */ /* 0x120fe200078e0a07 */
[----:B------:R-:W-:Y:S01]  /*1cc0*/  LOP3.LUT R3, R11, 0xff0000, RZ, 0xc0, !PT ;  /* 0x00ff00000b037812 */ /* 0x000fe200078ec0ff */
[----:B------:R-:W-:Y:S01]  /*1cd0*/  BSSY B0, `(.L_x_1238) ;  /* 0x000002d000007945 */ /* 0x000fe20003800000 */
[----:B------:R-:W-:Y:S01]  /*1ce0*/  SHF.R.U32.HI R4, RZ, 0x8, R2 ;  /* 0x00000008ff047819 */ /* 0x000fe20000011602 */
[----:B------:R-:W-:Y:S01]  /*1cf0*/  IMAD.IADD R12, R10, 0x1, R7 ;  /* 0x000000010a0c7824 */ /* 0x000fe200078e0207 */
[----:B------:R-:W-:-:S02]  /*1d00*/  ISETP.GE.AND P0, PT, R19, 0x1, PT ;  /* 0x000000011300780c */ /* 0x000fc40003f06270 */
[----:B------:R-:W-:Y:S02]  /*1d10*/  LEA.HI R3, R3, R4, RZ, 0x10 ;  /* 0x0000000403037211 */ /* 0x000fe400078f80ff */
[----:B------:R-:W-:Y:S02]  /*1d20*/  IADD3 R0, R19, 0x3f, RZ ;  /* 0x0000003f13007810 */ /* 0x000fe40007ffe0ff */
[----:B------:R-:W-:Y:S02]  /*1d30*/  LOP3.LUT R14, R3, 0xff, RZ, 0xc0, !PT ;  /* 0x000000ff030e7812 */ /* 0x000fe400078ec0ff */
[----:B------:R-:W-:Y:S02]  /*1d40*/  SHF.R.U32.HI R5, RZ, 0x10, R3 ;  /* 0x00000010ff057819 */ /* 0x000fe40000011603 */
[----:B------:R-:W-:Y:S01]  /*1d50*/  SHF.R.S32.HI R2, RZ, 0x1f, R0 ;  /* 0x0000001fff027819 */ /* 0x000fe20000011400 */
[----:B------:R1:W-:Y:S03]  /*1d60*/  STL [R1+0x68], R14 ;  /* 0x0000680e01007387 */ /* 0x0003e60000100800 */
[----:B------:R-:W-:Y:S01]  /*1d70*/  LEA.HI R0, R2, R0, RZ, 0x6 ;  /* 0x0000000002007211 */ /* 0x000fe200078f30ff */
[----:B------:R1:W-:Y:S01]  /*1d80*/  STL [R1+0x28], R5 ;  /* 0x0000280501007387 */ /* 0x0003e20000100800 */
[----:B------:R-:W-:-:S02]  /*1d90*/  IMAD.MOV.U32 R2, RZ, RZ, RZ ;  /* 0x000000ffff027224 */ /* 0x000fc400078e00ff */
[----:B------:R-:W-:Y:S01]  /*1da0*/  SHF.R.S32.HI R8, RZ, 0x6, R0 ;  /* 0x00000006ff087819 */ /* 0x000fe20000011400 */
        /* <DEDUP_REMOVED lines=31> */
.L_x_1239:
[----:B------:R-:W-:Y:S05]  /*1fa0*/  BSYNC B0 ;  /* 0x0000000000007941 */ /* 0x000fea0003800000 */
.L_x_1238:
        /* <DEDUP_REMOVED lines=73> */
[----:B------:R-:W2:Y:S01]  /*2440*/  LDL R102, [R1+0x24] ;  /* 0x0000240001667983 */ /* 0x000ea20000100800 */
[----:B------:R-:W-:-:S03]  /*2450*/  ISETP.NE.U32.AND P0, PT, RZ, c[0x0][0x340], PT ;  /* 0x0000d000ff007a0c */ /* 0x000fc60003f05070 */
[----:B------:R-:W3:Y:S04]  /*2460*/  LDL R106, [R1+0x8] ;  /* 0x00000800016a7983 */ /* 0x000ee80000100800 */
[----:B------:R-:W4:Y:S01]  /*2470*/  LDL.64 R110, [R1] ;  /* 0x00000000016e7983 */ /* 0x000f220000100a00 */
[----:B------:R-:W-:-:S03]  /*2480*/  ISETP.NE.AND.EX P0, PT, RZ, c[0x0][0x344], PT, P0 ;  /* 0x0000d100ff007a0c */ /* 0x000fc60003f05300 */
[----:B------:R-:W5:Y:S10]  /*2490*/  LDL R21, [R1+0xc] ;  /* 0x00000c0001157983 */ /* 0x000f740000100800 */
[----:B------:R-:W-:-:S05]  /*24a0*/  @P0 IMAD.WIDE R2, R114, R13, c[0x0][0x340] ;  /* 0x0000d00072020625 */ /* 0x000fca00078e020d */
[----:B------:R1:W4:Y:S04]  /*24b0*/  @P0 LDG.E R11, [R2.64] ;  /* 0x00000006020b0981 */ /* 0x000328000c1e1900 */
[----:B------:R-:W1:Y:S01]  /*24c0*/  S2R R8, SR_TID.X ;  /* 0x0000000000087919 */ /* 0x000e620000002100 */
[----:B------:R-:W-:-:S05]  /*24d0*/  SHF.R.S32.HI R0, RZ, 0x1f, R6 ;  /* 0x0000001fff007819 */ /* 0x000fca0000011406 */
[----:B------:R-:W-:-:S04]  /*24e0*/  IMAD R0, R0, c[0x0][0x178], RZ ;  /* 0x00005e0000007a24 */ /* 0x000fc800078e02ff */
[----:B------:R-:W-:Y:S02]  /*24f0*/  IMAD R0, R6, c[0x0][0x17c], R0 ;  /* 0x00005f0006007a24 */ /* 0x000fe400078e0200 */
[----:B-1----:R-:W-:-:S05]  /*2500*/  IMAD.MOV.U32 R2, RZ, RZ, c[0x0][0x2c4] ;  /* 0x0000b100ff027624 */ /* 0x002fca00078e00ff */
[----:B------:R-:W-:Y:S01]  /*2510*/  ISETP.NE.AND P3, PT, R2, 0x1, PT ;  /* 0x000000010200780c */ /* 0x000fe20003f65270 */
[----:B------:R-:W-:Y:S01]  /*2520*/  IMAD.WIDE.U32 R2, R6, c[0x0][0x178], RZ ;  /* 0x00005e0006027a25 */ /* 0x000fe200078e00ff */
[----:B------:R-:W-:-:S03]  /*2530*/  SHF.R.S32.HI R103, RZ, 0x1f, R8 ;  /* 0x0000001fff677819 */ /* 0x000fc60000011408 */
[----:B------:R-:W-:Y:S01]  /*2540*/  IMAD.IADD R3, R3, 0x1, R0 ;  /* 0x0000000103037824 */ /* 0x000fe200078e0200 */
[----:B------:R-:W-:Y:S02]  /*2550*/  LEA.HI R103, R103, R8, RZ, 0x3 ;  /* 0x0000000867677211 */ /* 0x000fe400078f18ff */
[----:B------:R-:W-:Y:S01]  /*2560*/  SEL R7, R115, RZ, !P2 ;  /* 0x000000ff73077207 */ /* 0x000fe20005000000 */
[----:B------:R-:W-:Y:S01]  /*2570*/  IMAD.WIDE.U32 R2, R107, c[0x0][0x1b8], R2 ;  /* 0x00006e006b027a25 */ /* 0x000fe200078e0002 */
[----:B------:R-:W-:-:S03]  /*2580*/  SHF.R.S32.HI R103, RZ, 0x3, R103 ;  /* 0x00000003ff677819 */ /* 0x000fc60000011467 */
[----:B------:R-:W-:Y:S01]  /*2590*/  IMAD R5, R107, c[0x0][0x1bc], R3 ;  /* 0x00006f006b057a24 */ /* 0x000fe200078e0203 */
[----:B------:R-:W-:Y:S01]  /*25a0*/  SEL R3, R114, RZ, !P2 ;  /* 0x000000ff72037207 */ /* 0x000fe20005000000 */
[----:B------:R-:W-:Y:S01]  /*25b0*/  IMAD R8, R7, c[0x0][0x1c0], RZ ;  /* 0x0000700007087a24 */ /* 0x000fe200078e02ff */
[----:B------:R-:W-:-:S03]  /*25c0*/  SHF.R.S32.HI R7, RZ, 0x1f, R12 ;  /* 0x0000001fff077819 */ /* 0x000fc6000001140c */
[----:B------:R-:W-:Y:S01]  /*25d0*/  IMAD R14, R3, c[0x0][0x1c4], R8 ;  /* 0x00007100030e7a24 */ /* 0x000fe200078e0208 */
[----:B------:R-:W-:Y:S02]  /*25e0*/  IADD3 R96, R224, -0x1, RZ ;  /* 0xffffffffe0607810 */ /* 0x000fe40007ffe0ff */
[----:B--2---:R-:W-:-:S05]  /*25f0*/  LEA R6, R102, R4, 0x7 ;  /* 0x0000000466067211 */ /* 0x004fca00078e38ff */
[----:B------:R-:W-:-:S04]  /*2600*/  @P3 IMAD.HI.U32 R4, R6, c[0x0][0x2c8], RZ ;  /* 0x0000b20006043a27 */ /* 0x000fc800078e00ff */
[----:B------:R-:W-:Y:S01]  /*2610*/  IMAD.MOV.U32 R0, RZ, RZ, R6 ;  /* 0x000000ffff007224 */ /* 0x000fe200078e0006 */
[----:B------:R-:W-:Y:S01]  /*2620*/  @P3 SHF.R.U32.HI R0, RZ, c[0x0][0x2cc], R4 ;  /* 0x0000b300ff003a19 */ /* 0x000fe20000011604 */
[----:B------:R-:W-:Y:S01]  /*2630*/  IMAD.MOV.U32 R4, RZ, RZ, R2 ;  /* 0x000000ffff047224 */ /* 0x000fe200078e0002 */
[----:B------:R-:W-:-:S03]  /*2640*/  IADD3 R2, P2, R103, R12, RZ ;  /* 0x0000000c67027210 */ /* 0x000fc60007f5e0ff */
[----:B------:R-:W-:Y:S01]  /*2650*/  IMAD.WIDE.U32 R4, R3, c[0x0][0x1c0], R4 ;  /* 0x0000700003047a25 */ /* 0x000fe200078e0004 */
[----:B------:R-:W-:-:S05]  /*2660*/  LEA.HI.X.SX32 R3, R103, R7, 0x1, P2 ;  /* 0x0000000767037211 */ /* 0x000fca00010f0eff */
[C---:B------:R-:W-:Y:S02]  /*2670*/  IMAD R15, R3.reuse, c[0x0][0x1e0], RZ ;  /* 0x00007800030f7a24 */ /* 0x040fe400078e02ff */
[----:B------:R-:W-:Y:S01]  /*2680*/  IMAD R3, R3, c[0x0][0x208], RZ ;  /* 0x0000820003037a24 */ /* 0x000fe200078e02ff */
[----:B---3--:R-:W-:Y:S01]  /*2690*/  ISETP.GE.AND P5, PT, R106, c[0x0][0x1d4], PT ;  /* 0x000075006a007a0c */ /* 0x008fe20003fa6270 */
[C---:B------:R-:W-:Y:S02]  /*26a0*/  IMAD R16, R2.reuse, c[0x0][0x1e4], R15 ;  /* 0x0000790002107a24 */ /* 0x040fe400078e020f */
[----:B----4-:R-:W-:Y:S01]  /*26b0*/  IMAD.WIDE.U32 R8, R2, c[0x0][0x1e0], R110 ;  /* 0x0000780002087a25 */ /* 0x010fe200078e006e */
[----:B------:R-:W-:-:S03]  /*26c0*/  ISETP.GE.AND P4, PT, R110, c[0x0][0x1d4], PT ;  /* 0x000075006e007a0c */ /* 0x000fc60003f86270 */
[----:B------:R-:W-:Y:S01]  /*26d0*/  IMAD.WIDE.U32 R12, R2, c[0x0][0x208], R110 ;  /* 0x00008200020c7a25 */ /* 0x000fe200078e006e */
[----:B------:R-:W-:-:S03]  /*26e0*/  SEL R7, RZ, 0xffffffff, P5 ;  /* 0xffffffffff077807 */ /* 0x000fc60002800000 */
[----:B------:R-:W-:Y:S01]  /*26f0*/  IMAD R15, R2, c[0x0][0x20c], R3 ;  /* 0x00008300020f7a24 */ /* 0x000fe200078e0203 */
[----:B------:R-:W-:Y:S02]  /*2700*/  SHF.R.S32.HI R2, RZ, 0x1f, R0 ;  /* 0x0000001fff027819 */ /* 0x000fe40000011400 */
[----:B------:R-:W-:Y:S02]  /*2710*/  IADD3 R3, R5, R14, RZ ;  /* 0x0000000e05037210 */ /* 0x000fe40007ffe0ff */
[----:B------:R-:W-:Y:S01]  /*2720*/  SEL R10, RZ, 0x1, P4 ;  /* 0x00000001ff0a7807 */ /* 0x000fe20002000000 */
[----:B------:R-:W-:Y:S01]  /*2730*/  IMAD R5, R2, c[0x0][0x1b0], RZ ;  /* 0x00006c0002057a24 */ /* 0x000fe200078e02ff */
[----:B------:R-:W-:Y:S01]  /*2740*/  SHF.L.U32 R17, R7, 0x1, RZ ;  /* 0x0000000107117819 */ /* 0x000fe200000006ff */
[----:B------:R-:W-:Y:S02]  /*2750*/  IMAD.MOV.U32 R2, RZ, RZ, R4 ;  /* 0x000000ffff027224 */ /* 0x000fe400078e0004 */
[----:B------:R-:W-:Y:S01]  /*2760*/  IMAD.MOV R7, RZ, RZ, -R0 ;  /* 0x000000ffff077224 */ /* 0x000fe200078e0a00 */
[----:B------:R-:W-:Y:S01]  /*2770*/  LOP3.LUT R17, R17, 0x2, R10, 0xe2, !PT ;  /* 0x0000000211117812 */ /* 0x000fe200078ee20a */
[----:B------:R-:W-:-:S02]  /*2780*/  IMAD R4, R0, c[0x0][0x1b4], R5 ;  /* 0x00006d0000047a24 */ /* 0x000fc400078e0205 */
[----:B------:R-:W-:Y:S01]  /*2790*/  IMAD.WIDE.U32 R2, R0, c[0x0][0x1b0], R2 ;  /* 0x00006c0000027a25 */ /* 0x000fe200078e0002 */
[----:B------:R-:W-:-:S03]  /*27a0*/  ISETP.GE.AND P2, PT, R252, c[0x0][0x1d4], PT ;  /* 0x00007500fc007a0c */ /* 0x000fc60003f46270 */
[----:B------:R-:W-:Y:S01]  /*27b0*/  IMAD R10, R7, c[0x0][0x2c4], R6 ;  /* 0x0000b100070a7a24 */ /* 0x000fe200078e0206 */
[----:B-----5:R-:W-:Y:S02]  /*27c0*/  ISETP.GE.AND P6, PT, R21, c[0x0][0x1d4], PT ;  /* 0x0000750015007a0c */ /* 0x020fe40003fc6270 */
[----:B------:R-:W-:Y:S02]  /*27d0*/  IADD3 R5, R9, R16, RZ ;  /* 0x0000001009057210 */ /* 0x000fe40007ffe0ff */
[----:B------:R-:W-:Y:S01]  /*27e0*/  IADD3 R3, R3, R4, RZ ;  /* 0x0000000403037210 */ /* 0x000fe20007ffe0ff */
[----:B------:R-:W-:Y:S01]  /*27f0*/  IMAD.MOV.U32 R4, RZ, RZ, R8 ;  /* 0x000000ffff047224 */ /* 0x000fe200078e0008 */
[----:B------:R-:W-:Y:S02]  /*2800*/  SHF.R.S32.HI R0, RZ, 0x1f, R10 ;  /* 0x0000001fff007819 */ /* 0x000fe4000001140a */
[----:B------:R-:W-:Y:S02]  /*2810*/  SEL R14, RZ, 0x4, P2 ;  /* 0x00000004ff0e7807 */ /* 0x000fe40001000000 */
[----:B------:R-:W-:Y:S01]  /*2820*/  SEL R6, RZ, 0x8, P6 ;  /* 0x00000008ff067807 */ /* 0x000fe20003000000 */
[----:B------:R-:W-:-:S03]  /*2830*/  IMAD.WIDE.U32 R8, R107, c[0x0][0x1e8], R4 ;  /* 0x00007a006b087a25 */ /* 0x000fc600078e0004 */
[----:B------:R-:W-:Y:S01]  /*2840*/  LOP3.LUT R28, R6, R17, R14, 0xfe, !PT ;  /* 0x00000011061c7212 */ /* 0x000fe200078efe0e */
[----:B------:R-:W-:Y:S01]  /*2850*/  IMAD R4, R0, c[0x0][0x1a8], RZ ;  /* 0x00006a0000047a24 */ /* 0x000fe200078e02ff */
[----:B------:R-:W-:Y:S01]  /*2860*/  MOV R6, R12 ;  /* 0x0000000c00067202 */ /* 0x000fe20000000f00 */
[----:B------:R-:W-:Y:S01]  /*2870*/  IMAD.IADD R7, R13, 0x1, R15 ;  /* 0x000000010d077824 */ /* 0x000fe200078e020f */
[----:B------:R-:W-:Y:S01]  /*2880*/  @P0 SHF.R.S32.HI R0, RZ, 0x1f, R11 ;  /* 0x0000001fff000819 */ /* 0x000fe2000001140b */
[----:B------:R-:W-:Y:S02]  /*2890*/  @!P0 IMAD.MOV.U32 R0, RZ, RZ, R115 ;  /* 0x000000ffff008224 */ /* 0x000fe400078e0073 */
[----:B------:R-:W-:Y:S02]  /*28a0*/  IMAD R12, R10, c[0x0][0x1ac], R4 ;  /* 0x00006b000a0c7a24 */ /* 0x000fe400078e0204 */
[----:B------:R-:W-:Y:S01]  /*28b0*/  IMAD.WIDE.U32 R4, R107, c[0x0][0x210], R6 ;  /* 0x000084006b047a25 */ /* 0x000fe200078e0006 */
[----:B------:R-:W-:-:S02]  /*28c0*/  SEL R6, R0, RZ, !P1 ;  /* 0x000000ff00067207 */ /* 0x000fc40004800000 */
[----:B------:R-:W-:Y:S01]  /*28d0*/  @!P0 MOV R11, R114 ;  /* 0x00000072000b8202 */ /* 0x000fe20000000f00 */
[----:B------:R-:W-:-:S03]  /*28e0*/  IMAD.WIDE.U32 R2, R10, c[0x0][0x1a8], R2 ;  /* 0x00006a000a027a25 */ /* 0x000fc600078e0002 */
[----:B------:R-:W-:Y:S01]  /*28f0*/  SEL R0, R11, RZ, !P1 ;  /* 0x000000ff0b007207 */ /* 0x000fe20004800000 */
[----:B------:R-:W-:Y:S01]  /*2900*/  IMAD.IADD R3, R3, 0x1, R12 ;  /* 0x0000000103037824 */ /* 0x000fe200078e020c */
[----:B------:R-:W-:Y:S01]  /*2910*/  LEA R15, P0, R2, c[0x0][0x160], 0x1 ;  /* 0x00005800020f7a11 */ /* 0x000fe200078008ff */
[C---:B------:R-:W-:Y:S02]  /*2920*/  IMAD R7, R6.reuse, c[0x0][0x1f0], RZ ;  /* 0x00007c0006077a24 */ /* 0x040fe400078e02ff */
[C---:B------:R-:W-:Y:S02]  /*2930*/  IMAD R5, R107.reuse, c[0x0][0x214], R5 ;  /* 0x000085006b057a24 */ /* 0x040fe400078e0205 */
[----:B------:R-:W-:Y:S02]  /*2940*/  IMAD R6, R6, c[0x0][0x218], RZ ;  /* 0x0000860006067a24 */ /* 0x000fe400078e02ff */
[----:B------:R-:W-:Y:S01]  /*2950*/  IMAD R9, R107, c[0x0][0x1ec], R9 ;  /* 0x00007b006b097a24 */ /* 0x000fe200078e0209 */
[----:B------:R-:W-:Y:S01]  /*2960*/  LEA.HI.X R14, R2, c[0x0][0x164], R3, 0x1, P0 ;  /* 0x00005900020e7a11 */ /* 0x000fe200000f0c03 */
[----:B------:R-:W-:-:S02]  /*2970*/  IMAD R2, R0, c[0x0][0x21c], R6 ;  /* 0x0000870000027a24 */ /* 0x000fc400078e0206 */
[----:B------:R-:W-:Y:S01]  /*2980*/  IMAD.WIDE.U32 R230, R0, c[0x0][0x218], R4 ;  /* 0x0000860000e67a25 */ /* 0x000fe200078e0004 */
[----:B------:R-:W-:-:S03]  /*2990*/  P2R R98, PR, RZ, 0x20 ;  /* 0x00000020ff627803 */ /* 0x000fc60000000000 */
[C---:B------:R-:W-:Y:S02]  /*29a0*/  IMAD R3, R0.reuse, c[0x0][0x1f4], R7 ;  /* 0x00007d0000037a24 */ /* 0x040fe400078e0207 */
[----:B------:R-:W-:Y:S01]  /*29b0*/  IMAD.WIDE.U32 R228, R0, c[0x0][0x1f0], R8 ;  /* 0x00007c0000e47a25 */ /* 0x000fe200078e0008 */
[----:B------:R-:W-:Y:S02]  /*29c0*/  P2R R99, PR, RZ, 0x10 ;  /* 0x00000010ff637803 */ /* 0x000fe40000000000 */
[----:B------:R-:W-:Y:S01]  /*29d0*/  P2R R20, PR, RZ, 0x4 ;  /* 0x00000004ff147803 */ /* 0x000fe20000000000 */
[----:B------:R-:W-:Y:S01]  /*29e0*/  IMAD.IADD R227, R229, 0x1, R3 ;  /* 0x00000001e5e37824 */ /* 0x000fe200078e0203 */
[----:B------:R-:W-:Y:S02]  /*29f0*/  ISETP.GE.AND P5, PT, R110, c[0x0][0x198], PT ;  /* 0x000066006e007a0c */ /* 0x000fe40003fa6270 */
[----:B------:R-:W-:Y:S02]  /*2a00*/  ISETP.GE.AND P4, PT, R106, c[0x0][0x198], PT ;  /* 0x000066006a007a0c */ /* 0x000fe40003f86270 */
[----:B------:R-:W-:-:S02]  /*2a10*/  ISETP.GE.AND P3, PT, R252, c[0x0][0x198], PT ;  /* 0x00006600fc007a0c */ /* 0x000fc40003f66270 */
[----:B------:R-:W-:Y:S02]  /*2a20*/  LEA R12, R102, R103, 0x7 ;  /* 0x00000067660c7211 */ /* 0x000fe400078e38ff */
[----:B------:R-:W-:Y:S02]  /*2a30*/  IADD3 R235, R231, R2, RZ ;  /* 0x00000002e7eb7210 */ /* 0x000fe40007ffe0ff */
[----:B------:R-:W-:Y:S01]  /*2a40*/  ISETP.GE.AND P2, PT, R21, c[0x0][0x198], PT ;  /* 0x0000660015007a0c */ /* 0x000fe20003f46270 */
[----:B------:R-:W-:Y:S10]  /*2a50*/  BRA.DIV ~URZ, `(.L_x_1241) ;  /* 0x0000d2b27f007947 */ /* 0x000ff4000b800000 */
[----:B------:R1:W2:Y:S02]  /*2a60*/  SHFL.IDX PT, R4, R14, RZ, 0x181f ;  /* 0x00181fff0e047589 */ /* 0x0002a400000e0000 */
.L_x_1320:
[----:B------:R-:W-:Y:S05]  /*2a70*/  BRA.DIV ~URZ, `(.L_x_1242) ;  /* 0x0000d3027f007947 */ /* 0x000fea000b800000 */
[----:B------:R3:W4:Y:S02]  /*2a80*/  SHFL.IDX PT, R0, R15, RZ, 0x181f ;  /* 0x00181fff0f007589 */ /* 0x00072400000e0000 */
.L_x_1321:
[----:B------:R-:W-:Y:S01]  /*2a90*/  IMAD R13, R18, c[0x0][0x2c4], RZ ;  /* 0x0000b100120d7a24 */ /* 0x000fe200078e02ff */
[----:B------:R-:W-:Y:S04]  /*2aa0*/  BSSY B0, `(.L_x_1243) ;  /* 0x0000018000007945 */ /* 0x000fe80003800000 */
[----:B------:R-:W-:-:S13]  /*2ab0*/  ISETP.GE.AND P0, PT, R12, R13, PT ;  /* 0x0000000d0c00720c */ /* 0x000fda0003f06270 */
[----:B------:R-:W-:Y:S05]  /*2ac0*/  @P0 BRA `(.L_x_1244) ;  /* 0x0000015000000947 */ /* 0x000fea0003800000 */
[----:B------:R-:W5:Y:S04]  /*2ad0*/  LDL.64 R8, [R1] ;  /* 0x0000000001087983 */ /* 0x000f680000100a00 */
[----:B---3--:R-:W3:Y:S04]  /*2ae0*/  LDL R3, [R1+0x8] ;  /* 0x0000080001037983 */ /* 0x008ee80000100800 */
[----:B----4-:R-:W4:Y:S04]  /*2af0*/  LDL R6, [R1+0x3c] ;  /* 0x00003c0001067983 */ /* 0x010f280000100800 */
[----:B--2---:R-:W2:Y:S04]  /*2b00*/  LDL R2, [R1+0x38] ;  /* 0x0000380001027983 */ /* 0x004ea80000100800 */
[----:B------:R-:W2:Y:S04]  /*2b10*/  LDL R5, [R1+0xc] ;  /* 0x00000c0001057983 */ /* 0x000ea80000100800 */
[----:B------:R-:W2:Y:S01]  /*2b20*/  LDL R16, [R1+0x34] ;  /* 0x0000340001107983 */ /* 0x000ea20000100800 */
[----:B-----5:R-:W-:-:S04]  /*2b30*/  LEA R10, P0, R8, R0, 0x1 ;  /* 0x00000000080a7211 */ /* 0x020fc800078008ff */
[----:B------:R-:W-:Y:S02]  /*2b40*/  LEA.HI.X R11, R8, R4, R9, 0x1, P0 ;  /* 0x00000004080b7211 */ /* 0x000fe400000f0c09 */
[----:B---3--:R-:W-:-:S03]  /*2b50*/  LEA R8, P0, R3, R0, 0x1 ;  /* 0x0000000003087211 */ /* 0x008fc600078008ff */
[----:B------:R-:W-:Y:S01]  /*2b60*/  @!PT LDS RZ, [RZ] ;  /* 0x00000000fffff984 */ /* 0x000fe20000000800 */
[----:B------:R-:W-:Y:S01]  /*2b70*/  @!PT LDS RZ, [RZ] ;  /* 0x00000000fffff984 */ /* 0x000fe20000000800 */
[----:B------:R-:W-:Y:S01]  /*2b80*/  @!PT LDS RZ, [RZ] ;  /* 0x00000000fffff984 */ /* 0x000fe20000000800 */
[----:B------:R3:W-:Y:S01]  /*2b90*/  LDGSTS.E.BYPASS.LTC128B.128 [R219+0x10100], [R10.64], !P5 ;  /* 0x101000000adb7fae */ /* 0x0007e2000e901d46 */
[----:B----4-:R-:W-:Y:S02]  /*2ba0*/  LEA.HI.X R9, R3, R4, R6, 0x1, P0 ;  /* 0x0000000403097211 */ /* 0x010fe400000f0c06 */
[----:B------:R-:W-:-:S03]  /*2bb0*/  LEA R6, P0, R252, R0, 0x1 ;  /* 0x00000000fc067211 */ /* 0x000fc600078008ff */
[----:B------:R3:W-:Y:S01]  /*2bc0*/  LDGSTS.E.BYPASS.LTC128B.128 [R219+0x14100], [R8.64], !P4 ;  /* 0x1410000008db7fae */ /* 0x0007e2000e101d46 */
[----:B--2---:R-:W-:Y:S02]  /*2bd0*/  LEA.HI.X R7, R252, R4, R2, 0x1, P0 ;  /* 0x00000004fc077211 */ /* 0x004fe400000f0c02 */
[----:B------:R-:W-:-:S03]  /*2be0*/  LEA R2, P0, R5, R0, 0x1 ;  /* 0x0000000005027211 */ /* 0x000fc600078008ff */
[----:B------:R3:W-:Y:S01]  /*2bf0*/  LDGSTS.E.BYPASS.LTC128B.128 [R219+0x18100], [R6.64], !P3 ;  /* 0x1810000006db7fae */ /* 0x0007e2000d901d46 */
[----:B------:R-:W-:-:S05]  /*2c00*/  LEA.HI.X R3, R5, R4, R16, 0x1, P0 ;  /* 0x0000000405037211 */ /* 0x000fca00000f0c10 */
[----:B------:R3:W-:Y:S04]  /*2c10*/  LDGSTS.E.BYPASS.LTC128B.128 [R219+0x1c100], [R2.64], !P2 ;  /* 0x1c10000002db7fae */ /* 0x0007e8000d101d46 */
.L_x_1244:
[----:B------:R-:W-:Y:S05]  /*2c20*/  BSYNC B0 ;  /* 0x0000000000007941 */ /* 0x000fea0003800000 */
.L_x_1243:
[----:B------:R-:W-:Y:S05]  /*2c30*/  BRA.DIV ~URZ, `(.L_x_1245) ;  /* 0x0000d1a27f007947 */ /* 0x000fea000b800000 */
[----:B--2---:R2:W1:Y:S04]  /*2c40*/  SHFL.IDX PT, R4, R14, 0x1, 0x181f ;  /* 0x00381f000e047f89 */ /* 0x00446800000e0000 */
[----:B----4-:R2:W4:Y:S02]  /*2c50*/  SHFL.IDX PT, R0, R15, 0x1, 0x181f ;  /* 0x00381f000f007f89 */ /* 0x01052400000e0000 */
.L_x_1322:
[----:B---3--:R-:W-:Y:S01]  /*2c60*/  IADD3 R2, R12, 0x20, RZ ;  /* 0x000000200c027810 */ /* 0x008fe20007ffe0ff */
[----:B------:R-:W-:Y:S03]  /*2c70*/  BSSY B0, `(.L_x_1246) ;  /* 0x0000018000007945 */ /* 0x000fe60003800000 */
[----:B------:R-:W-:-:S13]  /*2c80*/  ISETP.GE.AND P0, PT, R2, R13, PT ;  /* 0x0000000d0200720c */ /* 0x000fda0003f06270 */
[----:B------:R-:W-:Y:S05]  /*2c90*/  @P0 BRA `(.L_x_1247) ;  /* 0x0000015000000947 */ /* 0x000fea0003800000 */
[----:B------:R-:W3:Y:S04]  /*2ca0*/  LDL.64 R8, [R1] ;  /* 0x0000000001087983 */ /* 0x000ee80000100a00 */
[----:B------:R-:W5:Y:S04]  /*2cb0*/  LDL R6, [R1+0x8] ;  /* 0x0000080001067983 */ /* 0x000f680000100800 */
[----:B--2---:R-:W2:Y:S04]  /*2cc0*/  LDL R7, [R1+0x3c] ;  /* 0x00003c0001077983 */ /* 0x004ea80000100800 */
[----:B----4-:R-:W4:Y:S04]  /*2cd0*/  LDL R3, [R1+0x38] ;  /* 0x0000380001037983 */ /* 0x010f280000100800 */
[----:B------:R-:W4:Y:S04]  /*2ce0*/  LDL R5, [R1+0xc] ;  /* 0x00000c0001057983 */ /* 0x000f280000100800 */
[----:B------:R-:W4:Y:S01]  /*2cf0*/  LDL R16, [R1+0x34] ;  /* 0x0000340001107983 */ /* 0x000f220000100800 */
[----:B---3--:R-:W-:-:S04]  /*2d00*/  LEA R10, P0, R8, R0, 0x1 ;  /* 0x00000000080a7211 */ /* 0x008fc800078008ff */
[----:B-1----:R-:W-:Y:S02]  /*2d10*/  LEA.HI.X R11, R8, R4, R9, 0x1, P0 ;  /* 0x00000004080b7211 */ /* 0x002fe400000f0c09 */
[----:B-----5:R-:W-:-:S03]  /*2d20*/  LEA R8, P0, R6, R0, 0x1 ;  /* 0x0000000006087211 */ /* 0x020fc600078008ff */
[----:B------:R-:W-:Y:S01]  /*2d30*/  @!PT LDS RZ, [RZ] ;  /* 0x00000000fffff984 */ /* 0x000fe20000000800 */
[----:B------:R-:W-:Y:S01]  /*2d40*/  @!PT LDS RZ, [RZ] ;  /* 0x00000000fffff984 */ /* 0x000fe20000000800 */
[----:B------:R-:W-:Y:S01]  /*2d50*/  @!PT LDS RZ, [RZ] ;  /* 0x00000000fffff984 */ /* 0x000fe20000000800 */
[----:B------:R1:W-:Y:S01]  /*2d60*/  LDGSTS.E.BYPASS.LTC128B.128 [R219+0x11100], [R10.64], !P5 ;  /* 0x111000000adb7fae */ /* 0x0003e2000e901d46 */
[----:B--2---:R-:W-:Y:S02]  /*2d70*/  LEA.HI.X R9, R6, R4, R7, 0x1, P0 ;  /* 0x0000000406097211 */ /* 0x004fe400000f0c07 */
[----:B------:R-:W-:-:S03]  /*2d80*/  LEA R6, P0, R252, R0, 0x1 ;  /* 0x00000000fc067211 */ /* 0x000fc600078008ff */
[----:B------:R1:W-:Y:S01]  /*2d90*/  LDGSTS.E.BYPASS.LTC128B.128 [R219+0x15100], [R8.64], !P4 ;  /* 0x1510000008db7fae */ /* 0x0003e2000e101d46 */
[----:B----4-:R-:W-:Y:S02]  /*2da0*/  LEA.HI.X R7, R252, R4, R3, 0x1, P0 ;  /* 0x00000004fc077211 */ /* 0x010fe400000f0c03 */
[----:B------:R-:W-:-:S03]  /*2db0*/  LEA R2, P0, R5, R0, 0x1 ;  /* 0x0000000005027211 */ /* 0x000fc600078008ff */
[----:B------:R1:W-:Y:S01]  /*2dc0*/  LDGSTS.E.BYPASS.LTC128B.128 [R219+0x19100], [R6.64], !P3 ;  /* 0x1910000006db7fae */ /* 0x0003e2000d901d46 */
[----:B------:R-:W-:-:S05]  /*2dd0*/  LEA.HI.X R3, R5, R4, R16, 0x1, P0 ;  /* 0x0000000405037211 */ /* 0x000fca00000f0c10 */
[----:B------:R1:W-:Y:S04]  /*2de0*/  LDGSTS.E.BYPASS.LTC128B.128 [R219+0x1d100], [R2.64], !P2 ;  /* 0x1d10000002db7fae */ /* 0x0003e8000d101d46 */
.L_x_1247:
[----:B------:R-:W-:Y:S05]  /*2df0*/  BSYNC B0 ;  /* 0x0000000000007941 */ /* 0x000fea0003800000 */
.L_x_1246:
[----:B------:R-:W-:Y:S05]  /*2e00*/  BRA.DIV ~URZ, `(.L_x_1248) ;  /* 0x0000d0927f007947 */ /* 0x000fea000b800000 */
[----:B-1----:R1:W3:Y:S02]  /*2e10*/  SHFL.IDX PT, R4, R14, 0x2, 0x181f ;  /* 0x00581f000e047f89 */ /* 0x0022e400000e0000 */
.L_x_1323:
[----:B------:R-:W-:Y:S05]  /*2e20*/  BRA.DIV ~URZ, `(.L_x_1249) ;  /* 0x0000d0e27f007947 */ /* 0x000fea000b800000 */
[----:B----4-:R4:W1:Y:S02]  /*2e30*/  SHFL.IDX PT, R0, R15, 0x2, 0x181f ;  /* 0x00581f000f007f89 */ /* 0x01086400000e0000 */
.L_x_1324:
[----:B------:R-:W-:Y:S01]  /*2e40*/  IADD3 R2, R12, 0x40, RZ ;  /* 0x000000400c027810 */ /* 0x000fe20007ffe0ff */
[----:B------:R-:W-:Y:S03]  /*2e50*/  BSSY B0, `(.L_x_1250) ;  /* 0x0000018000007945 */ /* 0x000fe60003800000 */
[----:B------:R-:W-:-:S13]  /*2e60*/  ISETP.GE.AND P0, PT, R2, R13, PT ;  /* 0x0000000d0200720c */ /* 0x000fda0003f06270 */
[----:B------:R-:W-:Y:S05]  /*2e70*/  @P0 BRA `(.L_x_1251) ;  /* 0x0000015000000947 */ /* 0x000fea0003800000 */
[----:B------:R-:W5:Y:S04]  /*2e80*/  LDL.64 R8, [R1] ;  /* 0x0000000001087983 */ /* 0x000f680000100a00 */
[----:B--2---:R-:W2:Y:S04]  /*2e90*/  LDL R6, [R1+0x8] ;  /* 0x0000080001067983 */ /* 0x004ea80000100800 */
[----:B----4-:R-:W4:Y:S04]  /*2ea0*/  LDL R7, [R1+0x3c] ;  /* 0x00003c0001077983 */ /* 0x010f280000100800 */
[----:B---3--:R-:W3:Y:S04]  /*2eb0*/  LDL R3, [R1+0x38] ;  /* 0x0000380001037983 */ /* 0x008ee80000100800 */
[----:B------:R-:W3:Y:S04]  /*2ec0*/  LDL R5, [R1+0xc] ;  /* 0x00000c0001057983 */ /* 0x000ee80000100800 */
[----:B------:R-:W3:Y:S01]  /*2ed0*/  LDL R16, [R1+0x34] ;  /* 0x0000340001107983 */ /* 0x000ee20000100800 */
[----:B-1---5:R-:W-:-:S04]  /*2ee0*/  LEA R10, P0, R8, R0, 0x1 ;  /* 0x00000000080a7211 */ /* 0x022fc800078008ff */
[----:B------:R-:W-:Y:S02]  /*2ef0*/  LEA.HI.X R11, R8, R4, R9, 0x1, P0 ;  /* 0x00000004080b7211 */ /* 0x000fe400000f0c09 */
[----:B--2---:R-:W-:-:S03]  /*2f00*/  LEA R8, P0, R6, R0, 0x1 ;  /* 0x0000000006087211 */ /* 0x004fc600078008ff */
[----:B------:R-:W-:Y:S01]  /*2f10*/  @!PT LDS RZ, [RZ] ;  /* 0x00000000fffff984 */ /* 0x000fe20000000800 */
[----:B------:R-:W-:Y:S01]  /*2f20*/  @!PT LDS RZ, [RZ] ;  /* 0x00000000fffff984 */ /* 0x000fe20000000800 */
[----:B------:R-:W-:Y:S01]  /*2f30*/  @!PT LDS RZ, [RZ] ;  /* 0x00000000fffff984 */ /* 0x000fe20000000800 */
[----:B------:R1:W-:Y:S01]  /*2f40*/  LDGSTS.E.BYPASS.LTC128B.128 [R219+0x12100], [R10.64], !P5 ;  /* 0x121000000adb7fae */ /* 0x0003e2000e901d46 */
[----:B----4-:R-:W-:Y:S02]  /*2f50*/  LEA.HI.X R9, R6, R4, R7, 0x1, P0 ;  /* 0x0000000406097211 */ /* 0x010fe400000f0c07 */
[----:B------:R-:W-:-:S03]  /*2f60*/  LEA R6, P0, R252, R0, 0x1 ;  /* 0x00000000fc067211 */ /* 0x000fc600078008ff */
[----:B------:R1:W-:Y:S01]  /*2f70*/  LDGSTS.E.BYPASS.LTC128B.128 [R219+0x16100], [R8.64], !P4 ;  /* 0x1610000008db7fae */ /* 0x0003e2000e101d46 */
[----:B---3--:R-:W-:Y:S02]  /*2f80*/  LEA.HI.X R7, R252, R4, R3, 0x1, P0 ;  /* 0x00000004fc077211 */ /* 0x008fe400000f0c03 */
[----:B------:R-:W-:-:S03]  /*2f90*/  LEA R2, P0, R5, R0, 0x1 ;  /* 0x0000000005027211 */ /* 0x000fc600078008ff */
[----:B------:R1:W-:Y:S01]  /*2fa0*/  LDGSTS.E.BYPASS.LTC128B.128 [R219+0x1a100], [R6.64], !P3 ;  /* 0x1a10000006db7fae */ /* 0x0003e2000d901d46 */
[----:B------:R-:W-:-:S05]  /*2fb0*/  LEA.HI.X R3, R5, R4, R16, 0x1, P0 ;  /* 0x0000000405037211 */ /* 0x000fca00000f0c10 */
[----:B------:R1:W-:Y:S04]  /*2fc0*/  LDGSTS.E.BYPASS.LTC128B.128 [R219+0x1e100], [R2.64], !P2 ;  /* 0x1e10000002db7fae */ /* 0x0003e8000d101d46 */
.L_x_1251:
[----:B------:R-:W-:Y:S05]  /*2fd0*/  BSYNC B0 ;  /* 0x0000000000007941 */ /* 0x000fea0003800000 */
.L_x_1250:
[----:B------:R-:W-:Y:S05]  /*2fe0*/  BRA.DIV ~URZ, `(.L_x_1252) ;  /* 0x0000cf827f007947 */ /* 0x000fea000b800000 */
[----:B---3--:R3:W2:Y:S04]  /*2ff0*/  SHFL.IDX PT, R4, R14, 0x3, 0x181f ;  /* 0x00781f000e047f89 */ /* 0x0086a800000e0000 */
[----:B-1----:R3:W1:Y:S02]  /*3000*/  SHFL.IDX PT, R0, R15, 0x3, 0x181f ;  /* 0x00781f000f007f89 */ /* 0x00266400000e0000 */
.L_x_1325:
[----:B------:R-:W5:Y:S04]  /*3010*/  LDL.64 R6, [R1] ;  /* 0x0000000001067983 */ /* 0x000f680000100a00 */
[----:B---3--:R-:W3:Y:S04]  /*3020*/  LDL R3, [R1+0x8] ;  /* 0x0000080001037983 */ /* 0x008ee80000100800 */
[----:B----4-:R-:W4:Y:S04]  /*3030*/  LDL R5, [R1+0x3c] ;  /* 0x00003c0001057983 */ /* 0x010f280000100800 */
[----:B--2---:R-:W2:Y:S04]  /*3040*/  LDL R10, [R1+0x38] ;  /* 0x00003800010a7983 */ /* 0x004ea80000100800 */
[----:B------:R-:W2:Y:S04]  /*3050*/  LDL R11, [R1+0xc] ;  /* 0x00000c00010b7983 */ /* 0x000ea80000100800 */
[----:B------:R-:W2:Y:S01]  /*3060*/  LDL R14, [R1+0x34] ;  /* 0x00003400010e7983 */ /* 0x000ea20000100800 */
[----:B------:R-:W-:Y:S01]  /*3070*/  IADD3 R2, R12, 0x60, RZ ;  /* 0x000000600c027810 */ /* 0x000fe20007ffe0ff */
[----:B------:R-:W-:-:S02]  /*3080*/  IMAD R97, R96, -0x40, R19 ;  /* 0xffffffc060617824 */ /* 0x000fc400078e0213 */
[----:B------:R-:W2:Y:S01]  /*3090*/  LDL R133, [R1+0x18] ;  /* 0x0000180001857983 */ /* 0x000ea20000100800 */
[----:B------:R-:W-:-:S13]  /*30a0*/  ISETP.GE.AND P1, PT, R2, R13, PT ;  /* 0x0000000d0200720c */ /* 0x000fda0003f26270 */
[----:B-1---5:R-:W-:-:S04]  /*30b0*/  @!P1 LEA R8, P0, R6, R0, 0x1 ;  /* 0x0000000006089211 */ /* 0x022fc800078008ff */
[----:B------:R-:W-:Y:S02]  /*30c0*/  @!P1 LEA.HI.X R9, R6, R4, R7, 0x1, P0 ;  /* 0x0000000406099211 */ /* 0x000fe400000f0c07 */
[----:B---3--:R-:W-:-:S03]  /*30d0*/  @!P1 LEA R6, P0, R3, R0, 0x1 ;  /* 0x0000000003069211 */ /* 0x008fc600078008ff */
[----:B------:R-:W-:Y:S01]  /*30e0*/  @!PT LDS RZ, [RZ] ;  /* 0x00000000fffff984 */ /* 0x000fe20000000800 */
[----:B------:R-:W-:Y:S01]  /*30f0*/  @!PT LDS RZ, [RZ] ;  /* 0x00000000fffff984 */ /* 0x000fe20000000800 */
[----:B------:R-:W-:Y:S01]  /*3100*/  @!PT LDS RZ, [RZ] ;  /* 0x00000000fffff984 */ /* 0x000fe20000000800 */
[----:B------:R1:W-:Y:S01]  /*3110*/  @!P1 LDGSTS.E.BYPASS.LTC128B.128 [R219+0x13100], [R8.64], !P5 ;  /* 0x1310000008db9fae */ /* 0x0003e2000e901d46 */
[----:B----4-:R-:W-:-:S03]  /*3120*/  @!P1 LEA.HI.X R7, R3, R4, R5, 0x1, P0 ;  /* 0x0000000403079211 */ /* 0x010fc600000f0c05 */
[----:B------:R-:W3:Y:S01]  /*3130*/  S2R R5, SR_TID.X ;  /* 0x0000000000057919 */ /* 0x000ee20000002100 */
[----:B------:R-:W-:-:S03]  /*3140*/  @!P1 LEA R2, P0, R252, R0, 0x1 ;  /* 0x00000000fc029211 */ /* 0x000fc600078008ff */
[----:B------:R4:W-:Y:S01]  /*3150*/  @!P1 LDGSTS.E.BYPASS.LTC128B.128 [R219+0x17100], [R6.64], !P4 ;  /* 0x1710000006db9fae */ /* 0x0009e2000e101d46 */
[----:B--2---:R-:W-:-:S05]  /*3160*/  @!P1 LEA.HI.X R3, R252, R4, R10, 0x1, P0 ;  /* 0x00000004fc039211 */ /* 0x004fca00000f0c0a */
[----:B------:R2:W-:Y:S01]  /*3170*/  @!P1 LDGSTS.E.BYPASS.LTC128B.128 [R219+0x1b100], [R2.64], !P3 ;  /* 0x1b10000002db9fae */ /* 0x0005e2000d901d46 */
[----:B---3--:R-:W-:-:S04]  /*3180*/  SHF.R.S32.HI R10, RZ, 0x1f, R5 ;  /* 0x0000001fff0a7819 */ /* 0x008fc80000011405 */
[----:B------:R-:W-:-:S04]  /*3190*/  LEA.HI R10, R10, R5, RZ, 0x3 ;  /* 0x000000050a0a7211 */ /* 0x000fc800078f18ff */
[----:B------:R-:W-:Y:S02]  /*31a0*/  SHF.R.S32.HI R10, RZ, 0x3, R10 ;  /* 0x00000003ff0a7819 */ /* 0x000fe4000001140a */
[----:B----4-:R-:W-:-:S03]  /*31b0*/  SHF.R.S32.HI R6, RZ, 0x1f, R96 ;  /* 0x0000001fff067819 */ /* 0x010fc60000011460 */
[----:B------:R-:W-:Y:S01]  /*31c0*/  IMAD.IADD R5, R19, 0x1, -R10 ;  /* 0x0000000113057824 */ /* 0x000fe200078e0a0a */
[----:B--2---:R-:W-:-:S03]  /*31d0*/  @!P1 LEA R2, P0, R11, R0, 0x1 ;  /* 0x000000000b029211 */ /* 0x004fc600078008ff */
[----:B------:R-:W-:Y:S01]  /*31e0*/  IMAD R0, R96, -0x40, R5 ;  /* 0xffffffc060007824 */ /* 0x000fe200078e0205 */
[----:B------:R-:W-:Y:S01]  /*31f0*/  @!P1 LEA.HI.X R3, R11, R4, R14, 0x1, P0 ;  /* 0x000000040b039211 */ /* 0x000fe200000f0c0e */
[----:B------:R-:W-:-:S03]  /*3200*/  IMAD R7, R6, c[0x0][0x1e0], RZ ;  /* 0x0000780006077a24 */ /* 0x000fc600078e02ff */
[----:B------:R-:W-:Y:S01]  /*3210*/  ISETP.GE.AND P0, PT, R0, 0x1, PT ;  /* 0x000000010000780c */ /* 0x000fe20003f06270 */
[----:B------:R2:W-:Y:S01]  /*3220*/  @!P1 LDGSTS.E.BYPASS.LTC128B.128 [R219+0x1f100], [R2.64], !P2 ;  /* 0x1f10000002db9fae */ /* 0x0005e2000d101d46 */
[----:B------:R-:W-:-:S03]  /*3230*/  IMAD.WIDE.U32 R4, R96, c[0x0][0x1e0], RZ ;  /* 0x0000780060047a25 */ /* 0x000fc600078e00ff */
[----:B------:R-:W0:Y:S01]  /*3240*/  LDGDEPBAR ;  /* 0x00000000000079af */ /* 0x000e220000000000 */
[----:B------:R-:W-:Y:S01]  /*3250*/  IMAD R7, R96, c[0x0][0x1e4], R7 ;  /* 0x0000790060077a24 */ /* 0x000fe200078e0207 */
[----:B------:R-:W-:Y:S02]  /*3260*/  WARPSYNC 0xffffffff ;  /* 0xffffffff00007948 */ /* 0x000fe40003800000 */
[----:B------:R-:W-:Y:S01]  /*3270*/  BAR.SYNC.DEFER_BLOCKING 0x0 ;  /* 0x0000000000007b1d */ /* 0x000fe20000010000 */
[----:B------:R-:W-:Y:S02]  /*3280*/  ISETP.GE.AND P2, PT, R0, 0x21, PT ;  /* 0x000000210000780c */ /* 0x000fe40003f46270 */
[----:B------:R-:W-:Y:S02]  /*3290*/  LEA R0, P1, R4, R228, 0x6 ;  /* 0x000000e404007211 */ /* 0x000fe400078230ff */
[----:B------:R-:W-:Y:S02]  /*32a0*/  ISETP.NE.AND P3, PT, R99, RZ, PT ;  /* 0x000000ff6300720c */ /* 0x000fe40003f65270 */
[----:B------:R-:W-:-:S02]  /*32b0*/  ISETP.NE.AND P4, PT, R98, RZ, PT ;  /* 0x000000ff6200720c */ /* 0x000fc40003f85270 */
[----:B------:R-:W-:Y:S01]  /*32c0*/  ISETP.NE.AND P5, PT, R20, RZ, PT ;  /* 0x000000ff1400720c */ /* 0x000fe20003fa5270 */
[----:B--2---:R-:W-:Y:S02]  /*32d0*/  IMAD.IADD R2, R5, 0x1, R7 ;  /* 0x0000000105027824 */ /* 0x004fe400078e0207 */
[----:B------:R-:W-:-:S03]  /*32e0*/  IMAD.MOV.U32 R3, RZ, RZ, 0x20 ;  /* 0x00000020ff037424 */ /* 0x000fc600078e00ff */
[----:B------:R-:W-:Y:S01]  /*32f0*/  LEA.HI.X R2, R4, R227, R2, 0x6, P1 ;  /* 0x000000e304027211 */ /* 0x000fe200008f3402 */
[----:B-1----:R-:W-:Y:S01]  /*3300*/  IMAD.WIDE.U32 R8, R3, c[0x0][0x1e0], RZ ;  /* 0x0000780003087a25 */ /* 0x002fe200078e00ff */
[----:B------:R-:W-:-:S03]  /*3310*/  @P0 LEA R4, P1, R0, c[0x0][0x1c8], 0x1 ;  /* 0x0000720000040a11 */ /* 0x000fc600078208ff */
[----:B------:R-:W-:Y:S01]  /*3320*/  IMAD R3, R3, c[0x0][0x1e4], RZ ;  /* 0x0000790003037a24 */ /* 0x000fe200078e02ff */
[C---:B------:R-:W-:Y:S02]  /*3330*/  @P0 LEA.HI.X R5, R0.reuse, c[0x0][0x1cc], R2, 0x1, P1 ;  /* 0x0000730000050a11 */ /* 0x040fe400008f0c02 */
[----:B------:R-:W-:-:S03]  /*3340*/  @P2 IADD3 R0, P1, R0, R8, RZ ;  /* 0x0000000800002210 */ /* 0x000fc60007f3e0ff */
[----:B------:R-:W-:Y:S01]  /*3350*/  @!PT LDS RZ, [RZ] ;  /* 0x00000000fffff984 */ /* 0x000fe20000000800 */
[----:B------:R-:W-:Y:S01]  /*3360*/  @!PT LDS RZ, [RZ] ;  /* 0x00000000fffff984 */ /* 0x000fe20000000800 */
[----:B------:R-:W-:Y:S01]  /*3370*/  @!PT LDS RZ, [RZ] ;  /* 0x00000000fffff984 */ /* 0x000fe20000000800 */
[----:B------:R1:W-:Y:S01]  /*3380*/  @P0 LDGSTS.E.BYPASS.LTC128B.128 [R219+0x8100], [R4.64], !P3 ;  /* 0x0810000004db0fae */ /* 0x0003e2000d901d46 */
[----:B------:R-:W-:Y:S02]  /*3390*/  @P2 IADD3.X R3, R2, R9, R3, P1, !PT ;  /* 0x0000000902032210 */ /* 0x000fe40000ffe403 */
[C---:B------:R-:W-:Y:S01]  /*33a0*/  @P2 LEA R2, P1, R0.reuse, c[0x0][0x1c8], 0x1 ;  /* 0x0000720000022a11 */ /* 0x040fe200078208ff */
[----:B------:R1:W-:Y:S03]  /*33b0*/  @P0 LDGSTS.E.BYPASS.LTC128B.128 [R219+0xa100], [R4.64+0x80], !P4 ;  /* 0x0a10008004db0fae */ /* 0x0003e6000e101d46 */
[----:B------:R-:W-:Y:S01]  /*33c0*/  @P2 LEA.HI.X R3, R0, c[0x0][0x1cc], R3, 0x1, P1 ;  /* 0x0000730000032a11 */ /* 0x000fe200008f0c03 */
[----:B------:R1:W-:Y:S04]  /*33d0*/  @P0 LDGSTS.E.BYPASS.LTC128B.128 [R219+0xc100], [R4.64+0x100], !P5 ;  /* 0x0c10010004db0fae */ /* 0x0003e8000e901d46 */
[----:B------:R1:W-:Y:S04]  /*33e0*/  @P0 LDGSTS.E.BYPASS.LTC128B.128 [R219+0xe100], [R4.64+0x180], !P6 ;  /* 0x0e10018004db0fae */ /* 0x0003e8000f101d46 */
[----:B------:R2:W-:Y:S04]  /*33f0*/  @P2 LDGSTS.E.BYPASS.LTC128B.128 [R219+0x9100], [R2.64], !P3 ;  /* 0x0910000002db2fae */ /* 0x0005e8000d901d46 */
[----:B------:R2:W-:Y:S04]  /*3400*/  @P2 LDGSTS.E.BYPASS.LTC128B.128 [R219+0xb100], [R2.64+0x80], !P4 ;  /* 0x0b10008002db2fae */ /* 0x0005e8000e101d46 */
[----:B------:R2:W-:Y:S04]  /*3410*/  @P2 LDGSTS.E.BYPASS.LTC128B.128 [R219+0xd100], [R2.64+0x100], !P5 ;  /* 0x0d10010002db2fae */ /* 0x0005e8000e901d46 */
[----:B------:R2:W-:Y:S04]  /*3420*/  @P2 LDGSTS.E.BYPASS.LTC128B.128 [R219+0xf100], [R2.64+0x180], !P6 ;  /* 0x0f10018002db2fae */ /* 0x0005e8000f101d46 */
[----:B------:R-:W0:Y:S01]  /*3430*/  LDGDEPBAR ;  /* 0x00000000000079af */ /* 0x000e220000000000 */
[----:B------:R-:W-:-:S04]  /*3440*/  IMAD R0, R6, c[0x0][0x208], RZ ;  /* 0x0000820006007a24 */ /* 0x000fc800078e02ff */
[C---:B------:R-:W-:Y:S02]  /*3450*/  IMAD R6, R96.reuse, c[0x0][0x20c], R0 ;  /* 0x0000830060067a24 */ /* 0x040fe400078e0200 */
[----:B-1----:R-:W-:-:S05]  /*3460*/  IMAD.WIDE.U32 R4, R96, c[0x0][0x208], RZ ;  /* 0x0000820060047a25 */ /* 0x002fca00078e00ff */
[----:B------:R-:W-:Y:S02]  /*3470*/  LEA R0, P1, R4, R230, 0x6 ;  /* 0x000000e604007211 */ /* 0x000fe400078230ff */
[----:B--2---:R-:W-:Y:S01]  /*3480*/  IADD3 R3, R5, R6, RZ ;  /* 0x0000000605037210 */ /* 0x004fe20007ffe0ff */
[----:B------:R-:W-:-:S04]  /*3490*/  DEPBAR.LE SB0, 0x1 ;  /* 0x000080400000791a */ /* 0x000fc80000000000 */
[----:B------:R-:W-:-:S04]  /*34a0*/  DEPBAR.LE SB0, 0x0 ;  /* 0x000080000000791a */ /* 0x000fc80000000000 */
[----:B------:R-:W-:Y:S01]  /*34b0*/  BAR.SYNC.DEFER_BLOCKING 0x0 ;  /* 0x0000000000007b1d */ /* 0x000fe20000010000 */
[----:B------:R-:W-:Y:S01]  /*34c0*/  LEA R2, P0, R0, c[0x0][0x1f8], 0x1 ;  /* 0x00007e0000027a11 */ /* 0x000fe200078008ff */
[----:B------:R-:W-:Y:S01]  /*34d0*/  IMAD.MOV.U32 R5, RZ, RZ, c[0x0][0x208] ;  /* 0x00008200ff057624 */ /* 0x000fe200078e00ff */
[----:B------:R-:W-:Y:S02]  /*34e0*/  LEA.HI.X R3, R4, R235, R3, 0x6, P1 ;  /* 0x000000eb04037211 */ /* 0x000fe400008f3403 */
[----:B------:R-:W-:Y:S01]  /*34f0*/  LOP3.LUT R4, R28, 0x1, RZ, 0xc0, !PT ;  /* 0x000000011c047812 */ /* 0x000fe200078ec0ff */
[----:B------:R-:W-:Y:S01]  /*3500*/  IMAD.MOV.U32 R6, RZ, RZ, c[0x0][0x20c] ;  /* 0x00008300ff067624 */ /* 0x000fe200078e00ff */
[----:B------:R-:W-:Y:S02]  /*3510*/  LEA.HI.X R3, R0, c[0x0][0x1fc], R3, 0x1, P0 ;  /* 0x00007f0000037a11 */ /* 0x000fe400000f0c03 */
[----:B------:R-:W-:Y:S02]  /*3520*/  LEA R12, P0, R5, R2, 0x6 ;  /* 0x00000002050c7211 */ /* 0x000fe400078030ff */
[----:B------:R-:W-:-:S02]  /*3530*/  ISETP.NE.U32.AND P3, PT, R4, 0x1, PT ;  /* 0x000000010400780c */ /* 0x000fc40003f65070 */
[----:B------:R-:W-:Y:S02]  /*3540*/  IADD3 R0, -R10, R97, RZ ;  /* 0x000000610a007210 */ /* 0x000fe40007ffe1ff */
[----:B------:R-:W-:Y:S02]  /*3550*/  LEA.HI.X R13, R5, R3, R6, 0x6, P0 ;  /* 0x00000003050d7211 */ /* 0x000fe400000f3406 */
[----:B------:R-:W-:Y:S02]  /*3560*/  ISETP.LT.OR P0, PT, R0, 0x1, P3 ;  /* 0x000000010000780c */ /* 0x000fe40001f01670 */
[----:B------:R-:W-:Y:S01]  /*3570*/  LOP3.LUT P2, RZ, R28, 0x2, RZ, 0xc0, !PT ;  /* 0x000000021cff7812 */ /* 0x000fe2000784c0ff */
[----:B------:R-:W-:Y:S04]  /*3580*/  LDSM.16.M88.4 R4, [R199] ;  /* 0x00000000c704783b */ /* 0x000fe80000000200 */
[----:B------:R-:W1:Y:S04]  /*3590*/  LDSM.16.M88.4 R20, [R192] ;  /* 0x00000000c014783b */ /* 0x000e680000000200 */
[----:B------:R-:W2:Y:S04]  /*35a0*/  LDSM.16.M88.4 R16, [R192+0x800] ;  /* 0x00080000c010783b */ /* 0x000ea80000000200 */
[----:B------:R-:W3:Y:S04]  /*35b0*/  LDSM.16.M88.4 R24, [R192+0x1000] ;  /* 0x00100000c018783b */ /* 0x000ee80000000200 */
[----:B------:R-:W4:Y:S04]  /*35c0*/  LDSM.16.M88.4 R32, [R192+0x1800] ;  /* 0x00180000c020783b */ /* 0x000f280000000200 */
[----:B------:R-:W-:Y:S04]  /*35d0*/  LDSM.16.M88.4 R8, [R200] ;  /* 0x00000000c808783b */ /* 0x000fe80000000200 */
[----:B------:R-:W5:Y:S04]  /*35e0*/  LDSM.16.M88.4 R48, [R203] ;  /* 0x00000000cb30783b */ /* 0x000f680000000200 */
[----:B------:R-:W1:Y:S04]  /*35f0*/  LDSM.16.M88.4 R60, [R218] ;  /* 0x00000000da3c783b */ /* 0x000e680000000200 */
[----:B------:R-:W1:Y:S04]  /*3600*/  LDSM.16.M88.4 R64, [R217] ;  /* 0x00000000d940783b */ /* 0x000e680000000200 */
[----:B------:R-:W1:Y:S04]  /*3610*/  LDSM.16.M88.4 R76, [R216] ;  /* 0x00000000d84c783b */ /* 0x000e680000000200 */
[----:B------:R-:W-:Y:S01]  /*3620*/  @!PT LDS RZ, [RZ] ;  /* 0x00000000fffff984 */ /* 0x000fe20000000800 */
[----:B------:R-:W-:Y:S01]  /*3630*/  @!PT LDS RZ, [RZ] ;  /* 0x00000000fffff984 */ /* 0x000fe20000000800 */
[----:B------:R-:W-:Y:S01]  /*3640*/  @!PT LDS RZ, [RZ] ;  /* 0x00000000fffff984 */ /* 0x000fe20000000800 */
[----:B------:R1:W-:Y:S01]  /*3650*/  LDGSTS.E.BYPASS.LTC128B.128 [R219+0x100], [R2.64], !P0 ;  /* 0x0010000002db7fae */ /* 0x0003e2000c101d46 */
[----:B------:R-:W-:-:S02]  /*3660*/  ISETP.LT.OR P0, PT, R0, 0x1, !P2 ;  /* 0x000000010000780c */ /* 0x000fc40005701670 */
[----:B------:R-:W-:-:S11]  /*3670*/  LOP3.LUT P1, RZ, R28, 0x4, RZ, 0xc0, !PT ;  /* 0x000000041cff7812 */ /* 0x000fd6000782c0ff */
[----:B------:R2:W-:Y:S01]  /*3680*/  LDGSTS.E.BYPASS.LTC128B.128 [R219+0x2100], [R2.64+0x80], !P0 ;  /* 0x0210008002db7fae */ /* 0x0005e2000c101d46 */
[C---:B------:R-:W-:Y:S02]  /*3690*/  ISETP.LT.OR P0, PT, R0.reuse, 0x1, !P1 ;  /* 0x000000010000780c */ /* 0x040fe40004f01670 */
[C---:B------:R-:W-:Y:S02]  /*36a0*/  ISETP.LT.OR P3, PT, R0.reuse, 0x21, P3 ;  /* 0x000000210000780c */ /* 0x040fe40001f61670 */
[----:B------:R-:W-:-:S09]  /*36b0*/  ISETP.LT.OR P2, PT, R0, 0x21, !P2 ;  /* 0x000000210000780c */ /* 0x000fd20005741670 */
[----:B------:R2:W-:Y:S01]  /*36c0*/  LDGSTS.E.BYPASS.LTC128B.128 [R219+0x4100], [R2.64+0x100], !P0 ;  /* 0x0410010002db7fae */ /* 0x0005e2000c101d46 */
[----:B------:R-:W-:-:S04]  /*36d0*/  LOP3.LUT P0, RZ, R28, 0x8, RZ, 0xc0, !PT ;  /* 0x000000081cff7812 */ /* 0x000fc8000780c0ff */
[C---:B------:R-:W-:Y:S02]  /*36e0*/  ISETP.LT.OR P4, PT, R0.reuse, 0x1, !P0 ;  /* 0x000000010000780c */ /* 0x040fe40004781670 */
[C---:B------:R-:W-:Y:S02]  /*36f0*/  ISETP.LT.OR P1, PT, R0.reuse, 0x21, !P1 ;  /* 0x000000210000780c */ /* 0x040fe40004f21670 */
[----:B------:R-:W-:Y:S01]  /*3700*/  ISETP.LT.OR P0, PT, R0, 0x21, !P0 ;  /* 0x000000210000780c */ /* 0x000fe20004701670 */
[C---:B-1----:R-:W-:Y:S08]  /*3710*/  HMMA.16816.F32 R28, R4.reuse, R20, RZ ;  /* 0x00000014041c723c */ /* 0x042ff000000018ff */
[----:B------:R1:W-:Y:S01]  /*3720*/  LDGSTS.E.BYPASS.LTC128B.128 [R219+0x6100], [R2.64+0x180], !P4 ;  /* 0x0610018002db7fae */ /* 0x0003e2000e101d46 */
[C---:B------:R-:W-:Y:S03]  /*3730*/  HMMA.16816.F32 R20, R4.reuse, R22, RZ ;  /* 0x000000160414723c */ /* 0x040fe600000018ff */
[----:B------:R1:W-:Y:S04]  /*3740*/  LDGSTS.E.BYPASS.LTC128B.128 [R219+0x1100], [R12.64], !P3 ;  /* 0x011000000cdb7fae */ /* 0x0003e8000d901d46 */
[----:B------:R1:W-:Y:S01]  /*3750*/  LDGSTS.E.BYPASS.LTC128B.128 [R219+0x3100], [R12.64+0x80], !P2 ;  /* 0x031000800cdb7fae */ /* 0x0003e2000d101d46 */
[C---:B--2---:R-:W-:Y:S03]  /*3760*/  HMMA.16816.F32 R36, R4.reuse, R16, RZ ;  /* 0x000000100424723c */ /* 0x044fe600000018ff */
[----:B------:R1:W-:Y:S04]  /*3770*/  LDGSTS.E.BYPASS.LTC128B.128 [R219+0x5100], [R12.64+0x100], !P1 ;  /* 0x051001000cdb7fae */ /* 0x0003e8000c901d46 */
[----:B------:R1:W-:Y:S01]  /*3780*/  LDGSTS.E.BYPASS.LTC128B.128 [R219+0x7100], [R12.64+0x180], !P0 ;  /* 0x071001800cdb7fae */ /* 0x0003e2000c101d46 */
[C---:B------:R-:W-:Y:S03]  /*3790*/  HMMA.16816.F32 R40, R4.reuse, R18, RZ ;  /* 0x000000120428723c */ /* 0x040fe600000018ff */
[----:B------:R-:W-:Y:S04]  /*37a0*/  LDSM.16.M88.4 R68, [R198] ;  /* 0x00000000c644783b */ /* 0x000fe80000000200 */
[----:B------:R-:W-:Y:S01]  /*37b0*/  LDSM.16.M88.4 R72, [R198+0x800] ;  /* 0x00080000c648783b */ /* 0x000fe20000000200 */
[C---:B---3--:R-:W-:Y:S03]  /*37c0*/  HMMA.16816.F32 R44, R4.reuse, R24, RZ ;  /* 0x00000018042c723c */ /* 0x048fe600000018ff */
[----:B------:R-:W-:Y:S04]  /*37d0*/  LDSM.16.M88.4 R84, [R198+0x1000] ;  /* 0x00100000c654783b */ /* 0x000fe80000000200 */
[----:B------:R-:W-:Y:S01]  /*37e0*/  LDSM.16.M88.4 R80, [R195+0x800] ;  /* 0x00080000c350783b */ /* 0x000fe20000000200 */
[C---:B------:R-:W-:Y:S03]  /*37f0*/  HMMA.16816.F32 R52, R4.reuse, R26, RZ ;  /* 0x0000001a0434723c */ /* 0x040fe600000018ff */
[----:B------:R-:W-:Y:S04]  /*3800*/  LDSM.16.M88.4 R88, [R195+0x1000] ;  /* 0x00100000c358783b */ /* 0x000fe80000000200 */
[----:B------:R-:W0:Y:S04]  /*3810*/  LDGDEPBAR ;  /* 0x00000000000079af */ /* 0x000e280000000000 */
[----:B-1----:R-:W1:Y:S01]  /*3820*/  LDSM.16.M88.4 R12, [R202] ;  /* 0x00000000ca0c783b */ /* 0x002e620000000200 */
[C---:B----4-:R-:W-:Y:S08]  /*3830*/  HMMA.16816.F32 R56, R4.reuse, R32, RZ ;  /* 0x000000200438723c */ /* 0x050ff000000018ff */
[----:B------:R-:W-:Y:S01]  /*3840*/  HMMA.16816.F32 R16, R4, R34, RZ ;  /* 0x000000220410723c */ /* 0x000fe200000018ff */
[----:B------:R-:W-:Y:S07]  /*3850*/  LDSM.16.M88.4 R4, [R201] ;  /* 0x00000000c904783b */ /* 0x000fee0000000200 */
[C---:B-----5:R-:W-:Y:S08]  /*3860*/  HMMA.16816.F32 R24, R8.reuse, R48, R28 ;  /* 0x000000300818723c */ /* 0x060ff0000000181c */
[C---:B------:R-:W-:Y:S01]  /*3870*/  HMMA.16816.F32 R28, R8.reuse, R50, R20 ;  /* 0x00000032081c723c */ /* 0x040fe20000001814 */
[----:B------:R-:W2:Y:S04]  /*3880*/  LDSM.16.M88.4 R20, [R198+0x1800] ;  /* 0x00180000c614783b */ /* 0x000ea80000000200 */
[----:B------:R-:W-:Y:S03]  /*3890*/  LDSM.16.M88.4 R48, [R195+0x1800] ;  /* 0x00180000c330783b */ /* 0x000fe60000000200 */
[C---:B------:R-:W-:Y:S08]  /*38a0*/  HMMA.16816.F32 R32, R8.reuse, R60, R36 ;  /* 0x0000003c0820723c */ /* 0x040ff00000001824 */
[C---:B------:R-:W-:Y:S01]  /*38b0*/  HMMA.16816.F32 R36, R8.reuse, R62, R40 ;  /* 0x0000003e0824723c */ /* 0x040fe20000001828 */
[----:B------:R-:W3:Y:S07]  /*38c0*/  LDSM.16.M88.4 R60, [R195] ;  /* 0x00000000c33c783b */ /* 0x000eee0000000200 */
[C---:B------:R-:W-:Y:S08]  /*38d0*/  HMMA.16816.F32 R40, R8.reuse, R64, R44 ;  /* 0x000000400828723c */ /* 0x040ff0000000182c */
[C---:B------:R-:W-:Y:S01]  /*38e0*/  HMMA.16816.F32 R44, R8.reuse, R66, R52 ;  /* 0x00000042082c723c */ /* 0x040fe20000001834 */
[----:B------:R-:W-:Y:S07]  /*38f0*/  LDSM.16.M88.4 R64, [R192+0x2800] ;  /* 0x00280000c040783b */ /* 0x000fee0000000200 */
[C---:B------:R-:W-:Y:S01]  /*3900*/  HMMA.16816.F32 R52, R8.reuse, R76, R56 ;  /* 0x0000004c0834723c */ /* 0x040fe20000001838 */
[----:B------:R-:W-:Y:S07]  /*3910*/  LDSM.16.M88.4 R56, [R192+0x2000] ;  /* 0x00200000c038783b */ /* 0x000fee0000000200 */
[----:B------:R-:W-:Y:S01]  /*3920*/  HMMA.16816.F32 R16, R8, R78, R16 ;  /* 0x0000004e0810723c */ /* 0x000fe20000001810 */
[----:B------:R-:W4:Y:S04]  /*3930*/  LDSM.16.M88.4 R8, [R199+0x4000] ;  /* 0x00400000c708783b */ /* 0x000f280000000200 */
[----:B------:R-:W-:Y:S03]  /*3940*/  LDSM.16.M88.4 R76, [R214] ;  /* 0x00000000d64c783b */ /* 0x000fe60000000200 */
        /* <DEDUP_REMOVED lines=8> */
[----:B------:R-:W1:Y:S07]  /*39d0*/  LDSM.16.M88.4 R84, [R192+0x3000] ;  /* 0x00300000c054783b */ /* 0x000e6e0000000200 */
[C---:B--2---:R-:W-:Y:S08]  /*39e0*/  HMMA.16816.F32 R52, R12.reuse, R20, R52 ;  /* 0x000000140c34723c */ /* 0x044ff00000001834 */
[----:B------:R-:W-:Y:S01]  /*39f0*/  HMMA.16816.F32 R12, R12, R22, R16 ;  /* 0x000000160c0c723c */ /* 0x000fe20000001810 */
[----:B------:R-:W2:Y:S04]  /*3a00*/  LDSM.16.M88.4 R20, [R192+0x3800] ;  /* 0x00380000c014783b */ /* 0x000ea80000000200 */
[----:B------:R-:W-:Y:S03]  /*3a10*/  LDSM.16.M88.4 R16, [R200+0x4000] ;  /* 0x00400000c810783b */ /* 0x000fe60000000200 */
[C---:B---3--:R-:W-:Y:S08]  /*3a20*/  HMMA.16816.F32 R24, R4.reuse, R60, R24 ;  /* 0x0000003c0418723c */ /* 0x048ff00000001818 */
[C---:B------:R-:W-:Y:S01]  /*3a30*/  HMMA.16816.F32 R28, R4.reuse, R62, R28 ;  /* 0x0000003e041c723c */ /* 0x040fe2000000181c */
[----:B------:R-:W3:Y:S07]  /*3a40*/  LDSM.16.M88.4 R60, [R215] ;  /* 0x00000000d73c783b */ /* 0x000eee0000000200 */
[C---:B------:R-:W-:Y:S08]  /*3a50*/  HMMA.16816.F32 R32, R4.reuse, R80, R32 ;  /* 0x000000500420723c */ /* 0x040ff00000001820 */
[C---:B------:R-:W-:Y:S01]  /*3a60*/  HMMA.16816.F32 R36, R4.reuse, R82, R36 ;  /* 0x000000520424723c */ /* 0x040fe20000001824 */
[----:B------:R-:W-:Y:S07]  /*3a70*/  LDSM.16.M88.4 R80, [R198+0x3000] ;  /* 0x00300000c650783b */ /* 0x000fee0000000200 */
[C---:B------:R-:W-:Y:S08]  /*3a80*/  HMMA.16816.F32 R40, R4.reuse, R88, R40 ;  /* 0x000000580428723c */ /* 0x040ff00000001828 */
[C---:B------:R-:W-:Y:S01]  /*3a90*/  HMMA.16816.F32 R44, R4.reuse, R90, R44 ;  /* 0x0000005a042c723c */ /* 0x040fe2000000182c */
[----:B------:R-:W5:Y:S07]  /*3aa0*/  LDSM.16.M88.4 R88, [R213] ;  /* 0x00000000d558783b */ /* 0x000f6e0000000200 */
[C---:B------:R-:W-:Y:S08]  /*3ab0*/  HMMA.16816.F32 R52, R4.reuse, R48, R52 ;  /* 0x000000300434723c */ /* 0x040ff00000001834 */
[----:B------:R-:W-:Y:S01]  /*3ac0*/  HMMA.16816.F32 R12, R4, R50, R12 ;  /* 0x00000032040c723c */ /* 0x000fe2000000180c */
[----:B------:R-:W-:Y:S04]  /*3ad0*/  LDSM.16.M88.4 R4, [R202+0x4000] ;  /* 0x00400000ca04783b */ /* 0x000fe80000000200 */
[----:B------:R-:W-:Y:S03]  /*3ae0*/  LDSM.16.M88.4 R48, [R198+0x3800] ;  /* 0x00380000c630783b */ /* 0x000fe60000000200 */
[C---:B----4-:R-:W-:Y:S08]  /*3af0*/  HMMA.16816.F32 R24, R8.reuse, R56, R24 ;  /* 0x000000380818723c */ /* 0x050ff00000001818 */
[C---:B------:R-:W-:Y:S01]  /*3b00*/  HMMA.16816.F32 R28, R8.reuse, R58, R28 ;  /* 0x0000003a081c723c */ /* 0x040fe2000000181c */
[----:B------:R-:W4:Y:S07]  /*3b10*/  LDSM.16.M88.4 R56, [R212] ;  /* 0x00000000d438783b */ /* 0x000f2e0000000200 */
[C---:B------:R-:W-:Y:S08]  /*3b20*/  HMMA.16816.F32 R32, R8.reuse, R64, R32 ;  /* 0x000000400820723c */ /* 0x040ff00000001820 */
[C---:B------:R-:W-:Y:S01]  /*3b30*/  HMMA.16816.F32 R36, R8.reuse, R66, R36 ;  /* 0x000000420824723c */ /* 0x040fe20000001824 */
[----:B------:R-:W-:Y:S07]  /*3b40*/  LDSM.16.M88.4 R64, [R195+0x2000] ;  /* 0x00200000c340783b */ /* 0x000fee0000000200 */
[C---:B-1----:R-:W-:Y:S08]  /*3b50*/  HMMA.16816.F32 R40, R8.reuse, R84, R40 ;  /* 0x000000540828723c */ /* 0x042ff00000001828 */
[C---:B------:R-:W-:Y:S01]  /*3b60*/  HMMA.16816.F32 R44, R8.reuse, R86, R44 ;  /* 0x00000056082c723c */ /* 0x040fe2000000182c */
[----:B------:R-:W-:Y:S07]  /*3b70*/  LDSM.16.M88.4 R84, [R192+0x5000] ;  /* 0x00500000c054783b */ /* 0x000fee0000000200 */
[C---:B--2---:R-:W-:Y:S08]  /*3b80*/  HMMA.16816.F32 R52, R8.reuse, R20, R52 ;  /* 0x000000140834723c */ /* 0x044ff00000001834 */
[----:B------:R-:W-:Y:S01]  /*3b90*/  HMMA.16816.F32 R20, R8, R22, R12 ;  /* 0x000000160814723c */ /* 0x000fe2000000180c */
[----:B------:R-:W1:Y:S07]  /*3ba0*/  LDSM.16.M88.4 R12, [R201+0x4000] ;  /* 0x00400000c90c783b */ /* 0x000e6e0000000200 */
[C---:B---3--:R-:W-:Y:S08]  /*3bb0*/  HMMA.16816.F32 R8, R16.reuse, R60, R24 ;  /* 0x0000003c1008723c */ /* 0x048ff00000001818 */
[C---:B------:R-:W-:Y:S01]  /*3bc0*/  HMMA.16816.F32 R28, R16.reuse, R62, R28 ;  /* 0x0000003e101c723c */ /* 0x040fe2000000181c */
[----:B------:R-:W-:Y:S07]  /*3bd0*/  LDSM.16.M88.4 R60, [R195+0x3800] ;  /* 0x00380000c33c783b */ /* 0x000fee0000000200 */
[C---:B------:R-:W-:Y:S08]  /*3be0*/  HMMA.16816.F32 R32, R16.reuse, R76, R32 ;  /* 0x0000004c1020723c */ /* 0x040ff00000001820 */
[C---:B------:R-:W-:Y:S01]  /*3bf0*/  HMMA.16816.F32 R36, R16.reuse, R78, R36 ;  /* 0x0000004e1024723c */ /* 0x040fe20000001824 */
[----:B------:R-:W2:Y:S07]  /*3c00*/  LDSM.16.M88.4 R76, [R195+0x2800] ;  /* 0x00280000c34c783b */ /* 0x000eae0000000200 */
[C---:B-----5:R-:W-:Y:S08]  /*3c10*/  HMMA.16816.F32 R40, R16.reuse, R88, R40 ;  /* 0x000000581028723c */ /* 0x060ff00000001828 */
[C---:B------:R-:W-:Y:S01]  /*3c20*/  HMMA.16816.F32 R44, R16.reuse, R90, R44 ;  /* 0x0000005a102c723c */ /* 0x040fe2000000182c */
[----:B------:R-:W3:Y:S07]  /*3c30*/  LDSM.16.M88.4 R88, [R195+0x3000] ;  /* 0x00300000c358783b */ /* 0x000eee0000000200 */
[C---:B----4-:R-:W-:Y:S08]  /*3c40*/  HMMA.16816.F32 R52, R16.reuse, R56, R52 ;  /* 0x000000381034723c */ /* 0x050ff00000001834 */
[----:B------:R-:W-:Y:S01]  /*3c50*/  HMMA.16816.F32 R24, R16, R58, R20 ;  /* 0x0000003a1018723c */ /* 0x000fe20000001814 */
[----:B------:R-:W-:Y:S04]  /*3c60*/  LDSM.16.M88.4 R16, [R199+0x8000] ;  /* 0x00800000c710783b */ /* 0x000fe80000000200 */
[----:B------:R-:W-:Y:S03]  /*3c70*/  LDSM.16.M88.4 R56, [R192+0x5800] ;  /* 0x00580000c038783b */ /* 0x000fe60000000200 */
[C---:B------:R-:W-:Y:S08]  /*3c80*/  HMMA.16816.F32 R20, R4.reuse, R68, R8 ;  /* 0x000000440414723c */ /* 0x040ff00000001808 */
[C---:B------:R-:W-:Y:S01]  /*3c90*/  HMMA.16816.F32 R8, R4.reuse, R70, R28 ;  /* 0x000000460408723c */ /* 0x040fe2000000181c */
[----:B------:R-:W4:Y:S07]  /*3ca0*/  LDSM.16.M88.4 R68, [R192+0x4000] ;  /* 0x00400000c044783b */ /* 0x000f2e0000000200 */
[C---:B------:R-:W-:Y:S08]  /*3cb0*/  HMMA.16816.F32 R32, R4.reuse, R72, R32 ;  /* 0x000000480420723c */ /* 0x040ff00000001820 */
[C---:B------:R-:W-:Y:S01]  /*3cc0*/  HMMA.16816.F32 R36, R4.reuse, R74, R36 ;  /* 0x0000004a0424723c */ /* 0x040fe20000001824 */
[----:B------:R-:W5:Y:S07]  /*3cd0*/  LDSM.16.M88.4 R72, [R192+0x4800] ;  /* 0x00480000c048783b */ /* 0x000f6e0000000200 */
[C---:B------:R-:W-:Y:S08]  /*3ce0*/  HMMA.16816.F32 R40, R4.reuse, R80, R40 ;  /* 0x000000500428723c */ /* 0x040ff00000001828 */
[C---:B------:R-:W-:Y:S01]  /*3cf0*/  HMMA.16816.F32 R44, R4.reuse, R82, R44 ;  /* 0x00000052042c723c */ /* 0x040fe2000000182c */
[----:B------:R-:W-:Y:S07]  /*3d00*/  LDSM.16.M88.4 R80, [R198+0x4800] ;  /* 0x00480000c650783b */ /* 0x000fee0000000200 */
[C---:B------:R-:W-:Y:S08]  /*3d10*/  HMMA.16816.F32 R52, R4.reuse, R48, R52 ;  /* 0x000000300434723c */ /* 0x040ff00000001834 */
[----:B------:R-:W-:Y:S08]  /*3d20*/  HMMA.16816.F32 R28, R4, R50, R24 ;  /* 0x00000032041c723c */ /* 0x000ff00000001818 */
[C---:B-1----:R-:W-:Y:S08]  /*3d30*/  HMMA.16816.F32 R24, R12.reuse, R64, R20 ;  /* 0x000000400c18723c */ /* 0x042ff00000001814 */
[C---:B------:R-:W-:Y:S01]  /*3d40*/  HMMA.16816.F32 R20, R12.reuse, R66, R8 ;  /* 0x000000420c14723c */ /* 0x040fe20000001808 */
[----:B------:R-:W-:Y:S04]  /*3d50*/  LDSM.16.M88.4 R8, [R200+0x8000] ;  /* 0x00800000c808783b */ /* 0x000fe80000000200 */
[----:B------:R-:W1:Y:S03]  /*3d60*/  LDSM.16.M88.4 R64, [R211] ;  /* 0x00000000d340783b */ /* 0x000e660000000200 */
[C---:B--2---:R-:W-:Y:S08]  /*3d70*/  HMMA.16816.F32 R4, R12.reuse, R76, R32 ;  /* 0x0000004c0c04723c */ /* 0x044ff00000001820 */
[C---:B------:R-:W-:Y:S01]  /*3d80*/  HMMA.16816.F32 R36, R12.reuse, R78, R36 ;  /* 0x0000004e0c24723c */ /* 0x040fe20000001824 */
[----:B------:R-:W2:Y:S07]  /*3d90*/  LDSM.16.M88.4 R76, [R210] ;  /* 0x00000000d24c783b */ /* 0x000eae0000000200 */
[C---:B---3--:R-:W-:Y:S08]  /*3da0*/  HMMA.16816.F32 R40, R12.reuse, R88, R40 ;  /* 0x000000580c28723c */ /* 0x048ff00000001828 */
[C---:B------:R-:W-:Y:S01]  /*3db0*/  HMMA.16816.F32 R44, R12.reuse, R90, R44 ;  /* 0x0000005a0c2c723c */ /* 0x040fe2000000182c */
[----:B------:R-:W3:Y:S07]  /*3dc0*/  LDSM.16.M88.4 R88, [R209] ;  /* 0x00000000d158783b */ /* 0x000eee0000000200 */
[C---:B------:R-:W-:Y:S08]  /*3dd0*/  HMMA.16816.F32 R52, R12.reuse, R60, R52 ;  /* 0x0000003c0c34723c */ /* 0x040ff00000001834 */
[----:B------:R-:W-:Y:S01]  /*3de0*/  HMMA.16816.F32 R32, R12, R62, R28 ;  /* 0x0000003e0c20723c */ /* 0x000fe2000000181c */
[----:B------:R-:W1:Y:S07]  /*3df0*/  LDSM.16.M88.4 R60, [R208] ;  /* 0x00000000d03c783b */ /* 0x000e6e0000000200 */
[C---:B----4-:R-:W-:Y:S08]  /*3e00*/  HMMA.16816.F32 R28, R16.reuse, R68, R24 ;  /* 0x00000044101c723c */ /* 0x050ff00000001818 */
[C---:B------:R-:W-:Y:S01]  /*3e10*/  HMMA.16816.F32 R24, R16.reuse, R70, R20 ;  /* 0x000000461018723c */ /* 0x040fe20000001814 */
[----:B------:R-:W-:Y:S07]  /*3e20*/  LDSM.16.M88.4 R68, [R195+0x4000] ;  /* 0x00400000c344783b */ /* 0x000fee0000000200 */
[C---:B-----5:R-:W-:Y:S01]  /*3e30*/  HMMA.16816.F32 R20, R16.reuse, R72, R4 ;  /* 0x000000481014723c */ /* 0x060fe20000001804 */
[----:B------:R-:W-:Y:S07]  /*3e40*/  LDSM.16.M88.4 R4, [R202+0x8000] ;  /* 0x00800000ca04783b */ /* 0x000fee0000000200 */
[C---:B------:R-:W-:Y:S01]  /*3e50*/  HMMA.16816.F32 R12, R16.reuse, R74, R36 ;  /* 0x0000004a100c723c */ /* 0x040fe20000001824 */
[----:B------:R-:W4:Y:S07]  /*3e60*/  LDSM.16.M88.4 R72, [R198+0x4000] ;  /* 0x00400000c648783b */ /* 0x000f2e0000000200 */
[C---:B------:R-:W-:Y:S08]  /*3e70*/  HMMA.16816.F32 R40, R16.reuse, R84, R40 ;  /* 0x000000541028723c */ /* 0x040ff00000001828 */
[C---:B------:R-:W-:Y:S01]  /*3e80*/  HMMA.16816.F32 R48, R16.reuse, R86, R44 ;  /* 0x000000561030723c */ /* 0x040fe2000000182c */
[----:B------:R-:W5:Y:S07]  /*3e90*/  LDSM.16.M88.4 R84, [R198+0x5000] ;  /* 0x00500000c654783b */ /* 0x000f6e0000000200 */
[C---:B------:R-:W-:Y:S08]  /*3ea0*/  HMMA.16816.F32 R44, R16.reuse, R56, R52 ;  /* 0x00000038102c723c */ /* 0x040ff00000001834 */
[----:B------:R-:W-:Y:S08]  /*3eb0*/  HMMA.16816.F32 R36, R16, R58, R32 ;  /* 0x0000003a1024723c */ /* 0x000ff00000001820 */
[C---:B-1----:R-:W-:Y:S08]  /*3ec0*/  HMMA.16816.F32 R32, R8.reuse, R64, R28 ;  /* 0x000000400820723c */ /* 0x042ff0000000181c */
[C---:B------:R-:W-:Y:S01]  /*3ed0*/  HMMA.16816.F32 R28, R8.reuse, R66, R24 ;  /* 0x00000042081c723c */ /* 0x040fe20000001818 */
[----:B------:R-:W1:Y:S07]  /*3ee0*/  LDSM.16.M88.4 R64, [R198+0x5800] ;  /* 0x00580000c640783b */ /* 0x000e6e0000000200 */
[C---:B--2---:R-:W-:Y:S01]  /*3ef0*/  HMMA.16816.F32 R24, R8.reuse, R76, R20 ;  /* 0x0000004c0818723c */ /* 0x044fe20000001814 */
[----:B------:R-:W2:Y:S07]  /*3f00*/  LDSM.16.M88.4 R20, [R201+0x8000] ;  /* 0x00800000c914783b */ /* 0x000eae0000000200 */
[C---:B------:R-:W-:Y:S01]  /*3f10*/  HMMA.16816.F32 R16, R8.reuse, R78, R12 ;  /* 0x0000004e0810723c */ /* 0x040fe2000000180c */
[----:B------:R-:W1:Y:S07]  /*3f20*/  LDSM.16.M88.4 R76, [R195+0x4800] ;  /* 0x00480000c34c783b */ /* 0x000e6e0000000200 */
[C---:B---3--:R-:W-:Y:S01]  /*3f30*/  HMMA.16816.F32 R12, R8.reuse, R88, R40 ;  /* 0x00000058080c723c */ /* 0x048fe20000001828 */
[----:B------:R-:W-:Y:S07]  /*3f40*/  LDSM.16.M88.4 R40, [R195+0x5000] ;  /* 0x00500000c328783b */ /* 0x000fee0000000200 */
[C---:B------:R-:W-:Y:S08]  /*3f50*/  HMMA.16816.F32 R56, R8.reuse, R90, R48 ;  /* 0x0000005a0838723c */ /* 0x040ff00000001830 */
[C---:B------:R-:W-:Y:S08]  /*3f60*/  HMMA.16816.F32 R48, R8.reuse, R60, R44 ;  /* 0x0000003c0830723c */ /* 0x040ff0000000182c */
[----:B------:R-:W-:Y:S01]  /*3f70*/  HMMA.16816.F32 R44, R8, R62, R36 ;  /* 0x0000003e082c723c */ /* 0x000fe20000001824 */
[----:B------:R-:W-:Y:S07]  /*3f80*/  LDSM.16.M88.4 R60, [R192+0x6000] ;  /* 0x00600000c03c783b */ /* 0x000fee0000000200 */
[C---:B----4-:R-:W-:Y:S08]  /*3f90*/  HMMA.16816.F32 R36, R4.reuse, R72, R32 ;  /* 0x000000480424723c */ /* 0x050ff00000001820 */
[C---:B------:R-:W-:Y:S01]  /*3fa0*/  HMMA.16816.F32 R52, R4.reuse, R82, R16 ;  /* 0x000000520434723c */ /* 0x040fe20000001810 */
[----:B------:R-:W3:Y:S07]  /*3fb0*/  LDSM.16.M88.4 R16, [R199+0xc000] ;  /* 0x00c00000c710783b */ /* 0x000eee0000000200 */
[C---:B------:R-:W-:Y:S08]  /*3fc0*/  HMMA.16816.F32 R32, R4.reuse, R80, R24 ;  /* 0x000000500420723c */ /* 0x040ff00000001818 */
[C---:B-----5:R-:W-:Y:S01]  /*3fd0*/  HMMA.16816.F32 R24, R4.reuse, R84, R12 ;  /* 0x000000540418723c */ /* 0x060fe2000000180c */
[----:B------:R-:W-:Y:S07]  /*3fe0*/  LDSM.16.M88.4 R12, [R200+0xc000] ;  /* 0x00c00000c80c783b */ /* 0x000fee0000000200 */
[C---:B------:R-:W-:Y:S01]  /*3ff0*/  HMMA.16816.F32 R8, R4.reuse, R86, R56 ;  /* 0x000000560408723c */ /* 0x040fe20000001838 */
[----:B------:R-:W4:Y:S04]  /*4000*/  LDSM.16.M88.4 R84, [R195+0x5800] ;  /* 0x00580000c354783b */ /* 0x000f280000000200 */
[----:B------:R-:W-:Y:S03]  /*4010*/  LDSM.16.M88.4 R56, [R195+0x6000] ;  /* 0x00600000c338783b */ /* 0x000fe60000000200 */
[C---:B------:R-:W-:Y:S01]  /*4020*/  HMMA.16816.F32 R28, R4.reuse, R74, R28 ;  /* 0x0000004a041c723c */ /* 0x040fe2000000181c */
[----:B------:R-:W-:Y:S07]  /*4030*/  LDSM.16.M88.4 R72, [R192+0x7800] ;  /* 0x00780000c048783b */ /* 0x000fee0000000200 */
[C---:B-1----:R-:W-:Y:S08]  /*4040*/  HMMA.16816.F32 R48, R4.reuse, R64, R48 ;  /* 0x000000400430723c */ /* 0x042ff00000001830 */
[----:B------:R-:W-:Y:S01]  /*4050*/  HMMA.16816.F32 R92, R4, R66, R44 ;  /* 0x00000042045c723c */ /* 0x000fe2000000182c */
[----:B------:R-:W-:Y:S04]  /*4060*/  LDSM.16.M88.4 R64, [R206] ;  /* 0x00000000ce40783b */ /* 0x000fe80000000200 */
[----:B------:R-:W-:Y:S03]  /*4070*/  LDSM.16.M88.4 R44, [R192+0x7000] ;  /* 0x00700000c02c783b */ /* 0x000fe60000000200 */
[C---:B--2---:R-:W-:Y:S01]  /*4080*/  HMMA.16816.F32 R4, R20.reuse, R68, R36 ;  /* 0x000000441404723c */ /* 0x044fe20000001824 */
[----:B------:R-:W1:Y:S07]  /*4090*/  LDSM.16.M88.4 R36, [R207] ;  /* 0x00000000cf24783b */ /* 0x000e6e0000000200 */
[C---:B------:R-:W-:Y:S08]  /*40a0*/  HMMA.16816.F32 R28, R20.reuse, R70, R28 ;  /* 0x00000046141c723c */ /* 0x040ff0000000181c */
[----:B------:R-:W-:Y:S01]  /*40b0*/  HMMA.16816.F32 R68, R20, R78, R52 ;  /* 0x0000004e1444723c */ /* 0x000fe20000001834 */
[----:B------:R-:W2:Y:S07]  /*40c0*/  LDSM.16.M88.4 R52, [R192+0x6800] ;  /* 0x00680000c034783b */ /* 0x000eae0000000200 */
[----:B---3--:R-:W-:Y:S08]  /*40d0*/  HMMA.16816.F32 R4, R16, R60, R4 ;  /* 0x0000003c1004723c */ /* 0x008ff00000001804 */
[C---:B------:R-:W-:Y:S08]  /*40e0*/  HMMA.16816.F32 R32, R20.reuse, R76, R32 ;  /* 0x0000004c1420723c */ /* 0x040ff00000001820 */
[C---:B------:R-:W-:Y:S01]  /*40f0*/  HMMA.16816.F32 R76, R20.reuse, R42, R8 ;  /* 0x0000002a144c723c */ /* 0x040fe20000001808 */
[----:B------:R-:W-:Y:S07]  /*4100*/  LDSM.16.M88.4 R8, [R202+0xc000] ;  /* 0x00c00000ca08783b */ /* 0x000fee0000000200 */
[----:B----4-:R-:W-:Y:S01]  /*4110*/  HMMA.16816.F32 R88, R20, R84, R48 ;  /* 0x000000541458723c */ /* 0x010fe20000001830 */
[----:B------:R-:W3:Y:S07]  /*4120*/  LDSM.16.M88.4 R48, [R198+0x6000] ;  /* 0x00600000c630783b */ /* 0x000eee0000000200 */
[----:B------:R-:W-:Y:S01]  /*4130*/  HMMA.16816.F32 R28, R16, R62, R28 ;  /* 0x0000003e101c723c */ /* 0x000fe2000000181c */
[----:B------:R-:W-:Y:S07]  /*4140*/  LDSM.16.M88.4 R60, [R198+0x6800] ;  /* 0x00680000c63c783b */ /* 0x000fee0000000200 */
[----:B------:R-:W-:Y:S08]  /*4150*/  HMMA.16816.F32 R80, R20, R40, R24 ;  /* 0x000000281450723c */ /* 0x000ff00000001818 */
[C---:B-1----:R-:W-:Y:S01]  /*4160*/  HMMA.16816.F32 R24, R12.reuse, R36, R4 ;  /* 0x000000240c18723c */ /* 0x042fe20000001804 */
[----:B------:R-:W1:Y:S07]  /*4170*/  LDSM.16.M88.4 R4, [R201+0xc000] ;  /* 0x00c00000c904783b */ /* 0x000e6e0000000200 */
[----:B------:R-:W-:Y:S08]  /*4180*/  HMMA.16816.F32 R28, R12, R38, R28 ;  /* 0x000000260c1c723c */ /* 0x000ff0000000181c */
[----:B--2---:R-:W-:Y:S08]  /*4190*/  HMMA.16816.F32 R32, R16, R52, R32 ;  /* 0x000000341020723c */ /* 0x004ff00000001820 */
[----:B---3--:R-:W-:Y:S08]  /*41a0*/  HMMA.16816.F32 R24, R8, R48, R24 ;  /* 0x000000300818723c */ /* 0x008ff00000001818 */
[----:B------:R-:W-:Y:S01]  /*41b0*/  HMMA.16816.F32 R40, R16, R54, R68 ;  /* 0x000000361028723c */ /* 0x000fe20000001844 */
[----:B------:R-:W2:Y:S04]  /*41c0*/  LDSM.16.M88.4 R68, [R205] ;  /* 0x00000000cd44783b */ /* 0x000ea80000000200 */
[----:B------:R-:W3:Y:S03]  /*41d0*/  LDSM.16.M88.4 R52, [R195+0x6800] ;  /* 0x00680000c334783b */ /* 0x000ee60000000200 */
[----:B------:R-:W-:Y:S08]  /*41e0*/  HMMA.16816.F32 R28, R8, R50, R28 ;  /* 0x00000032081c723c */ /* 0x000ff0000000181c */
[----:B------:R-:W-:Y:S08]  /*41f0*/  HMMA.16816.F32 R36, R12, R64, R32 ;  /* 0x000000400c24723c */ /* 0x000ff00000001820 */
[----:B-1----:R-:W-:Y:S08]  /*4200*/  HMMA.16816.F32 R48, R4, R56, R24 ;  /* 0x000000380430723c */ /* 0x002ff00000001818 */
[----:B------:R-:W-:Y:S08]  /*4210*/  HMMA.16816.F32 R84, R20, R86, R92 ;  /* 0x000000561454723c */ /* 0x000ff0000000185c */
[----:B------:R-:W-:Y:S08]  /*4220*/  HMMA.16816.F32 R20, R16, R44, R80 ;  /* 0x0000002c1014723c */ /* 0x000ff00000001850 */
[----:B------:R-:W-:Y:S08]  /*4230*/  HMMA.16816.F32 R32, R12, R66, R40 ;  /* 0x000000420c20723c */ /* 0x000ff00000001828 */
[----:B------:R-:W-:Y:S01]  /*4240*/  HMMA.16816.F32 R28, R4, R58, R28 ;  /* 0x0000003a041c723c */ /* 0x000fe2000000181c */
[----:B------:R-:W1:Y:S07]  /*4250*/  LDSM.16.M88.4 R56, [R198+0x7000] ;  /* 0x00700000c638783b */ /* 0x000e6e0000000200 */
[----:B------:R-:W-:Y:S01]  /*4260*/  HMMA.16816.F32 R36, R8, R60, R36 ;  /* 0x0000003c0824723c */ /* 0x000fe20000001824 */
[----:B------:R-:W-:-:S07]  /*4270*/  FMUL.FTZ R0, R48, c[0x0][0x320] ;  /* 0x0000c80030007a20 */ /* 0x000fce0000410000 */
[----:B------:R-:W-:Y:S01]  /*4280*/  HMMA.16816.F32 R44, R16, R46, R76 ;  /* 0x0000002e102c723c */ /* 0x000fe2000000184c */
[----:B------:R4:W1:Y:S07]  /*4290*/  MUFU.TANH R78, R0 ;  /* 0x00000000004e7308 */ /* 0x00086e0000002400 */
[----:B--2---:R-:W-:Y:S01]  /*42a0*/  HMMA.16816.F32 R24, R12, R68, R20 ;  /* 0x000000440c18723c */ /* 0x004fe20000001814 */
[----:B----4-:R-:W-:-:S07]  /*42b0*/  FMUL.FTZ R0, R49, c[0x0][0x320] ;  /* 0x0000c80031007a20 */ /* 0x010fce0000410000 */
[----:B------:R-:W-:Y:S01]  /*42c0*/  HMMA.16816.F32 R20, R8, R62, R32 ;  /* 0x0000003e0814723c */ /* 0x000fe20000001820 */
[----:B------:R-:W2:Y:S01]  /*42d0*/  LDSM.16.M88.4 R60, [R204] ;  /* 0x00000000cc3c783b */ /* 0x000ea20000000200 */
[----:B------:R4:W1:Y:S06]  /*42e0*/  MUFU.TANH R77, R0 ;  /* 0x00000000004d7308 */ /* 0x00086c0000002400 */
[----:B---3--:R-:W-:Y:S01]  /*42f0*/  HMMA.16816.F32 R36, R4, R52, R36 ;  /* 0x000000340424723c */ /* 0x008fe20000001824 */
[----:B----4-:R-:W-:-:S04]  /*4300*/  FMUL.FTZ R0, R50, c[0x0][0x320] ;  /* 0x0000c80032007a20 */ /* 0x010fc80000410000 */
[----:B------:R3:W4:Y:S03]  /*4310*/  MUFU.TANH R76, R0 ;  /* 0x00000000004c7308 */ /* 0x0007260000002400 */
[----:B------:R-:W-:Y:S01]  /*4320*/  HMMA.16816.F32 R64, R16, R72, R88 ;  /* 0x000000481040723c */ /* 0x000fe20000001858 */
[----:B---3--:R-:W-:Y:S02]  /*4330*/  FMUL.FTZ R0, R51, c[0x0][0x320] ;  /* 0x0000c80033007a20 */ /* 0x008fe40000410000 */
[----:B------:R-:W3:Y:S02]  /*4340*/  LDSM.16.M88.4 R48, [R195+0x7000] ;  /* 0x00700000c330783b */ /* 0x000ee40000000200 */
[----:B------:R5:W1:Y:S03]  /*4350*/  MUFU.TANH R73, R0 ;  /* 0x0000000000497308 */ /* 0x000a660000002400 */
[----:B------:R-:W-:Y:S01]  /*4360*/  HMMA.16816.F32 R40, R12, R70, R44 ;  /* 0x000000460c28723c */ /* 0x000fe2000000182c */
[----:B------:R-:W2:Y:S01]  /*4370*/  LDSM.16.M88.4 R44, [R198+0x7800] ;  /* 0x00780000c62c783b */ /* 0x000ea20000000200 */
[----:B-----5:R-:W-:-:S04]  /*4380*/  FMUL.FTZ R0, R28, c[0x0][0x320] ;  /* 0x0000c8001c007a20 */ /* 0x020fc80000410000 */
[----:B------:R5:W2:Y:S02]  /*4390*/  MUFU.TANH R72, R0 ;  /* 0x0000000000487308 */ /* 0x000aa40000002400 */
[----:B-1----:R-:W-:Y:S01]  /*43a0*/  HMMA.16816.F32 R32, R8, R56, R24 ;  /* 0x000000380820723c */ /* 0x002fe20000001818 */
[----:B-----5:R-:W-:-:S05]  /*43b0*/  FMUL.FTZ R0, R29, c[0x0][0x320] ;  /* 0x0000c8001d007a20 */ /* 0x020fca0000410000 */
[----:B------:R1:W1:Y:S02]  /*43c0*/  MUFU.TANH R68, R0 ;  /* 0x0000000000447308 */ /* 0x0002640000002400 */
[----:B------:R-:W-:Y:S01]  /*43d0*/  HMMA.16816.F32 R24, R4, R54, R20 ;  /* 0x000000360418723c */ /* 0x000fe20000001814 */
[----:B-1----:R-:W-:-:S05]  /*43e0*/  FMUL.FTZ R0, R30, c[0x0][0x320] ;  /* 0x0000c8001e007a20 */ /* 0x002fca0000410000 */
[----:B------:R1:W1:Y:S02]  /*43f0*/  MUFU.TANH R69, R0 ;  /* 0x0000000000457308 */ /* 0x0002640000002400 */
[----:B------:R-:W-:Y:S01]  /*4400*/  HMMA.16816.F32 R16, R16, R74, R84 ;  /* 0x0000004a1010723c */ /* 0x000fe20000001854 */
[----:B-1----:R-:W-:-:S05]  /*4410*/  FMUL.FTZ R0, R31, c[0x0][0x320] ;  /* 0x0000c8001f007a20 */ /* 0x002fca0000410000 */
[----:B------:R1:W1:Y:S02]  /*4420*/  MUFU.TANH R56, R0 ;  /* 0x0000000000387308 */ /* 0x0002640000002400 */
[----:B--2---:R-:W-:Y:S01]  /*4430*/  HMMA.16816.F32 R20, R12, R60, R64 ;  /* 0x0000003c0c14723c */ /* 0x004fe20000001840 */
[----:B-1----:R-:W-:-:S05]  /*4440*/  FMUL.FTZ R0, R36, c[0x0][0x320] ;  /* 0x0000c80024007a20 */ /* 0x002fca0000410000 */
[----:B------:R1:W2:Y:S02]  /*4450*/  MUFU.TANH R55, R0 ;  /* 0x0000000000377308 */ /* 0x0002a40000002400 */
[----:B------:R-:W-:Y:S01]  /*4460*/  HMMA.16816.F32 R28, R8, R58, R40 ;  /* 0x0000003a081c723c */ /* 0x000fe20000001828 */
[----:B-1----:R-:W-:-:S05]  /*4470*/  FMUL.FTZ R0, R37, c[0x0][0x320] ;  /* 0x0000c80025007a20 */ /* 0x002fca0000410000 */
[----:B------:R1:W1:Y:S02]  /*4480*/  MUFU.TANH R54, R0 ;  /* 0x0000000000367308 */ /* 0x0002640000002400 */
[----:B---3--:R-:W-:Y:S01]  /*4490*/  HMMA.16816.F32 R32, R4, R48, R32 ;  /* 0x000000300420723c */ /* 0x008fe20000001820 */
[----:B-1----:R-:W-:-:S05]  /*44a0*/  FMUL.FTZ R0, R38, c[0x0][0x320] ;  /* 0x0000c80026007a20 */ /* 0x002fca0000410000 */
[----:B------:R1:W3:Y:S02]  /*44b0*/  MUFU.TANH R53, R0 ;  /* 0x0000000000357308 */ /* 0x0002e40000002400 */
[----:B------:R-:W-:Y:S01]  /*44c0*/  HMMA.16816.F32 R12, R12, R62, R16 ;  /* 0x0000003e0c0c723c */ /* 0x000fe20000001810 */
[----:B-1----:R-:W-:Y:S02]  /*44d0*/  FMUL.FTZ R0, R39, c[0x0][0x320] ;  /* 0x0000c80027007a20 */ /* 0x002fe40000410000 */
[----:B------:R-:W1:Y:S05]  /*44e0*/  LDSM.16.M88.4 R36, [R195+0x7800] ;  /* 0x00780000c324783b */ /* 0x000e6a0000000200 */
[----:B------:R-:W-:Y:S01]  /*44f0*/  HMMA.16816.F32 R16, R8, R44, R20 ;  /* 0x0000002c0810723c */ /* 0x000fe20000001814 */
[----:B------:R5:W1:Y:S01]  /*4500*/  MUFU.TANH R52, R0 ;  /* 0x0000000000347308 */ /* 0x000a620000002400 */
[----:B------:R-:W-:Y:S01]  /*4510*/  ISETP.GT.AND P0, PT, R96, R133, PT ;  /* 0x000000856000720c */ /* 0x000fe20003f04270 */
[----:B------:R-:W-:-:S04]  /*4520*/  DEPBAR.LE SB0, 0x0 ;  /* 0x000080000000791a */ /* 0x000fc80000000000 */
[----:B-----5:R-:W-:-:S04]  /*4530*/  FMUL.FTZ R0, R24, c[0x0][0x320] ;  /* 0x0000c80018007a20 */ /* 0x020fc80000410000 */
[----:B------:R5:W1:Y:S01]  /*4540*/  MUFU.TANH R43, R0 ;  /* 0x00000000002b7308 */ /* 0x000a620000002400 */
[----:B------:R-:W-:Y:S01]  /*4550*/  HMMA.16816.F32 R20, R4, R50, R28 ;  /* 0x000000320414723c */ /* 0x000fe2000000181c */
[----:B-----5:R-:W-:-:S06]  /*4560*/  FMUL.FTZ R0, R25, c[0x0][0x320] ;  /* 0x0000c80019007a20 */ /* 0x020fcc0000410000 */
[----:B------:R5:W1:Y:S02]  /*4570*/  MUFU.TANH R48, R0 ;  /* 0x0000000000307308 */ /* 0x000a640000002400 */
[----:B-----5:R-:W-:-:S06]  /*4580*/  FMUL.FTZ R0, R26, c[0x0][0x320] ;  /* 0x0000c8001a007a20 */ /* 0x020fcc0000410000 */
[----:B------:R5:W1:Y:S02]  /*4590*/  MUFU.TANH R42, R0 ;  /* 0x00000000002a7308 */ /* 0x000a640000002400 */
[----:B-----5:R-:W-:-:S06]  /*45a0*/  FMUL.FTZ R0, R27, c[0x0][0x320] ;  /* 0x0000c8001b007a20 */ /* 0x020fcc0000410000 */
[----:B------:R5:W1:Y:S01]  /*45b0*/  MUFU.TANH R41, R0 ;  /* 0x0000000000297308 */ /* 0x000a620000002400 */
[----:B------:R-:W-:Y:S01]  /*45c0*/  HMMA.16816.F32 R8, R8, R46, R12 ;  /* 0x0000002e0808723c */ /* 0x000fe2000000180c */
[----:B-----5:R-:W-:-:S06]  /*45d0*/  FMUL.FTZ R0, R32, c[0x0][0x320] ;  /* 0x0000c80020007a20 */ /* 0x020fcc0000410000 */
[----:B------:R5:W2:Y:S01]  /*45e0*/  MUFU.TANH R40, R0 ;  /* 0x0000000000287308 */ /* 0x000aa20000002400 */
[----:B-1----:R-:W-:Y:S01]  /*45f0*/  HMMA.16816.F32 R12, R4, R36, R16 ;  /* 0x00000024040c723c */ /* 0x002fe20000001810 */
[----:B-----5:R-:W-:-:S06]  /*4600*/  FMUL.FTZ R0, R33, c[0x0][0x320] ;  /* 0x0000c80021007a20 */ /* 0x020fcc0000410000 */
[----:B------:R1:W1:Y:S02]  /*4610*/  MUFU.TANH R32, R0 ;  /* 0x0000000000207308 */ /* 0x0002640000002400 */
[----:B-1----:R-:W-:-:S06]  /*4620*/  FMUL.FTZ R0, R34, c[0x0][0x320] ;  /* 0x0000c80022007a20 */ /* 0x002fcc0000410000 */
[----:B------:R1:W1:Y:S02]  /*4630*/  MUFU.TANH R34, R0 ;  /* 0x0000000000227308 */ /* 0x0002640000002400 */
[----:B-1----:R-:W-:-:S06]  /*4640*/  FMUL.FTZ R0, R35, c[0x0][0x320] ;  /* 0x0000c80023007a20 */ /* 0x002fcc0000410000 */
[----:B------:R1:W1:Y:S02]  /*4650*/  MUFU.TANH R33, R0 ;  /* 0x0000000000217308 */ /* 0x0002640000002400 */
[----:B-1----:R-:W-:-:S06]  /*4660*/  FMUL.FTZ R0, R20, c[0x0][0x320] ;  /* 0x0000c80014007a20 */ /* 0x002fcc0000410000 */
[----:B------:R1:W1:Y:S01]  /*4670*/  MUFU.TANH R28, R0 ;  /* 0x00000000001c7308 */ /* 0x0002620000002400 */
[----:B------:R-:W-:Y:S01]  /*4680*/  HMMA.16816.F32 R4, R4, R38, R8 ;  /* 0x000000260404723c */ /* 0x000fe20000001808 */
        /* <DEDUP_REMOVED lines=25> */
[----:B-1234-:R-:W-:Y:S01]  /*4820*/  IADD3 R0, R224, -0x2, RZ ;  /* 0xfffffffee0007810 */ /* 0x01efe20007ffe0ff */
[----:B------:R-:W-:Y:S01]  /*4830*/  IMAD.MOV.U32 R6, RZ, RZ, c[0x0][0x1e4] ;  /* 0x00007900ff067624 */ /* 0x000fe200078e00ff */
[----:B------:R-:W-:Y:S02]  /*4840*/  ISETP.NE.AND P3, PT, R99, RZ, PT ;  /* 0x000000ff6300720c */ /* 0x000fe40003f65270 */
[----:B------:R-:W-:Y:S01]  /*4850*/  SHF.R.S32.HI R2, RZ, 0x1f, R0 ;  /* 0x0000001fff027819 */ /* 0x000fe20000011400 */
[----:B------:R-:W-:Y:S01]  /*4860*/  IMAD.WIDE.U32 R4, R0, c[0x0][0x1e0], RZ ;  /* 0x0000780000047a25 */ /* 0x000fe200078e00ff */
[----:B------:R-:W-:-:S03]  /*4870*/  ISETP.NE.AND P4, PT, R98, RZ, PT ;  /* 0x000000ff6200720c */ /* 0x000fc60003f85270 */
        /* <DEDUP_REMOVED lines=21> */
.L_x_1254:
[----:B--234-:R-:W-:Y:S05]  /*49d0*/  BSYNC B0 ;  /* 0x0000000000007941 */ /* 0x01cfea0003800000 */
.L_x_1253:
[----:B-1----:R-:W2:Y:S04]  /*49e0*/  LDL R0, [R1+0x10] ;  /* 0x0000100001007983 */ /* 0x002ea80000100800 */
[----:B------:R-:W-:Y:S04]  /*49f0*/  LDSM.16.MT88.4 R44, [R194+0x800] ;  /* 0x00080000c22c783b */ /* 0x000fe80000004200 */
[----:B------:R-:W-:Y:S04]  /*4a00*/  LDSM.16.MT88.4 R36, [R197] ;  /* 0x00000000c524783b */ /* 0x000fe80000004200 */
[----:B------:R-:W-:Y:S04]  /*4a10*/  LDSM.16.MT88.4 R64, [R194+0x2800] ;  /* 0x00280000c240783b */ /* 0x000fe80000004200 */
[----:B------:R-:W0:Y:S01]  /*4a20*/  LDGDEPBAR ;  /* 0x00000000000079af */ /* 0x000e220000000000 */
[----:B--2---:R-:W-:-:S05]  /*4a30*/  IMAD.IADD R0, R97, 0x1, -R0 ;  /* 0x0000000161007824 */ /* 0x004fca00078e0a00 */
[C---:B------:R-:W-:Y:S02]  /*4a40*/  ISETP.GT.AND P1, PT, R0.reuse, RZ, PT ;  /* 0x000000ff0000720c */ /* 0x040fe40003f24270 */
[C---:B------:R-:W-:Y:S02]  /*4a50*/  ISETP.GT.AND P0, PT, R0.reuse, 0x1, PT ;  /* 0x000000010000780c */ /* 0x040fe40003f04270 */
[----:B------:R-:W-:Y:S02]  /*4a60*/  ISETP.GT.AND P6, PT, R0, 0x8, PT ;  /* 0x000000080000780c */ /* 0x000fe40003fc4270 */
[----:B------:R-:W-:Y:S02]  /*4a70*/  FSEL R5, R78, -INF , P1 ;  /* 0xff8000004e057808 */ /* 0x000fe40000800000 */
[----:B------:R-:W-:Y:S02]  /*4a80*/  FSEL R6, R77, -INF , P0 ;  /* 0xff8000004d067808 */ /* 0x000fe40000000000 */
[----:B------:R-:W-:-:S02]  /*4a90*/  ISETP.GT.AND P5, PT, R0, 0x9, PT ;  /* 0x000000090000780c */ /* 0x000fc40003fa4270 */
[----:B------:R-:W-:Y:S02]  /*4aa0*/  FSEL R7, R72, -INF , P6 ;  /* 0xff80000048077808 */ /* 0x000fe40003000000 */
        /* <DEDUP_REMOVED lines=18> */
[----:B------:R-:W-:Y:S01]  /*4bd0*/  FMNMX.FTZ R2, R11, R2, !PT ;  /* 0x000000020b027209 */ /* 0x000fe20007810000 */
[----:B------:R-:W-:Y:S01]  /*4be0*/  LDSM.16.MT88.4 R48, [R197+0x800] ;  /* 0x00080000c530783b */ /* 0x000fe20000004200 */
[----:B------:R-:W-:Y:S02]  /*4bf0*/  FSEL R13, R69, -INF , P6 ;  /* 0xff800000450d7808 */ /* 0x000fe40003000000 */
[----:B------:R-:W-:Y:S02]  /*4c00*/  ISETP.GT.AND P6, PT, R0, 0x21, PT ;  /* 0x000000210000780c */ /* 0x000fe40003fc4270 */
[----:B------:R-:W-:Y:S02]  /*4c10*/  FSEL R104, R40, -INF , P0 ;  /* 0xff80000028687808 */ /* 0x000fe40000000000 */
        /* <DEDUP_REMOVED lines=14> */
[----:B------:R-:W-:Y:S01]  /*4d00*/  LDSM.16.MT88.4 R52, [R196] ;  /* 0x00000000c434783b */ /* 0x000fe20000004200 */
        /* <DEDUP_REMOVED lines=9> */
[----:B------:R-:W-:Y:S01]  /*4da0*/  ISETP.GT.AND P1, PT, R0, 0x38, PT ;  /* 0x000000380000780c */ /* 0x000fe20003f24270 */
[----:B------:R-:W-:Y:S01]  /*4db0*/  LDSM.16.MT88.4 R40, [R196+0x800] ;  /* 0x00080000c428783b */ /* 0x000fe20000004200 */
[----:B------:R-:W-:Y:S02]  /*4dc0*/  FSEL R99, R22, -INF , P2 ;  /* 0xff80000016637808 */ /* 0x000fe40001000000 */
[----:B------:R-:W-:Y:S02]  /*4dd0*/  FMNMX.FTZ R2, R100, R2, !PT ;  /* 0x0000000264027209 */ /* 0x000fe40007810000 */
[----:B------:R-:W-:-:S02]  /*4de0*/  FSEL R105, R34, -INF , P0 ;  /* 0xff80000022697808 */ /* 0x000fc40000000000 */
[----:B------:R-:W-:Y:S02]  /*4df0*/  FMNMX.FTZ R3, R20, R3, !PT ;  /* 0x0000000314037209 */ /* 0x000fe40007810000 */
[----:B------:R-:W-:Y:S02]  /*4e00*/  ISETP.GT.AND P0, PT, R0, 0x39, PT ;  /* 0x000000390000780c */ /* 0x000fe40003f04270 */
[----:B------:R-:W-:Y:S02]  /*4e10*/  FSEL R95, R16, -INF , P1 ;  /* 0xff800000105f7808 */ /* 0x000fe40000800000 */
[----:B------:R-:W-:Y:S02]  /*4e20*/  FMNMX.FTZ R0, R99, R2, !PT ;  /* 0x0000000263007209 */ /* 0x000fe40007810000 */
        /* <DEDUP_REMOVED lines=9> */
[----:B------:R-:W-:Y:S01]  /*4ec0*/  FMNMX.FTZ R2, R98, R2, !PT ;  /* 0x0000000262027209 */ /* 0x000fe20007810000 */
[----:B------:R-:W-:Y:S01]  /*4ed0*/  LDSM.16.MT88.4 R32, [R193+0x800] ;  /* 0x00080000c120783b */ /* 0x000fe20000004200 */
[----:B------:R-:W-:Y:S02]  /*4ee0*/  FSEL R96, R30, -INF , P4 ;  /* 0xff8000001e607808 */ /* 0x000fe40002000000 */
[----:B------:R-:W-:Y:S02]  /*4ef0*/  FMNMX.FTZ R2, R97, R2, !PT ;  /* 0x0000000261027209 */ /* 0x000fe40007810000 */
[----:B------:R-:W-:Y:S02]  /*4f00*/  FSEL R94, R27, -INF , P3 ;  /* 0xff8000001b5e7808 */ /* 0x000fe40001800000 */
[----:B------:R-:W-:Y:S02]  /*4f10*/  FMNMX.FTZ R2, R96, R2, !PT ;  /* 0x0000000260027209 */ /* 0x000fe40007810000 */
[----:B------:R-:W-:-:S02]  /*4f20*/  FSEL R93, R26, -INF , P2 ;  /* 0xff8000001a5d7808 */ /* 0x000fc40001000000 */
[----:B------:R-:W-:Y:S02]  /*4f30*/  FMNMX.FTZ R2, R94, R2, !PT ;  /* 0x000000025e027209 */ /* 0x000fe40007810000 */
[----:B------:R-:W-:Y:S02]  /*4f40*/  FSEL R91, R25, -INF , P1 ;  /* 0xff800000195b7808 */ /* 0x000fe40000800000 */
[----:B------:R-:W-:Y:S02]  /*4f50*/  FMNMX.FTZ R2, R93, R2, !PT ;  /* 0x000000025d027209 */ /* 0x000fe40007810000 */
[----:B------:R-:W-:Y:S02]  /*4f60*/  FSEL R90, R24, -INF , P0 ;  /* 0xff800000185a7808 */ /* 0x000fe40000000000 */
[----:B------:R-:W-:Y:S02]  /*4f70*/  FMNMX.FTZ R2, R91, R2, !PT ;  /* 0x000000025b027209 */ /* 0x000fe40007810000 */
[----:B-1----:R-:W-:-:S02]  /*4f80*/  FMNMX.FTZ R0, R0, R3, !PT ;  /* 0x0000000300007209 */ /* 0x002fc40007810000 */
[----:B------:R-:W-:-:S03]  /*4f90*/  FMNMX.FTZ R2, R90, R2, !PT ;  /* 0x000000025a027209 */ /* 0x000fc60007810000 */
        /* <DEDUP_REMOVED lines=8> */
[----:B------:R-:W-:-:S04]  /*5020*/  FFMA.FTZ R3, R5, c[0x0][0x2d0], -R2 ;  /* 0x0000b40005037a23 */ /* 0x000fc80000010802 */
[----:B------:R2:W-:Y:S01]  /*5030*/  MUFU.EX2 R80, R3 ;  /* 0x0000000300507308 */ /* 0x0005e20000000800 */
[----:B-1----:R-:W-:Y:S01]  /*5040*/  FMNMX.FTZ R16, R0, R4, !PT ;  /* 0x0000000400107209 */ /* 0x002fe20007810000 */
[--C-:B------:R-:W-:Y:S02]  /*5050*/  FFMA.FTZ R0, R9, c[0x0][0x2d0], -R2.reuse ;  /* 0x0000b40009007a23 */ /* 0x100fe40000010802 */
[----:B--2---:R-:W-:Y:S01]  /*5060*/  FFMA.FTZ R3, R6, c[0x0][0x2d0], -R2 ;  /* 0x0000b40006037a23 */ /* 0x004fe20000010802 */
[----:B------:R-:W-:-:S03]  /*5070*/  FSETP.NEU.FTZ.AND P0, PT, R16, -INF , PT ;  /* 0xff8000001000780b */ /* 0x000fc60003f1d000 */
[----:B------:R1:W-:Y:S08]  /*5080*/  MUFU.EX2 R82, R0 ;  /* 0x0000000000527308 */ /* 0x0003f00000000800 */
[----:B------:R2:W3:Y:S01]  /*5090*/  MUFU.EX2 R79, R3 ;  /* 0x00000003004f7308 */ /* 0x0004e20000000800 */
[----:B-1----:R-:W-:-:S05]  /*50a0*/  FMUL.FTZ R0, R16, c[0x0][0x2d0] ;  /* 0x0000b40010007a20 */ /* 0x002fca0000410000 */
[----:B------:R-:W-:Y:S01]  /*50b0*/  FSEL R0, R0, RZ, P0 ;  /* 0x000000ff00007208 */ /* 0x000fe20000000000 */
[--C-:B--2---:R-:W-:Y:S02]  /*50c0*/  FFMA.FTZ R3, R7, c[0x0][0x2d0], -R2.reuse ;  /* 0x0000b40007037a23 */ /* 0x104fe40000010802 */
[----:B------:R-:W1:Y:S02]  /*50d0*/  LDSM.16.MT88.4 R4, [R193] ;  /* 0x00000000c104783b */ /* 0x000e640000004200 */
[----:B------:R2:W-:Y:S02]  /*50e0*/  MUFU.EX2 R81, R3 ;  /* 0x0000000300517308 */ /* 0x0005e40000000800 */
[----:B--2---:R-:W-:Y:S01]  /*50f0*/  FFMA.FTZ R3, R8, c[0x0][0x2d0], -R2 ;  /* 0x0000b40008037a23 */ /* 0x004fe20000010802 */
[----:B---3--:R-:W-:-:S05]  /*5100*/  F2FP.PACK_AB R8, R79, R80 ;  /* 0x000000504f08723e */ /* 0x008fca00000000ff */
[----:B------:R2:W3:Y:S02]  /*5110*/  MUFU.EX2 R83, R3 ;  /* 0x0000000300537308 */ /* 0x0004e40000000800 */
[----:B--2---:R-:W-:Y:S01]  /*5120*/  FFMA.FTZ R3, R10, c[0x0][0x2d0], -R2 ;  /* 0x0000b4000a037a23 */ /* 0x004fe20000010802 */
[----:B---3--:R-:W-:-:S05]  /*5130*/  F2FP.PACK_AB R10, R83, R81 ;  /* 0x00000051530a723e */ /* 0x008fca00000000ff */
[----:B------:R2:W-:Y:S02]  /*5140*/  MUFU.EX2 R84, R3 ;  /* 0x0000000300547308 */ /* 0x0005e40000000800 */
[----:B--2---:R-:W-:-:S06]  /*5150*/  FFMA.FTZ R3, R11, c[0x0][0x2d0], -R2 ;  /* 0x0000b4000b037a23 */ /* 0x004fcc0000010802 */
[----:B------:R2:W-:Y:S02]  /*5160*/  MUFU.EX2 R86, R3 ;  /* 0x0000000300567308 */ /* 0x0005e40000000800 */
[----:B--2---:R-:W-:-:S06]  /*5170*/  FFMA.FTZ R3, R12, c[0x0][0x2d0], -R0 ;  /* 0x0000b4000c037a23 */ /* 0x004fcc0000010800 */
[----:B------:R2:W-:Y:S02]  /*5180*/  MUFU.EX2 R77, R3 ;  /* 0x00000003004d7308 */ /* 0x0005e40000000800 */
[----:B--2---:R-:W-:-:S06]  /*5190*/  FFMA.FTZ R3, R14, c[0x0][0x2d0], -R0 ;  /* 0x0000b4000e037a23 */ /* 0x004fcc0000010800 */
[----:B------:R2:W3:Y:S02]  /*51a0*/  MUFU.EX2 R76, R3 ;  /* 0x00000003004c7308 */ /* 0x0004e40000000800 */
[--C-:B--2---:R-:W-:Y:S01]  /*51b0*/  FFMA.FTZ R3, R13, c[0x0][0x2d0], -R0.reuse ;  /* 0x0000b4000d037a23 */ /* 0x104fe20000010800 */
[----:B---3--:R-:W-:Y:S01]  /*51c0*/  F2FP.PACK_AB R9, R76, R77 ;  /* 0x0000004d4c09723e */ /* 0x008fe200000000ff */
[----:B------:R-:W2:Y:S04]  /*51d0*/  LDSM.16.MT88.4 R12, [R194] ;  /* 0x00000000c20c783b */ /* 0x000ea80000004200 */
[----:B------:R3:W-:Y:S02]  /*51e0*/  MUFU.EX2 R78, R3 ;  /* 0x00000003004e7308 */ /* 0x0007e40000000800 */
[----:B---3--:R-:W-:-:S06]  /*51f0*/  FFMA.FTZ R3, R18, c[0x0][0x2d0], -R0 ;  /* 0x0000b40012037a23 */ /* 0x008fcc0000010800 */
[----:B------:R3:W4:Y:S02]  /*5200*/  MUFU.EX2 R18, R3 ;  /* 0x0000000300127308 */ /* 0x0007240000000800 */
[----:B---3--:R-:W-:Y:S01]  /*5210*/  FFMA.FTZ R3, R17, c[0x0][0x2d0], -R2 ;  /* 0x0000b40011037a23 */ /* 0x008fe20000010802 */
[----:B----4-:R-:W-:-:S05]  /*5220*/  F2FP.PACK_AB R11, R18, R78 ;  /* 0x0000004e120b723e */ /* 0x010fca00000000ff */
[----:B------:R3:W-:Y:S02]  /*5230*/  MUFU.EX2 R87, R3 ;  /* 0x0000000300577308 */ /* 0x0007e40000000800 */
[----:B-1----:R-:W-:Y:S01]  /*5240*/  HMMA.16816.F32 R24, R8, R4, RZ ;  /* 0x000000040818723c */ /* 0x002fe200000018ff */
[----:B---3--:R-:W-:-:S05]  /*5250*/  FFMA.FTZ R3, R19, c[0x0][0x2d0], -R0 ;  /* 0x0000b40013037a23 */ /* 0x008fca0000010800 */
[----:B------:R1:W-:Y:S02]  /*5260*/  MUFU.EX2 R19, R3 ;  /* 0x0000000300137308 */ /* 0x0003e40000000800 */
[----:B-1----:R-:W-:-:S06]  /*5270*/  FFMA.FTZ R3, R20, c[0x0][0x2d0], -R0 ;  /* 0x0000b40014037a23 */ /* 0x002fcc0000010800 */
[----:B------:R1:W3:Y:S02]  /*5280*/  MUFU.EX2 R85, R3 ;  /* 0x0000000300557308 */ /* 0x0002e40000000800 */
[----:B-1----:R-:W-:Y:S02]  /*5290*/  FFMA.FTZ R3, R21, c[0x0][0x2d0], -R0 ;  /* 0x0000b40015037a23 */ /* 0x002fe40000010800 */
[C---:B------:R-:W-:Y:S04]  /*52a0*/  HMMA.16816.F32 R20, R8.reuse, R6, RZ ;  /* 0x000000060814723c */ /* 0x040fe800000018ff */
[----:B------:R1:W-:Y:S04]  /*52b0*/  MUFU.EX2 R89, R3 ;  /* 0x0000000300597308 */ /* 0x0003e80000000800 */
[----:B--2---:R-:W-:Y:S07]  /*52c0*/  HMMA.16816.F32 R4, R8, R12, RZ ;  /* 0x0000000c0804723c */ /* 0x004fee00000018ff */
[----:B------:R-:W-:-:S02]  /*52d0*/  F2FP.PACK_AB R12, R84, R82 ;  /* 0x00000052540c723e */ /* 0x000fc400000000ff */
[----:B---3--:R-:W-:Y:S01]  /*52e0*/  F2FP.PACK_AB R13, R85, R19 ;  /* 0x00000013550d723e */ /* 0x008fe200000000ff */
[----:B-1----:R-:W-:Y:S02]  /*52f0*/  FFMA.FTZ R3, R28, c[0x0][0x2d0], -R0 ;  /* 0x0000b4001c037a23 */ /* 0x002fe40000010800 */
[----:B------:R-:W-:Y:S02]  /*5300*/  HMMA.16816.F32 R28, R8, R14, RZ ;  /* 0x0000000e081c723c */ /* 0x000fe400000018ff */
[----:B------:R-:W1:Y:S05]  /*5310*/  MUFU.EX2 R88, R3 ;  /* 0x0000000300587308 */ /* 0x000e6a0000000800 */
[----:B------:R-:W-:-:S02]  /*5320*/  F2FP.PACK_AB R14, R87, R86 ;  /* 0x00000056570e723e */ /* 0x000fc400000000ff */
[----:B-1----:R-:W-:Y:S11]  /*5330*/  F2FP.PACK_AB R15, R88, R89 ;  /* 0x00000059580f723e */ /* 0x002ff600000000ff */
[----:B------:R-:W-:Y:S04]  /*5340*/  @!UPT UIADD3 URZ, URZ, URZ, URZ ;  /* 0x0000003f3f3ff290 */ /* 0x000fe8000fffe03f */
[C---:B------:R-:W-:Y:S08]  /*5350*/  HMMA.16816.F32 R28, R12.reuse, R46, R28 ;  /* 0x0000002e0c1c723c */ /* 0x040ff0000000181c */
[----:B------:R-:W-:Y:S08]  /*5360*/  HMMA.16816.F32 R60, R12, R34, R20 ;  /* 0x000000220c3c723c */ /* 0x000ff00000001814 */
[----:B------:R-:W-:Y:S08]  /*5370*/  HMMA.16816.F32 R20, R8, R38, RZ ;  /* 0x000000260814723c */ /* 0x000ff000000018ff */
[----:B------:R-:W-:Y:S01]  /*5380*/  HMMA.16816.F32 R136, R12, R32, R24 ;  /* 0x000000200c88723c */ /* 0x000fe20000001818 */
[----:B------:R-:W-:-:S02]  /*5390*/  IMAD.MOV.U32 R111, RZ, RZ, R28 ;  /* 0x000000ffff6f7224 */ /* 0x000fc400078e001c */
[----:B------:R-:W-:Y:S02]  /*53a0*/  IMAD.MOV.U32 R110, RZ, RZ, R29 ;  /* 0x000000ffff6e7224 */ /* 0x000fe400078e001d */
[----:B------:R-:W-:Y:S02]  /*53b0*/  IMAD.MOV.U32 R109, RZ, RZ, R30 ;  /* 0x000000ffff6d7224 */ /* 0x000fe400078e001e */
[----:B------:R-:W-:Y:S01]  /*53c0*/  IMAD.MOV.U32 R108, RZ, RZ, R31 ;  /* 0x000000ffff6c7224 */ /* 0x000fe200078e001f */
[----:B------:R-:W-:Y:S01]  /*53d0*/  HMMA.16816.F32 R24, R8, R36, RZ ;  /* 0x000000240818723c */ /* 0x000fe200000018ff */
[----:B------:R-:W1:Y:S01]  /*53e0*/  LDSM.16.MT88.4 R28, [R193+0x2000] ;  /* 0x00200000c11c783b */ /* 0x000e620000004200 */
[----:B------:R-:W-:Y:S02]  /*53f0*/  IMAD.MOV.U32 R107, RZ, RZ, R60 ;  /* 0x000000ffff6b7224 */ /* 0x000fe400078e003c */
[----:B------:R-:W-:Y:S01]  /*5400*/  IMAD.MOV.U32 R106, RZ, RZ, R61 ;  /* 0x000000ffff6a7224 */ /* 0x000fe200078e003d */
[----:B------:R-:W-:Y:S01]  /*5410*/  LDSM.16.MT88.4 R36, [R197+0x2000] ;  /* 0x00200000c524783b */ /* 0x000fe20000004200 */
[----:B------:R-:W-:-:S02]  /*5420*/  IMAD.MOV.U32 R17, RZ, RZ, R62 ;  /* 0x000000ffff117224 */ /* 0x000fc400078e003e */
[C---:B------:R-:W-:Y:S01]  /*5430*/  HMMA.16816.F32 R20, R12.reuse, R50, R20 ;  /* 0x000000320c14723c */ /* 0x040fe20000001814 */
[----:B------:R-:W-:Y:S02]  /*5440*/  IMAD.MOV.U32 R3, RZ, RZ, R63 ;  /* 0x000000ffff037224 */ /* 0x000fe400078e003f */
[----:B------:R-:W-:Y:S05]  /*5450*/  LDSM.16.MT88.4 R60, [R197+0x2800] ;  /* 0x00280000c53c783b */ /* 0x000fea0000004200 */
[C---:B------:R-:W-:Y:S01]  /*5460*/  HMMA.16816.F32 R144, R12.reuse, R44, R4 ;  /* 0x0000002c0c90723c */ /* 0x040fe20000001804 */
[----:B------:R-:W2:Y:S07]  /*5470*/  LDSM.16.MT88.4 R44, [R194+0x2000] ;  /* 0x00200000c22c783b */ /* 0x000eae0000004200 */
[----:B------:R-:W-:Y:S01]  /*5480*/  HMMA.16816.F32 R152, R12, R48, R24 ;  /* 0x000000300c98723c */ /* 0x000fe20000001818 */
[----:B------:R-:W3:Y:S07]  /*5490*/  LDSM.16.MT88.4 R48, [R193+0x2800] ;  /* 0x00280000c130783b */ /* 0x000eee0000004200 */
[----:B------:R-:W-:Y:S01]  /*54a0*/  HMMA.16816.F32 R32, R8, R54, RZ ;  /* 0x000000360820723c */ /* 0x000fe200000018ff */
[----:B------:R-:W-:-:S02]  /*54b0*/  IMAD.MOV.U32 R115, RZ, RZ, R20 ;  /* 0x000000ffff737224 */ /* 0x000fc400078e0014 */
[----:B------:R-:W-:Y:S02]  /*54c0*/  IMAD.MOV.U32 R114, RZ, RZ, R21 ;  /* 0x000000ffff727224 */ /* 0x000fe400078e0015 */
[----:B------:R-:W-:Y:S02]  /*54d0*/  IMAD.MOV.U32 R113, RZ, RZ, R22 ;  /* 0x000000ffff717224 */ /* 0x000fe400078e0016 */
[----:B------:R-:W-:Y:S01]  /*54e0*/  IMAD.MOV.U32 R112, RZ, RZ, R23 ;  /* 0x000000ffff707224 */ /* 0x000fe200078e0017 */
[C---:B------:R-:W-:Y:S01]  /*54f0*/  HMMA.16816.F32 R4, R8.reuse, R52, RZ ;  /* 0x000000340804723c */ /* 0x040fe200000018ff */
[----:B------:R-:W-:Y:S07]  /*5500*/  LDSM.16.MT88.4 R52, [R194+0x4000] ;  /* 0x00400000c234783b */ /* 0x000fee0000004200 */
[----:B-1----:R-:W-:Y:S08]  /*5510*/  HMMA.16816.F32 R20, R8, R30, RZ ;  /* 0x0000001e0814723c */ /* 0x002ff000000018ff */
[C---:B------:R-:W-:Y:S08]  /*5520*/  HMMA.16816.F32 R68, R12.reuse, R42, R32 ;  /* 0x0000002a0c44723c */ /* 0x040ff00000001820 */
[----:B------:R-:W-:Y:S08]  /*5530*/  HMMA.16816.F32 R160, R12, R40, R4 ;  /* 0x000000280ca0723c */ /* 0x000ff00000001804 */
[C---:B------:R-:W-:Y:S08]  /*5540*/  HMMA.16816.F32 R24, R8.reuse, R28, RZ ;  /* 0x0000001c0818723c */ /* 0x040ff000000018ff */
[----:B--2---:R-:W-:Y:S01]  /*5550*/  HMMA.16816.F32 R4, R8, R44, RZ ;  /* 0x0000002c0804723c */ /* 0x004fe200000018ff */
[----:B------:R-:W-:-:S02]  /*5560*/  IMAD.MOV.U32 R119, RZ, RZ, R68 ;  /* 0x000000ffff777224 */ /* 0x000fc400078e0044 */
[----:B------:R-:W-:Y:S02]  /*5570*/  IMAD.MOV.U32 R118, RZ, RZ, R69 ;  /* 0x000000ffff767224 */ /* 0x000fe400078e0045 */
[----:B------:R-:W-:Y:S02]  /*5580*/  IMAD.MOV.U32 R117, RZ, RZ, R70 ;  /* 0x000000ffff757224 */ /* 0x000fe400078e0046 */
[----:B------:R-:W-:Y:S01]  /*5590*/  IMAD.MOV.U32 R116, RZ, RZ, R71 ;  /* 0x000000ffff747224 */ /* 0x000fe200078e0047 */
[----:B---3--:R-:W-:Y:S01]  /*55a0*/  HMMA.16816.F32 R20, R12, R50, R20 ;  /* 0x000000320c14723c */ /* 0x008fe20000001814 */
[----:B------:R-:W-:Y:S07]  /*55b0*/  LDSM.16.MT88.4 R68, [R193+0x4800] ;  /* 0x00480000c144783b */ /* 0x000fee0000004200 */
[C---:B------:R-:W-:Y:S01]  /*55c0*/  HMMA.16816.F32 R40, R8.reuse, R46, RZ ;  /* 0x0000002e0828723c */ /* 0x040fe200000018ff */
[----:B------:R-:W1:Y:S07]  /*55d0*/  LDSM.16.MT88.4 R44, [R196+0x2800] ;  /* 0x00280000c42c783b */ /* 0x000e6e0000004200 */
[----:B------:R-:W-:Y:S08]  /*55e0*/  HMMA.16816.F32 R32, R8, R36, RZ ;  /* 0x000000240820723c */ /* 0x000ff000000018ff */
[----:B------:R-:W-:Y:S01]  /*55f0*/  HMMA.16816.F32 R244, R12, R48, R24 ;  /* 0x000000300cf4723c */ /* 0x000fe20000001818 */
[----:B------:R-:W-:Y:S01]  /*5600*/  IMAD.MOV.U32 R37, RZ, RZ, R22 ;  /* 0x000000ffff257224 */ /* 0x000fe200078e0016 */
[----:B------:R-:W-:-:S05]  /*5610*/  MOV R36, R23 ;  /* 0x0000001700247202 */ /* 0x000fca0000000f00 */
[----:B------:R-:W-:Y:S01]  /*5620*/  IMAD.MOV.U32 R49, RZ, RZ, R20 ;  /* 0x000000ffff317224 */ /* 0x000fe200078e0014 */
[----:B------:R-:W-:Y:S01]  /*5630*/  HMMA.16816.F32 R240, R12, R64, R4 ;  /* 0x000000400cf0723c */ /* 0x000fe20000001804 */
[----:B------:R-:W-:-:S07]  /*5640*/  IMAD.MOV.U32 R48, RZ, RZ, R21 ;  /* 0x000000ffff307224 */ /* 0x000fce00078e0015 */
[C---:B------:R-:W-:Y:S07]  /*5650*/  HMMA.16816.F32 R20, R8.reuse, R58, RZ ;  /* 0x0000003a0814723c */ /* 0x040fee00000018ff */
[----:B------:R-:W-:Y:S01]  /*5660*/  IMAD.MOV.U32 R58, RZ, RZ, R37 ;  /* 0x000000ffff3a7224 */ /* 0x000fe200078e0025 */
[----:B------:R-:W-:Y:S01]  /*5670*/  HMMA.16816.F32 R4, R8, R72, RZ ;  /* 0x000000480804723c */ /* 0x000fe200000018ff */
[----:B------:R-:W-:-:S06]  /*5680*/  IMAD.MOV.U32 R59, RZ, RZ, R36 ;  /* 0x000000ffff3b7224 */ /* 0x000fcc00078e0024 */
[----:B------:R-:W-:Y:S01]  /*5690*/  IMAD.MOV.U32 R72, RZ, RZ, R111 ;  /* 0x000000ffff487224 */ /* 0x000fe200078e006f */
[----:B------:R-:W-:Y:S01]  /*56a0*/  HMMA.16816.F32 R28, R8, R38, RZ ;  /* 0x00000026081c723c */ /* 0x000fe200000018ff */
[----:B------:R-:W2:Y:S01]  /*56b0*/  LDSM.16.MT88.4 R36, [R194+0x4800] ;  /* 0x00480000c224783b */ /* 0x000ea20000004200 */
[----:B------:R-:W-:-:S06]  /*56c0*/  IMAD.MOV.U32 R73, RZ, RZ, R110 ;  /* 0x000000ffff497224 */ /* 0x000fcc00078e006e */
[C---:B------:R-:W-:Y:S01]  /*56d0*/  HMMA.16816.F32 R184, R12.reuse, R60, R32 ;  /* 0x0000003c0cb8723c */ /* 0x040fe20000001820 */
[----:B------:R-:W3:Y:S06]  /*56e0*/  LDSM.16.MT88.4 R32, [R197+0x4000] ;  /* 0x00400000c520783b */ /* 0x000eec0000004200 */
[----:B------:R-:W-:Y:S01]  /*56f0*/  IMAD.MOV.U32 R60, RZ, RZ, R119 ;  /* 0x000000ffff3c7224 */ /* 0x000fe200078e0077 */
[----:B-1----:R-:W-:Y:S01]  /*5700*/  HMMA.16816.F32 R188, R12, R46, R20 ;  /* 0x0000002e0cbc723c */ /* 0x002fe20000001814 */
[----:B------:R-:W-:-:S06]  /*5710*/  IMAD.MOV.U32 R61, RZ, RZ, R118 ;  /* 0x000000ffff3d7224 */ /* 0x000fcc00078e0076 */
[----:B------:R-:W-:Y:S01]  /*5720*/  MOV R46, R113 ;  /* 0x00000071002e7202 */ /* 0x000fe20000000f00 */
[----:B------:R-:W-:Y:S01]  /*5730*/  HMMA.16816.F32 R176, R12, R68, R4 ;  /* 0x000000440cb0723c */ /* 0x000fe20000001804 */
[----:B------:R-:W-:-:S07]  /*5740*/  IMAD.MOV.U32 R47, RZ, RZ, R112 ;  /* 0x000000ffff2f7224 */ /* 0x000fce00078e0070 */
[----:B------:R-:W-:Y:S07]  /*5750*/  HMMA.16816.F32 R24, R8, R56, RZ ;  /* 0x000000380818723c */ /* 0x000fee00000018ff */
[----:B------:R-:W-:Y:S01]  /*5760*/  IMAD.MOV.U32 R56, RZ, RZ, R49 ;  /* 0x000000ffff387224 */ /* 0x000fe200078e0031 */
[----:B------:R-:W-:Y:S01]  /*5770*/  HMMA.16816.F32 R236, R12, R66, R40 ;  /* 0x000000420cec723c */ /* 0x000fe20000001828 */
[----:B------:R-:W1:Y:S01]  /*5780*/  LDSM.16.MT88.4 R40, [R196+0x4000] ;  /* 0x00400000c428783b */ /* 0x000e620000004200 */
[----:B------:R-:W-:-:S06]  /*5790*/  IMAD.MOV.U32 R57, RZ, RZ, R48 ;  /* 0x000000ffff397224 */ /* 0x000fcc00078e0030 */
[C---:B------:R-:W-:Y:S07]  /*57a0*/  HMMA.16816.F32 R20, R8.reuse, R52, RZ ;  /* 0x000000340814723c */ /* 0x040fee00000018ff */
[----:B------:R-:W-:Y:S01]  /*57b0*/  IMAD.MOV.U32 R52, RZ, RZ, R107 ;  /* 0x000000ffff347224 */ /* 0x000fe200078e006b */
[----:B------:R-:W-:Y:S01]  /*57c0*/  HMMA.16816.F32 R4, R8, R54, RZ ;  /* 0x000000360804723c */ /* 0x000fe200000018ff */
[----:B------:R-:W-:-:S06]  /*57d0*/  IMAD.MOV.U32 R53, RZ, RZ, R106 ;  /* 0x000000ffff357224 */ /* 0x000fcc00078e006a */
[----:B------:R-:W-:Y:S01]  /*57e0*/  IMAD.MOV.U32 R54, RZ, RZ, R17 ;  /* 0x000000ffff367224 */ /* 0x000fe200078e0011 */
[C---:B------:R-:W-:Y:S01]  /*57f0*/  HMMA.16816.F32 R220, R12.reuse, R62, R28 ;  /* 0x0000003e0cdc723c */ /* 0x040fe2000000181c */
[----:B------:R-:W4:Y:S01]  /*5800*/  LDSM.16.MT88.4 R28, [R197+0x4800] ;  /* 0x00480000c51c783b */ /* 0x000f220000004200 */
[----:B------:R-:W-:Y:S02]  /*5810*/  FADD.FTZ R17, R77, R76 ;  /* 0x0000004c4d117221 */ /* 0x000fe40000010000 */
[----:B------:R-:W-:Y:S02]  /*5820*/  IMAD.MOV.U32 R55, RZ, RZ, R3 ;  /* 0x000000ffff377224 */ /* 0x000fe400078e0003 */
[----:B------:R-:W-:Y:S02]  /*5830*/  FADD.FTZ R3, R80, R79 ;  /* 0x0000004f50037221 */ /* 0x000fe40000010000 */
[----:B------:R-:W-:Y:S01]  /*5840*/  HMMA.16816.F32 R180, R12, R44, R24 ;  /* 0x0000002c0cb4723c */ /* 0x000fe20000001818 */
[----:B------:R-:W-:-:S02]  /*5850*/  IMAD.MOV.U32 R62, RZ, RZ, R117 ;  /* 0x000000ffff3e7224 */ /* 0x000fc400078e0075 */
[----:B------:R-:W-:Y:S02]  /*5860*/  IMAD.MOV.U32 R63, RZ, RZ, R116 ;  /* 0x000000ffff3f7224 */ /* 0x000fe400078e0074 */
[----:B------:R-:W-:Y:S02]  /*5870*/  FADD.FTZ R3, R81, R3 ;  /* 0x0000000351037221 */ /* 0x000fe40000010000 */
[----:B------:R-:W-:Y:S01]  /*5880*/  IMAD.MOV.U32 R44, RZ, RZ, R115 ;  /* 0x000000ffff2c7224 */ /* 0x000fe200078e0073 */
[----:B--2---:R-:W-:Y:S01]  /*5890*/  HMMA.16816.F32 R148, R12, R36, R20 ;  /* 0x000000240c94723c */ /* 0x004fe20000001814 */
[----:B------:R-:W-:Y:S02]  /*58a0*/  IMAD.MOV.U32 R45, RZ, RZ, R114 ;  /* 0x000000ffff2d7224 */ /* 0x000fe400078e0072 */
[----:B------:R-:W-:-:S04]  /*58b0*/  FADD.FTZ R3, R83, R3 ;  /* 0x0000000353037221 */ /* 0x000fc80000010000 */
[----:B------:R-:W-:Y:S01]  /*58c0*/  FADD.FTZ R3, R82, R3 ;  /* 0x0000000352037221 */ /* 0x000fe20000010000 */
[----:B------:R-:W-:Y:S01]  /*58d0*/  HMMA.16816.F32 R156, R12, R38, R4 ;  /* 0x000000260c9c723c */ /* 0x000fe20000001804 */
[----:B------:R-:W2:Y:S02]  /*58e0*/  LDSM.16.MT88.4 R36, [R196+0x4800] ;  /* 0x00480000c424783b */ /* 0x000ea40000004200 */
[----:B------:R-:W-:-:S05]  /*58f0*/  FADD.FTZ R3, R84, R3 ;  /* 0x0000000354037221 */ /* 0x000fca0000010000 */
[C---:B------:R-:W-:Y:S07]  /*5900*/  HMMA.16816.F32 R24, R8.reuse, R74, RZ ;  /* 0x0000004a0818723c */ /* 0x040fee00000018ff */
[----:B------:R-:W-:Y:S01]  /*5910*/  IMAD.MOV.U32 R74, RZ, RZ, R109 ;  /* 0x000000ffff4a7224 */ /* 0x000fe200078e006d */
[----:B---3--:R-:W-:Y:S01]  /*5920*/  HMMA.16816.F32 R20, R8, R34, RZ ;  /* 0x000000220814723c */ /* 0x008fe200000018ff */
[----:B------:R-:W-:-:S06]  /*5930*/  IMAD.MOV.U32 R75, RZ, RZ, R108 ;  /* 0x000000ffff4b7224 */ /* 0x000fcc00078e006c */
[--C-:B------:R-:W-:Y:S01]  /*5940*/  FFMA.FTZ R35, R95, c[0x0][0x2d0], -R2.reuse ;  /* 0x0000b4005f237a23 */ /* 0x100fe20000010802 */
[----:B-1----:R-:W-:Y:S01]  /*5950*/  HMMA.16816.F32 R4, R8, R40, RZ ;  /* 0x000000280804723c */ /* 0x002fe200000018ff */
[----:B------:R-:W-:-:S06]  /*5960*/  FFMA.FTZ R34, R92, c[0x0][0x2d0], -R2 ;  /* 0x0000b4005c227a23 */ /* 0x000fcc0000010802 */
[--C-:B------:R-:W-:Y:S01]  /*5970*/  FFMA.FTZ R40, R94, c[0x0][0x2d0], -R0.reuse ;  /* 0x0000b4005e287a23 */ /* 0x100fe20000010800 */
[----:B------:R-:W-:Y:S01]  /*5980*/  HMMA.16816.F32 R164, R12, R70, R24 ;  /* 0x000000460ca4723c */ /* 0x000fe20000001818 */
[----:B------:R-:W-:-:S07]  /*5990*/  FFMA.FTZ R41, R93, c[0x0][0x2d0], -R0 ;  /* 0x0000b4005d297a23 */ /* 0x000fce0000010800 */
[----:B------:R-:W-:Y:S07]  /*59a0*/  HMMA.16816.F32 R24, R8, R32, RZ ;  /* 0x000000200818723c */ /* 0x000fee00000018ff */
[--C-:B------:R-:W-:Y:S01]  /*59b0*/  FFMA.FTZ R32, R100, c[0x0][0x2d0], -R2.reuse ;  /* 0x0000b40064207a23 */ /* 0x100fe20000010802 */
[----:B----4-:R-:W-:Y:S01]  /*59c0*/  HMMA.16816.F32 R140, R12, R30, R20 ;  /* 0x0000001e0c8c723c */ /* 0x010fe20000001814 */
[----:B------:R-:W1:Y:S01]  /*59d0*/  LDSM.16.MT88.4 R20, [R193+0x6000] ;  /* 0x00600000c114783b */ /* 0x000e620000004200 */
[----:B------:R-:W-:-:S06]  /*59e0*/  FFMA.FTZ R33, R99, c[0x0][0x2d0], -R2 ;  /* 0x0000b40063217a23 */ /* 0x000fcc0000010802 */
[----:B--2---:R-:W-:Y:S07]  /*59f0*/  HMMA.16816.F32 R112, R12, R36, R4 ;  /* 0x000000240c70723c */ /* 0x004fee0000001804 */
[--C-:B------:R-:W-:Y:S01]  /*5a00*/  FFMA.FTZ R36, R98, c[0x0][0x2d0], -R0.reuse ;  /* 0x0000b40062247a23 */ /* 0x100fe20000010800 */
[----:B------:R-:W-:Y:S07]  /*5a10*/  HMMA.16816.F32 R4, R8, R42, RZ ;  /* 0x0000002a0804723c */ /* 0x000fee00000018ff */
[--C-:B------:R-:W-:Y:S01]  /*5a20*/  FFMA.FTZ R42, R91, c[0x0][0x2d0], -R0.reuse ;  /* 0x0000b4005b2a7a23 */ /* 0x100fe20000010800 */
[----:B------:R-:W-:Y:S01]  /*5a30*/  HMMA.16816.F32 R108, R12, R28, R24 ;  /* 0x0000001c0c6c723c */ /* 0x000fe20000001818 */
[----:B------:R-:W2:Y:S01]  /*5a40*/  LDSM.16.MT88.4 R28, [R193+0x6800] ;  /* 0x00680000c11c783b */ /* 0x000ea20000004200 */
[----:B------:R-:W-:-:S03]  /*5a50*/  FFMA.FTZ R43, R90, c[0x0][0x2d0], -R0 ;  /* 0x0000b4005a2b7a23 */ /* 0x000fc60000010800 */
[----:B------:R-:W3:Y:S11]  /*5a60*/  LDSM.16.MT88.4 R24, [R194+0x6000] ;  /* 0x00600000c218783b */ /* 0x000ef60000004200 */
[----:B------:R-:W-:Y:S07]  /*5a70*/  HMMA.16816.F32 R116, R12, R38, R4 ;  /* 0x000000260c74723c */ /* 0x000fee0000001804 */
[--C-:B------:R-:W-:Y:S01]  /*5a80*/  FFMA.FTZ R38, R97, c[0x0][0x2d0], -R0.reuse ;  /* 0x0000b40061267a23 */ /* 0x100fe20000010800 */
[----:B-1----:R-:W-:Y:S01]  /*5a90*/  HMMA.16816.F32 R4, R8, R20, RZ ;  /* 0x000000140804723c */ /* 0x002fe200000018ff */
[----:B------:R-:W-:Y:S11]  /*5aa0*/  FFMA.FTZ R39, R96, c[0x0][0x2d0], -R0 ;  /* 0x0000b40060277a23 */ /* 0x000ff60000010800 */
[----:B------:R-:W-:Y:S11]  /*5ab0*/  @!UPT UIADD3 URZ, URZ, URZ, URZ ;  /* 0x0000003f3f3ff290 */ /* 0x000ff6000fffe03f */
[----:B------:R-:W-:Y:S01]  /*5ac0*/  @!UPT UIADD3 URZ, URZ, URZ, URZ ;  /* 0x0000003f3f3ff290 */ /* 0x000fe2000fffe03f */
[----:B--2---:R-:W-:Y:S07]  /*5ad0*/  HMMA.16816.F32 R120, R12, R28, R4 ;  /* 0x0000001c0c78723c */ /* 0x004fee0000001804 */
[----:B------:R-:W-:-:S04]  /*5ae0*/  FADD.FTZ R4, R78, R17 ;  /* 0x000000114e047221 */ /* 0x000fc80000010000 */
[----:B------:R-:W-:Y:S02]  /*5af0*/  FADD.FTZ R17, R18, R4 ;  /* 0x0000000412117221 */ /* 0x000fe40000010000 */
[----:B------:R-:W-:Y:S01]  /*5b00*/  HMMA.16816.F32 R4, R8, R22, RZ ;  /* 0x000000160804723c */ /* 0x000fe200000018ff */
[----:B------:R-:W1:Y:S01]  /*5b10*/  LDSM.16.MT88.4 R20, [R194+0x6800] ;  /* 0x00680000c214783b */ /* 0x000e620000004200 */
[----:B------:R-:W-:Y:S02]  /*5b20*/  FFMA.FTZ R18, R102, c[0x0][0x2d0], -R2 ;  /* 0x0000b40066127a23 */ /* 0x000fe40000010802 */
[----:B------:R-:W-:Y:S02]  /*5b30*/  FADD.FTZ R17, R19, R17 ;  /* 0x0000001113117221 */ /* 0x000fe40000010000 */
[----:B------:R-:W-:-:S06]  /*5b40*/  FFMA.FTZ R19, R105, c[0x0][0x2d0], -R0 ;  /* 0x0000b40069137a23 */ /* 0x000fcc0000010800 */
[----:B------:R-:W-:Y:S11]  /*5b50*/  MUFU.EX2 R19, R19 ;  /* 0x0000001300137308 */ /* 0x000ff60000000800 */
[----:B------:R-:W-:Y:S01]  /*5b60*/  @!UPT UIADD3 URZ, URZ, URZ, URZ ;  /* 0x0000003f3f3ff290 */ /* 0x000fe2000fffe03f */
[----:B------:R-:W-:Y:S01]  /*5b70*/  HMMA.16816.F32 R172, R12, R30, R4 ;  /* 0x0000001e0cac723c */ /* 0x000fe20000001804 */
[----:B------:R-:W2:Y:S07]  /*5b80*/  LDSM.16.MT88.4 R28, [R197+0x6000] ;  /* 0x00600000c51c783b */ /* 0x000eae0000004200 */
[----:B---3--:R-:W-:Y:S11]  /*5b90*/  HMMA.16816.F32 R4, R8, R24, RZ ;  /* 0x000000180804723c */ /* 0x008ff600000018ff */
[----:B------:R-:W-:Y:S11]  /*5ba0*/  @!UPT UIADD3 URZ, URZ, URZ, URZ ;  /* 0x0000003f3f3ff290 */ /* 0x000ff6000fffe03f */
[----:B------:R-:W-:Y:S02]  /*5bb0*/  @!UPT UIADD3 URZ, URZ, URZ, URZ ;  /* 0x0000003f3f3ff290 */ /* 0x000fe4000fffe03f */
[----:B-1----:R-:W-:Y:S08]  /*5bc0*/  HMMA.16816.F32 R168, R12, R20, R4 ;  /* 0x000000140ca8723c */ /* 0x002ff00000001804 */
[----:B------:R-:W-:Y:S01]  /*5bd0*/  HMMA.16816.F32 R4, R8, R26, RZ ;  /* 0x0000001a0804723c */ /* 0x000fe200000018ff */
[----:B------:R-:W1:Y:S11]  /*5be0*/  LDSM.16.MT88.4 R24, [R197+0x6800] ;  /* 0x00680000c518783b */ /* 0x000e760000004200 */
[----:B------:R-:W-:Y:S11]  /*5bf0*/  @!UPT UIADD3 URZ, URZ, URZ, URZ ;  /* 0x0000003f3f3ff290 */ /* 0x000ff6000fffe03f */
[----:B------:R-:W-:Y:S01]  /*5c00*/  @!UPT UIADD3 URZ, URZ, URZ, URZ ;  /* 0x0000003f3f3ff290 */ /* 0x000fe2000fffe03f */
[----:B------:R-:W-:Y:S07]  /*5c10*/  HMMA.16816.F32 R124, R12, R22, R4 ;  /* 0x000000160c7c723c */ /* 0x000fee0000001804 */
[----:B------:R-:W-:Y:S01]  /*5c20*/  FADD.FTZ R4, R86, R3 ;  /* 0x0000000356047221 */ /* 0x000fe20000010000 */
[----:B--2---:R-:W-:Y:S01]  /*5c30*/  HMMA.16816.F32 R20, R8, R28, RZ ;  /* 0x0000001c0814723c */ /* 0x004fe200000018ff */
[--C-:B------:R-:W-:Y:S02]  /*5c40*/  FFMA.FTZ R3, R104, c[0x0][0x2d0], -R2.reuse ;  /* 0x0000b40068037a23 */ /* 0x100fe40000010802 */
[----:B------:R-:W-:-:S02]  /*5c50*/  FFMA.FTZ R6, R103, c[0x0][0x2d0], -R2 ;  /* 0x0000b40067067a23 */ /* 0x000fc40000010802 */
[----:B------:R-:W-:Y:S02]  /*5c60*/  FFMA.FTZ R7, R101, c[0x0][0x2d0], -R2 ;  /* 0x0000b40065077a23 */ /* 0x000fe40000010802 */
[----:B------:R-:W2:Y:S01]  /*5c70*/  MUFU.EX2 R3, R3 ;  /* 0x0000000300037308 */ /* 0x000ea20000000800 */
[----:B------:R-:W-:Y:S02]  /*5c80*/  FADD.FTZ R4, R87, R4 ;  /* 0x0000000457047221 */ /* 0x000fe40000010000 */
[----:B------:R-:W-:-:S04]  /*5c90*/  FADD.FTZ R5, R85, R17 ;  /* 0x0000001155057221 */ /* 0x000fc80000010000 */
[----:B------:R-:W-:Y:S01]  /*5ca0*/  FADD.FTZ R5, R89, R5 ;  /* 0x0000000559057221 */ /* 0x000fe20000010000 */
[----:B------:R-:W3:Y:S03]  /*5cb0*/  MUFU.EX2 R2, R6 ;  /* 0x0000000600027308 */ /* 0x000ee60000000800 */
[----:B------:R-:W-:Y:S02]  /*5cc0*/  FADD.FTZ R37, R88, R5 ;  /* 0x0000000558257221 */ /* 0x000fe40000010000 */
[----:B--2---:R-:W-:-:S04]  /*5cd0*/  FADD.FTZ R0, R3, R4 ;  /* 0x0000000403007221 */ /* 0x004fc80000010000 */
[----:B-1----:R-:W-:Y:S01]  /*5ce0*/  HMMA.16816.F32 R64, R12, R24, R20 ;  /* 0x000000180c40723c */ /* 0x002fe20000001814 */
[----:B------:R-:W-:Y:S01]  /*5cf0*/  MUFU.EX2 R5, R32 ;  /* 0x0000002000057308 */ /* 0x000fe20000000800 */
[C---:B---3--:R-:W-:Y:S01]  /*5d00*/  FADD.FTZ R6, R2.reuse, R0 ;  /* 0x0000000002067221 */ /* 0x048fe20000010000 */
[----:B------:R-:W-:-:S05]  /*5d10*/  F2FP.PACK_AB R4, R2, R3 ;  /* 0x000000030204723e */ /* 0x000fca00000000ff */
[----:B------:R-:W-:Y:S01]  /*5d20*/  HMMA.16816.F32 R20, R8, R30, RZ ;  /* 0x0000001e0814723c */ /* 0x000fe200000018ff */
[----:B------:R-:W1:Y:S08]  /*5d30*/  MUFU.EX2 R2, R18 ;  /* 0x0000001200027308 */ /* 0x000e700000000800 */
[----:B------:R-:W2:Y:S08]  /*5d40*/  MUFU.EX2 R0, R7 ;  /* 0x0000000700007308 */ /* 0x000eb00000000800 */
[----:B------:R-:W3:Y:S01]  /*5d50*/  MUFU.EX2 R3, R33 ;  /* 0x0000002100037308 */ /* 0x000ee20000000800 */
[----:B-1----:R-:W-:-:S06]  /*5d60*/  FADD.FTZ R6, R2, R6 ;  /* 0x0000000602067221 */ /* 0x002fcc0000010000 */
[----:B------:R-:W-:Y:S01]  /*5d70*/  HMMA.16816.F32 R48, R12, R26, R20 ;  /* 0x0000001a0c30723c */ /* 0x000fe20000001814 */
[C---:B--2---:R-:W-:Y:S01]  /*5d80*/  FADD.FTZ R6, R0.reuse, R6 ;  /* 0x0000000600067221 */ /* 0x044fe20000010000 */
[----:B------:R-:W1:Y:S05]  /*5d90*/  MUFU.EX2 R17, R35 ;  /* 0x0000002300117308 */ /* 0x000e6a0000000800 */
[----:B------:R-:W-:Y:S01]  /*5da0*/  FADD.FTZ R20, R5, R6 ;  /* 0x0000000605147221 */ /* 0x000fe20000010000 */
[----:B------:R-:W-:Y:S01]  /*5db0*/  F2FP.PACK_AB R6, R0, R2 ;  /* 0x000000020006723e */ /* 0x000fe200000000ff */
[----:B------:R-:W-:Y:S01]  /*5dc0*/  FADD.FTZ R2, R19, R37 ;  /* 0x0000002513027221 */ /* 0x000fe20000010000 */
[----:B------:R-:W2:Y:S01]  /*5dd0*/  MUFU.EX2 R7, R34 ;  /* 0x0000002200077308 */ /* 0x000ea20000000800 */
[C---:B---3--:R-:W-:Y:S01]  /*5de0*/  FADD.FTZ R0, R3.reuse, R20 ;  /* 0x0000001403007221 */ /* 0x048fe20000010000 */
[----:B------:R-:W-:Y:S01]  /*5df0*/  F2FP.PACK_AB R128, R3, R5 ;  /* 0x000000050380723e */ /* 0x000fe200000000ff */
[----:B------:R-:W3:Y:S05]  /*5e00*/  LDSM.16.MT88.4 R20, [R196+0x6000] ;  /* 0x00600000c414783b */ /* 0x000eea0000004200 */
[----:B------:R-:W4:Y:S01]  /*5e10*/  MUFU.EX2 R18, R36 ;  /* 0x0000002400127308 */ /* 0x000f220000000800 */
[----:B-1----:R-:W-:-:S04]  /*5e20*/  FADD.FTZ R0, R17, R0 ;  /* 0x0000000011007221 */ /* 0x002fc80000010000 */
[C---:B--2---:R-:W-:Y:S01]  /*5e30*/  FADD.FTZ R251, R7.reuse, R0 ;  /* 0x0000000007fb7221 */ /* 0x044fe20000010000 */
[----:B------:R-:W-:Y:S02]  /*5e40*/  F2FP.PACK_AB R130, R7, R17 ;  /* 0x000000110782723e */ /* 0x000fe400000000ff */
[----:B------:R-:W-:Y:S01]  /*5e50*/  MUFU.EX2 R3, R39 ;  /* 0x0000002700037308 */ /* 0x000fe20000000800 */
[C---:B----4-:R-:W-:Y:S01]  /*5e60*/  FADD.FTZ R0, R18.reuse, R2 ;  /* 0x0000000212007221 */ /* 0x050fe20000010000 */
[----:B------:R-:W-:-:S06]  /*5e70*/  F2FP.PACK_AB R5, R18, R19 ;  /* 0x000000131205723e */ /* 0x000fcc00000000ff */
[----:B------:R-:W1:Y:S08]  /*5e80*/  MUFU.EX2 R7, R38 ;  /* 0x0000002600077308 */ /* 0x000e700000000800 */
[----:B------:R-:W-:Y:S08]  /*5e90*/  MUFU.EX2 R18, R40 ;  /* 0x0000002800127308 */ /* 0x000ff00000000800 */
[----:B------:R-:W2:Y:S01]  /*5ea0*/  MUFU.EX2 R17, R41 ;  /* 0x0000002900117308 */ /* 0x000ea20000000800 */
[C---:B---3--:R-:W-:Y:S07]  /*5eb0*/  HMMA.16816.F32 R24, R8.reuse, R20, RZ ;  /* 0x000000140818723c */ /* 0x048fee00000018ff */
[----:B------:R-:W3:Y:S01]  /*5ec0*/  MUFU.EX2 R2, R42 ;  /* 0x0000002a00027308 */ /* 0x000ee20000000800 */
[----:B------:R-:W-:Y:S07]  /*5ed0*/  HMMA.16816.F32 R20, R8, R22, RZ ;  /* 0x000000160814723c */ /* 0x000fee00000018ff */
[----:B-1----:R-:W-:Y:S01]  /*5ee0*/  FADD.FTZ R8, R7, R0 ;  /* 0x0000000007087221 */ /* 0x002fe20000010000 */
[----:B------:R-:W-:Y:S01]  /*5ef0*/  F2FP.PACK_AB R7, R3, R7 ;  /* 0x000000070307723e */ /* 0x000fe200000000ff */
[----:B------:R-:W1:Y:S01]  /*5f00*/  MUFU.EX2 R0, R43 ;  /* 0x0000002b00007308 */ /* 0x000e620000000800 */
[----:B--2---:R-:W-:Y:S01]  /*5f10*/  F2FP.PACK_AB R129, R17, R18 ;  /* 0x000000121181723e */ /* 0x004fe200000000ff */
[----:B------:R-:W-:-:S04]  /*5f20*/  FADD.FTZ R8, R3, R8 ;  /* 0x0000000803087221 */ /* 0x000fc80000010000 */
[----:B------:R-:W-:-:S04]  /*5f30*/  FADD.FTZ R8, R18, R8 ;  /* 0x0000000812087221 */ /* 0x000fc80000010000 */
[----:B------:R-:W-:-:S04]  /*5f40*/  FADD.FTZ R8, R17, R8 ;  /* 0x0000000811087221 */ /* 0x000fc80000010000 */
[----:B---3--:R-:W-:Y:S02]  /*5f50*/  FADD.FTZ R3, R2, R8 ;  /* 0x0000000802037221 */ /* 0x008fe40000010000 */
[----:B------:R-:W2:Y:S01]  /*5f60*/  LDSM.16.MT88.4 R8, [R196+0x6800] ;  /* 0x00680000c408783b */ /* 0x000ea20000004200 */
[C---:B-1----:R-:W-:Y:S01]  /*5f70*/  F2FP.PACK_AB R131, R0.reuse, R2 ;  /* 0x000000020083723e */ /* 0x042fe200000000ff */
[----:B------:R-:W-:Y:S01]  /*5f80*/  FADD.FTZ R250, R0, R3 ;  /* 0x0000000300fa7221 */ /* 0x000fe20000010000 */
[----:B------:R-:W-:-:S04]  /*5f90*/  IADD3 R0, R224, -0x2, RZ ;  /* 0xfffffffee0007810 */ /* 0x000fc80007ffe0ff */
[----:B------:R-:W-:Y:S01]  /*5fa0*/  ISETP.GE.AND P0, PT, R0, R133, PT ;  /* 0x000000850000720c */ /* 0x000fe20003f06270 */
[C---:B--2---:R-:W-:Y:S08]  /*5fb0*/  HMMA.16816.F32 R32, R12.reuse, R8, R24 ;  /* 0x000000080c20723c */ /* 0x044ff00000001818 */
[----:B------:R-:W-:Y:S01]  /*5fc0*/  HMMA.16816.F32 R24, R12, R10, R20 ;  /* 0x0000000a0c18723c */ /* 0x000fe20000001814 */
[----:B------:R-:W1:Y:S04]  /*5fd0*/  LDSM.16.MT88.4 R8, [R193+0x1000] ;  /* 0x00100000c108783b */ /* 0x000e680000004200 */
[----:B------:R-:W2:Y:S04]  /*5fe0*/  LDSM.16.MT88.4 R12, [R194+0x1000] ;  /* 0x00100000c20c783b */ /* 0x000ea80000004200 */
[----:B------:R-:W3:Y:S01]  /*5ff0*/  LDSM.16.MT88.4 R20, [R194+0x7000] ;  /* 0x00700000c214783b */ /* 0x000ee20000004200 */
        /* <DEDUP_REMOVED lines=27> */
[----:B------:R-:W1:Y:S07]  /*61b0*/  LDSM.16.MT88.4 R164, [R196+0x1800] ;  /* 0x00180000c4a4783b */ /* 0x000e6e0000004200 */
[C---:B------:R-:W-:Y:S01]  /*61c0*/  HMMA.16816.F32 R88, R4.reuse, R8, R176 ;  /* 0x000000080458723c */ /* 0x040fe200000018b0 */
[----:B------:R-:W-:Y:S07]  /*61d0*/  LDSM.16.MT88.4 R8, [R197+0x5000] ;  /* 0x00500000c508783b */ /* 0x000fee0000004200 */
[C---:B--2---:R-:W-:Y:S01]  /*61e0*/  HMMA.16816.F32 R100, R4.reuse, R14, R156 ;  /* 0x0000000e0464723c */ /* 0x044fe2000000189c */
[----:B------:R-:W2:Y:S07]  /*61f0*/  LDSM.16.MT88.4 R156, [R197+0x1800] ;  /* 0x00180000c59c783b */ /* 0x000eae0000004200 */
[----:B------:R-:W-:Y:S01]  /*6200*/  HMMA.16816.F32 R96, R4, R12, R148 ;  /* 0x0000000c0460723c */ /* 0x000fe20000001894 */
[----:B------:R-:W3:Y:S04]  /*6210*/  LDSM.16.MT88.4 R12, [R196+0x5000] ;  /* 0x00500000c40c783b */ /* 0x000ee80000004200 */
[----:B------:R-:W4:Y:S03]  /*6220*/  LDSM.16.MT88.4 R148, [R194+0x1800] ;  /* 0x00180000c294783b */ /* 0x000f260000004200 */
[C---:B-1----:R-:W-:Y:S08]  /*6230*/  HMMA.16816.F32 R160, R128.reuse, R164, R160 ;  /* 0x000000a480a0723c */ /* 0x042ff000000018a0 */
[C---:B------:R-:W-:Y:S08]  /*6240*/  HMMA.16816.F32 R164, R128.reuse, R166, R44 ;  /* 0x000000a680a4723c */ /* 0x040ff0000000182c */
[C---:B--2---:R-:W-:Y:S08]  /*6250*/  HMMA.16816.F32 R152, R128.reuse, R156, R152 ;  /* 0x0000009c8098723c */ /* 0x044ff00000001898 */
[----:B------:R-:W-:Y:S01]  /*6260*/  HMMA.16816.F32 R156, R128, R158, R40 ;  /* 0x0000009e809c723c */ /* 0x000fe20000001828 */
[----:B------:R-:W1:Y:S07]  /*6270*/  LDSM.16.MT88.4 R40, [R193+0x3800] ;  /* 0x00380000c128783b */ /* 0x000e6e0000004200 */
[C---:B---3--:R-:W-:Y:S08]  /*6280*/  HMMA.16816.F32 R112, R4.reuse, R12, R112 ;  /* 0x0000000c0470723c */ /* 0x048ff00000001870 */
[----:B------:R-:W-:Y:S01]  /*6290*/  HMMA.16816.F32 R116, R4, R14, R116 ;  /* 0x0000000e0474723c */ /* 0x000fe20000001874 */
[----:B------:R-:W2:Y:S07]  /*62a0*/  LDSM.16.MT88.4 R12, [R197+0x7000] ;  /* 0x00700000c50c783b */ /* 0x000eae0000004200 */
[C---:B----4-:R-:W-:Y:S08]  /*62b0*/  HMMA.16816.F32 R144, R128.reuse, R148, R144 ;  /* 0x000000948090723c */ /* 0x050ff00000001890 */
[----:B------:R-:W-:Y:S08]  /*62c0*/  HMMA.16816.F32 R148, R128, R150, R36 ;  /* 0x000000968094723c */ /* 0x000ff00000001824 */
[----:B------:R-:W-:Y:S08]  /*62d0*/  HMMA.16816.F32 R104, R4, R8, R108 ;  /* 0x000000080468723c */ /* 0x000ff0000000186c */
[C---:B-1----:R-:W-:Y:S08]  /*62e0*/  HMMA.16816.F32 R36, R128.reuse, R40, R52 ;  /* 0x000000288024723c */ /* 0x042ff00000001834 */
[----:B------:R-:W-:Y:S01]  /*62f0*/  HMMA.16816.F32 R40, R128, R42, R56 ;  /* 0x0000002a8028723c */ /* 0x000fe20000001838 */
[----:B------:R-:W1:Y:S07]  /*6300*/  LDSM.16.MT88.4 R56, [R197+0x3800] ;  /* 0x00380000c538783b */ /* 0x000e6e0000004200 */
[C---:B--2---:R-:W-:Y:S01]  /*6310*/  HMMA.16816.F32 R20, R4.reuse, R12, R64 ;  /* 0x0000000c0414723c */ /* 0x044fe20000001840 */
[----:B------:R-:W-:Y:S07]  /*6320*/  LDSM.16.MT88.4 R64, [R196+0x3800] ;  /* 0x00380000c440783b */ /* 0x000fee0000004200 */
[C---:B------:R-:W-:Y:S01]  /*6330*/  HMMA.16816.F32 R12, R4.reuse, R14, R48 ;  /* 0x0000000e040c723c */ /* 0x040fe20000001830 */
[----:B------:R-:W2:Y:S07]  /*6340*/  LDSM.16.MT88.4 R48, [R194+0x3800] ;  /* 0x00380000c230783b */ /* 0x000eae0000004200 */
[----:B------:R-:W-:Y:S01]  /*6350*/  HMMA.16816.F32 R108, R4, R10, R140 ;  /* 0x0000000a046c723c */ /* 0x000fe2000000188c */
[----:B------:R-:W-:Y:S04]  /*6360*/  LDSM.16.MT88.4 R8, [R193+0x7000] ;  /* 0x00700000c108783b */ /* 0x000fe80000004200 */
[----:B------:R-:W-:Y:S03]  /*6370*/  LDSM.16.MT88.4 R140, [R193+0x1800] ;  /* 0x00180000c18c783b */ /* 0x000fe60000004200 */
[C---:B-1----:R-:W-:Y:S01]  /*6380*/  HMMA.16816.F32 R52, R128.reuse, R56, R72 ;  /* 0x000000388034723c */ /* 0x042fe20000001848 */
[----:B------:R-:W1:Y:S07]  /*6390*/  LDSM.16.MT88.4 R72, [R193+0x5800] ;  /* 0x00580000c148783b */ /* 0x000e6e0000004200 */
[C---:B------:R-:W-:Y:S08]  /*63a0*/  HMMA.16816.F32 R56, R128.reuse, R58, R76 ;  /* 0x0000003a8038723c */ /* 0x040ff0000000184c */
[C---:B--2---:R-:W-:Y:S08]  /*63b0*/  HMMA.16816.F32 R44, R128.reuse, R48, R60 ;  /* 0x00000030802c723c */ /* 0x044ff0000000183c */
[C---:B------:R-:W-:Y:S08]  /*63c0*/  HMMA.16816.F32 R48, R128.reuse, R50, R68 ;  /* 0x000000328030723c */ /* 0x040ff00000001844 */
[C---:B------:R-:W-:Y:S01]  /*63d0*/  HMMA.16816.F32 R60, R128.reuse, R64, R80 ;  /* 0x00000040803c723c */ /* 0x040fe20000001850 */
[----:B------:R-:W2:Y:S07]  /*63e0*/  LDSM.16.MT88.4 R80, [R194+0x5800] ;  /* 0x00580000c250783b */ /* 0x000eae0000004200 */
[C---:B------:R-:W-:Y:S08]  /*63f0*/  HMMA.16816.F32 R64, R128.reuse, R66, R84 ;  /* 0x000000428040723c */ /* 0x040ff00000001854 */
[----:B-1----:R-:W-:Y:S01]  /*6400*/  HMMA.16816.F32 R68, R128, R72, R88 ;  /* 0x000000488044723c */ /* 0x002fe20000001858 */
[----:B------:R-:W1:Y:S07]  /*6410*/  LDSM.16.MT88.4 R88, [R197+0x5800] ;  /* 0x00580000c558783b */ /* 0x000e6e0000004200 */
[C---:B------:R-:W-:Y:S08]  /*6420*/  HMMA.16816.F32 R120, R4.reuse, R8, R120 ;  /* 0x000000080478723c */ /* 0x040ff00000001878 */
[----:B------:R-:W-:Y:S01]  /*6430*/  HMMA.16816.F32 R172, R4, R10, R172 ;  /* 0x0000000a04ac723c */ /* 0x000fe200000018ac */
[----:B------:R-:W3:Y:S07]  /*6440*/  LDSM.16.MT88.4 R8, [R196+0x7000] ;  /* 0x00700000c408783b */ /* 0x000eee0000004200 */
[C---:B------:R-:W-:Y:S08]  /*6450*/  HMMA.16816.F32 R72, R128.reuse, R74, R92 ;  /* 0x0000004a8048723c */ /* 0x040ff0000000185c */
[C---:B--2---:R-:W-:Y:S01]  /*6460*/  HMMA.16816.F32 R76, R128.reuse, R80, R96 ;  /* 0x00000050804c723c */ /* 0x044fe20000001860 */
[----:B------:R-:W2:Y:S07]  /*6470*/  LDSM.16.MT88.4 R96, [R196+0x5800] ;  /* 0x00580000c460783b */ /* 0x000eae0000004200 */
[C---:B------:R-:W-:Y:S08]  /*6480*/  HMMA.16816.F32 R80, R128.reuse, R82, R100 ;  /* 0x000000528050723c */ /* 0x040ff00000001864 */
[C---:B-1----:R-:W-:Y:S01]  /*6490*/  HMMA.16816.F32 R84, R128.reuse, R88, R104 ;  /* 0x000000588054723c */ /* 0x042fe20000001868 */
[----:B------:R-:W1:Y:S07]  /*64a0*/  LDSM.16.MT88.4 R104, [R193+0x7800] ;  /* 0x00780000c168783b */ /* 0x000e6e0000004200 */
[----:B------:R-:W-:Y:S08]  /*64b0*/  HMMA.16816.F32 R88, R128, R90, R108 ;  /* 0x0000005a8058723c */ /* 0x000ff0000000186c */
[C---:B---3--:R-:W-:Y:S08]  /*64c0*/  HMMA.16816.F32 R32, R4.reuse, R8, R32 ;  /* 0x000000080420723c */ /* 0x048ff00000001820 */
[----:B------:R-:W-:Y:S01]  /*64d0*/  HMMA.16816.F32 R24, R4, R10, R24 ;  /* 0x0000000a0418723c */ /* 0x000fe20000001818 */
[----:B------:R-:W-:Y:S07]  /*64e0*/  LDSM.16.MT88.4 R4, [R196+0x7800] ;  /* 0x00780000c404783b */ /* 0x000fee0000004200 */
[C---:B--2---:R-:W-:Y:S01]  /*64f0*/  HMMA.16816.F32 R92, R128.reuse, R96, R112 ;  /* 0x00000060805c723c */ /* 0x044fe20000001870 */
[----:B------:R-:W2:Y:S07]  /*6500*/  LDSM.16.MT88.4 R112, [R194+0x7800] ;  /* 0x00780000c270783b */ /* 0x000eae0000004200 */
[C---:B------:R-:W-:Y:S08]  /*6510*/  HMMA.16816.F32 R96, R128.reuse, R98, R116 ;  /* 0x000000628060723c */ /* 0x040ff00000001874 */
[C---:B-1----:R-:W-:Y:S01]  /*6520*/  HMMA.16816.F32 R100, R128.reuse, R104, R120 ;  /* 0x000000688064723c */ /* 0x042fe20000001878 */
[----:B------:R-:W1:Y:S07]  /*6530*/  LDSM.16.MT88.4 R120, [R197+0x7800] ;  /* 0x00780000c578783b */ /* 0x000e6e0000004200 */
[C---:B------:R-:W-:Y:S08]  /*6540*/  HMMA.16816.F32 R136, R128.reuse, R140, R136 ;  /* 0x0000008c8088723c */ /* 0x040ff00000001888 */
[C---:B------:R-:W-:Y:S08]  /*6550*/  HMMA.16816.F32 R140, R128.reuse, R142, R28 ;  /* 0x0000008e808c723c */ /* 0x040ff0000000181c */
[C---:B------:R-:W-:Y:S08]  /*6560*/  HMMA.16816.F32 R104, R128.reuse, R106, R172 ;  /* 0x0000006a8068723c */ /* 0x040ff000000018ac */
[C---:B--2---:R-:W-:Y:S08]  /*6570*/  HMMA.16816.F32 R108, R128.reuse, R112, R168 ;  /* 0x00000070806c723c */ /* 0x044ff000000018a8 */
[C---:B------:R-:W-:Y:S08]  /*6580*/  HMMA.16816.F32 R112, R128.reuse, R114, R124 ;  /* 0x000000728070723c */ /* 0x040ff0000000187c */
[C---:B-1----:R-:W-:Y:S08]  /*6590*/  HMMA.16816.F32 R116, R128.reuse, R120, R20 ;  /* 0x000000788074723c */ /* 0x042ff00000001814 */
[C---:B------:R-:W-:Y:S08]  /*65a0*/  HMMA.16816.F32 R120, R128.reuse, R122, R12 ;  /* 0x0000007a8078723c */ /* 0x040ff0000000180c */
[C---:B------:R-:W-:Y:S08]  /*65b0*/  HMMA.16816.F32 R124, R128.reuse, R4, R32 ;  /* 0x00000004807c723c */ /* 0x040ff00000001820 */
[----:B------:R-:W-:Y:S01]  /*65c0*/  HMMA.16816.F32 R128, R128, R6, R24 ;  /* 0x000000068080723c */ /* 0x000fe20000001818 */
[----:B------:R-:W-:Y:S07]  /*65d0*/  @!UPT UIADD3 URZ, URZ, URZ, URZ ;  /* 0x0000003f3f3ff290 */ /* 0x000fee000fffe03f */
[----:B------:R-:W-:Y:S11]  /*65e0*/  @!P0 BRA `(.L_x_1255) ;  /* 0x0000383000008947 */ /* 0x000ff60003800000 */
[----:B------:R-:W-:Y:S02]  /*65f0*/  MOV R220, R0 ;  /* 0x0000000000dc7202 */ /* 0x000fe40000000f00 */
[----:B------:R-:W-:-:S02]  /*6600*/  MOV R134, R16 ;  /* 0x0000001000867202 */ /* 0x000fc40000000f00 */
[----:B------:R-:W-:Y:S02]  /*6610*/  MOV R133, R132 ;  /* 0x0000008400857202 */ /* 0x000fe40000000f00 */
.L_x_1256:
[----:B------:R-:W2:Y:S01]  /*6620*/  LDL.64 R10, [R1] ;  /* 0x00000000010a7983 */ /* 0x000ea20000100a00 */
[----:B------:R-:W-:Y:S01]  /*6630*/  SHF.R.S32.HI R0, RZ, 0x1f, R220 ;  /* 0x0000001fff007819 */ /* 0x000fe200000114dc */
[----:B------:R-:W-:Y:S04]  /*6640*/  DEPBAR.LE SB0, 0x0 ;  /* 0x000080000000791a */ /* 0x000fe80000000000 */
[----:B------:R-:W3:Y:S01]  /*6650*/  LDL R9, [R1+0x8] ;  /* 0x0000080001097983 */ /* 0x000ee20000100800 */
[----:B------:R-:W-:Y:S01]  /*6660*/  WARPSYNC 0xffffffff ;  /* 0xffffffff00007948 */ /* 0x000fe20003800000 */
[----:B------:R-:W-:Y:S02]  /*6670*/  IMAD R0, R0, c[0x0][0x208], RZ ;  /* 0x0000820000007a24 */ /* 0x000fe400078e02ff */
[----:B------:R-:W-:Y:S01]  /*6680*/  BAR.SYNC.DEFER_BLOCKING 0x0 ;  /* 0x0000000000007b1d */ /* 0x000fe20000010000 */
[----:B------:R-:W-:Y:S01]  /*6690*/  IMAD.WIDE.U32 R4, R220, c[0x0][0x208], RZ ;  /* 0x00008200dc047a25 */ /* 0x000fe200078e00ff */
[C---:B------:R-:W-:Y:S02]  /*66a0*/  IADD3 R14, P2, R230.reuse, 0x40, RZ ;  /* 0x00000040e60e7810 */ /* 0x040fe40007f5e0ff */
[----:B------:R-:W-:Y:S01]  /*66b0*/  IADD3 R15, P3, R230, 0x80, RZ ;  /* 0x00000080e60f7810 */ /* 0x000fe20007f7e0ff */
[----:B------:R-:W-:Y:S01]  /*66c0*/  IMAD R0, R220, c[0x0][0x20c], R0 ;  /* 0x00008300dc007a24 */ /* 0x000fe200078e0200 */
[C---:B------:R-:W-:Y:S02]  /*66d0*/  SHF.L.U32 R3, R4.reuse, 0x6, RZ ;  /* 0x0000000604037819 */ /* 0x040fe400000006ff */
[-C--:B------:R-:W-:Y:S02]  /*66e0*/  IADD3.X R20, RZ, R235.reuse, RZ, P2, !PT ;  /* 0x000000ebff147210 */ /* 0x080fe400017fe4ff */
[----:B------:R-:W-:Y:S02]  /*66f0*/  IADD3 R0, R5, R0, RZ ;  /* 0x0000000005007210 */ /* 0x000fe40007ffe0ff */
[C---:B------:R-:W-:Y:S02]  /*6700*/  IADD3 R2, P1, R3.reuse, R230, RZ ;  /* 0x000000e603027210 */ /* 0x040fe40007f3e0ff */
[----:B------:R-:W-:Y:S02]  /*6710*/  SHF.L.U64.HI R0, R4, 0x6, R0 ;  /* 0x0000000604007819 */ /* 0x000fe40000010200 */
[C---:B------:R-:W-:Y:S02]  /*6720*/  IADD3 R4, P0, R3.reuse, R14, RZ ;  /* 0x0000000e03047210 */ /* 0x040fe40007f1e0ff */
[CC--:B------:R-:W-:Y:S02]  /*6730*/  IADD3.X R5, R0.reuse, R235.reuse, RZ, P1, !PT ;  /* 0x000000eb00057210 */ /* 0x0c0fe40000ffe4ff */
[----:B------:R-:W-:Y:S02]  /*6740*/  IADD3.X R8, R0, R20, RZ, P0, !PT ;  /* 0x0000001400087210 */ /* 0x000fe400007fe4ff */
[----:B------:R-:W-:Y:S02]  /*6750*/  LEA R12, P1, R4, c[0x0][0x1f8], 0x1 ;  /* 0x00007e00040c7a11 */ /* 0x000fe400078208ff */
[----:B------:R-:W-:Y:S01]  /*6760*/  LEA R6, P2, R2, c[0x0][0x1f8], 0x1 ;  /* 0x00007e0002067a11 */ /* 0x000fe200078408ff */
[----:B------:R-:W4:Y:S01]  /*6770*/  LDL R23, [R1+0xc] ;  /* 0x00000c0001177983 */ /* 0x000f220000100800 */
[----:B------:R-:W-:Y:S02]  /*6780*/  LEA.HI.X R13, R4, c[0x0][0x1fc], R8, 0x1, P1 ;  /* 0x00007f00040d7a11 */ /* 0x000fe400008f0c08 */
[----:B------:R-:W-:Y:S01]  /*6790*/  LEA.HI.X R7, R2, c[0x0][0x1fc], R5, 0x1, P2 ;  /* 0x00007f0002077a11 */ /* 0x000fe200010f0c05 */
[----:B------:R-:W-:Y:S01]  /*67a0*/  LDSM.16.M88.4 R32, [R199] ;  /* 0x00000000c720783b */ /* 0x000fe20000000200 */
[----:B------:R-:W-:Y:S02]  /*67b0*/  ISETP.GE.AND P2, PT, R252, c[0x0][0x1d4], PT ;  /* 0x00007500fc007a0c */ /* 0x000fe40003f46270 */
[----:B------:R-:W-:Y:S02]  /*67c0*/  IADD3.X R21, RZ, R235, RZ, P3, !PT ;  /* 0x000000ebff157210 */ /* 0x000fe40001ffe4ff */
[----:B------:R-:W-:Y:S03]  /*67d0*/  IADD3 R2, P4, R3, R15, RZ ;  /* 0x0000000f03027210 */ /* 0x000fe60007f9e0ff */
[----:B------:R-:W-:Y:S01]  /*67e0*/  LDSM.16.M88.4 R16, [R192+0x800] ;  /* 0x00080000c010783b */ /* 0x000fe20000000200 */
[----:B------:R-:W-:Y:S02]  /*67f0*/  LEA R4, P3, R2, c[0x0][0x1f8], 0x1 ;  /* 0x00007e0002047a11 */ /* 0x000fe400078608ff */
[----:B------:R-:W-:Y:S04]  /*6800*/  IADD3.X R5, R0, R21, RZ, P4, !PT ;  /* 0x0000001500057210 */ /* 0x000fe800027fe4ff */
[----:B------:R-:W-:Y:S01]  /*6810*/  LEA.HI.X R5, R2, c[0x0][0x1fc], R5, 0x1, P3 ;  /* 0x00007f0002057a11 */ /* 0x000fe200018f0c05 */
[----:B------:R-:W-:Y:S08]  /*6820*/  LDSM.16.M88.4 R24, [R192+0x1000] ;  /* 0x00100000c018783b */ /* 0x000ff00000000200 */
[----:B------:R-:W-:Y:S08]  /*6830*/  LDSM.16.M88.4 R168, [R192+0x1800] ;  /* 0x00180000c0a8783b */ /* 0x000ff00000000200 */
[----:B------:R-:W-:Y:S08]  /*6840*/  LDSM.16.M88.4 R172, [R200] ;  /* 0x00000000c8ac783b */ /* 0x000ff00000000200 */
[----:B------:R-:W-:Y:S08]  /*6850*/  LDSM.16.M88.4 R176, [R203] ;  /* 0x00000000cbb0783b */ /* 0x000ff00000000200 */
[----:B------:R-:W-:Y:S08]  /*6860*/  LDSM.16.M88.4 R180, [R218] ;  /* 0x00000000dab4783b */ /* 0x000ff00000000200 */
[----:B------:R-:W-:Y:S08]  /*6870*/  LDSM.16.M88.4 R184, [R217] ;  /* 0x00000000d9b8783b */ /* 0x000ff00000000200 */
[----:B------:R-:W-:Y:S08]  /*6880*/  LDSM.16.M88.4 R188, [R216] ;  /* 0x00000000d8bc783b */ /* 0x000ff00000000200 */
[----:B------:R-:W5:Y:S01]  /*6890*/  LDL R132, [R1+0x18] ;  /* 0x0000180001847983 */ /* 0x000f620000100800 */
[----:B--2---:R-:W-:Y:S02]  /*68a0*/  ISETP.GE.AND P0, PT, R10, c[0x0][0x1d4], PT ;  /* 0x000075000a007a0c */ /* 0x004fe40003f06270 */
[----:B---3--:R-:W-:Y:S02]  /*68b0*/  ISETP.GE.AND P1, PT, R9, c[0x0][0x1d4], PT ;  /* 0x0000750009007a0c */ /* 0x008fe40003f26270 */
[----:B------:R-:W1:Y:S09]  /*68c0*/  LDSM.16.M88.4 R8, [R192] ;  /* 0x00000000c008783b */ /* 0x000e720000000200 */
[----:B------:R-:W-:Y:S01]  /*68d0*/  @!PT LDS RZ, [RZ] ;  /* 0x00000000fffff984 */ /* 0x000fe20000000800 */
[----:B------:R-:W-:Y:S01]  /*68e0*/  @!PT LDS RZ, [RZ] ;  /* 0x00000000fffff984 */ /* 0x000fe20000000800 */
[----:B------:R-:W-:Y:S01]  /*68f0*/  @!PT LDS RZ, [RZ] ;  /* 0x00000000fffff984 */ /* 0x000fe20000000800 */
[----:B------:R2:W-:Y:S08]  /*6900*/  LDGSTS.E.BYPASS.LTC128B.128 [R219+0x100], [R6.64], !P0 ;  /* 0x0010000006db7fae */ /* 0x0005f0000c101d46 */
[----:B------:R3:W-:Y:S08]  /*6910*/  LDGSTS.E.BYPASS.LTC128B.128 [R219+0x2100], [R12.64], !P1 ;  /* 0x021000000cdb7fae */ /* 0x0007f0000c901d46 */
[----:B------:R1:W-:Y:S01]  /*6920*/  LDGSTS.E.BYPASS.LTC128B.128 [R219+0x4100], [R4.64], !P2 ;  /* 0x0410000004db7fae */ /* 0x0003e2000d101d46 */
[----:B--2---:R-:W-:Y:S02]  /*6930*/  IADD3 R7, P3, R230, 0xc0, RZ ;  /* 0x000000c0e6077810 */ /* 0x004fe40007f7e0ff */
[----:B------:R-:W-:Y:S02]  /*6940*/  MOV R6, c[0x0][0x208] ;  /* 0x0000820000067a02 */ /* 0x000fe40000000f00 */
[----:B------:R-:W-:Y:S02]  /*6950*/  IADD3.X R22, RZ, R235, RZ, P3, !PT ;  /* 0x000000ebff167210 */ /* 0x000fe40001ffe4ff */
[----:B----4-:R-:W-:Y:S02]  /*6960*/  ISETP.GE.AND P3, PT, R23, c[0x0][0x1d4], PT ;  /* 0x0000750017007a0c */ /* 0x010fe40003f66270 */
[C---:B------:R-:W-:Y:S02]  /*6970*/  LEA R2, P4, R6.reuse, R3, 0x5 ;  /* 0x0000000306027211 */ /* 0x040fe400078828ff */
[----:B-1----:R-:W-:Y:S02]  /*6980*/  MOV R4, c[0x0][0x20c] ;  /* 0x0000830000047a02 */ /* 0x002fe40000000f00 */
[----:B------:R-:W-:Y:S02]  /*6990*/  IADD3 R5, P5, R3, R7, RZ ;  /* 0x0000000703057210 */ /* 0x000fe40007fbe0ff */
[----:B------:R-:W-:Y:S02]  /*69a0*/  LEA.HI.X R3, R6, R0, R4, 0x5, P4 ;  /* 0x0000000006037211 */ /* 0x000fe400020f2c04 */
[C---:B------:R-:W-:Y:S02]  /*69b0*/  LEA R4, P4, R5.reuse, c[0x0][0x1f8], 0x1 ;  /* 0x00007e0005047a11 */ /* 0x040fe400078808ff */
[----:B------:R-:W-:Y:S04]  /*69c0*/  IADD3.X R0, R0, R22, RZ, P5, !PT ;  /* 0x0000001600007210 */ /* 0x000fe80002ffe4ff */
[----:B------:R-:W-:Y:S02]  /*69d0*/  LEA.HI.X R5, R5, c[0x0][0x1fc], R0, 0x1, P4 ;  /* 0x00007f0005057a11 */ /* 0x000fe400020f0c00 */
[----:B------:R-:W-:Y:S03]  /*69e0*/  IADD3 R6, P4, R2, R230, RZ ;  /* 0x000000e602067210 */ /* 0x000fe60007f9e0ff */
[----:B------:R1:W-:Y:S01]  /*69f0*/  LDGSTS.E.BYPASS.LTC128B.128 [R219+0x6100], [R4.64], !P3 ;  /* 0x0610000004db7fae */ /* 0x0003e2000d901d46 */
[----:B---3--:R-:W-:Y:S02]  /*6a00*/  LEA R12, P5, R6, c[0x0][0x1f8], 0x1 ;  /* 0x00007e00060c7a11 */ /* 0x008fe400078a08ff */
[C---:B-1----:R-:W-:Y:S02]  /*6a10*/  IADD3.X R4, R3.reuse, R235, RZ, P4, !PT ;  /* 0x000000eb03047210 */ /* 0x042fe400027fe4ff */
[----:B------:R-:W-:Y:S02]  /*6a20*/  IADD3 R0, P4, R2, R14, RZ ;  /* 0x0000000e02007210 */ /* 0x000fe40007f9e0ff */
[----:B------:R-:W-:Y:S02]  /*6a30*/  LEA.HI.X R13, R6, c[0x0][0x1fc], R4, 0x1, P5 ;  /* 0x00007f00060d7a11 */ /* 0x000fe400028f0c04 */
[----:B------:R-:W-:Y:S02]  /*6a40*/  LEA R14, P5, R0, c[0x0][0x1f8], 0x1 ;  /* 0x00007e00000e7a11 */ /* 0x000fe400078a08ff */
[C---:B------:R-:W-:Y:S01]  /*6a50*/  IADD3.X R5, R3.reuse, R20, RZ, P4, !PT ;  /* 0x0000001403057210 */ /* 0x040fe200027fe4ff */
[----:B------:R1:W-:Y:S01]  /*6a60*/  LDGSTS.E.BYPASS.LTC128B.128 [R219+0x1100], [R12.64], !P0 ;  /* 0x011000000cdb7fae */ /* 0x0003e2000c101d46 */
[----:B------:R-:W-:Y:S02]  /*6a70*/  IADD3 R4, P4, R2, R15, RZ ;  /* 0x0000000f02047210 */ /* 0x000fe40007f9e0ff */
[----:B------:R-:W-:Y:S02]  /*6a80*/  LEA.HI.X R15, R0, c[0x0][0x1fc], R5, 0x1, P5 ;  /* 0x00007f00000f7a11 */ /* 0x000fe400028f0c05 */
[----:B------:R-:W-:Y:S02]  /*6a90*/  LEA R20, P5, R4, c[0x0][0x1f8], 0x1 ;  /* 0x00007e0004147a11 */ /* 0x000fe400078a08ff */
[C---:B------:R-:W-:Y:S01]  /*6aa0*/  IADD3.X R5, R3.reuse, R21, RZ, P4, !PT ;  /* 0x0000001503057210 */ /* 0x040fe200027fe4ff */
[----:B------:R1:W-:Y:S01]  /*6ab0*/  LDGSTS.E.BYPASS.LTC128B.128 [R219+0x3100], [R14.64], !P1 ;  /* 0x031000000edb7fae */ /* 0x0003e2000c901d46 */
[----:B------:R-:W-:Y:S02]  /*6ac0*/  IADD3 R0, P4, R2, R7, RZ ;  /* 0x0000000702007210 */ /* 0x000fe40007f9e0ff */
[----:B------:R-:W-:Y:S02]  /*6ad0*/  LEA.HI.X R21, R4, c[0x0][0x1fc], R5, 0x1, P5 ;  /* 0x00007f0004157a11 */ /* 0x000fe400028f0c05 */
[C---:B------:R-:W-:Y:S03]  /*6ae0*/  HMMA.16816.F32 R4, R32.reuse, R8, RZ ;  /* 0x000000082004723c */ /* 0x040fe600000018ff */
[----:B------:R2:W-:Y:S01]  /*6af0*/  LDGSTS.E.BYPASS.LTC128B.128 [R219+0x5100], [R20.64], !P2 ;  /* 0x0510000014db7fae */ /* 0x0005e2000d101d46 */
[----:B------:R-:W-:Y:S02]  /*6b00*/  IADD3.X R3, R3, R22, RZ, P4, !PT ;  /* 0x0000001603037210 */ /* 0x000fe400027fe4ff */
[C---:B------:R-:W-:Y:S02]  /*6b10*/  LEA R2, P4, R0.reuse, c[0x0][0x1f8], 0x1 ;  /* 0x00007e0000027a11 */ /* 0x040fe400078808ff */
[C---:B------:R-:W-:Y:S04]  /*6b20*/  HMMA.16816.F32 R8, R32.reuse, R10, RZ ;  /* 0x0000000a2008723c */ /* 0x040fe800000018ff */
[----:B------:R-:W-:Y:S02]  /*6b30*/  LEA.HI.X R3, R0, c[0x0][0x1fc], R3, 0x1, P4 ;  /* 0x00007f0000037a11 */ /* 0x000fe400020f0c03 */
[C---:B-----5:R-:W-:Y:S02]  /*6b40*/  ISETP.GT.AND P4, PT, R220.reuse, R132, PT ;  /* 0x00000084dc00720c */ /* 0x060fe40003f84270 */
[----:B------:R-:W-:Y:S01]  /*6b50*/  IADD3 R220, R220, -0x1, RZ ;  /* 0xffffffffdcdc7810 */ /* 0x000fe20007ffe0ff */
[----:B------:R3:W-:Y:S01]  /*6b60*/  LDGSTS.E.BYPASS.LTC128B.128 [R219+0x7100], [R2.64], !P3 ;  /* 0x0710000002db7fae */ /* 0x0007e2000d901d46 */
[C---:B-1----:R-:W-:Y:S07]  /*6b70*/  HMMA.16816.F32 R12, R32.reuse, R16, RZ ;  /* 0x00000010200c723c */ /* 0x042fee00000018ff */
[----:B------:R-:W0:Y:S01]  /*6b80*/  LDGDEPBAR ;  /* 0x00000000000079af */ /* 0x000e220000000000 */
[C---:B------:R-:W-:Y:S08]  /*6b90*/  HMMA.16816.F32 R16, R32.reuse, R18, RZ ;  /* 0x000000122010723c */ /* 0x040ff000000018ff */
[C---:B--2---:R-:W-:Y:S08]  /*6ba0*/  HMMA.16816.F32 R20, R32.reuse, R24, RZ ;  /* 0x000000182014723c */ /* 0x044ff000000018ff */
[C---:B------:R-:W-:Y:S08]  /*6bb0*/  HMMA.16816.F32 R24, R32.reuse, R26, RZ ;  /* 0x0000001a2018723c */ /* 0x040ff000000018ff */
[C---:B------:R-:W-:Y:S08]  /*6bc0*/  HMMA.16816.F32 R28, R32.reuse, R168, RZ ;  /* 0x000000a8201c723c */ /* 0x040ff000000018ff */
[----:B------:R-:W-:Y:S01]  /*6bd0*/  HMMA.16816.F32 R32, R32, R170, RZ ;  /* 0x000000aa2020723c */ /* 0x000fe200000018ff */
[----:B------:R-:W-:Y:S07]  /*6be0*/  LDSM.16.M88.4 R168, [R202] ;  /* 0x00000000caa8783b */ /* 0x000fee0000000200 */
[C---:B------:R-:W-:Y:S08]  /*6bf0*/  HMMA.16816.F32 R4, R172.reuse, R176, R4 ;  /* 0x000000b0ac04723c */ /* 0x040ff00000001804 */
[C---:B------:R-:W-:Y:S01]  /*6c00*/  HMMA.16816.F32 R8, R172.reuse, R178, R8 ;  /* 0x000000b2ac08723c */ /* 0x040fe20000001808 */
[----:B------:R-:W1:Y:S07]  /*6c10*/  LDSM.16.M88.4 R176, [R198] ;  /* 0x00000000c6b0783b */ /* 0x000e6e0000000200 */
[C---:B------:R-:W-:Y:S08]  /*6c20*/  HMMA.16816.F32 R12, R172.reuse, R180, R12 ;  /* 0x000000b4ac0c723c */ /* 0x040ff0000000180c */
[C---:B------:R-:W-:Y:S01]  /*6c30*/  HMMA.16816.F32 R16, R172.reuse, R182, R16 ;  /* 0x000000b6ac10723c */ /* 0x040fe20000001810 */
[----:B------:R-:W2:Y:S07]  /*6c40*/  LDSM.16.M88.4 R180, [R198+0x800] ;  /* 0x00080000c6b4783b */ /* 0x000eae0000000200 */
[C---:B------:R-:W-:Y:S08]  /*6c50*/  HMMA.16816.F32 R20, R172.reuse, R184, R20 ;  /* 0x000000b8ac14723c */ /* 0x040ff00000001814 */
[C---:B------:R-:W-:Y:S01]  /*6c60*/  HMMA.16816.F32 R24, R172.reuse, R186, R24 ;  /* 0x000000baac18723c */ /* 0x040fe20000001818 */
[----:B------:R-:W-:Y:S07]  /*6c70*/  LDSM.16.M88.4 R184, [R198+0x1800] ;  /* 0x00180000c6b8783b */ /* 0x000fee0000000200 */
[C---:B------:R-:W-:Y:S08]  /*6c80*/  HMMA.16816.F32 R28, R172.reuse, R188, R28 ;  /* 0x000000bcac1c723c */ /* 0x040ff0000000181c */
[----:B------:R-:W-:Y:S01]  /*6c90*/  HMMA.16816.F32 R32, R172, R190, R32 ;  /* 0x000000beac20723c */ /* 0x000fe20000001820 */
[----:B------:R-:W4:Y:S07]  /*6ca0*/  LDSM.16.M88.4 R172, [R198+0x1000] ;  /* 0x00100000c6ac783b */ /* 0x000f2e0000000200 */
[C---:B-1----:R-:W-:Y:S08]  /*6cb0*/  HMMA.16816.F32 R4, R168.reuse, R176, R4 ;  /* 0x000000b0a804723c */ /* 0x042ff00000001804 */
[C---:B------:R-:W-:Y:S01]  /*6cc0*/  HMMA.16816.F32 R8, R168.reuse, R178, R8 ;  /* 0x000000b2a808723c */ /* 0x040fe20000001808 */
[----:B------:R-:W-:Y:S07]  /*6cd0*/  LDSM.16.M88.4 R176, [R195] ;  /* 0x00000000c3b0783b */ /* 0x000fee0000000200 */
[C---:B--2---:R-:W-:Y:S08]  /*6ce0*/  HMMA.16816.F32 R12, R168.reuse, R180, R12 ;  /* 0x000000b4a80c723c */ /* 0x044ff0000000180c */
[C---:B------:R-:W-:Y:S01]  /*6cf0*/  HMMA.16816.F32 R16, R168.reuse, R182, R16 ;  /* 0x000000b6a810723c */ /* 0x040fe20000001810 */
[----:B------:R-:W-:Y:S07]  /*6d00*/  LDSM.16.M88.4 R180, [R195+0x800] ;  /* 0x00080000c3b4783b */ /* 0x000fee0000000200 */
[C---:B----4-:R-:W-:Y:S08]  /*6d10*/  HMMA.16816.F32 R20, R168.reuse, R172, R20 ;  /* 0x000000aca814723c */ /* 0x050ff00000001814 */
[C---:B------:R-:W-:Y:S01]  /*6d20*/  HMMA.16816.F32 R24, R168.reuse, R174, R24 ;  /* 0x000000aea818723c */ /* 0x040fe20000001818 */
[----:B------:R-:W1:Y:S07]  /*6d30*/  LDSM.16.M88.4 R172, [R201] ;  /* 0x00000000c9ac783b */ /* 0x000e6e0000000200 */
[C---:B------:R-:W-:Y:S08]  /*6d40*/  HMMA.16816.F32 R28, R168.reuse, R184, R28 ;  /* 0x000000b8a81c723c */ /* 0x040ff0000000181c */
[----:B------:R-:W-:Y:S01]  /*6d50*/  HMMA.16816.F32 R32, R168, R186, R32 ;  /* 0x000000baa820723c */ /* 0x000fe20000001820 */
[----:B------:R-:W2:Y:S08]  /*6d60*/  LDSM.16.M88.4 R168, [R195+0x1000] ;  /* 0x00100000c3a8783b */ /* 0x000eb00000000200 */
[----:B------:R-:W4:Y:S01]  /*6d70*/  LDSM.16.M88.4 R184, [R195+0x1800] ;  /* 0x00180000c3b8783b */ /* 0x000f220000000200 */
[C---:B-1----:R-:W-:Y:S08]  /*6d80*/  HMMA.16816.F32 R4, R172.reuse, R176, R4 ;  /* 0x000000b0ac04723c */ /* 0x042ff00000001804 */
        /* <DEDUP_REMOVED lines=8> */
[C---:B----4-:R-:W-:Y:S08]  /*6e10*/  HMMA.16816.F32 R28, R172.reuse, R184, R28 ;  /* 0x000000b8ac1c723c */ /* 0x050ff0000000181c */
[----:B------:R-:W-:Y:S01]  /*6e20*/  HMMA.16816.F32 R32, R172, R186, R32 ;  /* 0x000000baac20723c */ /* 0x000fe20000001820 */
[----:B------:R-:W2:Y:S08]  /*6e30*/  LDSM.16.M88.4 R172, [R192+0x3000] ;  /* 0x00300000c0ac783b */ /* 0x000eb00000000200 */
[----:B------:R-:W4:Y:S01]  /*6e40*/  LDSM.16.M88.4 R184, [R192+0x3800] ;  /* 0x00380000c0b8783b */ /* 0x000f220000000200 */
[C---:B-1----:R-:W-:Y:S08]  /*6e50*/  HMMA.16816.F32 R4, R168.reuse, R176, R4 ;  /* 0x000000b0a804723c */ /* 0x042ff00000001804 */
        /* <DEDUP_REMOVED lines=8> */
[C---:B----4-:R-:W-:Y:S08]  /*6ee0*/  HMMA.16816.F32 R28, R168.reuse, R184, R28 ;  /* 0x000000b8a81c723c */ /* 0x050ff0000000181c */
[----:B------:R-:W-:Y:S01]  /*6ef0*/  HMMA.16816.F32 R32, R168, R186, R32 ;  /* 0x000000baa820723c */ /* 0x000fe20000001820 */
[----:B------:R-:W2:Y:S08]  /*6f00*/  LDSM.16.M88.4 R168, [R213] ;  /* 0x00000000d5a8783b */ /* 0x000eb00000000200 */
[----:B------:R-:W4:Y:S01]  /*6f10*/  LDSM.16.M88.4 R184, [R212] ;  /* 0x00000000d4b8783b */ /* 0x000f220000000200 */
        /* <DEDUP_REMOVED lines=122> */
[----:B------:R-:W4:Y:S07]  /*76c0*/  LDSM.16.M88.4 R180, [R201+0xc000] ;  /* 0x00c00000c9b4783b */ /* 0x000f2e0000000200 */
[C---:B--2---:R-:W-:Y:S08]  /*76d0*/  HMMA.16816.F32 R20, R168.reuse, R172, R20 ;  /* 0x000000aca814723c */ /* 0x044ff00000001814 */
[C---:B------:R-:W-:Y:S08]  /*76e0*/  HMMA.16816.F32 R24, R168.reuse, R174, R24 ;  /* 0x000000aea818723c */ /* 0x040ff00000001818 */
[C---:B-1----:R-:W-:Y:S08]  /*76f0*/  HMMA.16816.F32 R28, R168.reuse, R176, R28 ;  /* 0x000000b0a81c723c */ /* 0x042ff0000000181c */
[----:B------:R-:W-:Y:S01]  /*7700*/  HMMA.16816.F32 R32, R168, R178, R32 ;  /* 0x000000b2a820723c */ /* 0x000fe20000001820 */
[----:B------:R-:W1:Y:S07]  /*7710*/  LDSM.16.M88.4 R168, [R195+0x6800] ;  /* 0x00680000c3a8783b */ /* 0x000e6e0000000200 */
[C---:B----4-:R-:W-:Y:S08]  /*7720*/  HMMA.16816.F32 R4, R180.reuse, R184, R4 ;  /* 0x000000b8b404723c */ /* 0x050ff00000001804 */
[C---:B------:R-:W-:Y:S11]  /*7730*/  HMMA.16816.F32 R8, R180.reuse, R186, R8 ;  /* 0x000000bab408723c */ /* 0x040ff60000001808 */
[----:B------:R-:W-:Y:S05]  /*7740*/  @!UPT UIADD3 URZ, URZ, URZ, URZ ;  /* 0x0000003f3f3ff290 */ /* 0x000fea000fffe03f */
[----:B------:R-:W-:Y:S04]  /*7750*/  FMUL.FTZ R0, R4, c[0x0][0x320] ;  /* 0x0000c80004007a20 */ /* 0x000fe80000410000 */
[----:B------:R2:W4:Y:S04]  /*7760*/  MUFU.TANH R176, R0 ;  /* 0x0000000000b07308 */ /* 0x0005280000002400 */
[----:B---3--:R-:W-:Y:S01]  /*7770*/  FMUL.FTZ R2, R11, c[0x0][0x320] ;  /* 0x0000c8000b027a20 */ /* 0x008fe20000410000 */
[C---:B-1----:R-:W-:Y:S05]  /*7780*/  HMMA.16816.F32 R12, R180.reuse, R168, R12 ;  /* 0x000000a8b40c723c */ /* 0x042fea000000180c */
[----:B------:R1:W-:Y:S03]  /*7790*/  MUFU.TANH R174, R2 ;  /* 0x0000000200ae7308 */ /* 0x0003e60000002400 */
[C---:B------:R-:W-:Y:S04]  /*77a0*/  HMMA.16816.F32 R16, R180.reuse, R170, R16 ;  /* 0x000000aab410723c */ /* 0x040fe80000001810 */
[----:B--2---:R-:W-:Y:S04]  /*77b0*/  FMUL.FTZ R0, R5, c[0x0][0x320] ;  /* 0x0000c80005007a20 */ /* 0x004fe80000410000 */
[----:B------:R2:W3:Y:S11]  /*77c0*/  MUFU.TANH R175, R0 ;  /* 0x0000000000af7308 */ /* 0x0004f60000002400 */
[----:B------:R-:W-:Y:S05]  /*77d0*/  @!UPT UIADD3 URZ, URZ, URZ, URZ ;  /* 0x0000003f3f3ff290 */ /* 0x000fea000fffe03f */
[----:B-1----:R-:W-:Y:S04]  /*77e0*/  FMUL.FTZ R2, R19, c[0x0][0x320] ;  /* 0x0000c80013027a20 */ /* 0x002fe80000410000 */
[----:B------:R-:W-:Y:S01]  /*77f0*/  MUFU.TANH R225, R2 ;  /* 0x0000000200e17308 */ /* 0x000fe20000002400 */
[----:B--2---:R-:W-:Y:S09]  /*7800*/  FMUL.FTZ R0, R6, c[0x0][0x320] ;  /* 0x0000c80006007a20 */ /* 0x004ff20000410000 */
[----:B------:R1:W-:Y:S02]  /*7810*/  MUFU.TANH R177, R0 ;  /* 0x0000000000b17308 */ /* 0x0003e40000002400 */
[----:B-1----:R-:W-:Y:S02]  /*7820*/  FMUL.FTZ R0, R7, c[0x0][0x320] ;  /* 0x0000c80007007a20 */ /* 0x002fe40000410000 */
[----:B------:R-:W1:Y:S06]  /*7830*/  LDSM.16.M88.4 R4, [R195+0x7000] ;  /* 0x00700000c304783b */ /* 0x000e6c0000000200 */
[----:B------:R2:W-:Y:S02]  /*7840*/  MUFU.TANH R178, R0 ;  /* 0x0000000000b27308 */ /* 0x0005e40000002400 */
[----:B--2---:R-:W-:Y:S08]  /*7850*/  FMUL.FTZ R0, R8, c[0x0][0x320] ;  /* 0x0000c80008007a20 */ /* 0x004ff00000410000 */
[----:B------:R2:W5:Y:S01]  /*7860*/  MUFU.TANH R173, R0 ;  /* 0x0000000000ad7308 */ /* 0x0005620000002400 */
[C---:B-1----:R-:W-:Y:S08]  /*7870*/  HMMA.16816.F32 R20, R180.reuse, R4, R20 ;  /* 0x00000004b414723c */ /* 0x042ff00000001814 */
[C---:B------:R-:W-:Y:S04]  /*7880*/  HMMA.16816.F32 R24, R180.reuse, R6, R24 ;  /* 0x00000006b418723c */ /* 0x040fe80000001818 */
[----:B--2---:R-:W-:Y:S04]  /*7890*/  FMUL.FTZ R0, R9, c[0x0][0x320] ;  /* 0x0000c80009007a20 */ /* 0x004fe80000410000 */
[----:B------:R1:W2:Y:S11]  /*78a0*/  MUFU.TANH R169, R0 ;  /* 0x0000000000a97308 */ /* 0x0002b60000002400 */
[----:B------:R-:W-:Y:S05]  /*78b0*/  @!UPT UIADD3 URZ, URZ, URZ, URZ ;  /* 0x0000003f3f3ff290 */ /* 0x000fea000fffe03f */
[----:B------:R-:W-:Y:S02]  /*78c0*/  FMUL.FTZ R2, R27, c[0x0][0x320] ;  /* 0x0000c8001b027a20 */ /* 0x000fe40000410000 */
[----:B------:R-:W-:Y:S02]  /*78d0*/  FMUL.FTZ R5, R25, c[0x0][0x320] ;  /* 0x0000c80019057a20 */ /* 0x000fe40000410000 */
[----:B------:R2:W-:Y:S01]  /*78e0*/  MUFU.TANH R243, R2 ;  /* 0x0000000200f37308 */ /* 0x0005e20000002400 */
[----:B-1----:R-:W-:Y:S02]  /*78f0*/  FMUL.FTZ R0, R10, c[0x0][0x320] ;  /* 0x0000c8000a007a20 */ /* 0x002fe40000410000 */
[----:B------:R-:W1:Y:S01]  /*7900*/  LDSM.16.M88.4 R8, [R195+0x7800] ;  /* 0x00780000c308783b */ /* 0x000e620000000200 */
[----:B------:R-:W-:Y:S06]  /*7910*/  DEPBAR.LE SB0, 0x0 ;  /* 0x000080000000791a */ /* 0x000fec0000000000 */
[----:B------:R3:W-:Y:S01]  /*7920*/  MUFU.TANH R172, R0 ;  /* 0x0000000000ac7308 */ /* 0x0007e20000002400 */
[----:B------:R-:W-:Y:S01]  /*7930*/  BAR.SYNC.DEFER_BLOCKING 0x0 ;  /* 0x0000000000007b1d */ /* 0x000fe20000010000 */
[----:B--2---:R-:W-:Y:S04]  /*7940*/  @P4 IMAD.WIDE.U32 R2, R220, c[0x0][0x1e0], RZ ;  /* 0x00007800dc024a25 */ /* 0x004fe800078e00ff */
[----:B---3--:R-:W-:Y:S04]  /*7950*/  FMUL.FTZ R0, R12, c[0x0][0x320] ;  /* 0x0000c8000c007a20 */ /* 0x008fe80000410000 */
[----:B------:R2:W3:Y:S01]  /*7960*/  MUFU.TANH R171, R0 ;  /* 0x0000000000ab7308 */ /* 0x0004e20000002400 */
[C---:B-1----:R-:W-:Y:S09]  /*7970*/  HMMA.16816.F32 R28, R180.reuse, R8, R28 ;  /* 0x00000008b41c723c */ /* 0x042ff2000000181c */
[----:B------:R4:W-:Y:S03]  /*7980*/  MUFU.TANH R240, R5 ;  /* 0x0000000500f07308 */ /* 0x0009e60000002400 */
[----:B------:R-:W-:Y:S01]  /*7990*/  @P4 MOV R9, c[0x0][0x1e4] ;  /* 0x0000790000094a02 */ /* 0x000fe20000000f00 */
[----:B------:R-:W-:Y:S03]  /*79a0*/  HMMA.16816.F32 R32, R180, R10, R32 ;  /* 0x0000000ab420723c */ /* 0x000fe60000001820 */
[----:B--2---:R-:W-:Y:S04]  /*79b0*/  FMUL.FTZ R0, R13, c[0x0][0x320] ;  /* 0x0000c8000d007a20 */ /* 0x004fe80000410000 */
[----:B------:R1:W2:Y:S05]  /*79c0*/  MUFU.TANH R179, R0 ;  /* 0x0000000000b37308 */ /* 0x0002aa0000002400 */
[----:B------:R-:W-:Y:S02]  /*79d0*/  FMUL.FTZ R4, R28, c[0x0][0x320] ;  /* 0x0000c8001c047a20 */ /* 0x000fe40000410000 */
[----:B------:R-:W-:Y:S01]  /*79e0*/  FMUL.FTZ R10, R30, c[0x0][0x320] ;  /* 0x0000c8001e0a7a20 */ /* 0x000fe20000410000 */
[----:B----4-:R-:W-:Y:S02]  /*79f0*/  FMNMX.FTZ R5, R176, R133, !PT ;  /* 0x00000085b0057209 */ /* 0x010fe40007810000 */
[----:B------:R4:W-:Y:S02]  /*7a00*/  MUFU.TANH R249, R4 ;  /* 0x0000000400f97308 */ /* 0x0009e40000002400 */
[----:B------:R-:W-:Y:S04]  /*7a10*/  FMNMX.FTZ R5, R175, R5, !PT ;  /* 0x00000005af057209 */ /* 0x000fe80007810000 */
[----:B-----5:R-:W-:Y:S04]  /*7a20*/  FMNMX.FTZ R7, R173, R5, !PT ;  /* 0x00000005ad077209 */ /* 0x020fe80007810000 */
[----:B------:R-:W-:Y:S01]  /*7a30*/  MUFU.TANH R248, R10 ;  /* 0x0000000a00f87308 */ /* 0x000fe20000002400 */
[----:B-1----:R-:W-:Y:S02]  /*7a40*/  FMUL.FTZ R0, R14, c[0x0][0x320] ;  /* 0x0000c8000e007a20 */ /* 0x002fe40000410000 */
[----:B------:R-:W-:Y:S07]  /*7a50*/  FMUL.FTZ R14, R33, c[0x0][0x320] ;  /* 0x0000c800210e7a20 */ /* 0x000fee0000410000 */
[----:B------:R1:W-:Y:S01]  /*7a60*/  MUFU.TANH R184, R0 ;  /* 0x0000000000b87308 */ /* 0x0003e20000002400 */
[----:B----4-:R-:W-:Y:S09]  /*7a70*/  FMUL.FTZ R4, R29, c[0x0][0x320] ;  /* 0x0000c8001d047a20 */ /* 0x010ff20000410000 */
[----:B------:R-:W-:Y:S10]  /*7a80*/  MUFU.TANH R246, R4 ;  /* 0x0000000400f67308 */ /* 0x000ff40000002400 */
[----:B------:R-:W-:Y:S01]  /*7a90*/  MUFU.TANH R245, R14 ;  /* 0x0000000e00f57308 */ /* 0x000fe20000002400 */
[----:B-1----:R-:W-:Y:S02]  /*7aa0*/  FMUL.FTZ R0, R15, c[0x0][0x320] ;  /* 0x0000c8000f007a20 */ /* 0x002fe40000410000 */
[----:B------:R-:W-:Y:S07]  /*7ab0*/  FMUL.FTZ R15, R31, c[0x0][0x320] ;  /* 0x0000c8001f0f7a20 */ /* 0x000fee0000410000 */
[----:B------:R1:W-:Y:S10]  /*7ac0*/  MUFU.TANH R185, R0 ;  /* 0x0000000000b97308 */ /* 0x0003f40000002400 */
[----:B------:R-:W-:Y:S01]  /*7ad0*/  MUFU.TANH R244, R15 ;  /* 0x0000000f00f47308 */ /* 0x000fe20000002400 */
[----:B-1----:R-:W-:Y:S09]  /*7ae0*/  FMUL.FTZ R0, R16, c[0x0][0x320] ;  /* 0x0000c80010007a20 */ /* 0x002ff20000410000 */
[----:B------:R1:W4:Y:S02]  /*7af0*/  MUFU.TANH R186, R0 ;  /* 0x0000000000ba7308 */ /* 0x0003240000002400 */
[----:B-1----:R-:W-:Y:S08]  /*7b00*/  FMUL.FTZ R0, R17, c[0x0][0x320] ;  /* 0x0000c80011007a20 */ /* 0x002ff00000410000 */
[----:B------:R1:W5:Y:S02]  /*7b10*/  MUFU.TANH R187, R0 ;  /* 0x0000000000bb7308 */ /* 0x0003640000002400 */
[----:B-1----:R-:W-:Y:S08]  /*7b20*/  FMUL.FTZ R0, R18, c[0x0][0x320] ;  /* 0x0000c80012007a20 */ /* 0x002ff00000410000 */
[----:B------:R1:W-:Y:S02]  /*7b30*/  MUFU.TANH R188, R0 ;  /* 0x0000000000bc7308 */ /* 0x0003e40000002400 */
[----:B-1----:R-:W-:Y:S08]  /*7b40*/  FMUL.FTZ R0, R20, c[0x0][0x320] ;  /* 0x0000c80014007a20 */ /* 0x002ff00000410000 */
[----:B------:R1:W1:Y:S02]  /*7b50*/  MUFU.TANH R239, R0 ;  /* 0x0000000000ef7308 */ /* 0x0002640000002400 */
[----:B-1----:R-:W-:Y:S08]  /*7b60*/  FMUL.FTZ R0, R21, c[0x0][0x320] ;  /* 0x0000c80015007a20 */ /* 0x002ff00000410000 */
[----:B------:R1:W1:Y:S02]  /*7b70*/  MUFU.TANH R238, R0 ;  /* 0x0000000000ee7308 */ /* 0x0002640000002400 */
[----:B-1----:R-:W-:Y:S08]  /*7b80*/  FMUL.FTZ R0, R22, c[0x0][0x320] ;  /* 0x0000c80016007a20 */ /* 0x002ff00000410000 */
[----:B------:R1:W-:Y:S02]  /*7b90*/  MUFU.TANH R237, R0 ;  /* 0x0000000000ed7308 */ /* 0x0003e40000002400 */
[----:B-1----:R-:W-:Y:S08]  /*7ba0*/  FMUL.FTZ R0, R23, c[0x0][0x320] ;  /* 0x0000c80017007a20 */ /* 0x002ff00000410000 */
[----:B------:R1:W-:Y:S02]  /*7bb0*/  MUFU.TANH R236, R0 ;  /* 0x0000000000ec7308 */ /* 0x0003e40000002400 */
[----:B-1----:R-:W-:Y:S08]  /*7bc0*/  FMUL.FTZ R0, R24, c[0x0][0x320] ;  /* 0x0000c80018007a20 */ /* 0x002ff00000410000 */
[----:B------:R1:W1:Y:S02]  /*7bd0*/  MUFU.TANH R241, R0 ;  /* 0x0000000000f17308 */ /* 0x0002640000002400 */
[----:B-1----:R-:W-:Y:S08]  /*7be0*/  FMUL.FTZ R0, R26, c[0x0][0x320] ;  /* 0x0000c8001a007a20 */ /* 0x002ff00000410000 */
[----:B------:R1:W-:Y:S02]  /*7bf0*/  MUFU.TANH R242, R0 ;  /* 0x0000000000f27308 */ /* 0x0003e40000002400 */
[----:B-1----:R-:W-:Y:S05]  /*7c00*/  @P4 SHF.R.S32.HI R0, RZ, 0x1f, R220 ;  /* 0x0000001fff004819 */ /* 0x002fea00000114dc */
[----:B------:R-:W-:Y:S04]  /*7c10*/  @P4 IMAD R0, R0, c[0x0][0x1e0], RZ ;  /* 0x0000780000004a24 */ /* 0x000fe800078e02ff */
[----:B------:R-:W-:Y:S05]  /*7c20*/  @P4 IMAD R0, R220, c[0x0][0x1e4], R0 ;  /* 0x00007900dc004a24 */ /* 0x000fea00078e0200 */
[----:B------:R-:W-:Y:S02]  /*7c30*/  @P4 IADD3 R0, R3, R0, RZ ;  /* 0x0000000003004210 */ /* 0x000fe40007ffe0ff */
[C---:B------:R-:W-:Y:S02]  /*7c40*/  @P4 SHF.L.U32 R3, R2.reuse, 0x6, RZ ;  /* 0x0000000602034819 */ /* 0x040fe400000006ff */
[----:B------:R-:W-:Y:S02]  /*7c50*/  @P4 SHF.L.U64.HI R2, R2, 0x6, R0 ;  /* 0x0000000602024819 */ /* 0x000fe40000010200 */
[----:B------:R-:W-:Y:S02]  /*7c60*/  @P4 MOV R0, c[0x0][0x1e0] ;  /* 0x0000780000004a02 */ /* 0x000fe40000000f00 */
[----:B------:R-:W-:Y:S02]  /*7c70*/  @P4 IADD3 R6, P6, R3, R228, RZ ;  /* 0x000000e403064210 */ /* 0x000fe40007fde0ff */
[----:B------:R-:W-:Y:S02]  /*7c80*/  @P4 LEA R4, P5, R0, R3, 0x5 ;  /* 0x0000000300044211 */ /* 0x000fe400078a28ff */
[----:B------:R-:W-:Y:S02]  /*7c90*/  @P4 IADD3.X R8, R2, R227, RZ, P6, !PT ;  /* 0x000000e302084210 */ /* 0x000fe400037fe4ff */
[----:B------:R-:W-:Y:S02]  /*7ca0*/  @P4 LEA R20, P6, R6, c[0x0][0x1c8], 0x1 ;  /* 0x0000720006144a11 */ /* 0x000fe400078c08ff */
[----:B------:R-:W-:Y:S02]  /*7cb0*/  @P4 LEA.HI.X R5, R0, R2, R9, 0x5, P5 ;  /* 0x0000000200054211 */ /* 0x000fe400028f2c09 */
[----:B------:R-:W-:Y:S02]  /*7cc0*/  FMNMX.FTZ R0, R169, R7, !PT ;  /* 0x00000007a9007209 */ /* 0x000fe40007810000 */
[----:B------:R-:W-:Y:S01]  /*7cd0*/  @P4 LEA.HI.X R21, R6, c[0x0][0x1cc], R8, 0x1, P6 ;  /* 0x0000730006154a11 */ /* 0x000fe200030f0c08 */
[----:B------:R-:W-:Y:S01]  /*7ce0*/  FMUL.FTZ R6, R32, c[0x0][0x320] ;  /* 0x0000c80020067a20 */ /* 0x000fe20000410000 */
[----:B---3--:R-:W-:Y:S02]  /*7cf0*/  FMNMX.FTZ R0, R171, R0, !PT ;  /* 0x00000000ab007209 */ /* 0x008fe40007810000 */
[C---:B------:R-:W-:Y:S01]  /*7d00*/  @P4 IADD3 R7, P5, R228.reuse, 0x40, RZ ;  /* 0x00000040e4074810 */ /* 0x040fe20007fbe0ff */
[----:B------:R1:W3:Y:S01]  /*7d10*/  MUFU.TANH R247, R6 ;  /* 0x0000000600f77308 */ /* 0x0002e20000002400 */
[----:B------:R-:W-:Y:S01]  /*7d20*/  @P4 IADD3 R9, P6, R228, 0x80, RZ ;  /* 0x00000080e4094810 */ /* 0x000fe20007fde0ff */
[----:B------:R-:W-:Y:S01]  /*7d30*/  @!PT LDS RZ, [RZ] ;  /* 0x00000000fffff984 */ /* 0x000fe20000000800 */
[----:B------:R-:W-:Y:S01]  /*7d40*/  @!PT LDS RZ, [RZ] ;  /* 0x00000000fffff984 */ /* 0x000fe20000000800 */
[----:B------:R-:W-:Y:S01]  /*7d50*/  @!PT LDS RZ, [RZ] ;  /* 0x00000000fffff984 */ /* 0x000fe20000000800 */
[----:B------:R1:W-:Y:S01]  /*7d60*/  @P4 LDGSTS.E.BYPASS.LTC128B.128 [R219+0x8100], [R20.64], !P0 ;  /* 0x0810000014db4fae */ /* 0x0003e2000c101d46 */
[----:B--2---:R-:W-:Y:S02]  /*7d70*/  FMNMX.FTZ R0, R179, R0, !PT ;  /* 0x00000000b3007209 */ /* 0x004fe40007810000 */
[-C--:B------:R-:W-:Y:S02]  /*7d80*/  @P4 IADD3.X R10, RZ, R227.reuse, RZ, P5, !PT ;  /* 0x000000e3ff0a4210 */ /* 0x080fe40002ffe4ff */
[----:B------:R-:W-:Y:S02]  /*7d90*/  @P4 IADD3.X R11, RZ, R227, RZ, P6, !PT ;  /* 0x000000e3ff0b4210 */ /* 0x000fe400037fe4ff */
[----:B----4-:R-:W-:Y:S02]  /*7da0*/  FMNMX.FTZ R13, R186, R0, !PT ;  /* 0x00000000ba0d7209 */ /* 0x010fe40007810000 */
[----:B------:R-:W-:Y:S02]  /*7db0*/  @P4 IADD3 R0, P5, R3, R9, RZ ;  /* 0x0000000903004210 */ /* 0x000fe40007fbe0ff */
[----:B------:R-:W-:Y:S04]  /*7dc0*/  FMNMX.FTZ R8, R177, R134, !PT ;  /* 0x00000086b1087209 */ /* 0x000fe80007810000 */
[----:B------:R-:W-:Y:S02]  /*7dd0*/  FMNMX.FTZ R12, R178, R8, !PT ;  /* 0x00000008b20c7209 */ /* 0x000fe40007810000 */
[----:B-----5:R-:W-:Y:S02]  /*7de0*/  FMNMX.FTZ R8, R187, R13, !PT ;  /* 0x0000000dbb087209 */ /* 0x020fe40007810000 */
[----:B------:R-:W-:Y:S02]  /*7df0*/  @P4 IADD3.X R13, R2, R11, RZ, P5, !PT ;  /* 0x0000000b020d4210 */ /* 0x000fe40002ffe4ff */
[----:B------:R-:W-:Y:S02]  /*7e00*/  @P4 LEA R16, P5, R0, c[0x0][0x1c8], 0x1 ;  /* 0x0000720000104a11 */ /* 0x000fe400078a08ff */
[----:B------:R-:W-:Y:S02]  /*7e10*/  FMNMX.FTZ R12, R172, R12, !PT ;  /* 0x0000000cac0c7209 */ /* 0x000fe40007810000 */
[----:B------:R-:W-:Y:S01]  /*7e20*/  @P4 LEA.HI.X R17, R0, c[0x0][0x1cc], R13, 0x1, P5 ;  /* 0x0000730000114a11 */ /* 0x000fe200028f0c0d */
[----:B------:R-:W-:Y:S01]  /*7e30*/  FMUL.FTZ R13, R34, c[0x0][0x320] ;  /* 0x0000c800220d7a20 */ /* 0x000fe20000410000 */
[----:B------:R-:W-:Y:S01]  /*7e40*/  FMNMX.FTZ R8, R239, R8, !PT ;  /* 0x00000008ef087209 */ /* 0x000fe20007810000 */
[----:B------:R-:W-:Y:S01]  /*7e50*/  FMUL.FTZ R0, R35, c[0x0][0x320] ;  /* 0x0000c80023007a20 */ /* 0x000fe20000410000 */
[----:B-1----:R-:W-:Y:S01]  /*7e60*/  @P4 IADD3 R6, P6, R3, R7, RZ ;  /* 0x0000000703064210 */ /* 0x002fe20007fde0ff */
[----:B------:R1:W2:Y:S01]  /*7e70*/  MUFU.TANH R135, R13 ;  /* 0x0000000d00877308 */ /* 0x0002a20000002400 */
[----:B------:R-:W-:Y:S02]  /*7e80*/  FMNMX.FTZ R12, R174, R12, !PT ;  /* 0x0000000cae0c7209 */ /* 0x000fe40007810000 */
[----:B------:R-:W-:Y:S02]  /*7e90*/  FMNMX.FTZ R8, R238, R8, !PT ;  /* 0x00000008ee087209 */ /* 0x000fe40007810000 */
[----:B------:R-:W-:Y:S02]  /*7ea0*/  @P4 IADD3.X R14, R2, R10, RZ, P6, !PT ;  /* 0x0000000a020e4210 */ /* 0x000fe400037fe4ff */
[----:B------:R-:W-:Y:S02]  /*7eb0*/  @P4 LEA R18, P6, R6, c[0x0][0x1c8], 0x1 ;  /* 0x0000720006124a11 */ /* 0x000fe400078c08ff */
[----:B------:R-:W-:Y:S01]  /*7ec0*/  FMNMX.FTZ R12, R184, R12, !PT ;  /* 0x0000000cb80c7209 */ /* 0x000fe20007810000 */
[----:B------:R4:W5:Y:S01]  /*7ed0*/  MUFU.TANH R168, R0 ;  /* 0x0000000000a87308 */ /* 0x0009620000002400 */
[----:B------:R-:W-:Y:S02]  /*7ee0*/  FMNMX.FTZ R8, R241, R8, !PT ;  /* 0x00000008f1087209 */ /* 0x000fe40007810000 */
[----:B------:R-:W-:Y:S02]  /*7ef0*/  @P4 LEA.HI.X R19, R6, c[0x0][0x1cc], R14, 0x1, P6 ;  /* 0x0000730006134a11 */ /* 0x000fe400030f0c0e */
[----:B------:R-:W-:Y:S02]  /*7f00*/  FMNMX.FTZ R6, R240, R8, !PT ;  /* 0x00000008f0067209 */ /* 0x000fe40007810000 */
[----:B------:R-:W-:Y:S01]  /*7f10*/  FMNMX.FTZ R12, R185, R12, !PT ;  /* 0x0000000cb90c7209 */ /* 0x000fe20007810000 */
[----:B------:R2:W-:Y:S01]  /*7f20*/  @P4 LDGSTS.E.BYPASS.LTC128B.128 [R219+0xa100], [R18.64], !P1 ;  /* 0x0a10000012db4fae */ /* 0x0005e2000c901d46 */
[----:B------:R-:W-:Y:S02]  /*7f30*/  FMNMX.FTZ R8, R249, R6, !PT ;  /* 0x00000006f9087209 */ /* 0x000fe40007810000 */
[----:B------:R-:W-:Y:S02]  /*7f40*/  FMNMX.FTZ R12, R188, R12, !PT ;  /* 0x0000000cbc0c7209 */ /* 0x000fe40007810000 */
[----:B------:R-:W-:Y:S02]  /*7f50*/  @P4 IADD3 R6, P5, R228, 0xc0, RZ ;  /* 0x000000c0e4064810 */ /* 0x000fe40007fbe0ff */
[----:B-1----:R-:W-:Y:S01]  /*7f60*/  FMNMX.FTZ R13, R225, R12, !PT ;  /* 0x0000000ce10d7209 */ /* 0x002fe20007810000 */
[----:B------:R1:W-:Y:S01]  /*7f70*/  @P4 LDGSTS.E.BYPASS.LTC128B.128 [R219+0xc100], [R16.64], !P2 ;  /* 0x0c10000010db4fae */ /* 0x0003e2000d101d46 */
[----:B------:R-:W-:Y:S02]  /*7f80*/  FMNMX.FTZ R12, R246, R8, !PT ;  /* 0x00000008f60c7209 */ /* 0x000fe40007810000 */
[----:B------:R-:W-:Y:S02]  /*7f90*/  @P4 IADD3 R3, P6, R3, R6, RZ ;  /* 0x0000000603034210 */ /* 0x000fe40007fde0ff */
[----:B------:R-:W-:Y:S02]  /*7fa0*/  @P4 IADD3.X R8, RZ, R227, RZ, P5, !PT ;  /* 0x000000e3ff084210 */ /* 0x000fe40002ffe4ff */
[----:B---3--:R-:W-:Y:S02]  /*7fb0*/  FMNMX.FTZ R12, R247, R12, !PT ;  /* 0x0000000cf70c7209 */ /* 0x008fe40007810000 */
[----:B------:R-:W-:Y:S02]  /*7fc0*/  @P4 LEA R14, P5, R3, c[0x0][0x1c8], 0x1 ;  /* 0x00007200030e4a11 */ /* 0x000fe400078a08ff */
[----:B------:R-:W-:Y:S02]  /*7fd0*/  @P4 IADD3.X R15, R2, R8, RZ, P6, !PT ;  /* 0x00000008020f4210 */ /* 0x000fe400037fe4ff */
[----:B------:R-:W-:Y:S02]  /*7fe0*/  FMNMX.FTZ R2, R245, R12, !PT ;  /* 0x0000000cf5027209 */ /* 0x000fe40007810000 */
[----:B------:R-:W-:Y:S02]  /*7ff0*/  @P4 LEA.HI.X R15, R3, c[0x0][0x1cc], R15, 0x1, P5 ;  /* 0x00007300030f4a11 */ /* 0x000fe400028f0c0f */
[----:B------:R-:W-:Y:S01]  /*8000*/  FMNMX.FTZ R13, R237, R13, !PT ;  /* 0x0000000ded0d7209 */ /* 0x000fe20007810000 */
[----:B------:R-:W3:Y:S01]  /*8010*/  SHFL.BFLY PT, R3, R2, 0x2, 0x1f ;  /* 0x0c401f0002037f89 */ /* 0x000ee200000e0000 */
[----:B------:R-:W-:Y:S02]  /*8020*/  @P4 IADD3 R7, P5, R4, R7, RZ ;  /* 0x0000000704074210 */ /* 0x000fe40007fbe0ff */
[----:B------:R-:W-:Y:S04]  /*8030*/  FMNMX.FTZ R13, R236, R13, !PT ;  /* 0x0000000dec0d7209 */ /* 0x000fe80007810000 */
[----:B----4-:R-:W-:Y:S01]  /*8040*/  FMNMX.FTZ R0, R242, R13, !PT ;  /* 0x0000000df2007209 */ /* 0x010fe20007810000 */
[----:B------:R4:W-:Y:S03]  /*8050*/  @P4 LDGSTS.E.BYPASS.LTC128B.128 [R219+0xe100], [R14.64], !P3 ;  /* 0x0e1000000edb4fae */ /* 0x0009e6000d901d46 */
[----:B------:R-:W-:Y:S04]  /*8060*/  FMNMX.FTZ R0, R243, R0, !PT ;  /* 0x00000000f3007209 */ /* 0x000fe80007810000 */
[----:B------:R-:W-:Y:S04]  /*8070*/  FMNMX.FTZ R0, R248, R0, !PT ;  /* 0x00000000f8007209 */ /* 0x000fe80007810000 */
[----:B------:R-:W-:Y:S04]  /*8080*/  FMNMX.FTZ R0, R244, R0, !PT ;  /* 0x00000000f4007209 */ /* 0x000fe80007810000 */
[----:B--2---:R-:W-:Y:S02]  /*8090*/  FMNMX.FTZ R0, R135, R0, !PT ;  /* 0x0000000087007209 */ /* 0x004fe40007810000 */
[----:B---3--:R-:W-:Y:S02]  /*80a0*/  FMNMX.FTZ R3, R2, R3, !PT ;  /* 0x0000000302037209 */ /* 0x008fe40007810000 */
[----:B-----5:R-:W-:Y:S03]  /*80b0*/  FMNMX.FTZ R0, R168, R0, !PT ;  /* 0x00000000a8007209 */ /* 0x020fe60007810000 */
[----:B------:R-:W2:Y:S08]  /*80c0*/  SHFL.BFLY PT, R12, R3, 0x1, 0x1f ;  /* 0x0c201f00030c7f89 */ /* 0x000eb000000e0000 */
[----:B------:R-:W3:Y:S01]  /*80d0*/  SHFL.BFLY PT, R2, R0, 0x2, 0x1f ;  /* 0x0c401f0000027f89 */ /* 0x000ee200000e0000 */
[----:B--2---:R-:W-:Y:S02]  /*80e0*/  FMNMX.FTZ R132, R3, R12, !PT ;  /* 0x0000000c03847209 */ /* 0x004fe40007810000 */
[----:B------:R-:W-:Y:S02]  /*80f0*/  @P4 IADD3 R12, P6, R4, R9, RZ ;  /* 0x00000009040c4210 */ /* 0x000fe40007fde0ff */
[C---:B------:R-:W-:Y:S01]  /*8100*/  @P4 IADD3.X R9, R5.reuse, R10, RZ, P5, !PT ;  /* 0x0000000a05094210 */ /* 0x040fe20002ffe4ff */
[----:B------:R-:W-:Y:S01]  /*8110*/  FMUL.FTZ R170, R132, c[0x0][0x2d0] ;  /* 0x0000b40084aa7a20 */ /* 0x000fe20000410000 */
[C---:B------:R-:W-:Y:S02]  /*8120*/  @P4 IADD3 R13, P5, R4.reuse, R6, RZ ;  /* 0x00000006040d4210 */ /* 0x040fe40007fbe0ff */
[C---:B------:R-:W-:Y:S02]  /*8130*/  @P4 IADD3.X R23, R5.reuse, R11, RZ, P6, !PT ;  /* 0x0000000b05174210 */ /* 0x040fe400037fe4ff */
[----:B------:R-:W-:Y:S02]  /*8140*/  @P4 IADD3 R4, P6, R4, R228, RZ ;  /* 0x000000e404044210 */ /* 0x000fe40007fde0ff */
[C---:B------:R-:W-:Y:S02]  /*8150*/  @P4 IADD3.X R22, R5.reuse, R8, RZ, P5, !PT ;  /* 0x0000000805164210 */ /* 0x040fe40002ffe4ff */
[----:B------:R-:W-:Y:S02]  /*8160*/  @P4 LEA R10, P5, R4, c[0x0][0x1c8], 0x1 ;  /* 0x00007200040a4a11 */ /* 0x000fe400078a08ff */
[----:B------:R-:W-:Y:S02]  /*8170*/  @P4 IADD3.X R5, R5, R227, RZ, P6, !PT ;  /* 0x000000e305054210 */ /* 0x000fe400037fe4ff */
[----:B---3--:R-:W-:Y:S01]  /*8180*/  FMNMX.FTZ R0, R0, R2, !PT ;  /* 0x0000000200007209 */ /* 0x008fe20007810000 */
[----:B------:R-:W-:Y:S01]  /*8190*/  FADD.FTZ R2, -R132, R133 ;  /* 0x0000008584027221 */ /* 0x000fe20000010100 */
[----:B------:R-:W-:Y:S01]  /*81a0*/  @P4 LEA.HI.X R11, R4, c[0x0][0x1cc], R5, 0x1, P5 ;  /* 0x00007300040b4a11 */ /* 0x000fe200028f0c05 */
[--C-:B------:R-:W-:Y:S01]  /*81b0*/  FFMA.FTZ R4, R176, c[0x0][0x2d0], -R170.reuse ;  /* 0x0000b400b0047a23 */ /* 0x100fe200000108aa */
[C---:B------:R-:W-:Y:S01]  /*81c0*/  @P4 LEA R8, P5, R7.reuse, c[0x0][0x1c8], 0x1 ;  /* 0x0000720007084a11 */ /* 0x040fe200078a08ff */
[----:B------:R-:W2:Y:S02]  /*81d0*/  SHFL.BFLY PT, R3, R0, 0x1, 0x1f ;  /* 0x0c201f0000037f89 */ /* 0x000ea400000e0000 */
[----:B------:R3:W-:Y:S01]  /*81e0*/  MUFU.EX2 R226, R4 ;  /* 0x0000000400e27308 */ /* 0x0007e20000000800 */
[----:B------:R-:W-:Y:S02]  /*81f0*/  @P4 LEA.HI.X R9, R7, c[0x0][0x1cc], R9, 0x1, P5 ;  /* 0x0000730007094a11 */ /* 0x000fe400028f0c09 */
[C---:B------:R-:W-:Y:S03]  /*8200*/  @P4 LEA R6, P5, R12.reuse, c[0x0][0x1c8], 0x1 ;  /* 0x000072000c064a11 */ /* 0x040fe600078a08ff */
[----:B------:R5:W-:Y:S01]  /*8210*/  @P4 LDGSTS.E.BYPASS.LTC128B.128 [R219+0x9100], [R10.64], !P0 ;  /* 0x091000000adb4fae */ /* 0x000be2000c101d46 */
[----:B------:R-:W-:Y:S07]  /*8220*/  @P4 LEA.HI.X R7, R12, c[0x0][0x1cc], R23, 0x1, P5 ;  /* 0x000073000c074a11 */ /* 0x000fee00028f0c17 */
[----:B------:R1:W-:Y:S01]  /*8230*/  @P4 LDGSTS.E.BYPASS.LTC128B.128 [R219+0xb100], [R8.64], !P1 ;  /* 0x0b10000008db4fae */ /* 0x0003e2000c901d46 */
[----:B--2---:R-:W-:Y:S07]  /*8240*/  FMNMX.FTZ R3, R0, R3, !PT ;  /* 0x0000000300037209 */ /* 0x004fee0007810000 */
[----:B------:R2:W-:Y:S01]  /*8250*/  @P4 LDGSTS.E.BYPASS.LTC128B.128 [R219+0xd100], [R6.64], !P2 ;  /* 0x0d10000006db4fae */ /* 0x0005e2000d101d46 */
[--C-:B---3--:R-:W-:Y:S02]  /*8260*/  FFMA.FTZ R4, R175, c[0x0][0x2d0], -R170.reuse ;  /* 0x0000b400af047a23 */ /* 0x108fe400000108aa */
[----:B------:R-:W-:Y:S02]  /*8270*/  FMUL.FTZ R0, R2, c[0x0][0x2d0] ;  /* 0x0000b40002007a20 */ /* 0x000fe40000410000 */
[----:B------:R3:W-:Y:S01]  /*8280*/  MUFU.EX2 R234, R4 ;  /* 0x0000000400ea7308 */ /* 0x0007e20000000800 */
[----:B------:R-:W-:Y:S04]  /*8290*/  FMUL.FTZ R133, R3, c[0x0][0x2d0] ;  /* 0x0000b40003857a20 */ /* 0x000fe80000410000 */
[--C-:B------:R-:W-:Y:S02]  /*82a0*/  FFMA.FTZ R5, R177, c[0x0][0x2d0], -R133.reuse ;  /* 0x0000b400b1057a23 */ /* 0x100fe40000010885 */
[--C-:B------:R-:W-:Y:S02]  /*82b0*/  FFMA.FTZ R12, R178, c[0x0][0x2d0], -R133.reuse ;  /* 0x0000b400b20c7a23 */ /* 0x100fe40000010885 */
[--C-:B------:R-:W-:Y:S01]  /*82c0*/  FFMA.FTZ R135, R135, c[0x0][0x2d0], -R133.reuse ;  /* 0x0000b40087877a23 */ /* 0x100fe20000010885 */
[----:B------:R2:W2:Y:S01]  /*82d0*/  MUFU.EX2 R2, R0 ;  /* 0x0000000000027308 */ /* 0x0004a20000000800 */
[--C-:B-1----:R-:W-:Y:S09]  /*82e0*/  FFMA.FTZ R8, R172, c[0x0][0x2d0], -R133.reuse ;  /* 0x0000b400ac087a23 */ /* 0x102ff20000010885 */
[----:B------:R-:W-:Y:S01]  /*82f0*/  MUFU.EX2 R191, R12 ;  /* 0x0000000c00bf7308 */ /* 0x000fe20000000800 */
[----:B---3--:R-:W-:Y:S09]  /*8300*/  FFMA.FTZ R4, R173, c[0x0][0x2d0], -R170 ;  /* 0x0000b400ad047a23 */ /* 0x008ff200000108aa */
[----:B------:R1:W-:Y:S01]  /*8310*/  MUFU.EX2 R233, R4 ;  /* 0x0000000400e97308 */ /* 0x0003e20000000800 */
[----:B--2---:R-:W-:Y:S02]  /*8320*/  FADD.FTZ R0, -R3, R134 ;  /* 0x0000008603007221 */ /* 0x004fe40000010100 */
[----:B------:R-:W-:Y:S02]  /*8330*/  FMUL.FTZ R9, R2, R141 ;  /* 0x0000008d02097220 */ /* 0x000fe40000410000 */
[----:B------:R-:W-:Y:S05]  /*8340*/  FMUL.FTZ R0, R0, c[0x0][0x2d0] ;  /* 0x0000b40000007a20 */ /* 0x000fea0000410000 */
[----:B------:R2:W-:Y:S01]  /*8350*/  MUFU.EX2 R190, R8 ;  /* 0x0000000800be7308 */ /* 0x0005e20000000800 */
[C---:B------:R-:W-:Y:S02]  /*8360*/  FMUL.FTZ R16, R2.reuse, R148 ;  /* 0x0000009402107220 */ /* 0x040fe40000410000 */
[C---:B------:R-:W-:Y:S02]  /*8370*/  FMUL.FTZ R17, R2.reuse, R149 ;  /* 0x0000009502117220 */ /* 0x040fe40000410000 */
[C---:B------:R-:W-:Y:S02]  /*8380*/  FMUL.FTZ R24, R2.reuse, R156 ;  /* 0x0000009c02187220 */ /* 0x040fe40000410000 */
[C---:B------:R-:W-:Y:S02]  /*8390*/  FMUL.FTZ R25, R2.reuse, R157 ;  /* 0x0000009d02197220 */ /* 0x040fe40000410000 */
[--C-:B------:R-:W-:Y:S01]  /*83a0*/  FFMA.FTZ R134, R171, c[0x0][0x2d0], -R170.reuse ;  /* 0x0000b400ab867a23 */ /* 0x100fe200000108aa */
[----:B------:R-:W3:Y:S01]  /*83b0*/  MUFU.EX2 R0, R0 ;  /* 0x0000000000007308 */ /* 0x000ee20000000800 */
[C---:B------:R-:W-:Y:S02]  /*83c0*/  FMUL.FTZ R32, R2.reuse, R164 ;  /* 0x000000a402207220 */ /* 0x040fe40000410000 */
[C---:B------:R-:W-:Y:S02]  /*83d0*/  FMUL.FTZ R33, R2.reuse, R165 ;  /* 0x000000a502217220 */ /* 0x040fe40000410000 */
[----:B-1----:R-:W-:Y:S02]  /*83e0*/  FFMA.FTZ R4, R169, c[0x0][0x2d0], -R170 ;  /* 0x0000b400a9047a23 */ /* 0x002fe400000108aa */
[C---:B------:R-:W-:Y:S02]  /*83f0*/  FMUL.FTZ R36, R2.reuse, R36 ;  /* 0x0000002402247220 */ /* 0x040fe40000410000 */
[C---:B------:R-:W-:Y:S01]  /*8400*/  FMUL.FTZ R37, R2.reuse, R37 ;  /* 0x0000002502257220 */ /* 0x040fe20000410000 */
[----:B------:R1:W1:Y:S01]  /*8410*/  MUFU.EX2 R232, R4 ;  /* 0x0000000400e87308 */ /* 0x0002620000000800 */
[C---:B------:R-:W-:Y:S02]  /*8420*/  FMUL.FTZ R40, R2.reuse, R40 ;  /* 0x0000002802287220 */ /* 0x040fe40000410000 */
[C---:B------:R-:W-:Y:S02]  /*8430*/  FMUL.FTZ R41, R2.reuse, R41 ;  /* 0x0000002902297220 */ /* 0x040fe40000410000 */
[C---:B--2---:R-:W-:Y:S02]  /*8440*/  FMUL.FTZ R8, R2.reuse, R140 ;  /* 0x0000008c02087220 */ /* 0x044fe40000410000 */
[C---:B------:R-:W-:Y:S02]  /*8450*/  FMUL.FTZ R44, R2.reuse, R44 ;  /* 0x0000002c022c7220 */ /* 0x040fe40000410000 */
[C---:B------:R-:W-:Y:S01]  /*8460*/  FMUL.FTZ R45, R2.reuse, R45 ;  /* 0x0000002d022d7220 */ /* 0x040fe20000410000 */
[----:B------:R2:W2:Y:S01]  /*8470*/  MUFU.EX2 R169, R5 ;  /* 0x0000000500a97308 */ /* 0x0004a20000000800 */
[C---:B------:R-:W-:Y:S02]  /*8480*/  FMUL.FTZ R48, R2.reuse, R48 ;  /* 0x0000003002307220 */ /* 0x040fe40000410000 */
[----:B------:R-:W-:Y:S02]  /*8490*/  FMUL.FTZ R49, R2, R49 ;  /* 0x0000003102317220 */ /* 0x000fe40000410000 */
[C---:B---3--:R-:W-:Y:S02]  /*84a0*/  FMUL.FTZ R6, R0.reuse, R138 ;  /* 0x0000008a00067220 */ /* 0x048fe40000410000 */
[C---:B------:R-:W-:Y:S02]  /*84b0*/  FMUL.FTZ R7, R0.reuse, R139 ;  /* 0x0000008b00077220 */ /* 0x040fe40000410000 */
[C---:B-----5:R-:W-:Y:S01]  /*84c0*/  FMUL.FTZ R10, R0.reuse, R142 ;  /* 0x0000008e000a7220 */ /* 0x060fe20000410000 */
[----:B------:R-:W-:Y:S01]  /*84d0*/  MUFU.EX2 R224, R134 ;  /* 0x0000008600e07308 */ /* 0x000fe20000000800 */
[C---:B------:R-:W-:Y:S02]  /*84e0*/  FMUL.FTZ R11, R0.reuse, R143 ;  /* 0x0000008f000b7220 */ /* 0x040fe40000410000 */
[C---:B------:R-:W-:Y:S01]  /*84f0*/  FMUL.FTZ R18, R0.reuse, R150 ;  /* 0x0000009600127220 */ /* 0x040fe20000410000 */
[C---:B-1----:R-:W-:Y:S01]  /*8500*/  @P4 LEA R4, P5, R13.reuse, c[0x0][0x1c8], 0x1 ;  /* 0x000072000d044a11 */ /* 0x042fe200078a08ff */
[----:B------:R-:W-:Y:S01]  /*8510*/  FMUL.FTZ R19, R0, R151 ;  /* 0x0000009700137220 */ /* 0x000fe20000410000 */
[----:B------:R-:W-:Y:S01]  /*8520*/  F2FP.PACK_AB R138, R232, R233 ;  /* 0x000000e9e88a723e */ /* 0x000fe200000000ff */
[C---:B------:R-:W-:Y:S02]  /*8530*/  FMUL.FTZ R26, R0.reuse, R158 ;  /* 0x0000009e001a7220 */ /* 0x040fe40000410000 */
[C---:B------:R-:W-:Y:S01]  /*8540*/  FMUL.FTZ R27, R0.reuse, R159 ;  /* 0x0000009f001b7220 */ /* 0x040fe20000410000 */
[----:B------:R-:W-:Y:S01]  /*8550*/  MUFU.EX2 R135, R135 ;  /* 0x0000008700877308 */ /* 0x000fe20000000800 */
[C---:B------:R-:W-:Y:S02]  /*8560*/  FMUL.FTZ R34, R0.reuse, R166 ;  /* 0x000000a600227220 */ /* 0x040fe40000410000 */
[C---:B------:R-:W-:Y:S01]  /*8570*/  FMUL.FTZ R35, R0.reuse, R167 ;  /* 0x000000a700237220 */ /* 0x040fe20000410000 */
[----:B--2---:R-:W-:Y:S01]  /*8580*/  @P4 LEA.HI.X R5, R13, c[0x0][0x1cc], R22, 0x1, P5 ;  /* 0x000073000d054a11 */ /* 0x004fe200028f0c16 */
[C---:B------:R-:W-:Y:S02]  /*8590*/  FMUL.FTZ R38, R0.reuse, R38 ;  /* 0x0000002600267220 */ /* 0x040fe40000410000 */
[C---:B------:R-:W-:Y:S02]  /*85a0*/  FMUL.FTZ R39, R0.reuse, R39 ;  /* 0x0000002700277220 */ /* 0x040fe40000410000 */
[----:B------:R1:W-:Y:S01]  /*85b0*/  @P4 LDGSTS.E.BYPASS.LTC128B.128 [R219+0xf100], [R4.64], !P3 ;  /* 0x0f10000004db4fae */ /* 0x0003e2000d901d46 */
[C---:B------:R-:W-:Y:S02]  /*85c0*/  FMUL.FTZ R42, R0.reuse, R42 ;  /* 0x0000002a002a7220 */ /* 0x040fe40000410000 */
[C---:B------:R-:W-:Y:S02]  /*85d0*/  FMUL.FTZ R43, R0.reuse, R43 ;  /* 0x0000002b002b7220 */ /* 0x040fe40000410000 */
[C---:B------:R-:W-:Y:S02]  /*85e0*/  FMUL.FTZ R46, R0.reuse, R46 ;  /* 0x0000002e002e7220 */ /* 0x040fe40000410000 */
[C---:B------:R-:W-:Y:S01]  /*85f0*/  FMUL.FTZ R47, R0.reuse, R47 ;  /* 0x0000002f002f7220 */ /* 0x040fe20000410000 */
[----:B----4-:R-:W2:Y:S01]  /*8600*/  LDSM.16.MT88.4 R12, [R193] ;  /* 0x00000000c10c783b */ /* 0x010ea20000004200 */
[C---:B------:R-:W-:Y:S02]  /*8610*/  FMUL.FTZ R50, R0.reuse, R50 ;  /* 0x0000003200327220 */ /* 0x040fe40000410000 */
        /* <DEDUP_REMOVED lines=8> */
[----:B------:R-:W4:Y:S01]  /*86a0*/  LDSM.16.MT88.4 R28, [R197] ;  /* 0x00000000c51c783b */ /* 0x000f220000004200 */
[----:B------:R-:W-:Y:S02]  /*86b0*/  FMUL.FTZ R58, R0, R58 ;  /* 0x0000003a003a7220 */ /* 0x000fe40000410000 */
[--C-:B-1----:R-:W-:Y:S02]  /*86c0*/  FFMA.FTZ R4, R174, c[0x0][0x2d0], -R133.reuse ;  /* 0x0000b400ae047a23 */ /* 0x102fe40000010885 */
[----:B------:R-:W-:Y:S01]  /*86d0*/  FMUL.FTZ R5, R2, R137 ;  /* 0x0000008902057220 */ /* 0x000fe20000410000 */
[----:B------:R-:W-:Y:S01]  /*86e0*/  F2FP.PACK_AB R137, R191, R169 ;  /* 0x000000a9bf89723e */ /* 0x000fe200000000ff */
[----:B------:R-:W1:Y:S01]  /*86f0*/  MUFU.EX2 R189, R4 ;  /* 0x0000000400bd7308 */ /* 0x000e620000000800 */
[----:B------:R-:W5:Y:S01]  /*8700*/  LDSM.16.MT88.4 R140, [R196] ;  /* 0x00000000c48c783b */ /* 0x000f620000004200 */
[----:B------:R-:W-:Y:S02]  /*8710*/  FMUL.FTZ R59, R0, R59 ;  /* 0x0000003b003b7220 */ /* 0x000fe40000410000 */
[C---:B------:R-:W-:Y:S02]  /*8720*/  FMUL.FTZ R60, R2.reuse, R60 ;  /* 0x0000003c023c7220 */ /* 0x040fe40000410000 */
[----:B------:R-:W-:Y:S02]  /*8730*/  FMUL.FTZ R61, R2, R61 ;  /* 0x0000003d023d7220 */ /* 0x000fe40000410000 */
[C---:B------:R-:W-:Y:S01]  /*8740*/  FMUL.FTZ R62, R0.reuse, R62 ;  /* 0x0000003e003e7220 */ /* 0x040fe20000410000 */
[----:B------:R-:W-:Y:S01]  /*8750*/  LDSM.16.MT88.4 R148, [R194+0x2000] ;  /* 0x00200000c294783b */ /* 0x000fe20000004200 */
[----:B------:R-:W-:Y:S02]  /*8760*/  FMUL.FTZ R63, R0, R63 ;  /* 0x0000003f003f7220 */ /* 0x000fe40000410000 */
[C---:B------:R-:W-:Y:S02]  /*8770*/  FMUL.FTZ R64, R2.reuse, R64 ;  /* 0x0000004002407220 */ /* 0x040fe40000410000 */
[----:B------:R-:W-:Y:S02]  /*8780*/  FMUL.FTZ R65, R2, R65 ;  /* 0x0000004102417220 */ /* 0x000fe40000410000 */
[C---:B------:R-:W-:Y:S01]  /*8790*/  FMUL.FTZ R66, R0.reuse, R66 ;  /* 0x0000004200427220 */ /* 0x040fe20000410000 */
[----:B------:R-:W-:Y:S01]  /*87a0*/  LDSM.16.MT88.4 R156, [R197+0x1800] ;  /* 0x00180000c59c783b */ /* 0x000fe20000004200 */
[----:B------:R-:W-:Y:S02]  /*87b0*/  FMUL.FTZ R67, R0, R67 ;  /* 0x0000004300437220 */ /* 0x000fe40000410000 */
[C---:B------:R-:W-:Y:S02]  /*87c0*/  FMUL.FTZ R68, R2.reuse, R68 ;  /* 0x0000004402447220 */ /* 0x040fe40000410000 */
[C---:B------:R-:W-:Y:S01]  /*87d0*/  FMUL.FTZ R69, R2.reuse, R69 ;  /* 0x0000004502457220 */ /* 0x040fe20000410000 */
[----:B-1----:R-:W-:Y:S01]  /*87e0*/  F2FP.PACK_AB R139, R189, R190 ;  /* 0x000000bebd8b723e */ /* 0x002fe200000000ff */
[----:B------:R-:W-:Y:S01]  /*87f0*/  FMUL.FTZ R4, R2, R136 ;  /* 0x0000008802047220 */ /* 0x000fe20000410000 */
[----:B------:R-:W-:Y:S01]  /*8800*/  F2FP.PACK_AB R136, R234, R226 ;  /* 0x000000e2ea88723e */ /* 0x000fe200000000ff */
[----:B------:R-:W-:Y:S01]  /*8810*/  LDSM.16.MT88.4 R164, [R196+0x1800] ;  /* 0x00180000c4a4783b */ /* 0x000fe20000004200 */
[C---:B------:R-:W-:Y:S02]  /*8820*/  FMUL.FTZ R70, R0.reuse, R70 ;  /* 0x0000004600467220 */ /* 0x040fe40000410000 */
[----:B------:R-:W-:Y:S02]  /*8830*/  FMUL.FTZ R71, R0, R71 ;  /* 0x0000004700477220 */ /* 0x000fe40000410000 */
[C---:B------:R-:W-:Y:S01]  /*8840*/  FMUL.FTZ R72, R2.reuse, R72 ;  /* 0x0000004802487220 */ /* 0x040fe20000410000 */
[C---:B--2---:R-:W-:Y:S02]  /*8850*/  HMMA.16816.F32 R4, R136.reuse, R12, R4 ;  /* 0x0000000c8804723c */ /* 0x044fe40000001804 */
[----:B------:R-:W0:Y:S03]  /*8860*/  LDGDEPBAR ;  /* 0x00000000000079af */ /* 0x000e260000000000 */
[C---:B------:R-:W-:Y:S02]  /*8870*/  FMUL.FTZ R73, R2.reuse, R73 ;  /* 0x0000004902497220 */ /* 0x040fe40000410000 */
[C---:B------:R-:W-:Y:S01]  /*8880*/  FMUL.FTZ R12, R2.reuse, R144 ;  /* 0x00000090020c7220 */ /* 0x040fe20000410000 */
[C---:B------:R-:W-:Y:S04]  /*8890*/  HMMA.16816.F32 R8, R136.reuse, R14, R8 ;  /* 0x0000000e8808723c */ /* 0x040fe80000001808 */
[----:B------:R-:W-:Y:S02]  /*88a0*/  FMUL.FTZ R13, R2, R145 ;  /* 0x00000091020d7220 */ /* 0x000fe40000410000 */
[--C-:B------:R-:W-:Y:S02]  /*88b0*/  FFMA.FTZ R134, R179, c[0x0][0x2d0], -R170.reuse ;  /* 0x0000b400b3867a23 */ /* 0x100fe400000108aa */
[C---:B------:R-:W-:Y:S02]  /*88c0*/  FMUL.FTZ R14, R0.reuse, R146 ;  /* 0x00000092000e7220 */ /* 0x040fe40000410000 */
[----:B------:R1:W2:Y:S02]  /*88d0*/  MUFU.EX2 R223, R134 ;  /* 0x0000008600df7308 */ /* 0x0002a40000000800 */
[C---:B------:R-:W-:Y:S02]  /*88e0*/  FMUL.FTZ R15, R0.reuse, R147 ;  /* 0x00000093000f7220 */ /* 0x040fe40000410000 */
[----:B------:R-:W1:Y:S01]  /*88f0*/  LDSM.16.MT88.4 R144, [R193+0x2000] ;  /* 0x00200000c190783b */ /* 0x000e620000004200 */
[C---:B------:R-:W-:Y:S02]  /*8900*/  FMUL.FTZ R74, R0.reuse, R74 ;  /* 0x0000004a004a7220 */ /* 0x040fe40000410000 */
[----:B------:R-:W-:Y:S02]  /*8910*/  FMUL.FTZ R75, R0, R75 ;  /* 0x0000004b004b7220 */ /* 0x000fe40000410000 */
[C---:B---3--:R-:W-:Y:S03]  /*8920*/  HMMA.16816.F32 R12, R136.reuse, R20, R12 ;  /* 0x00000014880c723c */ /* 0x048fe6000000180c */
[C---:B------:R-:W-:Y:S02]  /*8930*/  FMUL.FTZ R76, R2.reuse, R76 ;  /* 0x0000004c024c7220 */ /* 0x040fe40000410000 */
[----:B------:R-:W-:Y:S02]  /*8940*/  FMUL.FTZ R77, R2, R77 ;  /* 0x0000004d024d7220 */ /* 0x000fe40000410000 */
[----:B------:R-:W-:Y:S01]  /*8950*/  FMUL.FTZ R78, R0, R78 ;  /* 0x0000004e004e7220 */ /* 0x000fe20000410000 */
[C---:B------:R-:W-:Y:S04]  /*8960*/  HMMA.16816.F32 R16, R136.reuse, R22, R16 ;  /* 0x000000168810723c */ /* 0x040fe80000001810 */
[C---:B------:R-:W-:Y:S02]  /*8970*/  FMUL.FTZ R20, R2.reuse, R152 ;  /* 0x0000009802147220 */ /* 0x040fe40000410000 */
[----:B------:R-:W-:Y:S02]  /*8980*/  FMUL.FTZ R21, R2, R153 ;  /* 0x0000009902157220 */ /* 0x000fe40000410000 */
[C---:B------:R-:W-:Y:S04]  /*8990*/  FMUL.FTZ R22, R0.reuse, R154 ;  /* 0x0000009a00167220 */ /* 0x040fe80000410000 */
[C---:B------:R-:W-:Y:S02]  /*89a0*/  FMUL.FTZ R23, R0.reuse, R155 ;  /* 0x0000009b00177220 */ /* 0x040fe40000410000 */
[----:B------:R-:W-:Y:S02]  /*89b0*/  FMUL.FTZ R79, R0, R79 ;  /* 0x0000004f004f7220 */ /* 0x000fe40000410000 */
[C---:B------:R-:W-:Y:S02]  /*89c0*/  FMUL.FTZ R80, R2.reuse, R80 ;  /* 0x0000005002507220 */ /* 0x040fe40000410000 */
[----:B------:R-:W-:Y:S01]  /*89d0*/  FMUL.FTZ R81, R2, R81 ;  /* 0x0000005102517220 */ /* 0x000fe20000410000 */
[C---:B----4-:R-:W-:Y:S03]  /*89e0*/  HMMA.16816.F32 R20, R136.reuse, R28, R20 ;  /* 0x0000001c8814723c */ /* 0x050fe60000001814 */
[C---:B------:R-:W-:Y:S02]  /*89f0*/  FMUL.FTZ R82, R0.reuse, R82 ;  /* 0x0000005200527220 */ /* 0x040fe40000410000 */
[----:B------:R-:W-:Y:S02]  /*8a00*/  FMUL.FTZ R83, R0, R83 ;  /* 0x0000005300537220 */ /* 0x000fe40000410000 */
[C---:B------:R-:W-:Y:S01]  /*8a10*/  FMUL.FTZ R28, R2.reuse, R160 ;  /* 0x000000a0021c7220 */ /* 0x040fe20000410000 */
[C---:B------:R-:W-:Y:S04]  /*8a20*/  HMMA.16816.F32 R24, R136.reuse, R30, R24 ;  /* 0x0000001e8818723c */ /* 0x040fe80000001818 */
[----:B------:R-:W-:Y:S02]  /*8a30*/  FMUL.FTZ R29, R2, R161 ;  /* 0x000000a1021d7220 */ /* 0x000fe40000410000 */
[--C-:B-1----:R-:W-:Y:S02]  /*8a40*/  FFMA.FTZ R134, R184, c[0x0][0x2d0], -R133.reuse ;  /* 0x0000b400b8867a23 */ /* 0x102fe40000010885 */
[C---:B------:R-:W-:Y:S02]  /*8a50*/  FMUL.FTZ R30, R0.reuse, R162 ;  /* 0x000000a2001e7220 */ /* 0x040fe40000410000 */
[----:B------:R1:W-:Y:S02]  /*8a60*/  MUFU.EX2 R184, R134 ;  /* 0x0000008600b87308 */ /* 0x0003e40000000800 */
[----:B------:R-:W-:Y:S02]  /*8a70*/  FMUL.FTZ R31, R0, R163 ;  /* 0x000000a3001f7220 */ /* 0x000fe40000410000 */
[C---:B------:R-:W-:Y:S02]  /*8a80*/  FMUL.FTZ R84, R2.reuse, R84 ;  /* 0x0000005402547220 */ /* 0x040fe40000410000 */
[----:B------:R-:W-:Y:S02]  /*8a90*/  FMUL.FTZ R85, R2, R85 ;  /* 0x0000005502557220 */ /* 0x000fe40000410000 */
[C---:B------:R-:W-:Y:S01]  /*8aa0*/  FMUL.FTZ R86, R0.reuse, R86 ;  /* 0x0000005600567220 */ /* 0x040fe20000410000 */
[C---:B-----5:R-:W-:Y:S03]  /*8ab0*/  HMMA.16816.F32 R28, R136.reuse, R140, R28 ;  /* 0x0000008c881c723c */ /* 0x060fe6000000181c */
[----:B------:R-:W-:Y:S02]  /*8ac0*/  FMUL.FTZ R87, R0, R87 ;  /* 0x0000005700577220 */ /* 0x000fe40000410000 */
[C---:B------:R-:W-:Y:S02]  /*8ad0*/  FMUL.FTZ R88, R2.reuse, R88 ;  /* 0x0000005802587220 */ /* 0x040fe40000410000 */
[----:B------:R-:W-:Y:S01]  /*8ae0*/  FMUL.FTZ R89, R2, R89 ;  /* 0x0000005902597220 */ /* 0x000fe20000410000 */
[C---:B------:R-:W-:Y:S01]  /*8af0*/  HMMA.16816.F32 R32, R136.reuse, R142, R32 ;  /* 0x0000008e8820723c */ /* 0x040fe20000001820 */
[----:B------:R-:W3:Y:S03]  /*8b00*/  LDSM.16.MT88.4 R140, [R197+0x2000] ;  /* 0x00200000c58c783b */ /* 0x000ee60000004200 */
[C---:B------:R-:W-:Y:S02]  /*8b10*/  FMUL.FTZ R90, R0.reuse, R90 ;  /* 0x0000005a005a7220 */ /* 0x040fe40000410000 */
[----:B------:R-:W-:Y:S02]  /*8b20*/  FMUL.FTZ R91, R0, R91 ;  /* 0x0000005b005b7220 */ /* 0x000fe40000410000 */
[C---:B------:R-:W-:Y:S04]  /*8b30*/  HMMA.16816.F32 R36, R136.reuse, R144, R36 ;  /* 0x000000908824723c */ /* 0x040fe80000001824 */
[C---:B------:R-:W-:Y:S02]  /*8b40*/  FMUL.FTZ R92, R2.reuse, R92 ;  /* 0x0000005c025c7220 */ /* 0x040fe40000410000 */
[----:B------:R-:W-:Y:S02]  /*8b50*/  FMUL.FTZ R93, R2, R93 ;  /* 0x0000005d025d7220 */ /* 0x000fe40000410000 */
[C---:B------:R-:W-:Y:S01]  /*8b60*/  HMMA.16816.F32 R40, R136.reuse, R146, R40 ;  /* 0x000000928828723c */ /* 0x040fe20000001828 */
[----:B------:R-:W4:Y:S03]  /*8b70*/  LDSM.16.MT88.4 R144, [R196+0x2000] ;  /* 0x00200000c490783b */ /* 0x000f260000004200 */
[C---:B------:R-:W-:Y:S02]  /*8b80*/  FMUL.FTZ R94, R0.reuse, R94 ;  /* 0x0000005e005e7220 */ /* 0x040fe40000410000 */
[----:B------:R-:W-:Y:S02]  /*8b90*/  FMUL.FTZ R95, R0, R95 ;  /* 0x0000005f005f7220 */ /* 0x000fe40000410000 */
[C---:B------:R-:W-:Y:S04]  /*8ba0*/  HMMA.16816.F32 R44, R136.reuse, R148, R44 ;  /* 0x00000094882c723c */ /* 0x040fe8000000182c */
[C---:B------:R-:W-:Y:S02]  /*8bb0*/  FMUL.FTZ R96, R2.reuse, R96 ;  /* 0x0000006002607220 */ /* 0x040fe40000410000 */
[----:B------:R-:W-:Y:S02]  /*8bc0*/  FMUL.FTZ R97, R2, R97 ;  /* 0x0000006102617220 */ /* 0x000fe40000410000 */
[C---:B------:R-:W-:Y:S01]  /*8bd0*/  HMMA.16816.F32 R48, R136.reuse, R150, R48 ;  /* 0x000000968830723c */ /* 0x040fe20000001830 */
[----:B------:R-:W5:Y:S03]  /*8be0*/  LDSM.16.MT88.4 R148, [R193+0x4000] ;  /* 0x00400000c194783b */ /* 0x000f660000004200 */
[C---:B------:R-:W-:Y:S02]  /*8bf0*/  FMUL.FTZ R98, R0.reuse, R98 ;  /* 0x0000006200627220 */ /* 0x040fe40000410000 */
[----:B------:R-:W-:Y:S02]  /*8c00*/  FMUL.FTZ R99, R0, R99 ;  /* 0x0000006300637220 */ /* 0x000fe40000410000 */
[C---:B------:R-:W-:Y:S01]  /*8c10*/  FMUL.FTZ R100, R2.reuse, R100 ;  /* 0x0000006402647220 */ /* 0x040fe20000410000 */
[C---:B---3--:R-:W-:Y:S03]  /*8c20*/  HMMA.16816.F32 R52, R136.reuse, R140, R52 ;  /* 0x0000008c8834723c */ /* 0x048fe60000001834 */
[----:B------:R-:W-:Y:S02]  /*8c30*/  FMUL.FTZ R101, R2, R101 ;  /* 0x0000006502657220 */ /* 0x000fe40000410000 */
[C---:B------:R-:W-:Y:S02]  /*8c40*/  FMUL.FTZ R102, R0.reuse, R102 ;  /* 0x0000006600667220 */ /* 0x040fe40000410000 */
[----:B------:R-:W-:Y:S01]  /*8c50*/  FMUL.FTZ R103, R0, R103 ;  /* 0x0000006700677220 */ /* 0x000fe20000410000 */
[C---:B------:R-:W-:Y:S01]  /*8c60*/  HMMA.16816.F32 R56, R136.reuse, R142, R56 ;  /* 0x0000008e8838723c */ /* 0x040fe20000001838 */
[----:B------:R-:W3:Y:S03]  /*8c70*/  LDSM.16.MT88.4 R140, [R194+0x4000] ;  /* 0x00400000c28c783b */ /* 0x000ee60000004200 */
[C---:B------:R-:W-:Y:S02]  /*8c80*/  FMUL.FTZ R104, R2.reuse, R104 ;  /* 0x0000006802687220 */ /* 0x040fe40000410000 */
[----:B------:R-:W-:Y:S02]  /*8c90*/  FMUL.FTZ R105, R2, R105 ;  /* 0x0000006902697220 */ /* 0x000fe40000410000 */
[C---:B----4-:R-:W-:Y:S04]  /*8ca0*/  HMMA.16816.F32 R60, R136.reuse, R144, R60 ;  /* 0x00000090883c723c */ /* 0x050fe8000000183c */
[--C-:B-1----:R-:W-:Y:S02]  /*8cb0*/  FFMA.FTZ R134, R185, c[0x0][0x2d0], -R133.reuse ;  /* 0x0000b400b9867a23 */ /* 0x102fe40000010885 */
[C---:B------:R-:W-:Y:S02]  /*8cc0*/  FMUL.FTZ R106, R0.reuse, R106 ;  /* 0x0000006a006a7220 */ /* 0x040fe40000410000 */
[C---:B------:R-:W-:Y:S01]  /*8cd0*/  HMMA.16816.F32 R64, R136.reuse, R146, R64 ;  /* 0x000000928840723c */ /* 0x040fe20000001840 */
[----:B------:R1:W4:Y:S01]  /*8ce0*/  MUFU.EX2 R183, R134 ;  /* 0x0000008600b77308 */ /* 0x0003220000000800 */
[----:B------:R-:W2:Y:S02]  /*8cf0*/  LDSM.16.MT88.4 R144, [R197+0x4000] ;  /* 0x00400000c590783b */ /* 0x000ea40000004200 */
[----:B------:R-:W-:Y:S02]  /*8d00*/  FMUL.FTZ R107, R0, R107 ;  /* 0x0000006b006b7220 */ /* 0x000fe40000410000 */
[C---:B------:R-:W-:Y:S02]  /*8d10*/  FMUL.FTZ R108, R2.reuse, R108 ;  /* 0x0000006c026c7220 */ /* 0x040fe40000410000 */
[C---:B-----5:R-:W-:Y:S04]  /*8d20*/  HMMA.16816.F32 R68, R136.reuse, R148, R68 ;  /* 0x000000948844723c */ /* 0x060fe80000001844 */
[----:B------:R-:W-:Y:S02]  /*8d30*/  FMUL.FTZ R109, R2, R109 ;  /* 0x0000006d026d7220 */ /* 0x000fe40000410000 */
[C---:B------:R-:W-:Y:S02]  /*8d40*/  FMUL.FTZ R110, R0.reuse, R110 ;  /* 0x0000006e006e7220 */ /* 0x040fe40000410000 */
[C---:B------:R-:W-:Y:S01]  /*8d50*/  HMMA.16816.F32 R72, R136.reuse, R150, R72 ;  /* 0x000000968848723c */ /* 0x040fe20000001848 */
[----:B------:R-:W5:Y:S03]  /*8d60*/  LDSM.16.MT88.4 R148, [R196+0x4000] ;  /* 0x00400000c494783b */ /* 0x000f660000004200 */
[----:B------:R-:W-:Y:S02]  /*8d70*/  FMUL.FTZ R111, R0, R111 ;  /* 0x0000006f006f7220 */ /* 0x000fe40000410000 */
[C---:B------:R-:W-:Y:S02]  /*8d80*/  FMUL.FTZ R112, R2.reuse, R112 ;  /* 0x0000007002707220 */ /* 0x040fe40000410000 */
[----:B------:R-:W-:Y:S01]  /*8d90*/  FMUL.FTZ R113, R2, R113 ;  /* 0x0000007102717220 */ /* 0x000fe20000410000 */
[C---:B---3--:R-:W-:Y:S03]  /*8da0*/  HMMA.16816.F32 R76, R136.reuse, R140, R76 ;  /* 0x0000008c884c723c */ /* 0x048fe6000000184c */
[--C-:B-1----:R-:W-:Y:S02]  /*8db0*/  FFMA.FTZ R134, R186, c[0x0][0x2d0], -R170.reuse ;  /* 0x0000b400ba867a23 */ /* 0x102fe400000108aa */
[C---:B------:R-:W-:Y:S02]  /*8dc0*/  FMUL.FTZ R114, R0.reuse, R114 ;  /* 0x0000007200727220 */ /* 0x040fe40000410000 */
[----:B------:R1:W-:Y:S01]  /*8dd0*/  MUFU.EX2 R222, R134 ;  /* 0x0000008600de7308 */ /* 0x0003e20000000800 */
[C---:B------:R-:W-:Y:S01]  /*8de0*/  HMMA.16816.F32 R80, R136.reuse, R142, R80 ;  /* 0x0000008e8850723c */ /* 0x040fe20000001850 */
[----:B------:R-:W3:Y:S03]  /*8df0*/  LDSM.16.MT88.4 R140, [R193+0x6000] ;  /* 0x00600000c18c783b */ /* 0x000ee60000004200 */
        /* <DEDUP_REMOVED lines=10> */
[--C-:B-1----:R-:W-:Y:S02]  /*8ea0*/  FFMA.FTZ R134, R187, c[0x0][0x2d0], -R170.reuse ;  /* 0x0000b400bb867a23 */ /* 0x102fe400000108aa */
[C---:B-----5:R-:W-:Y:S02]  /*8eb0*/  HMMA.16816.F32 R92, R136.reuse, R148, R92 ;  /* 0x00000094885c723c */ /* 0x060fe4000000185c */
[----:B------:R1:W5:Y:S02]  /*8ec0*/  MUFU.EX2 R221, R134 ;  /* 0x0000008600dd7308 */ /* 0x0003640000000800 */
[C---:B------:R-:W-:Y:S02]  /*8ed0*/  FMUL.FTZ R122, R0.reuse, R122 ;  /* 0x0000007a007a7220 */ /* 0x040fe40000410000 */
[----:B------:R-:W-:Y:S02]  /*8ee0*/  FMUL.FTZ R123, R0, R123 ;  /* 0x0000007b007b7220 */ /* 0x000fe40000410000 */
[C---:B------:R-:W-:Y:S01]  /*8ef0*/  HMMA.16816.F32 R96, R136.reuse, R150, R96 ;  /* 0x000000968860723c */ /* 0x040fe20000001860 */
[----:B------:R-:W4:Y:S03]  /*8f00*/  LDSM.16.MT88.4 R148, [R197+0x6000] ;  /* 0x00600000c594783b */ /* 0x000f260000004200 */
[C---:B------:R-:W-:Y:S02]  /*8f10*/  FMUL.FTZ R124, R2.reuse, R124 ;  /* 0x0000007c027c7220 */ /* 0x040fe40000410000 */
[----:B------:R-:W-:Y:S02]  /*8f20*/  FMUL.FTZ R125, R2, R125 ;  /* 0x0000007d027d7220 */ /* 0x000fe40000410000 */
[C---:B---3--:R-:W-:Y:S04]  /*8f30*/  HMMA.16816.F32 R100, R136.reuse, R140, R100 ;  /* 0x0000008c8864723c */ /* 0x048fe80000001864 */
[C---:B------:R-:W-:Y:S02]  /*8f40*/  FMUL.FTZ R126, R0.reuse, R126 ;  /* 0x0000007e007e7220 */ /* 0x040fe40000410000 */
[----:B------:R-:W-:Y:S02]  /*8f50*/  FMUL.FTZ R127, R0, R127 ;  /* 0x0000007f007f7220 */ /* 0x000fe40000410000 */
[C---:B------:R-:W-:Y:S01]  /*8f60*/  HMMA.16816.F32 R104, R136.reuse, R142, R104 ;  /* 0x0000008e8868723c */ /* 0x040fe20000001868 */
[----:B------:R-:W3:Y:S03]  /*8f70*/  LDSM.16.MT88.4 R140, [R196+0x6000] ;  /* 0x00600000c48c783b */ /* 0x000ee60000004200 */
[----:B-1----:R-:W-:Y:S02]  /*8f80*/  FFMA.FTZ R134, R188, c[0x0][0x2d0], -R133 ;  /* 0x0000b400bc867a23 */ /* 0x002fe40000010885 */
[C---:B------:R-:W-:Y:S02]  /*8f90*/  FMUL.FTZ R128, R2.reuse, R128 ;  /* 0x0000008002807220 */ /* 0x040fe40000410000 */
[----:B------:R1:W-:Y:S01]  /*8fa0*/  MUFU.EX2 R182, R134 ;  /* 0x0000008600b67308 */ /* 0x0003e20000000800 */
[C---:B--2---:R-:W-:Y:S03]  /*8fb0*/  HMMA.16816.F32 R108, R136.reuse, R144, R108 ;  /* 0x00000090886c723c */ /* 0x044fe6000000186c */
[----:B------:R-:W-:Y:S02]  /*8fc0*/  FMUL.FTZ R129, R2, R129 ;  /* 0x0000008102817220 */ /* 0x000fe40000410000 */
[C---:B------:R-:W-:Y:S02]  /*8fd0*/  FMUL.FTZ R130, R0.reuse, R130 ;  /* 0x0000008200827220 */ /* 0x040fe40000410000 */
[C---:B------:R-:W-:Y:S01]  /*8fe0*/  FMUL.FTZ R131, R0.reuse, R131 ;  /* 0x0000008300837220 */ /* 0x040fe20000410000 */
[C---:B------:R-:W-:Y:S01]  /*8ff0*/  HMMA.16816.F32 R112, R136.reuse, R146, R112 ;  /* 0x000000928870723c */ /* 0x040fe20000001870 */
[----:B------:R-:W2:Y:S03]  /*9000*/  LDSM.16.MT88.4 R144, [R193+0x800] ;  /* 0x00080000c190783b */ /* 0x000ea60000004200 */
[----:B------:R-:W-:Y:S02]  /*9010*/  FFMA.FTZ R152, R245, c[0x0][0x2d0], -R170 ;  /* 0x0000b400f5987a23 */ /* 0x000fe400000108aa */
[----:B------:R-:W-:Y:S02]  /*9020*/  FFMA.FTZ R0, R0, R250, R169 ;  /* 0x000000fa00007223 */ /* 0x000fe400000100a9 */
[C---:B----4-:R-:W-:Y:S04]  /*9030*/  HMMA.16816.F32 R116, R136.reuse, R148, R116 ;  /* 0x000000948874723c */ /* 0x050fe80000001874 */
[----:B------:R-:W-:Y:S02]  /*9040*/  FFMA.FTZ R2, R2, R251, R226 ;  /* 0x000000fb02027223 */ /* 0x000fe400000100e2 */
[----:B------:R-:W-:Y:S02]  /*9050*/  FADD.FTZ R0, R191, R0 ;  /* 0x00000000bf007221 */ /* 0x000fe40000010000 */
[C---:B------:R-:W-:Y:S01]  /*9060*/  HMMA.16816.F32 R120, R136.reuse, R150, R120 ;  /* 0x000000968878723c */ /* 0x040fe20000001878 */
[----:B------:R-:W4:Y:S03]  /*9070*/  LDSM.16.MT88.4 R148, [R194+0x800] ;  /* 0x00080000c294783b */ /* 0x000f260000004200 */
[--C-:B-1----:R-:W-:Y:S02]  /*9080*/  FFMA.FTZ R134, R225, c[0x0][0x2d0], -R133.reuse ;  /* 0x0000b400e1867a23 */ /* 0x102fe40000010885 */
[----:B------:R-:W-:Y:S02]  /*9090*/  FADD.FTZ R2, R234, R2 ;  /* 0x00000002ea027221 */ /* 0x000fe40000010000 */
[C---:B---3--:R-:W-:Y:S01]  /*90a0*/  HMMA.16816.F32 R124, R136.reuse, R140, R124 ;  /* 0x0000008c887c723c */ /* 0x048fe2000000187c */
[----:B------:R-:W1:Y:S03]  /*90b0*/  MUFU.EX2 R181, R134 ;  /* 0x0000008600b57308 */ /* 0x000e660000000800 */
[----:B------:R-:W-:Y:S02]  /*90c0*/  FADD.FTZ R2, R233, R2 ;  /* 0x00000002e9027221 */ /* 0x000fe40000010000 */
[----:B------:R-:W-:Y:S02]  /*90d0*/  FADD.FTZ R0, R190, R0 ;  /* 0x00000000be007221 */ /* 0x000fe40000010000 */
[----:B------:R-:W-:Y:S01]  /*90e0*/  HMMA.16816.F32 R128, R136, R142, R128 ;  /* 0x0000008e8880723c */ /* 0x000fe20000001880 */
[----:B------:R-:W3:Y:S03]  /*90f0*/  LDSM.16.MT88.4 R140, [R197+0x800] ;  /* 0x00080000c58c783b */ /* 0x000ee60000004200 */
[----:B------:R-:W-:Y:S02]  /*9100*/  FADD.FTZ R2, R232, R2 ;  /* 0x00000002e8027221 */ /* 0x000fe40000010000 */
[----:B------:R-:W-:Y:S01]  /*9110*/  FADD.FTZ R0, R189, R0 ;  /* 0x00000000bd007221 */ /* 0x000fe20000010000 */
[----:B------:R-:W-:Y:S01]  /*9120*/  F2FP.PACK_AB R136, R223, R224 ;  /* 0x000000e0df88723e */ /* 0x000fe200000000ff */
[----:B------:R-:W-:Y:S01]  /*9130*/  FADD.FTZ R2, R224, R2 ;  /* 0x00000002e0027221 */ /* 0x000fe20000010000 */
[----:B------:R-:W-:Y:S03]  /*9140*/  F2FP.PACK_AB R137, R183, R184 ;  /* 0x000000b8b789723e */ /* 0x000fe600000000ff */
[----:B-----5:R-:W-:Y:S01]  /*9150*/  F2FP.PACK_AB R138, R221, R222 ;  /* 0x000000dedd8a723e */ /* 0x020fe200000000ff */
[----:B------:R-:W-:Y:S02]  /*9160*/  FADD.FTZ R0, R184, R0 ;  /* 0x00000000b8007221 */ /* 0x000fe40000010000 */
[----:B------:R-:W-:Y:S01]  /*9170*/  FADD.FTZ R2, R223, R2 ;  /* 0x00000002df027221 */ /* 0x000fe20000010000 */
[----:B-1----:R-:W-:Y:S01]  /*9180*/  F2FP.PACK_AB R139, R181, R182 ;  /* 0x000000b6b58b723e */ /* 0x002fe200000000ff */
[----:B------:R-:W-:Y:S02]  /*9190*/  FFMA.FTZ R134, R239, c[0x0][0x2d0], -R170 ;  /* 0x0000b400ef867a23 */ /* 0x000fe400000108aa */
[----:B------:R-:W-:Y:S02]  /*91a0*/  FADD.FTZ R0, R183, R0 ;  /* 0x00000000b7007221 */ /* 0x000fe40000010000 */
[----:B------:R1:W5:Y:S01]  /*91b0*/  MUFU.EX2 R187, R134 ;  /* 0x0000008600bb7308 */ /* 0x0003620000000800 */
[----:B------:R-:W-:Y:S01]  /*91c0*/  FADD.FTZ R2, R222, R2 ;  /* 0x00000002de027221 */ /* 0x000fe20000010000 */
[C---:B--2---:R-:W-:Y:S03]  /*91d0*/  HMMA.16816.F32 R4, R136.reuse, R144, R4 ;  /* 0x000000908804723c */ /* 0x044fe60000001804 */
[----:B------:R-:W-:Y:S02]  /*91e0*/  FADD.FTZ R0, R182, R0 ;  /* 0x00000000b6007221 */ /* 0x000fe40000010000 */
[----:B------:R-:W-:Y:S02]  /*91f0*/  FADD.FTZ R2, R221, R2 ;  /* 0x00000002dd027221 */ /* 0x000fe40000010000 */
[----:B------:R-:W-:Y:S01]  /*9200*/  FADD.FTZ R0, R181, R0 ;  /* 0x00000000b5007221 */ /* 0x000fe20000010000 */
[C---:B------:R-:W-:Y:S01]  /*9210*/  HMMA.16816.F32 R8, R136.reuse, R146, R8 ;  /* 0x000000928808723c */ /* 0x040fe20000001808 */
[----:B------:R-:W2:Y:S07]  /*9220*/  LDSM.16.MT88.4 R144, [R196+0x800] ;  /* 0x00080000c490783b */ /* 0x000eae0000004200 */
[C---:B----4-:R-:W-:Y:S04]  /*9230*/  HMMA.16816.F32 R12, R136.reuse, R148, R12 ;  /* 0x00000094880c723c */ /* 0x050fe8000000180c */
[----:B-1----:R-:W-:Y:S04]  /*9240*/  FFMA.FTZ R134, R238, c[0x0][0x2d0], -R170 ;  /* 0x0000b400ee867a23 */ /* 0x002fe800000108aa */
[C---:B------:R-:W-:Y:S01]  /*9250*/  HMMA.16816.F32 R16, R136.reuse, R150, R16 ;  /* 0x000000968810723c */ /* 0x040fe20000001810 */
[----:B------:R-:W1:Y:S01]  /*9260*/  LDSM.16.MT88.4 R148, [R193+0x2800] ;  /* 0x00280000c194783b */ /* 0x000e620000004200 */
[----:B------:R4:W4:Y:S02]  /*9270*/  MUFU.EX2 R188, R134 ;  /* 0x0000008600bc7308 */ /* 0x0009240000000800 */
[----:B-----5:R-:W-:Y:S04]  /*9280*/  FADD.FTZ R2, R187, R2 ;  /* 0x00000002bb027221 */ /* 0x020fe80000010000 */
[C---:B---3--:R-:W-:Y:S08]  /*9290*/  HMMA.16816.F32 R20, R136.reuse, R140, R20 ;  /* 0x0000008c8814723c */ /* 0x048ff00000001814 */
[C---:B------:R-:W-:Y:S01]  /*92a0*/  HMMA.16816.F32 R24, R136.reuse, R142, R24 ;  /* 0x0000008e8818723c */ /* 0x040fe20000001818 */
[----:B------:R-:W3:Y:S07]  /*92b0*/  LDSM.16.MT88.4 R140, [R194+0x2800] ;  /* 0x00280000c28c783b */ /* 0x000eee0000004200 */
[C---:B--2---:R-:W-:Y:S04]  /*92c0*/  HMMA.16816.F32 R28, R136.reuse, R144, R28 ;  /* 0x00000090881c723c */ /* 0x044fe8000000181c */
[--C-:B----4-:R-:W-:Y:S02]  /*92d0*/  FFMA.FTZ R134, R237, c[0x0][0x2d0], -R133.reuse ;  /* 0x0000b400ed867a23 */ /* 0x110fe40000010885 */
[----:B------:R-:W-:Y:S02]  /*92e0*/  FADD.FTZ R2, R188, R2 ;  /* 0x00000002bc027221 */ /* 0x000fe40000010000 */
[----:B------:R2:W4:Y:S01]  /*92f0*/  MUFU.EX2 R176, R134 ;  /* 0x0000008600b07308 */ /* 0x0005220000000800 */
[C---:B------:R-:W-:Y:S01]  /*9300*/  HMMA.16816.F32 R32, R136.reuse, R146, R32 ;  /* 0x000000928820723c */ /* 0x040fe20000001820 */
[----:B------:R-:W5:Y:S07]  /*9310*/  LDSM.16.MT88.4 R144, [R197+0x2800] ;  /* 0x00280000c590783b */ /* 0x000f6e0000004200 */
[C---:B-1----:R-:W-:Y:S08]  /*9320*/  HMMA.16816.F32 R36, R136.reuse, R148, R36 ;  /* 0x000000948824723c */ /* 0x042ff00000001824 */
[C---:B------:R-:W-:Y:S01]  /*9330*/  HMMA.16816.F32 R40, R136.reuse, R150, R40 ;  /* 0x000000968828723c */ /* 0x040fe20000001828 */
[----:B------:R-:W1:Y:S03]  /*9340*/  LDSM.16.MT88.4 R148, [R196+0x2800] ;  /* 0x00280000c494783b */ /* 0x000e660000004200 */
[--C-:B--2---:R-:W-:Y:S04]  /*9350*/  FFMA.FTZ R134, R236, c[0x0][0x2d0], -R133.reuse ;  /* 0x0000b400ec867a23 */ /* 0x104fe80000010885 */
[C---:B---3--:R-:W-:Y:S01]  /*9360*/  HMMA.16816.F32 R44, R136.reuse, R140, R44 ;  /* 0x0000008c882c723c */ /* 0x048fe2000000182c */
[----:B------:R2:W3:Y:S03]  /*9370*/  MUFU.EX2 R177, R134 ;  /* 0x0000008600b17308 */ /* 0x0004e60000000800 */
[----:B----4-:R-:W-:Y:S04]  /*9380*/  FADD.FTZ R0, R176, R0 ;  /* 0x00000000b0007221 */ /* 0x010fe80000010000 */
[C---:B------:R-:W-:Y:S01]  /*9390*/  HMMA.16816.F32 R48, R136.reuse, R142, R48 ;  /* 0x0000008e8830723c */ /* 0x040fe20000001830 */
[----:B------:R-:W4:Y:S07]  /*93a0*/  LDSM.16.MT88.4 R140, [R193+0x4800] ;  /* 0x00480000c18c783b */ /* 0x000f2e0000004200 */
[C---:B-----5:R-:W-:Y:S08]  /*93b0*/  HMMA.16816.F32 R52, R136.reuse, R144, R52 ;  /* 0x000000908834723c */ /* 0x060ff00000001834 */
[C---:B------:R-:W-:Y:S01]  /*93c0*/  HMMA.16816.F32 R56, R136.reuse, R146, R56 ;  /* 0x000000928838723c */ /* 0x040fe20000001838 */
[----:B------:R-:W5:Y:S03]  /*93d0*/  LDSM.16.MT88.4 R144, [R194+0x4800] ;  /* 0x00480000c290783b */ /* 0x000f660000004200 */
[----:B--2---:R-:W-:Y:S02]  /*93e0*/  FFMA.FTZ R134, R241, c[0x0][0x2d0], -R170 ;  /* 0x0000b400f1867a23 */ /* 0x004fe400000108aa */
[----:B---3--:R-:W-:Y:S02]  /*93f0*/  FADD.FTZ R0, R177, R0 ;  /* 0x00000000b1007221 */ /* 0x008fe40000010000 */
[C---:B-1----:R-:W-:Y:S01]  /*9400*/  HMMA.16816.F32 R60, R136.reuse, R148, R60 ;  /* 0x00000094883c723c */ /* 0x042fe2000000183c */
[----:B------:R1:W2:Y:S07]  /*9410*/  MUFU.EX2 R186, R134 ;  /* 0x0000008600ba7308 */ /* 0x0002ae0000000800 */
[C---:B------:R-:W-:Y:S01]  /*9420*/  HMMA.16816.F32 R64, R136.reuse, R150, R64 ;  /* 0x000000968840723c */ /* 0x040fe20000001840 */
[----:B------:R-:W3:Y:S07]  /*9430*/  LDSM.16.MT88.4 R148, [R197+0x4800] ;  /* 0x00480000c594783b */ /* 0x000eee0000004200 */
[C---:B----4-:R-:W-:Y:S08]  /*9440*/  HMMA.16816.F32 R68, R136.reuse, R140, R68 ;  /* 0x0000008c8844723c */ /* 0x050ff00000001844 */
[C---:B------:R-:W-:Y:S01]  /*9450*/  HMMA.16816.F32 R72, R136.reuse, R142, R72 ;  /* 0x0000008e8848723c */ /* 0x040fe20000001848 */
[----:B------:R-:W4:Y:S03]  /*9460*/  LDSM.16.MT88.4 R140, [R196+0x4800] ;  /* 0x00480000c48c783b */ /* 0x000f260000004200 */
[----:B-1----:R-:W-:Y:S02]  /*9470*/  FFMA.FTZ R134, R240, c[0x0][0x2d0], -R170 ;  /* 0x0000b400f0867a23 */ /* 0x002fe400000108aa */
[----:B--2---:R-:W-:Y:S02]  /*9480*/  FADD.FTZ R2, R186, R2 ;  /* 0x00000002ba027221 */ /* 0x004fe40000010000 */
[----:B------:R1:W-:Y:S01]  /*9490*/  MUFU.EX2 R185, R134 ;  /* 0x0000008600b97308 */ /* 0x0003e20000000800 */
[C---:B-----5:R-:W-:Y:S08]  /*94a0*/  HMMA.16816.F32 R76, R136.reuse, R144, R76 ;  /* 0x00000090884c723c */ /* 0x060ff0000000184c */
[C---:B------:R-:W-:Y:S01]  /*94b0*/  HMMA.16816.F32 R80, R136.reuse, R146, R80 ;  /* 0x000000928850723c */ /* 0x040fe20000001850 */
[----:B------:R-:W2:Y:S07]  /*94c0*/  LDSM.16.MT88.4 R144, [R193+0x6800] ;  /* 0x00680000c190783b */ /* 0x000eae0000004200 */
[C---:B---3--:R-:W-:Y:S04]  /*94d0*/  HMMA.16816.F32 R84, R136.reuse, R148, R84 ;  /* 0x000000948854723c */ /* 0x048fe80000001854 */
[--C-:B-1----:R-:W-:Y:S04]  /*94e0*/  FFMA.FTZ R134, R242, c[0x0][0x2d0], -R133.reuse ;  /* 0x0000b400f2867a23 */ /* 0x102fe80000010885 */
[C---:B------:R-:W-:Y:S01]  /*94f0*/  HMMA.16816.F32 R88, R136.reuse, R150, R88 ;  /* 0x000000968858723c */ /* 0x040fe20000001858 */
[----:B------:R-:W1:Y:S01]  /*9500*/  LDSM.16.MT88.4 R148, [R194+0x6800] ;  /* 0x00680000c294783b */ /* 0x000e620000004200 */
[----:B------:R3:W5:Y:S06]  /*9510*/  MUFU.EX2 R175, R134 ;  /* 0x0000008600af7308 */ /* 0x00076c0000000800 */
[C---:B----4-:R-:W-:Y:S08]  /*9520*/  HMMA.16816.F32 R92, R136.reuse, R140, R92 ;  /* 0x0000008c885c723c */ /* 0x050ff0000000185c */
[C---:B------:R-:W-:Y:S01]  /*9530*/  HMMA.16816.F32 R96, R136.reuse, R142, R96 ;  /* 0x0000008e8860723c */ /* 0x040fe20000001860 */
[----:B------:R-:W4:Y:S07]  /*9540*/  LDSM.16.MT88.4 R140, [R197+0x6800] ;  /* 0x00680000c58c783b */ /* 0x000f2e0000004200 */
[C---:B--2---:R-:W-:Y:S04]  /*9550*/  HMMA.16816.F32 R100, R136.reuse, R144, R100 ;  /* 0x000000908864723c */ /* 0x044fe80000001864 */
[--C-:B---3--:R-:W-:Y:S02]  /*9560*/  FFMA.FTZ R134, R243, c[0x0][0x2d0], -R133.reuse ;  /* 0x0000b400f3867a23 */ /* 0x108fe40000010885 */
[----:B-----5:R-:W-:Y:S02]  /*9570*/  FADD.FTZ R0, R175, R0 ;  /* 0x00000000af007221 */ /* 0x020fe40000010000 */
[----:B------:R2:W3:Y:S01]  /*9580*/  MUFU.EX2 R174, R134 ;  /* 0x0000008600ae7308 */ /* 0x0004e20000000800 */
[C---:B------:R-:W-:Y:S01]  /*9590*/  HMMA.16816.F32 R104, R136.reuse, R146, R104 ;  /* 0x000000928868723c */ /* 0x040fe20000001868 */
[----:B------:R-:W5:Y:S07]  /*95a0*/  LDSM.16.MT88.4 R144, [R196+0x6800] ;  /* 0x00680000c490783b */ /* 0x000f6e0000004200 */
[C---:B-1----:R-:W-:Y:S08]  /*95b0*/  HMMA.16816.F32 R108, R136.reuse, R148, R108 ;  /* 0x00000094886c723c */ /* 0x042ff0000000186c */
[C---:B------:R-:W-:Y:S01]  /*95c0*/  HMMA.16816.F32 R112, R136.reuse, R150, R112 ;  /* 0x000000968870723c */ /* 0x040fe20000001870 */
[----:B------:R-:W-:Y:S03]  /*95d0*/  LDSM.16.MT88.4 R148, [R194+0x1000] ;  /* 0x00100000c294783b */ /* 0x000fe60000004200 */
[--C-:B--2---:R-:W-:Y:S04]  /*95e0*/  FFMA.FTZ R134, R249, c[0x0][0x2d0], -R170.reuse ;  /* 0x0000b400f9867a23 */ /* 0x104fe800000108aa */
[C---:B----4-:R-:W-:Y:S01]  /*95f0*/  HMMA.16816.F32 R116, R136.reuse, R140, R116 ;  /* 0x0000008c8874723c */ /* 0x050fe20000001874 */
[----:B------:R1:W-:Y:S07]  /*9600*/  MUFU.EX2 R180, R134 ;  /* 0x0000008600b47308 */ /* 0x0003ee0000000800 */
[C---:B------:R-:W-:Y:S01]  /*9610*/  HMMA.16816.F32 R120, R136.reuse, R142, R120 ;  /* 0x0000008e8878723c */ /* 0x040fe20000001878 */
[----:B------:R-:W2:Y:S07]  /*9620*/  LDSM.16.MT88.4 R140, [R193+0x1000] ;  /* 0x00100000c18c783b */ /* 0x000eae0000004200 */
[C---:B-----5:R-:W-:Y:S08]  /*9630*/  HMMA.16816.F32 R124, R136.reuse, R144, R124 ;  /* 0x00000090887c723c */ /* 0x060ff0000000187c */
[----:B------:R-:W-:Y:S01]  /*9640*/  HMMA.16816.F32 R128, R136, R146, R128 ;  /* 0x000000928880723c */ /* 0x000fe20000001880 */
[----:B------:R-:W4:Y:S03]  /*9650*/  LDSM.16.MT88.4 R144, [R197+0x1000] ;  /* 0x00100000c590783b */ /* 0x000f260000004200 */
[--C-:B-1----:R-:W-:Y:S03]  /*9660*/  FFMA.FTZ R134, R246, c[0x0][0x2d0], -R170.reuse ;  /* 0x0000b400f6867a23 */ /* 0x102fe600000108aa */
[----:B------:R-:W-:Y:S01]  /*9670*/  F2FP.PACK_AB R136, R188, R187 ;  /* 0x000000bbbc88723e */ /* 0x000fe200000000ff */
[----:B------:R1:W5:Y:S01]  /*9680*/  MUFU.EX2 R179, R134 ;  /* 0x0000008600b37308 */ /* 0x0003620000000800 */
[----:B------:R-:W-:Y:S03]  /*9690*/  F2FP.PACK_AB R137, R177, R176 ;  /* 0x000000b0b189723e */ /* 0x000fe600000000ff */
[----:B------:R-:W-:Y:S02]  /*96a0*/  F2FP.PACK_AB R138, R185, R186 ;  /* 0x000000bab98a723e */ /* 0x000fe400000000ff */
[----:B---3--:R-:W-:Y:S07]  /*96b0*/  F2FP.PACK_AB R139, R174, R175 ;  /* 0x000000afae8b723e */ /* 0x008fee00000000ff */
[C---:B--2---:R-:W-:Y:S08]  /*96c0*/  HMMA.16816.F32 R4, R136.reuse, R140, R4 ;  /* 0x0000008c8804723c */ /* 0x044ff00000001804 */
[C---:B------:R-:W-:Y:S01]  /*96d0*/  HMMA.16816.F32 R8, R136.reuse, R142, R8 ;  /* 0x0000008e8808723c */ /* 0x040fe20000001808 */
[----:B------:R-:W2:Y:S03]  /*96e0*/  LDSM.16.MT88.4 R140, [R196+0x1000] ;  /* 0x00100000c48c783b */ /* 0x000ea60000004200 */
[--C-:B-1----:R-:W-:Y:S04]  /*96f0*/  FFMA.FTZ R134, R248, c[0x0][0x2d0], -R133.reuse ;  /* 0x0000b400f8867a23 */ /* 0x102fe80000010885 */
[C---:B------:R-:W-:Y:S01]  /*9700*/  HMMA.16816.F32 R12, R136.reuse, R148, R12 ;  /* 0x00000094880c723c */ /* 0x040fe2000000180c */
[----:B------:R1:W-:Y:S07]  /*9710*/  MUFU.EX2 R172, R134 ;  /* 0x0000008600ac7308 */ /* 0x0003ee0000000800 */
[C---:B------:R-:W-:Y:S01]  /*9720*/  HMMA.16816.F32 R16, R136.reuse, R150, R16 ;  /* 0x000000968810723c */ /* 0x040fe20000001810 */
[----:B------:R-:W3:Y:S07]  /*9730*/  LDSM.16.MT88.4 R148, [R193+0x3000] ;  /* 0x00300000c194783b */ /* 0x000eee0000004200 */
[C---:B----4-:R-:W-:Y:S08]  /*9740*/  HMMA.16816.F32 R20, R136.reuse, R144, R20 ;  /* 0x000000908814723c */ /* 0x050ff00000001814 */
[C---:B------:R-:W-:Y:S01]  /*9750*/  HMMA.16816.F32 R24, R136.reuse, R146, R24 ;  /* 0x000000928818723c */ /* 0x040fe20000001818 */
[----:B------:R-:W4:Y:S03]  /*9760*/  LDSM.16.MT88.4 R144, [R194+0x3000] ;  /* 0x00300000c290783b */ /* 0x000f260000004200 */
[--C-:B-1----:R-:W-:Y:S02]  /*9770*/  FFMA.FTZ R134, R244, c[0x0][0x2d0], -R133.reuse ;  /* 0x0000b400f4867a23 */ /* 0x102fe40000010885 */
[----:B------:R-:W-:Y:S01]  /*9780*/  FFMA.FTZ R133, R168, c[0x0][0x2d0], -R133 ;  /* 0x0000b400a8857a23 */ /* 0x000fe20000010885 */
[----:B-----5:R-:W-:Y:S01]  /*9790*/  F2FP.PACK_AB R168, R179, R180 ;  /* 0x000000b4b3a8723e */ /* 0x020fe200000000ff */
[----:B------:R-:W1:Y:S01]  /*97a0*/  MUFU.EX2 R173, R134 ;  /* 0x0000008600ad7308 */ /* 0x000e620000000800 */
[C---:B--2---:R-:W-:Y:S08]  /*97b0*/  HMMA.16816.F32 R28, R136.reuse, R140, R28 ;  /* 0x0000008c881c723c */ /* 0x044ff0000000181c */
[C---:B------:R-:W-:Y:S01]  /*97c0*/  HMMA.16816.F32 R32, R136.reuse, R142, R32 ;  /* 0x0000008e8820723c */ /* 0x040fe20000001820 */
[----:B------:R-:W2:Y:S01]  /*97d0*/  LDSM.16.MT88.4 R140, [R197+0x3000] ;  /* 0x00300000c58c783b */ /* 0x000ea20000004200 */
[----:B------:R-:W5:Y:S06]  /*97e0*/  MUFU.EX2 R133, R133 ;  /* 0x0000008500857308 */ /* 0x000f6c0000000800 */
[C---:B---3--:R-:W-:Y:S04]  /*97f0*/  HMMA.16816.F32 R36, R136.reuse, R148, R36 ;  /* 0x000000948824723c */ /* 0x048fe80000001824 */
[----:B-1----:R-:W-:Y:S04]  /*9800*/  F2FP.PACK_AB R169, R173, R172 ;  /* 0x000000acada9723e */ /* 0x002fe800000000ff */
[C---:B------:R-:W-:Y:S01]  /*9810*/  HMMA.16816.F32 R40, R136.reuse, R150, R40 ;  /* 0x000000968828723c */ /* 0x040fe20000001828 */
[----:B------:R-:W1:Y:S03]  /*9820*/  LDSM.16.MT88.4 R148, [R196+0x3000] ;  /* 0x00300000c494783b */ /* 0x000e660000004200 */
[----:B------:R-:W-:Y:S04]  /*9830*/  FFMA.FTZ R134, R247, c[0x0][0x2d0], -R170 ;  /* 0x0000b400f7867a23 */ /* 0x000fe800000108aa */
[C---:B----4-:R-:W-:Y:S01]  /*9840*/  HMMA.16816.F32 R44, R136.reuse, R144, R44 ;  /* 0x00000090882c723c */ /* 0x050fe2000000182c */
[----:B------:R-:W-:Y:S03]  /*9850*/  MUFU.EX2 R178, R134 ;  /* 0x0000008600b27308 */ /* 0x000fe60000000800 */
[----:B-----5:R-:W-:Y:S04]  /*9860*/  F2FP.PACK_AB R171, R133, R135 ;  /* 0x0000008785ab723e */ /* 0x020fe800000000ff */
[C---:B------:R-:W-:Y:S01]  /*9870*/  HMMA.16816.F32 R48, R136.reuse, R146, R48 ;  /* 0x000000928830723c */ /* 0x040fe20000001830 */
[----:B------:R-:W3:Y:S02]  /*9880*/  LDSM.16.MT88.4 R144, [R193+0x5000] ;  /* 0x00500000c190783b */ /* 0x000ee40000004200 */
[----:B------:R-:W4:Y:S05]  /*9890*/  MUFU.EX2 R134, R152 ;  /* 0x0000009800867308 */ /* 0x000f2a0000000800 */
[C---:B--2---:R-:W-:Y:S08]  /*98a0*/  HMMA.16816.F32 R52, R136.reuse, R140, R52 ;  /* 0x0000008c8834723c */ /* 0x044ff00000001834 */
[C---:B------:R-:W-:Y:S01]  /*98b0*/  HMMA.16816.F32 R56, R136.reuse, R142, R56 ;  /* 0x0000008e8838723c */ /* 0x040fe20000001838 */
[----:B------:R-:W2:Y:S07]  /*98c0*/  LDSM.16.MT88.4 R140, [R194+0x5000] ;  /* 0x00500000c28c783b */ /* 0x000eae0000004200 */
[C---:B-1----:R-:W-:Y:S04]  /*98d0*/  HMMA.16816.F32 R60, R136.reuse, R148, R60 ;  /* 0x00000094883c723c */ /* 0x042fe8000000183c */
[----:B----4-:R-:W-:Y:S04]  /*98e0*/  F2FP.PACK_AB R170, R134, R178 ;  /* 0x000000b286aa723e */ /* 0x010fe800000000ff */
        /* <DEDUP_REMOVED lines=10> */
[----:B------:R-:W-:Y:S07]  /*9990*/  LDSM.16.MT88.4 R148, [R197+0x7000] ;  /* 0x00700000c594783b */ /* 0x000fee0000004200 */
[C---:B---3--:R-:W-:Y:S08]  /*99a0*/  HMMA.16816.F32 R92, R136.reuse, R144, R92 ;  /* 0x00000090885c723c */ /* 0x048ff0000000185c */
        /* <DEDUP_REMOVED lines=8> */
[C---:B------:R-:W-:Y:S08]  /*9a30*/  HMMA.16816.F32 R116, R136.reuse, R148, R116 ;  /* 0x000000948874723c */ /* 0x040ff00000001874 */
[C---:B------:R-:W-:Y:S01]  /*9a40*/  HMMA.16816.F32 R120, R136.reuse, R150, R120 ;  /* 0x000000968878723c */ /* 0x040fe20000001878 */
[----:B------:R-:W3:Y:S07]  /*9a50*/  LDSM.16.MT88.4 R148, [R194+0x1800] ;  /* 0x00180000c294783b */ /* 0x000eee0000004200 */
[C---:B--2---:R-:W-:Y:S08]  /*9a60*/  HMMA.16816.F32 R124, R136.reuse, R140, R124 ;  /* 0x0000008c887c723c */ /* 0x044ff0000000187c */
[----:B------:R-:W-:Y:S08]  /*9a70*/  HMMA.16816.F32 R128, R136, R142, R128 ;  /* 0x0000008e8880723c */ /* 0x000ff00000001880 */
[C---:B-1----:R-:W-:Y:S01]  /*9a80*/  HMMA.16816.F32 R136, R168.reuse, R144, R4 ;  /* 0x00000090a888723c */ /* 0x042fe20000001804 */
[----:B------:R-:W1:Y:S07]  /*9a90*/  LDSM.16.MT88.4 R4, [R193+0x3800] ;  /* 0x00380000c104783b */ /* 0x000e6e0000004200 */
[C---:B------:R-:W-:Y:S01]  /*9aa0*/  HMMA.16816.F32 R140, R168.reuse, R146, R8 ;  /* 0x00000092a88c723c */ /* 0x040fe20000001808 */
[----:B------:R-:W2:Y:S07]  /*9ab0*/  LDSM.16.MT88.4 R8, [R194+0x3800] ;  /* 0x00380000c208783b */ /* 0x000eae0000004200 */
[C---:B---3--:R-:W-:Y:S01]  /*9ac0*/  HMMA.16816.F32 R144, R168.reuse, R148, R12 ;  /* 0x00000094a890723c */ /* 0x048fe2000000180c */
[----:B------:R-:W3:Y:S07]  /*9ad0*/  LDSM.16.MT88.4 R12, [R197+0x3800] ;  /* 0x00380000c50c783b */ /* 0x000eee0000004200 */
[C---:B------:R-:W-:Y:S01]  /*9ae0*/  HMMA.16816.F32 R148, R168.reuse, R150, R16 ;  /* 0x00000096a894723c */ /* 0x040fe20000001810 */
[----:B------:R-:W4:Y:S07]  /*9af0*/  LDSM.16.MT88.4 R16, [R196+0x3800] ;  /* 0x00380000c410783b */ /* 0x000f2e0000004200 */
[C---:B------:R-:W-:Y:S08]  /*9b00*/  HMMA.16816.F32 R152, R168.reuse, R156, R20 ;  /* 0x0000009ca898723c */ /* 0x040ff00000001814 */
        /* <DEDUP_REMOVED lines=24> */
[C---:B----4-:R-:W-:Y:S07]  /*9c90*/  HMMA.16816.F32 R92, R168.reuse, R16, R92 ;  /* 0x00000010a85c723c */ /* 0x050fee000000185c */
[-C--:B------:R-:W-:Y:S01]  /*9ca0*/  MOV R16, R3.reuse ;  /* 0x0000000300107202 */ /* 0x080fe20000000f00 */
[C---:B------:R-:W-:Y:S08]  /*9cb0*/  HMMA.16816.F32 R96, R168.reuse, R18, R96 ;  /* 0x00000012a860723c */ /* 0x040ff00000001860 */
[C---:B-1----:R-:W-:Y:S08]  /*9cc0*/  HMMA.16816.F32 R100, R168.reuse, R4, R100 ;  /* 0x00000004a864723c */ /* 0x042ff00000001864 */
[C---:B------:R-:W-:Y:S01]  /*9cd0*/  HMMA.16816.F32 R104, R168.reuse, R6, R104 ;  /* 0x00000006a868723c */ /* 0x040fe20000001868 */
[----:B------:R-:W1:Y:S07]  /*9ce0*/  LDSM.16.MT88.4 R4, [R196+0x7800] ;  /* 0x00780000c404783b */ /* 0x000e6e0000004200 */
[C---:B--2---:R-:W-:Y:S08]  /*9cf0*/  HMMA.16816.F32 R108, R168.reuse, R8, R108 ;  /* 0x00000008a86c723c */ /* 0x044ff0000000186c */
        /* <DEDUP_REMOVED lines=11> */
[----:B------:R-:W-:Y:S02]  /*9db0*/  FADD.FTZ R2, R178, R0 ;  /* 0x00000000b2027221 */ /* 0x000fe40000010000 */
[----:B------:R-:W-:Y:S02]  /*9dc0*/  FADD.FTZ R0, R135, R4 ;  /* 0x0000000487007221 */ /* 0x000fe40000010000 */
[----:B------:R-:W-:Y:S01]  /*9dd0*/  FADD.FTZ R251, R134, R2 ;  /* 0x0000000286fb7221 */ /* 0x000fe20000010000 */
[----:B------:R-:W-:Y:S01]  /*9de0*/  MOV R134, R3 ;  /* 0x0000000300867202 */ /* 0x000fe20000000f00 */
[----:B------:R-:W-:Y:S01]  /*9df0*/  FADD.FTZ R250, R133, R0 ;  /* 0x0000000085fa7221 */ /* 0x000fe20000010000 */
[----:B------:R-:W-:Y:S01]  /*9e00*/  MOV R133, R132 ;  /* 0x0000008400857202 */ /* 0x000fe20000000f00 */
[----:B------:R-:W-:-:S05]  /*9e10*/  @P4 BRA `(.L_x_1256) ;  /* 0xffffc80000004947 */ /* 0x000fca000383ffff */
.L_x_1255:
        /* <DEDUP_REMOVED lines=8> */
.L_x_1326:
[----:B------:R-:W-:Y:S01]  /*9ea0*/  FSETP.NE.FTZ.AND P1, PT, R0, RZ, PT ;  /* 0x000000ff0000720b */ /* 0x000fe20003f35000 */
[----:B---3--:R-:W-:Y:S01]  /*9eb0*/  FADD.FTZ R3, R3, R4 ;  /* 0x0000000403037221 */ /* 0x008fe20000010000 */
[----:B------:R-:W-:Y:S02]  /*9ec0*/  MOV R2, RZ ;  /* 0x000000ff00027202 */ /* 0x000fe40000000f00 */
[----:B------:R-:W-:Y:S02]  /*9ed0*/  MOV R21, 0xff800000 ;  /* 0xff80000000157802 */ /* 0x000fe40000000f00 */
[----:B------:R-:W-:-:S02]  /*9ee0*/  FSETP.NE.FTZ.AND P0, PT, R3, RZ, PT ;  /* 0x000000ff0300720b */ /* 0x000fc40003f15000 */
[----:B------:R-:W-:-:S05]  /*9ef0*/  MOV R20, 0xff800000 ;  /* 0xff80000000147802 */ /* 0x000fca0000000f00 */
[----:B------:R-:W1:Y:S01]  /*9f00*/  @P1 MUFU.LG2 R5, R0 ;  /* 0x0000000000051308 */ /* 0x000e620000000c00 */
[----:B--2---:R-:W-:-:S05]  /*9f10*/  @P1 MOV R4, 0x3f317218 ;  /* 0x3f31721800041802 */ /* 0x004fca0000000f00 */
[----:B------:R-:W-:Y:S02]  /*9f20*/  @P1 FMUL.FTZ R4, R4, c[0x0][0x2d0] ;  /* 0x0000b40004041a20 */ /* 0x000fe40000410000 */
[----:B------:R2:W3:Y:S01]  /*9f30*/  @P1 MUFU.RCP R2, R0 ;  /* 0x0000000000021308 */ /* 0x0004e20000001000 */
[----:B-1----:R-:W-:-:S04]  /*9f40*/  @P1 FMUL.FTZ R5, R5, 0.69314718246459960938 ;  /* 0x3f31721805051820 */ /* 0x002fc80000410000 */
[----:B------:R-:W-:Y:S01]  /*9f50*/  @P1 FFMA.FTZ R21, R4, R132, R5 ;  /* 0x0000008404151223 */ /* 0x000fe20000010005 */
[----:B------:R-:W-:Y:S02]  /*9f60*/  MOV R4, 0x1 ;  /* 0x0000000100047802 */ /* 0x000fe40000000f00 */
[----:B--2---:R-:W-:Y:S01]  /*9f70*/  MOV R0, RZ ;  /* 0x000000ff00007202 */ /* 0x004fe20000000f00 */
[C---:B---3--:R-:W-:Y:S02]  /*9f80*/  FMUL.FTZ R22, R2.reuse, R140 ;  /* 0x0000008c02167220 */ /* 0x048fe40000410000 */
[C---:B------:R-:W-:Y:S02]  /*9f90*/  FMUL.FTZ R23, R2.reuse, R141 ;  /* 0x0000008d02177220 */ /* 0x040fe40000410000 */
[C---:B------:R-:W-:Y:S01]  /*9fa0*/  FMUL.FTZ R30, R2.reuse, R148 ;  /* 0x00000094021e7220 */ /* 0x040fe20000410000 */
[----:B------:R-:W1:Y:S01]  /*9fb0*/  @P0 MUFU.RCP R0, R3 ;  /* 0x0000000300000308 */ /* 0x000e620000001000 */
        /* <DEDUP_REMOVED lines=61> */
[----:B------:R2:W3:Y:S01]  /*a390*/  @P0 MUFU.LG2 R2, R3 ;  /* 0x0000000300020308 */ /* 0x0004e20000000c00 */
[C---:B-1----:R-:W-:Y:S02]  /*a3a0*/  FMUL.FTZ R120, R0.reuse, R142 ;  /* 0x0000008e00787220 */ /* 0x042fe40000410000 */
[C---:B------:R-:W-:Y:S02]  /*a3b0*/  FMUL.FTZ R121, R0.reuse, R143 ;  /* 0x0000008f00797220 */ /* 0x040fe40000410000 */
[C---:B------:R-:W-:Y:S02]  /*a3c0*/  FMUL.FTZ R128, R0.reuse, R158 ;  /* 0x0000009e00807220 */ /* 0x040fe40000410000 */
[C---:B------:R-:W-:Y:S02]  /*a3d0*/  FMUL.FTZ R129, R0.reuse, R159 ;  /* 0x0000009f00817220 */ /* 0x040fe40000410000 */
[C---:B------:R-:W-:Y:S02]  /*a3e0*/  FMUL.FTZ R112, R0.reuse, R138 ;  /* 0x0000008a00707220 */ /* 0x040fe40000410000 */
[----:B------:R-:W-:-:S02]  /*a3f0*/  FMUL.FTZ R113, R0, R139 ;  /* 0x0000008b00717220 */ /* 0x000fc40000410000 */
[C---:B------:R-:W-:Y:S02]  /*a400*/  FMUL.FTZ R116, R0.reuse, R146 ;  /* 0x0000009200747220 */ /* 0x040fe40000410000 */
[C---:B------:R-:W-:Y:S01]  /*a410*/  FMUL.FTZ R117, R0.reuse, R147 ;  /* 0x0000009300757220 */ /* 0x040fe20000410000 */
[----:B--2---:R-:W-:Y:S01]  /*a420*/  @P0 MOV R3, 0x3f317218 ;  /* 0x3f31721800030802 */ /* 0x004fe20000000f00 */
[C---:B------:R-:W-:Y:S02]  /*a430*/  FMUL.FTZ R142, R0.reuse, R166 ;  /* 0x000000a6008e7220 */ /* 0x040fe40000410000 */
[C---:B------:R-:W-:Y:S02]  /*a440*/  FMUL.FTZ R143, R0.reuse, R167 ;  /* 0x000000a7008f7220 */ /* 0x040fe40000410000 */
[C---:B------:R-:W-:Y:S02]  /*a450*/  FMUL.FTZ R158, R0.reuse, R50 ;  /* 0x00000032009e7220 */ /* 0x040fe40000410000 */
[----:B------:R-:W-:-:S02]  /*a460*/  FMUL.FTZ R159, R0, R51 ;  /* 0x00000033009f7220 */ /* 0x000fc40000410000 */
[C---:B------:R-:W-:Y:S02]  /*a470*/  FMUL.FTZ R156, R0.reuse, R54 ;  /* 0x00000036009c7220 */ /* 0x040fe40000410000 */
[----:B------:R-:W-:Y:S02]  /*a480*/  FMUL.FTZ R157, R0, R55 ;  /* 0x00000037009d7220 */ /* 0x000fe40000410000 */
[----:B---3--:R-:W-:Y:S02]  /*a490*/  @P0 FMUL.FTZ R2, R2, 0.69314718246459960938 ;  /* 0x3f31721802020820 */ /* 0x008fe40000410000 */
        /* <DEDUP_REMOVED lines=50> */
[----:B------:R-:W-:Y:S01]  /*a7c0*/  FMUL.FTZ R39, R0, R131 ;  /* 0x0000008300277220 */ /* 0x000fe20000410000 */
[----:B------:R-:W-:Y:S01]  /*a7d0*/  PRMT R0, R4, 0x7610, R0 ;  /* 0x0000761004007816 */ /* 0x000fe20000000000 */
[----:B------:R-:W-:-:S02]  /*a7e0*/  @P0 FFMA.FTZ R20, R3, R16, R2 ;  /* 0x0000001003140223 */ /* 0x000fc40000010002 */
.L_x_1240:
        /* <DEDUP_REMOVED lines=19> */
.L_x_1259:
[----:B--2---:R-:W-:Y:S05]  /*a920*/  BSYNC B0 ;  /* 0x0000000000007941 */ /* 0x004fea0003800000 */
.L_x_1258:
[----:B------:R-:W-:Y:S01]  /*a930*/  PRMT R0, R0, 0x9910, RZ ;  /* 0x0000991000007816 */ /* 0x000fe200000000ff */
[----:B------:R-:W-:Y:S01]  /*a940*/  BSSY B1, `(.L_x_1260) ;  /* 0x000043a000017945 */ /* 0x000fe20003800000 */
[----:B-----5:R-:W-:Y:S02]  /*a950*/  IMAD.MOV.U32 R98, RZ, RZ, R6 ;  /* 0x000000ffff627224 */ /* 0x020fe400078e0006 */
[----:B------:R-:W-:-:S13]  /*a960*/  ISETP.NE.AND P0, PT, R0, RZ, PT ;  /* 0x000000ff0000720c */ /* 0x000fda0003f05270 */
        /* <DEDUP_REMOVED lines=8> */
[----:B------:R-:W4:Y:S01]  /*a9f0*/  LDL R11, [R1+0x50] ;  /* 0x00005000010b7983 */ /* 0x000f220000100800 */
[----:B------:R-:W-:Y:S01]  /*aa00*/  WARPSYNC 0xffffffff ;  /* 0xffffffff00007948 */ /* 0x000fe20003800000 */
[----:B------:R-:W-:-:S02]  /*aa10*/  F2FP.PACK_AB R0, R25, R24 ;  /* 0x000000181900723e */ /* 0x000fc400000000ff */
[----:B------:R-:W-:Y:S01]  /*aa20*/  BAR.SYNC.DEFER_BLOCKING 0x1, 0x100 ;  /* 0x0044000000007b1d */ /* 0x000fe20000010000 */
[----:B------:R-:W-:Y:S02]  /*aa30*/  F2FP.PACK_AB R2, R113, R112 ;  /* 0x000000707102723e */ /* 0x000fe400000000ff */
[----:B------:R-:W-:-:S03]  /*aa40*/  F2FP.PACK_AB R3, R23, R22 ;  /* 0x000000161703723e */ /* 0x000fc600000000ff */
[----:B------:R-:W4:Y:S01]  /*aa50*/  LDL R9, [R1+0x14] ;  /* 0x0000140001097983 */ /* 0x000f220000100800 */
[----:B------:R-:W-:-:S03]  /*aa60*/  F2FP.PACK_AB R4, R85, R84 ;  /* 0x000000545504723e */ /* 0x000fc600000000ff */
[----:B--2---:R1:W-:Y:S04]  /*aa70*/  STS [R8], R0 ;  /* 0x0000000008007388 */ /* 0x0043e80000000800 */
[----:B------:R2:W-:Y:S04]  /*aa80*/  STS [R8+0x400], R2 ;  /* 0x0004000208007388 */ /* 0x0005e80000000800 */
[----:B---3--:R3:W-:Y:S01]  /*aa90*/  STS [R13], R3 ;  /* 0x000000030d007388 */ /* 0x0087e20000000800 */
[----:B-1----:R-:W-:Y:S02]  /*aaa0*/  F2FP.PACK_AB R0, R121, R120 ;  /* 0x000000787900723e */ /* 0x002fe400000000ff */
        /* <DEDUP_REMOVED lines=91> */
[----:B------:R1:W-:Y:S04]  /*b060*/  STS [R8+0xc000], R0 ;  /* 0x00c0000008007388 */ /* 0x0003e80000000800 */
[----:B------:R2:W-:Y:S01]  /*b070*/  STS [R8+0xc400], R2 ;  /* 0x00c4000208007388 */ /* 0x0005e20000000800 */
[----:B---3--:R-:W-:Y:S02]  /*b080*/  F2FP.PACK_AB R3, R89, R88 ;  /* 0x000000585903723e */ /* 0x008fe400000000ff */
[----:B-1----:R-:W-:Y:S01]  /*b090*/  F2FP.PACK_AB R0, R63, R62 ;  /* 0x0000003e3f00723e */ /* 0x002fe200000000ff */
[----:B--2---:R-:W2:Y:S01]  /*b0a0*/  LDL R8, [R1+0x30] ;  /* 0x0000300001087983 */ /* 0x004ea20000100800 */
[----:B------:R-:W-:-:S03]  /*b0b0*/  F2FP.PACK_AB R2, R93, R92 ;  /* 0x0000005c5d02723e */ /* 0x000fc600000000ff */
[----:B------:R1:W-:Y:S04]  /*b0c0*/  STS [R13+0xc000], R4 ;  /* 0x00c000040d007388 */ /* 0x0003e80000000800 */
[----:B------:R3:W-:Y:S04]  /*b0d0*/  STS [R13+0xc400], R0 ;  /* 0x00c400000d007388 */ /* 0x0007e80000000800 */
[----:B------:R4:W-:Y:S01]  /*b0e0*/  STS [R10+0xc000], R3 ;  /* 0x00c000030a007388 */ /* 0x0009e20000000800 */
[----:B-1----:R-:W-:Y:S02]  /*b0f0*/  F2FP.PACK_AB R4, R67, R66 ;  /* 0x000000424304723e */ /* 0x002fe400000000ff */
[----:B---3--:R-:W-:-:S03]  /*b100*/  F2FP.PACK_AB R0, R95, R94 ;  /* 0x0000005e5f00723e */ /* 0x008fc600000000ff */
[----:B------:R1:W-:Y:S01]  /*b110*/  STS [R10+0xc400], R4 ;  /* 0x00c400040a007388 */ /* 0x0003e20000000800 */
[----:B----4-:R-:W-:-:S03]  /*b120*/  F2FP.PACK_AB R3, R109, R108 ;  /* 0x0000006c6d03723e */ /* 0x010fc600000000ff */
[----:B------:R3:W-:Y:S04]  /*b130*/  STS [R12+0xc000], R2 ;  /* 0x00c000020c007388 */ /* 0x0007e80000000800 */
[----:B------:R4:W-:Y:S04]  /*b140*/  STS [R12+0xc400], R0 ;  /* 0x00c400000c007388 */ /* 0x0009e80000000800 */
[----:B------:R4:W-:Y:S01]  /*b150*/  STS [R7+0xc000], R3 ;  /* 0x00c0000307007388 */ /* 0x0009e20000000800 */
[----:B------:R-:W-:Y:S02]  /*b160*/  ISETP.NE.U32.AND P2, PT, RZ, c[0x0][0x508], PT ;  /* 0x00014200ff007a0c */ /* 0x000fe40003f45070 */
[----:B------:R-:W-:Y:S01]  /*b170*/  ISETP.NE.U32.AND P1, PT, RZ, c[0x0][0x500], PT ;  /* 0x00014000ff007a0c */ /* 0x000fe20003f25070 */
[----:B-1----:R-:W2:Y:S01]  /*b180*/  LDL.LU R10, [R1+0x28] ;  /* 0x00002800010a7983 */ /* 0x002ea20000300800 */
[----:B------:R-:W-:-:S02]  /*b190*/  ISETP.NE.AND.EX P2, PT, RZ, c[0x0][0x50c], PT, P2 ;  /* 0x00014300ff007a0c */ /* 0x000fc40003f45320 */
[----:B------:R-:W-:Y:S02]  /*b1a0*/  ISETP.NE.AND.EX P1, PT, RZ, c[0x0][0x504], PT, P1 ;  /* 0x00014100ff007a0c */ /* 0x000fe40003f25310 */
[----:B---3--:R-:W-:Y:S02]  /*b1b0*/  F2FP.PACK_AB R2, R87, R86 ;  /* 0x000000565702723e */ /* 0x008fe400000000ff */
[----:B----4-:R-:W-:Y:S01]  /*b1c0*/  F2FP.PACK_AB R0, R105, R104 ;  /* 0x000000686900723e */ /* 0x010fe200000000ff */
[----:B------:R-:W-:Y:S02]  /*b1d0*/  IMAD.MOV.U32 R12, RZ, RZ, c[0x0][0x388] ;  /* 0x0000e200ff0c7624 */ /* 0x000fe400078e00ff */
[----:B------:R1:W-:Y:S01]  /*b1e0*/  STS [R7+0xc400], R2 ;  /* 0x00c4000207007388 */ /* 0x0003e20000000800 */
[----:B------:R-:W-:-:S03]  /*b1f0*/  F2FP.PACK_AB R3, R71, R70 ;  /* 0x000000464703723e */ /* 0x000fc600000000ff */
[----:B------:R3:W-:Y:S01]  /*b200*/  STS [R6+0xc000], R0 ;  /* 0x00c0000006007388 */ /* 0x0007e20000000800 */
[----:B------:R-:W-:-:S03]  /*b210*/  @P2 LEA R4, P0, R9, c[0x0][0x508], 0x2 ;  /* 0x0001420009042a11 */ /* 0x000fc600078010ff */
[----:B------:R4:W-:Y:S01]  /*b220*/  STS [R6+0xc400], R3 ;  /* 0x00c4000306007388 */ /* 0x0009e20000000800 */
[----:B-1----:R-:W-:Y:S02]  /*b230*/  F2FP.PACK_AB R2, R97, R96 ;  /* 0x000000606102723e */ /* 0x002fe400000000ff */
[----:B---3--:R-:W-:-:S03]  /*b240*/  F2FP.PACK_AB R0, R47, R46 ;  /* 0x0000002e2f00723e */ /* 0x008fc600000000ff */
[----:B------:R1:W-:Y:S01]  /*b250*/  STS [R5+0xc000], R2 ;  /* 0x00c0000205007388 */ /* 0x0003e20000000800 */
[----:B----4-:R-:W-:-:S03]  /*b260*/  F2FP.PACK_AB R3, R49, R48 ;  /* 0x000000303103723e */ /* 0x010fc600000000ff */
[----:B------:R3:W-:Y:S01]  /*b270*/  STS [R5+0xc400], R0 ;  /* 0x00c4000005007388 */ /* 0x0007e20000000800 */
[----:B------:R-:W-:-:S03]  /*b280*/  IMAD.MOV.U32 R6, RZ, RZ, 0x4 ;  /* 0x00000004ff067424 */ /* 0x000fc600078e00ff */
[----:B------:R-:W-:Y:S01]  /*b290*/  STS [R11+0xc000], R3 ;  /* 0x00c000030b007388 */ /* 0x000fe20000000800 */
[----:B------:R-:W-:-:S04]  /*b2a0*/  IMAD.WIDE R6, R9, R6, c[0x0][0x500] ;  /* 0x0001400009067625 */ /* 0x000fc800078e0206 */
[----:B-1----:R-:W-:Y:S01]  /*b2b0*/  IMAD.MOV.U32 R2, RZ, RZ, RZ ;  /* 0x000000ffff027224 */ /* 0x002fe200078e00ff */
[----:B---3--:R-:W-:-:S05]  /*b2c0*/  F2FP.PACK_AB R0, R39, R38 ;  /* 0x000000262700723e */ /* 0x008fca00000000ff */
[----:B------:R1:W-:Y:S04]  /*b2d0*/  STS [R11+0xc400], R0 ;  /* 0x00c400000b007388 */ /* 0x0003e80000000800 */
[----:B------:R-:W-:Y:S06]  /*b2e0*/  BAR.SYNC.DEFER_BLOCKING 0x1, 0x100 ;  /* 0x0044000000007b1d */ /* 0x000fec0000010000 */
[----:B------:R3:W5:Y:S01]  /*b2f0*/  @P1 LDG.E R2, [R6.64] ;  /* 0x0000000606021981 */ /* 0x000762000c1e1900 */
[----:B--2---:R-:W-:-:S05]  /*b300*/  @P2 LEA.HI.X R5, R9, c[0x0][0x50c], R8, 0x2, P0 ;  /* 0x0001430009052a11 */ /* 0x004fca00000f1408 */
[----:B------:R3:W5:Y:S01]  /*b310*/  @P2 LDG.E R12, [R4.64] ;  /* 0x00000006040c2981 */ /* 0x000762000c1e1900 */
[----:B------:R-:W-:-:S04]  /*b320*/  ISETP.NE.AND P0, PT, R10, RZ, PT ;  /* 0x000000ff0a00720c */ /* 0x000fc80003f05270 */
[----:B-1----:R-:W-:Y:S01]  /*b330*/  SEL R0, R10, c[0x0][0x3d4], P0 ;  /* 0x0000f5000a007a07 */ /* 0x002fe20000000000 */
[----:B------:R-:W-:Y:S05]  /*b340*/  @P2 BRA `(.L_x_1262) ;  /* 0x0000004000002947 */ /* 0x000fea0003800000 */
[----:B---3--:R-:W-:Y:S05]  /*b350*/  @!P1 BRA `(.L_x_1262) ;  /* 0x0000003000009947 */ /* 0x008fea0003800000 */
[----:B-----5:R1:W2:Y:S04]  /*b360*/  LDG.E R12, [R6.64] ;  /* 0x00000006060c7981 */ /* 0x0202a8000c1e1900 */
[----:B-1----:R-:W2:Y:S02]  /*b370*/  LDG.E R6, [R6.64+0x4] ;  /* 0x0000040606067981 */ /* 0x002ea4000c1e1900 */
[----:B--2---:R-:W-:Y:S02]  /*b380*/  IADD3 R12, -R12, R6, RZ ;  /* 0x000000060c0c7210 */ /* 0x004fe40007ffe1ff */
.L_x_1262:
[----:B---3--:R-:W2:Y:S01]  /*b390*/  LDL R102, [R1+0x1c] ;  /* 0x00001c0001667983 */ /* 0x008ea20000100800 */
[----:B------:R-:W-:Y:S01]  /*b3a0*/  IMAD.MOV.U32 R10, RZ, RZ, 0x368 ;  /* 0x00000368ff0a7424 */ /* 0x000fe200078e00ff */
[----:B------:R-:W-:Y:S02]  /*b3b0*/  ISETP.GT.AND P2, PT, R0, 0x1, PT ;  /* 0x000000010000780c */ /* 0x000fe40003f44270 */
[----:B------:R-:W3:Y:S02]  /*b3c0*/  LDL R103, [R1+0xe8] ;  /* 0x0000e80001677983 */ /* 0x000ee40000100800 */
[----:B------:R-:W-:-:S02]  /*b3d0*/  SEL R10, R10, 0x328, P2 ;  /* 0x000003280a0a7807 */ /* 0x000fc40001000000 */
[----:B------:R-:W3:Y:S02]  /*b3e0*/  LDL R99, [R1+0x24] ;  /* 0x0000240001637983 */ /* 0x000ee40000100800 */
[----:B------:R-:W2:Y:S02]  /*b3f0*/  LDC.64 R14, c[0x0][R10+0x168] ;  /* 0x00005a000a0e7b82 */ /* 0x000ea40000000a00 */
[----:B------:R-:W4:Y:S01]  /*b400*/  LDL R106, [R1+0x68] ;  /* 0x00006800016a7983 */ /* 0x000f220000100800 */
[----:B------:R-:W-:-:S04]  /*b410*/  ISETP.NE.U32.AND P0, PT, RZ, c[0x0][0x500], PT ;  /* 0x00014000ff007a0c */ /* 0x000fc80003f05070 */
[----:B------:R-:W-:-:S04]  /*b420*/  ISETP.NE.AND.EX P0, PT, RZ, c[0x0][0x504], PT, P0 ;  /* 0x00014100ff007a0c */ /* 0x000fc80003f05300 */
[----:B------:R-:W-:Y:S01]  /*b430*/  SEL R4, R8, RZ, !P0 ;  /* 0x000000ff08047207 */ /* 0x000fe20004000000 */
[----:B------:R-:W1:Y:S08]  /*b440*/  LDC.64 R6, c[0x0][R10+0x170] ;  /* 0x00005c000a067b82 */ /* 0x000e700000000a00 */
[----:B------:R-:W1:Y:S08]  /*b450*/  LDC.64 R16, c[0x0][R10+0x178] ;  /* 0x00005e000a107b82 */ /* 0x000e700000000a00 */
[----:B------:R1:W1:Y:S01]  /*b460*/  LDC.64 R18, c[0x0][R10+0x160] ;  /* 0x000058000a127b82 */ /* 0x0002620000000a00 */
[----:B------:R-:W-:Y:S01]  /*b470*/  SEL R0, R9, RZ, !P0 ;  /* 0x000000ff09007207 */ /* 0x000fe20004000000 */
[----:B------:R-:W-:-:S05]  /*b480*/  IMAD.MOV.U32 R5, RZ, RZ, c[0x0][0x4e8] ;  /* 0x00013a00ff057624 */ /* 0x000fca00078e00ff */
[----:B------:R-:W-:Y:S01]  /*b490*/  ISETP.NE.AND P1, PT, R5, 0x1, PT ;  /* 0x000000010500780c */ /* 0x000fe20003f25270 */
[----:B--2---:R-:W-:Y:S02]  /*b4a0*/  IMAD R8, R15, R102, RZ ;  /* 0x000000660f087224 */ /* 0x004fe400078e02ff */
[----:B------:R-:W2:Y:S01]  /*b4b0*/  LDL R15, [R1+0xe4] ;  /* 0x0000e400010f7983 */ /* 0x000ea20000100800 */
[----:B-1----:R-:W-:-:S04]  /*b4c0*/  IMAD R3, R7, R0, RZ ;  /* 0x0000000007037224 */ /* 0x002fc800078e02ff */
[C---:B------:R-:W-:Y:S02]  /*b4d0*/  IMAD R3, R6.reuse, R4, R3 ;  /* 0x0000000406037224 */ /* 0x040fe400078e0203 */
[----:B------:R-:W-:-:S04]  /*b4e0*/  IMAD.WIDE.U32 R4, R6, R0, RZ ;  /* 0x0000000006047225 */ /* 0x000fc800078e00ff */
[----:B------:R-:W-:-:S04]  /*b4f0*/  IMAD.WIDE.U32 R6, R14, R102, RZ ;  /* 0x000000660e067225 */ /* 0x000fc800078e00ff */
[----:B------:R-:W-:Y:S01]  /*b500*/  IMAD.IADD R13, R5, 0x1, R3 ;  /* 0x00000001050d7824 */ /* 0x000fe200078e0203 */
[----:B-----5:R-:W-:Y:S01]  /*b510*/  IADD3 R9, P5, P4, R4, R6, R2 ;  /* 0x0000000604097210 */ /* 0x020fe20007cbe002 */
[----:B---3--:R-:W-:Y:S01]  /*b520*/  IMAD R3, R99, 0x80, R103 ;  /* 0x0000008063037824 */ /* 0x008fe200078e0267 */
[----:B----4-:R-:W-:Y:S01]  /*b530*/  SEL R4, R106, RZ, P2 ;  /* 0x000000ff6a047207 */ /* 0x010fe20001000000 */
[----:B------:R-:W-:Y:S02]  /*b540*/  IMAD.IADD R11, R7, 0x1, R8 ;  /* 0x00000001070b7824 */ /* 0x000fe400078e0208 */
[----:B------:R-:W-:Y:S01]  /*b550*/  @P1 IMAD.HI.U32 R5, R3, c[0x0][0x4ec], RZ ;  /* 0x00013b0003051a27 */ /* 0x000fe200078e00ff */
[----:B------:R-:W1:Y:S03]  /*b560*/  S2R R103, SR_TID.X ;  /* 0x0000000000677919 */ /* 0x000e660000002100 */
[----:B------:R-:W-:-:S02]  /*b570*/  IMAD R8, R17, R4, RZ ;  /* 0x0000000411087224 */ /* 0x000fc400078e02ff */
[----:B------:R-:W-:-:S04]  /*b580*/  IMAD.WIDE.U32 R6, R16, R4, RZ ;  /* 0x0000000410067225 */ /* 0x000fc800078e00ff */
[----:B------:R-:W-:Y:S01]  /*b590*/  IMAD.MOV.U32 R4, RZ, RZ, R3 ;  /* 0x000000ffff047224 */ /* 0x000fe200078e0003 */
[----:B------:R-:W-:Y:S01]  /*b5a0*/  @P1 SHF.R.U32.HI R4, RZ, c[0x0][0x4f0], R5 ;  /* 0x00013c00ff041a19 */ /* 0x000fe20000011605 */
[----:B------:R-:W-:-:S03]  /*b5b0*/  IMAD.IADD R10, R7, 0x1, R8 ;  /* 0x00000001070a7824 */ /* 0x000fc600078e0208 */
[----:B------:R-:W-:Y:S01]  /*b5c0*/  IADD3 R8, P3, P0, R4, R9, R6 ;  /* 0x0000000904087210 */ /* 0x000fe2000787e006 */
[----:B------:R-:W-:Y:S01]  /*b5d0*/  IMAD.MOV R5, RZ, RZ, -R4 ;  /* 0x000000ffff057224 */ /* 0x000fe200078e0a04 */
[----:B------:R-:W-:Y:S02]  /*b5e0*/  SHF.R.S32.HI R6, RZ, 0x1f, R2 ;  /* 0x0000001fff067819 */ /* 0x000fe40000011402 */
[----:B------:R-:W-:Y:S01]  /*b5f0*/  SHF.R.S32.HI R7, RZ, 0x1f, R4 ;  /* 0x0000001fff077819 */ /* 0x000fe20000011404 */
[----:B------:R-:W-:Y:S01]  /*b600*/  IMAD R4, R5, c[0x0][0x4e8], R3 ;  /* 0x00013a0005047a24 */ /* 0x000fe200078e0203 */
[----:B------:R-:W-:-:S04]  /*b610*/  IADD3.X R9, R13, R11, R6, P5, P4 ;  /* 0x0000000b0d097210 */ /* 0x000fc80002fe8406 */
[----:B------:R-:W-:Y:S01]  /*b620*/  IADD3.X R9, R7, R9, R10, P3, P0 ;  /* 0x0000000907097210 */ /* 0x000fe20001fe040a */
[----:B------:R-:W-:Y:S01]  /*b630*/  IMAD R5, R19, R4, RZ ;  /* 0x0000000413057224 */ /* 0x000fe200078e02ff */
[----:B------:R-:W-:Y:S01]  /*b640*/  SHF.R.S32.HI R7, RZ, 0x1f, R4 ;  /* 0x0000001fff077819 */ /* 0x000fe20000011404 */
[----:B------:R-:W-:-:S04]  /*b650*/  IMAD.MOV.U32 R10, RZ, RZ, c[0x0][0x4a8] ;  /* 0x00012a00ff0a7624 */ /* 0x000fc800078e00ff */
[C---:B------:R-:W-:Y:S02]  /*b660*/  IMAD R7, R18.reuse, R7, R5 ;  /* 0x0000000712077224 */ /* 0x040fe400078e0205 */
        /* <DEDUP_REMOVED lines=13> */
[----:B------:R-:W-:Y:S04]  /*b740*/  SHFL.IDX PT, R8, R8, 0x1, 0x1c1f ;  /* 0x003c1f0008087f89 */ /* 0x000fe800000e0000 */
[----:B------:R3:W4:Y:S01]  /*b750*/  SHFL.IDX PT, R9, R4, 0x1, 0x1c1f ;  /* 0x003c1f0004097f89 */ /* 0x00072200000e0000 */
[----:B------:R-:W-:Y:S01]  /*b760*/  LOP3.LUT P0, RZ, R14, 0x3, RZ, 0xc0, !PT ;  /* 0x000000030eff7812 */ /* 0x000fe2000780c0ff */
[----:B---3--:R-:W-:Y:S02]  /*b770*/  IMAD R4, R12, c[0x0][0x4e8], RZ ;  /* 0x00013a000c047a24 */ /* 0x008fe400078e02ff */
[----:B--2---:R-:W-:-:S05]  /*b780*/  IMAD R5, R99, 0x80, R15 ;  /* 0x0000008063057824 */ /* 0x004fca00078e020f */
[C---:B------:R-:W-:Y:S02]  /*b790*/  IADD3 R7, R5.reuse, 0x8, RZ ;  /* 0x0000000805077810 */ /* 0x040fe40007ffe0ff */
[-C--:B------:R-:W-:Y:S02]  /*b7a0*/  ISETP.GE.OR P3, PT, R5, R4.reuse, P0 ;  /* 0x000000040500720c */ /* 0x080fe40000766670 */
[----:B------:R-:W-:-:S11]  /*b7b0*/  ISETP.GE.OR P0, PT, R7, R4, P0 ;  /* 0x000000040700720c */ /* 0x000fd60000706670 */
[----:B-1----:R1:W-:Y:S01]  /*b7c0*/  @!P3 ST.E [R10.64], R21 ;  /* 0x000000150a00b985 */ /* 0x0023e2000c101906 */
[----:B------:R-:W-:-:S03]  /*b7d0*/  ISETP.GE.AND P3, PT, R5, R4, PT ;  /* 0x000000040500720c */ /* 0x000fc60003f66270 */
[----:B----4-:R1:W-:Y:S01]  /*b7e0*/  @!P0 ST.E [R8.64], R20 ;  /* 0x0000001408008985 */ /* 0x0103e2000c101906 */
[----:B------:R-:W-:Y:S01]  /*b7f0*/  ISETP.GE.AND P0, PT, R7, R4, PT ;  /* 0x000000040700720c */ /* 0x000fe20003f06270 */
[----:B------:R-:W-:Y:S05]  /*b800*/  @P2 BRA `(.L_x_1263) ;  /* 0x00000ad000002947 */ /* 0x000fea0003800000 */
[----:B------:R-:W2:Y:S01]  /*b810*/  LDL R14, [R1+0xa4] ;  /* 0x0000a400010e7983 */ /* 0x000ea20000100800 */
[----:B------:R-:W-:Y:S01]  /*b820*/  IMAD R3, R6, c[0x0][0x3a0], RZ ;  /* 0x0000e80006037a24 */ /* 0x000fe200078e02ff */
[----:B-1----:R-:W-:Y:S01]  /*b830*/  SHF.R.S32.HI R8, RZ, 0x1f, R0 ;  /* 0x0000001fff087819 */ /* 0x002fe20000011400 */
[C---:B------:R-:W-:Y:S01]  /*b840*/  IMAD.WIDE.U32 R6, R2.reuse, c[0x0][0x3a0], RZ ;  /* 0x0000e80002067a25 */ /* 0x040fe200078e00ff */
[----:B------:R1:W3:Y:S03]  /*b850*/  LDS.128 R28, [R219+0x80] ;  /* 0x00008000db1c7984 */ /* 0x0002e60000000c00 */
[----:B------:R-:W-:Y:S01]  /*b860*/  IMAD R2, R2, c[0x0][0x3a4], R3 ;  /* 0x0000e90002027a24 */ /* 0x000fe200078e0203 */
[----:B------:R1:W4:Y:S04]  /*b870*/  LDS.128 R44, [R219+0x1080] ;  /* 0x00108000db2c7984 */ /* 0x0003280000000c00 */
[----:B------:R-:W-:Y:S01]  /*b880*/  IADD3 R3, R7, R2, RZ ;  /* 0x0000000207037210 */ /* 0x000fe20007ffe0ff */
[----:B------:R1:W1:Y:S01]  /*b890*/  LDS.128 R60, [R219+0x2080] ;  /* 0x00208000db3c7984 */ /* 0x0002620000000c00 */
[----:B------:R-:W-:-:S03]  /*b8a0*/  MOV R2, R6 ;  /* 0x0000000600027202 */ /* 0x000fc60000000f00 */
[----:B------:R1:W1:Y:S02]  /*b8b0*/  LDS.128 R72, [R219+0x3080] ;  /* 0x00308000db487984 */ /* 0x0002640000000c00 */
[----:B------:R-:W-:Y:S02]  /*b8c0*/  IMAD.WIDE.U32 R6, R102, c[0x0][0x3e8], R2 ;  /* 0x0000fa0066067a25 */ /* 0x000fe400078e0002 */
[----:B------:R1:W1:Y:S02]  /*b8d0*/  LDS.128 R24, [R219+0x4080] ;  /* 0x00408000db187984 */ /* 0x0002640000000c00 */
[----:B------:R-:W-:Y:S02]  /*b8e0*/  IMAD R3, R8, c[0x0][0x3f0], RZ ;  /* 0x0000fc0008037a24 */ /* 0x000fe400078e02ff */
[----:B------:R1:W1:Y:S01]  /*b8f0*/  LDS.128 R40, [R219+0x5080] ;  /* 0x00508000db287984 */ /* 0x0002620000000c00 */
[----:B------:R-:W-:-:S03]  /*b900*/  IMAD R7, R102, c[0x0][0x3ec], R7 ;  /* 0x0000fb0066077a24 */ /* 0x000fc600078e0207 */
[----:B------:R1:W1:Y:S01]  /*b910*/  LDS.128 R56, [R219+0x6080] ;  /* 0x00608000db387984 */ /* 0x0002620000000c00 */
[----:B------:R-:W-:-:S03]  /*b920*/  IMAD.WIDE.U32 R6, R0, c[0x0][0x3f0], R6 ;  /* 0x0000fc0000067a25 */ /* 0x000fc600078e0006 */
[----:B------:R1:W1:Y:S04]  /*b930*/  LDS.128 R68, [R219+0x7080] ;  /* 0x00708000db447984 */ /* 0x0002680000000c00 */
        /* <DEDUP_REMOVED lines=8> */
[----:B------:R-:W5:Y:S02]  /*b9c0*/  S2R R10, SR_TID.X ;  /* 0x00000000000a7919 */ /* 0x000f640000002100 */
[----:B-----5:R-:W-:-:S04]  /*b9d0*/  SHF.R.S32.HI R9, RZ, 0x1f, R10 ;  /* 0x0000001fff097819 */ /* 0x020fc8000001140a */
[----:B------:R-:W-:-:S04]  /*b9e0*/  LEA.HI R9, R9, R10, RZ, 0x3 ;  /* 0x0000000a09097211 */ /* 0x000fc800078f18ff */
[----:B------:R-:W-:Y:S02]  /*b9f0*/  SHF.R.S32.HI R9, RZ, 0x3, R9 ;  /* 0x00000003ff097819 */ /* 0x000fe40000011409 */
[----:B--2---:R-:W-:-:S04]  /*ba00*/  LEA R5, R99, R14, 0x7 ;  /* 0x0000000e63057211 */ /* 0x004fc800078e38ff */
[----:B------:R-:W-:Y:S01]  /*ba10*/  MOV R2, R5 ;  /* 0x0000000500027202 */ /* 0x000fe20000000f00 */
[----:B------:R-:W-:-:S05]  /*ba20*/  @P1 IMAD.HI.U32 R8, R5, c[0x0][0x4ec], RZ ;  /* 0x00013b0005081a27 */ /* 0x000fca00078e00ff */
[----:B------:R-:W-:Y:S01]  /*ba30*/  @P1 SHF.R.U32.HI R2, RZ, c[0x0][0x4f0], R8 ;  /* 0x00013c00ff021a19 */ /* 0x000fe20000011608 */
[----:B------:R-:W-:-:S03]  /*ba40*/  IMAD R8, R0, c[0x0][0x3f4], R3 ;  /* 0x0000fd0000087a24 */ /* 0x000fc600078e0203 */
[----:B------:R-:W-:Y:S02]  /*ba50*/  SHF.R.S32.HI R3, RZ, 0x1f, R2 ;  /* 0x0000001fff037819 */ /* 0x000fe40000011402 */
[----:B------:R-:W-:Y:S02]  /*ba60*/  IADD3 R0, -R2, RZ, RZ ;  /* 0x000000ff02007210 */ /* 0x000fe40007ffe1ff */
[----:B------:R-:W-:Y:S01]  /*ba70*/  IADD3 R7, R7, R8, RZ ;  /* 0x0000000807077210 */ /* 0x000fe20007ffe0ff */
[----:B------:R-:W-:Y:S02]  /*ba80*/  IMAD R3, R3, c[0x0][0x3e0], RZ ;  /* 0x0000f80003037a24 */ /* 0x000fe400078e02ff */
[----:B------:R-:W-:Y:S02]  /*ba90*/  IMAD R0, R0, c[0x0][0x4e8], R5 ;  /* 0x00013a0000007a24 */ /* 0x000fe400078e0205 */
[C---:B------:R-:W-:Y:S02]  /*baa0*/  IMAD R8, R2.reuse, c[0x0][0x3e4], R3 ;  /* 0x0000f90002087a24 */ /* 0x040fe400078e0203 */
[----:B------:R-:W-:Y:S01]  /*bab0*/  IMAD.WIDE.U32 R2, R2, c[0x0][0x3e0], R6 ;  /* 0x0000f80002027a25 */ /* 0x000fe200078e0006 */
[----:B------:R-:W-:-:S02]  /*bac0*/  SHF.R.S32.HI R5, RZ, 0x1f, R0 ;  /* 0x0000001fff057819 */ /* 0x000fc40000011400 */
[----:B------:R-:W-:Y:S02]  /*bad0*/  LEA R7, R99, R9, 0x7 ;  /* 0x0000000963077211 */ /* 0x000fe400078e38ff */
        /* <DEDUP_REMOVED lines=8> */
[----:B-1-34-:R1:W2:Y:S02]  /*bb60*/  SHFL.IDX PT, R6, R14, RZ, 0x181f ;  /* 0x00181fff0e067589 */ /* 0x01a2a400000e0000 */
.L_x_1327:
[----:B------:R-:W-:Y:S05]  /*bb70*/  BRA.DIV ~URZ, `(.L_x_1265) ;  /* 0x000046927f007947 */ /* 0x000fea000b800000 */
[----:B------:R3:W4:Y:S02]  /*bb80*/  SHFL.IDX PT, R0, R15, RZ, 0x181f ;  /* 0x00181fff0f007589 */ /* 0x00072400000e0000 */
.L_x_1328:
[----:B------:R-:W-:Y:S01]  /*bb90*/  ISETP.GE.AND P0, PT, R7, R4, PT ;  /* 0x000000040700720c */ /* 0x000fe20003f06270 */
[----:B------:R-:W-:-:S12]  /*bba0*/  BSSY B0, `(.L_x_1266) ;  /* 0x0000018000007945 */ /* 0x000fd80003800000 */
[----:B------:R-:W-:Y:S05]  /*bbb0*/  @P0 BRA `(.L_x_1267) ;  /* 0x0000016000000947 */ /* 0x000fea0003800000 */
[----:B------:R-:W5:Y:S04]  /*bbc0*/  LDL.64 R2, [R1] ;  /* 0x0000000001027983 */ /* 0x000f680000100a00 */
[----:B---3--:R-:W3:Y:S04]  /*bbd0*/  LDL R82, [R1+0x8] ;  /* 0x0000080001527983 */ /* 0x008ee80000100800 */
[----:B----4-:R-:W4:Y:S04]  /*bbe0*/  LDL R5, [R1+0xc] ;  /* 0x00000c0001057983 */ /* 0x010f280000100800 */
[----:B--2---:R-:W2:Y:S04]  /*bbf0*/  LDL R83, [R1+0x3c] ;  /* 0x00003c0001537983 */ /* 0x004ea80000100800 */
[----:B------:R-:W2:Y:S04]  /*bc00*/  LDL R81, [R1+0x38] ;  /* 0x0000380001517983 */ /* 0x000ea80000100800 */
[----:B------:R-:W2:Y:S01]  /*bc10*/  LDL R80, [R1+0x34] ;  /* 0x0000340001507983 */ /* 0x000ea20000100800 */
[----:B------:R-:W-:-:S13]  /*bc20*/  ISETP.GE.AND P4, PT, R252, c[0x0][0x3c8], PT ;  /* 0x0000f200fc007a0c */ /* 0x000fda0003f86270 */
[----:B------:R-:W-:Y:S02]  /*bc30*/  @!P4 LEA R8, P1, R252, R0, 0x1 ;  /* 0x00000000fc08c211 */ /* 0x000fe400078208ff */
        /* <DEDUP_REMOVED lines=8> */
[----:B------:R-:W-:-:S02]  /*bcc0*/  @!P4 LEA.HI.X R9, R252, R6, R81, 0x1, P1 ;  /* 0x00000006fc09c211 */ /* 0x000fc400008f0c51 */
[----:B------:R-:W-:Y:S01]  /*bcd0*/  @!P3 LEA.HI.X R3, R5, R6, R80, 0x1, P0 ;  /* 0x000000060503b211 */ /* 0x000fe200000f0c50 */
[----:B------:R2:W-:Y:S04]  /*bce0*/  @!P6 ST.E.128 [R12.64], R28 ;  /* 0x0000001c0c00e985 */ /* 0x0005e8000c101d06 */
[----:B------:R2:W-:Y:S04]  /*bcf0*/  @!P5 ST.E.128 [R10.64], R24 ;  /* 0x000000180a00d985 */ /* 0x0005e8000c101d06 */
[----:B------:R2:W-:Y:S04]  /*bd00*/  @!P4 ST.E.128 [R8.64], R20 ;  /* 0x000000140800c985 */ /* 0x0005e8000c101d06 */
[----:B------:R2:W-:Y:S02]  /*bd10*/  @!P3 ST.E.128 [R2.64], R16 ;  /* 0x000000100200b985 */ /* 0x0005e4000c101d06 */
.L_x_1267:
[----:B------:R-:W-:Y:S05]  /*bd20*/  BSYNC B0 ;  /* 0x0000000000007941 */ /* 0x000fea0003800000 */
.L_x_1266:
[----:B------:R-:W-:Y:S05]  /*bd30*/  BRA.DIV ~URZ, `(.L_x_1268) ;  /* 0x000045327f007947 */ /* 0x000fea000b800000 */
[----:B--2---:R2:W1:Y:S04]  /*bd40*/  SHFL.IDX PT, R6, R14, 0x1, 0x181f ;  /* 0x00381f000e067f89 */ /* 0x00446800000e0000 */
[----:B----4-:R2:W4:Y:S02]  /*bd50*/  SHFL.IDX PT, R0, R15, 0x1, 0x181f ;  /* 0x00381f000f007f89 */ /* 0x01052400000e0000 */
.L_x_1329:
[----:B------:R-:W-:Y:S01]  /*bd60*/  IADD3 R2, R7, 0x20, RZ ;  /* 0x0000002007027810 */ /* 0x000fe20007ffe0ff */
[----:B------:R-:W-:Y:S03]  /*bd70*/  BSSY B0, `(.L_x_1269) ;  /* 0x0000019000007945 */ /* 0x000fe60003800000 */
[----:B------:R-:W-:-:S13]  /*bd80*/  ISETP.GE.AND P0, PT, R2, R4, PT ;  /* 0x000000040200720c */ /* 0x000fda0003f06270 */
[----:B------:R-:W-:Y:S05]  /*bd90*/  @P0 BRA `(.L_x_1270) ;  /* 0x0000016000000947 */ /* 0x000fea0003800000 */
[----:B------:R-:W5:Y:S04]  /*bda0*/  LDL.64 R20, [R1] ;  /* 0x0000000001147983 */ /* 0x000f680000100a00 */
[----:B--2---:R-:W2:Y:S04]  /*bdb0*/  LDL R18, [R1+0x8] ;  /* 0x0000080001127983 */ /* 0x004ea80000100800 */
[----:B---3--:R-:W3:Y:S04]  /*bdc0*/  LDL R5, [R1+0xc] ;  /* 0x00000c0001057983 */ /* 0x008ee80000100800 */
[----:B----4-:R-:W4:Y:S04]  /*bdd0*/  LDL R19, [R1+0x3c] ;  /* 0x00003c0001137983 */ /* 0x010f280000100800 */
[----:B------:R-:W4:Y:S04]  /*bde0*/  LDL R17, [R1+0x38] ;  /* 0x0000380001117983 */ /* 0x000f280000100800 */
[----:B------:R-:W4:Y:S01]  /*bdf0*/  LDL R16, [R1+0x34] ;  /* 0x0000340001107983 */ /* 0x000f220000100800 */
[----:B------:R-:W-:-:S13]  /*be00*/  ISETP.GE.AND P1, PT, R252, c[0x0][0x3c8], PT ;  /* 0x0000f200fc007a0c */ /* 0x000fda0003f26270 */
[----:B------:R-:W-:Y:S02]  /*be10*/  @!P1 LEA R8, P5, R252, R0, 0x1 ;  /* 0x00000000fc089211 */ /* 0x000fe400078a08ff */
[----:B-----5:R-:W-:Y:S02]  /*be20*/  ISETP.GE.AND P3, PT, R20, c[0x0][0x3c8], PT ;  /* 0x0000f20014007a0c */ /* 0x020fe40003f66270 */
[----:B--2---:R-:W-:Y:S02]  /*be30*/  ISETP.GE.AND P2, PT, R18, c[0x0][0x3c8], PT ;  /* 0x0000f20012007a0c */ /* 0x004fe40003f46270 */
[----:B---3--:R-:W-:-:S09]  /*be40*/  ISETP.GE.AND P0, PT, R5, c[0x0][0x3c8], PT ;  /* 0x0000f20005007a0c */ /* 0x008fd20003f06270 */
[-C--:B------:R-:W-:Y:S02]  /*be50*/  @!P3 LEA R12, P4, R20, R0.reuse, 0x1 ;  /* 0x00000000140cb211 */ /* 0x080fe400078808ff */
[----:B------:R-:W-:Y:S02]  /*be60*/  @!P2 LEA R10, P6, R18, R0, 0x1 ;  /* 0x00000000120aa211 */ /* 0x000fe400078c08ff */
[----:B-1----:R-:W-:Y:S02]  /*be70*/  @!P3 LEA.HI.X R13, R20, R6, R21, 0x1, P4 ;  /* 0x00000006140db211 */ /* 0x002fe400020f0c15 */
[----:B------:R-:W-:Y:S02]  /*be80*/  @!P0 LEA R2, P4, R5, R0, 0x1 ;  /* 0x0000000005028211 */ /* 0x000fe400078808ff */
[-C--:B----4-:R-:W-:Y:S02]  /*be90*/  @!P2 LEA.HI.X R11, R18, R6.reuse, R19, 0x1, P6 ;  /* 0x00000006120ba211 */ /* 0x090fe400030f0c13 */
[----:B------:R-:W-:-:S02]  /*bea0*/  @!P1 LEA.HI.X R9, R252, R6, R17, 0x1, P5 ;  /* 0x00000006fc099211 */ /* 0x000fc400028f0c11 */
[----:B------:R-:W-:Y:S01]  /*beb0*/  @!P0 LEA.HI.X R3, R5, R6, R16, 0x1, P4 ;  /* 0x0000000605038211 */ /* 0x000fe200020f0c10 */
[----:B------:R1:W-:Y:S04]  /*bec0*/  @!P3 ST.E.128 [R12.64], R44 ;  /* 0x0000002c0c00b985 */ /* 0x0003e8000c101d06 */
[----:B------:R1:W-:Y:S04]  /*bed0*/  @!P2 ST.E.128 [R10.64], R40 ;  /* 0x000000280a00a985 */ /* 0x0003e8000c101d06 */
[----:B------:R1:W-:Y:S04]  /*bee0*/  @!P1 ST.E.128 [R8.64], R36 ;  /* 0x0000002408009985 */ /* 0x0003e8000c101d06 */
[----:B------:R1:W-:Y:S02]  /*bef0*/  @!P0 ST.E.128 [R2.64], R32 ;  /* 0x0000002002008985 */ /* 0x0003e4000c101d06 */
.L_x_1270:
[----:B------:R-:W-:Y:S05]  /*bf00*/  BSYNC B0 ;  /* 0x0000000000007941 */ /* 0x000fea0003800000 */
.L_x_1269:
[----:B------:R-:W-:Y:S05]  /*bf10*/  BRA.DIV ~URZ, `(.L_x_1271) ;  /* 0x000044127f007947 */ /* 0x000fea000b800000 */
[----:B-1----:R1:W2:Y:S02]  /*bf20*/  SHFL.IDX PT, R6, R14, 0x2, 0x181f ;  /* 0x00581f000e067f89 */ /* 0x0022a400000e0000 */
.L_x_1330:
[----:B------:R-:W-:Y:S05]  /*bf30*/  BRA.DIV ~URZ, `(.L_x_1272) ;  /* 0x000044627f007947 */ /* 0x000fea000b800000 */
[----:B----4-:R4:W1:Y:S02]  /*bf40*/  SHFL.IDX PT, R0, R15, 0x2, 0x181f ;  /* 0x00581f000f007f89 */ /* 0x01086400000e0000 */
.L_x_1331:
[----:B------:R-:W-:Y:S01]  /*bf50*/  IADD3 R2, R7, 0x40, RZ ;  /* 0x0000004007027810 */ /* 0x000fe20007ffe0ff */
[----:B------:R-:W-:Y:S03]  /*bf60*/  BSSY B0, `(.L_x_1273) ;  /* 0x0000019000007945 */ /* 0x000fe60003800000 */
        /* <DEDUP_REMOVED lines=9> */
[----:B-1----:R-:W-:Y:S02]  /*c000*/  @!P1 LEA R8, P5, R252, R0, 0x1 ;  /* 0x00000000fc089211 */ /* 0x002fe400078a08ff */
        /* <DEDUP_REMOVED lines=14> */
.L_x_1274:
[----:B------:R-:W-:Y:S05]  /*c0f0*/  BSYNC B0 ;  /* 0x0000000000007941 */ /* 0x000fea0003800000 */
.L_x_1273:
[----:B------:R-:W-:Y:S05]  /*c100*/  BRA.DIV ~URZ, `(.L_x_1275) ;  /* 0x000042f27f007947 */ /* 0x000fea000b800000 */
[----:B--2---:R2:W3:Y:S04]  /*c110*/  SHFL.IDX PT, R6, R14, 0x3, 0x181f ;  /* 0x00781f000e067f89 */ /* 0x0044e800000e0000 */
[----:B-1----:R2:W1:Y:S02]  /*c120*/  SHFL.IDX PT, R0, R15, 0x3, 0x181f ;  /* 0x00781f000f007f89 */ /* 0x00246400000e0000 */
.L_x_1332:
[----:B------:R-:W-:-:S04]  /*c130*/  IADD3 R2, R7, 0x60, RZ ;  /* 0x0000006007027810 */ /* 0x000fc80007ffe0ff */
[----:B------:R-:W-:-:S13]  /*c140*/  ISETP.GE.AND P0, PT, R2, R4, PT ;  /* 0x000000040200720c */ /* 0x000fda0003f06270 */
[----:B------:R-:W-:Y:S05]  /*c150*/  @P0 BRA `(.L_x_1276) ;  /* 0x00002b8000000947 */ /* 0x000fea0003800000 */
[----:B--234-:R-:W2:Y:S04]  /*c160*/  LDL.64 R14, [R1] ;  /* 0x00000000010e7983 */ /* 0x01cea80000100a00 */
[----:B------:R-:W3:Y:S04]  /*c170*/  LDL R12, [R1+0x8] ;  /* 0x00000800010c7983 */ /* 0x000ee80000100800 */
[----:B------:R-:W4:Y:S04]  /*c180*/  LDL R13, [R1+0x3c] ;  /* 0x00003c00010d7983 */ /* 0x000f280000100800 */
[----:B------:R-:W5:Y:S04]  /*c190*/  LDL R11, [R1+0x38] ;  /* 0x00003800010b7983 */ /* 0x000f680000100800 */
[----:B------:R-:W4:Y:S01]  /*c1a0*/  LDL R10, [R1+0xc] ;  /* 0x00000c00010a7983 */ /* 0x000f220000100800 */
[----:B------:R-:W-:-:S13]  /*c1b0*/  ISETP.GE.AND P0, PT, R252, c[0x0][0x3c8], PT ;  /* 0x0000f200fc007a0c */ /* 0x000fda0003f06270 */
[----:B-1----:R-:W-:Y:S02]  /*c1c0*/  @!P0 LEA R2, P3, R252, R0, 0x1 ;  /* 0x00000000fc028211 */ /* 0x002fe400078608ff */
[----:B--2---:R-:W-:Y:S02]  /*c1d0*/  ISETP.GE.AND P2, PT, R14, c[0x0][0x3c8], PT ;  /* 0x0000f2000e007a0c */ /* 0x004fe40003f46270 */
[----:B---3--:R-:W-:-:S11]  /*c1e0*/  ISETP.GE.AND P1, PT, R12, c[0x0][0x3c8], PT ;  /* 0x0000f2000c007a0c */ /* 0x008fd60003f26270 */
[-C--:B------:R-:W-:Y:S02]  /*c1f0*/  @!P2 LEA R8, P5, R14, R0.reuse, 0x1 ;  /* 0x000000000e08a211 */ /* 0x080fe400078a08ff */
[----:B------:R-:W-:Y:S02]  /*c200*/  @!P1 LEA R4, P4, R12, R0, 0x1 ;  /* 0x000000000c049211 */ /* 0x000fe400078808ff */
[-C--:B------:R-:W-:Y:S02]  /*c210*/  @!P2 LEA.HI.X R9, R14, R6.reuse, R15, 0x1, P5 ;  /* 0x000000060e09a211 */ /* 0x080fe400028f0c0f */
[-C--:B----4-:R-:W-:Y:S02]  /*c220*/  @!P1 LEA.HI.X R5, R12, R6.reuse, R13, 0x1, P4 ;  /* 0x000000060c059211 */ /* 0x090fe400020f0c0d */
[----:B-----5:R-:W-:Y:S01]  /*c230*/  @!P0 LEA.HI.X R3, R252, R6, R11, 0x1, P3 ;  /* 0x00000006fc038211 */ /* 0x020fe200018f0c0b */
        /* <DEDUP_REMOVED lines=10> */
.L_x_1263:
        /* <DEDUP_REMOVED lines=8> */
[----:B------:R-:W-:-:S04]  /*c360*/  IMAD R2, R2, c[0x0][0x440], RZ ;  /* 0x0001100002027a24 */ /* 0x000fc800078e02ff */
        /* <DEDUP_REMOVED lines=25> */
.L_x_1333:
[----:B------:R-:W-:Y:S05]  /*c500*/  BRA.DIV ~URZ, `(.L_x_1278) ;  /* 0x000040227f007947 */ /* 0x000fea000b800000 */
[----:B------:R3:W4:Y:S02]  /*c510*/  SHFL.IDX PT, R0, R21, RZ, 0x1c1f ;  /* 0x001c1fff15007589 */ /* 0x00072400000e0000 */
.L_x_1334:
[----:B------:R-:W-:Y:S01]  /*c520*/  BSSY B0, `(.L_x_1279) ;  /* 0x00000c2000007945 */ /* 0x000fe20003800000 */
[----:B------:R-:W-:Y:S05]  /*c530*/  @P3 BRA `(.L_x_1280) ;  /* 0x00000c0000003947 */ /* 0x000fea0003800000 */
[----:B------:R-:W5:Y:S04]  /*c540*/  LDL R107, [R1+0x10] ;  /* 0x00001000016b7983 */ /* 0x000f680000100800 */
        /* <DEDUP_REMOVED lines=8> */
[----:B------:R-:W-:-:S04]  /*c5d0*/  IADD3 R6, R107, 0x18, RZ ;  /* 0x000000186b067810 */ /* 0x000fc80007ffe0ff */
[----:B------:R-:W-:-:S05]  /*c5e0*/  ISETP.GE.AND P5, PT, R6, c[0x0][0x3c8], PT ;  /* 0x0000f20006007a0c */ /* 0x000fca0003fa6270 */
[----:B------:R-:W-:Y:S02]  /*c5f0*/  @!P2 IMAD.MOV.U32 R2, RZ, RZ, R0 ;  /* 0x000000ffff02a224 */ /* 0x000fe400078e0000 */
[----:B------:R-:W-:Y:S01]  /*c600*/  @!P2 IMAD.MOV.U32 R3, RZ, RZ, R4 ;  /* 0x000000ffff03a224 */ /* 0x000fe200078e0004 */
[----:B----4-:R-:W-:Y:S02]  /*c610*/  ISETP.GE.AND P3, PT, R12, c[0x0][0x3c8], PT ;  /* 0x0000f2000c007a0c */ /* 0x010fe40003f66270 */
[----:B------:R-:W-:Y:S01]  /*c620*/  SHF.R.S32.HI R7, RZ, 0x1f, R10 ;  /* 0x0000001fff077819 */ /* 0x000fe2000001140a */
[C---:B------:R-:W-:Y:S01]  /*c630*/  @!P2 IMAD.WIDE R2, R107.reuse, 0x4, R2 ;  /* 0x000000046b02a825 */ /* 0x040fe200078e0202 */
[C---:B------:R-:W-:Y:S02]  /*c640*/  @!P1 LEA R8, P4, R10.reuse, R0, 0x2 ;  /* 0x000000000a089211 */ /* 0x040fe400078810ff */
[----:B------:R-:W-:Y:S02]  /*c650*/  IADD3 R5, R107, 0x20, RZ ;  /* 0x000000206b057810 */ /* 0x000fe40007ffe0ff */
[----:B------:R-:W-:Y:S01]  /*c660*/  @!P1 LEA.HI.X R9, R10, R4, R7, 0x2, P4 ;  /* 0x000000040a099211 */ /* 0x000fe200020f1407 */
[----:B------:R3:W-:Y:S01]  /*c670*/  @!P2 ST.E.64 [R2.64], R24 ;  /* 0x000000180200a985 */ /* 0x0007e2000c101b06 */
[----:B------:R-:W-:-:S02]  /*c680*/  ISETP.GE.AND P4, PT, R5, c[0x0][0x3c8], PT ;  /* 0x0000f20005007a0c */ /* 0x000fc40003f86270 */
[----:B------:R-:W-:Y:S01]  /*c690*/  SHF.R.S32.HI R11, RZ, 0x1f, R6 ;  /* 0x0000001fff0b7819 */ /* 0x000fe20000011406 */
[----:B------:R4:W-:Y:S01]  /*c6a0*/  @!P1 ST.E.64 [R8.64], R22 ;  /* 0x0000001608009985 */ /* 0x0009e2000c101b06 */
[C---:B------:R-:W-:Y:S02]  /*c6b0*/  @!P5 LEA R10, P1, R6.reuse, R0, 0x2 ;  /* 0x00000000060ad211 */ /* 0x040fe400078210ff */
[----:B------:R-:W-:Y:S02]  /*c6c0*/  SHF.R.S32.HI R7, RZ, 0x1f, R12 ;  /* 0x0000001fff077819 */ /* 0x000fe4000001140c */
[----:B------:R-:W-:Y:S02]  /*c6d0*/  @!P5 LEA.HI.X R11, R6, R4, R11, 0x2, P1 ;  /* 0x00000004060bd211 */ /* 0x000fe400008f140b */
[----:B------:R-:W-:Y:S02]  /*c6e0*/  SHF.R.S32.HI R13, RZ, 0x1f, R5 ;  /* 0x0000001fff0d7819 */ /* 0x000fe40000011405 */
[C---:B---3--:R-:W-:Y:S01]  /*c6f0*/  IADD3 R3, R107.reuse, 0x28, RZ ;  /* 0x000000286b037810 */ /* 0x048fe20007ffe0ff */
[----:B------:R-:W3:Y:S01]  /*c700*/  LDL R24, [R1+0xd8] ;  /* 0x0000d80001187983 */ /* 0x000ee20000100800 */
[----:B------:R-:W-:-:S02]  /*c710*/  IADD3 R2, R107, 0x30, RZ ;  /* 0x000000306b027810 */ /* 0x000fc40007ffe0ff */
[----:B------:R-:W-:Y:S01]  /*c720*/  ISETP.GE.AND P6, PT, R3, c[0x0][0x3c8], PT ;  /* 0x0000f20003007a0c */ /* 0x000fe20003fc6270 */
[----:B----4-:R-:W4:Y:S01]  /*c730*/  LDL R22, [R1+0x9c] ;  /* 0x00009c0001167983 */ /* 0x010f220000100800 */
[----:B------:R-:W-:Y:S02]  /*c740*/  @!P3 LEA R8, P2, R12, R0, 0x2 ;  /* 0x000000000c08b211 */ /* 0x000fe400078410ff */
[----:B------:R-:W-:Y:S01]  /*c750*/  ISETP.GE.AND P1, PT, R2, c[0x0][0x3c8], PT ;  /* 0x0000f20002007a0c */ /* 0x000fe20003f26270 */
[----:B------:R-:W5:Y:S01]  /*c760*/  LDL R25, [R1+0x88] ;  /* 0x0000880001197983 */ /* 0x000f620000100800 */
[----:B------:R-:W-:Y:S02]  /*c770*/  @!P3 LEA.HI.X R9, R12, R4, R7, 0x2, P2 ;  /* 0x000000040c09b211 */ /* 0x000fe400010f1407 */
[----:B------:R-:W-:Y:S01]  /*c780*/  @!P4 LEA R12, P2, R5, R0, 0x2 ;  /* 0x00000000050cc211 */ /* 0x000fe200078410ff */
[----:B------:R-:W3:Y:S01]  /*c790*/  LDL R23, [R1+0x84] ;  /* 0x0000840001177983 */ /* 0x000ee20000100800 */
[----:B------:R-:W-:-:S02]  /*c7a0*/  IADD3 R7, R107, 0x38, RZ ;  /* 0x000000386b077810 */ /* 0x000fc40007ffe0ff */
[----:B------:R-:W-:Y:S02]  /*c7b0*/  @!P4 LEA.HI.X R13, R5, R4, R13, 0x2, P2 ;  /* 0x00000004050dc211 */ /* 0x000fe400010f140d */
[----:B------:R-:W-:Y:S02]  /*c7c0*/  SHF.R.S32.HI R5, RZ, 0x1f, R3 ;  /* 0x0000001fff057819 */ /* 0x000fe40000011403 */
[----:B------:R-:W-:Y:S01]  /*c7d0*/  @!P6 LEA R16, P2, R3, R0, 0x2 ;  /* 0x000000000310e211 */ /* 0x000fe200078410ff */
[----:B------:R1:W-:Y:S01]  /*c7e0*/  @!P3 ST.E.64 [R8.64], R26 ;  /* 0x0000001a0800b985 */ /* 0x0003e2000c101b06 */
[----:B------:R-:W-:Y:S02]  /*c7f0*/  ISETP.GE.AND P3, PT, R7, c[0x0][0x3c8], PT ;  /* 0x0000f20007007a0c */ /* 0x000fe40003f66270 */
[----:B------:R-:W-:Y:S02]  /*c800*/  @!P6 LEA.HI.X R17, R3, R4, R5, 0x2, P2 ;  /* 0x000000040311e211 */ /* 0x000fe400010f1405 */
[----:B------:R-:W-:-:S02]  /*c810*/  SHF.R.S32.HI R3, RZ, 0x1f, R2 ;  /* 0x0000001fff037819 */ /* 0x000fc40000011402 */
[C---:B------:R-:W-:Y:S02]  /*c820*/  IADD3 R6, R107.reuse, 0x40, RZ ;  /* 0x000000406b067810 */ /* 0x040fe40007ffe0ff */
[----:B------:R-:W-:Y:S01]  /*c830*/  IADD3 R5, R107, 0x48, RZ ;  /* 0x000000486b057810 */ /* 0x000fe20007ffe0ff */
[----:B------:R2:W-:Y:S01]  /*c840*/  @!P5 ST.E.64 [R10.64], R30 ;  /* 0x0000001e0a00d985 */ /* 0x0005e2000c101b06 */
[----:B------:R-:W-:-:S03]  /*c850*/  ISETP.GE.AND P5, PT, R6, c[0x0][0x3c8], PT ;  /* 0x0000f20006007a0c */ /* 0x000fc60003fa6270 */
[----:B------:R2:W-:Y:S01]  /*c860*/  @!P4 ST.E.64 [R12.64], R28 ;  /* 0x0000001c0c00c985 */ /* 0x0005e2000c101b06 */
[----:B------:R-:W-:-:S03]  /*c870*/  ISETP.GE.AND P4, PT, R5, c[0x0][0x3c8], PT ;  /* 0x0000f20005007a0c */ /* 0x000fc60003f86270 */
[----:B------:R-:W-:Y:S01]  /*c880*/  @!P6 ST.E.64 [R16.64], R34 ;  /* 0x000000221000e985 */ /* 0x000fe2000c101b06 */
[----:B-1----:R-:W-:-:S03]  /*c890*/  @!P1 LEA R8, P2, R2, R0, 0x2 ;  /* 0x0000000002089211 */ /* 0x002fc600078410ff */
[----:B------:R-:W5:Y:S01]  /*c8a0*/  LDL R27, [R1+0x8c] ;  /* 0x00008c00011b7983 */ /* 0x000f620000100800 */
[----:B------:R-:W-:-:S03]  /*c8b0*/  @!P1 LEA.HI.X R9, R2, R4, R3, 0x2, P2 ;  /* 0x0000000402099211 */ /* 0x000fc600010f1403 */
[----:B------:R-:W5:Y:S01]  /*c8c0*/  LDL R26, [R1+0xc4] ;  /* 0x0000c400011a7983 */ /* 0x000f620000100800 */
[----:B------:R-:W-:-:S04]  /*c8d0*/  IADD3 R3, R107, 0x50, RZ ;  /* 0x000000506b037810 */ /* 0x000fc80007ffe0ff */
[----:B------:R-:W-:Y:S01]  /*c8e0*/  ISETP.GE.AND P6, PT, R3, c[0x0][0x3c8], PT ;  /* 0x0000f20003007a0c */ /* 0x000fe20003fc6270 */
[----:B--2---:R-:W2:Y:S01]  /*c8f0*/  LDL R31, [R1+0xd4] ;  /* 0x0000d400011f7983 */ /* 0x004ea20000100800 */
[----:B------:R-:W-:Y:S02]  /*c900*/  SHF.R.S32.HI R2, RZ, 0x1f, R7 ;  /* 0x0000001fff027819 */ /* 0x000fe40000011407 */
[-C--:B------:R-:W-:Y:S01]  /*c910*/  @!P3 LEA R14, P2, R7, R0.reuse, 0x2 ;  /* 0x00000000070eb211 */ /* 0x080fe200078410ff */
[----:B------:R1:W-:Y:S01]  /*c920*/  @!P1 ST.E.64 [R8.64], R32 ;  /* 0x0000002008009985 */ /* 0x0003e2000c101b06 */
[----:B------:R-:W-:Y:S02]  /*c930*/  @!P4 LEA R12, P1, R5, R0, 0x2 ;  /* 0x00000000050cc211 */ /* 0x000fe400078210ff */
[----:B------:R-:W-:Y:S01]  /*c940*/  @!P3 LEA.HI.X R15, R7, R4, R2, 0x2, P2 ;  /* 0x00000004070fb211 */ /* 0x000fe200010f1402 */
[----:B------:R-:W2:Y:S01]  /*c950*/  LDL R29, [R1+0x90] ;  /* 0x00009000011d7983 */ /* 0x000ea20000100800 */
[----:B------:R-:W-:-:S02]  /*c960*/  @!P5 LEA R10, P2, R6, R0, 0x2 ;  /* 0x00000000060ad211 */ /* 0x000fc400078410ff */
[----:B------:R-:W-:Y:S01]  /*c970*/  SHF.R.S32.HI R7, RZ, 0x1f, R5 ;  /* 0x0000001fff077819 */ /* 0x000fe20000011405 */
[----:B------:R-:W2:Y:S03]  /*c980*/  LDL R30, [R1+0xcc] ;  /* 0x0000cc00011e7983 */ /* 0x000ea60000100800 */
[----:B------:R-:W-:Y:S01]  /*c990*/  @!P4 LEA.HI.X R13, R5, R4, R7, 0x2, P1 ;  /* 0x00000004050dc211 */ /* 0x000fe200008f1407 */
[----:B------:R-:W2:Y:S01]  /*c9a0*/  LDL R28, [R1+0xc8] ;  /* 0x0000c800011c7983 */ /* 0x000ea20000100800 */
[----:B------:R-:W-:-:S03]  /*c9b0*/  @!P6 LEA R18, P1, R3, R0, 0x2 ;  /* 0x000000000312e211 */ /* 0x000fc600078210ff */
[----:B------:R-:W-:Y:S01]  /*c9c0*/  @!P3 ST.E.64 [R14.64], R132 ;  /* 0x000000840e00b985 */ /* 0x000fe2000c101b06 */
[----:B-1----:R-:W-:-:S04]  /*c9d0*/  SHF.R.S32.HI R8, RZ, 0x1f, R6 ;  /* 0x0000001fff087819 */ /* 0x002fc80000011406 */
[----:B------:R-:W-:Y:S02]  /*c9e0*/  @!P5 LEA.HI.X R11, R6, R4, R8, 0x2, P2 ;  /* 0x00000004060bd211 */ /* 0x000fe400010f1408 */
[----:B------:R-:W-:-:S04]  /*c9f0*/  SHF.R.S32.HI R6, RZ, 0x1f, R3 ;  /* 0x0000001fff067819 */ /* 0x000fc80000011403 */
[----:B------:R-:W-:Y:S01]  /*ca00*/  @!P6 LEA.HI.X R19, R3, R4, R6, 0x2, P1 ;  /* 0x000000040313e211 */ /* 0x000fe200008f1406 */
[----:B------:R-:W-:Y:S04]  /*ca10*/  @!P5 ST.E.64 [R10.64], R134 ;  /* 0x000000860a00d985 */ /* 0x000fe8000c101b06 */
[----:B------:R-:W-:Y:S04]  /*ca20*/  @!P4 ST.E.64 [R12.64], R36 ;  /* 0x000000240c00c985 */ /* 0x000fe8000c101b06 */
[----:B------:R1:W-:Y:S04]  /*ca30*/  @!P6 ST.E.64 [R18.64], R44 ;  /* 0x0000002c1200e985 */ /* 0x0003e8000c101b06 */
[----:B-1----:R-:W2:Y:S01]  /*ca40*/  LDL R18, [R1+0xd0] ;  /* 0x0000d00001127983 */ /* 0x002ea20000100800 */
[----:B------:R-:W-:-:S02]  /*ca50*/  IADD3 R2, R107, 0x58, RZ ;  /* 0x000000586b027810 */ /* 0x000fc40007ffe0ff */
[----:B------:R-:W-:Y:S01]  /*ca60*/  IADD3 R5, R107, 0x60, RZ ;  /* 0x000000606b057810 */ /* 0x000fe20007ffe0ff */
[----:B------:R-:W5:Y:S01]  /*ca70*/  LDL R19, [R1+0x80] ;  /* 0x0000800001137983 */ /* 0x000f620000100800 */
[----:B------:R-:W-:Y:S02]  /*ca80*/  ISETP.GE.AND P2, PT, R2, c[0x0][0x3c8], PT ;  /* 0x0000f20002007a0c */ /* 0x000fe40003f46270 */
[----:B------:R-:W-:Y:S02]  /*ca90*/  SHF.R.S32.HI R3, RZ, 0x1f, R2 ;  /* 0x0000001fff037819 */ /* 0x000fe40000011402 */
[----:B------:R-:W-:-:S09]  /*caa0*/  ISETP.GE.AND P3, PT, R5, c[0x0][0x3c8], PT ;  /* 0x0000f20005007a0c */ /* 0x000fd20003f66270 */
[----:B------:R-:W-:-:S04]  /*cab0*/  @!P2 LEA R8, P1, R2, R0, 0x2 ;  /* 0x000000000208a211 */ /* 0x000fc800078210ff */
[----:B------:R-:W-:Y:S02]  /*cac0*/  @!P2 LEA.HI.X R9, R2, R4, R3, 0x2, P1 ;  /* 0x000000040209a211 */ /* 0x000fe400008f1403 */
[C---:B------:R-:W-:Y:S02]  /*cad0*/  IADD3 R3, R107.reuse, 0x68, RZ ;  /* 0x000000686b037810 */ /* 0x040fe40007ffe0ff */
[----:B------:R-:W-:Y:S02]  /*cae0*/  IADD3 R2, R107, 0x70, RZ ;  /* 0x000000706b027810 */ /* 0x000fe40007ffe0ff */
[----:B------:R-:W-:Y:S02]  /*caf0*/  ISETP.GE.AND P5, PT, R3, c[0x0][0x3c8], PT ;  /* 0x0000f20003007a0c */ /* 0x000fe40003fa6270 */
[----:B------:R-:W-:Y:S02]  /*cb00*/  ISETP.GE.AND P1, PT, R2, c[0x0][0x3c8], PT ;  /* 0x0000f20002007a0c */ /* 0x000fe40003f26270 */
[----:B------:R-:W-:-:S04]  /*cb10*/  IADD3 R6, R107, 0x78, RZ ;  /* 0x000000786b067810 */ /* 0x000fc80007ffe0ff */
[----:B------:R-:W-:Y:S02]  /*cb20*/  ISETP.GE.AND P6, PT, R6, c[0x0][0x3c8], PT ;  /* 0x0000f20006007a0c */ /* 0x000fe40003fc6270 */
[----:B------:R-:W-:Y:S02]  /*cb30*/  SHF.R.S32.HI R7, RZ, 0x1f, R5 ;  /* 0x0000001fff077819 */ /* 0x000fe40000011405 */
[CC--:B------:R-:W-:Y:S01]  /*cb40*/  @!P3 LEA R16, P4, R5.reuse, R0.reuse, 0x2 ;  /* 0x000000000510b211 */ /* 0x0c0fe200078810ff */
[----:B------:R1:W-:Y:S02]  /*cb50*/  @!P2 ST.E.64 [R8.64], R40 ;  /* 0x000000280800a985 */ /* 0x0003e4000c101b06 */
[----:B------:R-:W-:Y:S02]  /*cb60*/  @!P1 LEA R12, P2, R2, R0, 0x2 ;  /* 0x00000000020c9211 */ /* 0x000fe400078410ff */
[----:B------:R-:W-:Y:S02]  /*cb70*/  @!P3 LEA.HI.X R17, R5, R4, R7, 0x2, P4 ;  /* 0x000000040511b211 */ /* 0x000fe400020f1407 */
[----:B------:R-:W-:-:S02]  /*cb80*/  @!P5 LEA R14, P4, R3, R0, 0x2 ;  /* 0x00000000030ed211 */ /* 0x000fc400078810ff */
[----:B------:R-:W-:Y:S02]  /*cb90*/  SHF.R.S32.HI R7, RZ, 0x1f, R2 ;  /* 0x0000001fff077819 */ /* 0x000fe40000011402 */
[C---:B------:R-:W-:Y:S02]  /*cba0*/  IADD3 R5, R107.reuse, 0x80, RZ ;  /* 0x000000806b057810 */ /* 0x040fe40007ffe0ff */
[----:B------:R-:W-:Y:S02]  /*cbb0*/  @!P1 LEA.HI.X R13, R2, R4, R7, 0x2, P2 ;  /* 0x00000004020d9211 */ /* 0x000fe400010f1407 */
[----:B------:R-:W-:Y:S02]  /*cbc0*/  @!P6 LEA R10, P2, R6, R0, 0x2 ;  /* 0x00000000060ae211 */ /* 0x000fe400078410ff */
[----:B------:R-:W-:Y:S02]  /*cbd0*/  IADD3 R2, R107, 0x88, RZ ;  /* 0x000000886b027810 */ /* 0x000fe40007ffe0ff */
[----:B-1----:R-:W-:-:S04]  /*cbe0*/  SHF.R.S32.HI R8, RZ, 0x1f, R3 ;  /* 0x0000001fff087819 */ /* 0x002fc80000011403 */
[----:B------:R-:W-:Y:S02]  /*cbf0*/  @!P5 LEA.HI.X R15, R3, R4, R8, 0x2, P4 ;  /* 0x00000004030fd211 */ /* 0x000fe400020f1408 */
[----:B------:R-:W-:Y:S02]  /*cc00*/  ISETP.GE.AND P4, PT, R5, c[0x0][0x3c8], PT ;  /* 0x0000f20005007a0c */ /* 0x000fe40003f86270 */
[----:B------:R-:W-:-:S04]  /*cc10*/  SHF.R.S32.HI R3, RZ, 0x1f, R6 ;  /* 0x0000001fff037819 */ /* 0x000fc80000011406 */
[----:B------:R-:W-:Y:S02]  /*cc20*/  @!P6 LEA.HI.X R11, R6, R4, R3, 0x2, P2 ;  /* 0x00000004060be211 */ /* 0x000fe400010f1403 */
[----:B------:R-:W-:Y:S01]  /*cc30*/  ISETP.GE.AND P2, PT, R2, c[0x0][0x3c8], PT ;  /* 0x0000f20002007a0c */ /* 0x000fe20003f46270 */
[----:B------:R1:W-:Y:S01]  /*cc40*/  @!P3 ST.E.64 [R16.64], R140 ;  /* 0x0000008c1000b985 */ /* 0x0003e2000c101b06 */
[----:B------:R-:W-:-:S03]  /*cc50*/  SHF.R.S32.HI R3, RZ, 0x1f, R5 ;  /* 0x0000001fff037819 */ /* 0x000fc60000011405 */
[C---:B------:R-:W-:Y:S01]  /*cc60*/  @!P4 LEA R8, P3, R5.reuse, R0, 0x2 ;  /* 0x000000000508c211 */ /* 0x040fe200078610ff */
[----:B------:R1:W-:Y:S04]  /*cc70*/  @!P5 ST.E.64 [R14.64], R148 ;  /* 0x000000940e00d985 */ /* 0x0003e8000c101b06 */
[----:B------:R1:W-:Y:S01]  /*cc80*/  @!P1 ST.E.64 [R12.64], R136 ;  /* 0x000000880c009985 */ /* 0x0003e2000c101b06 */
[----:B------:R-:W-:Y:S02]  /*cc90*/  @!P4 LEA.HI.X R9, R5, R4, R3, 0x2, P3 ;  /* 0x000000040509c211 */ /* 0x000fe400018f1403 */
[----:B------:R-:W-:Y:S01]  /*cca0*/  SHF.R.S32.HI R3, RZ, 0x1f, R2 ;  /* 0x0000001fff037819 */ /* 0x000fe20000011402 */
[----:B------:R1:W-:Y:S01]  /*ccb0*/  @!P6 ST.E.64 [R10.64], R144 ;  /* 0x000000900a00e985 */ /* 0x0003e2000c101b06 */
[----:B------:R-:W-:-:S03]  /*ccc0*/  @!P2 LEA R6, P3, R2, R0, 0x2 ;  /* 0x000000000206a211 */ /* 0x000fc600078610ff */
[----:B------:R-:W5:Y:S01]  /*ccd0*/  LDL R5, [R1+0x6c] ;  /* 0x00006c0001057983 */ /* 0x000f620000100800 */
[----:B------:R-:W-:-:S03]  /*cce0*/  @!P2 LEA.HI.X R7, R2, R4, R3, 0x2, P3 ;  /* 0x000000040207a211 */ /* 0x000fc600018f1403 */
[----:B------:R-:W-:Y:S04]  /*ccf0*/  @!P4 ST.E.64 [R8.64], R52 ;  /* 0x000000340800c985 */ /* 0x000fe8000c101b06 */
[----:B------:R3:W-:Y:S01]  /*cd00*/  @!P2 ST.E.64 [R6.64], R56 ;  /* 0x000000380600a985 */ /* 0x0007e2000c101b06 */
[----:B------:R-:W-:-:S03]  /*cd10*/  ISETP.GE.AND P2, PT, R99, c[0x0][0x3c8], PT ;  /* 0x0000f20063007a0c */ /* 0x000fc60003f46270 */
[----:B-1----:R-:W5:Y:S04]  /*cd20*/  LDL R17, [R1+0x78] ;  /* 0x0000780001117983 */ /* 0x002f680000100800 */
[----:B------:R-:W5:Y:S04]  /*cd30*/  LDL R16, [R1+0xb0] ;  /* 0x0000b00001107983 */ /* 0x000f680000100800 */
[----:B------:R-:W5:Y:S04]  /*cd40*/  LDL R15, [R1+0x74] ;  /* 0x00007400010f7983 */ /* 0x000f680000100800 */
[----:B------:R-:W5:Y:S04]  /*cd50*/  LDL R13, [R1+0x70] ;  /* 0x00007000010d7983 */ /* 0x000f680000100800 */
[----:B------:R-:W5:Y:S04]  /*cd60*/  LDL R10, [R1+0x7c] ;  /* 0x00007c00010a7983 */ /* 0x000f680000100800 */
[----:B------:R-:W5:Y:S04]  /*cd70*/  LDL R11, [R1+0xb8] ;  /* 0x0000b800010b7983 */ /* 0x000f680000100800 */
[----:B------:R-:W5:Y:S04]  /*cd80*/  LDL R14, [R1+0xac] ;  /* 0x0000ac00010e7983 */ /* 0x000f680000100800 */
[----:B------:R-:W5:Y:S01]  /*cd90*/  LDL R12, [R1+0xa8] ;  /* 0x0000a800010c7983 */ /* 0x000f620000100800 */
[----:B----4-:R-:W-:-:S13]  /*cda0*/  ISETP.GE.AND P1, PT, R22, c[0x0][0x3c8], PT ;  /* 0x0000f20016007a0c */ /* 0x010fda0003f26270 */
[----:B---3--:R-:W-:-:S04]  /*cdb0*/  @!P1 LEA R6, P3, R22, R0, 0x2 ;  /* 0x0000000016069211 */ /* 0x008fc800078610ff */
[----:B------:R-:W-:Y:S02]  /*cdc0*/  @!P1 LEA.HI.X R7, R22, R4, R24, 0x2, P3 ;  /* 0x0000000416079211 */ /* 0x000fe400018f1418 */
[----:B------:R-:W3:Y:S04]  /*cdd0*/  LDL R24, [R1+0xc0] ;  /* 0x0000c00001187983 */ /* 0x000ee80000100800 */
[----:B------:R-:W4:Y:S01]  /*cde0*/  LDL R22, [R1+0xbc] ;  /* 0x0000bc0001167983 */ /* 0x000f220000100800 */
[----:B------:R-:W-:-:S04]  /*cdf0*/  @!P2 LEA R8, P3, R99, R0, 0x2 ;  /* 0x000000006308a211 */ /* 0x000fc800078610ff */
[----:B--2---:R-:W-:Y:S02]  /*ce00*/  @!P2 LEA.HI.X R9, R99, R4, R18, 0x2, P3 ;  /* 0x000000046309a211 */ /* 0x004fe400018f1412 */
[----:B------:R-:W2:Y:S01]  /*ce10*/  LDL R18, [R1+0xb4] ;  /* 0x0000b40001127983 */ /* 0x000ea20000100800 */
[----:B------:R-:W-:Y:S02]  /*ce20*/  ISETP.GE.AND P5, PT, R103, c[0x0][0x3c8], PT ;  /* 0x0000f20067007a0c */ /* 0x000fe40003fa6270 */
[----:B------:R-:W-:-:S11]  /*ce30*/  ISETP.GE.AND P6, PT, R102, c[0x0][0x3c8], PT ;  /* 0x0000f20066007a0c */ /* 0x000fd60003fc6270 */
[----:B------:R-:W-:-:S04]  /*ce40*/  @!P5 LEA R2, P4, R103, R0, 0x2 ;  /* 0x000000006702d211 */ /* 0x000fc800078810ff */
[----:B------:R-:W-:-:S05]  /*ce50*/  @!P5 LEA.HI.X R3, R103, R4, R106, 0x2, P4 ;  /* 0x000000046703d211 */ /* 0x000fca00020f146a */
[----:B------:R1:W-:Y:S01]  /*ce60*/  @!P5 ST.E.64 [R2.64], R60 ;  /* 0x0000003c0200d985 */ /* 0x0003e2000c101b06 */
[----:B------:R-:W-:-:S03]  /*ce70*/  ISETP.GE.AND P5, PT, R29, c[0x0][0x3c8], PT ;  /* 0x0000f2001d007a0c */ /* 0x000fc60003fa6270 */
[----:B------:R5:W-:Y:S02]  /*ce80*/  @!P1 ST.E.64 [R6.64], R64 ;  /* 0x0000004006009985 */ /* 0x000be4000c101b06 */
[----:B-----5:R-:W-:Y:S02]  /*ce90*/  ISETP.GE.AND P1, PT, R27, c[0x0][0x3c8], PT ;  /* 0x0000f2001b007a0c */ /* 0x020fe40003f26270 */
[----:B-1----:R-:W-:-:S04]  /*cea0*/  @!P6 LEA R2, P4, R102, R0, 0x2 ;  /* 0x000000006602e211 */ /* 0x002fc800078810ff */
[----:B------:R-:W-:Y:S02]  /*ceb0*/  @!P6 LEA.HI.X R3, R102, R4, R31, 0x2, P4 ;  /* 0x000000046603e211 */ /* 0x000fe400020f141f */
[----:B------:R-:W-:-:S03]  /*cec0*/  @!P5 LEA R6, P3, R29, R0, 0x2 ;  /* 0x000000001d06d211 */ /* 0x000fc600078610ff */
[----:B------:R1:W-:Y:S01]  /*ced0*/  @!P6 ST.E.64 [R2.64], R68 ;  /* 0x000000440200e985 */ /* 0x0003e2000c101b06 */
[----:B------:R-:W-:Y:S02]  /*cee0*/  ISETP.GE.AND P6, PT, R25, c[0x0][0x3c8], PT ;  /* 0x0000f20019007a0c */ /* 0x000fe40003fc6270 */
[----:B------:R-:W-:Y:S01]  /*cef0*/  ISETP.GE.AND P4, PT, R23, c[0x0][0x3c8], PT ;  /* 0x0000f20017007a0c */ /* 0x000fe20003f86270 */
[----:B------:R5:W-:Y:S01]  /*cf00*/  @!P2 ST.E.64 [R8.64], R72 ;  /* 0x000000480800a985 */ /* 0x000be2000c101b06 */
[----:B------:R-:W-:Y:S02]  /*cf10*/  @!P5 LEA.HI.X R7, R29, R4, R30, 0x2, P3 ;  /* 0x000000041d07d211 */ /* 0x000fe400018f141e */
[----:B------:R-:W-:-:S03]  /*cf20*/  ISETP.GE.AND P3, PT, R19, c[0x0][0x3c8], PT ;  /* 0x0000f20013007a0c */ /* 0x000fc60003f66270 */
[----:B------:R5:W-:Y:S01]  /*cf30*/  @!P5 ST.E.64 [R6.64], R76 ;  /* 0x0000004c0600d985 */ /* 0x000be2000c101b06 */
[----:B-1----:R-:W-:-:S04]  /*cf40*/  @!P1 LEA R2, P2, R27, R0, 0x2 ;  /* 0x000000001b029211 */ /* 0x002fc800078410ff */
[----:B------:R-:W-:Y:S02]  /*cf50*/  @!P1 LEA.HI.X R3, R27, R4, R28, 0x2, P2 ;  /* 0x000000041b039211 */ /* 0x000fe400010f141c */
[----:B-----5:R-:W-:-:S03]  /*cf60*/  @!P6 LEA R8, P2, R25, R0, 0x2 ;  /* 0x000000001908e211 */ /* 0x020fc600078410ff */
[----:B------:R1:W-:Y:S01]  /*cf70*/  @!P1 ST.E.64 [R2.64], R80 ;  /* 0x0000005002009985 */ /* 0x0003e2000c101b06 */
[----:B------:R-:W-:Y:S02]  /*cf80*/  @!P6 LEA.HI.X R9, R25, R4, R26, 0x2, P2 ;  /* 0x000000041909e211 */ /* 0x000fe400010f141a */
[----:B------:R-:W-:-:S03]  /*cf90*/  @!P3 LEA R6, P2, R19, R0, 0x2 ;  /* 0x000000001306b211 */ /* 0x000fc600078410ff */
[----:B------:R-:W-:Y:S01]  /*cfa0*/  @!P6 ST.E.64 [R8.64], R100 ;  /* 0x000000640800e985 */ /* 0x000fe2000c101b06 */
[----:B------:R-:W-:Y:S02]  /*cfb0*/  ISETP.GE.AND P6, PT, R17, c[0x0][0x3c8], PT ;  /* 0x0000f20011007a0c */ /* 0x000fe40003fc6270 */
[----:B------:R-:W-:Y:S02]  /*cfc0*/  ISETP.GE.AND P1, PT, R10, c[0x0][0x3c8], PT ;  /* 0x0000f2000a007a0c */ /* 0x000fe40003f26270 */
[----:B-1----:R-:W-:-:S04]  /*cfd0*/  @!P4 LEA R2, P5, R23, R0, 0x2 ;  /* 0x000000001702c211 */ /* 0x002fc800078a10ff */
[-C--:B---3--:R-:W-:Y:S02]  /*cfe0*/  @!P4 LEA.HI.X R3, R23, R4.reuse, R24, 0x2, P5 ;  /* 0x000000041703c211 */ /* 0x088fe400028f1418 */
[----:B------:R-:W-:Y:S02]  /*cff0*/  ISETP.GE.AND P5, PT, R15, c[0x0][0x3c8], PT ;  /* 0x0000f2000f007a0c */ /* 0x000fe40003fa6270 */
[----:B----4-:R-:W-:Y:S01]  /*d000*/  @!P3 LEA.HI.X R7, R19, R4, R22, 0x2, P2 ;  /* 0x000000041307b211 */ /* 0x010fe200010f1416 */
[----:B------:R1:W-:Y:S01]  /*d010*/  @!P4 ST.E.64 [R2.64], R84 ;  /* 0x000000540200c985 */ /* 0x0003e2000c101b06 */
[----:B------:R-:W-:-:S03]  /*d020*/  ISETP.GE.AND P4, PT, R13, c[0x0][0x3c8], PT ;  /* 0x0000f2000d007a0c */ /* 0x000fc60003f86270 */
[----:B------:R-:W-:Y:S01]  /*d030*/  @!P3 ST.E.64 [R6.64], R88 ;  /* 0x000000580600b985 */ /* 0x000fe2000c101b06 */
[----:B------:R-:W-:Y:S02]  /*d040*/  ISETP.GE.AND P3, PT, R5, c[0x0][0x3c8], PT ;  /* 0x0000f20005007a0c */ /* 0x000fe40003f66270 */
[----:B-1----:R-:W-:-:S04]  /*d050*/  @!P1 LEA R2, P2, R10, R0, 0x2 ;  /* 0x000000000a029211 */ /* 0x002fc800078410ff */
[----:B------:R-:W-:Y:S02]  /*d060*/  @!P1 LEA.HI.X R3, R10, R4, R11, 0x2, P2 ;  /* 0x000000040a039211 */ /* 0x000fe400010f140b */
[----:B------:R-:W-:-:S03]  /*d070*/  @!P6 LEA R10, P2, R17, R0, 0x2 ;  /* 0x00000000110ae211 */ /* 0x000fc600078410ff */
[----:B------:R1:W-:Y:S01]  /*d080*/  @!P1 ST.E.64 [R2.64], R92 ;  /* 0x0000005c02009985 */ /* 0x0003e2000c101b06 */
[----:B------:R-:W-:-:S04]  /*d090*/  @!P5 LEA R8, P1, R15, R0, 0x2 ;  /* 0x000000000f08d211 */ /* 0x000fc800078210ff */
[----:B------:R-:W-:Y:S02]  /*d0a0*/  @!P5 LEA.HI.X R9, R15, R4, R16, 0x2, P1 ;  /* 0x000000040f09d211 */ /* 0x000fe400008f1410 */
[----:B-1----:R-:W-:-:S04]  /*d0b0*/  @!P3 LEA R2, P1, R5, R0, 0x2 ;  /* 0x000000000502b211 */ /* 0x002fc800078210ff */
[-C--:B------:R-:W-:Y:S02]  /*d0c0*/  @!P3 LEA.HI.X R3, R5, R4.reuse, R12, 0x2, P1 ;  /* 0x000000040503b211 */ /* 0x080fe400008f140c */
[----:B--2---:R-:W-:Y:S02]  /*d0d0*/  @!P6 LEA.HI.X R11, R17, R4, R18, 0x2, P2 ;  /* 0x00000004110be211 */ /* 0x004fe400010f1412 */
[----:B------:R-:W-:-:S04]  /*d0e0*/  @!P4 LEA R6, P2, R13, R0, 0x2 ;  /* 0x000000000d06c211 */ /* 0x000fc800078410ff */
[----:B------:R-:W-:Y:S01]  /*d0f0*/  @!P4 LEA.HI.X R7, R13, R4, R14, 0x2, P2 ;  /* 0x000000040d07c211 */ /* 0x000fe200010f140e */
[----:B------:R1:W-:Y:S04]  /*d100*/  @!P6 ST.E.64 [R10.64], R108 ;  /* 0x0000006c0a00e985 */ /* 0x0003e8000c101b06 */
[----:B------:R1:W-:Y:S04]  /*d110*/  @!P5 ST.E.64 [R8.64], R104 ;  /* 0x000000680800d985 */ /* 0x0003e8000c101b06 */
[----:B------:R1:W-:Y:S04]  /*d120*/  @!P4 ST.E.64 [R6.64], R96 ;  /* 0x000000600600c985 */ /* 0x0003e8000c101b06 */
[----:B------:R1:W-:Y:S02]  /*d130*/  @!P3 ST.E.64 [R2.64], R48 ;  /* 0x000000300200b985 */ /* 0x0003e4000c101b06 */
.L_x_1280:
[----:B------:R-:W-:Y:S05]  /*d140*/  BSYNC B0 ;  /* 0x0000000000007941 */ /* 0x000fea0003800000 */
.L_x_1279:
[----:B------:R-:W-:Y:S05]  /*d150*/  BRA.DIV ~URZ, `(.L_x_1281) ;  /* 0x000034327f007947 */ /* 0x000fea000b800000 */
[----:B--2---:R2:W1:Y:S04]  /*d160*/  SHFL.IDX PT, R4, R20, 0x1, 0x1c1f ;  /* 0x003c1f0014047f89 */ /* 0x00446800000e0000 */
[----:B----4-:R2:W4:Y:S02]  /*d170*/  SHFL.IDX PT, R0, R21, 0x1, 0x1c1f ;  /* 0x003c1f0015007f89 */ /* 0x01052400000e0000 */
.L_x_1335:
[----:B------:R-:W-:Y:S05]  /*d180*/  @P0 BRA `(.L_x_1276) ;  /* 0x00001b5000000947 */ /* 0x000fea0003800000 */
[----:B--23--:R-:W2:Y:S04]  /*d190*/  LDL R21, [R1+0x10] ;  /* 0x0000100001157983 */ /* 0x00cea80000100800 */
[----:B------:R-:W3:Y:S04]  /*d1a0*/  LDL R13, [R1+0x64] ;  /* 0x00006400010d7983 */ /* 0x000ee80000100800 */
[----:B------:R-:W5:Y:S04]  /*d1b0*/  LDL R12, [R1+0x60] ;  /* 0x00006000010c7983 */ /* 0x000f680000100800 */
[----:B-1--4-:R-:W4:Y:S04]  /*d1c0*/  LDL R20, [R1+0xa0] ;  /* 0x0000a00001147983 */ /* 0x012f280000100800 */
[----:B------:R-:W4:Y:S04]  /*d1d0*/  LDL R22, [R1+0xdc] ;  /* 0x0000dc0001167983 */ /* 0x000f280000100800 */
        /* <DEDUP_REMOVED lines=8> */
[----:B------:R-:W4:Y:S01]  /*d260*/  LDL R24, [R1+0xc4] ;  /* 0x0000c40001187983 */ /* 0x000f220000100800 */
[----:B--2---:R-:W-:-:S02]  /*d270*/  ISETP.GE.AND P0, PT, R21, c[0x0][0x3c8], PT ;  /* 0x0000f20015007a0c */ /* 0x004fc40003f06270 */
[----:B------:R-:W-:-:S04]  /*d280*/  IADD3 R2, R21, 0x18, RZ ;  /* 0x0000001815027810 */ /* 0x000fc80007ffe0ff */
[----:B------:R-:W-:Y:S02]  /*d290*/  ISETP.GE.AND P3, PT, R2, c[0x0][0x3c8], PT ;  /* 0x0000f20002007a0c */ /* 0x000fe40003f66270 */
[----:B---3--:R-:W-:-:S05]  /*d2a0*/  ISETP.GE.AND P5, PT, R13, c[0x0][0x3c8], PT ;  /* 0x0000f2000d007a0c */ /* 0x008fca0003fa6270 */
[----:B------:R-:W-:Y:S02]  /*d2b0*/  @!P0 IMAD.MOV.U32 R6, RZ, RZ, R0 ;  /* 0x000000ffff068224 */ /* 0x000fe400078e0000 */
[----:B------:R-:W-:Y:S01]  /*d2c0*/  @!P0 IMAD.MOV.U32 R7, RZ, RZ, R4 ;  /* 0x000000ffff078224 */ /* 0x000fe200078e0004 */
[----:B-----5:R-:W-:Y:S02]  /*d2d0*/  ISETP.GE.AND P4, PT, R12, c[0x0][0x3c8], PT ;  /* 0x0000f2000c007a0c */ /* 0x020fe40003f86270 */
[----:B------:R-:W-:Y:S01]  /*d2e0*/  SHF.R.S32.HI R5, RZ, 0x1f, R2 ;  /* 0x0000001fff057819 */ /* 0x000fe20000011402 */
[C---:B------:R-:W-:Y:S01]  /*d2f0*/  @!P0 IMAD.WIDE R6, R21.reuse, 0x4, R6 ;  /* 0x0000000415068825 */ /* 0x040fe200078e0206 */
[C---:B------:R-:W-:Y:S02]  /*d300*/  @!P3 LEA R16, P1, R2.reuse, R0, 0x2 ;  /* 0x000000000210b211 */ /* 0x040fe400078210ff */
[----:B------:R-:W-:Y:S02]  /*d310*/  IADD3 R3, R21, 0x20, RZ ;  /* 0x0000002015037810 */ /* 0x000fe40007ffe0ff */
[----:B------:R1:W-:Y:S01]  /*d320*/  @!P0 ST.E.64 [R6.64], R112 ;  /* 0x0000007006008985 */ /* 0x0003e2000c101b06 */
[----:B------:R-:W-:-:S02]  /*d330*/  @!P3 LEA.HI.X R17, R2, R4, R5, 0x2, P1 ;  /* 0x000000040211b211 */ /* 0x000fc400008f1405 */
[----:B------:R-:W-:Y:S02]  /*d340*/  ISETP.GE.AND P2, PT, R3, c[0x0][0x3c8], PT ;  /* 0x0000f20003007a0c */ /* 0x000fe40003f46270 */
[-C--:B------:R-:W-:Y:S02]  /*d350*/  @!P5 LEA R10, P1, R13, R0.reuse, 0x2 ;  /* 0x000000000d0ad211 */ /* 0x080fe400078210ff */
[C---:B------:R-:W-:Y:S02]  /*d360*/  IADD3 R2, R21.reuse, 0x28, RZ ;  /* 0x0000002815027810 */ /* 0x040fe40007ffe0ff */
[----:B------:R-:W-:Y:S02]  /*d370*/  @!P4 LEA R8, P0, R12, R0, 0x2 ;  /* 0x000000000c08c211 */ /* 0x000fe400078010ff */
[----:B------:R-:W-:Y:S02]  /*d380*/  IADD3 R5, R21, 0x30, RZ ;  /* 0x0000003015057810 */ /* 0x000fe40007ffe0ff */
[----:B-1----:R-:W-:-:S04]  /*d390*/  SHF.R.S32.HI R7, RZ, 0x1f, R13 ;  /* 0x0000001fff077819 */ /* 0x002fc8000001140d */
[-C--:B------:R-:W-:Y:S02]  /*d3a0*/  @!P5 LEA.HI.X R11, R13, R4.reuse, R7, 0x2, P1 ;  /* 0x000000040d0bd211 */ /* 0x080fe400008f1407 */
[----:B------:R-:W-:Y:S02]  /*d3b0*/  ISETP.GE.AND P1, PT, R2, c[0x0][0x3c8], PT ;  /* 0x0000f20002007a0c */ /* 0x000fe40003f26270 */
[----:B------:R-:W-:Y:S02]  /*d3c0*/  SHF.R.S32.HI R6, RZ, 0x1f, R12 ;  /* 0x0000001fff067819 */ /* 0x000fe4000001140c */
[----:B------:R-:W-:Y:S02]  /*d3d0*/  SHF.R.S32.HI R7, RZ, 0x1f, R3 ;  /* 0x0000001fff077819 */ /* 0x000fe40000011403 */
[----:B------:R-:W-:Y:S02]  /*d3e0*/  @!P4 LEA.HI.X R9, R12, R4, R6, 0x2, P0 ;  /* 0x000000040c09c211 */ /* 0x000fe400000f1406 */
[----:B------:R-:W-:-:S02]  /*d3f0*/  @!P2 LEA R12, P6, R3, R0, 0x2 ;  /* 0x00000000030ca211 */ /* 0x000fc400078c10ff */
[----:B------:R-:W-:Y:S02]  /*d400*/  ISETP.GE.AND P0, PT, R5, c[0x0][0x3c8], PT ;  /* 0x0000f20005007a0c */ /* 0x000fe40003f06270 */
[----:B------:R-:W-:Y:S01]  /*d410*/  IADD3 R6, R21, 0x38, RZ ;  /* 0x0000003815067810 */ /* 0x000fe20007ffe0ff */
[----:B------:R1:W-:Y:S01]  /*d420*/  @!P5 ST.E.64 [R10.64], R120 ;  /* 0x000000780a00d985 */ /* 0x0003e2000c101b06 */
[----:B------:R-:W-:Y:S02]  /*d430*/  @!P2 LEA.HI.X R13, R3, R4, R7, 0x2, P6 ;  /* 0x00000004030da211 */ /* 0x000fe400030f1407 */
[----:B------:R-:W-:Y:S01]  /*d440*/  ISETP.GE.AND P5, PT, R6, c[0x0][0x3c8], PT ;  /* 0x0000f20006007a0c */ /* 0x000fe20003fa6270 */
[----:B------:R2:W-:Y:S01]  /*d450*/  @!P4 ST.E.64 [R8.64], R116 ;  /* 0x000000740800c985 */ /* 0x0005e2000c101b06 */
[----:B------:R-:W-:Y:S02]  /*d460*/  SHF.R.S32.HI R7, RZ, 0x1f, R2 ;  /* 0x0000001fff077819 */ /* 0x000fe40000011402 */
[----:B------:R-:W-:-:S03]  /*d470*/  IADD3 R3, R21, 0x40, RZ ;  /* 0x0000004015037810 */ /* 0x000fc60007ffe0ff */
[-C--:B------:R-:W-:Y:S02]  /*d480*/  @!P0 LEA R14, P6, R5, R0.reuse, 0x2 ;  /* 0x00000000050e8211 */ /* 0x080fe400078c10ff */
[----:B-1----:R-:W-:-:S04]  /*d490*/  @!P1 LEA R10, P4, R2, R0, 0x2 ;  /* 0x00000000020a9211 */ /* 0x002fc800078810ff */
[----:B------:R-:W-:Y:S02]  /*d4a0*/  @!P1 LEA.HI.X R11, R2, R4, R7, 0x2, P4 ;  /* 0x00000004020b9211 */ /* 0x000fe400020f1407 */
[----:B------:R-:W-:Y:S02]  /*d4b0*/  ISETP.GE.AND P4, PT, R3, c[0x0][0x3c8], PT ;  /* 0x0000f20003007a0c */ /* 0x000fe40003f86270 */
[----:B--2---:R-:W-:-:S04]  /*d4c0*/  SHF.R.S32.HI R8, RZ, 0x1f, R5 ;  /* 0x0000001fff087819 */ /* 0x004fc80000011405 */
[----:B------:R-:W-:Y:S02]  /*d4d0*/  @!P0 LEA.HI.X R15, R5, R4, R8, 0x2, P6 ;  /* 0x00000004050f8211 */ /* 0x000fe400030f1408 */
[----:B------:R-:W-:Y:S02]  /*d4e0*/  SHF.R.S32.HI R5, RZ, 0x1f, R6 ;  /* 0x0000001fff057819 */ /* 0x000fe40000011406 */
[C---:B------:R-:W-:Y:S02]  /*d4f0*/  @!P5 LEA R8, P6, R6.reuse, R0, 0x2 ;  /* 0x000000000608d211 */ /* 0x040fe400078c10ff */
[----:B------:R-:W-:Y:S02]  /*d500*/  IADD3 R2, R21, 0x48, RZ ;  /* 0x0000004815027810 */ /* 0x000fe40007ffe0ff */
[----:B------:R-:W-:Y:S02]  /*d510*/  @!P5 LEA.HI.X R9, R6, R4, R5, 0x2, P6 ;  /* 0x000000040609d211 */ /* 0x000fe400030f1405 */
[----:B------:R-:W-:-:S02]  /*d520*/  SHF.R.S32.HI R5, RZ, 0x1f, R3 ;  /* 0x0000001fff057819 */ /* 0x000fc40000011403 */
[C---:B------:R-:W-:Y:S01]  /*d530*/  @!P4 LEA R18, P6, R3.reuse, R0, 0x2 ;  /* 0x000000000312c211 */ /* 0x040fe200078c10ff */
[----:B------:R-:W-:Y:S01]  /*d540*/  @!P3 ST.E.64 [R16.64], R124 ;  /* 0x0000007c1000b985 */ /* 0x000fe2000c101b06 */
[----:B------:R-:W-:Y:S02]  /*d550*/  ISETP.GE.AND P3, PT, R2, c[0x0][0x3c8], PT ;  /* 0x0000f20002007a0c */ /* 0x000fe40003f66270 */
[----:B------:R-:W-:Y:S02]  /*d560*/  @!P4 LEA.HI.X R19, R3, R4, R5, 0x2, P6 ;  /* 0x000000040313c211 */ /* 0x000fe400030f1405 */
[C---:B------:R-:W-:Y:S02]  /*d570*/  IADD3 R5, R21.reuse, 0x50, RZ ;  /* 0x0000005015057810 */ /* 0x040fe40007ffe0ff */
[----:B------:R-:W-:Y:S01]  /*d580*/  IADD3 R3, R21, 0x58, RZ ;  /* 0x0000005815037810 */ /* 0x000fe20007ffe0ff */
[----:B------:R1:W-:Y:S01]  /*d590*/  @!P2 ST.E.64 [R12.64], R138 ;  /* 0x0000008a0c00a985 */ /* 0x0003e2000c101b06 */
[----:B------:R-:W-:-:S03]  /*d5a0*/  ISETP.GE.AND P2, PT, R5, c[0x0][0x3c8], PT ;  /* 0x0000f20005007a0c */ /* 0x000fc60003f46270 */
[----:B------:R-:W-:Y:S01]  /*d5b0*/  @!P1 ST.E.64 [R10.64], R128 ;  /* 0x000000800a009985 */ /* 0x000fe2000c101b06 */
[----:B------:R-:W-:Y:S02]  /*d5c0*/  ISETP.GE.AND P1, PT, R3, c[0x0][0x3c8], PT ;  /* 0x0000f20003007a0c */ /* 0x000fe40003f26270 */
[----:B------:R-:W-:Y:S01]  /*d5d0*/  SHF.R.S32.HI R7, RZ, 0x1f, R2 ;  /* 0x0000001fff077819 */ /* 0x000fe20000011402 */
[----:B------:R-:W-:Y:S04]  /*d5e0*/  @!P0 ST.E.64 [R14.64], R146 ;  /* 0x000000920e008985 */ /* 0x000fe8000c101b06 */
[----:B------:R2:W-:Y:S04]  /*d5f0*/  @!P5 ST.E.64 [R8.64], R142 ;  /* 0x0000008e0800d985 */ /* 0x0005e8000c101b06 */
[----:B------:R3:W-:Y:S01]  /*d600*/  @!P4 ST.E.64 [R18.64], R150 ;  /* 0x000000961200c985 */ /* 0x0007e2000c101b06 */
[----:B-1----:R-:W-:-:S04]  /*d610*/  @!P3 LEA R12, P6, R2, R0, 0x2 ;  /* 0x00000000020cb211 */ /* 0x002fc800078c10ff */
[----:B------:R-:W-:Y:S02]  /*d620*/  @!P3 LEA.HI.X R13, R2, R4, R7, 0x2, P6 ;  /* 0x00000004020db211 */ /* 0x000fe400030f1407 */
[----:B------:R-:W-:Y:S02]  /*d630*/  SHF.R.S32.HI R7, RZ, 0x1f, R3 ;  /* 0x0000001fff077819 */ /* 0x000fe40000011403 */
[-C--:B------:R-:W-:Y:S02]  /*d640*/  @!P1 LEA R16, P6, R3, R0.reuse, 0x2 ;  /* 0x0000000003109211 */ /* 0x080fe400078c10ff */
[----:B--2---:R-:W-:Y:S02]  /*d650*/  SHF.R.S32.HI R9, RZ, 0x1f, R5 ;  /* 0x0000001fff097819 */ /* 0x004fe40000011405 */
[----:B------:R-:W-:Y:S02]  /*d660*/  @!P2 LEA R8, P5, R5, R0, 0x2 ;  /* 0x000000000508a211 */ /* 0x000fe400078a10ff */
[-C--:B------:R-:W-:Y:S01]  /*d670*/  @!P1 LEA.HI.X R17, R3, R4.reuse, R7, 0x2, P6 ;  /* 0x0000000403119211 */ /* 0x080fe200030f1407 */
[----:B---3--:R-:W2:Y:S01]  /*d680*/  LDL R19, [R1+0xd8] ;  /* 0x0000d80001137983 */ /* 0x008ea20000100800 */
[----:B------:R-:W-:-:S03]  /*d690*/  @!P2 LEA.HI.X R9, R5, R4, R9, 0x2, P5 ;  /* 0x000000040509a211 */ /* 0x000fc600028f1409 */
[----:B------:R1:W-:Y:S04]  /*d6a0*/  @!P3 ST.E.64 [R12.64], R154 ;  /* 0x0000009a0c00b985 */ /* 0x0003e8000c101b06 */
[----:B------:R-:W-:Y:S04]  /*d6b0*/  @!P2 ST.E.64 [R8.64], R152 ;  /* 0x000000980800a985 */ /* 0x000fe8000c101b06 */
[----:B------:R3:W-:Y:S01]  /*d6c0*/  @!P1 ST.E.64 [R16.64], R158 ;  /* 0x0000009e10009985 */ /* 0x0007e2000c101b06 */
[----:B------:R-:W-:-:S03]  /*d6d0*/  IADD3 R6, R21, 0x60, RZ ;  /* 0x0000006015067810 */ /* 0x000fc60007ffe0ff */
[----:B------:R-:W5:Y:S04]  /*d6e0*/  LDL R18, [R1+0x7c] ;  /* 0x00007c0001127983 */ /* 0x000f680000100800 */
[----:B-1----:R-:W5:Y:S01]  /*d6f0*/  LDL R13, [R1+0xd0] ;  /* 0x0000d000010d7983 */ /* 0x002f620000100800 */
[C---:B------:R-:W-:Y:S02]  /*d700*/  IADD3 R2, R21.reuse, 0x68, RZ ;  /* 0x0000006815027810 */ /* 0x040fe40007ffe0ff */
[----:B------:R-:W-:Y:S01]  /*d710*/  IADD3 R5, R21, 0x70, RZ ;  /* 0x0000007015057810 */ /* 0x000fe20007ffe0ff */
[----:B------:R-:W5:Y:S04]  /*d720*/  LDL R12, [R1+0x70] ;  /* 0x00007000010c7983 */ /* 0x000f680000100800 */
[----:B---3--:R-:W3:Y:S01]  /*d730*/  LDL R17, [R1+0xd4] ;  /* 0x0000d40001117983 */ /* 0x008ee20000100800 */
[----:B------:R-:W-:-:S02]  /*d740*/  ISETP.GE.AND P0, PT, R6, c[0x0][0x3c8], PT ;  /* 0x0000f20006007a0c */ /* 0x000fc40003f06270 */
[----:B------:R-:W-:Y:S01]  /*d750*/  ISETP.GE.AND P5, PT, R2, c[0x0][0x3c8], PT ;  /* 0x0000f20002007a0c */ /* 0x000fe20003fa6270 */
[----:B------:R-:W3:Y:S01]  /*d760*/  LDL R16, [R1+0x78] ;  /* 0x0000780001107983 */ /* 0x000ee20000100800 */
[----:B------:R-:W-:-:S09]  /*d770*/  SHF.R.S32.HI R3, RZ, 0x1f, R6 ;  /* 0x0000001fff037819 */ /* 0x000fd20000011406 */
[----:B------:R-:W-:-:S04]  /*d780*/  @!P0 LEA R10, P6, R6, R0, 0x2 ;  /* 0x00000000060a8211 */ /* 0x000fc800078c10ff */
[----:B------:R-:W-:Y:S02]  /*d790*/  @!P0 LEA.HI.X R11, R6, R4, R3, 0x2, P6 ;  /* 0x00000004060b8211 */ /* 0x000fe400030f1403 */
[----:B------:R-:W-:Y:S02]  /*d7a0*/  SHF.R.S32.HI R3, RZ, 0x1f, R2 ;  /* 0x0000001fff037819 */ /* 0x000fe40000011402 */
[C---:B------:R-:W-:Y:S02]  /*d7b0*/  @!P5 LEA R14, P6, R2.reuse, R0, 0x2 ;  /* 0x00000000020ed211 */ /* 0x040fe400078c10ff */
[----:B------:R-:W-:Y:S02]  /*d7c0*/  ISETP.GE.AND P4, PT, R5, c[0x0][0x3c8], PT ;  /* 0x0000f20005007a0c */ /* 0x000fe40003f86270 */
[----:B------:R-:W-:Y:S02]  /*d7d0*/  @!P5 LEA.HI.X R15, R2, R4, R3, 0x2, P6 ;  /* 0x00000004020fd211 */ /* 0x000fe400030f1403 */
[----:B------:R-:W-:-:S04]  /*d7e0*/  IADD3 R3, R21, 0x78, RZ ;  /* 0x0000007815037810 */ /* 0x000fc80007ffe0ff */
[----:B------:R-:W-:Y:S02]  /*d7f0*/  ISETP.GE.AND P3, PT, R3, c[0x0][0x3c8], PT ;  /* 0x0000f20003007a0c */ /* 0x000fe40003f66270 */
[----:B------:R-:W-:Y:S02]  /*d800*/  SHF.R.S32.HI R6, RZ, 0x1f, R5 ;  /* 0x0000001fff067819 */ /* 0x000fe40000011405 */
[----:B------:R-:W-:Y:S02]  /*d810*/  IADD3 R2, R21, 0x80, RZ ;  /* 0x0000008015027810 */ /* 0x000fe40007ffe0ff */
[C---:B------:R-:W-:Y:S01]  /*d820*/  @!P4 LEA R8, P6, R5.reuse, R0, 0x2 ;  /* 0x000000000508c211 */ /* 0x040fe200078c10ff */
[----:B------:R1:W-:Y:S01]  /*d830*/  @!P0 ST.E.64 [R10.64], R156 ;  /* 0x0000009c0a008985 */ /* 0x0003e2000c101b06 */
[----:B------:R-:W-:Y:S02]  /*d840*/  ISETP.GE.AND P2, PT, R2, c[0x0][0x3c8], PT ;  /* 0x0000f20002007a0c */ /* 0x000fe40003f46270 */
[----:B------:R-:W-:-:S02]  /*d850*/  @!P4 LEA.HI.X R9, R5, R4, R6, 0x2, P6 ;  /* 0x000000040509c211 */ /* 0x000fc400030f1406 */
[----:B------:R-:W-:Y:S02]  /*d860*/  IADD3 R5, R21, 0x88, RZ ;  /* 0x0000008815057810 */ /* 0x000fe40007ffe0ff */
[----:B------:R-:W-:Y:S01]  /*d870*/  SHF.R.S32.HI R7, RZ, 0x1f, R3 ;  /* 0x0000001fff077819 */ /* 0x000fe20000011403 */
[----:B------:R1:W-:Y:S01]  /*d880*/  @!P5 ST.E.64 [R14.64], R166 ;  /* 0x000000a60e00d985 */ /* 0x0003e2000c101b06 */
[----:B------:R-:W-:Y:S02]  /*d890*/  @!P3 LEA R6, P0, R3, R0, 0x2 ;  /* 0x000000000306b211 */ /* 0x000fe400078010ff */
[----:B------:R-:W-:Y:S01]  /*d8a0*/  ISETP.GE.AND P1, PT, R5, c[0x0][0x3c8], PT ;  /* 0x0000f20005007a0c */ /* 0x000fe20003f26270 */
[----:B------:R-:W3:Y:S01]  /*d8b0*/  LDL R21, [R1+0x84] ;  /* 0x0000840001157983 */ /* 0x000ee20000100800 */
[----:B------:R-:W-:Y:S02]  /*d8c0*/  @!P3 LEA.HI.X R7, R3, R4, R7, 0x2, P0 ;  /* 0x000000040307b211 */ /* 0x000fe400000f1407 */
[----:B----4-:R-:W-:Y:S01]  /*d8d0*/  ISETP.GE.AND P0, PT, R20, c[0x0][0x3c8], PT ;  /* 0x0000f20014007a0c */ /* 0x010fe20003f06270 */
[----:B------:R-:W-:Y:S01]  /*d8e0*/  @!P4 ST.E.64 [R8.64], R160 ;  /* 0x000000a00800c985 */ /* 0x000fe2000c101b06 */
[----:B------:R-:W-:-:S03]  /*d8f0*/  SHF.R.S32.HI R3, RZ, 0x1f, R5 ;  /* 0x0000001fff037819 */ /* 0x000fc60000011405 */
[----:B------:R4:W-:Y:S01]  /*d900*/  @!P3 ST.E.64 [R6.64], R58 ;  /* 0x0000003a0600b985 */ /* 0x0009e2000c101b06 */
[----:B-1----:R-:W-:Y:S02]  /*d910*/  SHF.R.S32.HI R11, RZ, 0x1f, R2 ;  /* 0x0000001fff0b7819 */ /* 0x002fe40000011402 */
[----:B------:R-:W-:-:S04]  /*d920*/  @!P2 LEA R10, P6, R2, R0, 0x2 ;  /* 0x00000000020aa211 */ /* 0x000fc800078c10ff */
[----:B------:R-:W-:Y:S02]  /*d930*/  @!P2 LEA.HI.X R11, R2, R4, R11, 0x2, P6 ;  /* 0x00000004020ba211 */ /* 0x000fe400030f140b */
[-C--:B------:R-:W-:Y:S01]  /*d940*/  @!P0 LEA R2, P6, R20, R0.reuse, 0x2 ;  /* 0x0000000014028211 */ /* 0x080fe200078c10ff */
[----:B------:R-:W3:Y:S04]  /*d950*/  LDL R14, [R1+0x74] ;  /* 0x00007400010e7983 */ /* 0x000ee80000100800 */
[----:B------:R-:W3:Y:S01]  /*d960*/  LDL R15, [R1+0xb0] ;  /* 0x0000b000010f7983 */ /* 0x000ee20000100800 */
[----:B----4-:R-:W-:-:S04]  /*d970*/  @!P1 LEA R6, P3, R5, R0, 0x2 ;  /* 0x0000000005069211 */ /* 0x010fc800078610ff */
[-C--:B------:R-:W-:Y:S02]  /*d980*/  @!P1 LEA.HI.X R7, R5, R4.reuse, R3, 0x2, P3 ;  /* 0x0000000405079211 */ /* 0x080fe400018f1403 */
[----:B------:R-:W-:Y:S02]  /*d990*/  @!P0 LEA.HI.X R3, R20, R4, R22, 0x2, P6 ;  /* 0x0000000414038211 */ /* 0x000fe400030f1416 */
[----:B------:R-:W-:Y:S01]  /*d9a0*/  ISETP.GE.AND P5, PT, R31, c[0x0][0x3c8], PT ;  /* 0x0000f2001f007a0c */ /* 0x000fe20003fa6270 */
[----:B------:R-:W4:Y:S01]  /*d9b0*/  LDL R20, [R1+0x80] ;  /* 0x0000800001147983 */ /* 0x000f220000100800 */
[C---:B------:R-:W-:Y:S02]  /*d9c0*/  ISETP.GE.AND P4, PT, R30.reuse, c[0x0][0x3c8], PT ;  /* 0x0000f2001e007a0c */ /* 0x040fe40003f86270 */
[----:B------:R-:W-:Y:S01]  /*d9d0*/  ISETP.GE.AND P3, PT, R29, c[0x0][0x3c8], PT ;  /* 0x0000f2001d007a0c */ /* 0x000fe20003f66270 */
[----:B------:R-:W4:Y:S04]  /*d9e0*/  LDL R22, [R1+0xc0] ;  /* 0x0000c00001167983 */ /* 0x000f280000100800 */
[----:B------:R1:W-:Y:S04]  /*d9f0*/  @!P2 ST.E.64 [R10.64], R162 ;  /* 0x000000a20a00a985 */ /* 0x0003e8000c101b06 */
[-C--:B------:R-:W-:Y:S01]  /*da00*/  @!P5 LEA R8, P6, R31, R0.reuse, 0x2 ;  /* 0x000000001f08d211 */ /* 0x080fe200078c10ff */
[----:B------:R1:W-:Y:S04]  /*da10*/  @!P1 ST.E.64 [R6.64], R74 ;  /* 0x0000004a06009985 */ /* 0x0003e8000c101b06 */
[----:B------:R2:W-:Y:S04]  /*da20*/  @!P0 ST.E.64 [R2.64], R50 ;  /* 0x0000003202008985 */ /* 0x0005e8000c101b06 */
[----:B------:R-:W4:Y:S04]  /*da30*/  LDL R5, [R1+0x6c] ;  /* 0x00006c0001057983 */ /* 0x000f280000100800 */
[----:B-1----:R-:W4:Y:S01]  /*da40*/  LDL R10, [R1+0xbc] ;  /* 0x0000bc00010a7983 */ /* 0x002f220000100800 */
[----:B------:R-:W-:-:S02]  /*da50*/  @!P4 LEA R6, P0, R30, R0, 0x2 ;  /* 0x000000001e06c211 */ /* 0x000fc400078010ff */
[----:B--2---:R-:W-:Y:S02]  /*da60*/  @!P5 LEA.HI.X R9, R31, R4, R19, 0x2, P6 ;  /* 0x000000041f09d211 */ /* 0x004fe400030f1413 */
[C---:B------:R-:W-:Y:S01]  /*da70*/  @!P3 LEA R2, P6, R29.reuse, R0, 0x2 ;  /* 0x000000001d02b211 */ /* 0x040fe200078c10ff */
[----:B------:R-:W2:Y:S03]  /*da80*/  LDL R19, [R1+0xb8] ;  /* 0x0000b80001137983 */ /* 0x000ea60000100800 */
[-C--:B-----5:R-:W-:Y:S02]  /*da90*/  @!P3 LEA.HI.X R3, R29, R4.reuse, R13, 0x2, P6 ;  /* 0x000000041d03b211 */ /* 0x0a0fe400030f140d */
[----:B------:R-:W5:Y:S01]  /*daa0*/  LDL R13, [R1+0xac] ;  /* 0x0000ac00010d7983 */ /* 0x000f620000100800 */
[----:B---3--:R-:W-:-:S03]  /*dab0*/  @!P4 LEA.HI.X R7, R30, R4, R17, 0x2, P0 ;  /* 0x000000041e07c211 */ /* 0x008fc600000f1411 */
[----:B------:R-:W3:Y:S01]  /*dac0*/  LDL R17, [R1+0xb4] ;  /* 0x0000b40001117983 */ /* 0x000ee20000100800 */
[----:B------:R-:W-:Y:S02]  /*dad0*/  ISETP.GE.AND P2, PT, R27, c[0x0][0x3c8], PT ;  /* 0x0000f2001b007a0c */ /* 0x000fe40003f46270 */
[----:B------:R-:W-:Y:S02]  /*dae0*/  ISETP.GE.AND P1, PT, R25, c[0x0][0x3c8], PT ;  /* 0x0000f20019007a0c */ /* 0x000fe40003f26270 */
[----:B------:R-:W-:Y:S01]  /*daf0*/  ISETP.GE.AND P0, PT, R23, c[0x0][0x3c8], PT ;  /* 0x0000f20017007a0c */ /* 0x000fe20003f06270 */
[----:B------:R1:W-:Y:S04]  /*db00*/  @!P5 ST.E.64 [R8.64], R164 ;  /* 0x000000a40800d985 */ /* 0x0003e8000c101b06 */
[----:B------:R1:W-:Y:S04]  /*db10*/  @!P4 ST.E.64 [R6.64], R78 ;  /* 0x0000004e0600c985 */ /* 0x0003e8000c101b06 */
[----:B------:R1:W-:Y:S02]  /*db20*/  @!P3 ST.E.64 [R2.64], R54 ;  /* 0x000000360200b985 */ /* 0x0003e4000c101b06 */
[----:B-1----:R-:W-:-:S02]  /*db30*/  @!P2 LEA R8, P5, R27, R0, 0x2 ;  /* 0x000000001b08a211 */ /* 0x002fc400078a10ff */
[----:B------:R-:W-:Y:S02]  /*db40*/  @!P1 LEA R6, P6, R25, R0, 0x2 ;  /* 0x0000000019069211 */ /* 0x000fe400078c10ff */
[----:B------:R-:W-:Y:S02]  /*db50*/  @!P2 LEA.HI.X R9, R27, R4, R28, 0x2, P5 ;  /* 0x000000041b09a211 */ /* 0x000fe400028f141c */
[----:B------:R-:W-:Y:S02]  /*db60*/  @!P0 LEA R2, P3, R23, R0, 0x2 ;  /* 0x0000000017028211 */ /* 0x000fe400078610ff */
[----:B------:R-:W-:Y:S02]  /*db70*/  ISETP.GE.AND P4, PT, R21, c[0x0][0x3c8], PT ;  /* 0x0000f20015007a0c */ /* 0x000fe40003f86270 */
[-C--:B------:R-:W-:Y:S02]  /*db80*/  @!P1 LEA.HI.X R7, R25, R4.reuse, R26, 0x2, P6 ;  /* 0x0000000419079211 */ /* 0x080fe400030f141a */
[----:B------:R-:W-:Y:S01]  /*db90*/  @!P0 LEA.HI.X R3, R23, R4, R24, 0x2, P3 ;  /* 0x0000000417038211 */ /* 0x000fe200018f1418 */
[----:B------:R-:W-:Y:S01]  /*dba0*/  @!P2 ST.E.64 [R8.64], R90 ;  /* 0x0000005a0800a985 */ /* 0x000fe2000c101b06 */
[----:B------:R-:W-:-:S03]  /*dbb0*/  ISETP.GE.AND P3, PT, R18, c[0x0][0x3c8], PT ;  /* 0x0000f20012007a0c */ /* 0x000fc60003f66270 */
[----:B------:R1:W-:Y:S04]  /*dbc0*/  @!P1 ST.E.64 [R6.64], R82 ;  /* 0x0000005206009985 */ /* 0x0003e8000c101b06 */
[----:B------:R4:W-:Y:S01]  /*dbd0*/  @!P0 ST.E.64 [R2.64], R42 ;  /* 0x0000002a02008985 */ /* 0x0009e2000c101b06 */
[----:B------:R-:W-:Y:S02]  /*dbe0*/  ISETP.GE.AND P2, PT, R16, c[0x0][0x3c8], PT ;  /* 0x0000f20010007a0c */ /* 0x000fe40003f46270 */
[----:B------:R-:W-:Y:S02]  /*dbf0*/  ISETP.GE.AND P1, PT, R14, c[0x0][0x3c8], PT ;  /* 0x0000f2000e007a0c */ /* 0x000fe40003f26270 */
[----:B-1----:R-:W-:Y:S02]  /*dc00*/  @!P4 LEA R6, P0, R21, R0, 0x2 ;  /* 0x000000001506c211 */ /* 0x002fe400078010ff */
[----:B----4-:R-:W-:-:S02]  /*dc10*/  ISETP.GE.AND P5, PT, R20, c[0x0][0x3c8], PT ;  /* 0x0000f20014007a0c */ /* 0x010fc40003fa6270 */
[----:B------:R-:W-:Y:S02]  /*dc20*/  @!P4 LEA.HI.X R7, R21, R4, R22, 0x2, P0 ;  /* 0x000000041507c211 */ /* 0x000fe400000f1416 */
[----:B------:R-:W-:-:S09]  /*dc30*/  ISETP.GE.AND P0, PT, R12, c[0x0][0x3c8], PT ;  /* 0x0000f2000c007a0c */ /* 0x000fd20003f06270 */
[C---:B------:R-:W-:Y:S01]  /*dc40*/  @!P5 LEA R2, P6, R20.reuse, R0, 0x2 ;  /* 0x000000001402d211 */ /* 0x040fe200078c10ff */
[----:B------:R1:W-:Y:S03]  /*dc50*/  @!P4 ST.E.64 [R6.64], R62 ;  /* 0x0000003e0600c985 */ /* 0x0003e6000c101b06 */
[----:B------:R-:W-:Y:S02]  /*dc60*/  @!P5 LEA.HI.X R3, R20, R4, R10, 0x2, P6 ;  /* 0x000000041403d211 */ /* 0x000fe400030f140a */
[-C--:B------:R-:W-:Y:S02]  /*dc70*/  @!P3 LEA R10, P4, R18, R0.reuse, 0x2 ;  /* 0x00000000120ab211 */ /* 0x080fe400078810ff */
[-C--:B------:R-:W-:Y:S01]  /*dc80*/  @!P2 LEA R8, P6, R16, R0.reuse, 0x2 ;  /* 0x000000001008a211 */ /* 0x080fe200078c10ff */
[----:B------:R4:W-:Y:S01]  /*dc90*/  @!P5 ST.E.64 [R2.64], R66 ;  /* 0x000000420200d985 */ /* 0x0009e2000c101b06 */
[----:B-1----:R-:W-:-:S04]  /*dca0*/  @!P1 LEA R6, P5, R14, R0, 0x2 ;  /* 0x000000000e069211 */ /* 0x002fc800078a10ff */
[-C--:B------:R-:W-:Y:S02]  /*dcb0*/  @!P1 LEA.HI.X R7, R14, R4.reuse, R15, 0x2, P5 ;  /* 0x000000040e079211 */ /* 0x080fe400028f140f */
[----:B--2---:R-:W-:Y:S02]  /*dcc0*/  @!P3 LEA.HI.X R11, R18, R4, R19, 0x2, P4 ;  /* 0x00000004120bb211 */ /* 0x004fe400020f1413 */
[----:B----4-:R-:W-:-:S03]  /*dcd0*/  @!P0 LEA R2, P4, R12, R0, 0x2 ;  /* 0x000000000c028211 */ /* 0x010fc600078810ff */
[----:B------:R1:W-:Y:S01]  /*dce0*/  @!P3 ST.E.64 [R10.64], R94 ;  /* 0x0000005e0a00b985 */ /* 0x0003e2000c101b06 */
[-C--:B-----5:R-:W-:Y:S02]  /*dcf0*/  @!P0 LEA.HI.X R3, R12, R4.reuse, R13, 0x2, P4 ;  /* 0x000000040c038211 */ /* 0x0a0fe400020f140d */
[----:B---3--:R-:W-:-:S05]  /*dd00*/  @!P2 LEA.HI.X R9, R16, R4, R17, 0x2, P6 ;  /* 0x000000041009a211 */ /* 0x008fca00030f1411 */
[----:B------:R1:W-:Y:S04]  /*dd10*/  @!P2 ST.E.64 [R8.64], R86 ;  /* 0x000000560800a985 */ /* 0x0003e8000c101b06 */
[----:B------:R1:W-:Y:S04]  /*dd20*/  @!P1 ST.E.64 [R6.64], R70 ;  /* 0x0000004606009985 */ /* 0x0003e8000c101b06 */
[----:B------:R1:W-:Y:S01]  /*dd30*/  @!P0 ST.E.64 [R2.64], R46 ;  /* 0x0000002e02008985 */ /* 0x0003e2000c101b06 */
[----:B------:R-:W-:-:S13]  /*dd40*/  ISETP.GE.AND P0, PT, R5, c[0x0][0x3c8], PT ;  /* 0x0000f20005007a0c */ /* 0x000fda0003f06270 */
[----:B------:R-:W-:Y:S05]  /*dd50*/  @P0 BRA `(.L_x_1276) ;  /* 0x00000f8000000947 */ /* 0x000fea0003800000 */
[----:B------:R-:W2:Y:S01]  /*dd60*/  LDL R12, [R1+0xa8] ;  /* 0x0000a800010c7983 */ /* 0x000ea20000100800 */
[----:B-1----:R-:W-:-:S04]  /*dd70*/  LEA R2, P0, R5, R0, 0x2 ;  /* 0x0000000005027211 */ /* 0x002fc800078010ff */
[----:B--2---:R-:W-:-:S05]  /*dd80*/  LEA.HI.X R3, R5, R4, R12, 0x2, P0 ;  /* 0x0000000405037211 */ /* 0x004fca00000f140c */
[----:B------:R1:W-:Y:S01]  /*dd90*/  ST.E.64 [R2.64], R38 ;  /* 0x0000002602007985 */ /* 0x0003e2000c101b06 */
[----:B------:R-:W-:Y:S05]  /*dda0*/  BRA `(.L_x_1276) ;  /* 0x00000f3000007947 */ /* 0x000fea0003800000 */
.L_x_1261:
        /* <DEDUP_REMOVED lines=22> */
.L_x_1282:
        /* <DEDUP_REMOVED lines=57> */
.L_x_1284:
[----:B------:R-:W-:Y:S05]  /*e2a0*/  BSYNC B0 ;  /* 0x0000000000007941 */ /* 0x000fea0003800000 */
.L_x_1283:
[----:B------:R-:W-:-:S13]  /*e2b0*/  ISETP.GT.AND P0, PT, R16, 0x1, PT ;  /* 0x000000011000780c */ /* 0x000fda0003f04270 */
[----:B------:R-:W-:Y:S05]  /*e2c0*/  @P0 BRA `(.L_x_1276) ;  /* 0x00000a1000000947 */ /* 0x000fea0003800000 */
[----:B------:R-:W2:Y:S04]  /*e2d0*/  LDL.LU R4, [R1+0x1c] ;  /* 0x00001c0001047983 */ /* 0x000ea80000300800 */
[----:B-1----:R-:W3:Y:S04]  /*e2e0*/  LDL.LU R2, [R1+0x24] ;  /* 0x0000240001027983 */ /* 0x002ee80000300800 */
[----:B------:R-:W4:Y:S04]  /*e2f0*/  LDL R6, [R1+0xa4] ;  /* 0x0000a40001067983 */ /* 0x000f280000100800 */
[----:B------:R-:W1:Y:S02]  /*e300*/  S2R R12, SR_TID.X ;  /* 0x00000000000c7919 */ /* 0x000e640000002100 */
[----:B-1----:R-:W-:-:S04]  /*e310*/  SHF.R.S32.HI R11, RZ, 0x1f, R12 ;  /* 0x0000001fff0b7819 */ /* 0x002fc8000001140c */
[----:B------:R-:W-:-:S04]  /*e320*/  LEA.HI R11, R11, R12, RZ, 0x3 ;  /* 0x0000000c0b0b7211 */ /* 0x000fc800078f18ff */
[----:B------:R-:W-:Y:S02]  /*e330*/  SHF.R.S32.HI R11, RZ, 0x3, R11 ;  /* 0x00000003ff0b7819 */ /* 0x000fe4000001140b */
[----:B--2---:R-:W-:Y:S02]  /*e340*/  MOV R8, R4 ;  /* 0x0000000400087202 */ /* 0x004fe40000000f00 */
[----:B------:R-:W-:Y:S02]  /*e350*/  MOV R4, c[0x0][0x4e8] ;  /* 0x00013a0000047a02 */ /* 0x000fe40000000f00 */
[----:B---3--:R-:W-:Y:S01]  /*e360*/  MOV R10, R2 ;  /* 0x00000002000a7202 */ /* 0x008fe20000000f00 */
[----:B------:R-:W-:Y:S01]  /*e370*/  IMAD R2, R13, c[0x0][0x3a0], RZ ;  /* 0x0000e8000d027a24 */ /* 0x000fe200078e02ff */
[----:B------:R-:W-:Y:S01]  /*e380*/  ISETP.NE.AND P0, PT, R4, 0x1, PT ;  /* 0x000000010400780c */ /* 0x000fe20003f05270 */
[----:B------:R-:W-:Y:S01]  /*e390*/  IMAD.WIDE.U32 R4, R0, c[0x0][0x3a0], RZ ;  /* 0x0000e80000047a25 */ /* 0x000fe200078e00ff */
[----:B------:R-:W-:-:S03]  /*e3a0*/  LEA R14, R10, R11, 0x7 ;  /* 0x0000000b0a0e7211 */ /* 0x000fc600078e38ff */
[----:B------:R-:W-:Y:S01]  /*e3b0*/  IMAD R0, R0, c[0x0][0x3a4], R2 ;  /* 0x0000e90000007a24 */ /* 0x000fe200078e0202 */
[----:B----4-:R-:W-:Y:S01]  /*e3c0*/  LEA R2, R10, R6, 0x7 ;  /* 0x000000060a027211 */ /* 0x010fe200078e38ff */
[----:B------:R-:W-:-:S03]  /*e3d0*/  IMAD R6, R20, c[0x0][0x3f0], RZ ;  /* 0x0000fc0014067a24 */ /* 0x000fc600078e02ff */
[----:B------:R-:W-:Y:S01]  /*e3e0*/  IADD3 R5, R5, R0, RZ ;  /* 0x0000000005057210 */ /* 0x000fe20007ffe0ff */
[----:B------:R-:W-:Y:S02]  /*e3f0*/  IMAD.MOV.U32 R0, RZ, RZ, R2 ;  /* 0x000000ffff007224 */ /* 0x000fe400078e0002 */
[----:B------:R-:W-:-:S04]  /*e400*/  @P0 IMAD.HI.U32 R7, R2, c[0x0][0x4ec], RZ ;  /* 0x00013b0002070a27 */ /* 0x000fc800078e00ff */
[----:B------:R-:W-:Y:S01]  /*e410*/  IMAD.WIDE.U32 R4, R8, c[0x0][0x3e8], R4 ;  /* 0x0000fa0008047a25 */ /* 0x000fe200078e0004 */
[----:B------:R-:W-:-:S03]  /*e420*/  @P0 SHF.R.U32.HI R0, RZ, c[0x0][0x4f0], R7 ;  /* 0x00013c00ff000a19 */ /* 0x000fc60000011607 */
[----:B------:R-:W-:Y:S01]  /*e430*/  IMAD R5, R8, c[0x0][0x3ec], R5 ;  /* 0x0000fb0008057a24 */ /* 0x000fe200078e0205 */
[----:B------:R-:W-:Y:S01]  /*e440*/  SHF.R.S32.HI R8, RZ, 0x1f, R0 ;  /* 0x0000001fff087819 */ /* 0x000fe20000011400 */
[C---:B------:R-:W-:Y:S02]  /*e450*/  IMAD R9, R3.reuse, c[0x0][0x3f4], R6 ;  /* 0x0000fd0003097a24 */ /* 0x040fe400078e0206 */
[----:B------:R-:W-:Y:S01]  /*e460*/  IMAD.WIDE.U32 R6, R3, c[0x0][0x3f0], R4 ;  /* 0x0000fc0003067a25 */ /* 0x000fe200078e0004 */
[----:B------:R-:W-:-:S03]  /*e470*/  IADD3 R4, -R0, RZ, RZ ;  /* 0x000000ff00047210 */ /* 0x000fc60007ffe1ff */
[----:B------:R-:W-:Y:S01]  /*e480*/  IMAD R5, R8, c[0x0][0x3e0], RZ ;  /* 0x0000f80008057a24 */ /* 0x000fe200078e02ff */
[----:B------:R-:W-:Y:S01]  /*e490*/  IADD3 R3, R7, R9, RZ ;  /* 0x0000000907037210 */ /* 0x000fe20007ffe0ff */
[----:B------:R-:W-:Y:S02]  /*e4a0*/  IMAD R4, R4, c[0x0][0x4e8], R2 ;  /* 0x00013a0004047a24 */ /* 0x000fe400078e0202 */
[----:B------:R-:W-:Y:S02]  /*e4b0*/  IMAD.MOV.U32 R2, RZ, RZ, R6 ;  /* 0x000000ffff027224 */ /* 0x000fe400078e0006 */
        /* <DEDUP_REMOVED lines=12> */
.L_x_1336:
[----:B------:R-:W-:Y:S05]  /*e580*/  BRA.DIV ~URZ, `(.L_x_1286) ;  /* 0x000021327f007947 */ /* 0x000fea000b800000 */
[----:B------:R3:W4:Y:S02]  /*e590*/  SHFL.IDX PT, R0, R15, RZ, 0x181f ;  /* 0x00181fff0f007589 */ /* 0x00072400000e0000 */
.L_x_1337:
        /* <DEDUP_REMOVED lines=15> */
[CC--:B------:R-:W-:Y:S02]  /*e690*/  @!P3 LEA R10, P4, R2.reuse, R0.reuse, 0x1 ;  /* 0x00000000020ab211 */ /* 0x0c0fe400078808ff */
[----:B------:R-:W-:Y:S02]  /*e6a0*/  @!P2 LEA R8, P6, R19, R0, 0x1 ;  /* 0x000000001308a211 */ /* 0x000fe400078c08ff */
[----:B------:R-:W-:Y:S02]  /*e6b0*/  @!P3 LEA.HI.X R11, R2, R4, R3, 0x1, P4 ;  /* 0x00000004020bb211 */ /* 0x000fe400020f0c03 */
[----:B------:R-:W-:Y:S02]  /*e6c0*/  @!P0 LEA R2, P4, R5, R0, 0x1 ;  /* 0x0000000005028211 */ /* 0x000fe400078808ff */
[-C--:B--2---:R-:W-:Y:S02]  /*e6d0*/  @!P2 LEA.HI.X R9, R19, R4.reuse, R20, 0x1, P6 ;  /* 0x000000041309a211 */ /* 0x084fe400030f0c14 */
[----:B------:R-:W-:-:S02]  /*e6e0*/  @!P1 LEA.HI.X R7, R252, R4, R18, 0x1, P5 ;  /* 0x00000004fc079211 */ /* 0x000fc400028f0c12 */
[----:B------:R-:W-:Y:S01]  /*e6f0*/  @!P0 LEA.HI.X R3, R5, R4, R16, 0x1, P4 ;  /* 0x0000000405038211 */ /* 0x000fe200020f0c10 */
[----:B------:R2:W-:Y:S04]  /*e700*/  @!P3 ST.E.128 [R10.64], RZ ;  /* 0x000000ff0a00b985 */ /* 0x0005e8000c101d06 */
[----:B------:R2:W-:Y:S04]  /*e710*/  @!P2 ST.E.128 [R8.64], RZ ;  /* 0x000000ff0800a985 */ /* 0x0005e8000c101d06 */
[----:B------:R2:W-:Y:S04]  /*e720*/  @!P1 ST.E.128 [R6.64], RZ ;  /* 0x000000ff06009985 */ /* 0x0005e8000c101d06 */
[----:B------:R2:W-:Y:S02]  /*e730*/  @!P0 ST.E.128 [R2.64], RZ ;  /* 0x000000ff02008985 */ /* 0x0005e4000c101d06 */
.L_x_1288:
[----:B------:R-:W-:Y:S05]  /*e740*/  BSYNC B0 ;  /* 0x0000000000007941 */ /* 0x000fea0003800000 */
.L_x_1287:
[----:B------:R-:W-:Y:S05]  /*e750*/  BRA.DIV ~URZ, `(.L_x_1289) ;  /* 0x00001fc27f007947 */ /* 0x000fea000b800000 */
[----:B--2---:R2:W1:Y:S04]  /*e760*/  SHFL.IDX PT, R4, R12, 0x1, 0x181f ;  /* 0x00381f000c047f89 */ /* 0x00446800000e0000 */
[----:B----4-:R2:W4:Y:S02]  /*e770*/  SHFL.IDX PT, R0, R15, 0x1, 0x181f ;  /* 0x00381f000f007f89 */ /* 0x01052400000e0000 */
.L_x_1338:
        /* <DEDUP_REMOVED lines=22> */
[----:B------:R1:W-:Y:S04]  /*e8e0*/  @!P3 ST.E.128 [R10.64], RZ ;  /* 0x000000ff0a00b985 */ /* 0x0003e8000c101d06 */
[----:B------:R1:W-:Y:S04]  /*e8f0*/  @!P2 ST.E.128 [R8.64], RZ ;  /* 0x000000ff0800a985 */ /* 0x0003e8000c101d06 */
[----:B------:R1:W-:Y:S04]  /*e900*/  @!P1 ST.E.128 [R6.64], RZ ;  /* 0x000000ff06009985 */ /* 0x0003e8000c101d06 */
[----:B------:R1:W-:Y:S02]  /*e910*/  @!P0 ST.E.128 [R2.64], RZ ;  /* 0x000000ff02008985 */ /* 0x0003e4000c101d06 */
.L_x_1291:
[----:B------:R-:W-:Y:S05]  /*e920*/  BSYNC B0 ;  /* 0x0000000000007941 */ /* 0x000fea0003800000 */
.L_x_1290:
[----:B------:R-:W-:Y:S05]  /*e930*/  BRA.DIV ~URZ, `(.L_x_1292) ;  /* 0x00001ea27f007947 */ /* 0x000fea000b800000 */
[----:B-1----:R1:W2:Y:S02]  /*e940*/  SHFL.IDX PT, R4, R12, 0x2, 0x181f ;  /* 0x00581f000c047f89 */ /* 0x0022a400000e0000 */
.L_x_1339:
[----:B------:R-:W-:Y:S05]  /*e950*/  BRA.DIV ~URZ, `(.L_x_1293) ;  /* 0x00001ef27f007947 */ /* 0x000fea000b800000 */
[----:B----4-:R4:W1:Y:S02]  /*e960*/  SHFL.IDX PT, R0, R15, 0x2, 0x181f ;  /* 0x00581f000f007f89 */ /* 0x01086400000e0000 */
.L_x_1340:
        /* <DEDUP_REMOVED lines=26> */
.L_x_1295:
[----:B------:R-:W-:Y:S05]  /*eb10*/  BSYNC B0 ;  /* 0x0000000000007941 */ /* 0x000fea0003800000 */
.L_x_1294:
[----:B------:R-:W-:Y:S05]  /*eb20*/  BRA.DIV ~URZ, `(.L_x_1296) ;  /* 0x00001d827f007947 */ /* 0x000fea000b800000 */
[----:B--2---:R2:W3:Y:S04]  /*eb30*/  SHFL.IDX PT, R4, R12, 0x3, 0x181f ;  /* 0x00781f000c047f89 */ /* 0x0044e800000e0000 */
[----:B-1----:R2:W1:Y:S02]  /*eb40*/  SHFL.IDX PT, R0, R15, 0x3, 0x181f ;  /* 0x00781f000f007f89 */ /* 0x00246400000e0000 */
.L_x_1341:
[----:B------:R-:W-:-:S04]  /*eb50*/  IADD3 R14, R14, 0x60, RZ ;  /* 0x000000600e0e7810 */ /* 0x000fc80007ffe0ff */
        /* <DEDUP_REMOVED lines=8> */
[----:B------:R-:W-:-:S13]  /*ebe0*/  ISETP.GE.AND P1, PT, R252, c[0x0][0x3c8], PT ;  /* 0x0000f200fc007a0c */ /* 0x000fda0003f26270 */
[----:B-1----:R-:W-:Y:S02]  /*ebf0*/  @!P1 LEA R6, P5, R252, R0, 0x1 ;  /* 0x00000000fc069211 */ /* 0x002fe400078a08ff */
        /* <DEDUP_REMOVED lines=8> */
[----:B------:R-:W-:-:S02]  /*ec80*/  @!P1 LEA.HI.X R7, R252, R4, R15, 0x1, P5 ;  /* 0x00000004fc079211 */ /* 0x000fc400028f0c0f */
[----:B------:R-:W-:Y:S01]  /*ec90*/  @!P0 LEA.HI.X R3, R5, R4, R12, 0x1, P4 ;  /* 0x0000000405038211 */ /* 0x000fe200020f0c0c */
[----:B------:R1:W-:Y:S04]  /*eca0*/  @!P3 ST.E.128 [R10.64], RZ ;  /* 0x000000ff0a00b985 */ /* 0x0003e8000c101d06 */
[----:B------:R1:W-:Y:S04]  /*ecb0*/  @!P2 ST.E.128 [R8.64], RZ ;  /* 0x000000ff0800a985 */ /* 0x0003e8000c101d06 */
[----:B------:R1:W-:Y:S04]  /*ecc0*/  @!P1 ST.E.128 [R6.64], RZ ;  /* 0x000000ff06009985 */ /* 0x0003e8000c101d06 */
[----:B------:R1:W-:Y:S02]  /*ecd0*/  @!P0 ST.E.128 [R2.64], RZ ;  /* 0x000000ff02008985 */ /* 0x0003e4000c101d06 */
.L_x_1276:
[----:B------:R-:W-:Y:S05]  /*ece0*/  BSYNC B1 ;  /* 0x0000000000017941 */ /* 0x000fea0003800000 */
.L_x_1260:
[----:B-1--4-:R-:W4:Y:S02]  /*ecf0*/  LDL R0, [R1+0xe0] ;  /* 0x0000e00001007983 */ /* 0x012f240000100800 */
[----:B----4-:R-:W-:-:S13]  /*ed00*/  ISETP.NE.AND P0, PT, R0, RZ, PT ;  /* 0x000000ff0000720c */ /* 0x010fda0003f05270 */
[----:B------:R-:W-:Y:S01]  /*ed10*/  @P0 WARPSYNC 0xffffffff ;  /* 0xffffffff00000948 */ /* 0x000fe20003800000 */
[----:B------:R-:W-:Y:S06]  /*ed20*/  @P0 BAR.SYNC.DEFER_BLOCKING 0x5, 0x100 ;  /* 0x0144000000000b1d */ /* 0x000fec0000010000 */
[----:B---3--:R-:W1:Y:S04]  /*ed30*/  @P0 LDS.128 R4, [0x20100] ;  /* 0x02010000ff040984 */ /* 0x008e680000000c00 */
        /* <DEDUP_REMOVED lines=10> */
.L_x_1342:
[----:B------:R-:W-:Y:S05]  /*ede0*/  BRA.DIV ~URZ, `(.L_x_1299) ;  /* 0x00001bf27f007947 */ /* 0x000fea000b800000 */
[----:B------:R3:W4:Y:S02]  /*edf0*/  SHFL.IDX PT, R8, R98, 0x1, 0x1f ;  /* 0x00201f0062087f89 */ /* 0x00072400000e0000 */
.L_x_1343:
        /* <DEDUP_REMOVED lines=19> */
.L_x_1344:
        /* <DEDUP_REMOVED lines=16> */
.L_x_1345:
[----:B---3--:R-:W-:Y:S01]  /*f030*/  IMAD R0, R0, c[0x0][0x538], RZ ;  /* 0x00014e0000007a24 */ /* 0x008fe200078e02ff */
[----:B------:R-:W-:Y:S04]  /*f040*/  BSSY B1, `(.L_x_1302) ;  /* 0x0000084000017945 */ /* 0x000fe80003800000 */
[----:B----4-:R-:W-:-:S04]  /*f050*/  IADD3 R8, R0, R8, RZ ;  /* 0x0000000800087210 */ /* 0x010fc80007ffe0ff */
[----:B--2---:R-:W-:-:S13]  /*f060*/  ISETP.GT.AND P6, PT, R8, R9, PT ;  /* 0x000000090800720c */ /* 0x004fda0003fc4270 */
[----:B------:R-:W-:Y:S05]  /*f070*/  @P6 BRA `(.L_x_1303) ;  /* 0x0000025000006947 */ /* 0x000fea0003800000 */
.L_x_1307:
        /* <DEDUP_REMOVED lines=17> */
.L_x_1346:
        /* <DEDUP_REMOVED lines=16> */
.L_x_1347:
[----:B--2---:R-:W-:-:S05]  /*f290*/  IMAD R0, R0, c[0x0][0x538], RZ ;  /* 0x00014e0000007a24 */ /* 0x004fca00078e02ff */
[----:B------:R-:W-:-:S04]  /*f2a0*/  IADD3 R8, R0, R8, RZ ;  /* 0x0000000800087210 */ /* 0x000fc80007ffe0ff */
[----:B------:R-:W-:-:S13]  /*f2b0*/  ISETP.GT.AND P6, PT, R8, R9, PT ;  /* 0x000000090800720c */ /* 0x000fda0003fc4270 */
[----:B-1----:R-:W-:Y:S05]  /*f2c0*/  @!P6 BRA `(.L_x_1307) ;  /* 0xfffffdb00000e947 */ /* 0x002fea000383ffff */
.L_x_1303:
[----:B------:R-:W-:-:S05]  /*f2d0*/  IADD3 R12, -R0, R8, RZ ;  /* 0x00000008000c7210 */ /* 0x000fca0007ffe1ff */
[----:B------:R-:W-:-:S05]  /*f2e0*/  IMAD R0, R4, c[0x0][0x538], R12 ;  /* 0x00014e0004007a24 */ /* 0x000fca00078e020c */
[----:B------:R-:W-:Y:S01]  /*f2f0*/  ISETP.GT.AND P0, PT, R0, R9, PT ;  /* 0x000000090000720c */ /* 0x000fe20003f04270 */
[----:B------:R-:W-:-:S12]  /*f300*/  BRA.DIV ~URZ, `(.L_x_1308) ;  /* 0x00001b127f007947 */ /* 0x000fd8000b800000 */
[----:B------:R-:W-:-:S04]  /*f310*/  VOTE.ANY R11, PT, !P0 ;  /* 0x00000000000b7806 */ /* 0x000fc800040e0100 */
.L_x_1348:
[----:B------:R2:W3:Y:S01]  /*f320*/  POPC R10, R11 ;  /* 0x0000000b000a7309 */ /* 0x0004e20000000000 */
[----:B------:R-:W-:Y:S05]  /*f330*/  BRA.DIV ~URZ, `(.L_x_1309) ;  /* 0x00001b327f007947 */ /* 0x000fea000b800000 */
[----:B---3--:R3:W4:Y:S04]  /*f340*/  SHFL.IDX PT, R8, R6, R10, 0x1f ;  /* 0x00001f0a06087589 */ /* 0x00872800000e0000 */
[----:B------:R3:W1:Y:S02]  /*f350*/  SHFL.IDX PT, R7, R7, R10, 0x1f ;  /* 0x00001f0a07077589 */ /* 0x00066400000e0000 */
.L_x_1349:
[----:B------:R-:W-:Y:S01]  /*f360*/  ISETP.NE.AND P0, PT, R11, RZ, PT ;  /* 0x000000ff0b00720c */ /* 0x000fe20003f05270 */
[----:B------:R-:W-:-:S12]  /*f370*/  BSSY B0, `(.L_x_1310) ;  /* 0x0000005000007945 */ /* 0x000fd80003800000 */
[----:B------:R-:W-:Y:S05]  /*f380*/  @!P0 BRA `(.L_x_1311) ;  /* 0x0000003000008947 */ /* 0x000fea0003800000 */
[----:B------:R-:W-:Y:S01]  /*f390*/  IADD3 R3, R10, -0x1, RZ ;  /* 0xffffffff0a037810 */ /* 0x000fe20007ffe0ff */
[----:B------:R-:W-:Y:S05]  /*f3a0*/  BRA.DIV ~URZ, `(.L_x_1312) ;  /* 0x00001b927f007947 */ /* 0x000fea000b800000 */
[----:B------:R2:W3:Y:S02]  /*f3b0*/  SHFL.IDX PT, R13, R4, R3, 0x1f ;  /* 0x00001f03040d7589 */ /* 0x0004e400000e0000 */
.L_x_1311:
[----:B------:R-:W-:Y:S05]  /*f3c0*/  BSYNC B0 ;  /* 0x0000000000007941 */ /* 0x000fea0003800000 */
.L_x_1310:
[----:B---3--:R-:W-:Y:S01]  /*f3d0*/  IMAD R6, R13, c[0x0][0x538], R12 ;  /* 0x00014e000d067a24 */ /* 0x008fe200078e020c */
[----:B----4-:R-:W-:Y:S02]  /*f3e0*/  IABS R2, R8 ;  /* 0x0000000800027213 */ /* 0x010fe40000000000 */
[----:B-12---:R-:W-:Y:S01]  /*f3f0*/  IABS R3, R7 ;  /* 0x0000000700037213 */ /* 0x006fe20000000000 */
[----:B------:R-:W-:Y:S01]  /*f400*/  IMAD.IADD R9, R9, 0x1, -R6 ;  /* 0x0000000109097824 */ /* 0x000fe200078e0a06 */
[----:B------:R1:W-:Y:S01]  /*f410*/  STL [R1+0x20], R6 ;  /* 0x0000200601007387 */ /* 0x0003e20000100800 */
[----:B------:R-:W2:Y:S03]  /*f420*/  I2F.RP R4, R2 ;  /* 0x0000000200047306 */ /* 0x000ea60000209400 */
[----:B------:R-:W3:Y:S05]  /*f430*/  LDL.LU R13, [R1+0x2c] ;  /* 0x00002c00010d7983 */ /* 0x000eea0000300800 */
[----:B--2---:R-:W2:Y:S02]  /*f440*/  MUFU.RCP R4, R4 ;  /* 0x0000000400047308 */ /* 0x004ea40000001000 */
[----:B--2---:R-:W-:-:S06]  /*f450*/  IADD3 R4, R4, 0xffffffe, RZ ;  /* 0x0ffffffe04047810 */ /* 0x004fcc0007ffe0ff */
[----:B------:R-:W2:Y:S01]  /*f460*/  F2I.FTZ.U32.TRUNC.NTZ R5, R4 ;  /* 0x0000000400057305 */ /* 0x000ea2000021f000 */
[----:B-1----:R-:W-:Y:S02]  /*f470*/  MOV R6, R3 ;  /* 0x0000000300067202 */ /* 0x002fe40000000f00 */
[----:B------:R-:W-:Y:S01]  /*f480*/  IABS R11, R9 ;  /* 0x00000009000b7213 */ /* 0x000fe20000000000 */
[----:B--2---:R-:W-:-:S04]  /*f490*/  IMAD.MOV R0, RZ, RZ, -R5 ;  /* 0x000000ffff007224 */ /* 0x004fc800078e0a05 */
[----:B------:R-:W-:Y:S01]  /*f4a0*/  IMAD.MOV.U32 R4, RZ, RZ, R0 ;  /* 0x000000ffff047224 */ /* 0x000fe200078e0000 */
[----:B------:R-:W-:-:S03]  /*f4b0*/  IABS R0, R8 ;  /* 0x0000000800007213 */ /* 0x000fc60000000000 */
[----:B------:R-:W-:Y:S02]  /*f4c0*/  IMAD R3, R4, R2, RZ ;  /* 0x0000000204037224 */ /* 0x000fe400078e02ff */
[----:B------:R-:W-:Y:S01]  /*f4d0*/  IMAD.MOV.U32 R4, RZ, RZ, RZ ;  /* 0x000000ffff047224 */ /* 0x000fe200078e00ff */
[----:B------:R-:W1:Y:S01]  /*f4e0*/  I2F.RP R12, R6 ;  /* 0x00000006000c7306 */ /* 0x000e620000209400 */
[----:B------:R-:W-:Y:S02]  /*f4f0*/  IMAD.MOV R0, RZ, RZ, -R0 ;  /* 0x000000ffff007224 */ /* 0x000fe400078e0a00 */
[----:B------:R-:W-:-:S04]  /*f500*/  IMAD.HI.U32 R5, R5, R3, R4 ;  /* 0x0000000305057227 */ /* 0x000fc800078e0004 */
[----:B------:R-:W-:Y:S01]  /*f510*/  IMAD.MOV.U32 R3, RZ, RZ, R11 ;  /* 0x000000ffff037224 */ /* 0x000fe200078e000b */
[----:B------:R-:W-:-:S03]  /*f520*/  MOV R4, R0 ;  /* 0x0000000000047202 */ /* 0x000fc60000000f00 */
[----:B------:R-:W-:-:S04]  /*f530*/  IMAD.HI.U32 R0, R5, R3, RZ ;  /* 0x0000000305007227 */ /* 0x000fc800078e00ff */
[----:B------:R-:W-:Y:S02]  /*f540*/  IMAD R3, R0, R4, R3 ;  /* 0x0000000400037224 */ /* 0x000fe400078e0203 */
[----:B-1----:R-:W1:Y:S03]  /*f550*/  MUFU.RCP R4, R12 ;  /* 0x0000000c00047308 */ /* 0x002e660000001000 */
[----:B------:R-:W-:-:S13]  /*f560*/  ISETP.GT.U32.AND P1, PT, R2, R3, PT ;  /* 0x000000030200720c */ /* 0x000fda0003f24070 */
[----:B------:R-:W-:Y:S01]  /*f570*/  @!P1 IMAD.IADD R3, R3, 0x1, -R2 ;  /* 0x0000000103039824 */ /* 0x000fe200078e0a02 */
[----:B-1----:R-:W-:-:S04]  /*f580*/  IADD3 R4, R4, 0xffffffe, RZ ;  /* 0x0ffffffe04047810 */ /* 0x002fc80007ffe0ff */
[----:B------:R-:W-:Y:S02]  /*f590*/  ISETP.GE.U32.AND P2, PT, R3, R2, PT ;  /* 0x000000020300720c */ /* 0x000fe40003f46070 */
[----:B------:R-:W1:Y:S01]  /*f5a0*/  F2I.FTZ.U32.TRUNC.NTZ R3, R4 ;  /* 0x0000000400037305 */ /* 0x000e62000021f000 */
[----:B------:R-:W-:Y:S02]  /*f5b0*/  LOP3.LUT R2, R9, R8, RZ, 0x3c, !PT ;  /* 0x0000000809027212 */ /* 0x000fe400078e3cff */
[----:B------:R-:W-:Y:S02]  /*f5c0*/  @!P1 IADD3 R0, R0, 0x1, RZ ;  /* 0x0000000100009810 */ /* 0x000fe40007ffe0ff */
[----:B------:R-:W-:Y:S02]  /*f5d0*/  ISETP.GE.AND P0, PT, R2, RZ, PT ;  /* 0x000000ff0200720c */ /* 0x000fe40003f06270 */
[----:B------:R-:W-:-:S04]  /*f5e0*/  ISETP.NE.AND P1, PT, R8, RZ, PT ;  /* 0x000000ff0800720c */ /* 0x000fc80003f25270 */
[----:B------:R-:W-:Y:S01]  /*f5f0*/  @P2 IADD3 R0, R0, 0x1, RZ ;  /* 0x0000000100002810 */ /* 0x000fe20007ffe0ff */
[----:B-1----:R-:W-:-:S06]  /*f600*/  IMAD.MOV R2, RZ, RZ, -R3 ;  /* 0x000000ffff027224 */ /* 0x002fcc00078e0a03 */
[----:B------:R-:W-:Y:S01]  /*f610*/  @!P0 IMAD.MOV R0, RZ, RZ, -R0 ;  /* 0x000000ffff008224 */ /* 0x000fe200078e0a00 */
[----:B------:R-:W-:Y:S02]  /*f620*/  MOV R4, R2 ;  /* 0x0000000200047202 */ /* 0x000fe40000000f00 */
[----:B------:R-:W-:Y:S02]  /*f630*/  IABS R2, R7 ;  /* 0x0000000700027213 */ /* 0x000fe40000000000 */
[----:B------:R-:W-:Y:S01]  /*f640*/  @!P1 LOP3.LUT R0, RZ, R8, RZ, 0x33, !PT ;  /* 0x00000008ff009212 */ /* 0x000fe200078e33ff */
[----:B------:R-:W-:Y:S02]  /*f650*/  IMAD R4, R4, R6, RZ ;  /* 0x0000000604047224 */ /* 0x000fe400078e02ff */
[----:B------:R-:W-:Y:S01]  /*f660*/  IMAD.MOV R5, RZ, RZ, -R2 ;  /* 0x000000ffff057224 */ /* 0x000fe200078e0a02 */
[----:B------:R-:W-:Y:S01]  /*f670*/  IABS R11, R0 ;  /* 0x00000000000b7213 */ /* 0x000fe20000000000 */
[----:B------:R-:W-:-:S04]  /*f680*/  IMAD.MOV.U32 R2, RZ, RZ, RZ ;  /* 0x000000ffff027224 */ /* 0x000fc800078e00ff */
        /* <DEDUP_REMOVED lines=26> */
.L_x_1304:
[----:B------:R-:W-:Y:S01]  /*f830*/  MOV R0, c[0x0][0x53c] ;  /* 0x00014f0000007a02 */ /* 0x000fe20000000f00 */
[----:B------:R2:W-:Y:S04]  /*f840*/  STL [R1+0x20], R9 ;  /* 0x0000200901007387 */ /* 0x0005e80000100800 */
[----:B------:R2:W-:Y:S04]  /*f850*/  STL [R1+0x24], RZ ;  /* 0x000024ff01007387 */ /* 0x0005e80000100800 */
[----:B------:R2:W-:Y:S04]  /*f860*/  STL [R1+0x28], RZ ;  /* 0x000028ff01007387 */ /* 0x0005e80000100800 */
[----:B------:R2:W-:Y:S02]  /*f870*/  STL [R1+0x2c], R0 ;  /* 0x00002c0001007387 */ /* 0x0005e40000100800 */
.L_x_1313:
[----:B------:R-:W-:Y:S05]  /*f880*/  BSYNC B1 ;  /* 0x0000000000017941 */ /* 0x000fea0003800000 */
.L_x_1302:
        /* <DEDUP_REMOVED lines=9> */
.L_x_1297:
[----:B--2---:R-:W2:Y:S02]  /*f920*/  LDL R0, [R1+0x2c] ;  /* 0x00002c0001007983 */ /* 0x004ea40000100800 */
[----:B--2---:R-:W-:-:S13]  /*f930*/  ISETP.GE.AND P0, PT, R0, c[0x0][0x53c], PT ;  /* 0x00014f0000007a0c */ /* 0x004fda0003f06270 */
[----:B-1----:R-:W-:Y:S01]  /*f940*/  @P0 CALL.REL.NOINC `(.L_x_1314) ;  /* 0x0000001000000944 */ /* 0x002fe20003c00000 */
[----:B------:R-:W-:Y:S05]  /*f950*/  BRA `(.L_x_1315) ;  /* 0xffff201000007947 */ /* 0x000fea000383ffff */
.L_x_1314:
[----:B------:R-:W-:Y:S05]  /*f960*/  EXIT ;  /* 0x000000000000794d */ /* 0x000fea0003800000 */
.L_x_1226:
[----:B------:R-:W-:Y:S01]  /*f970*/  IMAD.MOV.U32 R0, RZ, RZ, R5 ;  /* 0x000000ffff007224 */ /* 0x000fe200078e0005 */
[----:B------:R-:W-:Y:S02]  /*f980*/  MOV R2, 0x1 ;  /* 0x0000000100027802 */ /* 0x000fe40000000f00 */
[----:B------:R-:W-:Y:S02]  /*f990*/  MOV R3, 0xf9b0 ;  /* 0x0000f9b000037802 */ /* 0x000fe40000000f00 */
[----:B------:R-:W-:Y:S05]  /*f9a0*/  CALL.REL.NOINC `($__internal_28_$__cuda_sm70_shflsync_up_p) ;  /* 0x0000169000007944 */ /* 0x000fea0003c00000 */
[----:B------:R-:W-:Y:S01]  /*f9b0*/  MOV R0, R4 ;  /* 0x0000000400007202 */ /* 0x000fe20000000f00 */
[----:B------:R-:W-:Y:S05]  /*f9c0*/  BRA `(.L_x_1316) ;  /* 0xffff0aa000007947 */ /* 0x000fea000383ffff */
.L_x_1227:
[----:B------:R-:W-:Y:S01]  /*f9d0*/  IMAD.MOV.U32 R0, RZ, RZ, R5 ;  /* 0x000000ffff007224 */ /* 0x000fe200078e0005 */
[----:B------:R-:W-:Y:S02]  /*f9e0*/  MOV R2, 0x2 ;  /* 0x0000000200027802 */ /* 0x000fe40000000f00 */
[----:B------:R-:W-:Y:S02]  /*f9f0*/  MOV R3, 0xfa10 ;  /* 0x0000fa1000037802 */ /* 0x000fe40000000f00 */
[----:B------:R-:W-:Y:S05]  /*fa00*/  CALL.REL.NOINC `($__internal_28_$__cuda_sm70_shflsync_up_p) ;  /* 0x0000163000007944 */ /* 0x000fea0003c00000 */
[----:B------:R-:W-:Y:S01]  /*fa10*/  SEL R0, R4, RZ, P4 ;  /* 0x000000ff04007207 */ /* 0x000fe20002000000 */
[----:B------:R-:W-:Y:S01]  /*fa20*/  IMAD.MOV.U32 R2, RZ, RZ, 0x4 ;  /* 0x00000004ff027424 */ /* 0x000fe200078e00ff */
[----:B------:R-:W-:-:S03]  /*fa30*/  MOV R3, 0xfa60 ;  /* 0x0000fa6000037802 */ /* 0x000fc60000000f00 */
[----:B------:R-:W-:Y:S02]  /*fa40*/  IMAD.IADD R0, R5, 0x1, R0 ;  /* 0x0000000105007824 */ /* 0x000fe400078e0200 */
        /* <DEDUP_REMOVED lines=14> */
[----:B------:R-:W-:Y:S01]  /*fb30*/  IMAD.IADD R4, R0, 0x1, R4 ;  /* 0x0000000100047824 */ /* 0x000fe200078e0204 */
[----:B------:R-:W-:-:S03]  /*fb40*/  MOV R0, 0x1f ;  /* 0x0000001f00007802 */ /* 0x000fc60000000f00 */
[----:B------:R-:W-:Y:S02]  /*fb50*/  IMAD.MOV.U32 R5, RZ, RZ, R4 ;  /* 0x000000ffff057224 */ /* 0x000fe400078e0004 */
[----:B------:R-:W-:Y:S05]  /*fb60*/  CALL.REL.NOINC `($__internal_27_$__cuda_sm70_shflsync_idx_p) ;  /* 0x0000148000007944 */ /* 0x000fea0003c00000 */
[----:B------:R-:W-:Y:S05]  /*fb70*/  BRA `(.L_x_1317) ;  /* 0xffff09f000007947 */ /* 0x000fea000383ffff */
.L_x_1229:
[----:B------:R-:W-:Y:S02]  /*fb80*/  SEL R0, RZ, 0x1, P0 ;  /* 0x00000001ff007807 */ /* 0x000fe40000000000 */
[----:B------:R-:W-:Y:S02]  /*fb90*/  MOV R2, 0xfbb0 ;  /* 0x0000fbb000027802 */ /* 0x000fe40000000f00 */
[----:B------:R-:W-:Y:S05]  /*fba0*/  CALL.REL.NOINC `($__internal_29_$__cuda_sm70_votesync_ballot) ;  /* 0x0000150000007944 */ /* 0x000fea0003c00000 */
[----:B------:R-:W-:Y:S01]  /*fbb0*/  MOV R6, R0 ;  /* 0x0000000000067202 */ /* 0x000fe20000000f00 */
[----:B------:R-:W-:Y:S05]  /*fbc0*/  BRA `(.L_x_1318) ;  /* 0xffff0a3000007947 */ /* 0x000fea000383ffff */
.L_x_1230:
[----:B------:R-:W-:Y:S01]  /*fbd0*/  IMAD.MOV.U32 R5, RZ, RZ, R8 ;  /* 0x000000ffff057224 */ /* 0x000fe200078e0008 */
[----:B--2---:R-:W-:Y:S01]  /*fbe0*/  MOV R3, R13 ;  /* 0x0000000d00037202 */ /* 0x004fe20000000f00 */
[----:B------:R-:W-:Y:S01]  /*fbf0*/  IMAD.MOV.U32 R0, RZ, RZ, 0x1f ;  /* 0x0000001fff007424 */ /* 0x000fe200078e00ff */
[----:B------:R-:W-:Y:S02]  /*fc00*/  MOV R2, 0xfc20 ;  /* 0x0000fc2000027802 */ /* 0x000fe40000000f00 */
[----:B-1----:R-:W-:Y:S05]  /*fc10*/  CALL.REL.NOINC `($__internal_27_$__cuda_sm70_shflsync_idx_p) ;  /* 0x000013d000007944 */ /* 0x002fea0003c00000 */
[----:B------:R-:W-:Y:S01]  /*fc20*/  IMAD.MOV.U32 R11, RZ, RZ, R0 ;  /* 0x000000ffff0b7224 */ /* 0x000fe200078e0000 */
[----:B------:R-:W-:Y:S01]  /*fc30*/  MOV R5, R7 ;  /* 0x0000000700057202 */ /* 0x000fe20000000f00 */
[----:B------:R-:W-:Y:S01]  /*fc40*/  IMAD.MOV.U32 R7, RZ, RZ, RZ ;  /* 0x000000ffff077224 */ /* 0x000fe200078e00ff */
[----:B------:R-:W-:Y:S01]  /*fc50*/  MOV R3, R13 ;  /* 0x0000000d00037202 */ /* 0x000fe20000000f00 */
[----:B------:R-:W-:Y:S01]  /*fc60*/  IMAD.MOV.U32 R0, RZ, RZ, 0x1f ;  /* 0x0000001fff007424 */ /* 0x000fe200078e00ff */
[----:B------:R-:W-:-:S02]  /*fc70*/  MOV R2, 0xfc90 ;  /* 0x0000fc9000027802 */ /* 0x000fc40000000f00 */
[----:B------:R-:W-:Y:S05]  /*fc80*/  CALL.REL.NOINC `($__internal_27_$__cuda_sm70_shflsync_idx_p) ;  /* 0x0000136000007944 */ /* 0x000fea0003c00000 */
[----:B------:R-:W-:Y:S01]  /*fc90*/  MOV R10, R0 ;  /* 0x00000000000a7202 */ /* 0x000fe20000000f00 */
[----:B------:R-:W-:Y:S05]  /*fca0*/  BRA `(.L_x_1319) ;  /* 0xffff09a000007947 */ /* 0x000fea000383ffff */
.L_x_1233:
[----:B------:R-:W-:Y:S01]  /*fcb0*/  IMAD.MOV.U32 R5, RZ, RZ, R4 ;  /* 0x000000ffff057224 */ /* 0x000fe200078e0004 */
[----:B------:R-:W-:-:S02]  /*fcc0*/  MOV R0, 0x1f ;  /* 0x0000001f00007802 */ /* 0x000fc40000000f00 */
[----:B------:R-:W-:Y:S02]  /*fcd0*/  MOV R2, 0xfcf0 ;  /* 0x0000fcf000027802 */ /* 0x000fe40000000f00 */
[----:B-1----:R-:W-:Y:S05]  /*fce0*/  CALL.REL.NOINC `($__internal_27_$__cuda_sm70_shflsync_idx_p) ;  /* 0x0000130000007944 */ /* 0x002fea0003c00000 */
[----:B------:R-:W-:Y:S01]  /*fcf0*/  MOV R7, R0 ;  /* 0x0000000000077202 */ /* 0x000fe20000000f00 */
[----:B------:R-:W-:Y:S05]  /*fd00*/  BRA `(.L_x_1232) ;  /* 0xffff09a000007947 */ /* 0x000fea000383ffff */
.L_x_1241:
[----:B------:R-:W-:Y:S01]  /*fd10*/  IMAD.MOV.U32 R5, RZ, RZ, R14 ;  /* 0x000000ffff057224 */ /* 0x000fe200078e000e */
[----:B------:R-:W-:Y:S01]  /*fd20*/  MOV R3, RZ ;  /* 0x000000ff00037202 */ /* 0x000fe20000000f00 */
[----:B------:R-:W-:Y:S01]  /*fd30*/  IMAD.MOV.U32 R0, RZ, RZ, 0x181f ;  /* 0x0000181fff007424 */ /* 0x000fe200078e00ff */
[----:B------:R-:W-:Y:S02]  /*fd40*/  MOV R2, 0xfd60 ;  /* 0x0000fd6000027802 */ /* 0x000fe40000000f00 */
[----:B------:R-:W-:Y:S05]  /*fd50*/  CALL.REL.NOINC `($__internal_27_$__cuda_sm70_shflsync_idx_p) ;  /* 0x0000129000007944 */ /* 0x000fea0003c00000 */
[----:B------:R-:W-:Y:S01]  /*fd60*/  MOV R4, R0 ;  /* 0x0000000000047202 */ /* 0x000fe20000000f00 */
[----:B------:R-:W-:Y:S05]  /*fd70*/  BRA `(.L_x_1320) ;  /* 0xffff2cf000007947 */ /* 0x000fea000383ffff */
.L_x_1242:
[----:B------:R-:W-:Y:S01]  /*fd80*/  IMAD.MOV.U32 R5, RZ, RZ, R15 ;  /* 0x000000ffff057224 */ /* 0x000fe200078e000f */
[----:B------:R-:W-:Y:S01]  /*fd90*/  MOV R3, RZ ;  /* 0x000000ff00037202 */ /* 0x000fe20000000f00 */
[----:B------:R-:W-:Y:S01]  /*fda0*/  IMAD.MOV.U32 R0, RZ, RZ, 0x181f ;  /* 0x0000181fff007424 */ /* 0x000fe200078e00ff */
[----:B------:R-:W-:Y:S02]  /*fdb0*/  MOV R2, 0xfdd0 ;  /* 0x0000fdd000027802 */ /* 0x000fe40000000f00 */
[----:B-12---:R-:W-:Y:S05]  /*fdc0*/  CALL.REL.NOINC `($__internal_27_$__cuda_sm70_shflsync_idx_p) ;  /* 0x0000122000007944 */ /* 0x006fea0003c00000 */
[----:B------:R-:W-:Y:S05]  /*fdd0*/  BRA `(.L_x_1321) ;  /* 0xffff2cb000007947 */ /* 0x000fea000383ffff */
.L_x_1245:
[----:B------:R-:W-:Y:S01]  /*fde0*/  IMAD.MOV.U32 R5, RZ, RZ, R14 ;  /* 0x000000ffff057224 */ /* 0x000fe200078e000e */
[----:B---3--:R-:W-:Y:S01]  /*fdf0*/  MOV R3, 0x1 ;  /* 0x0000000100037802 */ /* 0x008fe20000000f00 */
[----:B----4-:R-:W-:Y:S01]  /*fe00*/  IMAD.MOV.U32 R0, RZ, RZ, 0x181f ;  /* 0x0000181fff007424 */ /* 0x010fe200078e00ff */
[----:B------:R-:W-:-:S02]  /*fe10*/  MOV R2, 0xfe30 ;  /* 0x0000fe3000027802 */ /* 0x000fc40000000f00 */
[----:B-12---:R-:W-:Y:S05]  /*fe20*/  CALL.REL.NOINC `($__internal_27_$__cuda_sm70_shflsync_idx_p) ;  /* 0x000011c000007944 */ /* 0x006fea0003c00000 */
[----:B------:R-:W-:Y:S01]  /*fe30*/  IMAD.MOV.U32 R4, RZ, RZ, R0 ;  /* 0x000000ffff047224 */ /* 0x000fe200078e0000 */
[----:B------:R-:W-:Y:S01]  /*fe40*/  MOV R3, 0x1 ;  /* 0x0000000100037802 */ /* 0x000fe20000000f00 */
[----:B------:R-:W-:Y:S01]  /*fe50*/  IMAD.MOV.U32 R5, RZ, RZ, R15 ;  /* 0x000000ffff057224 */ /* 0x000fe200078e000f */
[----:B------:R-:W-:-:S02]  /*fe60*/  MOV R0, 0x181f ;  /* 0x0000181f00007802 */ /* 0x000fc40000000f00 */
[----:B------:R-:W-:Y:S02]  /*fe70*/  MOV R2, 0xfe90 ;  /* 0x0000fe9000027802 */ /* 0x000fe40000000f00 */
[----:B------:R-:W-:Y:S05]  /*fe80*/  CALL.REL.NOINC `($__internal_27_$__cuda_sm70_shflsync_idx_p) ;  /* 0x0000116000007944 */ /* 0x000fea0003c00000 */
[----:B------:R-:W-:Y:S05]  /*fe90*/  BRA `(.L_x_1322) ;  /* 0xffff2dc000007947 */ /* 0x000fea000383ffff */
.L_x_1248:
[----:B------:R-:W-:Y:S01]  /*fea0*/  IMAD.MOV.U32 R5, RZ, RZ, R14 ;  /* 0x000000ffff057224 */ /* 0x000fe200078e000e */
[----:B-1----:R-:W-:Y:S01]  /*feb0*/  MOV R3, 0x2 ;  /* 0x0000000200037802 */ /* 0x002fe20000000f00 */
[----:B----4-:R-:W-:Y:S01]  /*fec0*/  IMAD.MOV.U32 R0, RZ, RZ, 0x181f ;  /* 0x0000181fff007424 */ /* 0x010fe200078e00ff */
[----:B------:R-:W-:Y:S02]  /*fed0*/  MOV R2, 0xfef0 ;  /* 0x0000fef000027802 */ /* 0x000fe40000000f00 */
[----:B--2---:R-:W-:Y:S05]  /*fee0*/  CALL.REL.NOINC `($__internal_27_$__cuda_sm70_shflsync_idx_p) ;  /* 0x0000110000007944 */ /* 0x004fea0003c00000 */
[----:B------:R-:W-:Y:S01]  /*fef0*/  MOV R4, R0 ;  /* 0x0000000000047202 */ /* 0x000fe20000000f00 */
[----:B------:R-:W-:Y:S05]  /*ff00*/  BRA `(.L_x_1323) ;  /* 0xffff2f1000007947 */ /* 0x000fea000383ffff */
.L_x_1249:
[----:B------:R-:W-:Y:S01]  /*ff10*/  IMAD.MOV.U32 R5, RZ, RZ, R15 ;  /* 0x000000ffff057224 */ /* 0x000fe200078e000f */
[----:B------:R-:W-:Y:S01]  /*ff20*/  MOV R3, 0x2 ;  /* 0x0000000200037802 */ /* 0x000fe20000000f00 */
[----:B----4-:R-:W-:Y:S01]  /*ff30*/  IMAD.MOV.U32 R0, RZ, RZ, 0x181f ;  /* 0x0000181fff007424 */ /* 0x010fe200078e00ff */
[----:B------:R-:W-:Y:S02]  /*ff40*/  MOV R2, 0xff60 ;  /* 0x0000ff6000027802 */ /* 0x000fe40000000f00 */
[----:B-123--:R-:W-:Y:S05]  /*ff50*/  CALL.REL.NOINC `($__internal_27_$__cuda_sm70_shflsync_idx_p) ;  /* 0x0000109000007944 */ /* 0x00efea0003c00000 */
[----:B------:R-:W-:Y:S05]  /*ff60*/  BRA `(.L_x_1324) ;  /* 0xffff2ed000007947 */ /* 0x000fea000383ffff */
.L_x_1252:
[----:B------:R-:W-:Y:S01]  /*ff70*/  IMAD.MOV.U32 R5, RZ, RZ, R14 ;  /* 0x000000ffff057224 */ /* 0x000fe200078e000e */
[----:B-1----:R-:W-:Y:S01]  /*ff80*/  MOV R3, 0x3 ;  /* 0x0000000300037802 */ /* 0x002fe20000000f00 */
[----:B------:R-:W-:Y:S01]  /*ff90*/  IMAD.MOV.U32 R0, RZ, RZ, 0x181f ;  /* 0x0000181fff007424 */ /* 0x000fe200078e00ff */
[----:B------:R-:W-:-:S02]  /*ffa0*/  MOV R2, 0xffc0 ;  /* 0x0000ffc000027802 */ /* 0x000fc40000000f00 */
[----:B--234-:R-:W-:Y:S05]  /*ffb0*/  CALL.REL.NOINC `($__internal_27_$__cuda_sm70_shflsync_idx_p) ;  /* 0x0000103000007944 */ /* 0x01cfea0003c00000 */
[----:B------:R-:W-:Y:S01]  /*ffc0*/  IMAD.MOV.U32 R4, RZ, RZ, R0 ;  /* 0x000000ffff047224 */ /* 0x000fe200078e0000 */
[----:B------:R-:W-:Y:S01]  /*ffd0*/  MOV R3, 0x3 ;  /* 0x0000000300037802 */ /* 0x000fe20000000f00 */
[----:B------:R-:W-:Y:S01]  /*ffe0*/  IMAD.MOV.U32 R5, RZ, RZ, R15 ;  /* 0x000000ffff057224 */ /* 0x000fe200078e000f */
[----:B------:R-:W-:-:S02]  /*fff0*/  MOV R0, 0x181f ;  /* 0x0000181f00007802 */ /* 0x000fc40000000f00 */
[----:B------:R-:W-:Y:S02]  /*10000*/  MOV R2, 0x10020 ;  /* 0x0001002000027802 */ /* 0x000fe40000000f00 */
[----:B------:R-:W-:Y:S05]  /*10010*/  CALL.REL.NOINC `($__internal_27_$__cuda_sm70_shflsync_idx_p) ;  /* 0x00000fd000007944 */ /* 0x000fea0003c00000 */
[----:B------:R-:W-:Y:S05]  /*10020*/  BRA `(.L_x_1325) ;  /* 0xffff2fe000007947 */ /* 0x000fea000383ffff */
.L_x_1257:
[----:B------:R-:W-:Y:S01]  /*10030*/  IMAD.MOV.U32 R2, RZ, RZ, R251 ;  /* 0x000000ffff027224 */ /* 0x000fe200078e00fb */
[----:B------:R-:W-:Y:S01]  /*10040*/  MOV R7, 0x1f ;  /* 0x0000001f00077802 */ /* 0x000fe20000000f00 */
[----:B------:R-:W-:Y:S01]  /*10050*/  IMAD.MOV.U32 R5, RZ, RZ, 0x2 ;  /* 0x00000002ff057424 */ /* 0x000fe200078e00ff */
[----:B------:R-:W-:Y:S02]  /*10060*/  MOV R6, 0xffffffff ;  /* 0xffffffff00067802 */ /* 0x000fe40000000f00 */
[----:B------:R-:W-:Y:S02]  /*10070*/  MOV R3, 0x10090 ;  /* 0x0001009000037802 */ /* 0x000fe40000000f00 */
[----:B------:R-:W-:Y:S05]  /*10080*/  CALL.REL.NOINC `($__internal_26_$__cuda_sm70_shflsync_bfly_p) ;  /* 0x00000f1000007944 */ /* 0x000fea0003c00000 */
[----:B------:R-:W-:Y:S01]  /*10090*/  FADD.FTZ R0, R251, R5 ;  /* 0x00000005fb007221 */ /* 0x000fe20000010000 */
[----:B------:R-:W-:Y:S02]  /*100a0*/  MOV R5, 0x1 ;  /* 0x0000000100057802 */ /* 0x000fe40000000f00 */
[----:B------:R-:W-:Y:S02]  /*100b0*/  MOV R3, 0x100e0 ;  /* 0x000100e000037802 */ /* 0x000fe40000000f00 */
[----:B------:R-:W-:-:S02]  /*100c0*/  MOV R2, R0 ;  /* 0x0000000000027202 */ /* 0x000fc40000000f00 */
[----:B------:R-:W-:Y:S05]  /*100d0*/  CALL.REL.NOINC `($__internal_26_$__cuda_sm70_shflsync_bfly_p) ;  /* 0x00000ec000007944 */ /* 0x000fea0003c00000 */
[----:B------:R-:W-:Y:S01]  /*100e0*/  FADD.FTZ R0, R0, R5 ;  /* 0x0000000500007221 */ /* 0x000fe20000010000 */
[----:B------:R-:W-:-:S02]  /*100f0*/  MOV R2, R250 ;  /* 0x000000fa00027202 */ /* 0x000fc40000000f00 */
[----:B------:R-:W-:Y:S02]  /*10100*/  MOV R5, 0x2 ;  /* 0x0000000200057802 */ /* 0x000fe40000000f00 */
[----:B------:R-:W-:Y:S02]  /*10110*/  MOV R3, 0x10130 ;  /* 0x0001013000037802 */ /* 0x000fe40000000f00 */
[----:B------:R-:W-:Y:S05]  /*10120*/  CALL.REL.NOINC `($__internal_26_$__cuda_sm70_shflsync_bfly_p) ;  /* 0x00000e7000007944 */ /* 0x000fea0003c00000 */
[----:B------:R-:W-:Y:S01]  /*10130*/  FADD.FTZ R4, R250, R5 ;  /* 0x00000005fa047221 */ /* 0x000fe20000010000 */
[----:B------:R-:W-:Y:S02]  /*10140*/  MOV R5, 0x1 ;  /* 0x0000000100057802 */ /* 0x000fe40000000f00 */
[----:B------:R-:W-:Y:S02]  /*10150*/  MOV R3, 0x10180 ;  /* 0x0001018000037802 */ /* 0x000fe40000000f00 */
[----:B------:R-:W-:Y:S02]  /*10160*/  MOV R2, R4 ;  /* 0x0000000400027202 */ /* 0x000fe40000000f00 */
[----:B------:R-:W-:Y:S05]  /*10170*/  CALL.REL.NOINC `($__internal_26_$__cuda_sm70_shflsync_bfly_p) ;  /* 0x00000e2000007944 */ /* 0x000fea0003c00000 */
[----:B------:R-:W-:Y:S01]  /*10180*/  MOV R3, R5 ;  /* 0x0000000500037202 */ /* 0x000fe20000000f00 */
[----:B------:R-:W-:Y:S05]  /*10190*/  BRA `(.L_x_1326) ;  /* 0xffff9d0000007947 */ /* 0x000fea000383ffff */
.L_x_1264:
[----:B-1-34-:R-:W-:Y:S01]  /*101a0*/  IMAD.MOV.U32 R5, RZ, RZ, R14 ;  /* 0x000000ffff057224 */ /* 0x01afe200078e000e */
[----:B------:R-:W-:Y:S01]  /*101b0*/  MOV R3, RZ ;  /* 0x000000ff00037202 */ /* 0x000fe20000000f00 */
[----:B------:R-:W-:Y:S01]  /*101c0*/  IMAD.MOV.U32 R0, RZ, RZ, 0x181f ;  /* 0x0000181fff007424 */ /* 0x000fe200078e00ff */
[----:B------:R-:W-:-:S02]  /*101d0*/  MOV R2, 0x101f0 ;  /* 0x000101f000027802 */ /* 0x000fc40000000f00 */
[----:B------:R-:W-:Y:S05]  /*101e0*/  CALL.REL.NOINC `($__internal_27_$__cuda_sm70_shflsync_idx_p) ;  /* 0x00000e0000007944 */ /* 0x000fea0003c00000 */
[----:B------:R-:W-:Y:S01]  /*101f0*/  MOV R6, R0 ;  /* 0x0000000000067202 */ /* 0x000fe20000000f00 */
[----:B------:R-:W-:Y:S05]  /*10200*/  BRA `(.L_x_1327) ;  /* 0xffffb96000007947 */ /* 0x000fea000383ffff */
.L_x_1265:
[----:B------:R-:W-:Y:S01]  /*10210*/  IMAD.MOV.U32 R5, RZ, RZ, R15 ;  /* 0x000000ffff057224 */ /* 0x000fe200078e000f */
[----:B------:R-:W-:Y:S01]  /*10220*/  MOV R3, RZ ;  /* 0x000000ff00037202 */ /* 0x000fe20000000f00 */
[----:B------:R-:W-:Y:S01]  /*10230*/  IMAD.MOV.U32 R0, RZ, RZ, 0x181f ;  /* 0x0000181fff007424 */ /* 0x000fe200078e00ff */
[----:B------:R-:W-:-:S02]  /*10240*/  MOV R2, 0x10260 ;  /* 0x0001026000027802 */ /* 0x000fc40000000f00 */
[----:B-12---:R-:W-:Y:S05]  /*10250*/  CALL.REL.NOINC `($__internal_27_$__cuda_sm70_shflsync_idx_p) ;  /* 0x00000d9000007944 */ /* 0x006fea0003c00000 */
[----:B------:R-:W-:Y:S05]  /*10260*/  BRA `(.L_x_1328) ;  /* 0xffffb92000007947 */ /* 0x000fea000383ffff */
.L_x_1268:
[----:B------:R-:W-:Y:S01]  /*10270*/  IMAD.MOV.U32 R5, RZ, RZ, R14 ;  /* 0x000000ffff057224 */ /* 0x000fe200078e000e */
[----:B--2---:R-:W-:Y:S01]  /*10280*/  MOV R3, 0x1 ;  /* 0x0000000100037802 */ /* 0x004fe20000000f00 */
[----:B----4-:R-:W-:Y:S01]  /*10290*/  IMAD.MOV.U32 R0, RZ, RZ, 0x181f ;  /* 0x0000181fff007424 */ /* 0x010fe200078e00ff */
[----:B------:R-:W-:-:S02]  /*102a0*/  MOV R2, 0x102c0 ;  /* 0x000102c000027802 */ /* 0x000fc40000000f00 */
[----:B-1-3--:R-:W-:Y:S05]  /*102b0*/  CALL.REL.NOINC `($__internal_27_$__cuda_sm70_shflsync_idx_p) ;  /* 0x00000d3000007944 */ /* 0x00afea0003c00000 */
[----:B------:R-:W-:Y:S01]  /*102c0*/  IMAD.MOV.U32 R6, RZ, RZ, R0 ;  /* 0x000000ffff067224 */ /* 0x000fe200078e0000 */
[----:B------:R-:W-:Y:S01]  /*102d0*/  MOV R3, 0x1 ;  /* 0x0000000100037802 */ /* 0x000fe20000000f00 */
[----:B------:R-:W-:Y:S01]  /*102e0*/  IMAD.MOV.U32 R5, RZ, RZ, R15 ;  /* 0x000000ffff057224 */ /* 0x000fe200078e000f */
[----:B------:R-:W-:-:S02]  /*102f0*/  MOV R0, 0x181f ;  /* 0x0000181f00007802 */ /* 0x000fc40000000f00 */
[----:B------:R-:W-:Y:S02]  /*10300*/  MOV R2, 0x10320 ;  /* 0x0001032000027802 */ /* 0x000fe40000000f00 */
[----:B------:R-:W-:Y:S05]  /*10310*/  CALL.REL.NOINC `($__internal_27_$__cuda_sm70_shflsync_idx_p) ;  /* 0x00000cd000007944 */ /* 0x000fea0003c00000 */
[----:B------:R-:W-:Y:S05]  /*10320*/  BRA `(.L_x_1329) ;  /* 0xffffba3000007947 */ /* 0x000fea000383ffff */
.L_x_1271:
[----:B------:R-:W-:Y:S01]  /*10330*/  IMAD.MOV.U32 R5, RZ, RZ, R14 ;  /* 0x000000ffff057224 */ /* 0x000fe200078e000e */
[----:B-1----:R-:W-:Y:S01]  /*10340*/  MOV R3, 0x2 ;  /* 0x0000000200037802 */ /* 0x002fe20000000f00 */
[----:B----4-:R-:W-:Y:S01]  /*10350*/  IMAD.MOV.U32 R0, RZ, RZ, 0x181f ;  /* 0x0000181fff007424 */ /* 0x010fe200078e00ff */
[----:B------:R-:W-:Y:S02]  /*10360*/  MOV R2, 0x10380 ;  /* 0x0001038000027802 */ /* 0x000fe40000000f00 */
[----:B--23--:R-:W-:Y:S05]  /*10370*/  CALL.REL.NOINC `($__internal_27_$__cuda_sm70_shflsync_idx_p) ;  /* 0x00000c7000007944 */ /* 0x00cfea0003c00000 */
[----:B------:R-:W-:Y:S01]  /*10380*/  MOV R6, R0 ;  /* 0x0000000000067202 */ /* 0x000fe20000000f00 */
[----:B------:R-:W-:Y:S05]  /*10390*/  BRA `(.L_x_1330) ;  /* 0xffffbb9000007947 */ /* 0x000fea000383ffff */
.L_x_1272:
[----:B------:R-:W-:Y:S01]  /*103a0*/  IMAD.MOV.U32 R5, RZ, RZ, R15 ;  /* 0x000000ffff057224 */ /* 0x000fe200078e000f */
[----:B------:R-:W-:Y:S01]  /*103b0*/  MOV R3, 0x2 ;  /* 0x0000000200037802 */ /* 0x000fe20000000f00 */
[----:B----4-:R-:W-:Y:S01]  /*103c0*/  IMAD.MOV.U32 R0, RZ, RZ, 0x181f ;  /* 0x0000181fff007424 */ /* 0x010fe200078e00ff */
[----:B------:R-:W-:Y:S02]  /*103d0*/  MOV R2, 0x103f0 ;  /* 0x000103f000027802 */ /* 0x000fe40000000f00 */
[----:B-123--:R-:W-:Y:S05]  /*103e0*/  CALL.REL.NOINC `($__internal_27_$__cuda_sm70_shflsync_idx_p) ;  /* 0x00000c0000007944 */ /* 0x00efea0003c00000 */
[----:B------:R-:W-:Y:S05]  /*103f0*/  BRA `(.L_x_1331) ;  /* 0xffffbb5000007947 */ /* 0x000fea000383ffff */
.L_x_1275:
        /* <DEDUP_REMOVED lines=12> */
.L_x_1277:
[----:B------:R-:W-:Y:S01]  /*104c0*/  IMAD.MOV.U32 R5, RZ, RZ, R20 ;  /* 0x000000ffff057224 */ /* 0x000fe200078e0014 */
[----:B------:R-:W-:Y:S01]  /*104d0*/  MOV R3, RZ ;  /* 0x000000ff00037202 */ /* 0x000fe20000000f00 */
[----:B------:R-:W-:Y:S01]  /*104e0*/  IMAD.MOV.U32 R0, RZ, RZ, 0x1c1f ;  /* 0x00001c1fff007424 */ /* 0x000fe200078e00ff */
[----:B------:R-:W-:Y:S02]  /*104f0*/  MOV R2, 0x10510 ;  /* 0x0001051000027802 */ /* 0x000fe40000000f00 */
[----:B------:R-:W-:Y:S05]  /*10500*/  CALL.REL.NOINC `($__internal_27_$__cuda_sm70_shflsync_idx_p) ;  /* 0x00000ae000007944 */ /* 0x000fea0003c00000 */
[----:B------:R-:W-:Y:S01]  /*10510*/  MOV R4, R0 ;  /* 0x0000000000047202 */ /* 0x000fe20000000f00 */
[----:B------:R-:W-:Y:S05]  /*10520*/  BRA `(.L_x_1333) ;  /* 0xffffbfd000007947 */ /* 0x000fea000383ffff */
.L_x_1278:
[----:B------:R-:W-:Y:S01]  /*10530*/  IMAD.MOV.U32 R5, RZ, RZ, R21 ;  /* 0x000000ffff057224 */ /* 0x000fe200078e0015 */
[----:B------:R-:W-:Y:S01]  /*10540*/  MOV R3, RZ ;  /* 0x000000ff00037202 */ /* 0x000fe20000000f00 */
[----:B------:R-:W-:Y:S01]  /*10550*/  IMAD.MOV.U32 R0, RZ, RZ, 0x1c1f ;  /* 0x00001c1fff007424 */ /* 0x000fe200078e00ff */
[----:B------:R-:W-:Y:S02]  /*10560*/  MOV R2, 0x10580 ;  /* 0x0001058000027802 */ /* 0x000fe40000000f00 */
[----:B-12---:R-:W-:Y:S05]  /*10570*/  CALL.REL.NOINC `($__internal_27_$__cuda_sm70_shflsync_idx_p) ;  /* 0x00000a7000007944 */ /* 0x006fea0003c00000 */
[----:B------:R-:W-:Y:S05]  /*10580*/  BRA `(.L_x_1334) ;  /* 0xffffbf9000007947 */ /* 0x000fea000383ffff */
.L_x_1281:
[----:B------:R-:W-:Y:S01]  /*10590*/  IMAD.MOV.U32 R5, RZ, RZ, R20 ;  /* 0x000000ffff057224 */ /* 0x000fe200078e0014 */
[----:B-1----:R-:W-:Y:S01]  /*105a0*/  MOV R3, 0x1 ;  /* 0x0000000100037802 */ /* 0x002fe20000000f00 */
[----:B----4-:R-:W-:Y:S01]  /*105b0*/  IMAD.MOV.U32 R0, RZ, RZ, 0x1c1f ;  /* 0x00001c1fff007424 */ /* 0x010fe200078e00ff */
[----:B------:R-:W-:-:S02]  /*105c0*/  MOV R2, 0x105e0 ;  /* 0x000105e000027802 */ /* 0x000fc40000000f00 */
[----:B--23--:R-:W-:Y:S05]  /*105d0*/  CALL.REL.NOINC `($__internal_27_$__cuda_sm70_shflsync_idx_p) ;  /* 0x00000a1000007944 */ /* 0x00cfea0003c00000 */
[----:B------:R-:W-:Y:S01]  /*105e0*/  IMAD.MOV.U32 R4, RZ, RZ, R0 ;  /* 0x000000ffff047224 */ /* 0x000fe200078e0000 */
[----:B------:R-:W-:Y:S01]  /*105f0*/  MOV R3, 0x1 ;  /* 0x0000000100037802 */ /* 0x000fe20000000f00 */
[----:B------:R-:W-:Y:S01]  /*10600*/  IMAD.MOV.U32 R5, RZ, RZ, R21 ;  /* 0x000000ffff057224 */ /* 0x000fe200078e0015 */
[----:B------:R-:W-:-:S02]  /*10610*/  MOV R0, 0x1c1f ;  /* 0x00001c1f00007802 */ /* 0x000fc40000000f00 */
[----:B------:R-:W-:Y:S02]  /*10620*/  MOV R2, 0x10640 ;  /* 0x0001064000027802 */ /* 0x000fe40000000f00 */
[----:B------:R-:W-:Y:S05]  /*10630*/  CALL.REL.NOINC `($__internal_27_$__cuda_sm70_shflsync_idx_p) ;  /* 0x000009b000007944 */ /* 0x000fea0003c00000 */
[----:B------:R-:W-:Y:S05]  /*10640*/  BRA `(.L_x_1335) ;  /* 0xffffcb3000007947 */ /* 0x000fea000383ffff */
.L_x_1285:
[----:B------:R-:W-:Y:S01]  /*10650*/  IMAD.MOV.U32 R5, RZ, RZ, R12 ;  /* 0x000000ffff057224 */ /* 0x000fe200078e000c */
[----:B------:R-:W-:Y:S01]  /*10660*/  MOV R3, RZ ;  /* 0x000000ff00037202 */ /* 0x000fe20000000f00 */
[----:B------:R-:W-:Y:S01]  /*10670*/  IMAD.MOV.U32 R0, RZ, RZ, 0x181f ;  /* 0x0000181fff007424 */ /* 0x000fe200078e00ff */
[----:B------:R-:W-:Y:S02]  /*10680*/  MOV R2, 0x106a0 ;  /* 0x000106a000027802 */ /* 0x000fe40000000f00 */
[----:B------:R-:W-:Y:S05]  /*10690*/  CALL.REL.NOINC `($__internal_27_$__cuda_sm70_shflsync_idx_p) ;  /* 0x0000095000007944 */ /* 0x000fea0003c00000 */
[----:B------:R-:W-:Y:S01]  /*106a0*/  MOV R4, R0 ;  /* 0x0000000000047202 */ /* 0x000fe20000000f00 */
[----:B------:R-:W-:Y:S05]  /*106b0*/  BRA `(.L_x_1336) ;  /* 0xffffdec000007947 */ /* 0x000fea000383ffff */
.L_x_1286:
[----:B------:R-:W-:Y:S01]  /*106c0*/  IMAD.MOV.U32 R5, RZ, RZ, R15 ;  /* 0x000000ffff057224 */ /* 0x000fe200078e000f */
[----:B------:R-:W-:Y:S01]  /*106d0*/  MOV R3, RZ ;  /* 0x000000ff00037202 */ /* 0x000fe20000000f00 */
[----:B------:R-:W-:Y:S01]  /*106e0*/  IMAD.MOV.U32 R0, RZ, RZ, 0x181f ;  /* 0x0000181fff007424 */ /* 0x000fe200078e00ff */
[----:B------:R-:W-:Y:S02]  /*106f0*/  MOV R2, 0x10710 ;  /* 0x0001071000027802 */ /* 0x000fe40000000f00 */
[----:B-12---:R-:W-:Y:S05]  /*10700*/  CALL.REL.NOINC `($__internal_27_$__cuda_sm70_shflsync_idx_p) ;  /* 0x000008e000007944 */ /* 0x006fea0003c00000 */
[----:B------:R-:W-:Y:S05]  /*10710*/  BRA `(.L_x_1337) ;  /* 0xffffde8000007947 */ /* 0x000fea000383ffff */
.L_x_1289:
        /* <DEDUP_REMOVED lines=12> */
.L_x_1292:
[----:B------:R-:W-:Y:S01]  /*107e0*/  IMAD.MOV.U32 R5, RZ, RZ, R12 ;  /* 0x000000ffff057224 */ /* 0x000fe200078e000c */
[----:B-1----:R-:W-:Y:S01]  /*107f0*/  MOV R3, 0x2 ;  /* 0x0000000200037802 */ /* 0x002fe20000000f00 */
[----:B----4-:R-:W-:Y:S01]  /*10800*/  IMAD.MOV.U32 R0, RZ, RZ, 0x181f ;  /* 0x0000181fff007424 */ /* 0x010fe200078e00ff */
[----:B------:R-:W-:Y:S02]  /*10810*/  MOV R2, 0x10830 ;  /* 0x0001083000027802 */ /* 0x000fe40000000f00 */
[----:B--23--:R-:W-:Y:S05]  /*10820*/  CALL.REL.NOINC `($__internal_27_$__cuda_sm70_shflsync_idx_p) ;  /* 0x000007c000007944 */ /* 0x00cfea0003c00000 */
[----:B------:R-:W-:Y:S01]  /*10830*/  MOV R4, R0 ;  /* 0x0000000000047202 */ /* 0x000fe20000000f00 */
[----:B------:R-:W-:Y:S05]  /*10840*/  BRA `(.L_x_1339) ;  /* 0xffffe10000007947 */ /* 0x000fea000383ffff */
.L_x_1293:
[----:B------:R-:W-:Y:S01]  /*10850*/  IMAD.MOV.U32 R5, RZ, RZ, R15 ;  /* 0x000000ffff057224 */ /* 0x000fe200078e000f */
[----:B------:R-:W-:Y:S01]  /*10860*/  MOV R3, 0x2 ;  /* 0x0000000200037802 */ /* 0x000fe20000000f00 */
[----:B----4-:R-:W-:Y:S01]  /*10870*/  IMAD.MOV.U32 R0, RZ, RZ, 0x181f ;  /* 0x0000181fff007424 */ /* 0x010fe200078e00ff */
[----:B------:R-:W-:Y:S02]  /*10880*/  MOV R2, 0x108a0 ;  /* 0x000108a000027802 */ /* 0x000fe40000000f00 */
[----:B-123--:R-:W-:Y:S05]  /*10890*/  CALL.REL.NOINC `($__internal_27_$__cuda_sm70_shflsync_idx_p) ;  /* 0x0000075000007944 */ /* 0x00efea0003c00000 */
[----:B------:R-:W-:Y:S05]  /*108a0*/  BRA `(.L_x_1340) ;  /* 0xffffe0c000007947 */ /* 0x000fea000383ffff */
.L_x_1296:
        /* <DEDUP_REMOVED lines=12> */
.L_x_1298:
[----:B------:R-:W-:Y:S01]  /*10970*/  IMAD.MOV.U32 R5, RZ, RZ, R98 ;  /* 0x000000ffff057224 */ /* 0x000fe200078e0062 */
[----:B------:R-:W-:Y:S01]  /*10980*/  MOV R3, RZ ;  /* 0x000000ff00037202 */ /* 0x000fe20000000f00 */
[----:B------:R-:W-:Y:S01]  /*10990*/  IMAD.MOV.U32 R0, RZ, RZ, 0x1f ;  /* 0x0000001fff007424 */ /* 0x000fe200078e00ff */
[----:B------:R-:W-:Y:S02]  /*109a0*/  MOV R2, 0x109c0 ;  /* 0x000109c000027802 */ /* 0x000fe40000000f00 */
[----:B------:R-:W-:Y:S05]  /*109b0*/  CALL.REL.NOINC `($__internal_27_$__cuda_sm70_shflsync_idx_p) ;  /* 0x0000063000007944 */ /* 0x000fea0003c00000 */
[----:B------:R-:W-:Y:S01]  /*109c0*/  MOV R9, R0 ;  /* 0x0000000000097202 */ /* 0x000fe20000000f00 */
[----:B------:R-:W-:Y:S05]  /*109d0*/  BRA `(.L_x_1342) ;  /* 0xffffe40000007947 */ /* 0x000fea000383ffff */
.L_x_1299:
[----:B------:R-:W-:Y:S01]  /*109e0*/  IMAD.MOV.U32 R5, RZ, RZ, R98 ;  /* 0x000000ffff057224 */ /* 0x000fe200078e0062 */
[----:B------:R-:W-:Y:S01]  /*109f0*/  MOV R3, 0x1 ;  /* 0x0000000100037802 */ /* 0x000fe20000000f00 */
[----:B------:R-:W-:Y:S01]  /*10a00*/  IMAD.MOV.U32 R0, RZ, RZ, 0x1f ;  /* 0x0000001fff007424 */ /* 0x000fe200078e00ff */
[----:B------:R-:W-:Y:S02]  /*10a10*/  MOV R2, 0x10a30 ;  /* 0x00010a3000027802 */ /* 0x000fe40000000f00 */
[----:B-12---:R-:W-:Y:S05]  /*10a20*/  CALL.REL.NOINC `($__internal_27_$__cuda_sm70_shflsync_idx_p) ;  /* 0x000005c000007944 */ /* 0x006fea0003c00000 */
[----:B------:R-:W-:Y:S01]  /*10a30*/  MOV R8, R0 ;  /* 0x0000000000087202 */ /* 0x000fe20000000f00 */
[----:B------:R-:W-:Y:S05]  /*10a40*/  BRA `(.L_x_1343) ;  /* 0xffffe3b000007947 */ /* 0x000fea000383ffff */
.L_x_1300:
[----:B------:R-:W-:Y:S02]  /*10a50*/  MOV R2, 0x1 ;  /* 0x0000000100027802 */ /* 0x000fe40000000f00 */
[----:B------:R-:W-:-:S02]  /*10a60*/  MOV R3, 0x10a80 ;  /* 0x00010a8000037802 */ /* 0x000fc40000000f00 */
[----:B-1234-:R-:W-:Y:S05]  /*10a70*/  CALL.REL.NOINC `($__internal_28_$__cuda_sm70_shflsync_up_p) ;  /* 0x000005c000007944 */ /* 0x01efea0003c00000 */
[----:B------:R-:W-:Y:S05]  /*10a80*/  BRA `(.L_x_1344) ;  /* 0xffffe4a000007947 */ /* 0x000fea000383ffff */
.L_x_1301:
[----:B------:R-:W-:Y:S02]  /*10a90*/  MOV R2, 0x2 ;  /* 0x0000000200027802 */ /* 0x000fe40000000f00 */
[----:B------:R-:W-:-:S02]  /*10aa0*/  MOV R3, 0x10ac0 ;  /* 0x00010ac000037802 */ /* 0x000fc40000000f00 */
[----:B--2-4-:R-:W-:Y:S05]  /*10ab0*/  CALL.REL.NOINC `($__internal_28_$__cuda_sm70_shflsync_up_p) ;  /* 0x0000058000007944 */ /* 0x014fea0003c00000 */
        /* <DEDUP_REMOVED lines=23> */
.L_x_1305:
[----:B------:R-:W-:Y:S02]  /*10c30*/  MOV R2, 0x1 ;  /* 0x0000000100027802 */ /* 0x000fe40000000f00 */
[----:B------:R-:W-:Y:S02]  /*10c40*/  MOV R3, 0x10c60 ;  /* 0x00010c6000037802 */ /* 0x000fe40000000f00 */
[----:B------:R-:W-:Y:S05]  /*10c50*/  CALL.REL.NOINC `($__internal_28_$__cuda_sm70_shflsync_up_p) ;  /* 0x000003e000007944 */ /* 0x000fea0003c00000 */
[----:B------:R-:W-:Y:S01]  /*10c60*/  MOV R2, R4 ;  /* 0x0000000400027202 */ /* 0x000fe20000000f00 */
[----:B------:R-:W-:Y:S05]  /*10c70*/  BRA `(.L_x_1346) ;  /* 0xffffe51000007947 */ /* 0x000fea000383ffff */
.L_x_1306:
        /* <DEDUP_REMOVED lines=26> */
.L_x_1308:
[----:B------:R-:W-:Y:S02]  /*10e20*/  SEL R0, RZ, 0x1, P0 ;  /* 0x00000001ff007807 */ /* 0x000fe40000000000 */
[----:B------:R-:W-:Y:S02]  /*10e30*/  MOV R2, 0x10e50 ;  /* 0x00010e5000027802 */ /* 0x000fe40000000f00 */
[----:B-1----:R-:W-:Y:S05]  /*10e40*/  CALL.REL.NOINC `($__internal_29_$__cuda_sm70_votesync_ballot) ;  /* 0x0000026000007944 */ /* 0x002fea0003c00000 */
[----:B------:R-:W-:Y:S01]  /*10e50*/  MOV R11, R0 ;  /* 0x00000000000b7202 */ /* 0x000fe20000000f00 */
[----:B------:R-:W-:Y:S05]  /*10e60*/  BRA `(.L_x_1348) ;  /* 0xffffe4b000007947 */ /* 0x000fea000383ffff */
.L_x_1309:
[----:B------:R-:W-:Y:S01]  /*10e70*/  IMAD.MOV.U32 R5, RZ, RZ, R6 ;  /* 0x000000ffff057224 */ /* 0x000fe200078e0006 */
[----:B---3--:R-:W-:Y:S01]  /*10e80*/  MOV R3, R10 ;  /* 0x0000000a00037202 */ /* 0x008fe20000000f00 */
[----:B------:R-:W-:Y:S01]  /*10e90*/  IMAD.MOV.U32 R0, RZ, RZ, 0x1f ;  /* 0x0000001fff007424 */ /* 0x000fe200078e00ff */
[----:B------:R-:W-:Y:S02]  /*10ea0*/  MOV R2, 0x10ec0 ;  /* 0x00010ec000027802 */ /* 0x000fe40000000f00 */
[----:B-12---:R-:W-:Y:S05]  /*10eb0*/  CALL.REL.NOINC `($__internal_27_$__cuda_sm70_shflsync_idx_p) ;  /* 0x0000013000007944 */ /* 0x006fea0003c00000 */
[----:B------:R-:W-:Y:S01]  /*10ec0*/  IMAD.MOV.U32 R8, RZ, RZ, R0 ;  /* 0x000000ffff087224 */ /* 0x000fe200078e0000 */
[----:B------:R-:W-:Y:S01]  /*10ed0*/  MOV R3, R10 ;  /* 0x0000000a00037202 */ /* 0x000fe20000000f00 */
[----:B------:R-:W-:Y:S01]  /*10ee0*/  IMAD.MOV.U32 R5, RZ, RZ, R7 ;  /* 0x000000ffff057224 */ /* 0x000fe200078e0007 */
[----:B------:R-:W-:Y:S02]  /*10ef0*/  MOV R0, 0x1f ;  /* 0x0000001f00007802 */ /* 0x000fe40000000f00 */
[----:B------:R-:W-:-:S02]  /*10f00*/  MOV R2, 0x10f20 ;  /* 0x00010f2000027802 */ /* 0x000fc40000000f00 */
[----:B------:R-:W-:Y:S05]  /*10f10*/  CALL.REL.NOINC `($__internal_27_$__cuda_sm70_shflsync_idx_p) ;  /* 0x000000d000007944 */ /* 0x000fea0003c00000 */
[----:B------:R-:W-:Y:S01]  /*10f20*/  MOV R7, R0 ;  /* 0x0000000000077202 */ /* 0x000fe20000000f00 */
[----:B------:R-:W-:Y:S05]  /*10f30*/  BRA `(.L_x_1349) ;  /* 0xffffe42000007947 */ /* 0x000fea000383ffff */
.L_x_1312:
[----:B------:R-:W-:Y:S01]  /*10f40*/  IMAD.MOV.U32 R5, RZ, RZ, R4 ;  /* 0x000000ffff057224 */ /* 0x000fe200078e0004 */
[----:B------:R-:W-:-:S02]  /*10f50*/  MOV R0, 0x1f ;  /* 0x0000001f00007802 */ /* 0x000fc40000000f00 */
[----:B------:R-:W-:Y:S02]  /*10f60*/  MOV R2, 0x10f80 ;  /* 0x00010f8000027802 */ /* 0x000fe40000000f00 */
[----:B-1234-:R-:W-:Y:S05]  /*10f70*/  CALL.REL.NOINC `($__internal_27_$__cuda_sm70_shflsync_idx_p) ;  /* 0x0000007000007944 */ /* 0x01efea0003c00000 */
[----:B------:R-:W-:Y:S01]  /*10f80*/  MOV R13, R0 ;  /* 0x00000000000d7202 */ /* 0x000fe20000000f00 */
[----:B------:R-:W-:Y:S05]  /*10f90*/  BRA `(.L_x_1311) ;  /* 0xffffe42000007947 */ /* 0x000fea000383ffff */
        .weak           $__internal_26_$__cuda_sm70_shflsync_bfly_p
        .type           $__internal_26_$__cuda_sm70_shflsync_bfly_p,@function
        .size           $__internal_26_$__cuda_sm70_shflsync_bfly_p,($__internal_27_$__cuda_sm70_shflsync_idx_p - $__internal_26_$__cuda_sm70_shflsync_bfly_p)
$__internal_26_$__cuda_sm70_shflsync_bfly_p:
[----:B------:R-:W-:Y:S04]  /*10fa0*/  WARPSYNC R6 ;  /* 0x0000000600007348 */ /* 0x000fe80003800000 */
[----:B------:R1:W2:Y:S02]  /*10fb0*/  SHFL.BFLY PT, R5, R2, R5, R7 ;  /* 0x0c00000502057389 */ /* 0x0002a400000e0007 */
[----:B-1----:R-:W-:Y:S02]  /*10fc0*/  MOV R2, R3 ;  /* 0x0000000300027202 */ /* 0x002fe40000000f00 */
[----:B------:R-:W-:-:S04]  /*10fd0*/  MOV R3, 0x0 ;  /* 0x0000000000037802 */ /* 0x000fc80000000f00 */
[----:B--2---:R-:W-:Y:S05]  /*10fe0*/  RET.REL.NODEC R2 `(_ZN7cutlass13device_kernelIN5flash19enable_sm80_to_sm89INS1_16FlashAttnFwdSm80INS1_25CollectiveMainloopFwdSm80ILi8ELi1ELb0EN4cute5tupleIJNS5_1CILi128EEENS7_ILi64EEENS7_ILi256EEEEEELi256ENS_6half_tEfNS_4arch4Sm80ELb0ELb0ELb1ELb1ELb0ELb0ELb1ELb1EEENS1_21CollectiveEpilogueFwdINS6_IJS8_SA_S9_EEENS6_IJNS7_ILi1EEESI_SI_EEESC_SE_Li256ELb1ELb1ELb1ELb0EEENS1_36VarlenDynamicPersistentTileSchedulerILi128ELi64ELi256ELi256ELb1ELb1ELb0ELb0ELb1ELb1EEEEEEEEEvNT_6ParamsE) ;  /* 0xfffef01002007950 */ /* 0x004fea0003c3ffff */
        .weak           $__internal_27_$__cuda_sm70_shflsync_idx_p
        .type           $__internal_27_$__cuda_sm70_shflsync_idx_p,@function
        .size           $__internal_27_$__cuda_sm70_shflsync_idx_p,($__internal_28_$__cuda_sm70_shflsync_up_p - $__internal_27_$__cuda_sm70_shflsync_idx_p)
$__internal_27_$__cuda_sm70_shflsync_idx_p:
[----:B------:R-:W-:-:S04]  /*10ff0*/  MOV R102, 0xffffffff ;  /* 0xffffffff00667802 */ /* 0x000fc80000000f00 */
[----:B------:R-:W-:Y:S04]  /*11000*/  WARPSYNC R102 ;  /* 0x0000006600007348 */ /* 0x000fe80003800000 */
[----:B------:R1:W2:Y:S02]  /*11010*/  SHFL.IDX PT, R0, R5, R3, R0 ;  /* 0x0000000305007389 */ /* 0x0002a400000e0000 */
[----:B-1----:R-:W-:-:S04]  /*11020*/  MOV R3, 0x0 ;  /* 0x0000000000037802 */ /* 0x002fc80000000f00 */
[----:B--2---:R-:W-:Y:S05]  /*11030*/  RET.REL.NODEC R2 `(_ZN7cutlass13device_kernelIN5flash19enable_sm80_to_sm89INS1_16FlashAttnFwdSm80INS1_25CollectiveMainloopFwdSm80ILi8ELi1ELb0EN4cute5tupleIJNS5_1CILi128EEENS7_ILi64EEENS7_ILi256EEEEEELi256ENS_6half_tEfNS_4arch4Sm80ELb0ELb0ELb1ELb1ELb0ELb0ELb1ELb1EEENS1_21CollectiveEpilogueFwdINS6_IJS8_SA_S9_EEENS6_IJNS7_ILi1EEESI_SI_EEESC_SE_Li256ELb1ELb1ELb1ELb0EEENS1_36VarlenDynamicPersistentTileSchedulerILi128ELi64ELi256ELi256ELb1ELb1ELb0ELb0ELb1ELb1EEEEEEEEEvNT_6ParamsE) ;  /* 0xfffeefc002007950 */ /* 0x004fea0003c3ffff */
        .weak           $__internal_28_$__cuda_sm70_shflsync_up_p
        .type           $__internal_28_$__cuda_sm70_shflsync_up_p,@function
        .size           $__internal_28_$__cuda_sm70_shflsync_up_p,($__internal_29_$__cuda_sm70_votesync_ballot - $__internal_28_$__cuda_sm70_shflsync_up_p)
$__internal_28_$__cuda_sm70_shflsync_up_p:
[----:B------:R-:W-:Y:S02]  /*11040*/  IMAD.MOV.U32 R4, RZ, RZ, RZ ;  /* 0x000000ffff047224 */ /* 0x000fe400078e00ff */
[----:B------:R-:W-:-:S04]  /*11050*/  IMAD.MOV.U32 R10, RZ, RZ, -0x1 ;  /* 0xffffffffff0a7424 */ /* 0x000fc800078e00ff */
[----:B------:R-:W-:Y:S04]  /*11060*/  WARPSYNC R10 ;  /* 0x0000000a00007348 */ /* 0x000fe80003800000 */
[----:B------:R1:W2:Y:S02]  /*11070*/  SHFL.UP PT, R4, R0, R2, R4 ;  /* 0x0400000200047389 */ /* 0x0002a400000e0004 */
[----:B-1----:R-:W-:Y:S02]  /*11080*/  MOV R2, R3 ;  /* 0x0000000300027202 */ /* 0x002fe40000000f00 */
[----:B------:R-:W-:-:S04]  /*11090*/  MOV R3, 0x0 ;  /* 0x0000000000037802 */ /* 0x000fc80000000f00 */
[----:B--2---:R-:W-:Y:S05]  /*110a0*/  RET.REL.NODEC R2 `(_ZN7cutlass13device_kernelIN5flash19enable_sm80_to_sm89INS1_16FlashAttnFwdSm80INS1_25CollectiveMainloopFwdSm80ILi8ELi1ELb0EN4cute5tupleIJNS5_1CILi128EEENS7_ILi64EEENS7_ILi256EEEEEELi256ENS_6half_tEfNS_4arch4Sm80ELb0ELb0ELb1ELb1ELb0ELb0ELb1ELb1EEENS1_21CollectiveEpilogueFwdINS6_IJS8_SA_S9_EEENS6_IJNS7_ILi1EEESI_SI_EEESC_SE_Li256ELb1ELb1ELb1ELb0EEENS1_36VarlenDynamicPersistentTileSchedulerILi128ELi64ELi256ELi256ELb1ELb1ELb0ELb0ELb1ELb1EEEEEEEEEvNT_6ParamsE) ;  /* 0xfffeef5002007950 */ /* 0x004fea0003c3ffff */
        .weak           $__internal_29_$__cuda_sm70_votesync_ballot
        .type           $__internal_29_$__cuda_sm70_votesync_ballot,@function
        .size           $__internal_29_$__cuda_sm70_votesync_ballot,(.L_x_2620 - $__internal_29_$__cuda_sm70_votesync_ballot)
$__internal_29_$__cuda_sm70_votesync_ballot:
[----:B------:R-:W-:Y:S01]  /*110b0*/  ISETP.NE.U32.AND P0, PT, R0, 0x1, PT ;  /* 0x000000010000780c */ /* 0x000fe20003f05070 */
[----:B------:R-:W-:-:S04]  /*110c0*/  IMAD.MOV.U32 R3, RZ, RZ, -0x1 ;  /* 0xffffffffff037424 */ /* 0x000fc800078e00ff */
[----:B------:R-:W-:Y:S08]  /*110d0*/  WARPSYNC R3 ;  /* 0x0000000300007348 */ /* 0x000ff00003800000 */
[----:B------:R-:W-:-:S04]  /*110e0*/  VOTE.ANY R0, PT, !P0 ;  /* 0x0000000000007806 */ /* 0x000fc800040e0100 */
[----:B------:R-:W-:Y:S01]  /*110f0*/  LOP3.LUT R0, R0, R3, RZ, 0xc0, !PT ;  /* 0x0000000300007212 */ /* 0x000fe200078ec0ff */
[----:B------:R-:W-:-:S04]  /*11100*/  IMAD.MOV.U32 R3, RZ, RZ, 0x0 ;  /* 0x00000000ff037424 */ /* 0x000fc800078e00ff */
[----:B------:R-:W-:Y:S05]  /*11110*/  RET.REL.NODEC R2 `(_ZN7cutlass13device_kernelIN5flash19enable_sm80_to_sm89INS1_16FlashAttnFwdSm80INS1_25CollectiveMainloopFwdSm80ILi8ELi1ELb0EN4cute5tupleIJNS5_1CILi128EEENS7_ILi64EEENS7_ILi256EEEEEELi256ENS_6half_tEfNS_4arch4Sm80ELb0ELb0ELb1ELb1ELb0ELb0ELb1ELb1EEENS1_21CollectiveEpilogueFwdINS6_IJS8_SA_S9_EEENS6_IJNS7_ILi1EEESI_SI_EEESC_SE_Li256ELb1ELb1ELb1ELb0EEENS1_36VarlenDynamicPersistentTileSchedulerILi128ELi64ELi256ELi256ELb1ELb1ELb0ELb0ELb1ELb1EEEEEEEEEvNT_6ParamsE) ;  /* 0xfffeeee002007950 */ /* 0x000fea0003c3ffff */
.L_x_1350:
        /* <DEDUP_REMOVED lines=14> */
.L_x_2620:


//--------------------- .text._ZN7cutlass13device_kernelIN5flash19enable_sm80_to_sm89INS1_16FlashAttnFwdSm80INS1_25CollectiveMainloopFwdSm80ILi8ELi1ELb0EN4cute5tupleIJNS5_1CILi128EEENS7_ILi48EEENS7_ILi256EEEEEELi256ENS_6half_tEfNS_4arch4Sm80ELb0ELb0ELb1ELb1ELb0ELb1ELb1ELb1EEENS1_21CollectiveEpilogueFwdINS6_IJS8_SA_S9_EEENS6_IJNS7_ILi1EEESI_SI_EEESC_SE_Li256ELb1ELb1ELb1ELb0EEENS1_36VarlenDynamicPersistentTileSchedulerILi128ELi48ELi256ELi256ELb1ELb1ELb0ELb0ELb1ELb1EEEEEEEEEvNT_6ParamsE --------------------------
	.section	.text._ZN7cutlass13device_kernelIN5flash19enable_sm80_to_sm89INS1_16FlashAttnFwdSm80INS1_25CollectiveMainloopFwdSm80ILi8ELi1ELb0EN4cute5tupleIJNS5_1CILi128EEENS7_ILi48EEENS7_ILi256EEEEEELi256ENS_6half_tEfNS_4arch4Sm80ELb0ELb0ELb1ELb1ELb0ELb1ELb1ELb1EEENS1_21CollectiveEpilogueFwdINS6_IJS8_SA_S9_EEENS6_IJNS7_ILi1EEESI_SI_EEESC_SE_Li256ELb1ELb1ELb1ELb0EEENS1_36VarlenDynamicPersistentTileSchedulerILi128ELi48ELi256ELi256ELb1ELb1ELb0ELb0ELb1ELb1EEEEEEEEEvNT_6ParamsE,"ax",@progbits
	.sectioninfo	@"SHI_REGISTERS=255"
	.align	128
.text._ZN7cutlass13device_kernelIN5flash19enable_sm80_to_sm89INS1_16FlashAttnFwdSm80INS1_25CollectiveMainloopFwdSm80ILi8ELi1ELb0EN4cute5tupleIJNS5_1CILi128EEENS7_ILi48EEENS7_ILi256EEEEEELi256ENS_6half_tEfNS_4arch4Sm80ELb0ELb0ELb1ELb1ELb0ELb1ELb1ELb1EEENS1_21CollectiveEpilogueFwdINS6_IJS8_SA_S9_EEENS6_IJNS7_ILi1EEESI_SI_EEESC_SE_Li256ELb1ELb1ELb1ELb0EEENS1_36VarlenDynamicPersistentTileSchedulerILi128ELi48ELi256ELi256ELb1ELb1ELb0ELb0ELb1ELb1EEEEEEEEEvNT_6ParamsE:
        .type           _ZN7cutlass13device_kernelIN5flash19enable_sm80_to_sm89INS1_16FlashAttnFwdSm80INS1_25CollectiveMainloopFwdSm80ILi8ELi1ELb0EN4cute5tupleIJNS5_1CILi128EEENS7_ILi48EEENS7_ILi256EEEEEELi256ENS_6half_tEfNS_4arch4Sm80ELb0ELb0ELb1ELb1ELb0ELb1ELb1ELb1EEENS1_21CollectiveEpilogueFwdINS6_IJS8_SA_S9_EEENS6_IJNS7_ILi1EEESI_SI_EEESC_SE_Li256ELb1ELb1ELb1ELb0EEENS1_36VarlenDynamicPersistentTileSchedulerILi128ELi48ELi256ELi256ELb1ELb1ELb0ELb0ELb1ELb1EEEEEEEEEvNT_6ParamsE,@function
        .size           _ZN7cutlass13device_kernelIN5flash19enable_sm80_to_sm89INS1_16FlashAttnFwdSm80INS1_25CollectiveMainloopFwdSm80ILi8ELi1ELb0EN4cute5tupleIJNS5_1CILi128EEENS7_ILi48EEENS7_ILi256EEEEEELi256ENS_6half_tEfNS_4arch4Sm80ELb0ELb0ELb1ELb1ELb0ELb1ELb1ELb1EEENS1_21CollectiveEpilogueFwdINS6_IJS8_SA_S9_EEENS6_IJNS7_ILi1EEESI_SI_EEESC_SE_Li256ELb1ELb1ELb1ELb0EEENS1_36VarlenDynamicPersistentTileSchedulerILi128ELi48ELi256ELi256ELb1ELb1ELb0ELb0ELb1ELb1EEEEEEEEEvNT_6ParamsE,(.L_x_2625 - _ZN7cutlass13device_kernelIN5flash19enable_sm80_to_sm89INS1_16FlashAttnFwdSm80INS1_25CollectiveMainloopFwdSm80ILi8ELi1ELb0EN4cute5tupleIJNS5_1CILi128EEENS7_ILi48EEENS7_ILi256EEEEEELi256ENS_6half_tEfNS_4arch4Sm80ELb0ELb0ELb1ELb1ELb0ELb1ELb1ELb1EEENS1_21CollectiveEpilogueFwdINS6_IJS8_SA_S9_EEENS6_IJNS7_ILi1EEESI_SI_EEESC_SE_Li256ELb1ELb1ELb1ELb0EEENS1_36VarlenDynamicPersistentTileSchedulerILi128ELi48ELi256ELi256ELb1ELb1ELb0ELb0ELb1ELb1EEEEEEEEEvNT_6ParamsE)
        .other          _ZN7cutlass13device_kernelIN5flash19enable_sm80_to_sm89INS1_16FlashAttnFwdSm80INS1_25CollectiveMainloopFwdSm80ILi8ELi1ELb0EN4cute5tupleIJNS5_1CILi128EEENS7_ILi48EEENS7_ILi256EEEEEELi256ENS_6half_tEfNS_4arch4Sm80ELb0ELb0ELb1ELb1ELb0ELb1ELb1ELb1EEENS1_21CollectiveEpilogueFwdINS6_IJS8_SA_S9_EEENS6_IJNS7_ILi1EEESI_SI_EEESC_SE_Li256ELb1ELb1ELb1ELb0EEENS1_36VarlenDynamicPersistentTileSchedulerILi128ELi48ELi256ELi256ELb1ELb1ELb0ELb0ELb1ELb1EEEEEEEEEvNT_6ParamsE,@"STO_CUDA_ENTRY STV_DEFAULT"
_ZN7cutlass13device_kernelIN5flash19enable_sm80_to_sm89INS1_16FlashAttnFwdSm80INS1_25CollectiveMainloopFwdSm80ILi8ELi1ELb0EN4cute5tupleIJNS5_1CILi128EEENS7_ILi48EEENS7_ILi256EEEEEELi256ENS_6half_tEfNS_4arch4Sm80ELb0ELb0ELb1ELb1ELb0ELb1ELb1ELb1EEENS1_21CollectiveEpilogueFwdINS6_IJS8_SA_S9_EEENS6_IJNS7_ILi1EEESI_SI_EEESC_SE_Li256ELb1ELb1ELb1ELb0EEENS1_36VarlenDynamicPersistentTileSchedulerILi128ELi48ELi256ELi256ELb1ELb1ELb0ELb0ELb1ELb1EEEEEEEEEvNT_6ParamsE:
        /* <DEDUP_REMOVED lines=54> */
.L_x_1356:
        /* <DEDUP_REMOVED lines=17> */
.L_x_1542:
        /* <DEDUP_REMOVED lines=16> */
.L_x_1543:
[----:B--2---:R-:W-:-:S05]  /*0570*/  IMAD R0, R0, c[0x0][0x538], RZ ;  /* 0x00014e0000007a24 */ /* 0x004fca00078e02ff */
[----:B------:R-:W-:-:S04]  /*0580*/  IADD3 R6, R0, R6, RZ ;  /* 0x0000000600067210 */ /* 0x000fc80007ffe0ff */
[----:B------:R-:W-:-:S13]  /*0590*/  ISETP.GT.AND P0, PT, R6, UR4, PT ;  /* 0x0000000406007c0c */ /* 0x000fda000bf04270 */
[----:B-1----:R-:W-:Y:S05]  /*05a0*/  @!P0 BRA `(.L_x_1356) ;  /* 0xfffffdb000008947 */ /* 0x002fea000383ffff */
.L_x_1352:
[----:B------:R-:W-:-:S05]  /*05b0*/  IADD3 R12, -R0, R6, RZ ;  /* 0x00000006000c7210 */ /* 0x000fca0007ffe1ff */
[----:B------:R-:W-:-:S05]  /*05c0*/  IMAD R0, R4, c[0x0][0x538], R12 ;  /* 0x00014e0004007a24 */ /* 0x000fca00078e020c */
[----:B------:R-:W-:Y:S01]  /*05d0*/  ISETP.GT.AND P0, PT, R0, UR4, PT ;  /* 0x0000000400007c0c */ /* 0x000fe2000bf04270 */
[----:B------:R-:W-:-:S12]  /*05e0*/  BRA.DIV ~URZ, `(.L_x_1357) ;  /* 0x0001b3127f007947 */ /* 0x000fd8000b800000 */
[----:B------:R-:W-:-:S04]  /*05f0*/  VOTE.ANY R6, PT, !P0 ;  /* 0x0000000000067806 */ /* 0x000fc800040e0100 */
.L_x_1544:
[----:B------:R1:W2:Y:S01]  /*0600*/  POPC R13, R6 ;  /* 0x00000006000d7309 */ /* 0x0002a20000000000 */
[----:B------:R-:W-:Y:S05]  /*0610*/  BRA.DIV ~URZ, `(.L_x_1358) ;  /* 0x0001b3327f007947 */ /* 0x000fea000b800000 */
[----:B--2---:R-:W2:Y:S04]  /*0620*/  SHFL.IDX PT, R11, R8, R13, 0x1f ;  /* 0x00001f0d080b7589 */ /* 0x004ea800000e0000 */
[----:B------:R3:W4:Y:S02]  /*0630*/  SHFL.IDX PT, R10, R7, R13, 0x1f ;  /* 0x00001f0d070a7589 */ /* 0x00072400000e0000 */
[----:B---3--:R-:W-:Y:S02]  /*0640*/  MOV R7, RZ ;  /* 0x000000ff00077202 */ /* 0x008fe40000000f00 */
.L_x_1545:
[----:B--2-4-:R-:W-:Y:S01]  /*0650*/  ISETP.NE.AND P0, PT, R6, RZ, PT ;  /* 0x000000ff0600720c */ /* 0x014fe20003f05270 */
[----:B------:R-:W-:-:S12]  /*0660*/  BSSY B0, `(.L_x_1359) ;  /* 0x0000005000007945 */ /* 0x000fd80003800000 */
[----:B------:R-:W-:Y:S05]  /*0670*/  @!P0 BRA `(.L_x_1360) ;  /* 0x0000003000008947 */ /* 0x000fea0003800000 */
[----:B------:R-:W-:Y:S01]  /*0680*/  IADD3 R3, R13, -0x1, RZ ;  /* 0xffffffff0d037810 */ /* 0x000fe20007ffe0ff */
[----:B------:R-:W-:Y:S05]  /*0690*/  BRA.DIV ~URZ, `(.L_x_1361) ;  /* 0x0001b3927f007947 */ /* 0x000fea000b800000 */
[----:B------:R2:W3:Y:S02]  /*06a0*/  SHFL.IDX PT, R7, R4, R3, 0x1f ;  /* 0x00001f0304077589 */ /* 0x0004e400000e0000 */
.L_x_1360:
[----:B------:R-:W-:Y:S05]  /*06b0*/  BSYNC B0 ;  /* 0x0000000000007941 */ /* 0x000fea0003800000 */
.L_x_1359:
        /* <DEDUP_REMOVED lines=69> */
.L_x_1353:
[----:B------:R-:W-:Y:S01]  /*0b10*/  MOV R0, UR4 ;  /* 0x0000000400007c02 */ /* 0x000fe20008000f00 */
[----:B------:R-:W-:Y:S04]  /*0b20*/  STL [R1+0x14], RZ ;  /* 0x000014ff01007387 */ /* 0x000fe80000100800 */
[----:B------:R-:W-:Y:S04]  /*0b30*/  STL [R1+0x18], RZ ;  /* 0x000018ff01007387 */ /* 0x000fe80000100800 */
[----:B------:R1:W-:Y:S02]  /*0b40*/  STL [R1+0x10], R0 ;  /* 0x0000100001007387 */ /* 0x0003e40000100800 */
[----:B-1----:R-:W-:-:S05]  /*0b50*/  MOV R0, c[0x0][0x53c] ;  /* 0x00014f0000007a02 */ /* 0x002fca0000000f00 */
[----:B------:R1:W-:Y:S02]  /*0b60*/  STL [R1+0x1c], R0 ;  /* 0x00001c0001007387 */ /* 0x0003e40000100800 */
.L_x_1362:
        /* <DEDUP_REMOVED lines=8> */
.L_x_1351:
        /* <DEDUP_REMOVED lines=10> */
[----:B------:R-:W-:-:S02]  /*0c90*/  SHF.R.S32.HI R205, RZ, 0x3, R14 ;  /* 0x00000003ffcd7819 */ /* 0x000fc4000001140e */
[----:B------:R-:W-:Y:S02]  /*0ca0*/  LOP3.LUT R0, R0, 0xfffffffe, RZ, 0xc0, !PT ;  /* 0xfffffffe00007812 */ /* 0x000fe400078ec0ff */
[--C-:B------:R-:W-:Y:S01]  /*0cb0*/  SHF.R.S32.HI R9, RZ, 0x2, R15.reuse ;  /* 0x00000002ff097819 */ /* 0x100fe2000001140f */
[----:B-1----:R-:W-:Y:S01]  /*0cc0*/  IMAD.SHL.U32 R4, R205, 0x40, RZ ;  /* 0x00000040cd047824 */ /* 0x002fe200078e00ff */
[----:B------:R-:W-:Y:S01]  /*0cd0*/  LOP3.LUT R5, R14, 0xfffffff8, RZ, 0xc0, !PT ;  /* 0xfffffff80e057812 */ /* 0x000fe200078ec0ff */
[----:B------:R-:W-:Y:S01]  /*0ce0*/  IMAD.IADD R12, R3, 0x1, -R0 ;  /* 0x00000001030c7824 */ /* 0x000fe200078e0a00 */
[----:B------:R-:W-:Y:S02]  /*0cf0*/  LOP3.LUT R0, R2, 0xfffffff0, RZ, 0xc0, !PT ;  /* 0xfffffff002007812 */ /* 0x000fe400078ec0ff */
[----:B------:R-:W-:Y:S01]  /*0d00*/  SHF.R.S32.HI R3, RZ, 0x1f, R15 ;  /* 0x0000001fff037819 */ /* 0x000fe2000001140f */
[----:B------:R-:W-:Y:S01]  /*0d10*/  IMAD.IADD R215, R16, 0x1, -R5 ;  /* 0x0000000110d77824 */ /* 0x000fe200078e0a05 */
[----:B------:R-:W-:Y:S01]  /*0d20*/  LEA.HI R11, R8, R16, RZ, 0x5 ;  /* 0x00000010080b7211 */ /* 0x000fe200078f28ff */
[----:B------:R-:W-:Y:S01]  /*0d30*/  IMAD.IADD R0, R16, 0x1, -R0 ;  /* 0x0000000110007824 */ /* 0x000fe200078e0a00 */
[----:B------:R-:W-:Y:S01]  /*0d40*/  LEA.HI R2, R3, R9, RZ, 0x3 ;  /* 0x0000000903027211 */ /* 0x000fe200078f18ff */
[C---:B------:R-:W-:Y:S01]  /*0d50*/  IMAD.SHL.U32 R132, R215.reuse, 0x8, RZ ;  /* 0x00000008d7847824 */ /* 0x040fe200078e00ff */
[----:B------:R-:W-:Y:S01]  /*0d60*/  SHF.R.S32.HI R6, RZ, 0x5, R11 ;  /* 0x00000005ff067819 */ /* 0x000fe2000001140b */
[----:B------:R-:W-:Y:S01]  /*0d70*/  IMAD.SHL.U32 R138, R215, 0x4, RZ ;  /* 0x00000004d78a7824 */ /* 0x000fe200078e00ff */
[----:B------:R-:W-:-:S02]  /*0d80*/  SHF.R.S32.HI R5, RZ, 0x1f, R0 ;  /* 0x0000001fff057819 */ /* 0x000fc40000011400 */
[----:B------:R-:W-:Y:S02]  /*0d90*/  LOP3.LUT R3, R2, 0xfffffff8, RZ, 0xc0, !PT ;  /* 0xfffffff802037812 */ /* 0x000fe400078ec0ff */
[----:B------:R-:W-:Y:S02]  /*0da0*/  LOP3.LUT R2, R4, 0x1c0, RZ, 0xc0, !PT ;  /* 0x000001c004027812 */ /* 0x000fe400078ec0ff */
[----:B------:R-:W-:Y:S01]  /*0db0*/  LEA.HI R13, R5, R0, RZ, 0x3 ;  /* 0x00000000050d7211 */ /* 0x000fe200078f18ff */
[----:B------:R-:W-:Y:S01]  /*0dc0*/  IMAD.IADD R9, R9, 0x1, -R3 ;  /* 0x0000000109097824 */ /* 0x000fe200078e0a03 */
[----:B------:R-:W-:Y:S01]  /*0dd0*/  SHF.R.U32.HI R4, RZ, 0x3, R2 ;  /* 0x00000003ff047819 */ /* 0x000fe20000011602 */
[----:B------:R-:W-:Y:S01]  /*0de0*/  IMAD.SHL.U32 R5, R215, 0x40, RZ ;  /* 0x00000040d7057824 */ /* 0x000fe200078e00ff */
[----:B------:R-:W-:Y:S02]  /*0df0*/  LOP3.LUT R2, R2, 0x38, R132, 0xf8, !PT ;  /* 0x0000003802027812 */ /* 0x000fe400078ef884 */
[----:B------:R-:W-:-:S02]  /*0e00*/  LOP3.LUT R3, R13, 0xfffffff8, RZ, 0xc0, !PT ;  /* 0xfffffff80d037812 */ /* 0x000fc400078ec0ff */
[----:B------:R-:W-:Y:S02]  /*0e10*/  LOP3.LUT R10, R2, R4, RZ, 0x3c, !PT ;  /* 0x00000004020a7212 */ /* 0x000fe400078e3cff */
[----:B------:R-:W-:Y:S01]  /*0e20*/  LOP3.LUT R2, R5, 0x1c0, RZ, 0xc0, !PT ;  /* 0x000001c005027812 */ /* 0x000fe200078ec0ff */
[----:B------:R-:W-:Y:S01]  /*0e30*/  IMAD.IADD R7, R0, 0x1, -R3 ;  /* 0x0000000100077824 */ /* 0x000fe200078e0a03 */
[----:B------:R-:W-:Y:S02]  /*0e40*/  LOP3.LUT R3, R11, 0xffffffe0, RZ, 0xc0, !PT ;  /* 0xffffffe00b037812 */ /* 0x000fe400078ec0ff */
[----:B------:R-:W-:Y:S02]  /*0e50*/  LOP3.LUT R4, R2, 0x8, R14, 0xf8, !PT ;  /* 0x0000000802047812 */ /* 0x000fe400078ef80e */
[----:B------:R-:W-:Y:S01]  /*0e60*/  SHF.R.U32.HI R2, RZ, 0x3, R2 ;  /* 0x00000003ff027819 */ /* 0x000fe20000011602 */
[----:B------:R-:W-:Y:S01]  /*0e70*/  IMAD.IADD R17, R16, 0x1, -R3 ;  /* 0x0000000110117824 */ /* 0x000fe200078e0a03 */
[----:B------:R-:W-:-:S02]  /*0e80*/  LEA.HI R5, R8, R16, RZ, 0x6 ;  /* 0x0000001008057211 */ /* 0x000fc400078f30ff */
[----:B------:R-:W-:Y:S02]  /*0e90*/  SHF.R.S32.HI R0, RZ, 0x1f, R11 ;  /* 0x0000001fff007819 */ /* 0x000fe4000001140b */
[----:B------:R-:W-:Y:S01]  /*0ea0*/  LOP3.LUT R11, R4, R2, RZ, 0x3c, !PT ;  /* 0x00000002040b7212 */ /* 0x000fe200078e3cff */
[----:B------:R-:W-:Y:S01]  /*0eb0*/  IMAD.SHL.U32 R4, R5, 0x8, RZ ;  /* 0x0000000805047824 */ /* 0x000fe200078e00ff */
[----:B------:R-:W-:Y:S02]  /*0ec0*/  LEA.HI R0, R0, R6, RZ, 0x3 ;  /* 0x0000000600007211 */ /* 0x000fe400078f18ff */
[----:B------:R-:W-:Y:S02]  /*0ed0*/  LOP3.LUT R3, R15, 0xfffffffc, RZ, 0xc0, !PT ;  /* 0xfffffffc0f037812 */ /* 0x000fe400078ec0ff */
[----:B------:R-:W-:Y:S02]  /*0ee0*/  SHF.R.S32.HI R5, RZ, 0x1f, R17 ;  /* 0x0000001fff057819 */ /* 0x000fe40000011411 */
[----:B------:R-:W-:Y:S01]  /*0ef0*/  LOP3.LUT R2, R0, 0xffffff8, RZ, 0xc0, !PT ;  /* 0x0ffffff800027812 */ /* 0x000fe200078ec0ff */
[----:B------:R-:W-:Y:S01]  /*0f00*/  IMAD.IADD R0, R16, 0x1, -R3 ;  /* 0x0000000110007824 */ /* 0x000fe200078e0a03 */
[----:B------:R-:W-:-:S02]  /*0f10*/  LEA.HI R14, R5, R17, RZ, 0x2 ;  /* 0x00000011050e7211 */ /* 0x000fc400078f10ff */
[----:B------:R-:W-:Y:S01]  /*0f20*/  LOP3.LUT R8, R4, 0xfffffe00, RZ, 0xc0, !PT ;  /* 0xfffffe0004087812 */ /* 0x000fe200078ec0ff */
[----:B------:R-:W-:Y:S01]  /*0f30*/  IMAD.IADD R4, R6, 0x1, -R2 ;  /* 0x0000000106047824 */ /* 0x000fe200078e0a02 */
[----:B------:R-:W-:Y:S02]  /*0f40*/  SHF.R.S32.HI R3, RZ, 0x2, R14 ;  /* 0x00000002ff037819 */ /* 0x000fe4000001140e */
[----:B------:R-:W-:Y:S02]  /*0f50*/  LEA.HI R2, R0, R0, RZ, 0x1 ;  /* 0x0000000000027211 */ /* 0x000fe400078f08ff */
[----:B------:R-:W-:Y:S01]  /*0f60*/  LOP3.LUT R201, R10, R8, RZ, 0xfc, !PT ;  /* 0x000000080ac97212 */ /* 0x000fe200078efcff */
[----:B------:R-:W-:Y:S01]  /*0f70*/  IMAD R16, R4, 0x10, R3 ;  /* 0x0000001004107824 */ /* 0x000fe200078e0203 */
[----:B------:R-:W-:Y:S01]  /*0f80*/  LOP3.LUT R2, R2, 0x1ffffffe, RZ, 0xc0, !PT ;  /* 0x1ffffffe02027812 */ /* 0x000fe200078ec0ff */
[C---:B------:R-:W-:Y:S01]  /*0f90*/  IMAD.SHL.U32 R3, R9.reuse, 0x40, RZ ;  /* 0x0000004009037824 */ /* 0x040fe200078e00ff */
[----:B------:R-:W-:Y:S01]  /*0fa0*/  LOP3.LUT R5, R9, 0x1, RZ, 0xc0, !PT ;  /* 0x0000000109057812 */ /* 0x000fe200078ec0ff */
[----:B------:R-:W-:Y:S01]  /*0fb0*/  IMAD.SHL.U32 R4, R7, 0x40, RZ ;  /* 0x0000004007047824 */ /* 0x000fe200078e00ff */
[----:B------:R-:W-:Y:S01]  /*0fc0*/  IADD3 R18, R205, 0x60, RZ ;  /* 0x00000060cd127810 */ /* 0x000fe20007ffe0ff */
[----:B------:R-:W-:Y:S01]  /*0fd0*/  IMAD.SHL.U32 R10, R6, 0x400, RZ ;  /* 0x00000400060a7824 */ /* 0x000fe200078e00ff */
[----:B------:R-:W-:Y:S01]  /*0fe0*/  LOP3.LUT R3, R3, 0x1c0, RZ, 0xc0, !PT ;  /* 0x000001c003037812 */ /* 0x000fe200078ec0ff */
[----:B------:R-:W-:Y:S01]  /*0ff0*/  IMAD.IADD R15, R0, 0x1, -R2 ;  /* 0x00000001000f7824 */ /* 0x000fe200078e0a02 */
[----:B------:R-:W-:Y:S01]  /*1000*/  LOP3.LUT R2, R4, 0x1c0, RZ, 0xc0, !PT ;  /* 0x000001c004027812 */ /* 0x000fe200078ec0ff */
[----:B------:R-:W-:Y:S01]  /*1010*/  IMAD.SHL.U32 R6, R12, 0x8, RZ ;  /* 0x000000080c067824 */ /* 0x000fe200078e00ff */
[----:B------:R-:W-:Y:S01]  /*1020*/  ISETP.NE.U32.AND P0, PT, R5, 0x1, PT ;  /* 0x000000010500780c */ /* 0x000fe20003f05070 */
[----:B------:R-:W-:Y:S01]  /*1030*/  IMAD R5, R0, 0x2, R10 ;  /* 0x0000000200057824 */ /* 0x000fe200078e020a */
[----:B------:R-:W-:Y:S01]  /*1040*/  LEA.HI R3, R3, R3, RZ, 0x1d ;  /* 0x0000000303037211 */ /* 0x000fe200078fe8ff */
[----:B------:R-:W-:Y:S01]  /*1050*/  IMAD R0, R12, 0x200, R11 ;  /* 0x000002000c007824 */ /* 0x000fe200078e020b */
[----:B------:R-:W-:Y:S01]  /*1060*/  LOP3.LUT R4, R2, 0x8, R6, 0xf8, !PT ;  /* 0x0000000802047812 */ /* 0x000fe200078ef806 */
[----:B------:R-:W-:Y:S01]  /*1070*/  IMAD.SHL.U32 R6, R13, 0x40, RZ ;  /* 0x000000400d067824 */ /* 0x000fe200078e00ff */
[----:B------:R-:W-:Y:S01]  /*1080*/  SHF.R.U32.HI R2, RZ, 0x3, R2 ;  /* 0x00000003ff027819 */ /* 0x000fe20000011602 */
[----:B------:R-:W-:Y:S01]  /*1090*/  IMAD.IADD R11, R5, 0x1, R3 ;  /* 0x00000001050b7824 */ /* 0x000fe200078e0203 */
[----:B------:R-:W-:Y:S01]  /*10a0*/  IADD3 R19, R205, 0x40, RZ ;  /* 0x00000040cd137810 */ /* 0x000fe20007ffe0ff */
[----:B------:R-:W-:Y:S01]  /*10b0*/  STL [R1+0x58], R16 ;  /* 0x0000581001007387 */ /* 0x000fe20000100800 */
[C---:B------:R-:W-:Y:S01]  /*10c0*/  IADD3 R137, R138.reuse, 0x40, RZ ;  /* 0x000000408a897810 */ /* 0x040fe20007ffe0ff */
[----:B------:R-:W-:Y:S01]  /*10d0*/  IMAD.SHL.U32 R201, R201, 0x2, RZ ;  /* 0x00000002c9c97824 */ /* 0x000fe200078e00ff */
[----:B------:R-:W-:Y:S01]  /*10e0*/  R2P PR, R9, 0x6 ;  /* 0x0000000609007804 */ /* 0x000fe20000000000 */
[----:B------:R-:W-:Y:S01]  /*10f0*/  IMAD.SHL.U32 R3, R19, 0x40, RZ ;  /* 0x0000004013037824 */ /* 0x000fe200078e00ff */
[C---:B------:R-:W-:Y:S01]  /*1100*/  LOP3.LUT P4, RZ, R7.reuse, 0x2, RZ, 0xc0, !PT ;  /* 0x0000000207ff7812 */ /* 0x040fe2000788c0ff */
[----:B------:R-:W-:Y:S01]  /*1110*/  IMAD.IADD R134, R138, 0x1, R137 ;  /* 0x000000018a867824 */ /* 0x000fe200078e0289 */
[----:B------:R-:W-:-:S02]  /*1120*/  LOP3.LUT P3, RZ, R7, 0x4, RZ, 0xc0, !PT ;  /* 0x0000000407ff7812 */ /* 0x000fc4000786c0ff */
[----:B------:R-:W-:Y:S01]  /*1130*/  LOP3.LUT R7, R4, R2, RZ, 0x3c, !PT ;  /* 0x0000000204077212 */ /* 0x000fe200078e3cff */
[----:B------:R-:W-:Y:S01]  /*1140*/  IMAD.SHL.U32 R2, R18, 0x40, RZ ;  /* 0x0000004012027824 */ /* 0x000fe200078e00ff */
[----:B------:R-:W-:Y:S02]  /*1150*/  SHF.R.S32.HI R5, RZ, 0x1f, R19 ;  /* 0x0000001fff057819 */ /* 0x000fe40000011413 */
[----:B------:R-:W-:Y:S02]  /*1160*/  SHF.R.S32.HI R4, RZ, 0x1f, R18 ;  /* 0x0000001fff047819 */ /* 0x000fe40000011412 */
[----:B------:R-:W-:Y:S02]  /*1170*/  LEA.HI R5, R5, R19, RZ, 0x3 ;  /* 0x0000001305057211 */ /* 0x000fe400078f18ff */
[----:B------:R-:W-:Y:S02]  /*1180*/  LOP3.LUT R19, R2, 0x1c0, RZ, 0xc0, !PT ;  /* 0x000001c002137812 */ /* 0x000fe400078ec0ff */
[----:B------:R-:W-:Y:S01]  /*1190*/  SHF.R.S32.HI R2, RZ, 0x1f, R134 ;  /* 0x0000001fff027819 */ /* 0x000fe20000011486 */
[----:B------:R-:W-:Y:S01]  /*11a0*/  IMAD.SHL.U32 R8, R5, 0x40, RZ ;  /* 0x0000004005087824 */ /* 0x000fe200078e00ff */
[----:B------:R-:W-:-:S02]  /*11b0*/  LOP3.LUT R20, R3, 0x1c0, RZ, 0xc0, !PT ;  /* 0x000001c003147812 */ /* 0x000fc400078ec0ff */
[----:B------:R-:W-:Y:S02]  /*11c0*/  LEA.HI R4, R4, R18, RZ, 0x3 ;  /* 0x0000001204047211 */ /* 0x000fe400078f18ff */
[CC--:B------:R-:W-:Y:S02]  /*11d0*/  LEA.HI R3, R2.reuse, R134.reuse, RZ, 0x6 ;  /* 0x0000008602037211 */ /* 0x0c0fe400078f30ff */
[----:B------:R-:W-:Y:S01]  /*11e0*/  LEA.HI R2, R2, R134, RZ, 0x3 ;  /* 0x0000008602027211 */ /* 0x000fe200078f18ff */
[----:B------:R-:W-:Y:S01]  /*11f0*/  IMAD.SHL.U32 R9, R4, 0x40, RZ ;  /* 0x0000004004097824 */ /* 0x000fe200078e00ff */
[----:B------:R-:W-:Y:S01]  /*1200*/  LOP3.LUT R4, R6, 0xfffffe00, RZ, 0xc0, !PT ;  /* 0xfffffe0006047812 */ /* 0x000fe200078ec0ff */
[----:B------:R-:W-:Y:S01]  /*1210*/  IMAD.SHL.U32 R5, R3, 0x80, RZ ;  /* 0x0000008003057824 */ /* 0x000fe200078e00ff */
[----:B------:R-:W-:Y:S02]  /*1220*/  SHF.R.U32.HI R12, RZ, 0x3, R20 ;  /* 0x00000003ff0c7819 */ /* 0x000fe40000011614 */
[----:B------:R-:W-:-:S02]  /*1230*/  LOP3.LUT R6, R20, 0x38, R2, 0xf8, !PT ;  /* 0x0000003814067812 */ /* 0x000fc400078ef802 */
[----:B------:R-:W-:Y:S02]  /*1240*/  LOP3.LUT R3, R19, 0x38, R2, 0xf8, !PT ;  /* 0x0000003813037812 */ /* 0x000fe400078ef802 */
[----:B------:R-:W-:Y:S02]  /*1250*/  LOP3.LUT R2, R5, 0xffffe000, RZ, 0xc0, !PT ;  /* 0xffffe00005027812 */ /* 0x000fe400078ec0ff */
[----:B------:R-:W-:Y:S02]  /*1260*/  SHF.R.U32.HI R18, RZ, 0x3, R19 ;  /* 0x00000003ff127819 */ /* 0x000fe40000011613 */
[----:B------:R-:W-:Y:S02]  /*1270*/  LOP3.LUT R13, R8, 0xfffffe00, RZ, 0xc0, !PT ;  /* 0xfffffe00080d7812 */ /* 0x000fe400078ec0ff */
[----:B------:R-:W-:Y:S01]  /*1280*/  LOP3.LUT R5, R6, R12, RZ, 0x3c, !PT ;  /* 0x0000000c06057212 */ /* 0x000fe200078e3cff */
[----:B------:R-:W-:Y:S01]  /*1290*/  IMAD.SHL.U32 R12, R11, 0x2, RZ ;  /* 0x000000020b0c7824 */ /* 0x000fe200078e00ff */
[----:B------:R-:W-:Y:S01]  /*12a0*/  LOP3.LUT R8, R9, 0xfffffe00, RZ, 0xc0, !PT ;  /* 0xfffffe0009087812 */ /* 0x000fe200078ec0ff */
[----:B------:R1:W-:Y:S01]  /*12b0*/  STL [R1+0x48], R13 ;  /* 0x0000480d01007387 */ /* 0x0003e20000100800 */
[----:B------:R-:W-:-:S02]  /*12c0*/  LOP3.LUT R3, R3, R18, RZ, 0x3c, !PT ;  /* 0x0000001203037212 */ /* 0x000fc400078e3cff */
[----:B------:R-:W-:Y:S01]  /*12d0*/  IADD3 R9, R5, R2, R13 ;  /* 0x0000000205097210 */ /* 0x000fe20007ffe00d */
[----:B------:R-:W-:Y:S01]  /*12e0*/  STL [R1+0x20], R12 ;  /* 0x0000200c01007387 */ /* 0x000fe20000100800 */
[C---:B------:R-:W-:Y:S02]  /*12f0*/  IADD3 R5, R12.reuse, 0x80, RZ ;  /* 0x000000800c057810 */ /* 0x040fe40007ffe0ff */
[----:B------:R-:W-:Y:S01]  /*1300*/  IADD3 R11, R12, 0x70, RZ ;  /* 0x000000700c0b7810 */ /* 0x000fe20007ffe0ff */
[----:B------:R2:W-:Y:S01]  /*1310*/  STL [R1+0x44], R8 ;  /* 0x0000440801007387 */ /* 0x0005e20000100800 */
[----:B------:R-:W-:Y:S02]  /*1320*/  @P0 IADD3 R11, R5, 0x10, RZ ;  /* 0x00000010050b0810 */ /* 0x000fe40007ffe0ff */
[----:B------:R-:W-:Y:S02]  /*1330*/  LEA R143, R0, 0xa080, 0x1 ;  /* 0x0000a080008f7811 */ /* 0x000fe400078e08ff */
[----:B------:R-:W-:Y:S01]  /*1340*/  LEA R9, R9, 0x10080, 0x1 ;  /* 0x0001008009097811 */ /* 0x000fe200078e08ff */
[----:B------:R-:W-:Y:S01]  /*1350*/  STL [R1+0x24], R11 ;  /* 0x0000240b01007387 */ /* 0x000fe20000100800 */
[----:B------:R-:W-:-:S02]  /*1360*/  SHF.R.S32.HI R133, RZ, 0x1f, R132 ;  /* 0x0000001fff857819 */ /* 0x000fc40000011484 */
[C---:B------:R-:W-:Y:S02]  /*1370*/  IADD3 R141, R138.reuse, 0x20, RZ ;  /* 0x000000208a8d7810 */ /* 0x040fe40007ffe0ff */
[----:B------:R-:W-:Y:S02]  /*1380*/  IADD3 R140, R138, 0x60, RZ ;  /* 0x000000608a8c7810 */ /* 0x000fe40007ffe0ff */
[C---:B------:R-:W-:Y:S02]  /*1390*/  IADD3 R207, R132.reuse, 0x80, RZ ;  /* 0x0000008084cf7810 */ /* 0x040fe40007ffe0ff */
[----:B------:R-:W-:Y:S01]  /*13a0*/  IADD3 R208, R132, 0xc0, RZ ;  /* 0x000000c084d07810 */ /* 0x000fe20007ffe0ff */
[----:B-1----:R-:W-:-:S05]  /*13b0*/  IMAD R13, R15, 0x8, R16 ;  /* 0x000000080f0d7824 */ /* 0x002fca00078e0210 */
[----:B------:R1:W-:Y:S01]  /*13c0*/  STL [R1+0x5c], R13 ;  /* 0x00005c0d01007387 */ /* 0x0003e20000100800 */
[----:B--2---:R-:W-:Y:S02]  /*13d0*/  IADD3 R8, R3, R2, R8 ;  /* 0x0000000203087210 */ /* 0x004fe40007ffe008 */
[----:B------:R-:W-:Y:S02]  /*13e0*/  IADD3 R2, R205, 0x20, RZ ;  /* 0x00000020cd027810 */ /* 0x000fe40007ffe0ff */
[----:B------:R-:W-:Y:S02]  /*13f0*/  LOP3.LUT R2, R14, 0x7ffffffc, RZ, 0xc0, !PT ;  /* 0x7ffffffc0e027812 */ /* 0x000fe400078ec0ff */
[CC--:B------:R-:W-:Y:S01]  /*1400*/  IADD3 R3, R7.reuse, R4.reuse, R10 ;  /* 0x0000000407037210 */ /* 0x0c0fe20007ffe00a */
[----:B------:R-:W-:Y:S01]  /*1410*/  IMAD.MOV.U32 R10, RZ, RZ, 0x40 ;  /* 0x00000040ff0a7424 */ /* 0x000fe200078e00ff */
[----:B------:R-:W-:Y:S01]  /*1420*/  LOP3.LUT R4, R7, R4, RZ, 0xfc, !PT ;  /* 0x0000000407047212 */ /* 0x000fe200078efcff */
[----:B------:R-:W-:Y:S01]  /*1430*/  IMAD.IADD R2, R17, 0x1, -R2 ;  /* 0x0000000111027824 */ /* 0x000fe200078e0a02 */
[----:B------:R-:W-:Y:S01]  /*1440*/  LEA R193, R3, 0x10080, 0x1 ;  /* 0x0001008003c17811 */ /* 0x000fe200078e08ff */
[----:B------:R-:W-:Y:S01]  /*1450*/  IMAD.MOV.U32 R7, RZ, RZ, 0x20 ;  /* 0x00000020ff077424 */ /* 0x000fe200078e00ff */
[----:B------:R-:W-:Y:S01]  /*1460*/  SEL R5, R10, 0xffffffc0, !P2 ;  /* 0xffffffc00a057807 */ /* 0x000fe20005000000 */
[----:B------:R-:W-:Y:S01]  /*1470*/  IMAD.SHL.U32 R216, R2, 0x2, RZ ;  /* 0x0000000202d87824 */ /* 0x000fe200078e00ff */
[----:B------:R-:W-:-:S02]  /*1480*/  SEL R0, R10, 0xffffffc0, !P3 ;  /* 0xffffffc00a007807 */ /* 0x000fc40005800000 */
[----:B------:R-:W-:Y:S01]  /*1490*/  SEL R6, R7, 0xffffffe0, !P1 ;  /* 0xffffffe007067807 */ /* 0x000fe20004800000 */
[----:B------:R-:W-:Y:S01]  /*14a0*/  IMAD.IADD R3, R5, 0x1, R11 ;  /* 0x0000000105037824 */ /* 0x000fe200078e020b */
[C---:B------:R-:W-:Y:S01]  /*14b0*/  IADD3 R22, R216.reuse, 0x8, RZ ;  /* 0x00000008d8167810 */ /* 0x040fe20007ffe0ff */
[----:B------:R-:W-:Y:S01]  /*14c0*/  IMAD.IADD R196, R193, 0x1, R0 ;  /* 0x00000001c1c47824 */ /* 0x000fe200078e0200 */
[C---:B------:R-:W-:Y:S02]  /*14d0*/  IADD3 R21, R216.reuse, 0x10, RZ ;  /* 0x00000010d8157810 */ /* 0x040fe40007ffe0ff */
[C---:B------:R-:W-:Y:S02]  /*14e0*/  IADD3 R18, R216.reuse, 0x28, RZ ;  /* 0x00000028d8127810 */ /* 0x040fe40007ffe0ff */
[C---:B------:R-:W-:Y:S02]  /*14f0*/  IADD3 R19, R216.reuse, 0x20, RZ ;  /* 0x00000020d8137810 */ /* 0x040fe40007ffe0ff */
[----:B------:R-:W-:-:S02]  /*1500*/  IADD3 R14, R216, 0x40, RZ ;  /* 0x00000040d80e7810 */ /* 0x000fc40007ffe0ff */
[----:B------:R-:W-:Y:S02]  /*1510*/  SEL R2, R7, 0xffffffe0, !P4 ;  /* 0xffffffe007027807 */ /* 0x000fe40006000000 */
[C---:B------:R-:W-:Y:S02]  /*1520*/  IADD3 R16, R216.reuse, 0x38, RZ ;  /* 0x00000038d8107810 */ /* 0x040fe40007ffe0ff */
[----:B------:R-:W-:Y:S01]  /*1530*/  IADD3 R7, R216, 0x50, RZ ;  /* 0x00000050d8077810 */ /* 0x000fe20007ffe0ff */
[----:B------:R-:W-:Y:S01]  /*1540*/  IMAD.IADD R194, R193, 0x1, R2 ;  /* 0x00000001c1c27824 */ /* 0x000fe200078e0202 */
[----:B------:R-:W-:Y:S02]  /*1550*/  SHF.R.S32.HI R10, RZ, 0x1f, R22 ;  /* 0x0000001fff0a7819 */ /* 0x000fe40000011416 */
[----:B------:R-:W-:Y:S01]  /*1560*/  SHF.R.S32.HI R7, RZ, 0x1f, R21 ;  /* 0x0000001fff077819 */ /* 0x000fe20000011415 */
[----:B------:R-:W-:Y:S01]  /*1570*/  IMAD.IADD R195, R194, 0x1, R0 ;  /* 0x00000001c2c37824 */ /* 0x000fe200078e0200 */
[----:B------:R-:W-:-:S02]  /*1580*/  SHF.R.S32.HI R10, RZ, 0x1f, R18 ;  /* 0x0000001fff0a7819 */ /* 0x000fc40000011412 */
[----:B------:R-:W-:Y:S02]  /*1590*/  SHF.R.S32.HI R7, RZ, 0x1f, R19 ;  /* 0x0000001fff077819 */ /* 0x000fe40000011413 */
[----:B------:R-:W-:Y:S01]  /*15a0*/  SHF.R.S32.HI R10, RZ, 0x1f, R14 ;  /* 0x0000001fff0a7819 */ /* 0x000fe2000001140e */
[C---:B------:R-:W-:Y:S01]  /*15b0*/  IMAD.IADD R10, R12.reuse, 0x1, R5 ;  /* 0x000000010c0a7824 */ /* 0x040fe200078e0205 */
[----:B------:R-:W-:Y:S01]  /*15c0*/  SHF.R.S32.HI R7, RZ, 0x1f, R16 ;  /* 0x0000001fff077819 */ /* 0x000fe20000011410 */
[----:B------:R-:W-:Y:S01]  /*15d0*/  IMAD.IADD R7, R12, 0x1, R6 ;  /* 0x000000010c077824 */ /* 0x000fe200078e0206 */
[----:B------:R-:W-:Y:S01]  /*15e0*/  LEA R189, R4, 0x4080, 0x1 ;  /* 0x0000408004bd7811 */ /* 0x000fe200078e08ff */
[----:B------:R-:W-:Y:S01]  /*15f0*/  IMAD.IADD R6, R6, 0x1, R11 ;  /* 0x0000000106067824 */ /* 0x000fe200078e020b */
[----:B------:R-:W-:Y:S01]  /*1600*/  STL [R1+0x3c], R10 ;  /* 0x00003c0a01007387 */ /* 0x000fe20000100800 */
[----:B------:R-:W-:Y:S02]  /*1610*/  LEA R8, R8, 0x10080, 0x1 ;  /* 0x0001008008087811 */ /* 0x000fe400078e08ff */
[----:B------:R-:W-:Y:S01]  /*1620*/  IMAD.IADD R190, R2, 0x1, R189 ;  /* 0x0000000102be7824 */ /* 0x000fe200078e02bd */
[----:B------:R2:W-:Y:S01]  /*1630*/  STL [R1+0x2c], R7 ;  /* 0x00002c0701007387 */ /* 0x0005e20000100800 */
[----:B------:R-:W-:Y:S01]  /*1640*/  IMAD.IADD R2, R6, 0x1, R5 ;  /* 0x0000000106027824 */ /* 0x000fe200078e0205 */
[----:B------:R-:W-:Y:S01]  /*1650*/  IADD3 R20, R216, 0x18, RZ ;  /* 0x00000018d8147810 */ /* 0x000fe20007ffe0ff */
[----:B------:R-:W-:Y:S01]  /*1660*/  IMAD.IADD R192, R0, 0x1, R189 ;  /* 0x0000000100c07824 */ /* 0x000fe200078e02bd */
[----:B------:R3:W-:Y:S01]  /*1670*/  STL [R1+0x50], R9 ;  /* 0x0000500901007387 */ /* 0x0007e20000100800 */
[----:B------:R-:W-:Y:S01]  /*1680*/  IADD3 R17, R216, 0x30, RZ ;  /* 0x00000030d8117810 */ /* 0x000fe20007ffe0ff */
[----:B------:R-:W-:Y:S01]  /*1690*/  IMAD.IADD R191, R0, 0x1, R190 ;  /* 0x0000000100bf7824 */ /* 0x000fe200078e02be */
[----:B-1----:R-:W-:Y:S01]  /*16a0*/  IADD3 R13, R216, 0x48, RZ ;  /* 0x00000048d80d7810 */ /* 0x002fe20007ffe0ff */
[----:B------:R3:W-:Y:S01]  /*16b0*/  STL [R1+0x4c], R8 ;  /* 0x00004c0801007387 */ /* 0x0007e20000100800 */
[----:B------:R-:W-:-:S02]  /*16c0*/  SHF.R.S32.HI R15, RZ, 0x1f, R20 ;  /* 0x0000001fff0f7819 */ /* 0x000fc40000011414 */
[----:B------:R-:W-:Y:S02]  /*16d0*/  SHF.R.S32.HI R15, RZ, 0x1f, R17 ;  /* 0x0000001fff0f7819 */ /* 0x000fe40000011411 */
[----:B------:R-:W-:Y:S01]  /*16e0*/  SHF.R.S32.HI R13, RZ, 0x1f, R13 ;  /* 0x0000001fff0d7819 */ /* 0x000fe2000001140d */
[----:B--2---:R-:W-:-:S05]  /*16f0*/  IMAD.IADD R7, R5, 0x1, R7 ;  /* 0x0000000105077824 */ /* 0x004fca00078e0207 */
[----:B------:R3:W-:Y:S04]  /*1700*/  STL [R1+0x38], R7 ;  /* 0x0000380701007387 */ /* 0x0007e80000100800 */
[----:B------:R3:W-:Y:S04]  /*1710*/  STL [R1+0x34], R3 ;  /* 0x0000340301007387 */ /* 0x0007e80000100800 */
[----:B------:R3:W-:Y:S04]  /*1720*/  STL [R1+0x28], R6 ;  /* 0x0000280601007387 */ /* 0x0007e80000100800 */
[----:B------:R3:W-:Y:S02]  /*1730*/  STL [R1+0x30], R2 ;  /* 0x0000300201007387 */ /* 0x0007e40000100800 */
.L_x_1541:
[----:B------:R-:W2:Y:S01]  /*1740*/  LDL R0, [R1+0x1c] ;  /* 0x00001c0001007983 */ /* 0x000ea20000100800 */
[----:B------:R-:W-:Y:S01]  /*1750*/  IMAD.MOV.U32 R12, RZ, RZ, 0x4 ;  /* 0x00000004ff0c7424 */ /* 0x000fe200078e00ff */
[----:B------:R-:W-:-:S02]  /*1760*/  ISETP.NE.U32.AND P4, PT, RZ, c[0x0][0x360], PT ;  /* 0x0000d800ff007a0c */ /* 0x000fc40003f85070 */
[----:B------:R-:W-:Y:S01]  /*1770*/  ISETP.NE.U32.AND P0, PT, RZ, c[0x0][0x370], PT ;  /* 0x0000dc00ff007a0c */ /* 0x000fe20003f05070 */
[----:B---3--:R-:W3:Y:S01]  /*1780*/  LDL R9, [R1+0x18] ;  /* 0x0000180001097983 */ /* 0x008ee20000100800 */
[----:B------:R-:W-:Y:S01]  /*1790*/  ISETP.NE.AND.EX P4, PT, RZ, c[0x0][0x364], PT, P4 ;  /* 0x0000d900ff007a0c */ /* 0x000fe20003f85340 */
[----:B--2---:R-:W-:-:S05]  /*17a0*/  IMAD.WIDE R2, R0, R12, c[0x0][0x588] ;  /* 0x0001620000027625 */ /* 0x004fca00078e020c */
[----:B------:R-:W2:Y:S01]  /*17b0*/  LDG.E R217, [R2.64] ;  /* 0x0000000602d97981 */ /* 0x000ea2000c1e1900 */
[----:B------:R-:W-:Y:S01]  /*17c0*/  ISETP.NE.AND.EX P2, PT, RZ, c[0x0][0x374], PT, P0 ;  /* 0x0000dd00ff007a0c */ /* 0x000fe20003f45300 */
[----:B------:R-:W-:Y:S01]  /*17d0*/  IMAD.MOV.U32 R164, RZ, RZ, RZ ;  /* 0x000000ffffa47224 */ /* 0x000fe200078e00ff */
[----:B------:R-:W-:Y:S02]  /*17e0*/  ISETP.NE.U32.AND P3, PT, RZ, c[0x0][0x348], PT ;  /* 0x0000d200ff007a0c */ /* 0x000fe40003f65070 */
[----:B------:R-:W-:Y:S02]  /*17f0*/  ISETP.NE.U32.AND P5, PT, RZ, c[0x0][0x358], PT ;  /* 0x0000d600ff007a0c */ /* 0x000fe40003fa5070 */
[----:B------:R-:W-:Y:S02]  /*1800*/  ISETP.NE.AND.EX P3, PT, RZ, c[0x0][0x34c], PT, P3 ;  /* 0x0000d300ff007a0c */ /* 0x000fe40003f65330 */
[----:B------:R-:W-:Y:S01]  /*1810*/  ISETP.NE.AND.EX P5, PT, RZ, c[0x0][0x35c], PT, P5 ;  /* 0x0000d700ff007a0c */ /* 0x000fe20003fa5350 */
[----:B------:R-:W-:-:S02]  /*1820*/  IMAD.MOV.U32 R176, RZ, RZ, RZ ;  /* 0x000000ffffb07224 */ /* 0x000fc400078e00ff */
[----:B------:R-:W-:Y:S02]  /*1830*/  IMAD.MOV.U32 R163, RZ, RZ, RZ ;  /* 0x000000ffffa37224 */ /* 0x000fe400078e00ff */
[----:B------:R-:W-:Y:S01]  /*1840*/  IMAD.MOV.U32 R11, RZ, RZ, RZ ;  /* 0x000000ffff0b7224 */ /* 0x000fe200078e00ff */
[----:B--2---:R-:W-:Y:S02]  /*1850*/  SHF.R.S32.HI R29, RZ, 0x1f, R217 ;  /* 0x0000001fff1d7819 */ /* 0x004fe400000114d9 */
[C---:B------:R-:W-:Y:S02]  /*1860*/  @P4 LEA R2, P0, R217.reuse, c[0x0][0x360], 0x2 ;  /* 0x0000d800d9024a11 */ /* 0x040fe400078010ff */
[C---:B------:R-:W-:Y:S02]  /*1870*/  @P2 LEA R4, P1, R217.reuse, c[0x0][0x370], 0x2 ;  /* 0x0000dc00d9042a11 */ /* 0x040fe400078210ff */
[----:B------:R-:W-:Y:S02]  /*1880*/  @P4 LEA.HI.X R3, R217, c[0x0][0x364], R29, 0x2, P0 ;  /* 0x0000d900d9034a11 */ /* 0x000fe400000f141d */
[----:B------:R-:W-:-:S02]  /*1890*/  ISETP.NE.U32.AND P0, PT, RZ, c[0x0][0x350], PT ;  /* 0x0000d400ff007a0c */ /* 0x000fc40003f05070 */
        /* <DEDUP_REMOVED lines=13> */
[----:B---3--:R-:W-:-:S03]  /*1970*/  LOP3.LUT R28, R9, 0xffff, RZ, 0xc0, !PT ;  /* 0x0000ffff091c7812 */ /* 0x008fc600078ec0ff */
[----:B------:R4:W-:Y:S04]  /*1980*/  STL [R1+0x4], R29 ;  /* 0x0000041d01007387 */ /* 0x0009e80000100800 */
[----:B------:R4:W-:Y:S01]  /*1990*/  STL [R1], R28 ;  /* 0x0000001c01007387 */ /* 0x0009e20000100800 */
[----:B------:R-:W-:Y:S01]  /*19a0*/  YIELD ;  /* 0x0000000000007946 */ /* 0x000fe20003800000 */
[----:B------:R-:W-:Y:S01]  /*19b0*/  P2R R19, PR, RZ, 0x40 ;  /* 0x00000040ff137803 */ /* 0x000fe20000000000 */
[----:B------:R-:W-:Y:S05]  /*19c0*/  @P4 BRA `(.L_x_1363) ;  /* 0x0000005000004947 */ /* 0x000fea0003800000 */
[----:B-----5:R-:W-:Y:S01]  /*19d0*/  MOV R177, c[0x0][0x168] ;  /* 0x00005a0000b17a02 */ /* 0x020fe20000000f00 */
[----:B------:R-:W-:Y:S05]  /*19e0*/  @!P3 BRA `(.L_x_1363) ;  /* 0x000000300000b947 */ /* 0x000fea0003800000 */
[----:B------:R-:W2:Y:S04]  /*19f0*/  LDG.E R8, [R6.64] ;  /* 0x0000000606087981 */ /* 0x000ea8000c1e1900 */
[----:B------:R-:W2:Y:S02]  /*1a00*/  LDG.E R0, [R6.64+0x4] ;  /* 0x0000040606007981 */ /* 0x000ea4000c1e1900 */
[----:B--2---:R-:W-:-:S02]  /*1a10*/  IADD3 R177, -R8, R0, RZ ;  /* 0x0000000008b17210 */ /* 0x004fc40007ffe1ff */
.L_x_1363:
[----:B------:R-:W-:-:S04]  /*1a20*/  ISETP.NE.U32.AND P0, PT, RZ, c[0x0][0x368], PT ;  /* 0x0000da00ff007a0c */ /* 0x000fc80003f05070 */
[----:B------:R-:W-:-:S13]  /*1a30*/  ISETP.NE.AND.EX P0, PT, RZ, c[0x0][0x36c], PT, P0 ;  /* 0x0000db00ff007a0c */ /* 0x000fda0003f05300 */
[----:B------:R-:W-:Y:S05]  /*1a40*/  @!P0 BRA `(.L_x_1364) ;  /* 0x0000004000008947 */ /* 0x000fea0003800000 */
[----:B----4-:R-:W-:-:S04]  /*1a50*/  LEA R4, P0, R217, c[0x0][0x368], 0x2 ;  /* 0x0000da00d9047a11 */ /* 0x010fc800078010ff */
[----:B------:R-:W-:-:S05]  /*1a60*/  LEA.HI.X R5, R217, c[0x0][0x36c], R29, 0x2, P0 ;  /* 0x0000db00d9057a11 */ /* 0x000fca00000f141d */
[----:B------:R1:W5:Y:S01]  /*1a70*/  LDG.E R10, [R4.64] ;  /* 0x00000006040a7981 */ /* 0x000362000c1e1900 */
[----:B------:R-:W-:Y:S05]  /*1a80*/  BRA `(.L_x_1365) ;  /* 0x0000005000007947 */ /* 0x000fea0003800000 */
.L_x_1364:
[----:B------:R-:W-:Y:S01]  /*1a90*/  MOV R10, c[0x0][0x1d0] ;  /* 0x00007400000a7a02 */ /* 0x000fe20000000f00 */
[----:B------:R-:W-:Y:S05]  /*1aa0*/  @!P6 BRA `(.L_x_1365) ;  /* 0x000000300000e947 */ /* 0x000fea0003800000 */
[----:B----4-:R-:W2:Y:S04]  /*1ab0*/  LDG.E R6, [R4.64] ;  /* 0x0000000604067981 */ /* 0x010ea8000c1e1900 */
[----:B------:R-:W2:Y:S02]  /*1ac0*/  LDG.E R0, [R4.64+0x4] ;  /* 0x0000040604007981 */ /* 0x000ea4000c1e1900 */
[----:B--2---:R-:W-:Y:S02]  /*1ad0*/  IADD3 R10, -R6, R0, RZ ;  /* 0x00000000060a7210 */ /* 0x004fe40007ffe1ff */
.L_x_1365:
[----:B----4-:R2:W3:Y:S04]  /*1ae0*/  @P5 LDG.E R6, [R2.64] ;  /* 0x0000000602065981 */ /* 0x0104e8000c1e1900 */
[----:B-1----:R2:W3:Y:S01]  /*1af0*/  @P5 LDG.E R4, [R2.64+0x4] ;  /* 0x0000040602045981 */ /* 0x0024e2000c1e1900 */
[----:B------:R-:W-:Y:S01]  /*1b00*/  ISETP.NE.U32.AND P0, PT, RZ, c[0x0][0x378], PT ;  /* 0x0000de00ff007a0c */ /* 0x000fe20003f05070 */
[----:B-----5:R-:W-:-:S03]  /*1b10*/  IMAD.MOV.U32 R158, RZ, RZ, R10 ;  /* 0x000000ffff9e7224 */ /* 0x020fc600078e000a */
[----:B------:R-:W-:Y:S01]  /*1b20*/  ISETP.NE.AND.EX P1, PT, RZ, c[0x0][0x37c], PT, P0 ;  /* 0x0000df00ff007a0c */ /* 0x000fe20003f25300 */
[----:B------:R-:W-:-:S12]  /*1b30*/  IMAD.MOV.U32 R0, RZ, RZ, c[0x0][0x228] ;  /* 0x00008a00ff007624 */ /* 0x000fd800078e00ff */
[----:B--2---:R-:W-:-:S04]  /*1b40*/  @P1 LEA R2, P0, R217, c[0x0][0x378], 0x2 ;  /* 0x0000de00d9021a11 */ /* 0x004fc800078010ff */
[----:B------:R-:W-:-:S05]  /*1b50*/  @P1 LEA.HI.X R3, R217, c[0x0][0x37c], R29, 0x2, P0 ;  /* 0x0000df00d9031a11 */ /* 0x000fca00000f141d */
[----:B------:R1:W5:Y:S01]  /*1b60*/  @P1 LDG.E R158, [R2.64] ;  /* 0x00000006029e1981 */ /* 0x000362000c1e1900 */
[----:B------:R-:W-:Y:S01]  /*1b70*/  IMAD.IADD R5, R10, 0x1, -R164 ;  /* 0x000000010a057824 */ /* 0x000fe200078e0aa4 */
[----:B------:R-:W-:Y:S01]  /*1b80*/  BSSY B0, `(.L_x_1366) ;  /* 0x0000031000007945 */ /* 0x000fe20003800000 */
[C---:B-1----:R-:W-:Y:S02]  /*1b90*/  LOP3.LUT R2, R9.reuse, 0xff000000, RZ, 0xc0, !PT ;  /* 0xff00000009027812 */ /* 0x042fe400078ec0ff */
[----:B------:R-:W-:Y:S01]  /*1ba0*/  LOP3.LUT R3, R9, 0xff0000, RZ, 0xc0, !PT ;  /* 0x00ff000009037812 */ /* 0x000fe200078ec0ff */
[----:B---3--:R-:W-:Y:S01]  /*1bb0*/  @P5 IMAD.IADD R0, R4, 0x1, -R6 ;  /* 0x0000000104005824 */ /* 0x008fe200078e0a06 */
[----:B------:R-:W-:-:S03]  /*1bc0*/  SHF.R.U32.HI R4, RZ, 0x8, R2 ;  /* 0x00000008ff047819 */ /* 0x000fc60000011602 */
[----:B------:R-:W-:Y:S01]  /*1bd0*/  IMAD.IADD R178, R5, 0x1, R0 ;  /* 0x0000000105b27824 */ /* 0x000fe200078e0200 */
[----:B------:R-:W-:-:S04]  /*1be0*/  LEA.HI R4, R3, R4, RZ, 0x10 ;  /* 0x0000000403047211 */ /* 0x000fc800078f80ff */
[----:B------:R-:W-:Y:S02]  /*1bf0*/  SHF.R.U32.HI R6, RZ, 0x10, R4 ;  /* 0x00000010ff067819 */ /* 0x000fe40000011604 */
[----:B------:R-:W-:Y:S02]  /*1c00*/  LOP3.LUT R13, R4, 0xff, RZ, 0xc0, !PT ;  /* 0x000000ff040d7812 */ /* 0x000fe400078ec0ff */
[C---:B------:R-:W-:Y:S01]  /*1c10*/  IADD3 R2, R178.reuse, 0x2f, RZ ;  /* 0x0000002fb2027810 */ /* 0x040fe20007ffe0ff */
[----:B------:R1:W-:Y:S01]  /*1c20*/  STL [R1+0x18], R6 ;  /* 0x0000180601007387 */ /* 0x0003e20000100800 */
[----:B------:R-:W-:Y:S02]  /*1c30*/  ISETP.GE.AND P0, PT, R178, 0x1, PT ;  /* 0x00000001b200780c */ /* 0x000fe40003f06270 */
[----:B------:R-:W-:Y:S01]  /*1c40*/  ISETP.NE.AND P1, PT, R6, RZ, PT ;  /* 0x000000ff0600720c */ /* 0x000fe20003f25270 */
[----:B------:R1:W-:Y:S01]  /*1c50*/  STL [R1+0x40], R13 ;  /* 0x0000400d01007387 */ /* 0x0003e20000100800 */
[----:B------:R-:W-:-:S02]  /*1c60*/  IMAD.HI R2, R2, 0x2aaaaaab, RZ ;  /* 0x2aaaaaab02027827 */ /* 0x000fc400078e02ff */
[----:B------:R-:W-:-:S03]  /*1c70*/  SEL R149, R6, c[0x0][0x338], P1 ;  /* 0x0000ce0006957a07 */ /* 0x000fc60000800000 */
[----:B------:R-:W-:-:S04]  /*1c80*/  SHF.R.U32.HI R3, RZ, 0x1f, R2 ;  /* 0x0000001fff037819 */ /* 0x000fc80000011602 */
[----:B------:R-:W-:Y:S01]  /*1c90*/  LEA.HI.SX32 R160, R2, R3, 0x1d ;  /* 0x0000000302a07211 */ /* 0x000fe200078feaff */
[----:B------:R-:W-:Y:S01]  /*1ca0*/  IMAD.MOV.U32 R2, RZ, RZ, RZ ;  /* 0x000000ffff027224 */ /* 0x000fe200078e00ff */
        /* <DEDUP_REMOVED lines=13> */
[----:B------:R-:W-:Y:S02]  /*1d80*/  IMAD.MOV R8, RZ, RZ, -R2 ;  /* 0x000000ffff087224 */ /* 0x000fe400078e0a02 */
[----:B------:R-:W-:-:S04]  /*1d90*/  IMAD.MOV.U32 R2, RZ, RZ, RZ ;  /* 0x000000ffff027224 */ /* 0x000fc800078e00ff */
        /* <DEDUP_REMOVED lines=15> */
.L_x_1367:
[----:B------:R-:W-:Y:S05]  /*1e90*/  BSYNC B0 ;  /* 0x0000000000007941 */ /* 0x000fea0003800000 */
.L_x_1366:
[----:B------:R-:W-:Y:S01]  /*1ea0*/  IMAD R3, R13, R2, RZ ;  /* 0x000000020d037224 */ /* 0x000fe200078e02ff */
[----:B------:R-:W2:Y:S01]  /*1eb0*/  S2R R7, SR_TID.X ;  /* 0x0000000000077919 */ /* 0x000ea20000002100 */
[----:B------:R-:W-:Y:S02]  /*1ec0*/  IADD3 R27, R205, 0x20, RZ ;  /* 0x00000020cd1b7810 */ /* 0x000fe40007ffe0ff */
[C---:B------:R-:W-:Y:S02]  /*1ed0*/  IMAD.IADD R2, R3.reuse, 0x1, R2 ;  /* 0x0000000103027824 */ /* 0x040fe400078e0202 */
[----:B------:R-:W-:-:S03]  /*1ee0*/  IMAD R3, R3, 0x30, -R5 ;  /* 0x0000003003037824 */ /* 0x000fc600078e0a05 */
[----:B------:R-:W-:Y:S02]  /*1ef0*/  IMNMX R2, R160, R2, PT ;  /* 0x00000002a0027217 */ /* 0x000fe40003800200 */
[----:B------:R-:W-:-:S03]  /*1f00*/  IMNMX R3, RZ, R3, !PT ;  /* 0x00000003ff037217 */ /* 0x000fc60007800200 */
[----:B------:R-:W-:Y:S02]  /*1f10*/  IMAD R2, R2, 0x30, -R5 ;  /* 0x0000003002027824 */ /* 0x000fe400078e0a05 */
[----:B------:R-:W-:-:S03]  /*1f20*/  IMAD.WIDE.U32 R4, R3, -0x55555555, RZ ;  /* 0xaaaaaaab03047825 */ /* 0x000fc600078e00ff */
[----:B------:R-:W-:Y:S01]  /*1f30*/  IMNMX R2, R2, R0, PT ;  /* 0x0000000002027217 */ /* 0x000fe20003800200 */
[----:B------:R-:W-:Y:S01]  /*1f40*/  IMAD.SHL.U32 R4, R205, 0x40, RZ ;  /* 0x00000040cd047824 */ /* 0x000fe200078e00ff */
[----:B------:R-:W-:Y:S02]  /*1f50*/  SHF.R.U32.HI R144, RZ, 0x5, R5 ;  /* 0x00000005ff907819 */ /* 0x000fe40000011605 */
[----:B------:R-:W-:Y:S02]  /*1f60*/  ISETP.GT.AND P0, PT, R2, R3, PT ;  /* 0x000000030200720c */ /* 0x000fe40003f04270 */
[----:B-12---:R-:W-:Y:S02]  /*1f70*/  SHF.R.S32.HI R6, RZ, 0x1f, R7 ;  /* 0x0000001fff067819 */ /* 0x006fe40000011407 */
[----:B------:R-:W-:-:S04]  /*1f80*/  LOP3.LUT R174, R4, 0x1c0, RZ, 0xc0, !PT ;  /* 0x000001c004ae7812 */ /* 0x000fc800078ec0ff */
[----:B------:R-:W-:Y:S02]  /*1f90*/  SHF.R.U32.HI R179, RZ, 0x3, R174 ;  /* 0x00000003ffb37819 */ /* 0x000fe400000116ae */
[----:B------:R-:W-:-:S03]  /*1fa0*/  LOP3.LUT R5, R174, 0x38, R132, 0xf8, !PT ;  /* 0x00000038ae057812 */ /* 0x000fc600078ef884 */
[----:B------:R-:W-:Y:S02]  /*1fb0*/  @P0 IADD3 R3, R2, 0x2f, RZ ;  /* 0x0000002f02030810 */ /* 0x000fe40007ffe0ff */
[----:B------:R-:W-:-:S03]  /*1fc0*/  LEA.HI R2, R6, R7, RZ, 0x6 ;  /* 0x0000000706027211 */ /* 0x000fc600078f30ff */
[----:B------:R-:W-:-:S04]  /*1fd0*/  @P0 IMAD.HI R3, R3, 0x2aaaaaab, RZ ;  /* 0x2aaaaaab03030827 */ /* 0x000fc800078e02ff */
[----:B------:R-:W-:Y:S01]  /*1fe0*/  IMAD.SHL.U32 R4, R2, 0x8, RZ ;  /* 0x0000000802047824 */ /* 0x000fe200078e00ff */
[----:B------:R-:W-:Y:S01]  /*1ff0*/  @P0 SHF.R.U32.HI R6, RZ, 0x1f, R3 ;  /* 0x0000001fff060819 */ /* 0x000fe20000011603 */
[----:B------:R-:W-:-:S03]  /*2000*/  IMAD.MOV.U32 R2, RZ, RZ, R144 ;  /* 0x000000ffff027224 */ /* 0x000fc600078e0090 */
[----:B------:R-:W-:Y:S02]  /*2010*/  @P0 LEA.HI.SX32 R2, R3, R6, 0x1d ;  /* 0x0000000603020211 */ /* 0x000fe400078feaff */
[----:B------:R-:W-:Y:S01]  /*2020*/  LOP3.LUT R175, R4, 0xfffffe00, RZ, 0xc0, !PT ;  /* 0xfffffe0004af7812 */ /* 0x000fe200078ec0ff */
[----:B------:R-:W-:Y:S01]  /*2030*/  IMAD.SHL.U32 R4, R27, 0x40, RZ ;  /* 0x000000401b047824 */ /* 0x000fe200078e00ff */
[----:B------:R-:W-:Y:S02]  /*2040*/  ISETP.GT.AND P0, PT, R2, R144, PT ;  /* 0x000000900200720c */ /* 0x000fe40003f04270 */
[----:B------:R-:W-:Y:S02]  /*2050*/  LOP3.LUT R3, R5, R179, RZ, 0x3c, !PT ;  /* 0x000000b305037212 */ /* 0x000fe400078e3cff */
[----:B------:R-:W-:-:S03]  /*2060*/  LOP3.LUT R159, R4, 0x1c0, RZ, 0xc0, !PT ;  /* 0x000001c0049f7812 */ /* 0x000fc600078ec0ff */
[----:B------:R-:W-:-:S04]  /*2070*/  IMAD.IADD R3, R175, 0x1, R3 ;  /* 0x00000001af037824 */ /* 0x000fc800078e0203 */
[----:B------:R-:W-:Y:S02]  /*2080*/  IMAD.SHL.U32 R197, R3, 0x2, RZ ;  /* 0x0000000203c57824 */ /* 0x000fe400078e00ff */
[----:B------:R-:W-:Y:S05]  /*2090*/  @!P0 BRA `(.L_x_1368) ;  /* 0x000067d000008947 */ /* 0x000fea0003800000 */
[----:B------:R-:W-:Y:S01]  /*20a0*/  SHF.R.S32.HI R24, RZ, 0x1f, R205 ;  /* 0x0000001fff187819 */ /* 0x000fe200000114cd */
[----:B------:R-:W-:Y:S01]  /*20b0*/  IMAD.MOV.U32 R152, RZ, RZ, 0x30 ;  /* 0x00000030ff987424 */ /* 0x000fe200078e00ff */
[----:B------:R-:W-:Y:S01]  /*20c0*/  IADD3 R128, P0, R205, R11, RZ ;  /* 0x0000000bcd807210 */ /* 0x000fe20007f1e0ff */
[----:B------:R-:W-:Y:S01]  /*20d0*/  IMAD.MOV.U32 R165, RZ, RZ, 0x5 ;  /* 0x00000005ffa57424 */ /* 0x000fe200078e00ff */
[----:B------:R-:W-:Y:S01]  /*20e0*/  IADD3 R36, R2, -0x1, RZ ;  /* 0xffffffff02247810 */ /* 0x000fe20007ffe0ff */
[----:B------:R-:W-:Y:S01]  /*20f0*/  IMAD R166, R152, c[0x0][0x23c], RZ ;  /* 0x00008f0098a67a24 */ /* 0x000fe200078e02ff */
[----:B------:R-:W-:Y:S01]  /*2100*/  LEA.HI.X.SX32 R146, R11, R24, 0x1, P0 ;  /* 0x000000180b927211 */ /* 0x000fe200000f0eff */
[----:B------:R-:W-:Y:S01]  /*2110*/  IMAD.WIDE.U32 R4, R128, c[0x0][0x238], R132 ;  /* 0x00008e0080047a25 */ /* 0x000fe200078e0084 */
[----:B------:R-:W-:-:S02]  /*2120*/  SEL R23, R29, RZ, !P5 ;  /* 0x000000ff1d177207 */ /* 0x000fc40006800000 */
[----:B------:R-:W-:Y:S01]  /*2130*/  SEL R22, R217, RZ, !P5 ;  /* 0x000000ffd9167207 */ /* 0x000fe20006800000 */
[----:B------:R-:W-:Y:S01]  /*2140*/  IMAD R3, R146, c[0x0][0x238], RZ ;  /* 0x00008e0092037a24 */ /* 0x000fe200078e02ff */
[----:B------:R-:W-:Y:S01]  /*2150*/  MOV R2, R4 ;  /* 0x0000000400027202 */ /* 0x000fe20000000f00 */
[----:B------:R-:W-:Y:S01]  /*2160*/  IMAD.WIDE.U32 R150, R152, c[0x0][0x238], RZ ;  /* 0x00008e0098967a25 */ /* 0x000fe200078e00ff */
[----:B------:R-:W-:Y:S02]  /*2170*/  ISETP.GE.AND P2, PT, R132, c[0x0][0x1d4], PT ;  /* 0x0000750084007a0c */ /* 0x000fe40003f46270 */
[----:B------:R-:W-:Y:S01]  /*2180*/  ISETP.GE.AND P6, PT, R134, c[0x0][0x1d4], PT ;  /* 0x0000750086007a0c */ /* 0x000fe20003fc6270 */
[----:B------:R-:W-:Y:S01]  /*2190*/  IMAD R3, R128, c[0x0][0x23c], R3 ;  /* 0x00008f0080037a24 */ /* 0x000fe200078e0203 */
[----:B------:R-:W-:Y:S01]  /*21a0*/  ISETP.GE.AND P5, PT, R207, c[0x0][0x1d4], PT ;  /* 0x00007500cf007a0c */ /* 0x000fe20003fa6270 */
[----:B------:R-:W-:Y:S01]  /*21b0*/  IMAD R4, R23, c[0x0][0x248], RZ ;  /* 0x0000920017047a24 */ /* 0x000fe200078e02ff */
[----:B------:R-:W-:Y:S01]  /*21c0*/  ISETP.GE.AND P4, PT, R208, c[0x0][0x1d4], PT ;  /* 0x00007500d0007a0c */ /* 0x000fe20003f86270 */
[----:B------:R-:W-:Y:S01]  /*21d0*/  IMAD.IADD R166, R151, 0x1, R166 ;  /* 0x0000000197a67824 */ /* 0x000fe200078e02a6 */
[----:B------:R-:W-:Y:S01]  /*21e0*/  IADD3 R3, R5, R3, RZ ;  /* 0x0000000305037210 */ /* 0x000fe20007ffe0ff */
[----:B------:R-:W-:Y:S01]  /*21f0*/  IMAD R5, R36, -0x30, R0 ;  /* 0xffffffd024057824 */ /* 0x000fe200078e0200 */
[----:B------:R-:W-:Y:S01]  /*2200*/  MOV R170, c[0x0][0x238] ;  /* 0x00008e0000aa7a02 */ /* 0x000fe20000000f00 */
[----:B------:R-:W-:Y:S01]  /*2210*/  IMAD R4, R22, c[0x0][0x24c], R4 ;  /* 0x0000930016047a24 */ /* 0x000fe200078e0204 */
[----:B------:R-:W-:Y:S01]  /*2220*/  LOP3.LUT R206, R206, 0xfffffffe, RZ, 0xc0, !PT ;  /* 0xfffffffecece7812 */ /* 0x000fe200078ec0ff */
[----:B------:R-:W-:Y:S01]  /*2230*/  IMAD.WIDE.U32 R2, R28, c[0x0][0x240], R2 ;  /* 0x000090001c027a25 */ /* 0x000fe200078e0002 */
[----:B------:R-:W-:-:S02]  /*2240*/  IMNMX R5, R5, 0x30, PT ;  /* 0x0000003005057817 */ /* 0x000fc40003800200 */
[----:B------:R-:W-:Y:S01]  /*2250*/  SHF.L.U32 R184, R170, 0x5, RZ ;  /* 0x00000005aab87819 */ /* 0x000fe200000006ff */
[----:B------:R-:W-:Y:S01]  /*2260*/  IMAD R3, R28, c[0x0][0x244], R3 ;  /* 0x000091001c037a24 */ /* 0x000fe200078e0203 */
[----:B------:R-:W-:Y:S02]  /*2270*/  IADD3 R6, -R205, R5, RZ ;  /* 0x00000005cd067210 */ /* 0x000fe40007ffe1ff */
[----:B------:R-:W-:Y:S01]  /*2280*/  SHF.L.U64.HI R170, R170, R165, c[0x0][0x23c] ;  /* 0x00008f00aaaa7619 */ /* 0x000fe200000102a5 */
[----:B------:R-:W-:Y:S01]  /*2290*/  IMAD.WIDE.U32 R124, R22, c[0x0][0x248], R2 ;  /* 0x00009200167c7a25 */ /* 0x000fe200078e0002 */
[----:B------:R-:W-:Y:S02]  /*22a0*/  ISETP.GE.AND P1, PT, R6, 0x1, PT ;  /* 0x000000010600780c */ /* 0x000fe40003f26270 */
[----:B------:R-:W-:Y:S01]  /*22b0*/  SHF.R.S32.HI R3, RZ, 0x1f, R36 ;  /* 0x0000001fff037819 */ /* 0x000fe20000011424 */
[----:B------:R-:W-:Y:S01]  /*22c0*/  IMAD R2, R166, R36, RZ ;  /* 0x00000024a6027224 */ /* 0x000fe200078e02ff */
[----:B------:R-:W-:Y:S01]  /*22d0*/  MOV R122, R124 ;  /* 0x0000007c007a7202 */ /* 0x000fe20000000f00 */
[----:B------:R-:W-:Y:S01]  /*22e0*/  IMAD.IADD R123, R125, 0x1, R4 ;  /* 0x000000017d7b7824 */ /* 0x000fe200078e0204 */
[----:B------:R-:W-:Y:S01]  /*22f0*/  IADD3 R18, R10, R163, RZ ;  /* 0x000000a30a127210 */ /* 0x000fe20007ffe0ff */
[-C--:B------:R-:W-:Y:S01]  /*2300*/  IMAD R2, R3, R150.reuse, R2 ;  /* 0x0000009603027224 */ /* 0x080fe200078e0202 */
[----:B------:R-:W-:Y:S01]  /*2310*/  SHF.R.S32.HI R139, RZ, 0x1f, R138 ;  /* 0x0000001fff8b7819 */ /* 0x000fe2000001148a */
[----:B------:R-:W-:-:S04]  /*2320*/  IMAD.WIDE.U32 R4, R36, R150, R122 ;  /* 0x0000009624047225 */ /* 0x000fc800078e007a */
[----:B------:R-:W-:Y:S01]  /*2330*/  IMAD.WIDE.U32 R14, R205, c[0x0][0x290], R132 ;  /* 0x0000a400cd0e7a25 */ /* 0x000fe200078e0084 */
[----:B------:R-:W-:Y:S02]  /*2340*/  ISETP.NE.AND P3, PT, R19, RZ, PT ;  /* 0x000000ff1300720c */ /* 0x000fe40003f65270 */
[----:B------:R-:W-:Y:S01]  /*2350*/  MOV R171, c[0x0][0x290] ;  /* 0x0000a40000ab7a02 */ /* 0x000fe20000000f00 */
[----:B------:R-:W-:Y:S01]  /*2360*/  IMAD.IADD R5, R5, 0x1, R2 ;  /* 0x0000000105057824 */ /* 0x000fe200078e0202 */
[----:B------:R-:W-:Y:S01]  /*2370*/  @P1 LEA R2, P0, R4, c[0x0][0x220], 0x1 ;  /* 0x0000880004021a11 */ /* 0x000fe200078008ff */
[----:B------:R-:W-:Y:S02]  /*2380*/  IMAD R8, R24, c[0x0][0x290], RZ ;  /* 0x0000a40018087a24 */ /* 0x000fe400078e02ff */
[----:B------:R-:W-:Y:S01]  /*2390*/  IMAD.MOV.U32 R172, RZ, RZ, c[0x0][0x280] ;  /* 0x0000a000ffac7624 */ /* 0x000fe200078e00ff */
[----:B------:R-:W-:Y:S02]  /*23a0*/  @P1 LEA.HI.X R3, R4, c[0x0][0x224], R5, 0x1, P0 ;  /* 0x0000890004031a11 */ /* 0x000fe400000f0c05 */
[----:B------:R-:W-:Y:S01]  /*23b0*/  ISETP.GT.AND P0, PT, R6, 0x20, PT ;  /* 0x000000200600780c */ /* 0x000fe20003f04270 */
[----:B------:R-:W-:Y:S01]  /*23c0*/  IMAD.WIDE.U32 R182, R205, c[0x0][0x1e0], RZ ;  /* 0x00007800cdb67a25 */ /* 0x000fe200078e00ff */
[----:B------:R-:W-:Y:S01]  /*23d0*/  MOV R185, c[0x0][0x27c] ;  /* 0x00009f0000b97a02 */ /* 0x000fe20000000f00 */
[----:B------:R-:W-:Y:S01]  /*23e0*/  @!PT LDS RZ, [RZ] ;  /* 0x00000000fffff984 */ /* 0x000fe20000000800 */
[----:B------:R-:W-:Y:S01]  /*23f0*/  @!PT LDS RZ, [RZ] ;  /* 0x00000000fffff984 */ /* 0x000fe20000000800 */
[----:B------:R-:W-:Y:S01]  /*2400*/  @!PT LDS RZ, [RZ] ;  /* 0x00000000fffff984 */ /* 0x000fe20000000800 */
[----:B------:R1:W-:Y:S01]  /*2410*/  @P1 LDGSTS.E.BYPASS.LTC128B.128 [R197+0xa080], [R2.64], !P2 ;  /* 0x0a08000002c51fae */ /* 0x0003e2000d101d46 */
[----:B------:R-:W-:-:S03]  /*2420*/  @P2 LOP3.LUT R206, R206, 0x1, RZ, 0xfc, !PT ;  /* 0x00000001cece2812 */ /* 0x000fc600078efcff */
[----:B------:R1:W-:Y:S04]  /*2430*/  @P1 LDGSTS.E.BYPASS.LTC128B.128 [R197+0xb880], [R2.64+0x80], !P6 ;  /* 0x0b88008002c51fae */ /* 0x0003e8000f101d46 */
[----:B------:R1:W-:Y:S04]  /*2440*/  @P1 LDGSTS.E.BYPASS.LTC128B.128 [R197+0xd080], [R2.64+0x100], !P5 ;  /* 0x0d08010002c51fae */ /* 0x0003e8000e901d46 */
[----:B------:R1:W-:Y:S02]  /*2450*/  @P1 LDGSTS.E.BYPASS.LTC128B.128 [R197+0xe880], [R2.64+0x180], !P4 ;  /* 0x0e88018002c51fae */ /* 0x0003e4000e101d46 */
[----:B-1----:R-:W-:-:S05]  /*2460*/  @P0 IADD3 R3, P1, R184, R4, RZ ;  /* 0x00000004b8030210 */ /* 0x002fca0007f3e0ff */
[----:B------:R-:W-:Y:S01]  /*2470*/  @P0 IMAD.X R5, R5, 0x1, R170, P1 ;  /* 0x0000000105050824 */ /* 0x000fe200008e06aa */
[----:B------:R-:W-:-:S04]  /*2480*/  @P0 LEA R2, P1, R3, c[0x0][0x220], 0x1 ;  /* 0x0000880003020a11 */ /* 0x000fc800078208ff */
[----:B------:R-:W-:Y:S02]  /*2490*/  @P0 LEA.HI.X R3, R3, c[0x0][0x224], R5, 0x1, P1 ;  /* 0x0000890003030a11 */ /* 0x000fe400008f0c05 */
[----:B------:R-:W-:Y:S02]  /*24a0*/  ISETP.NE.U32.AND P1, PT, RZ, c[0x0][0x340], PT ;  /* 0x0000d000ff007a0c */ /* 0x000fe40003f25070 */
[----:B------:R-:W-:Y:S01]  /*24b0*/  SHF.R.S32.HI R21, RZ, 0x1f, R18 ;  /* 0x0000001fff157819 */ /* 0x000fe20000011412 */
[----:B------:R-:W-:Y:S01]  /*24c0*/  IMAD R17, R205, c[0x0][0x294], R8 ;  /* 0x0000a500cd117a24 */ /* 0x000fe200078e0208 */
[----:B------:R-:W-:Y:S01]  /*24d0*/  ISETP.NE.AND.EX P1, PT, RZ, c[0x0][0x344], PT, P1 ;  /* 0x0000d100ff007a0c */ /* 0x000fe20003f25310 */
[----:B------:R1:W-:Y:S02]  /*24e0*/  @P0 LDGSTS.E.BYPASS.LTC128B.128 [R201+0xb080], [R2.64], !P2 ;  /* 0x0b08000002c90fae */ /* 0x0003e4000d101d46 */
[----:B------:R-:W-:Y:S02]  /*24f0*/  IMAD R6, R21, c[0x0][0x1e0], RZ ;  /* 0x0000780015067a24 */ /* 0x000fe400078e02ff */
[----:B------:R-:W-:Y:S01]  /*2500*/  IMAD.WIDE.U32 R8, R205, c[0x0][0x280], R132 ;  /* 0x0000a000cd087a25 */ /* 0x000fe200078e0084 */
[----:B------:R1:W-:Y:S07]  /*2510*/  @P0 LDGSTS.E.BYPASS.LTC128B.128 [R201+0xc880], [R2.64+0x80], !P6 ;  /* 0x0c88008002c90fae */ /* 0x0003ee000f101d46 */
[----:B------:R-:W-:Y:S01]  /*2520*/  @P1 IMAD.WIDE R4, R217, R12, c[0x0][0x340] ;  /* 0x0000d000d9041625 */ /* 0x000fe200078e020c */
[----:B------:R1:W-:Y:S04]  /*2530*/  @P0 LDGSTS.E.BYPASS.LTC128B.128 [R201+0xe080], [R2.64+0x100], !P5 ;  /* 0x0e08010002c90fae */ /* 0x0003e8000e901d46 */
[----:B------:R1:W-:Y:S04]  /*2540*/  @P0 LDGSTS.E.BYPASS.LTC128B.128 [R201+0xf880], [R2.64+0x180], !P4 ;  /* 0x0f88018002c90fae */ /* 0x0003e8000e101d46 */
[----:B------:R-:W0:Y:S04]  /*2550*/  LDGDEPBAR ;  /* 0x00000000000079af */ /* 0x000e280000000000 */
[----:B------:R2:W3:Y:S01]  /*2560*/  @P1 LDG.E R16, [R4.64] ;  /* 0x0000000604101981 */ /* 0x0004e2000c1e1900 */
[----:B------:R-:W-:Y:S01]  /*2570*/  IMAD R6, R18, c[0x0][0x1e4], R6 ;  /* 0x0000790012067a24 */ /* 0x000fe200078e0206 */
[----:B------:R-:W-:Y:S01]  /*2580*/  WARPSYNC 0xffffffff ;  /* 0xffffffff00007948 */ /* 0x000fe20003800000 */
[----:B------:R-:W-:Y:S01]  /*2590*/  IMAD.WIDE.U32 R10, R205, c[0x0][0x290], R138 ;  /* 0x0000a400cd0a7a25 */ /* 0x000fe200078e008a */
[----:B------:R-:W-:-:S02]  /*25a0*/  SHF.L.U64.HI R162, R172, R165, c[0x0][0x284] ;  /* 0x0000a100aca27619 */ /* 0x000fc400000102a5 */
[----:B------:R-:W-:Y:S01]  /*25b0*/  SHF.L.U64.HI R161, R171, R165, c[0x0][0x294] ;  /* 0x0000a500aba17619 */ /* 0x000fe200000102a5 */
[----:B------:R-:W-:Y:S01]  /*25c0*/  IMAD.IADD R11, R11, 0x1, R17 ;  /* 0x000000010b0b7824 */ /* 0x000fe200078e0211 */
[----:B------:R-:W-:Y:S01]  /*25d0*/  ISETP.GE.AND P2, PT, R132, c[0x0][0x27c], PT ;  /* 0x00009f0084007a0c */ /* 0x000fe20003f46270 */
[C---:B------:R-:W-:Y:S01]  /*25e0*/  IMAD R167, R152.reuse, c[0x0][0x1e4], RZ ;  /* 0x0000790098a77a24 */ /* 0x040fe200078e02ff */
[----:B------:R-:W-:Y:S01]  /*25f0*/  SHF.R.U32.HI R25, RZ, 0x3, R159 ;  /* 0x00000003ff197819 */ /* 0x000fe2000001169f */
[C---:B------:R-:W-:Y:S01]  /*2600*/  IMAD R168, R152.reuse, c[0x0][0x284], RZ ;  /* 0x0000a10098a87a24 */ /* 0x040fe200078e02ff */
[----:B------:R-:W-:Y:S01]  /*2610*/  SHF.L.U32 R171, R171, 0x5, RZ ;  /* 0x00000005abab7819 */ /* 0x000fe200000006ff */
[C---:B------:R-:W-:Y:S01]  /*2620*/  IMAD R169, R152.reuse, c[0x0][0x294], RZ ;  /* 0x0000a50098a97a24 */ /* 0x040fe200078e02ff */
[----:B------:R-:W-:Y:S01]  /*2630*/  SHF.L.U32 R26, R185, 0x1, RZ ;  /* 0x00000001b91a7819 */ /* 0x000fe200000006ff */
[----:B------:R-:W-:Y:S01]  /*2640*/  IMAD.WIDE.U32 R156, R152, c[0x0][0x1e0], RZ ;  /* 0x00007800989c7a25 */ /* 0x000fe200078e00ff */
[----:B-1---5:R-:W-:-:S03]  /*2650*/  SHF.R.S32.HI R2, RZ, 0x1f, R158 ;  /* 0x0000001fff027819 */ /* 0x022fc6000001149e */
[----:B------:R-:W-:Y:S01]  /*2660*/  IMAD.WIDE.U32 R154, R152, c[0x0][0x280], RZ ;  /* 0x0000a000989a7a25 */ /* 0x000fe200078e00ff */
[----:B------:R-:W-:-:S03]  /*2670*/  SHF.R.S32.HI R3, RZ, 0x1f, R27 ;  /* 0x0000001fff037819 */ /* 0x000fc6000001141b */
[----:B------:R-:W-:Y:S01]  /*2680*/  IMAD.WIDE.U32 R152, R152, c[0x0][0x290], RZ ;  /* 0x0000a40098987a25 */ /* 0x000fe200078e00ff */
[----:B------:R-:W-:Y:S02]  /*2690*/  LEA.HI R3, R3, R27, RZ, 0x3 ;  /* 0x0000001b03037211 */ /* 0x000fe400078f18ff */
[----:B------:R-:W-:Y:S01]  /*26a0*/  IADD3 R168, R155, R168, RZ ;  /* 0x000000a89ba87210 */ /* 0x000fe20007ffe0ff */
[----:B--2---:R-:W-:Y:S01]  /*26b0*/  IMAD.WIDE.U32 R4, R18, c[0x0][0x1e0], RZ ;  /* 0x0000780012047a25 */ /* 0x004fe200078e00ff */
[----:B------:R-:W-:-:S03]  /*26c0*/  IADD3 R169, R153, R169, RZ ;  /* 0x000000a999a97210 */ /* 0x000fc60007ffe0ff */
[----:B------:R-:W-:Y:S02]  /*26d0*/  IMAD.IADD R5, R5, 0x1, R6 ;  /* 0x0000000105057824 */ /* 0x000fe400078e0206 */
[----:B------:R-:W-:Y:S02]  /*26e0*/  IMAD R6, R24, c[0x0][0x280], RZ ;  /* 0x0000a00018067a24 */ /* 0x000fe400078e02ff */
[----:B------:R-:W-:-:S04]  /*26f0*/  IMAD.WIDE.U32 R4, R28, c[0x0][0x1e8], R4 ;  /* 0x00007a001c047a25 */ /* 0x000fc800078e0004 */
[C---:B------:R-:W-:Y:S02]  /*2700*/  IMAD R12, R205.reuse, c[0x0][0x284], R6 ;  /* 0x0000a100cd0c7a24 */ /* 0x040fe400078e0206 */
[----:B------:R-:W-:-:S03]  /*2710*/  IMAD.WIDE.U32 R6, R205, c[0x0][0x280], R138 ;  /* 0x0000a000cd067a25 */ /* 0x000fc600078e008a */
[----:B------:R-:W-:Y:S01]  /*2720*/  IADD3 R9, R12, R9, RZ ;  /* 0x000000090c097210 */ /* 0x000fe20007ffe0ff */
[----:B------:R-:W-:Y:S01]  /*2730*/  IMAD R5, R28, c[0x0][0x1ec], R5 ;  /* 0x00007b001c057a24 */ /* 0x000fe200078e0205 */
[----:B------:R-:W-:Y:S01]  /*2740*/  IADD3 R13, R7, R12, RZ ;  /* 0x0000000c070d7210 */ /* 0x000fe20007ffe0ff */
[----:B------:R-:W-:Y:S01]  /*2750*/  IMAD.IADD R7, R17, 0x1, R15 ;  /* 0x0000000111077824 */ /* 0x000fe200078e020f */
[----:B------:R-:W-:Y:S01]  /*2760*/  MOV R12, R6 ;  /* 0x00000006000c7202 */ /* 0x000fe20000000f00 */
[C---:B------:R-:W-:Y:S01]  /*2770*/  IMAD R15, R2.reuse, c[0x0][0x290], RZ ;  /* 0x0000a400020f7a24 */ /* 0x040fe200078e02ff */
[----:B------:R-:W-:Y:S01]  /*2780*/  MOV R6, R14 ;  /* 0x0000000e00067202 */ /* 0x000fe20000000f00 */
[----:B------:R-:W-:Y:S02]  /*2790*/  IMAD R14, R2, c[0x0][0x280], RZ ;  /* 0x0000a000020e7a24 */ /* 0x000fe400078e02ff */
[----:B------:R-:W-:Y:S02]  /*27a0*/  IMAD R2, R24, c[0x0][0x1e0], RZ ;  /* 0x0000780018027a24 */ /* 0x000fe400078e02ff */
[----:B------:R-:W-:-:S02]  /*27b0*/  IMAD.SHL.U32 R17, R3, 0x40, RZ ;  /* 0x0000004003117824 */ /* 0x000fc400078e00ff */
[----:B------:R-:W-:Y:S02]  /*27c0*/  IMAD R20, R205, c[0x0][0x1e4], R2 ;  /* 0x00007900cd147a24 */ /* 0x000fe400078e0202 */
[C---:B------:R-:W-:Y:S02]  /*27d0*/  IMAD R3, R158.reuse, c[0x0][0x294], R15 ;  /* 0x0000a5009e037a24 */ /* 0x040fe400078e020f */
[C---:B------:R-:W-:Y:S02]  /*27e0*/  IMAD R14, R158.reuse, c[0x0][0x284], R14 ;  /* 0x0000a1009e0e7a24 */ /* 0x040fe400078e020e */
[----:B------:R-:W-:Y:S02]  /*27f0*/  IMAD.IADD R145, R183, 0x1, R20 ;  /* 0x00000001b7917824 */ /* 0x000fe400078e0214 */
[----:B------:R-:W-:-:S04]  /*2800*/  IMAD.WIDE.U32 R106, R158, c[0x0][0x280], R12 ;  /* 0x0000a0009e6a7a25 */ /* 0x000fc800078e000c */
[----:B------:R-:W-:Y:S01]  /*2810*/  IMAD.WIDE.U32 R104, R158, c[0x0][0x290], R10 ;  /* 0x0000a4009e687a25 */ /* 0x000fe200078e000a */
[----:B------:R-:W-:-:S03]  /*2820*/  IADD3 R120, R107, R14, RZ ;  /* 0x0000000e6b787210 */ /* 0x000fc60007ffe0ff */
[----:B------:R-:W-:Y:S01]  /*2830*/  IMAD.WIDE.U32 R100, R158, c[0x0][0x290], R6 ;  /* 0x0000a4009e647a25 */ /* 0x000fe200078e0006 */
[----:B------:R-:W-:-:S03]  /*2840*/  IADD3 R118, R105, R3, RZ ;  /* 0x0000000369767210 */ /* 0x000fc60007ffe0ff */
[----:B------:R-:W-:Y:S01]  /*2850*/  IMAD.WIDE.U32 R102, R158, c[0x0][0x280], R8 ;  /* 0x0000a0009e667a25 */ /* 0x000fe200078e0008 */
[----:B------:R-:W-:-:S03]  /*2860*/  IADD3 R116, R3, R101, RZ ;  /* 0x0000006503747210 */ /* 0x000fc60007ffe0ff */
[----:B------:R-:W-:Y:S02]  /*2870*/  IMAD.SHL.U32 R172, R172, 0x20, RZ ;  /* 0x00000020acac7824 */ /* 0x000fe400078e00ff */
[----:B------:R-:W-:Y:S02]  /*2880*/  IMAD.IADD R167, R157, 0x1, R167 ;  /* 0x000000019da77824 */ /* 0x000fe400078e02a7 */
[----:B------:R-:W-:Y:S01]  /*2890*/  IMAD.IADD R117, R14, 0x1, R103 ;  /* 0x000000010e757824 */ /* 0x000fe200078e0267 */
[----:B---3--:R-:W-:Y:S02]  /*28a0*/  @P1 SHF.R.S32.HI R2, RZ, 0x1f, R16 ;  /* 0x0000001fff021819 */ /* 0x008fe40000011410 */
[----:B------:R-:W-:Y:S02]  /*28b0*/  @!P1 MOV R2, R29 ;  /* 0x0000001d00029202 */ /* 0x000fe40000000f00 */
[----:B------:R-:W-:Y:S02]  /*28c0*/  @!P1 MOV R16, R217 ;  /* 0x000000d900109202 */ /* 0x000fe40000000f00 */
[----:B------:R-:W-:-:S02]  /*28d0*/  SEL R19, R2, RZ, !P3 ;  /* 0x000000ff02137207 */ /* 0x000fc40005800000 */
[----:B------:R-:W-:Y:S02]  /*28e0*/  SEL R15, R16, RZ, !P3 ;  /* 0x000000ff100f7207 */ /* 0x000fe40005800000 */
[----:B------:R-:W-:Y:S01]  /*28f0*/  LOP3.LUT R16, R17, 0xfffffe00, RZ, 0xc0, !PT ;  /* 0xfffffe0011107812 */ /* 0x000fe200078ec0ff */
[----:B------:R-:W-:Y:S02]  /*2900*/  IMAD R2, R19, c[0x0][0x1f0], RZ ;  /* 0x00007c0013027a24 */ /* 0x000fe400078e02ff */
[----:B------:R-:W-:-:S04]  /*2910*/  IMAD.WIDE.U32 R90, R15, c[0x0][0x1f0], R4 ;  /* 0x00007c000f5a7a25 */ /* 0x000fc800078e0004 */
[----:B------:R-:W-:Y:S01]  /*2920*/  IMAD R2, R15, c[0x0][0x1f4], R2 ;  /* 0x00007d000f027a24 */ /* 0x000fe200078e0202 */
[----:B------:R-:W-:-:S04]  /*2930*/  IADD3 R119, P1, P0, R90, R182, R132 ;  /* 0x000000b65a777210 */ /* 0x000fc8000783e084 */
[----:B------:R-:W-:-:S04]  /*2940*/  IADD3 R89, R91, R2, RZ ;  /* 0x000000025b597210 */ /* 0x000fc80007ffe0ff */
[----:B------:R-:W-:Y:S02]  /*2950*/  IADD3.X R115, R89, R145, R133, P1, P0 ;  /* 0x0000009159737210 */ /* 0x000fe40000fe0485 */
[----:B------:R-:W-:Y:S01]  /*2960*/  SEL R6, RZ, c[0x0][0x27c], !P2 ;  /* 0x00009f00ff067a07 */ /* 0x000fe20005000000 */
[----:B------:R-:W-:Y:S01]  /*2970*/  IMAD.WIDE.U32 R2, R28, c[0x0][0x260], R132 ;  /* 0x000098001c027a25 */ /* 0x000fe200078e0084 */
[----:B------:R-:W-:Y:S01]  /*2980*/  ISETP.GE.AND P0, PT, R134, c[0x0][0x27c], PT ;  /* 0x00009f0086007a0c */ /* 0x000fe20003f06270 */
[----:B------:R-:W-:Y:S01]  /*2990*/  ULDC.U8 UR4, c[0x0][0x298] ;  /* 0x0000a60000047ab9 */ /* 0x000fe20000000000 */
[----:B------:R-:W-:Y:S01]  /*29a0*/  IADD3 R9, -R26, c[0x0][0x1d4], RZ ;  /* 0x000075001a097a10 */ /* 0x000fe20007ffe1ff */
[----:B------:R-:W-:Y:S01]  /*29b0*/  IMAD.IADD R8, R132, 0x1, R6 ;  /* 0x0000000184087824 */ /* 0x000fe200078e0206 */
[----:B------:R-:W-:Y:S01]  /*29c0*/  IADD3 R148, P1, R205, R18, RZ ;  /* 0x00000012cd947210 */ /* 0x000fe20007f3e0ff */
[----:B------:R-:W-:Y:S01]  /*29d0*/  IMAD.MOV.U32 R6, RZ, RZ, R2 ;  /* 0x000000ffff067224 */ /* 0x000fe200078e0002 */
[-C--:B------:R-:W-:Y:S01]  /*29e0*/  SEL R10, R26, R9.reuse, !P2 ;  /* 0x000000091a0a7207 */ /* 0x080fe20005000000 */
[C---:B------:R-:W-:Y:S01]  /*29f0*/  IMAD R7, R28.reuse, c[0x0][0x264], R3 ;  /* 0x000099001c077a24 */ /* 0x040fe200078e0203 */
[----:B------:R-:W-:Y:S01]  /*2a00*/  SHF.R.S32.HI R2, RZ, 0x1f, R8 ;  /* 0x0000001fff027819 */ /* 0x000fe20000011408 */
[----:B------:R-:W-:Y:S01]  /*2a10*/  IMAD.WIDE.U32 R4, R28, c[0x0][0x210], R132 ;  /* 0x000084001c047a25 */ /* 0x000fe200078e0084 */
[----:B------:R-:W-:Y:S01]  /*2a20*/  SEL R9, R26, R9, !P0 ;  /* 0x000000091a097207 */ /* 0x000fe20004000000 */
[----:B------:R-:W-:Y:S01]  /*2a30*/  BAR.SYNC.DEFER_BLOCKING 0x0 ;  /* 0x0000000000007b1d */ /* 0x000fe20000010000 */
[-C--:B------:R-:W-:Y:S01]  /*2a40*/  LEA.HI R3, R2, R8.reuse, RZ, 0x3 ;  /* 0x0000000802037211 */ /* 0x080fe200078f18ff */
[----:B------:R-:W-:Y:S01]  /*2a50*/  IMAD R5, R28, c[0x0][0x214], R5 ;  /* 0x000085001c057a24 */ /* 0x000fe200078e0205 */
[----:B------:R-:W-:Y:S01]  /*2a60*/  LEA.HI R13, R2, R8, RZ, 0x6 ;  /* 0x00000008020d7211 */ /* 0x000fe200078f30ff */
[----:B------:R-:W-:Y:S01]  /*2a70*/  IMAD.WIDE.U32 R98, R22, c[0x0][0x268], R6 ;  /* 0x00009a0016627a25 */ /* 0x000fe200078e0006 */
[----:B------:R-:W-:-:S02]  /*2a80*/  SEL R2, RZ, c[0x0][0x27c], !P0 ;  /* 0x00009f00ff027a07 */ /* 0x000fc40004000000 */
[----:B------:R-:W-:Y:S01]  /*2a90*/  SHF.R.S32.HI R11, RZ, 0x1f, R10 ;  /* 0x0000001fff0b7819 */ /* 0x000fe2000001140a */
[----:B------:R-:W-:Y:S01]  /*2aa0*/  IMAD R8, R19, c[0x0][0x218], RZ ;  /* 0x0000860013087a24 */ /* 0x000fe200078e02ff */
[----:B------:R-:W-:Y:S01]  /*2ab0*/  SHF.R.S32.HI R12, RZ, 0x1f, R9 ;  /* 0x0000001fff0c7819 */ /* 0x000fe20000011409 */
[----:B------:R-:W-:Y:S01]  /*2ac0*/  IMAD.IADD R2, R134, 0x1, R2 ;  /* 0x0000000186027824 */ /* 0x000fe200078e0202 */
[----:B------:R-:W-:Y:S01]  /*2ad0*/  SHF.R.S32.HI R6, RZ, 0x6, R13 ;  /* 0x00000006ff067819 */ /* 0x000fe2000001140d */
[----:B------:R-:W-:Y:S01]  /*2ae0*/  IMAD.WIDE.U32 R96, R15, c[0x0][0x218], R4 ;  /* 0x000086000f607a25 */ /* 0x000fe200078e0004 */
[----:B------:R-:W-:Y:S02]  /*2af0*/  LOP3.LUT R5, R159, 0x38, R3, 0xf8, !PT ;  /* 0x000000389f057812 */ /* 0x000fe400078ef803 */
[----:B------:R-:W-:Y:S01]  /*2b00*/  SHF.R.S32.HI R4, RZ, 0x1f, R2 ;  /* 0x0000001fff047819 */ /* 0x000fe20000011402 */
[----:B------:R-:W-:Y:S01]  /*2b10*/  IMAD R18, R15, c[0x0][0x21c], R8 ;  /* 0x000087000f127a24 */ /* 0x000fe200078e0208 */
[----:B------:R-:W-:Y:S01]  /*2b20*/  LEA.HI R14, R11, R10, RZ, 0x4 ;  /* 0x0000000a0b0e7211 */ /* 0x000fe200078f20ff */
[----:B------:R-:W-:Y:S01]  /*2b30*/  IMAD R8, R6, 0xc00, R16 ;  /* 0x00000c0006087824 */ /* 0x000fe200078e0210 */
[----:B------:R-:W-:Y:S01]  /*2b40*/  LEA.HI R11, R12, R9, RZ, 0x4 ;  /* 0x000000090c0b7211 */ /* 0x000fe200078f20ff */
[----:B------:R-:W-:Y:S01]  /*2b50*/  IMAD R9, R6, 0xc00, R175 ;  /* 0x00000c0006097824 */ /* 0x000fe200078e02af */
[----:B------:R-:W-:Y:S01]  /*2b60*/  LOP3.LUT R7, R174, 0x38, R3, 0xf8, !PT ;  /* 0x00000038ae077812 */ /* 0x000fe200078ef803 */
[----:B------:R-:W-:Y:S01]  /*2b70*/  IMAD R10, R23, c[0x0][0x268], RZ ;  /* 0x00009a00170a7a24 */ /* 0x000fe200078e02ff */
[----:B------:R-:W-:Y:S01]  /*2b80*/  LOP3.LUT R5, R5, R25, RZ, 0x3c, !PT ;  /* 0x0000001905057212 */ /* 0x000fe200078e3cff */
[----:B------:R-:W-:Y:S01]  /*2b90*/  IMAD.MOV.U32 R173, RZ, RZ, c[0x0][0x1e0] ;  /* 0x00007800ffad7624 */ /* 0x000fe200078e00ff */
[-C--:B------:R-:W-:Y:S01]  /*2ba0*/  LEA.HI R6, R4, R2.reuse, RZ, 0x6 ;  /* 0x0000000204067211 */ /* 0x080fe200078f30ff */
[----:B------:R-:W-:Y:S01]  /*2bb0*/  IMAD R19, R22, c[0x0][0x26c], R10 ;  /* 0x00009b0016137a24 */ /* 0x000fe200078e020a */
[----:B------:R-:W-:Y:S01]  /*2bc0*/  LEA.HI R2, R4, R2, RZ, 0x3 ;  /* 0x0000000204027211 */ /* 0x000fe200078f18ff */
[----:B------:R-:W-:Y:S01]  /*2bd0*/  IMAD.IADD R15, R8, 0x1, R5 ;  /* 0x00000001080f7824 */ /* 0x000fe200078e0205 */
[----:B------:R-:W-:Y:S01]  /*2be0*/  LOP3.LUT R7, R7, R179, RZ, 0x3c, !PT ;  /* 0x000000b307077212 */ /* 0x000fe200078e3cff */
[----:B------:R-:W-:Y:S01]  /*2bf0*/  IMAD.WIDE.U32 R180, R27, c[0x0][0x1e0], RZ ;  /* 0x000078001bb47a25 */ /* 0x000fe200078e00ff */
[----:B------:R-:W-:-:S02]  /*2c00*/  SHF.R.S32.HI R4, RZ, 0x6, R6 ;  /* 0x00000006ff047819 */ /* 0x000fc40000011406 */
[--C-:B------:R-:W-:Y:S01]  /*2c10*/  LOP3.LUT R6, R174, 0x38, R2.reuse, 0xf8, !PT ;  /* 0x00000038ae067812 */ /* 0x100fe200078ef802 */
[----:B------:R-:W-:Y:S01]  /*2c20*/  IMAD.IADD R17, R9, 0x1, R7 ;  /* 0x0000000109117824 */ /* 0x000fe200078e0207 */
[----:B------:R-:W-:Y:S01]  /*2c30*/  LOP3.LUT R5, R159, 0x38, R2, 0xf8, !PT ;  /* 0x000000389f057812 */ /* 0x000fe200078ef802 */
[----:B------:R-:W-:Y:S01]  /*2c40*/  IMAD R10, R4, 0xc00, R16 ;  /* 0x00000c00040a7824 */ /* 0x000fe200078e0210 */
[----:B------:R-:W-:Y:S01]  /*2c50*/  SHF.R.S32.HI R7, RZ, 0x4, R14 ;  /* 0x00000004ff077819 */ /* 0x000fe2000001140e */
[----:B------:R-:W-:Y:S01]  /*2c60*/  IMAD.X R147, R24, 0x1, R21, P1 ;  /* 0x0000000118937824 */ /* 0x000fe200008e0615 */
[----:B------:R-:W-:Y:S01]  /*2c70*/  SHF.R.S32.HI R9, RZ, 0x4, R11 ;  /* 0x00000004ff097819 */ /* 0x000fe2000001140b */
[----:B------:R-:W-:Y:S01]  /*2c80*/  IMAD R11, R4, 0xc00, R175 ;  /* 0x00000c00040b7824 */ /* 0x000fe200078e02af */
[----:B------:R-:W-:Y:S01]  /*2c90*/  LOP3.LUT R8, R6, R179, RZ, 0x3c, !PT ;  /* 0x000000b306087212 */ /* 0x000fe200078e3cff */
[----:B------:R-:W-:Y:S01]  /*2ca0*/  IMAD.IADD R108, R99, 0x1, R19 ;  /* 0x00000001636c7824 */ /* 0x000fe200078e0213 */
[----:B------:R-:W-:Y:S01]  /*2cb0*/  LOP3.LUT R6, R5, R25, RZ, 0x3c, !PT ;  /* 0x0000001905067212 */ /* 0x000fe200078e3cff */
[----:B------:R-:W-:Y:S01]  /*2cc0*/  IMAD.IADD R95, R97, 0x1, R18 ;  /* 0x00000001615f7824 */ /* 0x000fe200078e0212 */
[----:B------:R-:W-:Y:S01]  /*2cd0*/  LEA.HI.SX32 R5, R3, R7, 0x1d ;  /* 0x0000000703057211 */ /* 0x000fe200078feaff */
[----:B------:R-:W-:Y:S01]  /*2ce0*/  IMAD.IADD R14, R11, 0x1, R8 ;  /* 0x000000010b0e7824 */ /* 0x000fe200078e0208 */
[----:B------:R-:W-:Y:S01]  /*2cf0*/  LEA.HI.SX32 R4, R2, R9, 0x1d ;  /* 0x0000000902047211 */ /* 0x000fe200078feaff */
[----:B------:R-:W-:Y:S01]  /*2d00*/  IMAD.IADD R13, R10, 0x1, R6 ;  /* 0x000000010a0d7824 */ /* 0x000fe200078e0206 */
[----:B------:R-:W-:Y:S01]  /*2d10*/  SHF.R.S32.HI R6, RZ, 0x1f, R5 ;  /* 0x0000001fff067819 */ /* 0x000fe20000011405 */
[----:B------:R-:W-:Y:S01]  /*2d20*/  IMAD.SHL.U32 R93, R5, 0x8, RZ ;  /* 0x00000008055d7824 */ /* 0x000fe200078e00ff */
[----:B------:R-:W-:Y:S01]  /*2d30*/  SHF.R.S32.HI R7, RZ, 0x1f, R4 ;  /* 0x0000001fff077819 */ /* 0x000fe20000011404 */
[----:B------:R-:W-:Y:S01]  /*2d40*/  IMAD.SHL.U32 R94, R4, 0x8, RZ ;  /* 0x00000008045e7824 */ /* 0x000fe200078e00ff */
[----:B------:R-:W-:Y:S01]  /*2d50*/  ISETP.NE.AND P0, PT, RZ, UR4, PT ;  /* 0x00000004ff007c0c */ /* 0x000fe2000bf05270 */
[----:B------:R-:W-:Y:S01]  /*2d60*/  IMAD.SHL.U32 R136, R17, 0x2, RZ ;  /* 0x0000000211887824 */ /* 0x000fe200078e00ff */
[----:B------:R-:W-:Y:S01]  /*2d70*/  LEA.HI R5, R6, R5, RZ, 0x3 ;  /* 0x0000000506057211 */ /* 0x000fe200078f18ff */
[----:B------:R-:W-:Y:S01]  /*2d80*/  IMAD.SHL.U32 R135, R15, 0x2, RZ ;  /* 0x000000020f877824 */ /* 0x000fe200078e00ff */
[----:B------:R-:W-:Y:S01]  /*2d90*/  LEA.HI R4, R7, R4, RZ, 0x3 ;  /* 0x0000000407047211 */ /* 0x000fe200078f18ff */
[----:B------:R-:W-:Y:S01]  /*2da0*/  IMAD.SHL.U32 R131, R14, 0x2, RZ ;  /* 0x000000020e837824 */ /* 0x000fe200078e00ff */
[----:B------:R-:W-:Y:S01]  /*2db0*/  LOP3.LUT R8, R159, 0x38, R94, 0xf8, !PT ;  /* 0x000000389f087812 */ /* 0x000fe200078ef85e */
[----:B------:R-:W-:Y:S01]  /*2dc0*/  IMAD.SHL.U32 R130, R13, 0x2, RZ ;  /* 0x000000020d827824 */ /* 0x000fe200078e00ff */
[----:B------:R-:W-:-:S02]  /*2dd0*/  LOP3.LUT R9, R159, 0x38, R93, 0xf8, !PT ;  /* 0x000000389f097812 */ /* 0x000fc400078ef85d */
[----:B------:R-:W-:Y:S02]  /*2de0*/  SHF.R.S32.HI R5, RZ, 0x3, R5 ;  /* 0x00000003ff057819 */ /* 0x000fe40000011405 */
[----:B------:R-:W-:Y:S02]  /*2df0*/  LOP3.LUT R6, R174, 0x38, R93, 0xf8, !PT ;  /* 0x00000038ae067812 */ /* 0x000fe400078ef85d */
[----:B------:R-:W-:Y:S01]  /*2e00*/  SHF.R.S32.HI R4, RZ, 0x3, R4 ;  /* 0x00000003ff047819 */ /* 0x000fe20000011404 */
[----:B------:R-:W-:Y:S01]  /*2e10*/  IMAD R7, R5, 0xc00, R16 ;  /* 0x00000c0005077824 */ /* 0x000fe200078e0210 */
[----:B------:R-:W-:Y:S02]  /*2e20*/  LOP3.LUT R11, R8, R25, RZ, 0x3c, !PT ;  /* 0x00000019080b7212 */ /* 0x000fe400078e3cff */
[----:B------:R-:W-:Y:S02]  /*2e30*/  LOP3.LUT R8, R174, 0x38, R94, 0xf8, !PT ;  /* 0x00000038ae087812 */ /* 0x000fe400078ef85e */
[----:B------:R-:W-:-:S02]  /*2e40*/  LOP3.LUT R206, R206, 0xfffffffb, RZ, 0xc0, !PT ;  /* 0xfffffffbcece7812 */ /* 0x000fc400078ec0ff */
[----:B------:R-:W-:Y:S01]  /*2e50*/  LOP3.LUT R12, R9, R25, RZ, 0x3c, !PT ;  /* 0x00000019090c7212 */ /* 0x000fe200078e3cff */
[--C-:B------:R-:W-:Y:S01]  /*2e60*/  IMAD R9, R5, 0xc00, R175.reuse ;  /* 0x00000c0005097824 */ /* 0x100fe200078e02af */
[-C--:B------:R-:W-:Y:S01]  /*2e70*/  LOP3.LUT R10, R6, R179.reuse, RZ, 0x3c, !PT ;  /* 0x000000b3060a7212 */ /* 0x080fe200078e3cff */
[----:B------:R-:W-:Y:S01]  /*2e80*/  IMAD R6, R4, 0xc00, R16 ;  /* 0x00000c0004067824 */ /* 0x000fe200078e0210 */
[----:B------:R-:W-:Y:S01]  /*2e90*/  @P0 LOP3.LUT R206, R206, 0x4, RZ, 0xfc, !PT ;  /* 0x00000004cece0812 */ /* 0x000fe200078efcff */
[----:B------:R-:W-:Y:S01]  /*2ea0*/  IMAD R5, R4, 0xc00, R175 ;  /* 0x00000c0004057824 */ /* 0x000fe200078e02af */
[----:B------:R-:W-:Y:S01]  /*2eb0*/  LOP3.LUT R4, R8, R179, RZ, 0x3c, !PT ;  /* 0x000000b308047212 */ /* 0x000fe200078e3cff */
[----:B------:R-:W-:Y:S01]  /*2ec0*/  IMAD.IADD R8, R7, 0x1, R12 ;  /* 0x0000000107087824 */ /* 0x000fe200078e020c */
[----:B------:R-:W-:Y:S01]  /*2ed0*/  SHF.R.S32.HI R20, RZ, 0x1f, R27 ;  /* 0x0000001fff147819 */ /* 0x000fe2000001141b */
[----:B------:R-:W-:Y:S01]  /*2ee0*/  IMAD.IADD R6, R6, 0x1, R11 ;  /* 0x0000000106067824 */ /* 0x000fe200078e020b */
[----:B------:R-:W-:Y:S01]  /*2ef0*/  ISETP.GE.AND P0, PT, R185, 0x1, PT ;  /* 0x00000001b900780c */ /* 0x000fe20003f06270 */
[----:B------:R-:W-:Y:S01]  /*2f00*/  IMAD.IADD R5, R5, 0x1, R4 ;  /* 0x0000000105057824 */ /* 0x000fe200078e0204 */
[----:B------:R-:W-:Y:S01]  /*2f10*/  LOP3.LUT R110, R3, 0xfffffff8, RZ, 0xc0, !PT ;  /* 0xfffffff8036e7812 */ /* 0x000fe200078ec0ff */
[----:B------:R-:W-:Y:S01]  /*2f20*/  IMAD R4, R20, c[0x0][0x1e0], RZ ;  /* 0x0000780014047a24 */ /* 0x000fe200078e02ff */
[----:B------:R-:W-:Y:S01]  /*2f30*/  LOP3.LUT R109, R2, 0xfffffff8, RZ, 0xc0, !PT ;  /* 0xfffffff8026d7812 */ /* 0x000fe200078ec0ff */
[----:B------:R-:W-:Y:S01]  /*2f40*/  IMAD.IADD R7, R9, 0x1, R10 ;  /* 0x0000000109077824 */ /* 0x000fe200078e020a */
[----:B------:R-:W-:Y:S01]  /*2f50*/  LOP3.LUT R206, R206, 0xfffffffd, RZ, 0xc0, !PT ;  /* 0xfffffffdcece7812 */ /* 0x000fe200078ec0ff */
[----:B------:R-:W-:Y:S01]  /*2f60*/  IMAD R4, R27, c[0x0][0x1e4], R4 ;  /* 0x000079001b047a24 */ /* 0x000fe200078e0204 */
[C---:B------:R-:W-:Y:S01]  /*2f70*/  SHF.L.U64.HI R165, R173.reuse, R165, c[0x0][0x1e4] ;  /* 0x00007900ada57619 */ /* 0x040fe200000102a5 */
[----:B------:R-:W-:Y:S01]  /*2f80*/  IMAD.SHL.U32 R173, R173, 0x20, RZ ;  /* 0x00000020adad7824 */ /* 0x000fe200078e00ff */
[----:B------:R-:W-:Y:S01]  /*2f90*/  SHF.R.S32.HI R114, RZ, 0x1f, R110 ;  /* 0x0000001fff727819 */ /* 0x000fe2000001146e */
[----:B------:R-:W-:Y:S01]  /*2fa0*/  IMAD.IADD R142, R181, 0x1, R4 ;  /* 0x00000001b58e7824 */ /* 0x000fe200078e0204 */
[----:B------:R-:W-:Y:S01]  /*2fb0*/  SHF.R.S32.HI R113, RZ, 0x1f, R109 ;  /* 0x0000001fff717819 */ /* 0x000fe2000001146d */
[----:B------:R-:W-:Y:S01]  /*2fc0*/  IMAD.SHL.U32 R129, R8, 0x2, RZ ;  /* 0x0000000208817824 */ /* 0x000fe200078e00ff */
[----:B------:R-:W-:Y:S01]  /*2fd0*/  SHF.R.S32.HI R112, RZ, 0x1f, R93 ;  /* 0x0000001fff707819 */ /* 0x000fe2000001145d */
[----:B------:R-:W-:Y:S01]  /*2fe0*/  IMAD.SHL.U32 R127, R6, 0x2, RZ ;  /* 0x00000002067f7824 */ /* 0x000fe200078e00ff */
[----:B------:R-:W-:Y:S01]  /*2ff0*/  SHF.R.S32.HI R111, RZ, 0x1f, R94 ;  /* 0x0000001fff6f7819 */ /* 0x000fe2000001145e */
[----:B------:R-:W-:Y:S01]  /*3000*/  IMAD.SHL.U32 R126, R7, 0x2, RZ ;  /* 0x00000002077e7824 */ /* 0x000fe200078e00ff */
[----:B------:R-:W-:Y:S01]  /*3010*/  @P0 LOP3.LUT R206, R206, 0x2, RZ, 0xfc, !PT ;  /* 0x00000002cece0812 */ /* 0x000fe200078efcff */
[----:B------:R-:W-:-:S02]  /*3020*/  IMAD.SHL.U32 R121, R5, 0x2, RZ ;  /* 0x0000000205797824 */ /* 0x000fc400078e00ff */
.L_x_1409:
[----:B------:R-:W-:Y:S01]  /*3030*/  SHF.R.S32.HI R92, RZ, 0x1f, R36 ;  /* 0x0000001fff5c7819 */ /* 0x000fe20000011424 */
[-C--:B-1----:R-:W-:Y:S01]  /*3040*/  IMAD R2, R167, R36.reuse, RZ ;  /* 0x00000024a7027224 */ /* 0x082fe200078e02ff */
[----:B------:R-:W-:Y:S01]  /*3050*/  ISETP.GE.AND P2, PT, R185, 0x1, PT ;  /* 0x00000001b900780c */ /* 0x000fe20003f46270 */
[----:B------:R-:W-:Y:S01]  /*3060*/  IMAD.WIDE.U32 R80, R156, R36, RZ ;  /* 0x000000249c507225 */ /* 0x000fe200078e00ff */
[----:B------:R-:W-:Y:S01]  /*3070*/  IADD3 R186, R205, 0x20, RZ ;  /* 0x00000020cdba7810 */ /* 0x000fe20007ffe0ff */
[----:B------:R-:W-:Y:S04]  /*3080*/  DEPBAR.LE SB0, 0x0 ;  /* 0x000080000000791a */ /* 0x000fe80000000000 */
[----:B------:R-:W-:Y:S01]  /*3090*/  IADD3 R3, P1, P0, R119, R80, R173 ;  /* 0x0000005077037210 */ /* 0x000fe2000783e0ad */
[----:B------:R-:W-:Y:S01]  /*30a0*/  IMAD R2, R92, R156, R2 ;  /* 0x0000009c5c027224 */ /* 0x000fe200078e0202 */
[----:B------:R-:W-:Y:S01]  /*30b0*/  WARPSYNC 0xffffffff ;  /* 0xffffffff00007948 */ /* 0x000fe20003800000 */
[----:B------:R-:W-:Y:S02]  /*30c0*/  BAR.SYNC.DEFER_BLOCKING 0x0 ;  /* 0x0000000000007b1d */ /* 0x000fe40000010000 */
[----:B------:R-:W-:Y:S05]  /*30d0*/  IMAD.IADD R85, R81, 0x1, R2 ;  /* 0x0000000151557824 */ /* 0x000fea00078e0202 */
[----:B------:R-:W-:Y:S02]  /*30e0*/  IADD3.X R5, R115, R85, R165, P1, P0 ;  /* 0x0000005573057210 */ /* 0x000fe40000fe04a5 */
[----:B------:R-:W-:Y:S05]  /*30f0*/  IADD3 R2, P0, R119, R80, RZ ;  /* 0x0000005077027210 */ /* 0x000fea0007f1e0ff */
[----:B------:R-:W-:Y:S01]  /*3100*/  IMAD.X R4, R85, 0x1, R115, P0 ;  /* 0x0000000155047824 */ /* 0x000fe200000e0673 */
[C---:B------:R-:W-:Y:S04]  /*3110*/  LEA R62, P0, R2.reuse, c[0x0][0x1c8], 0x1 ;  /* 0x00007200023e7a11 */ /* 0x040fe800078008ff */
[----:B------:R-:W-:Y:S02]  /*3120*/  LEA.HI.X R63, R2, c[0x0][0x1cc], R4, 0x1, P0 ;  /* 0x00007300023f7a11 */ /* 0x000fe400000f0c04 */
[C---:B------:R-:W-:Y:S04]  /*3130*/  LEA R66, P0, R3.reuse, c[0x0][0x1c8], 0x1 ;  /* 0x0000720003427a11 */ /* 0x040fe800078008ff */
[----:B------:R-:W-:Y:S01]  /*3140*/  LEA.HI.X R67, R3, c[0x0][0x1cc], R5, 0x1, P0 ;  /* 0x0000730003437a11 */ /* 0x000fe200000f0c05 */
[----:B------:R-:W-:Y:S01]  /*3150*/  BSSY B2, `(.L_x_1369) ;  /* 0x00004df000027945 */ /* 0x000fe20003800000 */
[----:B------:R-:W-:-:S05]  /*3160*/  @!P2 BRA `(.L_x_1370) ;  /* 0x00004b300000a947 */ /* 0x000fca0003800000 */
[-C--:B------:R-:W-:Y:S01]  /*3170*/  IMAD R4, R168, R36.reuse, RZ ;  /* 0x00000024a8047224 */ /* 0x080fe200078e02ff */
[----:B------:R-:W-:Y:S01]  /*3180*/  LOP3.LUT P2, RZ, R206, 0x4, RZ, 0xc0, !PT ;  /* 0x00000004ceff7812 */ /* 0x000fe2000784c0ff */
        /* <DEDUP_REMOVED lines=54> */
.L_x_1373:
[----:B------:R-:W-:Y:S05]  /*34f0*/  BSYNC B0 ;  /* 0x0000000000007941 */ /* 0x000fea0003800000 */
.L_x_1372:
[----:B------:R-:W-:Y:S01]  /*3500*/  ISETP.GE.AND P3, PT, R186, R88, PT ;  /* 0x00000058ba00720c */ /* 0x000fe20003f66270 */
[----:B-1---5:R-:W-:Y:S01]  /*3510*/  IMAD.MOV.U32 R7, RZ, RZ, R46 ;  /* 0x000000ffff077224 */ /* 0x022fe200078e002e */
[----:B------:R-:W-:Y:S01]  /*3520*/  BSSY B0, `(.L_x_1374) ;  /* 0x0000042000007945 */ /* 0x000fe20003800000 */
[----:B------:R-:W-:Y:S01]  /*3530*/  IMAD.MOV.U32 R6, RZ, RZ, R47 ;  /* 0x000000ffff067224 */ /* 0x000fe200078e002f */
[----:B------:R-:W-:Y:S01]  /*3540*/  CS2R R52, SRZ ;  /* 0x0000000000347805 */ /* 0x000fe2000001ff00 */
[----:B------:R-:W-:Y:S01]  /*3550*/  IMAD.MOV.U32 R5, RZ, RZ, R44 ;  /* 0x000000ffff057224 */ /* 0x000fe200078e002c */
[----:B------:R-:W-:Y:S01]  /*3560*/  CS2R R50, SRZ ;  /* 0x0000000000327805 */ /* 0x000fe2000001ff00 */
[----:B------:R-:W-:Y:S01]  /*3570*/  IMAD.MOV.U32 R4, RZ, RZ, R45 ;  /* 0x000000ffff047224 */ /* 0x000fe200078e002d */
[----:B------:R-:W-:Y:S01]  /*3580*/  PRMT R57, R7, 0x5410, R6 ;  /* 0x0000541007397816 */ /* 0x000fe20000000006 */
[----:B------:R-:W-:Y:S01]  /*3590*/  IMAD.MOV.U32 R6, RZ, RZ, R43 ;  /* 0x000000ffff067224 */ /* 0x000fe200078e002b */
[----:B------:R-:W-:Y:S01]  /*35a0*/  MOV R7, R42 ;  /* 0x0000002a00077202 */ /* 0x000fe20000000f00 */
[----:B------:R-:W-:Y:S01]  /*35b0*/  CS2R R48, SRZ ;  /* 0x0000000000307805 */ /* 0x000fe2000001ff00 */
        /* <DEDUP_REMOVED lines=9> */
[----:B------:R-:W-:Y:S01]  /*3650*/  CS2R R26, SRZ ;  /* 0x00000000001a7805 */ /* 0x000fe2000001ff00 */
[----:B------:R-:W-:Y:S01]  /*3660*/  MOV R4, R15 ;  /* 0x0000000f00047202 */ /* 0x000fe20000000f00 */
[----:B------:R-:W-:Y:S01]  /*3670*/  CS2R R24, SRZ ;  /* 0x0000000000187805 */ /* 0x000fe2000001ff00 */
[----:B------:R-:W-:Y:S01]  /*3680*/  PRMT R29, R7, 0x7610, R29 ;  /* 0x00007610071d7816 */ /* 0x000fe2000000001d */
[----:B------:R-:W-:Y:S01]  /*3690*/  IMAD.MOV.U32 R7, RZ, RZ, R12 ;  /* 0x000000ffff077224 */ /* 0x000fe200078e000c */
[----:B------:R-:W-:Y:S01]  /*36a0*/  PRMT R30, R6, 0x7610, R30 ;  /* 0x00007610061e7816 */ /* 0x000fe2000000001e */
[----:B------:R-:W-:Y:S01]  /*36b0*/  IMAD.MOV.U32 R6, RZ, RZ, R13 ;  /* 0x000000ffff067224 */ /* 0x000fe200078e000d */
[----:B------:R-:W-:Y:S01]  /*36c0*/  PRMT R28, R5, 0x5410, R4 ;  /* 0x00005410051c7816 */ /* 0x000fe20000000004 */
[----:B------:R-:W-:Y:S01]  /*36d0*/  IMAD.MOV.U32 R4, RZ, RZ, R3 ;  /* 0x000000ffff047224 */ /* 0x000fe200078e0003 */
[----:B------:R-:W-:Y:S01]  /*36e0*/  MOV R5, R2 ;  /* 0x0000000200057202 */ /* 0x000fe20000000f00 */
[----:B------:R-:W-:Y:S01]  /*36f0*/  CS2R R22, SRZ ;  /* 0x0000000000167805 */ /* 0x000fe2000001ff00 */
[----:B------:R-:W-:Y:S01]  /*3700*/  PRMT R19, R7, 0x5410, R6 ;  /* 0x0000541007137816 */ /* 0x000fe20000000006 */
[----:B------:R-:W-:Y:S01]  /*3710*/  CS2R R20, SRZ ;  /* 0x0000000000147805 */ /* 0x000fe2000001ff00 */
[----:B------:R-:W-:Y:S01]  /*3720*/  PRMT R18, R5, 0x5410, R4 ;  /* 0x0000541005127816 */ /* 0x000fe20000000004 */
[----:B------:R-:W-:-:S05]  /*3730*/  @P3 BRA `(.L_x_1375) ;  /* 0x0000020000003947 */ /* 0x000fca0003800000 */
[----:B------:R-:W-:Y:S01]  /*3740*/  IADD3 R4, P1, P0, R106, R32, R172 ;  /* 0x000000206a047210 */ /* 0x000fe2000783e0ac */
[----:B------:R-:W-:Y:S01]  /*3750*/  CS2R R48, SRZ ;  /* 0x0000000000307805 */ /* 0x000fe2000001ff00 */
[----:B------:R-:W-:Y:S01]  /*3760*/  CS2R R20, SRZ ;  /* 0x0000000000147805 */ /* 0x000fe2000001ff00 */
[----:B------:R-:W-:Y:S01]  /*3770*/  CS2R R50, SRZ ;  /* 0x0000000000327805 */ /* 0x000fe2000001ff00 */
[----:B------:R-:W-:Y:S01]  /*3780*/  IADD3.X R7, R120, R11, R162, P1, P0 ;  /* 0x0000000b78077210 */ /* 0x000fe20000fe04a2 */
[----:B------:R-:W-:Y:S01]  /*3790*/  CS2R R22, SRZ ;  /* 0x0000000000167805 */ /* 0x000fe2000001ff00 */
[----:B------:R-:W-:Y:S01]  /*37a0*/  IADD3 R5, P1, P0, R104, R68, R171 ;  /* 0x0000004468057210 */ /* 0x000fe2000783e0ab */
[----:B------:R-:W-:Y:S01]  /*37b0*/  CS2R R52, SRZ ;  /* 0x0000000000347805 */ /* 0x000fe2000001ff00 */
[----:B------:R-:W-:Y:S01]  /*37c0*/  CS2R R24, SRZ ;  /* 0x0000000000187805 */ /* 0x000fe2000001ff00 */
[----:B------:R-:W-:Y:S01]  /*37d0*/  CS2R R54, SRZ ;  /* 0x0000000000367805 */ /* 0x000fe2000001ff00 */
[----:B------:R-:W-:Y:S01]  /*37e0*/  IADD3.X R8, R118, R38, R161, P1, P0 ;  /* 0x0000002676087210 */ /* 0x000fe20000fe04a1 */
[----:B------:R-:W-:Y:S01]  /*37f0*/  CS2R R26, SRZ ;  /* 0x00000000001a7805 */ /* 0x000fe2000001ff00 */
[C---:B------:R-:W-:Y:S04]  /*3800*/  LEA R6, P0, R4.reuse, c[0x0][0x270], 0x1 ;  /* 0x00009c0004067a11 */ /* 0x040fe800078008ff */
[----:B------:R-:W-:Y:S02]  /*3810*/  LEA.HI.X R7, R4, c[0x0][0x274], R7, 0x1, P0 ;  /* 0x00009d0004077a11 */ /* 0x000fe400000f0c07 */
[C---:B------:R-:W-:Y:S04]  /*3820*/  LEA R4, P0, R5.reuse, c[0x0][0x288], 0x1 ;  /* 0x0000a20005047a11 */ /* 0x040fe800078008ff */
[----:B------:R-:W-:Y:S02]  /*3830*/  LEA.HI.X R5, R5, c[0x0][0x28c], R8, 0x1, P0 ;  /* 0x0000a30005057a11 */ /* 0x000fe400000f0c08 */
[----:B------:R-:W-:Y:S11]  /*3840*/  ISETP.GE.AND P0, PT, R138, c[0x0][0x27c], PT ;  /* 0x00009f008a007a0c */ /* 0x000ff60003f06270 */
[----:B------:R-:W-:Y:S02]  /*3850*/  @!UPT UIADD3 URZ, URZ, URZ, URZ ;  /* 0x0000003f3f3ff290 */ /* 0x000fe4000fffe03f */
        /* <DEDUP_REMOVED lines=14> */
.L_x_1375:
[----:B------:R-:W-:Y:S05]  /*3940*/  BSYNC B0 ;  /* 0x0000000000007941 */ /* 0x000fea0003800000 */
.L_x_1374:
[----:B-1---5:R-:W-:Y:S01]  /*3950*/  MOV R4, R53 ;  /* 0x0000003500047202 */ /* 0x022fe20000000f00 */
[----:B------:R-:W-:Y:S01]  /*3960*/  IMAD.MOV.U32 R7, RZ, RZ, R54 ;  /* 0x000000ffff077224 */ /* 0x000fe200078e0036 */
[----:B------:R-:W-:Y:S01]  /*3970*/  BSSY B1, `(.L_x_1376) ;  /* 0x00000fb000017945 */ /* 0x000fe20003800000 */
[----:B------:R-:W-:Y:S02]  /*3980*/  IMAD.MOV.U32 R6, RZ, RZ, R55 ;  /* 0x000000ffff067224 */ /* 0x000fe400078e0037 */
        /* <DEDUP_REMOVED lines=20> */
[----:B------:R-:W-:Y:S02]  /*3ad0*/  PRMT R29, R29, 0x5410, R5 ;  /* 0x000054101d1d7816 */ /* 0x000fe40000000005 */
[----:B------:R-:W-:Y:S01]  /*3ae0*/  PRMT R30, R30, 0x5410, R4 ;  /* 0x000054101e1e7816 */ /* 0x000fe20000000004 */
[----:B------:R-:W-:-:S05]  /*3af0*/  @P2 BRA `(.L_x_1377) ;  /* 0x00000e2000002947 */ /* 0x000fca0003800000 */
[----:B------:R-:W-:Y:S01]  /*3b00*/  ISETP.GE.AND P0, PT, R132, c[0x0][0x1d4], PT ;  /* 0x0000750084007a0c */ /* 0x000fe20003f06270 */
[----:B------:R-:W-:Y:S01]  /*3b10*/  @!UPT UIADD3 URZ, URZ, URZ, URZ ;  /* 0x0000003f3f3ff290 */ /* 0x000fe2000fffe03f */
[----:B------:R-:W-:Y:S11]  /*3b20*/  BSSY B0, `(.L_x_1378) ;  /* 0x0000036000007945 */ /* 0x000ff60003800000 */
[----:B------:R-:W-:-:S05]  /*3b30*/  @P0 BRA `(.L_x_1379) ;  /* 0x0000034000000947 */ /* 0x000fca0003800000 */
[----:B------:R-:W-:Y:S01]  /*3b40*/  ISETP.GE.AND P0, PT, R138, c[0x0][0x27c], PT ;  /* 0x00009f008a007a0c */ /* 0x000fe20003f06270 */
[----:B------:R-:W1:Y:S11]  /*3b50*/  LDS.128 R8, [R197+0xa080] ;  /* 0x00a08000c5087984 */ /* 0x000e760000000c00 */
[----:B------:R-:W-:Y:S01]  /*3b60*/  @!UPT UIADD3 URZ, URZ, URZ, URZ ;  /* 0x0000003f3f3ff290 */ /* 0x000fe2000fffe03f */
[----:B------:R-:W-:Y:S01]  /*3b70*/  @!P0 SHF.R.U64 R6, R2, 0x10, R3 ;  /* 0x0000001002068819 */ /* 0x000fe20000001203 */
[----:B------:R-:W-:Y:S01]  /*3b80*/  @!P0 HADD2.F32 R2, -RZ, R18.H0_H0 ;  /* 0x20000012ff028230 */ /* 0x000fe20000004100 */
[----:B------:R-:W-:Y:S02]  /*3b90*/  @!P0 SHF.R.U64 R38, R34, 0x10, R35 ;  /* 0x0000001022268819 */ /* 0x000fe40000001223 */
[----:B------:R-:W-:Y:S02]  /*3ba0*/  @!P0 SHF.R.U32.HI R7, RZ, 0x10, R3 ;  /* 0x00000010ff078819 */ /* 0x000fe40000011603 */
        /* <DEDUP_REMOVED lines=8> */
[----:B------:R-:W-:Y:S01]  /*3c30*/  @!P0 HADD2.F32 R5, -RZ, R6.H0_H0 ;  /* 0x20000006ff058230 */ /* 0x000fe20000004100 */
[-C--:B------:R-:W-:Y:S01]  /*3c40*/  @!P0 FMUL.FTZ R64, R34, R2.reuse ;  /* 0x0000000222408220 */ /* 0x080fe20000410000 */
[--C-:B------:R-:W-:Y:S01]  /*3c50*/  @!P0 HADD2.F32 R37, -RZ, R4.reuse.H1_H1 ;  /* 0x30000004ff258230 */ /* 0x100fe20000004100 */
[C---:B------:R-:W-:Y:S01]  /*3c60*/  @!P0 FMUL.FTZ R2, R3.reuse, R2 ;  /* 0x0000000203028220 */ /* 0x040fe20000410000 */
[----:B------:R-:W-:Y:S01]  /*3c70*/  @!P0 HADD2.F32 R4, -RZ, R4.H0_H0 ;  /* 0x20000004ff048230 */ /* 0x000fe20000004100 */
[----:B------:R-:W-:Y:S01]  /*3c80*/  @!P0 FFMA.FTZ R69, R3, R35, -R64 ;  /* 0x0000002303458223 */ /* 0x000fe20000010840 */
[----:B------:R-:W-:Y:S01]  /*3c90*/  @!P0 MOV R6, R10 ;  /* 0x0000000a00068202 */ /* 0x000fe20000000f00 */
[CC--:B------:R-:W-:Y:S02]  /*3ca0*/  @!P0 FMUL.FTZ R64, R37.reuse, R5.reuse ;  /* 0x0000000525408220 */ /* 0x0c0fe40000410000 */
[----:B------:R-:W-:Y:S01]  /*3cb0*/  @!P0 FMUL.FTZ R3, R4, R5 ;  /* 0x0000000504038220 */ /* 0x000fe20000410000 */
[----:B------:R-:W-:Y:S01]  /*3cc0*/  @!P0 MOV R5, R11 ;  /* 0x0000000b00058202 */ /* 0x000fe20000000f00 */
[----:B------:R-:W-:Y:S01]  /*3cd0*/  @!P0 FFMA.FTZ R2, R34, R35, R2 ;  /* 0x0000002322028223 */ /* 0x000fe20000010002 */
[----:B------:R-:W-:Y:S01]  /*3ce0*/  @!P0 HADD2.F32 R34, -RZ, R6.H1_H1 ;  /* 0x30000006ff228230 */ /* 0x000fe20000004100 */
[-C--:B------:R-:W-:Y:S01]  /*3cf0*/  @!P0 FFMA.FTZ R68, R4, R38.reuse, -R64 ;  /* 0x0000002604448223 */ /* 0x080fe20000010840 */
[----:B------:R-:W-:Y:S01]  /*3d00*/  @!P0 HADD2.F32 R4, -RZ, R18.H1_H1 ;  /* 0x30000012ff048230 */ /* 0x000fe20000004100 */
[----:B------:R-:W-:Y:S01]  /*3d10*/  @!P0 FFMA.FTZ R3, R37, R38, R3 ;  /* 0x0000002625038223 */ /* 0x000fe20000010003 */
[----:B------:R-:W-:Y:S02]  /*3d20*/  @!P0 HADD2.F32 R18, -RZ, R7.H0_H0 ;  /* 0x20000007ff128230 */ /* 0x000fe40000004100 */
[----:B------:R-:W-:Y:S02]  /*3d30*/  @!P0 HADD2.F32 R7, -RZ, R6.H0_H0 ;  /* 0x20000006ff078230 */ /* 0x000fe40000004100 */
[----:B------:R-:W-:Y:S02]  /*3d40*/  @!P0 HADD2.F32 R6, -RZ, R5.H0_H0 ;  /* 0x20000005ff068230 */ /* 0x000fe40000004100 */
[----:B------:R-:W-:Y:S02]  /*3d50*/  @!P0 HADD2.F32 R35, -RZ, R39.H0_H0 ;  /* 0x20000027ff238230 */ /* 0x000fe40000004100 */
[----:B------:R-:W-:Y:S01]  /*3d60*/  @!P0 HADD2.F32 R39, -RZ, R5.H1_H1 ;  /* 0x30000005ff278230 */ /* 0x000fe20000004100 */
[-C--:B------:R-:W-:Y:S02]  /*3d70*/  @!P0 FMUL.FTZ R5, R34, R4.reuse ;  /* 0x0000000422058220 */ /* 0x080fe40000410000 */
[C---:B------:R-:W-:Y:S02]  /*3d80*/  @!P0 FMUL.FTZ R4, R7.reuse, R4 ;  /* 0x0000000407048220 */ /* 0x040fe40000410000 */
[----:B------:R-:W-:Y:S01]  /*3d90*/  @!P0 FFMA.FTZ R65, R7, R35, -R5 ;  /* 0x0000002307418223 */ /* 0x000fe20000010805 */
[----:B------:R-:W-:Y:S01]  /*3da0*/  @!P0 F2FP.PACK_AB R7, R2, R69 ;  /* 0x000000450207823e */ /* 0x000fe200000000ff */
[-C--:B------:R-:W-:Y:S02]  /*3db0*/  @!P0 FMUL.FTZ R5, R6, R18.reuse ;  /* 0x0000001206058220 */ /* 0x080fe40000410000 */
[----:B------:R-:W-:Y:S01]  /*3dc0*/  @!P0 FMUL.FTZ R64, R39, R18 ;  /* 0x0000001227408220 */ /* 0x000fe20000410000 */
[----:B------:R-:W-:Y:S01]  /*3dd0*/  @!P0 MOV R8, R7 ;  /* 0x0000000700088202 */ /* 0x000fe20000000f00 */
        /* <DEDUP_REMOVED lines=9> */
[----:B------:R1:W-:Y:S02]  /*3e70*/  STG.E.128 [R62.64], R8 ;  /* 0x000000083e007986 */ /* 0x0003e4000c101d06 */
.L_x_1379:
[----:B------:R-:W-:Y:S05]  /*3e80*/  BSYNC B0 ;  /* 0x0000000000007941 */ /* 0x000fea0003800000 */
.L_x_1378:
        /* <DEDUP_REMOVED lines=14> */
[----:B------:R-:W-:Y:S04]  /*3f70*/  @!P0 HADD2.F32 R18, -RZ, R18.H0_H0 ;  /* 0x20000012ff128230 */ /* 0x000fe80000004100 */
        /* <DEDUP_REMOVED lines=12> */
[CC--:B------:R-:W-:Y:S01]  /*4040*/  @!P0 FMUL.FTZ R34, R13.reuse, R5.reuse ;  /* 0x000000050d228220 */ /* 0x0c0fe20000410000 */
[----:B------:R-:W-:Y:S01]  /*4050*/  @!P0 HADD2.F32 R12, -RZ, R7.H0_H0 ;  /* 0x20000007ff0c8230 */ /* 0x000fe20000004100 */
[C---:B------:R-:W-:Y:S01]  /*4060*/  @!P0 FMUL.FTZ R3, R4.reuse, R5 ;  /* 0x0000000504038220 */ /* 0x040fe20000410000 */
[----:B------:R-:W-:Y:S01]  /*4070*/  @!P0 MOV R5, R11 ;  /* 0x0000000b00058202 */ /* 0x000fe20000000f00 */
[-C--:B------:R-:W-:Y:S01]  /*4080*/  @!P0 FFMA.FTZ R40, R4, R18.reuse, -R34 ;  /* 0x0000001204288223 */ /* 0x080fe20000010822 */
[----:B------:R-:W-:Y:S01]  /*4090*/  @!P0 HADD2.F32 R4, -RZ, R19.H1_H1 ;  /* 0x30000013ff048230 */ /* 0x000fe20000004100 */
[----:B------:R-:W-:Y:S01]  /*40a0*/  @!P0 FFMA.FTZ R3, R13, R18, R3 ;  /* 0x000000120d038223 */ /* 0x000fe20000010003 */
[--C-:B------:R-:W-:Y:S02]  /*40b0*/  @!P0 HADD2.F32 R19, -RZ, R6.reuse.H1_H1 ;  /* 0x30000006ff138230 */ /* 0x100fe40000004100 */
[----:B------:R-:W-:Y:S02]  /*40c0*/  @!P0 HADD2.F32 R7, -RZ, R6.H0_H0 ;  /* 0x20000006ff078230 */ /* 0x000fe40000004100 */
[----:B------:R-:W-:Y:S02]  /*40d0*/  @!P0 HADD2.F32 R6, -RZ, R5.H0_H0 ;  /* 0x20000005ff068230 */ /* 0x000fe40000004100 */
[----:B------:R-:W-:Y:S02]  /*40e0*/  @!P0 HADD2.F32 R34, -RZ, R41.H1_H1 ;  /* 0x30000029ff228230 */ /* 0x000fe40000004100 */
[----:B------:R-:W-:Y:S01]  /*40f0*/  @!P0 HADD2.F32 R35, -RZ, R5.H1_H1 ;  /* 0x30000005ff238230 */ /* 0x000fe20000004100 */
[-C--:B------:R-:W-:Y:S02]  /*4100*/  @!P0 FMUL.FTZ R5, R19, R4.reuse ;  /* 0x0000000413058220 */ /* 0x080fe40000410000 */
[C---:B------:R-:W-:Y:S02]  /*4110*/  @!P0 FMUL.FTZ R4, R7.reuse, R4 ;  /* 0x0000000407048220 */ /* 0x040fe40000410000 */
[----:B------:R-:W-:Y:S01]  /*4120*/  @!P0 FFMA.FTZ R39, R7, R34, -R5 ;  /* 0x0000002207278223 */ /* 0x000fe20000010805 */
[----:B------:R-:W-:Y:S01]  /*4130*/  @!P0 F2FP.PACK_AB R7, R2, R42 ;  /* 0x0000002a0207823e */ /* 0x000fe200000000ff */
[CC--:B------:R-:W-:Y:S02]  /*4140*/  @!P0 FMUL.FTZ R5, R6.reuse, R12.reuse ;  /* 0x0000000c06058220 */ /* 0x0c0fe40000410000 */
[----:B------:R-:W-:Y:S01]  /*4150*/  @!P0 FMUL.FTZ R38, R35, R12 ;  /* 0x0000000c23268220 */ /* 0x000fe20000410000 */
[----:B------:R-:W-:Y:S01]  /*4160*/  @!P0 MOV R8, R7 ;  /* 0x0000000700088202 */ /* 0x000fe20000000f00 */
        /* <DEDUP_REMOVED lines=10> */
.L_x_1381:
[----:B------:R-:W-:Y:S05]  /*4210*/  BSYNC B0 ;  /* 0x0000000000007941 */ /* 0x000fea0003800000 */
.L_x_1380:
        /* <DEDUP_REMOVED lines=9> */
[--C-:B------:R-:W-:Y:S01]  /*42b0*/  @!P0 HADD2.F32 R12, -RZ, R56.reuse.H0_H0 ;  /* 0x20000038ff0c8230 */ /* 0x100fe20000004100 */
[----:B------:R-:W-:Y:S01]  /*42c0*/  @!P0 SHF.R.U64 R14, R44, 0x10, R45 ;  /* 0x000000102c0e8819 */ /* 0x000fe2000000122d */
[----:B------:R-:W-:Y:S01]  /*42d0*/  @!P0 HADD2.F32 R18, -RZ, R56.H1_H1 ;  /* 0x30000038ff128230 */ /* 0x000fe20000004100 */
[----:B------:R-:W-:Y:S01]  /*42e0*/  @!P0 SHF.R.U32.HI R7, RZ, 0x10, R15 ;  /* 0x00000010ff078819 */ /* 0x000fe2000001160f */
[----:B------:R-:W-:Y:S01]  /*42f0*/  @!P0 HADD2.F32 R5, -RZ, R5.H0_H0 ;  /* 0x20000005ff058230 */ /* 0x000fe20000004100 */
[----:B------:R-:W-:Y:S01]  /*4300*/  @!P0 SHF.R.U32.HI R34, RZ, 0x10, R45 ;  /* 0x00000010ff228819 */ /* 0x000fe2000001162d */
        /* <DEDUP_REMOVED lines=21> */
[--C-:B------:R-:W-:Y:S02]  /*4460*/  @!P0 HADD2.F32 R6, -RZ, R5.reuse.H0_H0 ;  /* 0x20000005ff068230 */ /* 0x100fe40000004100 */
[----:B------:R-:W-:Y:S01]  /*4470*/  @!P0 HADD2.F32 R19, -RZ, R5.H1_H1 ;  /* 0x30000005ff138230 */ /* 0x000fe20000004100 */
[-C--:B------:R-:W-:Y:S01]  /*4480*/  @!P0 FMUL.FTZ R5, R15, R4.reuse ;  /* 0x000000040f058220 */ /* 0x080fe20000410000 */
[----:B------:R-:W-:Y:S01]  /*4490*/  @!P0 HADD2.F32 R28, -RZ, R34.H0_H0 ;  /* 0x20000022ff1c8230 */ /* 0x000fe20000004100 */
        /* <DEDUP_REMOVED lines=16> */
.L_x_1383:
[----:B------:R-:W-:Y:S05]  /*45a0*/  BSYNC B0 ;  /* 0x0000000000007941 */ /* 0x000fea0003800000 */
.L_x_1382:
        /* <DEDUP_REMOVED lines=32> */
[----:B------:R-:W-:Y:S01]  /*47b0*/  @!P0 HADD2.F32 R4, -RZ, R30.H0_H0 ;  /* 0x2000001eff048230 */ /* 0x000fe20000004100 */
[----:B------:R-:W-:Y:S01]  /*47c0*/  @!P0 FFMA.FTZ R3, R13, R14, R3 ;  /* 0x0000000e0d038223 */ /* 0x000fe20000010003 */
[--C-:B------:R-:W-:Y:S02]  /*47d0*/  @!P0 HADD2.F32 R15, -RZ, R6.reuse.H1_H1 ;  /* 0x30000006ff0f8230 */ /* 0x100fe40000004100 */
[----:B------:R-:W-:Y:S02]  /*47e0*/  @!P0 HADD2.F32 R7, -RZ, R6.H0_H0 ;  /* 0x20000006ff078230 */ /* 0x000fe40000004100 */
[--C-:B------:R-:W-:Y:S02]  /*47f0*/  @!P0 HADD2.F32 R6, -RZ, R5.reuse.H0_H0 ;  /* 0x20000005ff068230 */ /* 0x100fe40000004100 */
        /* <DEDUP_REMOVED lines=18> */
.L_x_1377:
[----:B------:R-:W-:Y:S05]  /*4920*/  BSYNC B1 ;  /* 0x0000000000017941 */ /* 0x000fea0003800000 */
.L_x_1376:
[----:B------:R-:W-:-:S05]  /*4930*/  @P3 BRA `(.L_x_1384) ;  /* 0x0000360000003947 */ /* 0x000fca0003800000 */
[----:B------:R-:W-:Y:S01]  /*4940*/  ISETP.GE.AND P0, PT, R132, c[0x0][0x1d4], PT ;  /* 0x0000750084007a0c */ /* 0x000fe20003f06270 */
[----:B------:R-:W-:Y:S01]  /*4950*/  @!UPT UIADD3 URZ, URZ, URZ, URZ ;  /* 0x0000003f3f3ff290 */ /* 0x000fe2000fffe03f */
[----:B------:R-:W-:Y:S11]  /*4960*/  BSSY B0, `(.L_x_1385) ;  /* 0x0000036000007945 */ /* 0x000ff60003800000 */
[----:B------:R-:W-:-:S05]  /*4970*/  @P0 BRA `(.L_x_1386) ;  /* 0x0000034000000947 */ /* 0x000fca0003800000 */
[----:B------:R-:W-:Y:S01]  /*4980*/  ISETP.GE.AND P0, PT, R138, c[0x0][0x27c], PT ;  /* 0x00009f008a007a0c */ /* 0x000fe20003f06270 */
[----:B-1----:R-:W1:Y:S11]  /*4990*/  LDS.128 R8, [R197+0xb080] ;  /* 0x00b08000c5087984 */ /* 0x002e760000000c00 */
[----:B------:R-:W-:Y:S01]  /*49a0*/  @!UPT UIADD3 URZ, URZ, URZ, URZ ;  /* 0x0000003f3f3ff290 */ /* 0x000fe2000fffe03f */
[----:B------:R-:W-:Y:S01]  /*49b0*/  @!P0 HADD2.F32 R2, -RZ, R29.H1_H1 ;  /* 0x3000001dff028230 */ /* 0x000fe20000004100 */
        /* <DEDUP_REMOVED lines=48> */
.L_x_1386:
[----:B------:R-:W-:Y:S05]  /*4cc0*/  BSYNC B0 ;  /* 0x0000000000007941 */ /* 0x000fea0003800000 */
.L_x_1385:
        /* <DEDUP_REMOVED lines=56> */
.L_x_1388:
[----:B------:R-:W-:Y:S05]  /*5050*/  BSYNC B0 ;  /* 0x0000000000007941 */ /* 0x000fea0003800000 */
.L_x_1387:
        /* <DEDUP_REMOVED lines=56> */
.L_x_1390:
[----:B------:R-:W-:Y:S05]  /*53e0*/  BSYNC B0 ;  /* 0x0000000000007941 */ /* 0x000fea0003800000 */
.L_x_1389:
        /* <DEDUP_REMOVED lines=56> */
.L_x_1371:
        /* <DEDUP_REMOVED lines=36> */
.L_x_1392:
[----:B------:R-:W-:Y:S05]  /*59b0*/  BSYNC B0 ;  /* 0x0000000000007941 */ /* 0x000fea0003800000 */
.L_x_1391:
        /* <DEDUP_REMOVED lines=20> */
[----:B------:R-:W-:Y:S01]  /*5b00*/  PRMT R65, R9, 0x7610, R65 ;  /* 0x0000761009417816 */ /* 0x000fe20000000041 */
[----:B------:R-:W-:Y:S01]  /*5b10*/  CS2R R26, SRZ ;  /* 0x00000000001a7805 */ /* 0x000fe2000001ff00 */
[----:B------:R-:W-:Y:S01]  /*5b20*/  MOV R9, R18 ;  /* 0x0000001200097202 */ /* 0x000fe20000000f00 */
[----:B------:R-:W-:Y:S01]  /*5b30*/  CS2R R24, SRZ ;  /* 0x0000000000187805 */ /* 0x000fe2000001ff00 */
        /* <DEDUP_REMOVED lines=8> */
[----:B------:R-:W-:Y:S02]  /*5bc0*/  CS2R R20, SRZ ;  /* 0x0000000000147805 */ /* 0x000fe4000001ff00 */
[----:B------:R-:W-:Y:S02]  /*5bd0*/  PRMT R29, R8, 0x5410, R9 ;  /* 0x00005410081d7816 */ /* 0x000fe40000000009 */
        /* <DEDUP_REMOVED lines=20> */
[----:B------:R1:W5:Y:S04]  /*5d20*/  @!P0 LDG.E.128 R56, [R8.64] ;  /* 0x0000000608388981 */ /* 0x000368000c1e1d00 */
[----:B------:R1:W5:Y:S01]  /*5d30*/  @!P0 LDG.E.128 R20, [R2.64] ;  /* 0x0000000602148981 */ /* 0x000362000c1e1d00 */
[----:B------:R-:W-:Y:S11]  /*5d40*/  ISETP.GE.AND P0, PT, R134, c[0x0][0x27c], PT ;  /* 0x00009f0086007a0c */ /* 0x000ff60003f06270 */
[----:B------:R-:W-:Y:S02]  /*5d50*/  @!UPT UIADD3 URZ, URZ, URZ, URZ ;  /* 0x0000003f3f3ff290 */ /* 0x000fe4000fffe03f */
[----:B------:R1:W5:Y:S04]  /*5d60*/  @!P0 LDG.E.128 R60, [R8.64+0x80] ;  /* 0x00008006083c8981 */ /* 0x000368000c1e1d00 */
[----:B------:R1:W5:Y:S02]  /*5d70*/  @!P0 LDG.E.128 R24, [R2.64+0x80] ;  /* 0x0000800602188981 */ /* 0x000364000c1e1d00 */
.L_x_1394:
[----:B------:R-:W-:Y:S05]  /*5d80*/  BSYNC B0 ;  /* 0x0000000000007941 */ /* 0x000fea0003800000 */
.L_x_1393:
[----:B-1---5:R-:W-:Y:S01]  /*5d90*/  IMAD.MOV.U32 R9, RZ, RZ, R62 ;  /* 0x000000ffff097224 */ /* 0x022fe200078e003e */
[----:B------:R-:W-:Y:S01]  /*5da0*/  BSSY B1, `(.L_x_1395) ;  /* 0x0000103000017945 */ /* 0x000fe20003800000 */
[----:B------:R-:W-:Y:S02]  /*5db0*/  IMAD.MOV.U32 R8, RZ, RZ, R63 ;  /* 0x000000ffff087224 */ /* 0x000fe400078e003f */
        /* <DEDUP_REMOVED lines=13> */
[----:B------:R-:W-:Y:S02]  /*5e90*/  PRMT R69, R9, 0x7610, R69 ;  /* 0x0000761009457816 */ /* 0x000fe40000000045 */
[----:B------:R-:W-:Y:S02]  /*5ea0*/  MOV R9, R26 ;  /* 0x0000001a00097202 */ /* 0x000fe40000000f00 */
[----:B------:R-:W-:Y:S02]  /*5eb0*/  MOV R2, R25 ;  /* 0x0000001900027202 */ /* 0x000fe40000000f00 */
[----:B------:R-:W-:Y:S01]  /*5ec0*/  PRMT R35, R9, 0x5410, R8 ;  /* 0x0000541009237816 */ /* 0x000fe20000000008 */
[----:B------:R-:W-:Y:S01]  /*5ed0*/  IMAD.MOV.U32 R9, RZ, RZ, R22 ;  /* 0x000000ffff097224 */ /* 0x000fe200078e0016 */
[----:B------:R-:W-:Y:S01]  /*5ee0*/  PRMT R34, R2, 0x5410, R3 ;  /* 0x0000541002227816 */ /* 0x000fe20000000003 */
[----:B------:R-:W-:Y:S01]  /*5ef0*/  IMAD.MOV.U32 R8, RZ, RZ, R23 ;  /* 0x000000ffff087224 */ /* 0x000fe200078e0017 */
[----:B------:R-:W-:Y:S01]  /*5f00*/  MOV R3, R20 ;  /* 0x0000001400037202 */ /* 0x000fe20000000f00 */
[----:B------:R-:W-:Y:S03]  /*5f10*/  IMAD.MOV.U32 R2, RZ, RZ, R21 ;  /* 0x000000ffff027224 */ /* 0x000fe600078e0015 */
[----:B------:R-:W-:Y:S02]  /*5f20*/  PRMT R33, R8, 0x5410, R9 ;  /* 0x0000541008217816 */ /* 0x000fe40000000009 */
[----:B------:R-:W-:Y:S01]  /*5f30*/  PRMT R32, R3, 0x5410, R2 ;  /* 0x0000541003207816 */ /* 0x000fe20000000002 */
[----:B------:R-:W-:-:S05]  /*5f40*/  @P2 BRA `(.L_x_1396) ;  /* 0x00000e8000002947 */ /* 0x000fca0003800000 */
[----:B------:R-:W-:Y:S01]  /*5f50*/  IADD3 R72, P0, R182, R80, RZ ;  /* 0x00000050b6487210 */ /* 0x000fe20007f1e0ff */
[----:B------:R-:W-:Y:S04]  /*5f60*/  BSSY B0, `(.L_x_1397) ;  /* 0x0000074000007945 */ /* 0x000fe80003800000 */
[----:B------:R-:W-:Y:S01]  /*5f70*/  IMAD.X R73, R85, 0x1, R145, P0 ;  /* 0x0000000155497824 */ /* 0x000fe200000e0691 */
[----:B------:R-:W-:Y:S11]  /*5f80*/  ISETP.GE.AND P0, PT, R132, c[0x0][0x1d4], PT ;  /* 0x0000750084007a0c */ /* 0x000ff60003f06270 */
[----:B------:R-:W-:Y:S02]  /*5f90*/  @!UPT UIADD3 URZ, URZ, URZ, URZ ;  /* 0x0000003f3f3ff290 */ /* 0x000fe4000fffe03f */
[----:B------:R-:W-:-:S05]  /*5fa0*/  @P0 BRA `(.L_x_1398) ;  /* 0x000006f000000947 */ /* 0x000fca0003800000 */
[----:B------:R-:W1:Y:S01]  /*5fb0*/  LDS.128 R52, [R126+0xa080] ;  /* 0x00a080007e347984 */ /* 0x000e620000000c00 */
[----:B------:R-:W-:Y:S02]  /*5fc0*/  ISETP.GE.AND P2, PT, R93, c[0x0][0x1d4], PT ;  /* 0x000075005d007a0c */ /* 0x000fe40003f46270 */
[CC--:B------:R-:W-:Y:S04]  /*5fd0*/  IADD3 R2, P1, P0, R90.reuse, R72.reuse, R110 ;  /* 0x000000485a027210 */ /* 0x0c0fe8000783e06e */
[CC--:B------:R-:W-:Y:S01]  /*5fe0*/  IADD3.X R8, R89.reuse, R73.reuse, R114, P1, P0 ;  /* 0x0000004959087210 */ /* 0x0c0fe20000fe0472 */
[----:B------:R-:W2:Y:S06]  /*5ff0*/  LDS.128 R12, [R136+0xa080] ;  /* 0x00a08000880c7984 */ /* 0x000eac0000000c00 */
[----:B------:R-:W-:Y:S04]  /*6000*/  @!P2 IADD3 R3, P1, P0, R90, R72, R93 ;  /* 0x000000485a03a210 */ /* 0x000fe8000783e05d */
[----:B------:R-:W-:Y:S02]  /*6010*/  @!P2 IADD3.X R9, R89, R73, R112, P1, P0 ;  /* 0x000000495909a210 */ /* 0x000fe40000fe0470 */
[C---:B------:R-:W-:Y:S04]  /*6020*/  LEA R78, P0, R2.reuse, c[0x0][0x1c8], 0x1 ;  /* 0x00007200024e7a11 */ /* 0x040fe800078008ff */
[----:B------:R-:W-:Y:S02]  /*6030*/  LEA.HI.X R79, R2, c[0x0][0x1cc], R8, 0x1, P0 ;  /* 0x00007300024f7a11 */ /* 0x000fe400000f0c08 */
[C---:B------:R-:W-:Y:S04]  /*6040*/  @!P2 LEA R76, P0, R3.reuse, c[0x0][0x1c8], 0x1 ;  /* 0x00007200034caa11 */ /* 0x040fe800078008ff */
[----:B------:R-:W-:Y:S02]  /*6050*/  @!P2 LEA.HI.X R77, R3, c[0x0][0x1cc], R9, 0x1, P0 ;  /* 0x00007300034daa11 */ /* 0x000fe400000f0c09 */
[----:B------:R-:W-:Y:S11]  /*6060*/  ISETP.GE.AND P0, PT, R132, c[0x0][0x27c], PT ;  /* 0x00009f0084007a0c */ /* 0x000ff60003f06270 */
[----:B------:R-:W-:Y:S02]  /*6070*/  @!UPT UIADD3 URZ, URZ, URZ, URZ ;  /* 0x0000003f3f3ff290 */ /* 0x000fe4000fffe03f */
[----:B------:R-:W-:Y:S01]  /*6080*/  @!P0 SHF.R.U64 R8, R4, 0x10, R5 ;  /* 0x0000001004088819 */ /* 0x000fe20000001205 */
[----:B------:R-:W-:Y:S01]  /*6090*/  @!P0 HADD2.F32 R2, -RZ, R10.H0_H0 ;  /* 0x2000000aff028230 */ /* 0x000fe20000004100 */
[----:B------:R-:W-:Y:S02]  /*60a0*/  @!P0 SHF.R.U64 R28, R6, 0x10, R7 ;  /* 0x00000010061c8819 */ /* 0x000fe40000001207 */
[----:B-1----:R-:W-:Y:S02]  /*60b0*/  @!P0 MOV R37, R52 ;  /* 0x0000003400258202 */ /* 0x002fe40000000f00 */
[----:B--2---:R-:W-:Y:S02]  /*60c0*/  @!P0 MOV R4, R12 ;  /* 0x0000000c00048202 */ /* 0x004fe40000000f00 */
[----:B------:R-:W-:Y:S01]  /*60d0*/  @!P0 SHF.R.U64 R38, R40, 0x10, R41 ;  /* 0x0000001028268819 */ /* 0x000fe20000001229 */
[----:B------:R-:W-:Y:S01]  /*60e0*/  @!P0 HADD2.F32 R6, -RZ, R37.H0_H0 ;  /* 0x20000025ff068230 */ /* 0x000fe20000004100 */
[----:B------:R-:W-:Y:S01]  /*60f0*/  @!P0 SHF.R.U32.HI R11, RZ, 0x10, R7 ;  /* 0x00000010ff0b8819 */ /* 0x000fe20000011607 */
[----:B------:R-:W-:Y:S01]  /*6100*/  @!P0 HADD2.F32 R3, -RZ, R4.H0_H0 ;  /* 0x20000004ff038230 */ /* 0x000fe20000004100 */
[----:B------:R-:W-:Y:S01]  /*6110*/  @!P0 MOV R47, R54 ;  /* 0x00000036002f8202 */ /* 0x000fe20000000f00 */
[----:B------:R-:W-:Y:S01]  /*6120*/  @!P0 HADD2.F32 R7, -RZ, R39.H0_H0 ;  /* 0x20000027ff078230 */ /* 0x000fe20000004100 */
[-C--:B------:R-:W-:Y:S01]  /*6130*/  @!P0 FMUL.FTZ R40, R6, R2.reuse ;  /* 0x0000000206288220 */ /* 0x080fe20000410000 */
[----:B------:R-:W-:Y:S01]  /*6140*/  @!P0 SHF.R.U64 R64, R42, 0x10, R43 ;  /* 0x000000102a408819 */ /* 0x000fe2000000122b */
[C---:B------:R-:W-:Y:S01]  /*6150*/  @!P0 FMUL.FTZ R2, R3.reuse, R2 ;  /* 0x0000000203028220 */ /* 0x040fe20000410000 */
[----:B------:R-:W-:Y:S01]  /*6160*/  @!P0 SHF.R.U32.HI R9, RZ, 0x10, R5 ;  /* 0x00000010ff098819 */ /* 0x000fe20000011605 */
[-C--:B------:R-:W-:Y:S01]  /*6170*/  @!P0 FFMA.FTZ R87, R3, R7.reuse, -R40 ;  /* 0x0000000703578223 */ /* 0x080fe20000010828 */
[----:B------:R-:W-:Y:S01]  /*6180*/  @!P0 HADD2.F32 R5, -RZ, R8.H0_H0 ;  /* 0x20000008ff058230 */ /* 0x000fe20000004100 */
[----:B------:R-:W-:Y:S01]  /*6190*/  @!P0 FFMA.FTZ R2, R6, R7, R2 ;  /* 0x0000000706028223 */ /* 0x000fe20000010002 */
[----:B------:R-:W-:Y:S01]  /*61a0*/  @!P0 HADD2.F32 R37, -RZ, R37.H1_H1 ;  /* 0x30000025ff258230 */ /* 0x000fe20000004100 */
[----:B------:R-:W-:Y:S01]  /*61b0*/  @!P0 IMAD.MOV.U32 R6, RZ, RZ, R53 ;  /* 0x000000ffff068224 */ /* 0x000fe200078e0035 */
[----:B------:R-:W-:Y:S01]  /*61c0*/  @!P0 HADD2.F32 R4, -RZ, R4.H1_H1 ;  /* 0x30000004ff048230 */ /* 0x000fe20000004100 */
[----:B------:R-:W-:Y:S01]  /*61d0*/  @!P0 SHF.R.U32.HI R44, RZ, 0x10, R41 ;  /* 0x00000010ff2c8819 */ /* 0x000fe20000011629 */
[----:B------:R-:W-:Y:S01]  /*61e0*/  @!P0 HADD2.F32 R38, -RZ, R38.H0_H0 ;  /* 0x20000026ff268230 */ /* 0x000fe20000004100 */
[CC--:B------:R-:W-:Y:S01]  /*61f0*/  @!P0 FMUL.FTZ R8, R37.reuse, R5.reuse ;  /* 0x0000000525088220 */ /* 0x0c0fe20000410000 */
[----:B------:R-:W-:Y:S01]  /*6200*/  @!P0 HADD2.F32 R40, -RZ, R39.H1_H1 ;  /* 0x30000027ff288230 */ /* 0x000fe20000004100 */
[C---:B------:R-:W-:Y:S01]  /*6210*/  @!P0 FMUL.FTZ R3, R4.reuse, R5 ;  /* 0x0000000504038220 */ /* 0x040fe20000410000 */
[----:B------:R-:W-:Y:S01]  /*6220*/  @!P0 MOV R5, R13 ;  /* 0x0000000d00058202 */ /* 0x000fe20000000f00 */
[-C--:B------:R-:W-:Y:S01]  /*6230*/  @!P0 FFMA.FTZ R86, R4, R38.reuse, -R8 ;  /* 0x0000002604568223 */ /* 0x080fe20000010808 */
[----:B------:R-:W-:Y:S01]  /*6240*/  @!P0 HADD2.F32 R4, -RZ, R10.H1_H1 ;  /* 0x3000000aff048230 */ /* 0x000fe20000004100 */
[----:B------:R-:W-:Y:S01]  /*6250*/  @!P0 FFMA.FTZ R3, R37, R38, R3 ;  /* 0x0000002625038223 */ /* 0x000fe20000010003 */
[--C-:B------:R-:W-:Y:S01]  /*6260*/  @!P0 HADD2.F32 R39, -RZ, R6.reuse.H0_H0 ;  /* 0x20000006ff278230 */ /* 0x100fe20000004100 */
[----:B------:R-:W-:Y:S01]  /*6270*/  @!P0 SHF.R.U32.HI R46, RZ, 0x10, R43 ;  /* 0x00000010ff2e8819 */ /* 0x000fe2000001162b */
[----:B------:R-:W-:Y:S02]  /*6280*/  @!P0 HADD2.F32 R7, -RZ, R5.H0_H0 ;  /* 0x20000005ff078230 */ /* 0x000fe40000004100 */
[----:B------:R-:W-:Y:S01]  /*6290*/  @!P0 HADD2.F32 R41, -RZ, R6.H1_H1 ;  /* 0x30000006ff298230 */ /* 0x000fe20000004100 */
[-C--:B------:R-:W-:Y:S01]  /*62a0*/  @!P0 FMUL.FTZ R8, R39, R4.reuse ;  /* 0x0000000427088220 */ /* 0x080fe20000410000 */
[----:B------:R-:W-:Y:S01]  /*62b0*/  @!P0 HADD2.F32 R9, -RZ, R9.H0_H0 ;  /* 0x20000009ff098230 */ /* 0x000fe20000004100 */
[C---:B------:R-:W-:Y:S01]  /*62c0*/  @!P0 FMUL.FTZ R4, R7.reuse, R4 ;  /* 0x0000000407048220 */ /* 0x040fe20000410000 */
[----:B------:R-:W-:Y:S01]  /*62d0*/  @!P0 HADD2.F32 R42, -RZ, R44.H0_H0 ;  /* 0x2000002cff2a8230 */ /* 0x000fe20000004100 */
[-C--:B------:R-:W-:Y:S01]  /*62e0*/  @!P0 FFMA.FTZ R84, R7, R40.reuse, -R8 ;  /* 0x0000002807548223 */ /* 0x080fe20000010808 */
[----:B------:R-:W-:Y:S01]  /*62f0*/  @!P0 MOV R7, R15 ;  /* 0x0000000f00078202 */ /* 0x000fe20000000f00 */
[----:B------:R-:W-:Y:S01]  /*6300*/  @!P0 IMAD.MOV.U32 R8, RZ, RZ, R55 ;  /* 0x000000ffff088224 */ /* 0x000fe200078e0037 */
[----:B------:R-:W-:Y:S01]  /*6310*/  @!P0 HADD2.F32 R6, -RZ, R5.H1_H1 ;  /* 0x30000005ff068230 */ /* 0x000fe20000004100 */
[-C--:B------:R-:W-:Y:S01]  /*6320*/  @!P0 FMUL.FTZ R10, R41, R9.reuse ;  /* 0x00000009290a8220 */ /* 0x080fe20000410000 */
[----:B------:R-:W-:Y:S01]  /*6330*/  @!P0 HADD2.F32 R44, -RZ, R45.H0_H0 ;  /* 0x2000002dff2c8230 */ /* 0x000fe20000004100 */
[----:B------:R-:W-:Y:S01]  /*6340*/  @!P0 FFMA.FTZ R4, R39, R40, R4 ;  /* 0x0000002827048223 */ /* 0x000fe20000010004 */
[--C-:B------:R-:W-:Y:S01]  /*6350*/  @!P0 HADD2.F32 R43, -RZ, R8.reuse.H0_H0 ;  /* 0x20000008ff2b8230 */ /* 0x100fe20000004100 */
[C---:B------:R-:W-:Y:S01]  /*6360*/  @!P0 FMUL.FTZ R5, R6.reuse, R9 ;  /* 0x0000000906058220 */ /* 0x040fe20000410000 */
[----:B------:R-:W-:Y:S01]  /*6370*/  @!P0 HADD2.F32 R9, -RZ, R7.H0_H0 ;  /* 0x20000007ff098230 */ /* 0x000fe20000004100 */
[-C--:B------:R-:W-:Y:S01]  /*6380*/  @!P0 FFMA.FTZ R74, R6, R42.reuse, -R10 ;  /* 0x0000002a064a8223 */ /* 0x080fe2000001080a */
[----:B------:R-:W-:Y:S01]  /*6390*/  @!P0 HADD2.F32 R6, -RZ, R29.H0_H0 ;  /* 0x2000001dff068230 */ /* 0x000fe20000004100 */
[----:B------:R-:W-:Y:S01]  /*63a0*/  @!P0 FFMA.FTZ R5, R41, R42, R5 ;  /* 0x0000002a29058223 */ /* 0x000fe20000010005 */
[----:B------:R-:W-:Y:S02]  /*63b0*/  @!P0 HADD2.F32 R10, -RZ, R11.H0_H0 ;  /* 0x2000000bff0a8230 */ /* 0x000fe40000004100 */
[----:B------:R-:W-:Y:S01]  /*63c0*/  @!P0 HADD2.F32 R45, -RZ, R8.H1_H1 ;  /* 0x30000008ff2d8230 */ /* 0x000fe20000004100 */
[-C--:B------:R-:W-:Y:S01]  /*63d0*/  @!P0 FMUL.FTZ R11, R43, R6.reuse ;  /* 0x000000062b0b8220 */ /* 0x080fe20000410000 */
[----:B------:R-:W-:Y:S01]  /*63e0*/  @!P0 HADD2.F32 R7, -RZ, R7.H1_H1 ;  /* 0x30000007ff078230 */ /* 0x000fe20000004100 */
[----:B------:R-:W-:Y:S01]  /*63f0*/  @!P0 FMUL.FTZ R8, R9, R6 ;  /* 0x0000000609088220 */ /* 0x000fe20000410000 */
[----:B------:R-:W-:Y:S01]  /*6400*/  @!P0 HADD2.F32 R46, -RZ, R46.H0_H0 ;  /* 0x2000002eff2e8230 */ /* 0x000fe20000004100 */
[----:B------:R-:W-:Y:S01]  /*6410*/  @!P0 FMUL.FTZ R6, R45, R10 ;  /* 0x0000000a2d068220 */ /* 0x000fe20000410000 */
[----:B------:R-:W-:Y:S01]  /*6420*/  @!P0 F2FP.PACK_AB R74, R74, R84 ;  /* 0x000000544a4a823e */ /* 0x000fe200000000ff */
[----:B------:R-:W-:Y:S01]  /*6430*/  @!P0 FFMA.FTZ R83, R9, R44, -R11 ;  /* 0x0000002c09538223 */ /* 0x000fe2000001080b */
[----:B------:R-:W-:Y:S01]  /*6440*/  @!P0 F2FP.PACK_AB R4, R5, R4 ;  /* 0x000000040504823e */ /* 0x000fe200000000ff */
[C---:B------:R-:W-:Y:S01]  /*6450*/  @!P0 FMUL.FTZ R9, R7.reuse, R10 ;  /* 0x0000000a07098220 */ /* 0x040fe20000410000 */
[----:B------:R-:W-:Y:S01]  /*6460*/  @!P0 MOV R13, R74 ;  /* 0x0000004a000d8202 */ /* 0x000fe20000000f00 */
[----:B------:R-:W-:Y:S01]  /*6470*/  @!P0 IMAD.MOV.U32 R10, RZ, RZ, R14 ;  /* 0x000000ffff0a8224 */ /* 0x000fe200078e000e */
[----:B------:R-:W-:Y:S01]  /*6480*/  @!P0 HADD2.F32 R37, -RZ, R65.H0_H0 ;  /* 0x20000041ff258230 */ /* 0x000fe20000004100 */
[----:B------:R-:W-:Y:S01]  /*6490*/  @!P0 FFMA.FTZ R82, R7, R46, -R6 ;  /* 0x0000002e07528223 */ /* 0x000fe20000010806 */
[----:B------:R-:W-:Y:S01]  /*64a0*/  @!P0 HADD2.F32 R6, -RZ, R29.H1_H1 ;  /* 0x3000001dff068230 */ /* 0x000fe20000004100 */
[----:B------:R-:W-:Y:S01]  /*64b0*/  @!P0 IMAD.MOV.U32 R53, RZ, RZ, R4 ;  /* 0x000000ffff358224 */ /* 0x000fe200078e0004 */
[--C-:B------:R-:W-:Y:S02]  /*64c0*/  @!P0 HADD2.F32 R29, -RZ, R47.reuse.H0_H0 ;  /* 0x2000002fff1d8230 */ /* 0x100fe40000004100 */
[----:B------:R-:W-:Y:S02]  /*64d0*/  @!P0 HADD2.F32 R7, -RZ, R10.H0_H0 ;  /* 0x2000000aff078230 */ /* 0x000fe40000004100 */
[----:B------:R-:W-:Y:S01]  /*64e0*/  @!P0 HADD2.F32 R11, -RZ, R28.H0_H0 ;  /* 0x2000001cff0b8230 */ /* 0x000fe20000004100 */
[-C--:B------:R-:W-:Y:S01]  /*64f0*/  @!P0 FMUL.FTZ R38, R29, R6.reuse ;  /* 0x000000061d268220 */ /* 0x080fe20000410000 */
[----:B------:R-:W-:Y:S01]  /*6500*/  @!P0 HADD2.F32 R28, -RZ, R47.H1_H1 ;  /* 0x3000002fff1c8230 */ /* 0x000fe20000004100 */
[C---:B------:R-:W-:Y:S01]  /*6510*/  @!P0 FMUL.FTZ R6, R7.reuse, R6 ;  /* 0x0000000607068220 */ /* 0x040fe20000410000 */
[----:B------:R-:W-:Y:S01]  /*6520*/  @!P0 HADD2.F32 R10, -RZ, R10.H1_H1 ;  /* 0x3000000aff0a8230 */ /* 0x000fe20000004100 */
[----:B------:R-:W-:Y:S01]  /*6530*/  @!P0 FFMA.FTZ R75, R7, R37, -R38 ;  /* 0x00000025074b8223 */ /* 0x000fe20000010826 */
[----:B------:R-:W-:Y:S01]  /*6540*/  @!P0 HADD2.F32 R38, -RZ, R64.H0_H0 ;  /* 0x20000040ff268230 */ /* 0x000fe20000004100 */
[----:B------:R-:W-:Y:S01]  /*6550*/  @!P0 F2FP.PACK_AB R64, R86, R87 ;  /* 0x000000575640823e */ /* 0x000fe200000000ff */
[-C--:B------:R-:W-:Y:S02]  /*6560*/  @!P0 FMUL.FTZ R47, R28, R11.reuse ;  /* 0x0000000b1c2f8220 */ /* 0x080fe40000410000 */
[C---:B------:R-:W-:Y:S01]  /*6570*/  @!P0 FMUL.FTZ R7, R10.reuse, R11 ;  /* 0x0000000b0a078220 */ /* 0x040fe20000410000 */
[----:B------:R-:W-:Y:S01]  /*6580*/  @!P0 MOV R12, R64 ;  /* 0x00000040000c8202 */ /* 0x000fe20000000f00 */
[----:B------:R-:W-:Y:S01]  /*6590*/  @!P0 FFMA.FTZ R11, R10, R38, -R47 ;  /* 0x000000260a0b8223 */ /* 0x000fe2000001082f */
[----:B------:R-:W-:Y:S01]  /*65a0*/  @!P0 F2FP.PACK_AB R47, R82, R83 ;  /* 0x00000053522f823e */ /* 0x000fe200000000ff */
[----:B------:R-:W-:Y:S01]  /*65b0*/  @!P0 FFMA.FTZ R6, R29, R37, R6 ;  /* 0x000000251d068223 */ /* 0x000fe20000010006 */
[----:B------:R-:W-:Y:S01]  /*65c0*/  @!P0 F2FP.PACK_AB R10, R3, R2 ;  /* 0x00000002030a823e */ /* 0x000fe200000000ff */
[----:B------:R-:W-:Y:S01]  /*65d0*/  @!P0 FFMA.FTZ R7, R28, R38, R7 ;  /* 0x000000261c078223 */ /* 0x000fe20000010007 */
[----:B------:R-:W-:Y:S01]  /*65e0*/  @!P0 F2FP.PACK_AB R11, R11, R75 ;  /* 0x0000004b0b0b823e */ /* 0x000fe200000000ff */
[----:B------:R-:W-:Y:S01]  /*65f0*/  @!P0 FFMA.FTZ R8, R43, R44, R8 ;  /* 0x0000002c2b088223 */ /* 0x000fe20000010008 */
[----:B------:R-:W-:Y:S01]  /*6600*/  @!P0 MOV R15, R47 ;  /* 0x0000002f000f8202 */ /* 0x000fe20000000f00 */
[----:B------:R-:W-:Y:S01]  /*6610*/  @!P0 FFMA.FTZ R9, R45, R46, R9 ;  /* 0x0000002e2d098223 */ /* 0x000fe20000010009 */
[----:B------:R-:W-:Y:S01]  /*6620*/  @!P0 F2FP.PACK_AB R3, R7, R6 ;  /* 0x000000060703823e */ /* 0x000fe200000000ff */
[----:B------:R-:W-:Y:S01]  /*6630*/  @!P0 IMAD.MOV.U32 R14, RZ, RZ, R11 ;  /* 0x000000ffff0e8224 */ /* 0x000fe200078e000b */
[----:B------:R-:W-:Y:S02]  /*6640*/  @!P0 MOV R52, R10 ;  /* 0x0000000a00348202 */ /* 0x000fe40000000f00 */
[----:B------:R-:W-:Y:S02]  /*6650*/  @!P0 F2FP.PACK_AB R2, R9, R8 ;  /* 0x000000080902823e */ /* 0x000fe400000000ff */
[----:B------:R1:W-:Y:S01]  /*6660*/  STG.E.128 [R78.64], R12 ;  /* 0x0000000c4e007986 */ /* 0x0003e2000c101d06 */
[----:B------:R-:W-:Y:S02]  /*6670*/  @!P0 MOV R54, R3 ;  /* 0x0000000300368202 */ /* 0x000fe40000000f00 */
[----:B------:R-:W-:Y:S05]  /*6680*/  @!P0 MOV R55, R2 ;  /* 0x0000000200378202 */ /* 0x000fea0000000f00 */
[----:B------:R1:W-:Y:S02]  /*6690*/  @!P2 STG.E.128 [R76.64], R52 ;  /* 0x000000344c00a986 */ /* 0x0003e4000c101d06 */
.L_x_1398:
[----:B------:R-:W-:Y:S05]  /*66a0*/  BSYNC B0 ;  /* 0x0000000000007941 */ /* 0x000fea0003800000 */
.L_x_1397:
[----:B------:R-:W-:Y:S11]  /*66b0*/  ISETP.GE.AND P0, PT, R134, c[0x0][0x1d4], PT ;  /* 0x0000750086007a0c */ /* 0x000ff60003f06270 */
[----:B------:R-:W-:Y:S02]  /*66c0*/  @!UPT UIADD3 URZ, URZ, URZ, URZ ;  /* 0x0000003f3f3ff290 */ /* 0x000fe4000fffe03f */
[----:B------:R-:W-:-:S05]  /*66d0*/  @P0 BRA `(.L_x_1396) ;  /* 0x000006f000000947 */ /* 0x000fca0003800000 */
[----:B------:R-:W2:Y:S01]  /*66e0*/  LDS.128 R44, [R121+0xa080] ;  /* 0x00a08000792c7984 */ /* 0x000ea20000000c00 */
[----:B------:R-:W-:Y:S02]  /*66f0*/  ISETP.GE.AND P2, PT, R94, c[0x0][0x1d4], PT ;  /* 0x000075005e007a0c */ /* 0x000fe40003f46270 */
[CC--:B------:R-:W-:Y:S04]  /*6700*/  IADD3 R2, P1, P0, R90.reuse, R72.reuse, R109 ;  /* 0x000000485a027210 */ /* 0x0c0fe8000783e06d */
[CC--:B------:R-:W-:Y:S01]  /*6710*/  IADD3.X R5, R89.reuse, R73.reuse, R113, P1, P0 ;  /* 0x0000004959057210 */ /* 0x0c0fe20000fe0471 */
[----:B-1----:R-:W1:Y:S06]  /*6720*/  LDS.128 R12, [R131+0xa080] ;  /* 0x00a08000830c7984 */ /* 0x002e6c0000000c00 */
        /* <DEDUP_REMOVED lines=10> */
[----:B------:R-:W-:Y:S01]  /*67d0*/  @!P0 SHF.R.U64 R16, R48, 0x10, R49 ;  /* 0x0000001030108819 */ /* 0x000fe20000001231 */
[----:B------:R-:W-:Y:S01]  /*67e0*/  @!P0 HADD2.F32 R8, -RZ, R65.H1_H1 ;  /* 0x30000041ff088230 */ /* 0x000fe20000004100 */
[----:B--2---:R-:W-:Y:S01]  /*67f0*/  @!P0 MOV R9, R44 ;  /* 0x0000002c00098202 */ /* 0x004fe20000000f00 */
[----:B------:R-:W-:Y:S01]  /*6800*/  @!P0 HADD2.F32 R5, -RZ, R5.H0_H0 ;  /* 0x20000005ff058230 */ /* 0x000fe20000004100 */
[----:B-1----:R-:W-:Y:S01]  /*6810*/  @!P0 MOV R4, R12 ;  /* 0x0000000c00048202 */ /* 0x002fe20000000f00 */
[----:B------:R-:W-:Y:S01]  /*6820*/  @!P0 HADD2.F32 R28, -RZ, R66.H0_H0 ;  /* 0x20000042ff1c8230 */ /* 0x000fe20000004100 */
[----:B------:R-:W-:Y:S01]  /*6830*/  @!P0 SHF.R.U32.HI R6, RZ, 0x10, R17 ;  /* 0x00000010ff068819 */ /* 0x000fe20000011611 */
[--C-:B------:R-:W-:Y:S01]  /*6840*/  @!P0 HADD2.F32 R7, -RZ, R9.reuse.H0_H0 ;  /* 0x20000009ff078230 */ /* 0x100fe20000004100 */
[----:B------:R-:W-:Y:S01]  /*6850*/  @!P0 SHF.R.U64 R11, R18, 0x10, R19 ;  /* 0x00000010120b8819 */ /* 0x000fe20000001213 */
[--C-:B------:R-:W-:Y:S01]  /*6860*/  @!P0 HADD2.F32 R3, -RZ, R4.reuse.H0_H0 ;  /* 0x20000004ff038230 */ /* 0x100fe20000004100 */
[----:B------:R-:W-:Y:S01]  /*6870*/  @!P0 SHF.R.U32.HI R38, RZ, 0x10, R51 ;  /* 0x00000010ff268819 */ /* 0x000fe20000011633 */
[----:B------:R-:W-:Y:S01]  /*6880*/  @!P0 HADD2.F32 R17, -RZ, R9.H1_H1 ;  /* 0x30000009ff118230 */ /* 0x000fe20000004100 */
[----:B------:R-:W-:Y:S01]  /*6890*/  @!P0 FMUL.FTZ R18, R7, R2 ;  /* 0x0000000207128220 */ /* 0x000fe20000410000 */
[----:B------:R-:W-:Y:S01]  /*68a0*/  @!P0 HADD2.F32 R4, -RZ, R4.H1_H1 ;  /* 0x30000004ff048230 */ /* 0x000fe20000004100 */
[----:B------:R-:W-:Y:S01]  /*68b0*/  @!P0 IMAD.MOV.U32 R9, RZ, RZ, R45 ;  /* 0x000000ffff098224 */ /* 0x000fe200078e002d */
[----:B------:R-:W-:Y:S01]  /*68c0*/  @!P0 HADD2.F32 R43, -RZ, R38.H0_H0 ;  /* 0x20000026ff2b8230 */ /* 0x000fe20000004100 */
[----:B------:R-:W-:Y:S01]  /*68d0*/  @!P0 FFMA.FTZ R72, R3, R8, -R18 ;  /* 0x0000000803488223 */ /* 0x000fe20000010812 */
[----:B------:R-:W-:Y:S01]  /*68e0*/  @!P0 HADD2.F32 R18, -RZ, R16.H0_H0 ;  /* 0x20000010ff128230 */ /* 0x000fe20000004100 */
[-C--:B------:R-:W-:Y:S01]  /*68f0*/  @!P0 FMUL.FTZ R16, R17, R5.reuse ;  /* 0x0000000511108220 */ /* 0x080fe20000410000 */
[----:B------:R-:W-:Y:S01]  /*6900*/  @!P0 MOV R38, R46 ;  /* 0x0000002e00268202 */ /* 0x000fe20000000f00 */
[----:B------:R-:W-:Y:S01]  /*6910*/  @!P0 FMUL.FTZ R2, R3, R2 ;  /* 0x0000000203028220 */ /* 0x000fe20000410000 */
[----:B------:R-:W-:Y:S01]  /*6920*/  @!P0 SHF.R.U32.HI R37, RZ, 0x10, R49 ;  /* 0x00000010ff258819 */ /* 0x000fe20000011631 */
[C---:B------:R-:W-:Y:S01]  /*6930*/  @!P0 FMUL.FTZ R3, R4.reuse, R5 ;  /* 0x0000000504038220 */ /* 0x040fe20000410000 */
[----:B------:R-:W-:Y:S01]  /*6940*/  @!P0 MOV R5, R13 ;  /* 0x0000000d00058202 */ /* 0x000fe20000000f00 */
[----:B------:R-:W-:Y:S01]  /*6950*/  @!P0 FFMA.FTZ R65, R4, R18, -R16 ;  /* 0x0000001204418223 */ /* 0x000fe20000010810 */
[----:B------:R-:W-:Y:S01]  /*6960*/  @!P0 HADD2.F32 R4, -RZ, R30.H1_H1 ;  /* 0x3000001eff048230 */ /* 0x000fe20000004100 */
[----:B------:R-:W-:Y:S01]  /*6970*/  @!P0 FFMA.FTZ R2, R7, R8, R2 ;  /* 0x0000000807028223 */ /* 0x000fe20000010002 */
[----:B------:R-:W-:Y:S01]  /*6980*/  @!P0 SHF.R.U32.HI R10, RZ, 0x10, R19 ;  /* 0x00000010ff0a8819 */ /* 0x000fe20000011613 */
[----:B------:R-:W-:Y:S01]  /*6990*/  @!P0 FFMA.FTZ R3, R17, R18, R3 ;  /* 0x0000001211038223 */ /* 0x000fe20000010003 */
[----:B------:R-:W-:Y:S01]  /*69a0*/  @!P0 HADD2.F32 R19, -RZ, R9.H0_H0 ;  /* 0x20000009ff138230 */ /* 0x000fe20000004100 */
[----:B------:R-:W-:Y:S01]  /*69b0*/  @!P0 F2FP.PACK_AB R17, R65, R72 ;  /* 0x000000484111823e */ /* 0x000fe200000000ff */
[----:B------:R-:W-:Y:S01]  /*69c0*/  @!P0 HADD2.F32 R7, -RZ, R5.H0_H0 ;  /* 0x20000005ff078230 */ /* 0x000fe20000004100 */
[----:B------:R-:W-:Y:S01]  /*69d0*/  @!P0 SHF.R.U64 R39, R50, 0x10, R51 ;  /* 0x0000001032278819 */ /* 0x000fe20000001233 */
[----:B------:R-:W-:Y:S01]  /*69e0*/  @!P0 HADD2.F32 R29, -RZ, R9.H1_H1 ;  /* 0x30000009ff1d8230 */ /* 0x000fe20000004100 */
[-C--:B------:R-:W-:Y:S01]  /*69f0*/  @!P0 FMUL.FTZ R16, R19, R4.reuse ;  /* 0x0000000413108220 */ /* 0x080fe20000410000 */
[----:B------:R-:W-:Y:S01]  /*6a00*/  @!P0 HADD2.F32 R8, -RZ, R6.H0_H0 ;  /* 0x20000006ff088230 */ /* 0x000fe20000004100 */
[C---:B------:R-:W-:Y:S01]  /*6a10*/  @!P0 FMUL.FTZ R4, R7.reuse, R4 ;  /* 0x0000000407048220 */ /* 0x040fe20000410000 */
[----:B------:R-:W-:Y:S01]  /*6a20*/  @!P0 MOV R12, R17 ;  /* 0x00000011000c8202 */ /* 0x000fe20000000f00 */
[----:B------:R-:W-:Y:S01]  /*6a30*/  @!P0 FFMA.FTZ R64, R7, R28, -R16 ;  /* 0x0000001c07408223 */ /* 0x000fe20000010810 */
[----:B------:R-:W-:Y:S01]  /*6a40*/  @!P0 MOV R7, R15 ;  /* 0x0000000f00078202 */ /* 0x000fe20000000f00 */
[----:B------:R-:W-:Y:S01]  /*6a50*/  @!P0 IMAD.MOV.U32 R16, RZ, RZ, R47 ;  /* 0x000000ffff108224 */ /* 0x000fe200078e002f */
[----:B------:R-:W-:Y:S01]  /*6a60*/  @!P0 HADD2.F32 R30, -RZ, R37.H0_H0 ;  /* 0x20000025ff1e8230 */ /* 0x000fe20000004100 */
[----:B------:R-:W-:Y:S01]  /*6a70*/  @!P0 FMUL.FTZ R9, R29, R8 ;  /* 0x000000081d098220 */ /* 0x000fe20000410000 */
[----:B------:R-:W-:Y:S01]  /*6a80*/  @!P0 HADD2.F32 R6, -RZ, R5.H1_H1 ;  /* 0x30000005ff068230 */ /* 0x000fe20000004100 */
[----:B------:R-:W-:Y:S01]  /*6a90*/  @!P0 FFMA.FTZ R4, R19, R28, R4 ;  /* 0x0000001c13048223 */ /* 0x000fe20000010004 */
[----:B------:R-:W-:Y:S02]  /*6aa0*/  @!P0 HADD2.F32 R40, -RZ, R16.H0_H0 ;  /* 0x20000010ff288230 */ /* 0x000fe40000004100 */
[----:B------:R-:W-:Y:S01]  /*6ab0*/  @!P0 HADD2.F32 R10, -RZ, R10.H0_H0 ;  /* 0x2000000aff0a8230 */ /* 0x000fe20000004100 */
[C---:B------:R-:W-:Y:S01]  /*6ac0*/  @!P0 FMUL.FTZ R5, R6.reuse, R8 ;  /* 0x0000000806058220 */ /* 0x040fe20000410000 */
[----:B------:R-:W-:Y:S01]  /*6ad0*/  @!P0 HADD2.F32 R42, -RZ, R16.H1_H1 ;  /* 0x30000010ff2a8230 */ /* 0x000fe20000004100 */
[-C--:B------:R-:W-:Y:S01]  /*6ae0*/  @!P0 FFMA.FTZ R51, R6, R30.reuse, -R9 ;  /* 0x0000001e06338223 */ /* 0x080fe20000010809 */
[----:B------:R-:W-:Y:S01]  /*6af0*/  @!P0 HADD2.F32 R9, -RZ, R7.H0_H0 ;  /* 0x20000007ff098230 */ /* 0x000fe20000004100 */
[----:B------:R-:W-:Y:S01]  /*6b00*/  @!P0 FFMA.FTZ R5, R29, R30, R5 ;  /* 0x0000001e1d058223 */ /* 0x000fe20000010005 */
[----:B------:R-:W-:Y:S02]  /*6b10*/  @!P0 HADD2.F32 R6, -RZ, R31.H0_H0 ;  /* 0x2000001fff068230 */ /* 0x000fe40000004100 */
[----:B------:R-:W-:Y:S01]  /*6b20*/  @!P0 HADD2.F32 R7, -RZ, R7.H1_H1 ;  /* 0x30000007ff078230 */ /* 0x000fe20000004100 */
[----:B------:R-:W-:Y:S01]  /*6b30*/  @!P0 F2FP.PACK_AB R18, R51, R64 ;  /* 0x000000403312823e */ /* 0x000fe200000000ff */
[----:B------:R-:W-:Y:S01]  /*6b40*/  @!P0 HADD2.F32 R41, -RZ, R66.H1_H1 ;  /* 0x30000042ff298230 */ /* 0x000fe20000004100 */
[----:B------:R-:W-:Y:S01]  /*6b50*/  @!P0 FMUL.FTZ R16, R40, R6 ;  /* 0x0000000628108220 */ /* 0x000fe20000410000 */
[----:B------:R-:W-:Y:S01]  /*6b60*/  @!P0 F2FP.PACK_AB R4, R5, R4 ;  /* 0x000000040504823e */ /* 0x000fe200000000ff */
[C---:B------:R-:W-:Y:S01]  /*6b70*/  @!P0 FMUL.FTZ R8, R9.reuse, R6 ;  /* 0x0000000609088220 */ /* 0x040fe20000410000 */
[----:B------:R-:W-:Y:S01]  /*6b80*/  @!P0 MOV R13, R18 ;  /* 0x00000012000d8202 */ /* 0x000fe20000000f00 */
[-C--:B------:R-:W-:Y:S01]  /*6b90*/  @!P0 FMUL.FTZ R6, R42, R10.reuse ;  /* 0x0000000a2a068220 */ /* 0x080fe20000410000 */
[----:B------:R-:W-:Y:S01]  /*6ba0*/  @!P0 HADD2.F32 R37, -RZ, R67.H0_H0 ;  /* 0x20000043ff258230 */ /* 0x000fe20000004100 */
[----:B------:R-:W-:Y:S01]  /*6bb0*/  @!P0 FFMA.FTZ R50, R9, R41, -R16 ;  /* 0x0000002909328223 */ /* 0x000fe20000010810 */
[----:B------:R-:W-:Y:S01]  /*6bc0*/  @!P0 HADD2.F32 R16, -RZ, R11.H0_H0 ;  /* 0x2000000bff108230 */ /* 0x000fe20000004100 */
[C---:B------:R-:W-:Y:S01]  /*6bd0*/  @!P0 FMUL.FTZ R9, R7.reuse, R10 ;  /* 0x0000000a07098220 */ /* 0x040fe20000410000 */
[----:B------:R-:W-:Y:S01]  /*6be0*/  @!P0 HADD2.F32 R39, -RZ, R39.H0_H0 ;  /* 0x20000027ff278230 */ /* 0x000fe20000004100 */
[----:B------:R-:W-:Y:S01]  /*6bf0*/  @!P0 FFMA.FTZ R49, R7, R43, -R6 ;  /* 0x0000002b07318223 */ /* 0x000fe20000010806 */
[----:B------:R-:W-:Y:S01]  /*6c00*/  @!P0 HADD2.F32 R6, -RZ, R31.H1_H1 ;  /* 0x3000001fff068230 */ /* 0x000fe20000004100 */
[----:B------:R-:W-:Y:S01]  /*6c10*/  @!P0 IMAD.MOV.U32 R7, RZ, RZ, R14 ;  /* 0x000000ffff078224 */ /* 0x000fe200078e000e */
[--C-:B------:R-:W-:Y:S01]  /*6c20*/  @!P0 HADD2.F32 R31, -RZ, R38.reuse.H0_H0 ;  /* 0x20000026ff1f8230 */ /* 0x100fe20000004100 */
[----:B------:R-:W-:Y:S01]  /*6c30*/  @!P0 IMAD.MOV.U32 R45, RZ, RZ, R4 ;  /* 0x000000ffff2d8224 */ /* 0x000fe200078e0004 */
[----:B------:R-:W-:Y:S02]  /*6c40*/  @!P0 HADD2.F32 R38, -RZ, R38.H1_H1 ;  /* 0x30000026ff268230 */ /* 0x000fe40000004100 */
[--C-:B------:R-:W-:Y:S02]  /*6c50*/  @!P0 HADD2.F32 R11, -RZ, R7.reuse.H0_H0 ;  /* 0x20000007ff0b8230 */ /* 0x100fe40000004100 */
[----:B------:R-:W-:Y:S01]  /*6c60*/  @!P0 HADD2.F32 R10, -RZ, R7.H1_H1 ;  /* 0x30000007ff0a8230 */ /* 0x000fe20000004100 */
[----:B------:R-:W-:Y:S02]  /*6c70*/  @!P0 FMUL.FTZ R7, R31, R6 ;  /* 0x000000061f078220 */ /* 0x000fe40000410000 */
[----:B------:R-:W-:Y:S02]  /*6c80*/  @!P0 FMUL.FTZ R48, R38, R16 ;  /* 0x0000001026308220 */ /* 0x000fe40000410000 */
[C---:B------:R-:W-:Y:S02]  /*6c90*/  @!P0 FMUL.FTZ R6, R11.reuse, R6 ;  /* 0x000000060b068220 */ /* 0x040fe40000410000 */
[----:B------:R-:W-:Y:S02]  /*6ca0*/  @!P0 FFMA.FTZ R11, R11, R37, -R7 ;  /* 0x000000250b0b8223 */ /* 0x000fe40000010807 */
[C---:B------:R-:W-:Y:S02]  /*6cb0*/  @!P0 FFMA.FTZ R48, R10.reuse, R39, -R48 ;  /* 0x000000270a308223 */ /* 0x040fe40000010830 */
[----:B------:R-:W-:Y:S01]  /*6cc0*/  @!P0 FMUL.FTZ R7, R10, R16 ;  /* 0x000000100a078220 */ /* 0x000fe20000410000 */
[----:B------:R-:W-:Y:S01]  /*6cd0*/  @!P0 F2FP.PACK_AB R16, R49, R50 ;  /* 0x000000323110823e */ /* 0x000fe200000000ff */
[----:B------:R-:W-:Y:S01]  /*6ce0*/  @!P0 FFMA.FTZ R6, R31, R37, R6 ;  /* 0x000000251f068223 */ /* 0x000fe20000010006 */
[----:B------:R-:W-:Y:S01]  /*6cf0*/  @!P0 F2FP.PACK_AB R11, R48, R11 ;  /* 0x0000000b300b823e */ /* 0x000fe200000000ff */
[----:B------:R-:W-:Y:S01]  /*6d00*/  @!P0 FFMA.FTZ R7, R38, R39, R7 ;  /* 0x0000002726078223 */ /* 0x000fe20000010007 */
[----:B------:R-:W-:Y:S01]  /*6d10*/  @!P0 MOV R15, R16 ;  /* 0x00000010000f8202 */ /* 0x000fe20000000f00 */
[----:B------:R-:W-:Y:S01]  /*6d20*/  @!P0 FFMA.FTZ R8, R40, R41, R8 ;  /* 0x0000002928088223 */ /* 0x000fe20000010008 */
[----:B------:R-:W-:Y:S01]  /*6d30*/  @!P0 F2FP.PACK_AB R10, R3, R2 ;  /* 0x00000002030a823e */ /* 0x000fe200000000ff */
        /* <DEDUP_REMOVED lines=9> */
.L_x_1396:
[----:B------:R-:W-:Y:S05]  /*6dd0*/  BSYNC B1 ;  /* 0x0000000000017941 */ /* 0x000fea0003800000 */
.L_x_1395:
[----:B------:R-:W-:Y:S04]  /*6de0*/  IADD3 R49, P0, R180, R80, RZ ;  /* 0x00000050b4317210 */ /* 0x000fe80007f1e0ff */
[----:B------:R-:W-:Y:S01]  /*6df0*/  IADD3.X R50, R85, R142, RZ, P0, !PT ;  /* 0x0000008e55327210 */ /* 0x000fe200007fe4ff */
[----:B------:R-:W-:-:S05]  /*6e00*/  @P3 BRA `(.L_x_1384) ;  /* 0x0000113000003947 */ /* 0x000fca0003800000 */
[----:B------:R-:W-:Y:S01]  /*6e10*/  ISETP.GE.AND P0, PT, R132, c[0x0][0x1d4], PT ;  /* 0x0000750084007a0c */ /* 0x000fe20003f06270 */
[----:B------:R-:W-:Y:S01]  /*6e20*/  @!UPT UIADD3 URZ, URZ, URZ, URZ ;  /* 0x0000003f3f3ff290 */ /* 0x000fe2000fffe03f */
[----:B------:R-:W-:Y:S11]  /*6e30*/  BSSY B0, `(.L_x_1399) ;  /* 0x0000071000007945 */ /* 0x000ff60003800000 */
        /* <DEDUP_REMOVED lines=16> */
[--C-:B------:R-:W-:Y:S01]  /*6f40*/  @!P0 SHF.R.U64 R18, R56, 0x10, R57.reuse ;  /* 0x0000001038128819 */ /* 0x100fe20000001239 */
[----:B------:R-:W-:Y:S01]  /*6f50*/  @!P0 HADD2.F32 R8, -RZ, R67.H1_H1 ;  /* 0x30000043ff088230 */ /* 0x000fe20000004100 */
[----:B--2---:R-:W-:Y:S01]  /*6f60*/  @!P0 MOV R9, R40 ;  /* 0x0000002800098202 */ /* 0x004fe20000000f00 */
[----:B------:R-:W-:Y:S01]  /*6f70*/  @!P0 HADD2.F32 R5, -RZ, R5.H0_H0 ;  /* 0x20000005ff058230 */ /* 0x000fe20000004100 */
[----:B-1----:R-:W-:Y:S01]  /*6f80*/  @!P0 MOV R4, R12 ;  /* 0x0000000c00048202 */ /* 0x002fe20000000f00 */
[----:B------:R-:W-:Y:S01]  /*6f90*/  @!P0 HADD2.F32 R18, -RZ, R18.H0_H0 ;  /* 0x20000012ff128230 */ /* 0x000fe20000004100 */
[----:B------:R-:W-:Y:S01]  /*6fa0*/  @!P0 SHF.R.U32.HI R16, RZ, 0x10, R57 ;  /* 0x00000010ff108819 */ /* 0x000fe20000011639 */
[--C-:B------:R-:W-:Y:S01]  /*6fb0*/  @!P0 HADD2.F32 R7, -RZ, R9.reuse.H0_H0 ;  /* 0x20000009ff078230 */ /* 0x100fe20000004100 */
[----:B------:R-:W-:Y:S01]  /*6fc0*/  @!P0 MOV R29, R42 ;  /* 0x0000002a001d8202 */ /* 0x000fe20000000f00 */
[----:B------:R-:W-:Y:S01]  /*6fd0*/  @!P0 HADD2.F32 R17, -RZ, R9.H1_H1 ;  /* 0x30000009ff118230 */ /* 0x000fe20000004100 */
[----:B------:R-:W-:Y:S01]  /*6fe0*/  @!P0 IMAD.MOV.U32 R9, RZ, RZ, R41 ;  /* 0x000000ffff098224 */ /* 0x000fe200078e0029 */
[--C-:B------:R-:W-:Y:S01]  /*6ff0*/  @!P0 HADD2.F32 R3, -RZ, R4.reuse.H0_H0 ;  /* 0x20000004ff038230 */ /* 0x100fe20000004100 */
[----:B------:R-:W-:Y:S01]  /*7000*/  @!P0 FMUL.FTZ R19, R7, R2 ;  /* 0x0000000207138220 */ /* 0x000fe20000410000 */
[----:B------:R-:W-:Y:S01]  /*7010*/  @!P0 HADD2.F32 R4, -RZ, R4.H1_H1 ;  /* 0x30000004ff048230 */ /* 0x000fe20000004100 */
[----:B------:R-:W-:Y:S01]  /*7020*/  @!P0 SHF.R.U64 R11, R22, 0x10, R23 ;  /* 0x00000010160b8819 */ /* 0x000fe20000001217 */
[----:B------:R-:W-:Y:S01]  /*7030*/  @!P0 HADD2.F32 R20, -RZ, R68.H0_H0 ;  /* 0x20000044ff148230 */ /* 0x000fe20000004100 */
[----:B------:R-:W-:Y:S01]  /*7040*/  @!P0 FFMA.FTZ R54, R3, R8, -R19 ;  /* 0x0000000803368223 */ /* 0x000fe20000010813 */
[----:B------:R-:W-:Y:S01]  /*7050*/  @!P0 HADD2.F32 R22, -RZ, R16.H0_H0 ;  /* 0x20000010ff168230 */ /* 0x000fe20000004100 */
[-C--:B------:R-:W-:Y:S01]  /*7060*/  @!P0 FMUL.FTZ R19, R17, R5.reuse ;  /* 0x0000000511138220 */ /* 0x080fe20000410000 */
[----:B------:R-:W-:Y:S01]  /*7070*/  @!P0 HADD2.F32 R28, -RZ, R69.H0_H0 ;  /* 0x20000045ff1c8230 */ /* 0x000fe20000004100 */
[----:B------:R-:W-:Y:S01]  /*7080*/  @!P0 FMUL.FTZ R2, R3, R2 ;  /* 0x0000000203028220 */ /* 0x000fe20000410000 */
[----:B------:R-:W-:Y:S01]  /*7090*/  @!P0 SHF.R.U32.HI R6, RZ, 0x10, R21 ;  /* 0x00000010ff068819 */ /* 0x000fe20000011615 */
[C---:B------:R-:W-:Y:S01]  /*70a0*/  @!P0 FMUL.FTZ R3, R4.reuse, R5 ;  /* 0x0000000504038220 */ /* 0x040fe20000410000 */
[----:B------:R-:W-:Y:S01]  /*70b0*/  @!P0 MOV R5, R13 ;  /* 0x0000000d00058202 */ /* 0x000fe20000000f00 */
[----:B------:R-:W-:Y:S01]  /*70c0*/  @!P0 FFMA.FTZ R53, R4, R18, -R19 ;  /* 0x0000001204358223 */ /* 0x000fe20000010813 */
[----:B------:R-:W-:Y:S01]  /*70d0*/  @!P0 HADD2.F32 R4, -RZ, R32.H1_H1 ;  /* 0x30000020ff048230 */ /* 0x000fe20000004100 */
[----:B------:R-:W-:Y:S01]  /*70e0*/  @!P0 FFMA.FTZ R2, R7, R8, R2 ;  /* 0x0000000807028223 */ /* 0x000fe20000010002 */
[----:B------:R-:W-:Y:S01]  /*70f0*/  @!P0 HADD2.F32 R19, -RZ, R9.H0_H0 ;  /* 0x20000009ff138230 */ /* 0x000fe20000004100 */
[----:B------:R-:W-:Y:S01]  /*7100*/  @!P0 FFMA.FTZ R3, R17, R18, R3 ;  /* 0x0000001211038223 */ /* 0x000fe20000010003 */
[----:B------:R-:W-:Y:S01]  /*7110*/  @!P0 HADD2.F32 R7, -RZ, R5.H0_H0 ;  /* 0x20000005ff078230 */ /* 0x000fe20000004100 */
[----:B------:R-:W-:Y:S01]  /*7120*/  @!P0 F2FP.PACK_AB R17, R53, R54 ;  /* 0x000000363511823e */ /* 0x000fe200000000ff */
        /* <DEDUP_REMOVED lines=8> */
[----:B------:R-:W-:Y:S01]  /*71b0*/  @!P0 HADD2.F32 R6, -RZ, R5.H1_H1 ;  /* 0x30000005ff068230 */ /* 0x000fe20000004100 */
[----:B------:R-:W-:Y:S01]  /*71c0*/  @!P0 FMUL.FTZ R9, R21, R8 ;  /* 0x0000000815098220 */ /* 0x000fe20000410000 */
[----:B------:R-:W-:Y:S01]  /*71d0*/  @!P0 SHF.R.U32.HI R10, RZ, 0x10, R23 ;  /* 0x00000010ff0a8819 */ /* 0x000fe20000011617 */
[----:B------:R-:W-:Y:S01]  /*71e0*/  @!P0 FFMA.FTZ R4, R19, R20, R4 ;  /* 0x0000001413048223 */ /* 0x000fe20000010004 */
[----:B------:R-:W-:Y:S01]  /*71f0*/  @!P0 SHF.R.U32.HI R23, RZ, 0x10, R59 ;  /* 0x00000010ff178819 */ /* 0x000fe2000001163b */
[C---:B------:R-:W-:Y:S01]  /*7200*/  @!P0 FMUL.FTZ R5, R6.reuse, R8 ;  /* 0x0000000806058220 */ /* 0x040fe20000410000 */
[----:B------:R-:W-:Y:S01]  /*7210*/  @!P0 HADD2.F32 R31, -RZ, R16.H0_H0 ;  /* 0x20000010ff1f8230 */ /* 0x000fe20000004100 */
[-C--:B------:R-:W-:Y:S01]  /*7220*/  @!P0 FFMA.FTZ R51, R6, R22.reuse, -R9 ;  /* 0x0000001606338223 */ /* 0x080fe20000010809 */
[----:B------:R-:W-:Y:S01]  /*7230*/  @!P0 HADD2.F32 R6, -RZ, R33.H0_H0 ;  /* 0x20000021ff068230 */ /* 0x000fe20000004100 */
[----:B------:R-:W-:Y:S01]  /*7240*/  @!P0 FFMA.FTZ R5, R21, R22, R5 ;  /* 0x0000001615058223 */ /* 0x000fe20000010005 */
[----:B------:R-:W-:Y:S01]  /*7250*/  @!P0 HADD2.F32 R10, -RZ, R10.H0_H0 ;  /* 0x2000000aff0a8230 */ /* 0x000fe20000004100 */
[----:B------:R-:W-:Y:S01]  /*7260*/  @!P0 SHF.R.U64 R30, R58, 0x10, R59 ;  /* 0x000000103a1e8819 */ /* 0x000fe2000000123b */
[--C-:B------:R-:W-:Y:S01]  /*7270*/  @!P0 HADD2.F32 R9, -RZ, R7.reuse.H0_H0 ;  /* 0x20000007ff098230 */ /* 0x100fe20000004100 */
[----:B------:R-:W-:Y:S01]  /*7280*/  @!P0 F2FP.PACK_AB R18, R51, R52 ;  /* 0x000000343312823e */ /* 0x000fe200000000ff */
[----:B------:R-:W-:Y:S01]  /*7290*/  @!P0 HADD2.F32 R37, -RZ, R16.H1_H1 ;  /* 0x30000010ff258230 */ /* 0x000fe20000004100 */
[-C--:B------:R-:W-:Y:S01]  /*72a0*/  @!P0 FMUL.FTZ R16, R31, R6.reuse ;  /* 0x000000061f108220 */ /* 0x080fe20000410000 */
[----:B------:R-:W-:Y:S01]  /*72b0*/  @!P0 HADD2.F32 R7, -RZ, R7.H1_H1 ;  /* 0x30000007ff078230 */ /* 0x000fe20000004100 */
[----:B------:R-:W-:Y:S01]  /*72c0*/  @!P0 FMUL.FTZ R8, R9, R6 ;  /* 0x0000000609088220 */ /* 0x000fe20000410000 */
[----:B------:R-:W-:Y:S01]  /*72d0*/  @!P0 HADD2.F32 R32, -RZ, R68.H1_H1 ;  /* 0x30000044ff208230 */ /* 0x000fe20000004100 */
[----:B------:R-:W-:Y:S01]  /*72e0*/  @!P0 FMUL.FTZ R6, R37, R10 ;  /* 0x0000000a25068220 */ /* 0x000fe20000410000 */
[----:B------:R-:W-:Y:S01]  /*72f0*/  @!P0 HADD2.F32 R38, -RZ, R23.H0_H0 ;  /* 0x20000017ff268230 */ /* 0x000fe20000004100 */
[----:B------:R-:W-:Y:S01]  /*7300*/  @!P0 MOV R13, R18 ;  /* 0x00000012000d8202 */ /* 0x000fe20000000f00 */
[----:B------:R-:W-:Y:S01]  /*7310*/  @!P0 HADD2.F32 R23, -RZ, R29.H0_H0 ;  /* 0x2000001dff178230 */ /* 0x000fe20000004100 */
[----:B------:R-:W-:Y:S01]  /*7320*/  @!P0 FFMA.FTZ R48, R9, R32, -R16 ;  /* 0x0000002009308223 */ /* 0x000fe20000010810 */
[----:B------:R-:W-:Y:S01]  /*7330*/  @!P0 F2FP.PACK_AB R4, R5, R4 ;  /* 0x000000040504823e */ /* 0x000fe200000000ff */
[C---:B------:R-:W-:Y:S01]  /*7340*/  @!P0 FMUL.FTZ R9, R7.reuse, R10 ;  /* 0x0000000a07098220 */ /* 0x040fe20000410000 */
[----:B------:R-:W-:Y:S01]  /*7350*/  @!P0 HADD2.F32 R16, -RZ, R11.H0_H0 ;  /* 0x2000000bff108230 */ /* 0x000fe20000004100 */
[----:B------:R-:W-:Y:S01]  /*7360*/  @!P0 FFMA.FTZ R39, R7, R38, -R6 ;  /* 0x0000002607278223 */ /* 0x000fe20000010806 */
[----:B------:R-:W-:Y:S01]  /*7370*/  @!P0 HADD2.F32 R6, -RZ, R33.H1_H1 ;  /* 0x30000021ff068230 */ /* 0x000fe20000004100 */
[----:B------:R-:W-:Y:S01]  /*7380*/  @!P0 IMAD.MOV.U32 R7, RZ, RZ, R14 ;  /* 0x000000ffff078224 */ /* 0x000fe200078e000e */
[----:B------:R-:W-:Y:S01]  /*7390*/  @!P0 HADD2.F32 R29, -RZ, R29.H1_H1 ;  /* 0x3000001dff1d8230 */ /* 0x000fe20000004100 */
[----:B------:R-:W-:Y:S01]  /*73a0*/  @!P0 IMAD.MOV.U32 R41, RZ, RZ, R4 ;  /* 0x000000ffff298224 */ /* 0x000fe200078e0004 */
[----:B------:R-:W-:Y:S02]  /*73b0*/  @!P0 HADD2.F32 R30, -RZ, R30.H0_H0 ;  /* 0x2000001eff1e8230 */ /* 0x000fe40000004100 */
[--C-:B------:R-:W-:Y:S01]  /*73c0*/  @!P0 HADD2.F32 R11, -RZ, R7.reuse.H0_H0 ;  /* 0x20000007ff0b8230 */ /* 0x100fe20000004100 */
[----:B------:R-:W-:Y:S01]  /*73d0*/  @!P0 FMUL.FTZ R33, R29, R16 ;  /* 0x000000101d218220 */ /* 0x000fe20000410000 */
[----:B------:R-:W-:Y:S01]  /*73e0*/  @!P0 HADD2.F32 R10, -RZ, R7.H1_H1 ;  /* 0x30000007ff0a8230 */ /* 0x000fe20000004100 */
[-C--:B------:R-:W-:Y:S02]  /*73f0*/  @!P0 FMUL.FTZ R7, R23, R6.reuse ;  /* 0x0000000617078220 */ /* 0x080fe40000410000 */
        /* <DEDUP_REMOVED lines=20> */
.L_x_1400:
[----:B------:R-:W-:Y:S05]  /*7540*/  BSYNC B0 ;  /* 0x0000000000007941 */ /* 0x000fea0003800000 */
.L_x_1399:
        /* <DEDUP_REMOVED lines=13> */
[----:B------:R-:W-:Y:S01]  /*7620*/  @!P0 HADD2.F32 R23, -RZ, R69.H1_H1 ;  /* 0x30000045ff178230 */ /* 0x000fe20000004100 */
[----:B------:R-:W-:Y:S01]  /*7630*/  @!P0 SHF.R.U32.HI R18, RZ, 0x10, R61 ;  /* 0x00000010ff128819 */ /* 0x000fe2000001163d */
[----:B------:R-:W-:Y:S01]  /*7640*/  @!P0 HADD2.F32 R19, -RZ, R70.H0_H0 ;  /* 0x20000046ff138230 */ /* 0x000fe20000004100 */
[----:B------:R-:W-:Y:S01]  /*7650*/  @!P0 SHF.R.U64 R10, R24, 0x10, R25 ;  /* 0x00000010180a8819 */ /* 0x000fe20000001219 */
[----:B------:R-:W-:Y:S01]  /*7660*/  @!P0 HADD2.F32 R8, -RZ, R6.H0_H0 ;  /* 0x20000006ff088230 */ /* 0x000fe20000004100 */
[--C-:B------:R-:W-:Y:S01]  /*7670*/  @!P0 SHF.R.U64 R16, R26, 0x10, R27.reuse ;  /* 0x000000101a108819 */ /* 0x100fe2000000121b */
[----:B------:R-:W-:Y:S01]  /*7680*/  @!P0 HADD2.F32 R25, -RZ, R18.H0_H0 ;  /* 0x20000012ff198230 */ /* 0x000fe20000004100 */
[----:B------:R-:W-:Y:S01]  /*7690*/  @!P0 SHF.R.U32.HI R11, RZ, 0x10, R27 ;  /* 0x00000010ff0b8819 */ /* 0x000fe2000001161b */
[----:B------:R-:W-:Y:S01]  /*76a0*/  @!P0 HADD2.F32 R27, -RZ, R70.H1_H1 ;  /* 0x30000046ff1b8230 */ /* 0x000fe20000004100 */
[----:B------:R-:W-:Y:S01]  /*76b0*/  @!P0 SHF.R.U64 R21, R60, 0x10, R61 ;  /* 0x000000103c158819 */ /* 0x000fe2000000123d */
[----:B------:R-:W-:Y:S01]  /*76c0*/  @!P0 HADD2.F32 R16, -RZ, R16.H0_H0 ;  /* 0x20000010ff108230 */ /* 0x000fe20000004100 */
[--C-:B------:R-:W-:Y:S01]  /*76d0*/  @!P0 SHF.R.U32.HI R29, RZ, 0x10, R63.reuse ;  /* 0x00000010ff1d8819 */ /* 0x100fe2000001163f */
[----:B-1----:R-:W-:Y:S01]  /*76e0*/  @!P0 IMAD.MOV.U32 R28, RZ, RZ, R42 ;  /* 0x000000ffff1c8224 */ /* 0x002fe200078e002a */
[----:B------:R-:W-:Y:S01]  /*76f0*/  @!P0 MOV R9, R41 ;  /* 0x0000002900098202 */ /* 0x000fe20000000f00 */
[----:B------:R-:W-:Y:S01]  /*7700*/  @!P0 HADD2.F32 R21, -RZ, R21.H0_H0 ;  /* 0x20000015ff158230 */ /* 0x000fe20000004100 */
[----:B------:R-:W-:Y:S01]  /*7710*/  @!P0 MOV R17, R40 ;  /* 0x0000002800118202 */ /* 0x000fe20000000f00 */
[----:B------:R-:W-:Y:S01]  /*7720*/  @!P0 HADD2.F32 R33, -RZ, R29.H0_H0 ;  /* 0x2000001dff218230 */ /* 0x000fe20000004100 */
[----:B------:R-:W-:Y:S01]  /*7730*/  @!P0 SHF.R.U64 R30, R62, 0x10, R63 ;  /* 0x000000103e1e8819 */ /* 0x000fe2000000123f */
[--C-:B------:R-:W-:Y:S01]  /*7740*/  @!P0 HADD2.F32 R22, -RZ, R9.reuse.H0_H0 ;  /* 0x20000009ff168230 */ /* 0x100fe20000004100 */
[----:B--2---:R-:W-:Y:S01]  /*7750*/  @!P0 MOV R5, R13 ;  /* 0x0000000d00058202 */ /* 0x004fe20000000f00 */
[----:B------:R-:W-:Y:S03]  /*7760*/  @!P0 HADD2.F32 R24, -RZ, R9.H1_H1 ;  /* 0x30000009ff188230 */ /* 0x000fe60000004100 */
[----:B------:R-:W-:Y:S01]  /*7770*/  @!P0 FMUL.FTZ R7, R22, R2 ;  /* 0x0000000216078220 */ /* 0x000fe20000410000 */
[----:B------:R-:W-:Y:S01]  /*7780*/  @!P0 HADD2.F32 R18, -RZ, R17.H0_H0 ;  /* 0x20000011ff128230 */ /* 0x000fe20000004100 */
[----:B------:R-:W-:Y:S01]  /*7790*/  @!P0 FMUL.FTZ R9, R24, R8 ;  /* 0x0000000818098220 */ /* 0x000fe20000410000 */
[----:B------:R-:W-:Y:S02]  /*77a0*/  @!P0 HADD2.F32 R3, -RZ, R5.H0_H0 ;  /* 0x20000005ff038230 */ /* 0x000fe40000004100 */
[----:B------:R-:W-:Y:S02]  /*77b0*/  @!P0 HADD2.F32 R29, -RZ, R30.H0_H0 ;  /* 0x2000001eff1d8230 */ /* 0x000fe40000004100 */
[----:B------:R-:W-:Y:S01]  /*77c0*/  @!P0 HADD2.F32 R31, -RZ, R71.H0_H0 ;  /* 0x20000047ff1f8230 */ /* 0x000fe20000004100 */
[C---:B------:R-:W-:Y:S01]  /*77d0*/  @!P0 FFMA.FTZ R51, R3.reuse, R23, -R7 ;  /* 0x0000001703338223 */ /* 0x040fe20000010807 */
[----:B------:R-:W-:Y:S01]  /*77e0*/  @!P0 MOV R7, R12 ;  /* 0x0000000c00078202 */ /* 0x000fe20000000f00 */
[----:B------:R-:W-:Y:S01]  /*77f0*/  @!P0 FMUL.FTZ R4, R3, R2 ;  /* 0x0000000203048220 */ /* 0x000fe20000410000 */
[----:B------:R-:W-:Y:S02]  /*7800*/  @!P0 HADD2.F32 R2, -RZ, R34.H1_H1 ;  /* 0x30000022ff028230 */ /* 0x000fe40000004100 */
[----:B------:R-:W-:Y:S02]  /*7810*/  @!P0 HADD2.F32 R3, -RZ, R5.H1_H1 ;  /* 0x30000005ff038230 */ /* 0x000fe40000004100 */
[--C-:B------:R-:W-:Y:S01]  /*7820*/  @!P0 HADD2.F32 R6, -RZ, R7.reuse.H0_H0 ;  /* 0x20000007ff068230 */ /* 0x100fe20000004100 */
[----:B------:R-:W-:Y:S01]  /*7830*/  @!P0 FMUL.FTZ R20, R18, R2 ;  /* 0x0000000212148220 */ /* 0x000fe20000410000 */
[----:B------:R-:W-:Y:S01]  /*7840*/  @!P0 HADD2.F32 R7, -RZ, R7.H1_H1 ;  /* 0x30000007ff078230 */ /* 0x000fe20000004100 */
[C---:B------:R-:W-:Y:S01]  /*7850*/  @!P0 FFMA.FTZ R48, R3.reuse, R25, -R9 ;  /* 0x0000001903308223 */ /* 0x040fe20000010809 */
[----:B------:R-:W-:Y:S01]  /*7860*/  @!P0 MOV R9, R14 ;  /* 0x0000000e00098202 */ /* 0x000fe20000000f00 */
[C---:B------:R-:W-:Y:S01]  /*7870*/  @!P0 FMUL.FTZ R2, R6.reuse, R2 ;  /* 0x0000000206028220 */ /* 0x040fe20000410000 */
[----:B------:R-:W-:Y:S01]  /*7880*/  @!P0 HADD2.F32 R26, -RZ, R28.H0_H0 ;  /* 0x2000001cff1a8230 */ /* 0x000fe20000004100 */
[-C--:B------:R-:W-:Y:S01]  /*7890*/  @!P0 FFMA.FTZ R47, R6, R19.reuse, -R20 ;  /* 0x00000013062f8223 */ /* 0x080fe20000010814 */
[----:B------:R-:W-:Y:S01]  /*78a0*/  @!P0 HADD2.F32 R6, -RZ, R35.H0_H0 ;  /* 0x20000023ff068230 */ /* 0x000fe20000004100 */
[----:B------:R-:W-:Y:S01]  /*78b0*/  @!P0 FMUL.FTZ R5, R3, R8 ;  /* 0x0000000803058220 */ /* 0x000fe20000410000 */
[----:B------:R-:W-:Y:S01]  /*78c0*/  @!P0 HADD2.F32 R3, -RZ, R10.H0_H0 ;  /* 0x2000000aff038230 */ /* 0x000fe20000004100 */
[----:B------:R-:W-:Y:S01]  /*78d0*/  @!P0 FFMA.FTZ R2, R18, R19, R2 ;  /* 0x0000001312028223 */ /* 0x000fe20000010002 */
[----:B------:R-:W-:Y:S01]  /*78e0*/  @!P0 HADD2.F32 R8, -RZ, R9.H0_H0 ;  /* 0x20000009ff088230 */ /* 0x000fe20000004100 */
[-C--:B------:R-:W-:Y:S01]  /*78f0*/  @!P0 FMUL.FTZ R10, R26, R6.reuse ;  /* 0x000000061a0a8220 */ /* 0x080fe20000410000 */
[----:B------:R-:W-:Y:S02]  /*7900*/  @!P0 HADD2.F32 R20, -RZ, R17.H1_H1 ;  /* 0x30000011ff148230 */ /* 0x000fe40000004100 */
[----:B------:R-:W-:Y:S01]  /*7910*/  @!P0 HADD2.F32 R28, -RZ, R28.H1_H1 ;  /* 0x3000001cff1c8230 */ /* 0x000fe20000004100 */
[----:B------:R-:W-:Y:S01]  /*7920*/  @!P0 FFMA.FTZ R39, R8, R27, -R10 ;  /* 0x0000001b08278223 */ /* 0x000fe2000001080a */
[----:B------:R-:W-:Y:S01]  /*7930*/  @!P0 MOV R10, R43 ;  /* 0x0000002b000a8202 */ /* 0x000fe20000000f00 */
[-C--:B------:R-:W-:Y:S02]  /*7940*/  @!P0 FMUL.FTZ R17, R20, R3.reuse ;  /* 0x0000000314118220 */ /* 0x080fe40000410000 */
[C---:B------:R-:W-:Y:S02]  /*7950*/  @!P0 FMUL.FTZ R3, R7.reuse, R3 ;  /* 0x0000000307038220 */ /* 0x040fe40000410000 */
[----:B------:R-:W-:Y:S01]  /*7960*/  @!P0 FFMA.FTZ R46, R7, R21, -R17 ;  /* 0x00000015072e8223 */ /* 0x000fe20000010811 */
[----:B------:R-:W-:Y:S01]  /*7970*/  @!P0 MOV R7, R15 ;  /* 0x0000000f00078202 */ /* 0x000fe20000000f00 */
[----:B------:R-:W-:Y:S01]  /*7980*/  @!P0 FMUL.FTZ R6, R8, R6 ;  /* 0x0000000608068220 */ /* 0x000fe20000410000 */
[----:B------:R-:W-:Y:S01]  /*7990*/  @!P0 HADD2.F32 R8, -RZ, R35.H1_H1 ;  /* 0x30000023ff088230 */ /* 0x000fe20000004100 */
[----:B------:R-:W-:Y:S01]  /*79a0*/  @!P0 FMUL.FTZ R37, R28, R16 ;  /* 0x000000101c258220 */ /* 0x000fe20000410000 */
[----:B------:R-:W-:Y:S01]  /*79b0*/  @!P0 HADD2.F32 R17, -RZ, R11.H0_H0 ;  /* 0x2000000bff118230 */ /* 0x000fe20000004100 */
[----:B------:R-:W-:Y:S01]  /*79c0*/  @!P0 FFMA.FTZ R3, R20, R21, R3 ;  /* 0x0000001514038223 */ /* 0x000fe20000010003 */
[--C-:B------:R-:W-:Y:S01]  /*79d0*/  @!P0 HADD2.F32 R30, -RZ, R10.reuse.H0_H0 ;  /* 0x2000000aff1e8230 */ /* 0x100fe20000004100 */
[----:B------:R-:W-:Y:S01]  /*79e0*/  @!P0 FFMA.FTZ R4, R22, R23, R4 ;  /* 0x0000001716048223 */ /* 0x000fe20000010004 */
[----:B------:R-:W-:Y:S01]  /*79f0*/  @!P0 HADD2.F32 R32, -RZ, R10.H1_H1 ;  /* 0x3000000aff208230 */ /* 0x000fe20000004100 */
[----:B------:R-:W-:Y:S01]  /*7a00*/  @!P0 FFMA.FTZ R5, R24, R25, R5 ;  /* 0x0000001918058223 */ /* 0x000fe20000010005 */
[----:B------:R-:W-:Y:S01]  /*7a10*/  @!P0 HADD2.F32 R11, -RZ, R9.H1_H1 ;  /* 0x30000009ff0b8230 */ /* 0x000fe20000004100 */
[----:B------:R-:W-:Y:S01]  /*7a20*/  @!P0 FMUL.FTZ R35, R30, R8 ;  /* 0x000000081e238220 */ /* 0x000fe20000410000 */
[--C-:B------:R-:W-:Y:S01]  /*7a30*/  @!P0 HADD2.F32 R10, -RZ, R7.reuse.H0_H0 ;  /* 0x20000007ff0a8230 */ /* 0x100fe20000004100 */
[----:B------:R-:W-:Y:S01]  /*7a40*/  @!P0 FMUL.FTZ R34, R32, R17 ;  /* 0x0000001120228220 */ /* 0x000fe20000410000 */
[----:B------:R-:W-:Y:S01]  /*7a50*/  @!P0 F2FP.PACK_AB R4, R5, R4 ;  /* 0x000000040504823e */ /* 0x000fe200000000ff */
[----:B------:R-:W-:Y:S01]  /*7a60*/  @!P0 HADD2.F32 R9, -RZ, R7.H1_H1 ;  /* 0x30000007ff098230 */ /* 0x000fe20000004100 */
[----:B------:R-:W-:Y:S02]  /*7a70*/  @!P0 FFMA.FTZ R37, R11, R29, -R37 ;  /* 0x0000001d0b258223 */ /* 0x000fe40000010825 */
[----:B------:R-:W-:Y:S01]  /*7a80*/  @!P0 MOV R41, R4 ;  /* 0x0000000400298202 */ /* 0x000fe20000000f00 */
[----:B------:R-:W-:Y:S02]  /*7a90*/  @!P0 FFMA.FTZ R35, R10, R31, -R35 ;  /* 0x0000001f0a238223 */ /* 0x000fe40000010823 */
[----:B------:R-:W-:Y:S01]  /*7aa0*/  @!P0 FFMA.FTZ R38, R9, R33, -R34 ;  /* 0x0000002109268223 */ /* 0x000fe20000010822 */
[----:B------:R-:W-:Y:S01]  /*7ab0*/  @!P0 F2FP.PACK_AB R34, R48, R51 ;  /* 0x000000333022823e */ /* 0x000fe200000000ff */
[----:B------:R-:W-:Y:S01]  /*7ac0*/  @!P0 FMUL.FTZ R7, R11, R16 ;  /* 0x000000100b078220 */ /* 0x000fe20000410000 */
[----:B------:R-:W-:Y:S01]  /*7ad0*/  @!P0 F2FP.PACK_AB R16, R46, R47 ;  /* 0x0000002f2e10823e */ /* 0x000fe200000000ff */
[----:B------:R-:W-:Y:S01]  /*7ae0*/  @!P0 FMUL.FTZ R8, R10, R8 ;  /* 0x000000080a088220 */ /* 0x000fe20000410000 */
[----:B------:R-:W-:Y:S01]  /*7af0*/  @!P0 F2FP.PACK_AB R11, R38, R35 ;  /* 0x00000023260b823e */ /* 0x000fe200000000ff */
[----:B------:R-:W-:Y:S01]  /*7b00*/  @!P0 FFMA.FTZ R6, R26, R27, R6 ;  /* 0x0000001b1a068223 */ /* 0x000fe20000010006 */
[----:B------:R-:W-:Y:S01]  /*7b10*/  @!P0 F2FP.PACK_AB R10, R37, R39 ;  /* 0x00000027250a823e */ /* 0x000fe200000000ff */
[----:B------:R-:W-:Y:S01]  /*7b20*/  @!P0 FMUL.FTZ R9, R9, R17 ;  /* 0x0000001109098220 */ /* 0x000fe20000410000 */
[----:B------:R-:W-:Y:S01]  /*7b30*/  @!P0 MOV R13, R34 ;  /* 0x00000022000d8202 */ /* 0x000fe20000000f00 */
[----:B------:R-:W-:Y:S01]  /*7b40*/  @!P0 FFMA.FTZ R7, R28, R29, R7 ;  /* 0x0000001d1c078223 */ /* 0x000fe20000010007 */
[----:B------:R-:W-:Y:S01]  /*7b50*/  @!P0 MOV R14, R10 ;  /* 0x0000000a000e8202 */ /* 0x000fe20000000f00 */
[----:B------:R-:W-:Y:S01]  /*7b60*/  @!P0 FFMA.FTZ R8, R30, R31, R8 ;  /* 0x0000001f1e088223 */ /* 0x000fe20000010008 */
[----:B------:R-:W-:Y:S01]  /*7b70*/  @!P0 MOV R15, R11 ;  /* 0x0000000b000f8202 */ /* 0x000fe20000000f00 */
[----:B------:R-:W-:Y:S01]  /*7b80*/  @!P0 IMAD.MOV.U32 R12, RZ, RZ, R16 ;  /* 0x000000ffff0c8224 */ /* 0x000fe200078e0010 */
[----:B------:R-:W-:Y:S01]  /*7b90*/  @!P0 F2FP.PACK_AB R10, R3, R2 ;  /* 0x00000002030a823e */ /* 0x000fe200000000ff */
[----:B------:R-:W-:Y:S01]  /*7ba0*/  @!P0 FFMA.FTZ R9, R32, R33, R9 ;  /* 0x0000002120098223 */ /* 0x000fe20000010009 */
[----:B------:R-:W-:Y:S02]  /*7bb0*/  @!P0 F2FP.PACK_AB R3, R7, R6 ;  /* 0x000000060703823e */ /* 0x000fe400000000ff */
[----:B------:R1:W-:Y:S01]  /*7bc0*/  STG.E.128 [R44.64], R12 ;  /* 0x0000000c2c007986 */ /* 0x0003e2000c101d06 */
[----:B------:R-:W-:Y:S01]  /*7bd0*/  @!P0 IMAD.MOV.U32 R40, RZ, RZ, R10 ;  /* 0x000000ffff288224 */ /* 0x000fe200078e000a */
[----:B------:R-:W-:Y:S02]  /*7be0*/  @!P0 F2FP.PACK_AB R2, R9, R8 ;  /* 0x000000080902823e */ /* 0x000fe400000000ff */
        /* <DEDUP_REMOVED lines=11> */
.L_x_1370:
[----:B------:R-:W-:Y:S01]  /*7ca0*/  IMAD R2, R36, -0x30, R0 ;  /* 0xffffffd024027824 */ /* 0x000fe200078e0200 */
[----:B------:R-:W-:Y:S04]  /*7cb0*/  BSSY B0, `(.L_x_1401) ;  /* 0x0000015000007945 */ /* 0x000fe80003800000 */
        /* <DEDUP_REMOVED lines=20> */
.L_x_1402:
[----:B------:R-:W-:Y:S05]  /*7e00*/  BSYNC B0 ;  /* 0x0000000000007941 */ /* 0x000fea0003800000 */
.L_x_1401:
[----:B------:R-:W-:Y:S11]  /*7e10*/  ISETP.GE.AND P0, PT, R186, R88, PT ;  /* 0x00000058ba00720c */ /* 0x000ff60003f06270 */
[----:B------:R-:W-:Y:S02]  /*7e20*/  @!UPT UIADD3 URZ, URZ, URZ, URZ ;  /* 0x0000003f3f3ff290 */ /* 0x000fe4000fffe03f */
[----:B------:R-:W-:-:S05]  /*7e30*/  @P0 BRA `(.L_x_1384) ;  /* 0x0000010000000947 */ /* 0x000fca0003800000 */
[----:B------:R-:W-:Y:S11]  /*7e40*/  ISETP.GE.AND P0, PT, R132, c[0x0][0x1d4], PT ;  /* 0x0000750084007a0c */ /* 0x000ff60003f06270 */
[----:B------:R-:W-:Y:S02]  /*7e50*/  @!UPT UIADD3 URZ, URZ, URZ, URZ ;  /* 0x0000003f3f3ff290 */ /* 0x000fe4000fffe03f */
[----:B------:R-:W2:Y:S04]  /*7e60*/  @!P0 LDS.128 R8, [R197+0xb080] ;  /* 0x00b08000c5088984 */ /* 0x000ea80000000c00 */
[----:B--2---:R-:W-:Y:S01]  /*7e70*/  @!P0 STG.E.128 [R66.64], R8 ;  /* 0x0000000842008986 */ /* 0x004fe2000c101d06 */
[----:B------:R-:W-:Y:S11]  /*7e80*/  ISETP.GE.AND P0, PT, R134, c[0x0][0x1d4], PT ;  /* 0x0000750086007a0c */ /* 0x000ff60003f06270 */
[----:B------:R-:W-:Y:S02]  /*7e90*/  @!UPT UIADD3 URZ, URZ, URZ, URZ ;  /* 0x0000003f3f3ff290 */ /* 0x000fe4000fffe03f */
[----:B-1----:R-:W1:Y:S04]  /*7ea0*/  @!P0 LDS.128 R4, [R197+0xc880] ;  /* 0x00c88000c5048984 */ /* 0x002e680000000c00 */
        /* <DEDUP_REMOVED lines=9> */
.L_x_1384:
[----:B------:R-:W-:Y:S05]  /*7f40*/  BSYNC B2 ;  /* 0x0000000000027941 */ /* 0x000fea0003800000 */
.L_x_1369:
[----:B--2---:R-:W-:Y:S01]  /*7f50*/  IMAD R2, R92, 0x30, RZ ;  /* 0x000000305c027824 */ /* 0x004fe200078e02ff */
[----:B------:R-:W-:Y:S01]  /*7f60*/  LOP3.LUT P3, RZ, R206, 0x1, RZ, 0xc0, !PT ;  /* 0x00000001ceff7812 */ /* 0x000fe2000786c0ff */
[----:B-1----:R-:W-:Y:S01]  /*7f70*/  IMAD.WIDE.U32 R8, R36, 0x30, RZ ;  /* 0x0000003024087825 */ /* 0x002fe200078e00ff */
[----:B------:R-:W-:Y:S03]  /*7f80*/  BSSY B0, `(.L_x_1403) ;  /* 0x0000045000007945 */ /* 0x000fe60003800000 */
[----:B------:R-:W-:Y:S01]  /*7f90*/  IMAD.IADD R3, R88, 0x1, -R205 ;  /* 0x0000000158037824 */ /* 0x000fe200078e0acd */
[----:B------:R-:W-:Y:S01]  /*7fa0*/  IADD3 R4, P0, R128, R8, RZ ;  /* 0x0000000880047210 */ /* 0x000fe20007f1e0ff */
[----:B------:R-:W-:Y:S05]  /*7fb0*/  IMAD.IADD R11, R9, 0x1, R2 ;  /* 0x00000001090b7824 */ /* 0x000fea00078e0202 */
[----:B------:R-:W-:Y:S02]  /*7fc0*/  IADD3.X R2, R11, R146, RZ, P0, !PT ;  /* 0x000000920b027210 */ /* 0x000fe400007fe4ff */
[C---:B------:R-:W-:Y:S11]  /*7fd0*/  ISETP.GE.AND P0, PT, R3.reuse, 0x21, PT ;  /* 0x000000210300780c */ /* 0x040ff60003f06270 */
[----:B------:R-:W-:Y:S02]  /*7fe0*/  @!UPT UIADD3 URZ, URZ, URZ, URZ ;  /* 0x0000003f3f3ff290 */ /* 0x000fe4000fffe03f */
[----:B------:R-:W-:Y:S05]  /*7ff0*/  @P0 IADD3 R9, P1, R4, 0x20, RZ ;  /* 0x0000002004090810 */ /* 0x000fea0007f3e0ff */
[----:B------:R-:W-:Y:S01]  /*8000*/  @P0 IMAD.X R10, RZ, RZ, R2, P1 ;  /* 0x000000ffff0a0224 */ /* 0x000fe200008e0602 */
[----:B------:R-:W-:Y:S11]  /*8010*/  ISETP.GE.AND P1, PT, R3, 0x1, PT ;  /* 0x000000010300780c */ /* 0x000ff60003f26270 */
[----:B------:R-:W-:Y:S02]  /*8020*/  @!UPT UIADD3 URZ, URZ, URZ, URZ ;  /* 0x0000003f3f3ff290 */ /* 0x000fe4000fffe03f */
[----:B------:R-:W-:Y:S01]  /*8030*/  @P1 IMAD R5, R2, c[0x0][0x258], RZ ;  /* 0x0000960002051a24 */ /* 0x000fe200078e02ff */
[----:B------:R-:W-:Y:S01]  /*8040*/  @P1 MOV R2, R98 ;  /* 0x0000006200021202 */ /* 0x000fe20000000f00 */
[----:B------:R-:W-:Y:S04]  /*8050*/  @P1 IMAD.MOV.U32 R3, RZ, RZ, R108 ;  /* 0x000000ffff031224 */ /* 0x000fe800078e006c */
[C---:B------:R-:W-:Y:S04]  /*8060*/  @P1 IMAD.WIDE.U32 R2, R4.reuse, c[0x0][0x258], R2 ;  /* 0x0000960004021a25 */ /* 0x040fe800078e0002 */
[----:B------:R-:W-:Y:S01]  /*8070*/  @P1 IMAD R4, R4, c[0x0][0x25c], R5 ;  /* 0x0000970004041a24 */ /* 0x000fe200078e0205 */
[C---:B------:R-:W-:Y:S02]  /*8080*/  @P1 LEA R6, P2, R2.reuse, c[0x0][0x250], 0x1 ;  /* 0x0000940002061a11 */ /* 0x040fe400078408ff */
[----:B------:R-:W-:Y:S02]  /*8090*/  @P0 MOV R5, R108 ;  /* 0x0000006c00050202 */ /* 0x000fe40000000f00 */
[----:B------:R-:W-:Y:S01]  /*80a0*/  @P1 IADD3 R3, R3, R4, RZ ;  /* 0x0000000403031210 */ /* 0x000fe20007ffe0ff */
[----:B------:R-:W-:Y:S03]  /*80b0*/  @P0 IMAD.MOV.U32 R4, RZ, RZ, R98 ;  /* 0x000000ffff040224 */ /* 0x000fe600078e0062 */
[----:B------:R-:W-:Y:S01]  /*80c0*/  @P1 LEA.HI.X R7, R2, c[0x0][0x254], R3, 0x1, P2 ;  /* 0x0000950002071a11 */ /* 0x000fe200010f0c03 */
[----:B------:R-:W-:Y:S02]  /*80d0*/  @P0 IMAD R2, R10, c[0x0][0x258], RZ ;  /* 0x000096000a020a24 */ /* 0x000fe400078e02ff */
[C---:B------:R-:W-:Y:S02]  /*80e0*/  @P0 IMAD.WIDE.U32 R4, R9.reuse, c[0x0][0x258], R4 ;  /* 0x0000960009040a25 */ /* 0x040fe400078e0004 */
[----:B------:R-:W-:Y:S01]  /*80f0*/  @!PT LDS RZ, [RZ] ;  /* 0x00000000fffff984 */ /* 0x000fe20000000800 */
[----:B------:R-:W-:Y:S01]  /*8100*/  @!PT LDS RZ, [RZ] ;  /* 0x00000000fffff984 */ /* 0x000fe20000000800 */
[----:B------:R-:W-:Y:S01]  /*8110*/  @!PT LDS RZ, [RZ] ;  /* 0x00000000fffff984 */ /* 0x000fe20000000800 */
[----:B------:R1:W-:Y:S02]  /*8120*/  @P1 LDGSTS.E.BYPASS.LTC128B.128 [R197+0x4080], [R6.64], !P3 ;  /* 0x0408000006c51fae */ /* 0x0003e4000d901d46 */
[----:B------:R-:W-:Y:S02]  /*8130*/  @P0 IMAD R2, R9, c[0x0][0x25c], R2 ;  /* 0x0000970009020a24 */ /* 0x000fe400078e0202 */
[----:B------:R1:W-:Y:S02]  /*8140*/  @P1 LDGSTS.E.BYPASS.LTC128B.128 [R197+0x5880], [R6.64+0x80], !P6 ;  /* 0x0588008006c51fae */ /* 0x0003e4000f101d46 */
[----:B------:R-:W-:Y:S01]  /*8150*/  @P0 IMAD.IADD R3, R5, 0x1, R2 ;  /* 0x0000000105030824 */ /* 0x000fe200078e0202 */
[C---:B------:R-:W-:Y:S01]  /*8160*/  @P0 LEA R2, P2, R4.reuse, c[0x0][0x250], 0x1 ;  /* 0x0000940004020a11 */ /* 0x040fe200078408ff */
[----:B------:R1:W-:Y:S03]  /*8170*/  @P1 LDGSTS.E.BYPASS.LTC128B.128 [R197+0x7080], [R6.64+0x100], !P5 ;  /* 0x0708010006c51fae */ /* 0x0003e6000e901d46 */
[----:B------:R-:W-:Y:S01]  /*8180*/  @P0 LEA.HI.X R3, R4, c[0x0][0x254], R3, 0x1, P2 ;  /* 0x0000950004030a11 */ /* 0x000fe200010f0c03 */
[----:B------:R1:W-:Y:S04]  /*8190*/  @P1 LDGSTS.E.BYPASS.LTC128B.128 [R197+0x8880], [R6.64+0x180], !P4 ;  /* 0x0888018006c51fae */ /* 0x0003e8000e101d46 */
[----:B------:R2:W-:Y:S04]  /*81a0*/  @P0 LDGSTS.E.BYPASS.LTC128B.128 [R201+0x5080], [R2.64], !P3 ;  /* 0x0508000002c90fae */ /* 0x0005e8000d901d46 */
[----:B------:R2:W-:Y:S04]  /*81b0*/  @P0 LDGSTS.E.BYPASS.LTC128B.128 [R201+0x6880], [R2.64+0x80], !P6 ;  /* 0x0688008002c90fae */ /* 0x0005e8000f101d46 */
[----:B------:R2:W-:Y:S04]  /*81c0*/  @P0 LDGSTS.E.BYPASS.LTC128B.128 [R201+0x8080], [R2.64+0x100], !P5 ;  /* 0x0808010002c90fae */ /* 0x0005e8000e901d46 */
[----:B------:R2:W-:Y:S04]  /*81d0*/  @P0 LDGSTS.E.BYPASS.LTC128B.128 [R201+0x9880], [R2.64+0x180], !P4 ;  /* 0x0988018002c90fae */ /* 0x0005e8000e101d46 */
[----:B------:R-:W0:Y:S01]  /*81e0*/  LDGDEPBAR ;  /* 0x00000000000079af */ /* 0x000e220000000000 */
[----:B-1----:R-:W-:Y:S04]  /*81f0*/  IADD3 R6, P0, R148, R8, RZ ;  /* 0x0000000894067210 */ /* 0x002fe80007f1e0ff */
[----:B------:R-:W-:Y:S02]  /*8200*/  IADD3.X R7, R11, R147, RZ, P0, !PT ;  /* 0x000000930b077210 */ /* 0x000fe400007fe4ff */
[----:B------:R-:W-:Y:S01]  /*8210*/  ISETP.GT.AND P0, PT, R88, R205, PT ;  /* 0x000000cd5800720c */ /* 0x000fe20003f04270 */
[----:B------:R-:W-:Y:S04]  /*8220*/  DEPBAR.LE SB0, 0x0 ;  /* 0x000080000000791a */ /* 0x000fe80000000000 */
[----:B------:R-:W-:Y:S08]  /*8230*/  BAR.SYNC.DEFER_BLOCKING 0x0 ;  /* 0x0000000000007b1d */ /* 0x000ff00000010000 */
[----:B------:R-:W-:-:S05]  /*8240*/  @!P0 BRA `(.L_x_1404) ;  /* 0x0000018000008947 */ /* 0x000fca0003800000 */
[----:B--2---:R-:W-:Y:S02]  /*8250*/  IMAD R2, R7, c[0x0][0x208], RZ ;  /* 0x0000820007027a24 */ /* 0x004fe400078e02ff */
[----:B------:R-:W-:Y:S02]  /*8260*/  IMAD.MOV.U32 R4, RZ, RZ, R96 ;  /* 0x000000ffff047224 */ /* 0x000fe400078e0060 */
[----:B------:R-:W-:Y:S02]  /*8270*/  IMAD.MOV.U32 R5, RZ, RZ, R95 ;  /* 0x000000ffff057224 */ /* 0x000fe400078e005f */
[C---:B------:R-:W-:Y:S02]  /*8280*/  IMAD R2, R6.reuse, c[0x0][0x20c], R2 ;  /* 0x0000830006027a24 */ /* 0x040fe400078e0202 */
[----:B------:R-:W-:Y:S04]  /*8290*/  IMAD.WIDE.U32 R4, R6, c[0x0][0x208], R4 ;  /* 0x0000820006047a25 */ /* 0x000fe800078e0004 */
[----:B------:R-:W-:Y:S01]  /*82a0*/  IMAD.IADD R3, R5, 0x1, R2 ;  /* 0x0000000105037824 */ /* 0x000fe200078e0202 */
[C---:B------:R-:W-:Y:S04]  /*82b0*/  LEA R2, P0, R4.reuse, c[0x0][0x1f8], 0x1 ;  /* 0x00007e0004027a11 */ /* 0x040fe800078008ff */
        /* <DEDUP_REMOVED lines=17> */
.L_x_1404:
[----:B--2---:R-:W-:Y:S05]  /*83d0*/  BSYNC B0 ;  /* 0x0000000000007941 */ /* 0x004fea0003800000 */
.L_x_1403:
[----:B------:R-:W-:Y:S01]  /*83e0*/  ISETP.GE.AND P0, PT, R186, R88, PT ;  /* 0x00000058ba00720c */ /* 0x000fe20003f06270 */
[----:B------:R-:W-:Y:S01]  /*83f0*/  @!UPT UIADD3 URZ, URZ, URZ, URZ ;  /* 0x0000003f3f3ff290 */ /* 0x000fe2000fffe03f */
[----:B------:R-:W-:Y:S11]  /*8400*/  BSSY B0, `(.L_x_1405) ;  /* 0x000001c000007945 */ /* 0x000ff60003800000 */
[----:B------:R-:W-:-:S05]  /*8410*/  @P0 BRA `(.L_x_1406) ;  /* 0x000001a000000947 */ /* 0x000fca0003800000 */
[----:B-1----:R-:W-:Y:S01]  /*8420*/  IADD3 R2, P0, R6, 0x20, RZ ;  /* 0x0000002006027810 */ /* 0x002fe20007f1e0ff */
[----:B------:R-:W-:Y:S02]  /*8430*/  IMAD.MOV.U32 R4, RZ, RZ, R96 ;  /* 0x000000ffff047224 */ /* 0x000fe400078e0060 */
[----:B------:R-:W-:Y:S02]  /*8440*/  IMAD.MOV.U32 R5, RZ, RZ, R95 ;  /* 0x000000ffff057224 */ /* 0x000fe400078e005f */
[----:B------:R-:W-:Y:S02]  /*8450*/  IMAD.X R3, RZ, RZ, R7, P0 ;  /* 0x000000ffff037224 */ /* 0x000fe400000e0607 */
[C---:B------:R-:W-:Y:S04]  /*8460*/  IMAD.WIDE.U32 R4, R2.reuse, c[0x0][0x208], R4 ;  /* 0x0000820002047a25 */ /* 0x040fe800078e0004 */
        /* <DEDUP_REMOVED lines=21> */
.L_x_1406:
[----:B------:R-:W-:Y:S05]  /*85c0*/  BSYNC B0 ;  /* 0x0000000000007941 */ /* 0x000fea0003800000 */
.L_x_1405:
[----:B------:R-:W-:Y:S01]  /*85d0*/  ISETP.GT.AND P3, PT, R36, R144, PT ;  /* 0x000000902400720c */ /* 0x000fe20003f64270 */
[----:B------:R-:W-:Y:S01]  /*85e0*/  @!UPT UIADD3 URZ, URZ, URZ, URZ ;  /* 0x0000003f3f3ff290 */ /* 0x000fe2000fffe03f */
[----:B------:R-:W-:Y:S11]  /*85f0*/  BSSY B0, `(.L_x_1407) ;  /* 0x0000022000007945 */ /* 0x000ff60003800000 */
[----:B------:R-:W-:-:S05]  /*8600*/  @!P3 BRA `(.L_x_1408) ;  /* 0x000002000000b947 */ /* 0x000fca0003800000 */
[----:B-1----:R-:W-:Y:S01]  /*8610*/  IADD3 R4, R36, -0x1, RZ ;  /* 0xffffffff24047810 */ /* 0x002fe20007ffe0ff */
[----:B------:R-:W-:Y:S02]  /*8620*/  IMAD.MOV.U32 R2, RZ, RZ, R124 ;  /* 0x000000ffff027224 */ /* 0x000fe400078e007c */
[----:B------:R-:W-:Y:S01]  /*8630*/  IMAD.MOV.U32 R3, RZ, RZ, R123 ;  /* 0x000000ffff037224 */ /* 0x000fe200078e007b */
[----:B------:R-:W-:Y:S01]  /*8640*/  SHF.R.S32.HI R6, RZ, 0x1f, R4 ;  /* 0x0000001fff067819 */ /* 0x000fe20000011404 */
[----:B------:R-:W-:Y:S02]  /*8650*/  IMAD R5, R166, R4, RZ ;  /* 0x00000004a6057224 */ /* 0x000fe400078e02ff */
[-C--:B------:R-:W-:Y:S04]  /*8660*/  IMAD.WIDE.U32 R2, R4, R150.reuse, R2 ;  /* 0x0000009604027225 */ /* 0x080fe800078e0002 */
[----:B------:R-:W-:Y:S01]  /*8670*/  IMAD R4, R6, R150, R5 ;  /* 0x0000009606047224 */ /* 0x000fe200078e0205 */
[----:B------:R-:W-:Y:S03]  /*8680*/  IADD3 R6, -R205, 0x30, RZ ;  /* 0x00000030cd067810 */ /* 0x000fe60007ffe1ff */
[----:B------:R-:W-:Y:S01]  /*8690*/  IMAD.IADD R3, R3, 0x1, R4 ;  /* 0x0000000103037824 */ /* 0x000fe200078e0204 */
[----:B------:R-:W-:Y:S11]  /*86a0*/  ISETP.GE.AND P1, PT, R6, 0x1, PT ;  /* 0x000000010600780c */ /* 0x000ff60003f26270 */
[----:B------:R-:W-:Y:S02]  /*86b0*/  @!UPT UIADD3 URZ, URZ, URZ, URZ ;  /* 0x0000003f3f3ff290 */ /* 0x000fe4000fffe03f */
[C---:B------:R-:W-:Y:S04]  /*86c0*/  @P1 LEA R4, P0, R2.reuse, c[0x0][0x220], 0x1 ;  /* 0x0000880002041a11 */ /* 0x040fe800078008ff */
[----:B------:R-:W-:Y:S02]  /*86d0*/  @P1 LEA.HI.X R5, R2, c[0x0][0x224], R3, 0x1, P0 ;  /* 0x0000890002051a11 */ /* 0x000fe400000f0c03 */
[----:B------:R-:W-:Y:S11]  /*86e0*/  ISETP.GE.AND P0, PT, R6, 0x21, PT ;  /* 0x000000210600780c */ /* 0x000ff60003f06270 */
[----:B------:R-:W-:Y:S02]  /*86f0*/  @!UPT UIADD3 URZ, URZ, URZ, URZ ;  /* 0x0000003f3f3ff290 */ /* 0x000fe4000fffe03f */
[----:B------:R-:W-:Y:S05]  /*8700*/  @P0 IADD3 R6, P2, R184, R2, RZ ;  /* 0x00000002b8060210 */ /* 0x000fea0007f5e0ff */
[----:B------:R-:W-:Y:S01]  /*8710*/  @P0 IMAD.X R3, R3, 0x1, R170, P2 ;  /* 0x0000000103030824 */ /* 0x000fe200010e06aa */
[C---:B------:R-:W-:Y:S04]  /*8720*/  @P0 LEA R2, P2, R6.reuse, c[0x0][0x220], 0x1 ;  /* 0x0000880006020a11 */ /* 0x040fe800078408ff */
[----:B------:R-:W-:Y:S02]  /*8730*/  @P0 LEA.HI.X R3, R6, c[0x0][0x224], R3, 0x1, P2 ;  /* 0x0000890006030a11 */ /* 0x000fe400010f0c03 */
[----:B------:R-:W-:Y:S11]  /*8740*/  LOP3.LUT P2, RZ, R206, 0x1, RZ, 0xc0, !PT ;  /* 0x00000001ceff7812 */ /* 0x000ff6000784c0ff */
[----:B------:R-:W-:Y:S02]  /*8750*/  @!UPT UIADD3 URZ, URZ, URZ, URZ ;  /* 0x0000003f3f3ff290 */ /* 0x000fe4000fffe03f */
[----:B------:R-:W-:Y:S01]  /*8760*/  @!PT LDS RZ, [RZ] ;  /* 0x00000000fffff984 */ /* 0x000fe20000000800 */
[----:B------:R-:W-:Y:S01]  /*8770*/  @!PT LDS RZ, [RZ] ;  /* 0x00000000fffff984 */ /* 0x000fe20000000800 */
[----:B------:R-:W-:Y:S01]  /*8780*/  @!PT LDS RZ, [RZ] ;  /* 0x00000000fffff984 */ /* 0x000fe20000000800 */
[----:B------:R1:W-:Y:S04]  /*8790*/  @P1 LDGSTS.E.BYPASS.LTC128B.128 [R197+0xa080], [R4.64], !P2 ;  /* 0x0a08000004c51fae */ /* 0x0003e8000d101d46 */
[----:B------:R1:W-:Y:S04]  /*87a0*/  @P1 LDGSTS.E.BYPASS.LTC128B.128 [R197+0xb880], [R4.64+0x80], !P6 ;  /* 0x0b88008004c51fae */ /* 0x0003e8000f101d46 */
[----:B------:R1:W-:Y:S04]  /*87b0*/  @P1 LDGSTS.E.BYPASS.LTC128B.128 [R197+0xd080], [R4.64+0x100], !P5 ;  /* 0x0d08010004c51fae */ /* 0x0003e8000e901d46 */
[----:B------:R1:W-:Y:S04]  /*87c0*/  @P1 LDGSTS.E.BYPASS.LTC128B.128 [R197+0xe880], [R4.64+0x180], !P4 ;  /* 0x0e88018004c51fae */ /* 0x0003e8000e101d46 */
[----:B------:R1:W-:Y:S04]  /*87d0*/  @P0 LDGSTS.E.BYPASS.LTC128B.128 [R201+0xb080], [R2.64], !P2 ;  /* 0x0b08000002c90fae */ /* 0x0003e8000d101d46 */
[----:B------:R1:W-:Y:S04]  /*87e0*/  @P0 LDGSTS.E.BYPASS.LTC128B.128 [R201+0xc880], [R2.64+0x80], !P6 ;  /* 0x0c88008002c90fae */ /* 0x0003e8000f101d46 */
[----:B------:R1:W-:Y:S04]  /*87f0*/  @P0 LDGSTS.E.BYPASS.LTC128B.128 [R201+0xe080], [R2.64+0x100], !P5 ;  /* 0x0e08010002c90fae */ /* 0x0003e8000e901d46 */
[----:B------:R1:W-:Y:S02]  /*8800*/  @P0 LDGSTS.E.BYPASS.LTC128B.128 [R201+0xf880], [R2.64+0x180], !P4 ;  /* 0x0f88018002c90fae */ /* 0x0003e4000e101d46 */
.L_x_1408:
[----:B------:R-:W-:Y:S05]  /*8810*/  BSYNC B0 ;  /* 0x0000000000007941 */ /* 0x000fea0003800000 */
.L_x_1407:
[----:B------:R-:W0:Y:S01]  /*8820*/  LDGDEPBAR ;  /* 0x00000000000079af */ /* 0x000e220000000000 */
[----:B------:R-:W-:Y:S01]  /*8830*/  IADD3 R36, R36, -0x1, RZ ;  /* 0xffffffff24247810 */ /* 0x000fe20007ffe0ff */
[----:B------:R-:W-:-:S05]  /*8840*/  @P3 BRA `(.L_x_1409) ;  /* 0xffffa7e000003947 */ /* 0x000fca000383ffff */
[----:B------:R-:W-:Y:S01]  /*8850*/  WARPSYNC 0xffffffff ;  /* 0xffffffff00007948 */ /* 0x000fe20003800000 */
[----:B------:R-:W-:Y:S06]  /*8860*/  BAR.SYNC.DEFER_BLOCKING 0x0 ;  /* 0x0000000000007b1d */ /* 0x000fec0000010000 */
.L_x_1368:
[----:B------:R-:W-:Y:S01]  /*8870*/  ISETP.GE.AND P0, PT, R178, 0x1, PT ;  /* 0x00000001b200780c */ /* 0x000fe20003f06270 */
[----:B------:R-:W-:Y:S01]  /*8880*/  BSSY B0, `(.L_x_1410) ;  /* 0x0000021000007945 */ /* 0x000fe20003800000 */
[----:B-1----:R-:W-:Y:S01]  /*8890*/  IMAD.IADD R9, R163, 0x1, R164 ;  /* 0x00000001a3097824 */ /* 0x002fe200078e02a4 */
[----:B------:R-:W-:-:S10]  /*88a0*/  MOV R0, RZ ;  /* 0x000000ff00007202 */ /* 0x000fd40000000f00 */
        /* <DEDUP_REMOVED lines=30> */
.L_x_1411:
[----:B------:R-:W-:Y:S05]  /*8a90*/  BSYNC B0 ;  /* 0x0000000000007941 */ /* 0x000fea0003800000 */
.L_x_1410:
[----:B------:R-:W2:Y:S01]  /*8aa0*/  LDL R2, [R1+0x40] ;  /* 0x0000400001027983 */ /* 0x000ea20000100800 */
        /* <DEDUP_REMOVED lines=64> */
[----:B--2---:R-:W-:-:S04]  /*8eb0*/  IMAD R252, R2, R0, RZ ;  /* 0x0000000002fc7224 */ /* 0x004fc800078e02ff */
[--C-:B------:R-:W-:Y:S01]  /*8ec0*/  IMAD.IADD R2, R252, 0x1, R0.reuse ;  /* 0x00000001fc027824 */ /* 0x100fe200078e0200 */
[----:B------:R-:W-:-:S04]  /*8ed0*/  PRMT R0, RZ, 0x7610, R0 ;  /* 0x00007610ff007816 */ /* 0x000fc80000000000 */
[----:B------:R-:W-:Y:S02]  /*8ee0*/  IMNMX R114, R160, R2, PT ;  /* 0x00000002a0727217 */ /* 0x000fe40003800200 */
[----:B------:R-:W-:Y:S02]  /*8ef0*/  CS2R R160, SRZ ;  /* 0x0000000000a07805 */ /* 0x000fe4000001ff00 */
[----:B------:R-:W-:Y:S01]  /*8f00*/  ISETP.GT.AND P0, PT, R114, R252, PT ;  /* 0x000000fc7200720c */ /* 0x000fe20003f04270 */
[----:B------:R1:W-:-:S12]  /*8f10*/  STL [R1+0x8], R114 ;  /* 0x0000087201007387 */ /* 0x0003d80000100800 */
[----:B------:R-:W-:Y:S05]  /*8f20*/  @!P0 BRA `(.L_x_1412) ;  /* 0x0000d7b000008947 */ /* 0x000fea0003800000 */
[----:B------:R-:W2:Y:S04]  /*8f30*/  LDL R118, [R1+0x4] ;  /* 0x0000040001767983 */ /* 0x000ea80000100800 */
[----:B------:R-:W3:Y:S04]  /*8f40*/  LDL R115, [R1] ;  /* 0x0000000001737983 */ /* 0x000ee80000100800 */
[----:B------:R-:W4:Y:S01]  /*8f50*/  LDL R19, [R1+0x14] ;  /* 0x0000140001137983 */ /* 0x000f220000100800 */
[----:B------:R-:W-:-:S04]  /*8f60*/  ISETP.NE.U32.AND P0, PT, RZ, c[0x0][0x340], PT ;  /* 0x0000d000ff007a0c */ /* 0x000fc80003f05070 */
[----:B------:R-:W-:-:S13]  /*8f70*/  ISETP.NE.AND.EX P0, PT, RZ, c[0x0][0x344], PT, P0 ;  /* 0x0000d100ff007a0c */ /* 0x000fda0003f05300 */
[----:B------:R-:W-:-:S04]  /*8f80*/  @P0 IMAD.MOV.U32 R2, RZ, RZ, 0x4 ;  /* 0x00000004ff020424 */ /* 0x000fc800078e00ff */
[----:B------:R-:W-:-:S05]  /*8f90*/  @P0 IMAD.WIDE R2, R217, R2, c[0x0][0x340] ;  /* 0x0000d000d9020625 */ /* 0x000fca00078e0202 */
[----:B------:R1:W4:Y:S01]  /*8fa0*/  @P0 LDG.E R16, [R2.64] ;  /* 0x0000000602100981 */ /* 0x000322000c1e1900 */
[----:B------:R-:W-:Y:S01]  /*8fb0*/  SHF.R.S32.HI R0, RZ, 0x1f, R176 ;  /* 0x0000001fff007819 */ /* 0x000fe200000114b0 */
[----:B------:R-:W-:Y:S01]  /*8fc0*/  IMAD.MOV.U32 R4, RZ, RZ, c[0x0][0x2c4] ;  /* 0x0000b100ff047624 */ /* 0x000fe200078e00ff */
[----:B------:R-:W-:Y:S02]  /*8fd0*/  ISETP.NE.U32.AND P2, PT, RZ, c[0x0][0x348], PT ;  /* 0x0000d200ff007a0c */ /* 0x000fe40003f45070 */
[----:B------:R-:W-:Y:S01]  /*8fe0*/  ISETP.GE.AND P5, PT, R134, c[0x0][0x1d4], PT ;  /* 0x0000750086007a0c */ /* 0x000fe20003fa6270 */
[----:B------:R-:W-:Y:S01]  /*8ff0*/  IMAD R0, R0, c[0x0][0x178], RZ ;  /* 0x00005e0000007a24 */ /* 0x000fe200078e02ff */
[----:B------:R-:W-:Y:S02]  /*9000*/  ISETP.NE.AND.EX P2, PT, RZ, c[0x0][0x34c], PT, P2 ;  /* 0x0000d300ff007a0c */ /* 0x000fe40003f45320 */
[----:B------:R-:W-:Y:S01]  /*9010*/  ISETP.NE.AND P3, PT, R4, 0x1, PT ;  /* 0x000000010400780c */ /* 0x000fe20003f65270 */
[----:B------:R-:W-:Y:S01]  /*9020*/  IMAD R0, R176, c[0x0][0x17c], R0 ;  /* 0x00005f00b0007a24 */ /* 0x000fe200078e0200 */
[----:B------:R-:W-:-:S02]  /*9030*/  SEL R6, R217, RZ, !P2 ;  /* 0x000000ffd9067207 */ /* 0x000fc40005000000 */
[----:B------:R-:W-:Y:S02]  /*9040*/  SHF.R.S32.HI R10, RZ, 0x1f, R205 ;  /* 0x0000001fff0a7819 */ /* 0x000fe400000114cd */
[----:B------:R-:W-:Y:S02]  /*9050*/  IADD3 R4, P1, R205, R9, RZ ;  /* 0x00000009cd047210 */ /* 0x000fe40007f3e0ff */
[----:B------:R-:W-:Y:S02]  /*9060*/  ISETP.GE.AND P4, PT, R132, c[0x0][0x1d4], PT ;  /* 0x0000750084007a0c */ /* 0x000fe40003f86270 */
[----:B------:R-:W-:Y:S02]  /*9070*/  LEA.HI.X.SX32 R12, R9, R10, 0x1, P1 ;  /* 0x0000000a090c7211 */ /* 0x000fe400008f0eff */
[----:B------:R-:W-:Y:S02]  /*9080*/  LOP3.LUT R206, R206, 0xfffffffb, RZ, 0xc0, !PT ;  /* 0xfffffffbcece7812 */ /* 0x000fe400078ec0ff */
[----:B------:R-:W-:Y:S01]  /*9090*/  ISETP.GE.AND P1, PT, R208, c[0x0][0x1d4], PT ;  /* 0x00007500d0007a0c */ /* 0x000fe20003f26270 */
[----:B-1----:R-:W-:Y:S01]  /*90a0*/  IMAD.WIDE.U32 R2, R176, c[0x0][0x178], RZ ;  /* 0x00005e00b0027a25 */ /* 0x002fe200078e00ff */
[----:B------:R-:W-:-:S02]  /*90b0*/  @P5 LOP3.LUT R206, R206, 0x4, RZ, 0xfc, !PT ;  /* 0x00000004cece5812 */ /* 0x000fc400078efcff */
[----:B------:R-:W-:Y:S01]  /*90c0*/  SEL R14, RZ, 0x1, P4 ;  /* 0x00000001ff0e7807 */ /* 0x000fe20002000000 */
[----:B------:R-:W-:Y:S01]  /*90d0*/  IMAD.IADD R3, R3, 0x1, R0 ;  /* 0x0000000103037824 */ /* 0x000fe200078e0200 */
[----:B------:R-:W-:Y:S02]  /*90e0*/  LEA R0, R215, R205, 0x5 ;  /* 0x000000cdd7007211 */ /* 0x000fe400078e28ff */
[----:B------:R-:W-:Y:S02]  /*90f0*/  LOP3.LUT R206, R206, 0xfffffff7, RZ, 0xc0, !PT ;  /* 0xfffffff7cece7812 */ /* 0x000fe400078ec0ff */
[----:B------:R-:W-:Y:S02]  /*9100*/  IADD3 R88, R114, -0x1, RZ ;  /* 0xffffffff72587810 */ /* 0x000fe40007ffe0ff */
[----:B------:R-:W-:Y:S02]  /*9110*/  @P4 LOP3.LUT R206, R206, 0x8, RZ, 0xfc, !PT ;  /* 0x00000008cece4812 */ /* 0x000fe400078efcff */
[----:B------:R-:W-:-:S02]  /*9120*/  ISETP.GE.AND P4, PT, R134, c[0x0][0x198], PT ;  /* 0x0000660086007a0c */ /* 0x000fc40003f86270 */
[----:B------:R-:W-:Y:S02]  /*9130*/  LOP3.LUT R206, R206, 0xfffffffd, RZ, 0xc0, !PT ;  /* 0xfffffffdcece7812 */ /* 0x000fe400078ec0ff */
[----:B--2---:R-:W-:Y:S02]  /*9140*/  SEL R7, R118, RZ, !P2 ;  /* 0x000000ff76077207 */ /* 0x004fe40005000000 */
[----:B------:R-:W-:Y:S01]  /*9150*/  ISETP.GE.AND P2, PT, R207, c[0x0][0x1d4], PT ;  /* 0x00007500cf007a0c */ /* 0x000fe20003f46270 */
[----:B---3--:R-:W-:-:S04]  /*9160*/  IMAD.WIDE.U32 R2, R115, c[0x0][0x1b8], R2 ;  /* 0x00006e0073027a25 */ /* 0x008fc800078e0002 */
[----:B------:R-:W-:Y:S02]  /*9170*/  IMAD R7, R7, c[0x0][0x1c0], RZ ;  /* 0x0000700007077a24 */ /* 0x000fe400078e02ff */
[----:B----4-:R-:W-:Y:S02]  /*9180*/  IMAD R5, R19, 0x80, R0 ;  /* 0x0000008013057824 */ /* 0x010fe400078e0200 */
[----:B------:R-:W-:Y:S02]  /*9190*/  IMAD R3, R115, c[0x0][0x1bc], R3 ;  /* 0x00006f0073037a24 */ /* 0x000fe400078e0203 */
[----:B------:R-:W-:Y:S02]  /*91a0*/  IMAD R15, R6, c[0x0][0x1c4], R7 ;  /* 0x00007100060f7a24 */ /* 0x000fe400078e0207 */
[----:B------:R-:W-:Y:S01]  /*91b0*/  @P2 LOP3.LUT R206, R206, 0x2, RZ, 0xfc, !PT ;  /* 0x00000002cece2812 */ /* 0x000fe200078efcff */
[----:B------:R-:W-:-:S03]  /*91c0*/  @P3 IMAD.HI.U32 R8, R5, c[0x0][0x2c8], RZ ;  /* 0x0000b20005083a27 */ /* 0x000fc600078e00ff */
[----:B------:R-:W-:Y:S01]  /*91d0*/  LOP3.LUT R206, R206, 0xfffffffe, RZ, 0xc0, !PT ;  /* 0xfffffffecece7812 */ /* 0x000fe200078ec0ff */
[----:B------:R-:W-:Y:S01]  /*91e0*/  IMAD.WIDE.U32 R6, R6, c[0x0][0x1c0], R2 ;  /* 0x0000700006067a25 */ /* 0x000fe200078e0002 */
[----:B------:R-:W-:Y:S02]  /*91f0*/  MOV R2, R132 ;  /* 0x0000008400027202 */ /* 0x000fe40000000f00 */
[----:B------:R-:W-:Y:S01]  /*9200*/  @P1 LOP3.LUT R206, R206, 0x1, RZ, 0xfc, !PT ;  /* 0x00000001cece1812 */ /* 0x000fe200078efcff */
[----:B------:R-:W-:Y:S02]  /*9210*/  IMAD.MOV.U32 R3, RZ, RZ, R133 ;  /* 0x000000ffff037224 */ /* 0x000fe400078e0085 */
[----:B------:R-:W-:Y:S01]  /*9220*/  IMAD.MOV.U32 R0, RZ, RZ, R5 ;  /* 0x000000ffff007224 */ /* 0x000fe200078e0005 */
[----:B------:R-:W-:Y:S01]  /*9230*/  @P3 SHF.R.U32.HI R0, RZ, c[0x0][0x2cc], R8 ;  /* 0x0000b300ff003a19 */ /* 0x000fe20000011608 */
[----:B------:R-:W-:Y:S01]  /*9240*/  IMAD.WIDE.U32 R10, R4, c[0x0][0x1e0], R2 ;  /* 0x00007800040a7a25 */ /* 0x000fe200078e0002 */
[----:B------:R-:W-:-:S02]  /*9250*/  ISETP.GE.AND P3, PT, R207, c[0x0][0x198], PT ;  /* 0x00006600cf007a0c */ /* 0x000fc40003f66270 */
[----:B------:R-:W-:Y:S01]  /*9260*/  SHF.R.S32.HI R13, RZ, 0x1f, R0 ;  /* 0x0000001fff0d7819 */ /* 0x000fe20000011400 */
[----:B------:R-:W-:Y:S01]  /*9270*/  IMAD.WIDE.U32 R8, R4, c[0x0][0x208], R2 ;  /* 0x0000820004087a25 */ /* 0x000fe200078e0002 */
[----:B------:R-:W-:Y:S02]  /*9280*/  SEL R3, RZ, 0xffffffff, P5 ;  /* 0xffffffffff037807 */ /* 0x000fe40002800000 */
[----:B------:R-:W-:Y:S01]  /*9290*/  ISETP.GE.AND P5, PT, R132, c[0x0][0x198], PT ;  /* 0x0000660084007a0c */ /* 0x000fe20003fa6270 */
[C---:B------:R-:W-:Y:S02]  /*92a0*/  IMAD R2, R12.reuse, c[0x0][0x1e0], RZ ;  /* 0x000078000c027a24 */ /* 0x040fe400078e02ff */
[----:B------:R-:W-:Y:S02]  /*92b0*/  IMAD R12, R12, c[0x0][0x208], RZ ;  /* 0x000082000c0c7a24 */ /* 0x000fe400078e02ff */
[----:B------:R-:W-:Y:S01]  /*92c0*/  IMAD R17, R4, c[0x0][0x1e4], R2 ;  /* 0x0000790004117a24 */ /* 0x000fe200078e0202 */
[----:B------:R-:W-:Y:S01]  /*92d0*/  IADD3 R2, -R0, RZ, RZ ;  /* 0x000000ff00027210 */ /* 0x000fe20007ffe1ff */
[----:B------:R-:W-:-:S02]  /*92e0*/  IMAD.SHL.U32 R18, R3, 0x2, RZ ;  /* 0x0000000203127824 */ /* 0x000fc400078e00ff */
[----:B------:R-:W-:Y:S01]  /*92f0*/  IMAD.IADD R3, R7, 0x1, R15 ;  /* 0x0000000107037824 */ /* 0x000fe200078e020f */
[----:B------:R-:W-:Y:S01]  /*9300*/  IADD3 R7, R11, R17, RZ ;  /* 0x000000110b077210 */ /* 0x000fe20007ffe0ff */
[----:B------:R-:W-:Y:S01]  /*9310*/  IMAD R15, R4, c[0x0][0x20c], R12 ;  /* 0x00008300040f7a24 */ /* 0x000fe200078e020c */
[----:B------:R-:W-:Y:S01]  /*9320*/  LOP3.LUT R14, R18, 0x2, R14, 0xe2, !PT ;  /* 0x00000002120e7812 */ /* 0x000fe200078ee20e */
[----:B------:R-:W-:Y:S01]  /*9330*/  IMAD R12, R2, c[0x0][0x2c4], R5 ;  /* 0x0000b100020c7a24 */ /* 0x000fe200078e0205 */
[----:B------:R-:W-:Y:S01]  /*9340*/  LEA R11, R19, R205, 0x7 ;  /* 0x000000cd130b7211 */ /* 0x000fe200078e38ff */
[----:B------:R-:W-:Y:S02]  /*9350*/  IMAD R4, R13, c[0x0][0x1b0], RZ ;  /* 0x00006c000d047a24 */ /* 0x000fe400078e02ff */
[----:B------:R-:W-:Y:S01]  /*9360*/  IMAD.MOV.U32 R2, RZ, RZ, R6 ;  /* 0x000000ffff027224 */ /* 0x000fe200078e0006 */
[----:B------:R-:W-:Y:S01]  /*9370*/  SEL R6, RZ, 0x4, P2 ;  /* 0x00000004ff067807 */ /* 0x000fe20001000000 */
[C---:B------:R-:W-:Y:S01]  /*9380*/  IMAD R13, R0.reuse, c[0x0][0x1b4], R4 ;  /* 0x00006d00000d7a24 */ /* 0x040fe200078e0204 */
[----:B------:R-:W-:Y:S01]  /*9390*/  SEL R4, RZ, 0x8, P1 ;  /* 0x00000008ff047807 */ /* 0x000fe20000800000 */
[----:B------:R-:W-:Y:S01]  /*93a0*/  IMAD.WIDE.U32 R2, R0, c[0x0][0x1b0], R2 ;  /* 0x00006c0000027a25 */ /* 0x000fe200078e0002 */
[----:B------:R-:W-:-:S02]  /*93b0*/  SHF.R.S32.HI R0, RZ, 0x1f, R12 ;  /* 0x0000001fff007819 */ /* 0x000fc4000001140c */
[----:B------:R-:W-:Y:S01]  /*93c0*/  LOP3.LUT R59, R4, R14, R6, 0xfe, !PT ;  /* 0x0000000e043b7212 */ /* 0x000fe200078efe06 */
[----:B------:R-:W-:Y:S01]  /*93d0*/  IMAD.IADD R3, R3, 0x1, R13 ;  /* 0x0000000103037824 */ /* 0x000fe200078e020d */
[----:B------:R-:W-:Y:S01]  /*93e0*/  MOV R6, R10 ;  /* 0x0000000a00067202 */ /* 0x000fe20000000f00 */
[----:B------:R-:W-:Y:S01]  /*93f0*/  IMAD R0, R0, c[0x0][0x1a8], RZ ;  /* 0x00006a0000007a24 */ /* 0x000fe200078e02ff */
[----:B------:R-:W-:Y:S01]  /*9400*/  ISETP.NE.U32.AND P1, PT, RZ, c[0x0][0x350], PT ;  /* 0x0000d400ff007a0c */ /* 0x000fe20003f25070 */
[----:B------:R-:W-:Y:S01]  /*9410*/  IMAD.IADD R5, R9, 0x1, R15 ;  /* 0x0000000109057824 */ /* 0x000fe200078e020f */
[----:B------:R-:W-:Y:S01]  /*9420*/  ISETP.GE.AND P2, PT, R208, c[0x0][0x198], PT ;  /* 0x00006600d0007a0c */ /* 0x000fe20003f46270 */
[----:B------:R-:W-:Y:S01]  /*9430*/  IMAD R10, R12, c[0x0][0x1ac], R0 ;  /* 0x00006b000c0a7a24 */ /* 0x000fe200078e0200 */
[----:B------:R-:W-:Y:S01]  /*9440*/  @P0 SHF.R.S32.HI R0, RZ, 0x1f, R16 ;  /* 0x0000001fff000819 */ /* 0x000fe20000011410 */
[----:B------:R-:W-:Y:S01]  /*9450*/  IMAD.MOV.U32 R4, RZ, RZ, R8 ;  /* 0x000000ffff047224 */ /* 0x000fe200078e0008 */
[----:B------:R-:W-:Y:S01]  /*9460*/  ISETP.NE.AND.EX P1, PT, RZ, c[0x0][0x354], PT, P1 ;  /* 0x0000d500ff007a0c */ /* 0x000fe20003f25310 */
[----:B------:R-:W-:Y:S01]  /*9470*/  IMAD.WIDE.U32 R6, R115, c[0x0][0x1e8], R6 ;  /* 0x00007a0073067a25 */ /* 0x000fe200078e0006 */
[----:B------:R-:W-:-:S03]  /*9480*/  @!P0 MOV R16, R217 ;  /* 0x000000d900108202 */ /* 0x000fc60000000f00 */
[----:B------:R-:W-:Y:S02]  /*9490*/  @!P0 IMAD.MOV.U32 R0, RZ, RZ, R118 ;  /* 0x000000ffff008224 */ /* 0x000fe400078e0076 */
[----:B------:R-:W-:-:S04]  /*94a0*/  IMAD.WIDE.U32 R8, R12, c[0x0][0x1a8], R2 ;  /* 0x00006a000c087a25 */ /* 0x000fc800078e0002 */
[----:B------:R-:W-:Y:S01]  /*94b0*/  IMAD.WIDE.U32 R2, R115, c[0x0][0x210], R4 ;  /* 0x0000840073027a25 */ /* 0x000fe200078e0004 */
[----:B------:R-:W-:-:S03]  /*94c0*/  LEA R15, P0, R8, c[0x0][0x160], 0x1 ;  /* 0x00005800080f7a11 */ /* 0x000fc600078008ff */
[C---:B------:R-:W-:Y:S01]  /*94d0*/  IMAD R5, R115.reuse, c[0x0][0x1ec], R7 ;  /* 0x00007b0073057a24 */ /* 0x040fe200078e0207 */
[----:B------:R-:W-:Y:S01]  /*94e0*/  SEL R7, R0, RZ, !P1 ;  /* 0x000000ff00077207 */ /* 0x000fe20004800000 */
[----:B------:R-:W-:Y:S01]  /*94f0*/  IMAD R3, R115, c[0x0][0x214], R3 ;  /* 0x0000850073037a24 */ /* 0x000fe200078e0203 */
[----:B------:R-:W-:Y:S01]  /*9500*/  SEL R0, R16, RZ, !P1 ;  /* 0x000000ff10007207 */ /* 0x000fe20004800000 */
[----:B------:R-:W-:Y:S02]  /*9510*/  IMAD.MOV.U32 R4, RZ, RZ, R6 ;  /* 0x000000ffff047224 */ /* 0x000fe400078e0006 */
[C---:B------:R-:W-:Y:S02]  /*9520*/  IMAD R6, R7.reuse, c[0x0][0x1f0], RZ ;  /* 0x00007c0007067a24 */ /* 0x040fe400078e02ff */
[----:B------:R-:W-:Y:S02]  /*9530*/  IMAD R7, R7, c[0x0][0x218], RZ ;  /* 0x0000860007077a24 */ /* 0x000fe400078e02ff */
[----:B------:R-:W-:-:S04]  /*9540*/  IMAD.WIDE.U32 R212, R0, c[0x0][0x218], R2 ;  /* 0x0000860000d47a25 */ /* 0x000fc800078e0002 */
[----:B------:R-:W-:-:S04]  /*9550*/  IMAD.WIDE.U32 R210, R0, c[0x0][0x1f0], R4 ;  /* 0x00007c0000d27a25 */ /* 0x000fc800078e0004 */
[C---:B------:R-:W-:Y:S02]  /*9560*/  IMAD R2, R0.reuse, c[0x0][0x1f4], R6 ;  /* 0x00007d0000027a24 */ /* 0x040fe400078e0206 */
[----:B------:R-:W-:Y:S02]  /*9570*/  IMAD.IADD R9, R9, 0x1, R10 ;  /* 0x0000000109097824 */ /* 0x000fe400078e020a */
[----:B------:R-:W-:Y:S02]  /*9580*/  IMAD R0, R0, c[0x0][0x21c], R7 ;  /* 0x0000870000007a24 */ /* 0x000fe400078e0207 */
[----:B------:R-:W-:Y:S01]  /*9590*/  IMAD.IADD R209, R211, 0x1, R2 ;  /* 0x00000001d3d17824 */ /* 0x000fe200078e0202 */
[----:B------:R-:W-:Y:S02]  /*95a0*/  LEA.HI.X R13, R8, c[0x0][0x164], R9, 0x1, P0 ;  /* 0x00005900080d7a11 */ /* 0x000fe400000f0c09 */
[----:B------:R-:W-:Y:S01]  /*95b0*/  IADD3 R214, R213, R0, RZ ;  /* 0x00000000d5d67210 */ /* 0x000fe20007ffe0ff */
[----:B------:R-:W-:Y:S05]  /*95c0*/  BRA.DIV ~URZ, `(.L_x_1413) ;  /* 0x000124c27f007947 */ /* 0x000fea000b800000 */
[----:B------:R1:W2:Y:S02]  /*95d0*/  SHFL.IDX PT, R10, R13, RZ, 0x181f ;  /* 0x00181fff0d0a7589 */ /* 0x0002a400000e0000 */
.L_x_1546:
[----:B------:R-:W-:Y:S05]  /*95e0*/  BRA.DIV ~URZ, `(.L_x_1414) ;  /* 0x000125127f007947 */ /* 0x000fea000b800000 */
[----:B------:R3:W4:Y:S02]  /*95f0*/  SHFL.IDX PT, R0, R15, RZ, 0x181f ;  /* 0x00181fff0f007589 */ /* 0x00072400000e0000 */
.L_x_1547:
[----:B------:R-:W-:Y:S01]  /*9600*/  IMAD R37, R177, c[0x0][0x2c4], RZ ;  /* 0x0000b100b1257a24 */ /* 0x000fe200078e02ff */
[----:B------:R-:W-:Y:S01]  /*9610*/  SHF.R.S32.HI R39, RZ, 0x1f, R134 ;  /* 0x0000001fff277819 */ /* 0x000fe20000011486 */
[----:B------:R-:W-:Y:S01]  /*9620*/  BSSY B0, `(.L_x_1415) ;  /* 0x0000017000007945 */ /* 0x000fe20003800000 */
[----:B------:R-:W-:-:S02]  /*9630*/  SHF.R.S32.HI R12, RZ, 0x1f, R207 ;  /* 0x0000001fff0c7819 */ /* 0x000fc400000114cf */
[----:B------:R-:W-:Y:S02]  /*9640*/  ISETP.GE.AND P6, PT, R11, R37, PT ;  /* 0x000000250b00720c */ /* 0x000fe40003fc6270 */
[----:B------:R-:W-:Y:S02]  /*9650*/  LEA.HI R38, R39, R134, RZ, 0x3 ;  /* 0x0000008627267211 */ /* 0x000fe400078f18ff */
[----:B------:R-:W-:Y:S02]  /*9660*/  SHF.R.S32.HI R14, RZ, 0x1f, R208 ;  /* 0x0000001fff0e7819 */ /* 0x000fe400000114d0 */
        /* <DEDUP_REMOVED lines=18> */
.L_x_1416:
[----:B------:R-:W-:Y:S05]  /*9790*/  BSYNC B0 ;  /* 0x0000000000007941 */ /* 0x000fea0003800000 */
.L_x_1415:
[----:B------:R-:W-:Y:S05]  /*97a0*/  BRA.DIV ~URZ, `(.L_x_1417) ;  /* 0x000123b27f007947 */ /* 0x000fea000b800000 */
[----:B--2---:R2:W1:Y:S04]  /*97b0*/  SHFL.IDX PT, R10, R13, 0x1, 0x181f ;  /* 0x00381f000d0a7f89 */ /* 0x00446800000e0000 */
[----:B----4-:R2:W4:Y:S02]  /*97c0*/  SHFL.IDX PT, R0, R15, 0x1, 0x181f ;  /* 0x00381f000f007f89 */ /* 0x01052400000e0000 */
.L_x_1548:
[----:B------:R-:W-:Y:S01]  /*97d0*/  IADD3 R2, R11, 0x20, RZ ;  /* 0x000000200b027810 */ /* 0x000fe20007ffe0ff */
[----:B------:R-:W-:Y:S03]  /*97e0*/  BSSY B0, `(.L_x_1418) ;  /* 0x0000012000007945 */ /* 0x000fe60003800000 */
[----:B------:R-:W-:-:S13]  /*97f0*/  ISETP.GE.AND P0, PT, R2, R37, PT ;  /* 0x000000250200720c */ /* 0x000fda0003f06270 */
        /* <DEDUP_REMOVED lines=16> */
.L_x_1419:
[----:B------:R-:W-:Y:S05]  /*9900*/  BSYNC B0 ;  /* 0x0000000000007941 */ /* 0x000fea0003800000 */
.L_x_1418:
[----:B------:R-:W-:Y:S05]  /*9910*/  BRA.DIV ~URZ, `(.L_x_1420) ;  /* 0x000123027f007947 */ /* 0x000fea000b800000 */
[----:B-1----:R1:W2:Y:S02]  /*9920*/  SHFL.IDX PT, R10, R13, 0x2, 0x181f ;  /* 0x00581f000d0a7f89 */ /* 0x0022a400000e0000 */
.L_x_1549:
[----:B------:R-:W-:Y:S05]  /*9930*/  BRA.DIV ~URZ, `(.L_x_1421) ;  /* 0x000123527f007947 */ /* 0x000fea000b800000 */
[----:B----4-:R4:W1:Y:S02]  /*9940*/  SHFL.IDX PT, R0, R15, 0x2, 0x181f ;  /* 0x00581f000f007f89 */ /* 0x01086400000e0000 */
.L_x_1550:
        /* <DEDUP_REMOVED lines=19> */
.L_x_1423:
[----:B------:R-:W-:Y:S05]  /*9a80*/  BSYNC B0 ;  /* 0x0000000000007941 */ /* 0x000fea0003800000 */
.L_x_1422:
[----:B------:R-:W-:Y:S05]  /*9a90*/  BRA.DIV ~URZ, `(.L_x_1424) ;  /* 0x000122527f007947 */ /* 0x000fea000b800000 */
[----:B--2---:R2:W3:Y:S04]  /*9aa0*/  SHFL.IDX PT, R10, R13, 0x3, 0x181f ;  /* 0x00781f000d0a7f89 */ /* 0x0044e800000e0000 */
[----:B-1----:R2:W1:Y:S02]  /*9ab0*/  SHFL.IDX PT, R0, R15, 0x3, 0x181f ;  /* 0x00781f000f007f89 */ /* 0x00246400000e0000 */
.L_x_1551:
[----:B--2---:R-:W2:Y:S01]  /*9ac0*/  LDL R103, [R1+0x8] ;  /* 0x0000080001677983 */ /* 0x004ea20000100800 */
[----:B------:R-:W-:Y:S01]  /*9ad0*/  IADD3 R2, R11, 0x60, RZ ;  /* 0x000000600b027810 */ /* 0x000fe20007ffe0ff */
[----:B------:R-:W-:Y:S01]  /*9ae0*/  IMAD.MOV.U32 R61, RZ, RZ, 0x30 ;  /* 0x00000030ff3d7424 */ /* 0x000fe200078e00ff */
[----:B------:R-:W-:Y:S01]  /*9af0*/  SHF.R.S32.HI R60, RZ, 0x1f, R88 ;  /* 0x0000001fff3c7819 */ /* 0x000fe20000011458 */
[----:B------:R-:W-:Y:S01]  /*9b00*/  IMAD.MOV.U32 R90, RZ, RZ, R210 ;  /* 0x000000ffff5a7224 */ /* 0x000fe200078e00d2 */
[----:B------:R-:W-:Y:S01]  /*9b10*/  ISETP.GE.AND P0, PT, R2, R37, PT ;  /* 0x000000250200720c */ /* 0x000fe20003f06270 */
[----:B------:R-:W-:-:S12]  /*9b20*/  IMAD.MOV.U32 R91, RZ, RZ, R209 ;  /* 0x000000ffff5b7224 */ /* 0x000fd800078e00d1 */
        /* <DEDUP_REMOVED lines=10> */
[----:B------:R-:W-:Y:S02]  /*9bd0*/  @!P0 LEA R4, P1, R208, R0, 0x1 ;  /* 0x00000000d0048211 */ /* 0x000fe400078208ff */
[----:B------:R-:W-:Y:S01]  /*9be0*/  LOP3.LUT P5, RZ, R206, 0x1, RZ, 0xc0, !PT ;  /* 0x00000001ceff7812 */ /* 0x000fe200078ac0ff */
[----:B------:R3:W-:Y:S01]  /*9bf0*/  @!P0 LDGSTS.E.BYPASS.LTC128B.128 [R201+0x17080], [R6.64], !P4 ;  /* 0x1708000006c98fae */ /* 0x0007e2000e101d46 */
[----:B------:R-:W-:Y:S02]  /*9c00*/  @!P0 LEA.HI.X R5, R208, R10, R14, 0x1, P1 ;  /* 0x0000000ad0058211 */ /* 0x000fe400008f0c0e */
[C---:B------:R-:W-:Y:S01]  /*9c10*/  LOP3.LUT P4, RZ, R206.reuse, 0x2, RZ, 0xc0, !PT ;  /* 0x00000002ceff7812 */ /* 0x040fe2000788c0ff */
[----:B------:R4:W-:Y:S01]  /*9c20*/  @!P0 LDGSTS.E.BYPASS.LTC128B.128 [R201+0x1b080], [R2.64], !P3 ;  /* 0x1b08000002c98fae */ /* 0x0009e2000d901d46 */
[----:B------:R-:W-:-:S03]  /*9c30*/  LOP3.LUT P3, RZ, R206, 0x4, RZ, 0xc0, !PT ;  /* 0x00000004ceff7812 */ /* 0x000fc6000786c0ff */
[----:B------:R1:W-:Y:S04]  /*9c40*/  @!P0 LDGSTS.E.BYPASS.LTC128B.128 [R201+0x1f080], [R4.64], !P2 ;  /* 0x1f08000004c98fae */ /* 0x0003e8000d101d46 */
[----:B------:R-:W0:Y:S01]  /*9c50*/  LDGDEPBAR ;  /* 0x00000000000079af */ /* 0x000e220000000000 */
[----:B------:R-:W-:Y:S01]  /*9c60*/  WARPSYNC 0xffffffff ;  /* 0xffffffff00007948 */ /* 0x000fe20003800000 */
[----:B---3--:R-:W-:Y:S02]  /*9c70*/  IMAD R7, R60, c[0x0][0x1e0], RZ ;  /* 0x000078003c077a24 */ /* 0x008fe400078e02ff */
[----:B----4-:R-:W-:Y:S01]  /*9c80*/  IMAD.WIDE.U32 R2, R88, c[0x0][0x1e0], RZ ;  /* 0x0000780058027a25 */ /* 0x010fe200078e00ff */
[----:B------:R-:W-:Y:S03]  /*9c90*/  BAR.SYNC.DEFER_BLOCKING 0x0 ;  /* 0x0000000000007b1d */ /* 0x000fe60000010000 */
[----:B--2---:R-:W-:-:S04]  /*9ca0*/  IMAD R61, R103, -0x30, R61 ;  /* 0xffffffd0673d7824 */ /* 0x004fc800078e023d */
[----:B------:R-:W-:-:S05]  /*9cb0*/  IMAD.IADD R89, R178, 0x1, R61 ;  /* 0x00000001b2597824 */ /* 0x000fca00078e023d */
[----:B------:R-:W-:-:S05]  /*9cc0*/  IMNMX R0, R89, 0x30, PT ;  /* 0x0000003059007817 */ /* 0x000fca0003800200 */
[----:B------:R-:W-:Y:S02]  /*9cd0*/  IMAD.IADD R6, R0, 0x1, -R205 ;  /* 0x0000000100067824 */ /* 0x000fe400078e0acd */
[----:B------:R-:W-:Y:S02]  /*9ce0*/  IMAD R0, R88, c[0x0][0x1e4], R7 ;  /* 0x0000790058007a24 */ /* 0x000fe400078e0207 */
[----:B------:R-:W-:Y:S01]  /*9cf0*/  IMAD.MOV.U32 R7, RZ, RZ, 0x20 ;  /* 0x00000020ff077424 */ /* 0x000fe200078e00ff */
[----:B------:R-:W-:Y:S01]  /*9d00*/  ISETP.GE.AND P0, PT, R6, 0x21, PT ;  /* 0x000000210600780c */ /* 0x000fe20003f06270 */
[----:B------:R-:W-:Y:S02]  /*9d10*/  IMAD.IADD R0, R3, 0x1, R0 ;  /* 0x0000000103007824 */ /* 0x000fe400078e0200 */
[----:B------:R-:W-:-:S04]  /*9d20*/  IMAD.WIDE.U32 R2, R2, 0x30, R90 ;  /* 0x0000003002027825 */ /* 0x000fc800078e005a */
[----:B------:R-:W-:Y:S02]  /*9d30*/  IMAD R0, R0, 0x30, RZ ;  /* 0x0000003000007824 */ /* 0x000fe400078e02ff */
[----:B-1----:R-:W-:-:S04]  /*9d40*/  IMAD.WIDE.U32 R4, R7, c[0x0][0x1e0], RZ ;  /* 0x0000780007047a25 */ /* 0x002fc800078e00ff */
[----:B------:R-:W-:Y:S02]  /*9d50*/  IMAD R7, R7, c[0x0][0x1e4], RZ ;  /* 0x0000790007077a24 */ /* 0x000fe400078e02ff */
[----:B------:R-:W-:Y:S01]  /*9d60*/  IMAD.IADD R0, R3, 0x1, R0 ;  /* 0x0000000103007824 */ /* 0x000fe200078e0200 */
[----:B------:R-:W-:-:S04]  /*9d70*/  @P0 IADD3 R3, P1, R2, R4, RZ ;  /* 0x0000000402030210 */ /* 0x000fc80007f3e0ff */
[----:B------:R-:W-:Y:S02]  /*9d80*/  @P0 IADD3.X R7, R0, R5, R7, P1, !PT ;  /* 0x0000000500070210 */ /* 0x000fe40000ffe407 */
[----:B------:R-:W-:-:S13]  /*9d90*/  ISETP.GE.AND P1, PT, R6, 0x1, PT ;  /* 0x000000010600780c */ /* 0x000fda0003f26270 */
[----:B------:R-:W-:-:S04]  /*9da0*/  @P1 LEA R4, P2, R2, c[0x0][0x1c8], 0x1 ;  /* 0x0000720002041a11 */ /* 0x000fc800078408ff */
[----:B------:R-:W-:Y:S02]  /*9db0*/  @P1 LEA.HI.X R5, R2, c[0x0][0x1cc], R0, 0x1, P2 ;  /* 0x0000730002051a11 */ /* 0x000fe400010f0c00 */
[----:B------:R-:W-:-:S04]  /*9dc0*/  @P0 LEA R2, P2, R3, c[0x0][0x1c8], 0x1 ;  /* 0x0000720003020a11 */ /* 0x000fc800078408ff */
[----:B------:R-:W-:Y:S02]  /*9dd0*/  @P0 LEA.HI.X R3, R3, c[0x0][0x1cc], R7, 0x1, P2 ;  /* 0x0000730003030a11 */ /* 0x000fe400010f0c07 */
[----:B------:R-:W-:-:S13]  /*9de0*/  LOP3.LUT P2, RZ, R206, 0x8, RZ, 0xc0, !PT ;  /* 0x00000008ceff7812 */ /* 0x000fda000784c0ff */
        /* <DEDUP_REMOVED lines=10> */
[----:B------:R1:W-:Y:S01]  /*9e90*/  @P0 LDGSTS.E.BYPASS.LTC128B.128 [R201+0xf880], [R2.64+0x180], !P5 ;  /* 0x0f88018002c90fae */ /* 0x0003e2000e901d46 */
[----:B------:R-:W-:-:S03]  /*9ea0*/  ISETP.LT.AND P0, PT, RZ, c[0x0][0x27c], PT ;  /* 0x00009f00ff007a0c */ /* 0x000fc60003f01270 */
[----:B------:R-:W0:Y:S10]  /*9eb0*/  LDGDEPBAR ;  /* 0x00000000000079af */ /* 0x000e340000000000 */
[----:B------:R-:W-:Y:S05]  /*9ec0*/  @P0 BRA `(.L_x_1425) ;  /* 0x0000002000000947 */ /* 0x000fea0003800000 */
[----:B------:R-:W-:-:S04]  /*9ed0*/  DEPBAR.LE SB0, 0x1 ;  /* 0x000080400000791a */ /* 0x000fc80000000000 */
[----:B------:R-:W-:Y:S05]  /*9ee0*/  BRA `(.L_x_1426) ;  /* 0x000069c000007947 */ /* 0x000fea0003800000 */
.L_x_1425:
        /* <DEDUP_REMOVED lines=19> */
[----:B------:R-:W-:Y:S01]  /*a020*/  CS2R R20, SRZ ;  /* 0x0000000000147805 */ /* 0x000fe2000001ff00 */
        /* <DEDUP_REMOVED lines=20> */
[----:B------:R-:W-:Y:S02]  /*a170*/  @!P0 IADD3 R6, P1, R2, R0, RZ ;  /* 0x0000000002068210 */ /* 0x000fe40007f3e0ff */
[----:B------:R-:W-:Y:S02]  /*a180*/  SHF.R.S32.HI R0, RZ, 0x1f, R137 ;  /* 0x0000001fff007819 */ /* 0x000fe40000011489 */
[----:B------:R1:W5:Y:S01]  /*a190*/  @!P0 LD.E.64 R16, [R10.64] ;  /* 0x000000060a108980 */ /* 0x000362000c101b00 */
[----:B------:R-:W-:Y:S01]  /*a1a0*/  @!P0 IMAD.X R7, R3, 0x1, R7, P1 ;  /* 0x0000000103078824 */ /* 0x000fe200008e0607 */
[----:B------:R-:W-:-:S04]  /*a1b0*/  SHF.L.U64.HI R0, R137, 0x1, R0 ;  /* 0x0000000189007819 */ /* 0x000fc80000010200 */
[----:B------:R2:W5:Y:S01]  /*a1c0*/  @!P0 LD.E.64 R8, [R6.64] ;  /* 0x0000000606088980 */ /* 0x000562000c101b00 */
[----:B------:R-:W-:Y:S01]  /*a1d0*/  ISETP.GE.AND P1, PT, R138, c[0x0][0x27c], PT ;  /* 0x00009f008a007a0c */ /* 0x000fe20003f26270 */
[----:B-1----:R-:W-:-:S05]  /*a1e0*/  IMAD.SHL.U32 R10, R137, 0x2, RZ ;  /* 0x00000002890a7824 */ /* 0x002fca00078e00ff */
[----:B------:R-:W-:-:S05]  /*a1f0*/  @!P2 IADD3 R12, P0, R4, R10, RZ ;  /* 0x0000000a040ca210 */ /* 0x000fca0007f1e0ff */
[----:B------:R-:W-:Y:S01]  /*a200*/  @!P2 IMAD.X R13, R5, 0x1, R0, P0 ;  /* 0x00000001050da824 */ /* 0x000fe200000e0600 */
[----:B------:R-:W-:-:S05]  /*a210*/  @!P2 IADD3 R22, P0, R2, R10, RZ ;  /* 0x0000000a0216a210 */ /* 0x000fca0007f1e0ff */
[----:B------:R-:W-:Y:S01]  /*a220*/  @!P2 IMAD.X R23, R3, 0x1, R0, P0 ;  /* 0x000000010317a824 */ /* 0x000fe200000e0600 */
[----:B------:R-:W-:Y:S01]  /*a230*/  ISETP.GE.AND P0, PT, R140, c[0x0][0x27c], PT ;  /* 0x00009f008c007a0c */ /* 0x000fe20003f06270 */
[----:B------:R-:W-:Y:S01]  /*a240*/  CS2R R14, SRZ ;  /* 0x00000000000e7805 */ /* 0x000fe2000001ff00 */
[----:B--2---:R-:W-:Y:S01]  /*a250*/  CS2R R6, SRZ ;  /* 0x0000000000067805 */ /* 0x004fe2000001ff00 */
[----:B------:R-:W-:Y:S01]  /*a260*/  @!P1 IMAD.WIDE R18, R138, 0x2, R4 ;  /* 0x000000028a129825 */ /* 0x000fe200078e0204 */
[----:B------:R-:W-:-:S03]  /*a270*/  SHF.R.S32.HI R0, RZ, 0x1f, R140 ;  /* 0x0000001fff007819 */ /* 0x000fc6000001148c */
[----:B------:R-:W-:Y:S01]  /*a280*/  @!P1 IMAD.WIDE R10, R138, 0x2, R2 ;  /* 0x000000028a0a9825 */ /* 0x000fe200078e0202 */
[----:B------:R1:W5:Y:S03]  /*a290*/  @!P1 LD.E.64 R14, [R18.64] ;  /* 0x00000006120e9980 */ /* 0x000366000c101b00 */
[C---:B------:R-:W-:Y:S01]  /*a2a0*/  IMAD.SHL.U32 R20, R140.reuse, 0x2, RZ ;  /* 0x000000028c147824 */ /* 0x040fe200078e00ff */
[----:B------:R2:W5:Y:S01]  /*a2b0*/  @!P1 LD.E.64 R6, [R10.64] ;  /* 0x000000060a069980 */ /* 0x000562000c101b00 */
[----:B------:R-:W-:-:S03]  /*a2c0*/  SHF.L.U64.HI R0, R140, 0x1, R0 ;  /* 0x000000018c007819 */ /* 0x000fc60000010200 */
[----:B------:R-:W-:-:S05]  /*a2d0*/  @!P0 IADD3 R4, P1, R4, R20, RZ ;  /* 0x0000001404048210 */ /* 0x000fca0007f3e0ff */
[--C-:B------:R-:W-:Y:S01]  /*a2e0*/  @!P0 IMAD.X R5, R5, 0x1, R0.reuse, P1 ;  /* 0x0000000105058824 */ /* 0x100fe200008e0600 */
[----:B------:R-:W-:Y:S02]  /*a2f0*/  @!P0 IADD3 R2, P1, R2, R20, RZ ;  /* 0x0000001402028210 */ /* 0x000fe40007f3e0ff */
[----:B------:R-:W-:Y:S01]  /*a300*/  CS2R R20, SRZ ;  /* 0x0000000000147805 */ /* 0x000fe2000001ff00 */
[----:B-1----:R-:W-:Y:S02]  /*a310*/  CS2R R18, SRZ ;  /* 0x0000000000127805 */ /* 0x002fe4000001ff00 */
[----:B------:R-:W-:-:S03]  /*a320*/  @!P0 IMAD.X R3, R3, 0x1, R0, P1 ;  /* 0x0000000103038824 */ /* 0x000fc600008e0600 */
[----:B------:R1:W5:Y:S01]  /*a330*/  @!P0 LD.E.64 R20, [R4.64] ;  /* 0x0000000604148980 */ /* 0x000362000c101b00 */
[----:B--2---:R-:W-:-:S03]  /*a340*/  CS2R R10, SRZ ;  /* 0x00000000000a7805 */ /* 0x004fc6000001ff00 */
[----:B------:R2:W5:Y:S04]  /*a350*/  @!P2 LD.E.64 R18, [R12.64] ;  /* 0x000000060c12a980 */ /* 0x000568000c101b00 */
[----:B------:R1:W5:Y:S01]  /*a360*/  @!P2 LD.E.64 R10, [R22.64] ;  /* 0x00000006160aa980 */ /* 0x000362000c101b00 */
[----:B--2---:R-:W-:-:S06]  /*a370*/  CS2R R12, SRZ ;  /* 0x00000000000c7805 */ /* 0x004fcc000001ff00 */
[----:B------:R1:W5:Y:S02]  /*a380*/  @!P0 LD.E.64 R12, [R2.64] ;  /* 0x00000006020c8980 */ /* 0x000364000c101b00 */
.L_x_1429:
[----:B-123--:R-:W-:Y:S05]  /*a390*/  BSYNC B0 ;  /* 0x0000000000007941 */ /* 0x00efea0003800000 */
.L_x_1428:
[----:B------:R-:W2:Y:S01]  /*a3a0*/  LDL R38, [R1+0x14] ;  /* 0x0000140001267983 */ /* 0x000ea20000100800 */
        /* <DEDUP_REMOVED lines=18> */
[----:B------:R-:W-:Y:S01]  /*a4d0*/  IMAD.MOV.U32 R21, RZ, RZ, R6 ;  /* 0x000000ffff157224 */ /* 0x000fe200078e0006 */
        /* <DEDUP_REMOVED lines=9> */
[----:B------:R-:W-:-:S04]  /*a570*/  DEPBAR.LE SB0, 0x1 ;  /* 0x000080400000791a */ /* 0x000fc80000000000 */
[----:B------:R-:W-:Y:S01]  /*a580*/  SHF.R.U32.HI R27, RZ, 0x10, R17 ;  /* 0x00000010ff1b7819 */ /* 0x000fe20000011611 */
[----:B------:R-:W-:Y:S01]  /*a590*/  IMAD.MOV.U32 R17, RZ, RZ, R9 ;  /* 0x000000ffff117224 */ /* 0x000fe200078e0009 */
[----:B------:R-:W-:Y:S01]  /*a5a0*/  SHF.R.U32.HI R31, RZ, 0x10, R15 ;  /* 0x00000010ff1f7819 */ /* 0x000fe2000001160f */
[----:B------:R-:W-:Y:S01]  /*a5b0*/  BSSY B1, `(.L_x_1430) ;  /* 0x00000c4000017945 */ /* 0x000fe20003800000 */
        /* <DEDUP_REMOVED lines=24> */
[----:B------:R-:W-:Y:S01]  /*a740*/  BAR.SYNC.DEFER_BLOCKING 0x0 ;  /* 0x0000000000007b1d */ /* 0x000fe20000010000 */
[----:B--2---:R-:W-:-:S05]  /*a750*/  IMAD R2, R38, -0x80, R37 ;  /* 0xffffff8026027824 */ /* 0x004fca00078e0225 */
[----:B------:R-:W-:-:S04]  /*a760*/  IMNMX R16, R2, 0x80, PT ;  /* 0x0000008002107817 */ /* 0x000fc80003800200 */
[----:B------:R-:W-:-:S13]  /*a770*/  ISETP.GE.AND P0, PT, R205, R16, PT ;  /* 0x00000010cd00720c */ /* 0x000fda0003f06270 */
        /* <DEDUP_REMOVED lines=42> */
.L_x_1433:
[----:B------:R-:W-:Y:S05]  /*aa20*/  BSYNC B0 ;  /* 0x0000000000007941 */ /* 0x000fea0003800000 */
.L_x_1432:
        /* <DEDUP_REMOVED lines=41> */
.L_x_1435:
[----:B------:R-:W-:Y:S05]  /*acc0*/  BSYNC B0 ;  /* 0x0000000000007941 */ /* 0x000fea0003800000 */
.L_x_1434:
        /* <DEDUP_REMOVED lines=41> */
.L_x_1437:
[----:B------:R-:W-:Y:S05]  /*af60*/  BSYNC B0 ;  /* 0x0000000000007941 */ /* 0x000fea0003800000 */
.L_x_1436:
        /* <DEDUP_REMOVED lines=40> */
.L_x_1431:
[----:B------:R-:W-:Y:S05]  /*b1f0*/  BSYNC B1 ;  /* 0x0000000000017941 */ /* 0x000fea0003800000 */
.L_x_1430:
        /* <DEDUP_REMOVED lines=45> */
.L_x_1441:
[----:B------:R-:W-:Y:S05]  /*b4d0*/  BSYNC B0 ;  /* 0x0000000000007941 */ /* 0x000fea0003800000 */
.L_x_1440:
        /* <DEDUP_REMOVED lines=41> */
.L_x_1443:
[----:B------:R-:W-:Y:S05]  /*b770*/  BSYNC B0 ;  /* 0x0000000000007941 */ /* 0x000fea0003800000 */
.L_x_1442:
        /* <DEDUP_REMOVED lines=41> */
.L_x_1445:
[----:B------:R-:W-:Y:S05]  /*ba10*/  BSYNC B0 ;  /* 0x0000000000007941 */ /* 0x000fea0003800000 */
.L_x_1444:
        /* <DEDUP_REMOVED lines=40> */
.L_x_1439:
[----:B------:R-:W-:Y:S05]  /*bca0*/  BSYNC B1 ;  /* 0x0000000000017941 */ /* 0x000fea0003800000 */
.L_x_1438:
        /* <DEDUP_REMOVED lines=45> */
.L_x_1449:
[----:B------:R-:W-:Y:S05]  /*bf80*/  BSYNC B0 ;  /* 0x0000000000007941 */ /* 0x000fea0003800000 */
.L_x_1448:
        /* <DEDUP_REMOVED lines=41> */
.L_x_1451:
[----:B------:R-:W-:Y:S05]  /*c220*/  BSYNC B0 ;  /* 0x0000000000007941 */ /* 0x000fea0003800000 */
.L_x_1450:
        /* <DEDUP_REMOVED lines=41> */
.L_x_1453:
[----:B------:R-:W-:Y:S05]  /*c4c0*/  BSYNC B0 ;  /* 0x0000000000007941 */ /* 0x000fea0003800000 */
.L_x_1452:
        /* <DEDUP_REMOVED lines=40> */
.L_x_1447:
[----:B------:R-:W-:Y:S05]  /*c750*/  BSYNC B1 ;  /* 0x0000000000017941 */ /* 0x000fea0003800000 */
.L_x_1446:
        /* <DEDUP_REMOVED lines=44> */
.L_x_1456:
[----:B------:R-:W-:Y:S05]  /*ca20*/  BSYNC B0 ;  /* 0x0000000000007941 */ /* 0x000fea0003800000 */
.L_x_1455:
        /* <DEDUP_REMOVED lines=41> */
.L_x_1458:
[----:B------:R-:W-:Y:S05]  /*ccc0*/  BSYNC B0 ;  /* 0x0000000000007941 */ /* 0x000fea0003800000 */
.L_x_1457:
        /* <DEDUP_REMOVED lines=41> */
.L_x_1460:
[----:B------:R-:W-:Y:S05]  /*cf60*/  BSYNC B0 ;  /* 0x0000000000007941 */ /* 0x000fea0003800000 */
.L_x_1459:
        /* <DEDUP_REMOVED lines=41> */
.L_x_1427:
        /* <DEDUP_REMOVED lines=36> */
.L_x_1462:
[----:B-123--:R-:W-:Y:S05]  /*d440*/  BSYNC B0 ;  /* 0x0000000000007941 */ /* 0x00efea0003800000 */
.L_x_1461:
[----:B------:R-:W2:Y:S01]  /*d450*/  LDL R40, [R1+0x14] ;  /* 0x0000140001287983 */ /* 0x000ea20000100800 */
[--C-:B-----5:R-:W-:Y:S01]  /*d460*/  IMAD.MOV.U32 R20, RZ, RZ, R13.reuse ;  /* 0x000000ffff147224 */ /* 0x120fe200078e000d */
[----:B------:R-:W-:Y:S01]  /*d470*/  SHF.R.U32.HI R2, RZ, 0x10, R13 ;  /* 0x00000010ff027819 */ /* 0x000fe2000001160d */
[----:B------:R-:W-:Y:S01]  /*d480*/  IMAD.MOV.U32 R33, RZ, RZ, R18 ;  /* 0x000000ffff217224 */ /* 0x000fe200078e0012 */
[--C-:B------:R-:W-:Y:S01]  /*d490*/  SHF.R.U64 R30, R18, 0x10, R19.reuse ;  /* 0x00000010121e7819 */ /* 0x100fe20000001213 */
[----:B------:R-:W-:Y:S01]  /*d4a0*/  IMAD.MOV.U32 R32, RZ, RZ, R19 ;  /* 0x000000ffff207224 */ /* 0x000fe200078e0013 */
[----:B------:R-:W-:Y:S01]  /*d4b0*/  PRMT R42, R20, 0x5410, R2 ;  /* 0x00005410142a7816 */ /* 0x000fe20000000002 */
[----:B------:R-:W-:Y:S01]  /*d4c0*/  IMAD.MOV.U32 R28, RZ, RZ, R9 ;  /* 0x000000ffff1c7224 */ /* 0x000fe200078e0009 */
[----:B------:R-:W-:Y:S01]  /*d4d0*/  SHF.R.U32.HI R27, RZ, 0x10, R19 ;  /* 0x00000010ff1b7819 */ /* 0x000fe20000011613 */
[----:B------:R-:W-:Y:S01]  /*d4e0*/  IMAD.MOV.U32 R21, RZ, RZ, R12 ;  /* 0x000000ffff157224 */ /* 0x000fe200078e000c */
[----:B------:R-:W-:Y:S01]  /*d4f0*/  SHF.R.U64 R26, R8, 0x10, R9 ;  /* 0x00000010081a7819 */ /* 0x000fe20000001209 */
        /* <DEDUP_REMOVED lines=8> */
[----:B------:R-:W-:Y:S01]  /*d580*/  IMAD.MOV.U32 R29, RZ, RZ, R8 ;  /* 0x000000ffff1d7224 */ /* 0x000fe200078e0008 */
[--C-:B------:R-:W-:Y:S01]  /*d590*/  SHF.R.U64 R9, R4, 0x10, R5.reuse ;  /* 0x0000001004097819 */ /* 0x100fe20000001205 */
[----:B------:R-:W-:Y:S01]  /*d5a0*/  IMAD.MOV.U32 R11, RZ, RZ, R5 ;  /* 0x000000ffff0b7224 */ /* 0x000fe200078e0005 */
[--C-:B------:R-:W-:Y:S01]  /*d5b0*/  SHF.R.U64 R34, R16, 0x10, R17.reuse ;  /* 0x0000001010227819 */ /* 0x100fe20000001211 */
[----:B------:R-:W-:Y:S01]  /*d5c0*/  IMAD.MOV.U32 R25, RZ, RZ, R10 ;  /* 0x000000ffff197224 */ /* 0x000fe200078e000a */
[----:B------:R-:W-:Y:S01]  /*d5d0*/  SHF.R.U32.HI R31, RZ, 0x10, R17 ;  /* 0x00000010ff1f7819 */ /* 0x000fe20000011611 */
[----:B------:R-:W-:Y:S01]  /*d5e0*/  IMAD.MOV.U32 R17, RZ, RZ, R14 ;  /* 0x000000ffff117224 */ /* 0x000fe200078e000e */
[----:B------:R-:W-:Y:S01]  /*d5f0*/  SHF.R.U32.HI R4, RZ, 0x10, R5 ;  /* 0x00000010ff047819 */ /* 0x000fe20000011605 */
[--C-:B------:R-:W-:Y:S01]  /*d600*/  IMAD.MOV.U32 R16, RZ, RZ, R15.reuse ;  /* 0x000000ffff107224 */ /* 0x100fe200078e000f */
[--C-:B------:R-:W-:Y:S01]  /*d610*/  SHF.R.U64 R13, R14, 0x10, R15.reuse ;  /* 0x000000100e0d7819 */ /* 0x100fe2000000120f */
[----:B------:R-:W-:Y:S01]  /*d620*/  IMAD.MOV.U32 R8, RZ, RZ, R6 ;  /* 0x000000ffff087224 */ /* 0x000fe200078e0006 */
[----:B------:R-:W-:Y:S01]  /*d630*/  SHF.R.U32.HI R10, RZ, 0x10, R15 ;  /* 0x00000010ff0a7819 */ /* 0x000fe2000001160f */
[--C-:B------:R-:W-:Y:S01]  /*d640*/  IMAD.MOV.U32 R5, RZ, RZ, R7.reuse ;  /* 0x000000ffff057224 */ /* 0x100fe200078e0007 */
[----:B------:R-:W-:Y:S01]  /*d650*/  SHF.R.U64 R3, R6, 0x10, R7 ;  /* 0x0000001006037819 */ /* 0x000fe20000001207 */
[----:B------:R-:W-:-:S04]  /*d660*/  DEPBAR.LE SB0, 0x1 ;  /* 0x000080400000791a */ /* 0x000fc80000000000 */
[----:B------:R-:W-:Y:S01]  /*d670*/  SHF.R.U32.HI R0, RZ, 0x10, R7 ;  /* 0x00000010ff007819 */ /* 0x000fe20000011607 */
[----:B------:R-:W-:Y:S01]  /*d680*/  BSSY B1, `(.L_x_1463) ;  /* 0x00000d1000017945 */ /* 0x000fe20003800000 */
        /* <DEDUP_REMOVED lines=15> */
[----:B------:R-:W-:Y:S01]  /*d780*/  SHF.R.S32.HI R50, RZ, 0x3, R38 ;  /* 0x00000003ff327819 */ /* 0x000fe20000011426 */
        /* <DEDUP_REMOVED lines=41> */
[--C-:B------:R-:W-:Y:S01]  /*da20*/  HADD2.F32 R6, -RZ, R9.reuse.H0_H0 ;  /* 0x20000009ff067230 */ /* 0x100fe20000004100 */
        /* <DEDUP_REMOVED lines=11> */
[--C-:B------:R-:W-:Y:S01]  /*dae0*/  HADD2.F32 R8, -RZ, R10.reuse.H0_H0 ;  /* 0x2000000aff087230 */ /* 0x100fe20000004100 */
        /* <DEDUP_REMOVED lines=41> */
.L_x_1466:
[----:B------:R-:W-:Y:S05]  /*dd80*/  BSYNC B0 ;  /* 0x0000000000007941 */ /* 0x000fea0003800000 */
.L_x_1465:
        /* <DEDUP_REMOVED lines=96> */
.L_x_1464:
[----:B------:R-:W-:Y:S05]  /*e390*/  BSYNC B1 ;  /* 0x0000000000017941 */ /* 0x000fea0003800000 */
.L_x_1463:
[----:B------:R-:W-:Y:S01]  /*e3a0*/  IADD3 R2, R205, 0x20, RZ ;  /* 0x00000020cd027810 */ /* 0x000fe20007ffe0ff */
[----:B------:R-:W-:Y:S03]  /*e3b0*/  BSSY B1, `(.L_x_1467) ;  /* 0x00000c6000017945 */ /* 0x000fe60003800000 */
[----:B------:R-:W-:-:S13]  /*e3c0*/  ISETP.GE.AND P0, PT, R2, R40, PT ;  /* 0x000000280200720c */ /* 0x000fda0003f06270 */
[----:B------:R-:W-:Y:S05]  /*e3d0*/  @P0 BRA `(.L_x_1468) ;  /* 0x00000c3000000947 */ /* 0x000fea0003800000 */
[----:B------:R-:W-:Y:S01]  /*e3e0*/  ISETP.GE.AND P0, PT, R132, c[0x0][0x27c], PT ;  /* 0x00009f0084007a0c */ /* 0x000fe20003f06270 */
[----:B------:R-:W-:Y:S01]  /*e3f0*/  BSSY B0, `(.L_x_1469) ;  /* 0x0000061000007945 */ /* 0x000fe20003800000 */
[----:B------:R-:W-:Y:S02]  /*e400*/  SHF.R.S32.HI R0, RZ, 0x1f, R2 ;  /* 0x0000001fff007819 */ /* 0x000fe40000011402 */
[----:B------:R-:W-:Y:S02]  /*e410*/  SHF.R.U32.HI R58, RZ, 0x3, R159 ;  /* 0x00000003ff3a7819 */ /* 0x000fe4000001169f */
[----:B------:R-:W-:-:S05]  /*e420*/  LEA.HI R0, R0, R2, RZ, 0x3 ;  /* 0x0000000200007211 */ /* 0x000fca00078f18ff */
[----:B------:R-:W-:-:S05]  /*e430*/  IMAD.SHL.U32 R0, R0, 0x40, RZ ;  /* 0x0000004000007824 */ /* 0x000fca00078e00ff */
[----:B------:R-:W-:Y:S01]  /*e440*/  LOP3.LUT R17, R0, 0xfffffe00, RZ, 0xc0, !PT ;  /* 0xfffffe0000117812 */ /* 0x000fe200078ec0ff */
        /* <DEDUP_REMOVED lines=25> */
[C---:B------:R-:W-:Y:S01]  /*e5e0*/  FMUL.FTZ R7, R2.reuse, R18 ;  /* 0x0000001202077220 */ /* 0x040fe20000410000 */
        /* <DEDUP_REMOVED lines=65> */
.L_x_1470:
[----:B------:R-:W-:Y:S05]  /*ea00*/  BSYNC B0 ;  /* 0x0000000000007941 */ /* 0x000fea0003800000 */
.L_x_1469:
[----:B------:R-:W-:-:S13]  /*ea10*/  ISETP.GE.AND P0, PT, R134, c[0x0][0x27c], PT ;  /* 0x00009f0086007a0c */ /* 0x000fda0003f06270 */
[----:B------:R-:W-:Y:S05]  /*ea20*/  @P0 BRA `(.L_x_1468) ;  /* 0x000005e000000947 */ /* 0x000fea0003800000 */
[----:B------:R-:W-:Y:S01]  /*ea30*/  MOV R0, c[0x0][0x27c] ;  /* 0x00009f0000007a02 */ /* 0x000fe20000000f00 */
[----:B------:R-:W-:Y:S01]  /*ea40*/  HADD2.F32 R13, -RZ, R53.H0_H0 ;  /* 0x20000035ff0d7230 */ /* 0x000fe20000004100 */
[----:B------:R-:W-:Y:S02]  /*ea50*/  LEA.HI R3, R39, R134, RZ, 0x6 ;  /* 0x0000008627037211 */ /* 0x000fe400078f30ff */
[----:B------:R-:W-:Y:S02]  /*ea60*/  LEA.HI R0, R0, R50, RZ, 0x1d ;  /* 0x0000003200007211 */ /* 0x000fe400078fe8ff */
[----:B------:R-:W-:Y:S02]  /*ea70*/  LOP3.LUT R2, R159, 0x38, R38, 0xf8, !PT ;  /* 0x000000389f027812 */ /* 0x000fe400078ef826 */
[----:B-1----:R-:W-:Y:S02]  /*ea80*/  SHF.L.U32 R5, R3, 0x7, RZ ;  /* 0x0000000703057819 */ /* 0x002fe400000006ff */
[----:B------:R-:W-:-:S02]  /*ea90*/  SHF.R.S32.HI R3, RZ, 0x1f, R0 ;  /* 0x0000001fff037819 */ /* 0x000fc40000011400 */
        /* <DEDUP_REMOVED lines=10> */
[----:B------:R-:W1:Y:S03]  /*eb40*/  LDS.128 R4, [R30] ;  /* 0x000000001e047984 */ /* 0x000e660000000c00 */
[----:B------:R-:W-:Y:S01]  /*eb50*/  IADD3 R2, R0, R2, R17 ;  /* 0x0000000200027210 */ /* 0x000fe20007ffe011 */
[----:B------:R-:W-:-:S03]  /*eb60*/  HADD2.F32 R0, -RZ, R49.H1_H1 ;  /* 0x30000031ff007230 */ /* 0x000fc60000004100 */
[----:B------:R-:W-:Y:S01]  /*eb70*/  SHF.L.U32 R27, R2, 0x1, RZ ;  /* 0x00000001021b7819 */ /* 0x000fe200000006ff */
[----:B------:R-:W-:-:S04]  /*eb80*/  HADD2.F32 R2, -RZ, R49.H0_H0 ;  /* 0x20000031ff027230 */ /* 0x000fc80000004100 */
        /* <DEDUP_REMOVED lines=16> */
[----:B------:R-:W-:Y:S01]  /*ec90*/  HADD2.F32 R5, -RZ, R51.H0_H0 ;  /* 0x20000033ff057230 */ /* 0x000fe20000004100 */
[-C--:B------:R-:W-:Y:S01]  /*eca0*/  FMUL.FTZ R32, R0, R3.reuse ;  /* 0x0000000300207220 */ /* 0x080fe20000410000 */
[--C-:B------:R-:W-:Y:S01]  /*ecb0*/  HADD2.F32 R21, -RZ, R6.reuse.H0_H0 ;  /* 0x20000006ff157230 */ /* 0x100fe20000004100 */
[----:B------:R-:W-:Y:S01]  /*ecc0*/  FFMA.FTZ R35, R11, R3, R2 ;  /* 0x000000030b237223 */ /* 0x000fe20000010002 */
[----:B------:R-:W-:Y:S01]  /*ecd0*/  HADD2.F32 R20, -RZ, R6.H1_H1 ;  /* 0x30000006ff147230 */ /* 0x000fe20000004100 */
[----:B------:R-:W-:Y:S01]  /*ece0*/  FMUL.FTZ R4, R5, R19 ;  /* 0x0000001305047220 */ /* 0x000fe20000410000 */
[--C-:B------:R-:W-:Y:S01]  /*ecf0*/  HADD2.F32 R8, -RZ, R10.reuse.H0_H0 ;  /* 0x2000000aff087230 */ /* 0x100fe20000004100 */
[----:B------:R-:W-:Y:S01]  /*ed00*/  FFMA.FTZ R13, R13, R17, -R33 ;  /* 0x000000110d0d7223 */ /* 0x000fe20000010821 */
        /* <DEDUP_REMOVED lines=48> */
.L_x_1468:
[----:B------:R-:W-:Y:S05]  /*f010*/  BSYNC B1 ;  /* 0x0000000000017941 */ /* 0x000fea0003800000 */
.L_x_1467:
[----:B------:R-:W-:Y:S01]  /*f020*/  IADD3 R0, R205, 0x40, RZ ;  /* 0x00000040cd007810 */ /* 0x000fe20007ffe0ff */
[----:B------:R-:W-:Y:S03]  /*f030*/  BSSY B1, `(.L_x_1471) ;  /* 0x00000c3000017945 */ /* 0x000fe60003800000 */
[----:B------:R-:W-:-:S13]  /*f040*/  ISETP.GE.AND P0, PT, R0, R40, PT ;  /* 0x000000280000720c */ /* 0x000fda0003f06270 */
[----:B------:R-:W-:Y:S05]  /*f050*/  @P0 BRA `(.L_x_1472) ;  /* 0x00000c0000000947 */ /* 0x000fea0003800000 */
[----:B------:R2:W5:Y:S01]  /*f060*/  LDL R37, [R1+0x48] ;  /* 0x0000480001257983 */ /* 0x0005620000100800 */
[----:B------:R-:W-:Y:S01]  /*f070*/  ISETP.GE.AND P0, PT, R132, c[0x0][0x27c], PT ;  /* 0x00009f0084007a0c */ /* 0x000fe20003f06270 */
[----:B------:R-:W-:Y:S01]  /*f080*/  BSSY B0, `(.L_x_1473) ;  /* 0x0000063000007945 */ /* 0x000fe20003800000 */
[C---:B------:R-:W-:Y:S02]  /*f090*/  IADD3 R38, R205.reuse, 0x40, RZ ;  /* 0x00000040cd267810 */ /* 0x040fe40007ffe0ff */
[----:B------:R-:W-:-:S03]  /*f0a0*/  IADD3 R39, R205, 0x40, RZ ;  /* 0x00000040cd277810 */ /* 0x000fc60007ffe0ff */
[----:B------:R-:W-:Y:S02]  /*f0b0*/  IMAD.SHL.U32 R38, R38, 0x40, RZ ;  /* 0x0000004026267824 */ /* 0x000fe400078e00ff */
[----:B------:R-:W-:-:S03]  /*f0c0*/  IMAD.SHL.U32 R39, R39, 0x40, RZ ;  /* 0x0000004027277824 */ /* 0x000fc600078e00ff */
[----:B------:R-:W-:Y:S02]  /*f0d0*/  LOP3.LUT R38, R38, 0x1c0, RZ, 0xc0, !PT ;  /* 0x000001c026267812 */ /* 0x000fe400078ec0ff */
[----:B------:R-:W-:Y:S02]  /*f0e0*/  LOP3.LUT R39, R39, 0x1c0, RZ, 0xc0, !PT ;  /* 0x000001c027277812 */ /* 0x000fe400078ec0ff */
[----:B------:R-:W-:Y:S01]  /*f0f0*/  SHF.R.U32.HI R38, RZ, 0x3, R38 ;  /* 0x00000003ff267819 */ /* 0x000fe20000011626 */
        /* <DEDUP_REMOVED lines=8> */
[----:B-----5:R-:W-:Y:S02]  /*f180*/  LOP3.LUT R3, R37, R0, R38, 0xf6, !PT ;  /* 0x0000000025037212 */ /* 0x020fe400078ef626 */
        /* <DEDUP_REMOVED lines=10> */
[----:B------:R-:W3:Y:S01]  /*f230*/  LDS.128 R8, [R27+0x10080] ;  /* 0x010080001b087984 */ /* 0x000ee20000000c00 */
[--C-:B-1----:R-:W-:Y:S02]  /*f240*/  HADD2.F32 R17, -RZ, R4.reuse.H0_H0 ;  /* 0x20000004ff117230 */ /* 0x102fe40000004100 */
[----:B------:R-:W-:Y:S02]  /*f250*/  HADD2.F32 R16, -RZ, R4.H1_H1 ;  /* 0x30000004ff107230 */ /* 0x000fe40000004100 */
[--C-:B------:R-:W-:Y:S02]  /*f260*/  HADD2.F32 R23, -RZ, R7.reuse.H0_H0 ;  /* 0x20000007ff177230 */ /* 0x100fe40000004100 */
[--C-:B---3--:R-:W-:Y:S02]  /*f270*/  HADD2.F32 R4, -RZ, R8.reuse.H0_H0 ;  /* 0x20000008ff047230 */ /* 0x108fe40000004100 */
        /* <DEDUP_REMOVED lines=67> */
.L_x_1474:
[----:B------:R-:W-:Y:S05]  /*f6b0*/  BSYNC B0 ;  /* 0x0000000000007941 */ /* 0x000fea0003800000 */
.L_x_1473:
[----:B------:R-:W-:-:S13]  /*f6c0*/  ISETP.GE.AND P0, PT, R134, c[0x0][0x27c], PT ;  /* 0x00009f0086007a0c */ /* 0x000fda0003f06270 */
[----:B------:R-:W-:Y:S05]  /*f6d0*/  @P0 BRA `(.L_x_1472) ;  /* 0x0000058000000947 */ /* 0x000fea0003800000 */
[----:B------:R-:W3:Y:S01]  /*f6e0*/  LDL R36, [R1+0x50] ;  /* 0x0000500001247983 */ /* 0x000ee20000100800 */
[----:B------:R-:W-:Y:S01]  /*f6f0*/  MOV R0, c[0x0][0x27c] ;  /* 0x00009f0000007a02 */ /* 0x000fe20000000f00 */
[----:B------:R-:W-:-:S03]  /*f700*/  HADD2.F32 R13, -RZ, R53.H0_H0 ;  /* 0x20000035ff0d7230 */ /* 0x000fc60000004100 */
        /* <DEDUP_REMOVED lines=8> */
[----:B-----5:R-:W-:Y:S01]  /*f790*/  IADD3 R0, R2, R0, R37 ;  /* 0x0000000002007210 */ /* 0x020fe20007ffe025 */
[----:B------:R-:W-:-:S03]  /*f7a0*/  HADD2.F32 R2, -RZ, R49.H0_H0 ;  /* 0x20000031ff027230 */ /* 0x000fc60000004100 */
[----:B-1----:R-:W-:Y:S01]  /*f7b0*/  SHF.L.U32 R27, R0, 0x1, RZ ;  /* 0x00000001001b7819 */ /* 0x002fe200000006ff */
[----:B------:R-:W-:-:S04]  /*f7c0*/  HADD2.F32 R0, -RZ, R49.H1_H1 ;  /* 0x30000031ff007230 */ /* 0x000fc80000004100 */
[----:B------:R-:W1:Y:S02]  /*f7d0*/  LDS.128 R8, [R27+0x10080] ;  /* 0x010080001b087984 */ /* 0x000e640000000c00 */
[--C-:B-1----:R-:W-:Y:S02]  /*f7e0*/  HADD2.F32 R15, -RZ, R11.reuse.H0_H0 ;  /* 0x2000000bff0f7230 */ /* 0x102fe40000004100 */
[----:B------:R-:W-:Y:S02]  /*f7f0*/  HADD2.F32 R14, -RZ, R11.H1_H1 ;  /* 0x3000000bff0e7230 */ /* 0x000fe40000004100 */
[----:B------:R-:W-:Y:S02]  /*f800*/  HADD2.F32 R3, -RZ, R8.H1_H1 ;  /* 0x30000008ff037230 */ /* 0x000fe40000004100 */
[----:B------:R-:W-:Y:S02]  /*f810*/  HADD2.F32 R11, -RZ, R54.H0_H0 ;  /* 0x20000036ff0b7230 */ /* 0x000fe40000004100 */
[----:B------:R-:W-:Y:S01]  /*f820*/  HADD2.F32 R12, -RZ, R10.H1_H1 ;  /* 0x3000000aff0c7230 */ /* 0x000fe20000004100 */
[----:B------:R-:W-:Y:S01]  /*f830*/  FMUL.FTZ R31, R0, R3 ;  /* 0x00000003001f7220 */ /* 0x000fe20000410000 */
[----:B---3--:R-:W1:Y:S02]  /*f840*/  LDS.128 R4, [R36] ;  /* 0x0000000024047984 */ /* 0x008e640000000c00 */
[----:B-1----:R-:W-:-:S02]  /*f850*/  HADD2.F32 R17, -RZ, R4.H0_H0 ;  /* 0x20000004ff117230 */ /* 0x002fc40000004100 */
[----:B------:R-:W-:Y:S02]  /*f860*/  HADD2.F32 R16, -RZ, R4.H1_H1 ;  /* 0x30000004ff107230 */ /* 0x000fe40000004100 */
[----:B------:R-:W-:Y:S02]  /*f870*/  HADD2.F32 R4, -RZ, R8.H0_H0 ;  /* 0x20000008ff047230 */ /* 0x000fe40000004100 */
[--C-:B------:R-:W-:Y:S02]  /*f880*/  HADD2.F32 R23, -RZ, R7.reuse.H0_H0 ;  /* 0x20000007ff177230 */ /* 0x100fe40000004100 */
[----:B------:R-:W-:Y:S01]  /*f890*/  HADD2.F32 R22, -RZ, R7.H1_H1 ;  /* 0x30000007ff167230 */ /* 0x000fe20000004100 */
[C---:B------:R-:W-:Y:S01]  /*f8a0*/  FMUL.FTZ R7, R2.reuse, R17 ;  /* 0x0000001102077220 */ /* 0x040fe20000410000 */
[--C-:B------:R-:W-:Y:S01]  /*f8b0*/  HADD2.F32 R19, -RZ, R5.reuse.H0_H0 ;  /* 0x20000005ff137230 */ /* 0x100fe20000004100 */
[----:B------:R-:W-:Y:S01]  /*f8c0*/  FMUL.FTZ R32, R2, R4 ;  /* 0x0000000402207220 */ /* 0x000fe20000410000 */
[----:B------:R-:W-:Y:S01]  /*f8d0*/  HADD2.F32 R18, -RZ, R5.H1_H1 ;  /* 0x30000005ff127230 */ /* 0x000fe20000004100 */
[----:B------:R-:W-:Y:S01]  /*f8e0*/  FMUL.FTZ R2, R0, R16 ;  /* 0x0000001000027220 */ /* 0x000fe20000410000 */
[----:B------:R-:W-:Y:S01]  /*f8f0*/  HADD2.F32 R5, -RZ, R51.H0_H0 ;  /* 0x20000033ff057230 */ /* 0x000fe20000004100 */
[----:B------:R-:W-:Y:S01]  /*f900*/  FFMA.FTZ R35, R13, R4, R7 ;  /* 0x000000040d237223 */ /* 0x000fe20000010007 */
[--C-:B------:R-:W-:Y:S01]  /*f910*/  HADD2.F32 R21, -RZ, R6.reuse.H0_H0 ;  /* 0x20000006ff157230 */ /* 0x100fe20000004100 */
[----:B------:R-:W-:Y:S01]  /*f920*/  FFMA.FTZ R34, R11, R3, R2 ;  /* 0x000000030b227223 */ /* 0x000fe20000010002 */
[----:B------:R-:W-:Y:S01]  /*f930*/  HADD2.F32 R20, -RZ, R6.H1_H1 ;  /* 0x30000006ff147230 */ /* 0x000fe20000004100 */
[----:B------:R-:W-:Y:S01]  /*f940*/  FMUL.FTZ R4, R5, R19 ;  /* 0x0000001305047220 */ /* 0x000fe20000410000 */
[----:B------:R-:W-:Y:S01]  /*f950*/  HADD2.F32 R8, -RZ, R10.H0_H0 ;  /* 0x2000000aff087230 */ /* 0x000fe20000004100 */
[----:B------:R-:W-:Y:S01]  /*f960*/  FFMA.FTZ R13, R13, R17, -R32 ;  /* 0x000000110d0d7223 */ /* 0x000fe20000010820 */
[----:B------:R-:W-:-:S02]  /*f970*/  HADD2.F32 R6, -RZ, R9.H0_H0 ;  /* 0x20000009ff067230 */ /* 0x000fc40000004100 */
        /* <DEDUP_REMOVED lines=46> */
.L_x_1472:
[----:B------:R-:W-:Y:S05]  /*fc60*/  BSYNC B1 ;  /* 0x0000000000017941 */ /* 0x000fea0003800000 */
.L_x_1471:
[----:B------:R-:W-:-:S04]  /*fc70*/  IADD3 R0, R205, 0x60, RZ ;  /* 0x00000060cd007810 */ /* 0x000fc80007ffe0ff */
[----:B------:R-:W-:-:S13]  /*fc80*/  ISETP.GE.AND P0, PT, R0, R40, PT ;  /* 0x000000280000720c */ /* 0x000fda0003f06270 */
[----:B------:R-:W-:Y:S05]  /*fc90*/  @P0 BRA `(.L_x_1454) ;  /* 0x00000c0000000947 */ /* 0x000fea0003800000 */
[----:B-----5:R3:W5:Y:S01]  /*fca0*/  LDL R37, [R1+0x44] ;  /* 0x0000440001257983 */ /* 0x0207620000100800 */
        /* <DEDUP_REMOVED lines=28> */
[----:B------:R-:W4:Y:S01]  /*fe70*/  LDS.128 R8, [R27+0x10080] ;  /* 0x010080001b087984 */ /* 0x000f220000000c00 */
[--C-:B-1----:R-:W-:Y:S02]  /*fe80*/  HADD2.F32 R17, -RZ, R4.reuse.H0_H0 ;  /* 0x20000004ff117230 */ /* 0x102fe40000004100 */
[----:B------:R-:W-:Y:S02]  /*fe90*/  HADD2.F32 R16, -RZ, R4.H1_H1 ;  /* 0x30000004ff107230 */ /* 0x000fe40000004100 */
[--C-:B------:R-:W-:Y:S02]  /*fea0*/  HADD2.F32 R23, -RZ, R7.reuse.H0_H0 ;  /* 0x20000007ff177230 */ /* 0x100fe40000004100 */
[--C-:B----4-:R-:W-:Y:S02]  /*feb0*/  HADD2.F32 R4, -RZ, R8.reuse.H0_H0 ;  /* 0x20000008ff047230 */ /* 0x110fe40000004100 */
        /* <DEDUP_REMOVED lines=67> */
.L_x_1476:
[----:B------:R-:W-:Y:S05]  /*102f0*/  BSYNC B0 ;  /* 0x0000000000007941 */ /* 0x000fea0003800000 */
.L_x_1475:
[----:B------:R-:W-:-:S13]  /*10300*/  ISETP.GE.AND P0, PT, R134, c[0x0][0x27c], PT ;  /* 0x00009f0086007a0c */ /* 0x000fda0003f06270 */
[----:B------:R-:W-:Y:S05]  /*10310*/  @P0 BRA `(.L_x_1454) ;  /* 0x0000058000000947 */ /* 0x000fea0003800000 */
[----:B-1----:R-:W4:Y:S01]  /*10320*/  LDL R36, [R1+0x4c] ;  /* 0x00004c0001247983 */ /* 0x002f220000100800 */
        /* <DEDUP_REMOVED lines=12> */
[----:B------:R-:W-:Y:S01]  /*103f0*/  SHF.L.U32 R27, R0, 0x1, RZ ;  /* 0x00000001001b7819 */ /* 0x000fe200000006ff */
        /* <DEDUP_REMOVED lines=8> */
[----:B----4-:R-:W1:Y:S02]  /*10480*/  LDS.128 R4, [R36] ;  /* 0x0000000024047984 */ /* 0x010e640000000c00 */
        /* <DEDUP_REMOVED lines=65> */
.L_x_1454:
[----:B------:R-:W-:Y:S05]  /*108a0*/  BSYNC B2 ;  /* 0x0000000000027941 */ /* 0x000fea0003800000 */
.L_x_1426:
[----:B-1----:R-:W1:Y:S01]  /*108b0*/  S2R R2, SR_TID.X ;  /* 0x0000000000027919 */ /* 0x002e620000002100 */
[----:B------:R-:W-:Y:S01]  /*108c0*/  IMAD R0, R60, c[0x0][0x208], RZ ;  /* 0x000082003c007a24 */ /* 0x000fe200078e02ff */
[----:B------:R-:W-:Y:S01]  /*108d0*/  MOV R4, R212 ;  /* 0x000000d400047202 */ /* 0x000fe20000000f00 */
[----:B------:R-:W-:Y:S01]  /*108e0*/  IMAD.MOV.U32 R5, RZ, RZ, R214 ;  /* 0x000000ffff057224 */ /* 0x000fe200078e00d6 */
[----:B------:R-:W-:-:S04]  /*108f0*/  DEPBAR.LE SB0, 0x0 ;  /* 0x000080000000791a */ /* 0x000fc80000000000 */
[----:B------:R-:W-:Y:S01]  /*10900*/  IMAD R0, R88, c[0x0][0x20c], R0 ;  /* 0x0000830058007a24 */ /* 0x000fe200078e0200 */
[----:B------:R-:W-:Y:S01]  /*10910*/  BAR.SYNC.DEFER_BLOCKING 0x0 ;  /* 0x0000000000007b1d */ /* 0x000fe20000010000 */
[----:B------:R-:W-:Y:S02]  /*10920*/  LOP3.LUT P5, RZ, R215, 0x2, RZ, 0xc0, !PT ;  /* 0x00000002d7ff7812 */ /* 0x000fe400078ac0ff */
[----:B------:R-:W-:Y:S02]  /*10930*/  LOP3.LUT P4, RZ, R59, 0x1, RZ, 0xc0, !PT ;  /* 0x000000013bff7812 */ /* 0x000fe4000788c0ff */
[----:B------:R-:W-:Y:S01]  /*10940*/  IADD3 R188, R143, 0x20, RZ ;  /* 0x000000208fbc7810 */ /* 0x000fe20007ffe0ff */
[----:B------:R-:W-:Y:S01]  /*10950*/  BSSY B0, `(.L_x_1477) ;  /* 0x0000128000007945 */ /* 0x000fe20003800000 */
[C---:B------:R-:W-:Y:S02]  /*10960*/  LOP3.LUT P3, RZ, R59.reuse, 0x2, RZ, 0xc0, !PT ;  /* 0x000000023bff7812 */ /* 0x040fe4000786c0ff */
[----:B------:R-:W-:-:S02]  /*10970*/  LOP3.LUT P2, RZ, R59, 0x4, RZ, 0xc0, !PT ;  /* 0x000000043bff7812 */ /* 0x000fc4000784c0ff */
[----:B-1----:R-:W-:Y:S01]  /*10980*/  ISETP.GT.AND P6, PT, R2, 0x7f, PT ;  /* 0x0000007f0200780c */ /* 0x002fe20003fc4270 */
[----:B------:R-:W-:-:S05]  /*10990*/  IMAD.WIDE.U32 R2, R88, c[0x0][0x208], RZ ;  /* 0x0000820058027a25 */ /* 0x000fca00078e00ff */
[----:B------:R-:W-:Y:S01]  /*109a0*/  IADD3 R0, R3, R0, RZ ;  /* 0x0000000003007210 */ /* 0x000fe20007ffe0ff */
[----:B------:R-:W-:Y:S01]  /*109b0*/  IMAD.WIDE.U32 R6, R2, 0x30, R4 ;  /* 0x0000003002067825 */ /* 0x000fe200078e0004 */
[----:B------:R-:W-:Y:S03]  /*109c0*/  LDSM.16.M88.4 R12, [R193] ;  /* 0x00000000c10c783b */ /* 0x000fe60000000200 */
[----:B------:R-:W-:Y:S01]  /*109d0*/  IMAD R0, R0, 0x30, RZ ;  /* 0x0000003000007824 */ /* 0x000fe200078e02ff */
[----:B------:R-:W-:Y:S01]  /*109e0*/  LEA R2, P1, R6, c[0x0][0x1f8], 0x1 ;  /* 0x00007e0006027a11 */ /* 0x000fe200078208ff */
[----:B------:R-:W1:Y:S01]  /*109f0*/  LDSM.16.M88.4 R20, [R143] ;  /* 0x000000008f14783b */ /* 0x000e620000000200 */
[----:B------:R-:W-:Y:S01]  /*10a00*/  @!P6 MOV R8, c[0x0][0x208] ;  /* 0x000082000008ea02 */ /* 0x000fe20000000f00 */
[----:B------:R-:W-:Y:S01]  /*10a10*/  IMAD.IADD R0, R7, 0x1, R0 ;  /* 0x0000000107007824 */ /* 0x000fe200078e0200 */
[----:B------:R-:W-:Y:S01]  /*10a20*/  @!P6 MOV R5, c[0x0][0x20c] ;  /* 0x000083000005ea02 */ /* 0x000fe20000000f00 */
[----:B------:R-:W-:Y:S01]  /*10a30*/  IMAD.MOV.U32 R7, RZ, RZ, R188 ;  /* 0x000000ffff077224 */ /* 0x000fe200078e00bc */
[----:B------:R-:W-:Y:S01]  /*10a40*/  @!P6 LEA R4, P0, R8, R2, 0x6 ;  /* 0x000000020804e211 */ /* 0x000fe200078030ff */
[----:B------:R-:W4:Y:S01]  /*10a50*/  LDSM.16.M88.4 R24, [R143+0x800] ;  /* 0x000800008f18783b */ /* 0x000f220000000200 */
[----:B------:R-:W-:-:S02]  /*10a60*/  LEA.HI.X R3, R6, c[0x0][0x1fc], R0, 0x1, P1 ;  /* 0x00007f0006037a11 */ /* 0x000fc400008f0c00 */
[----:B------:R-:W-:Y:S01]  /*10a70*/  MOV R0, 0x40 ;  /* 0x0000004000007802 */ /* 0x000fe20000000f00 */
[----:B------:R-:W-:Y:S01]  /*10a80*/  LDSM.16.M88.4 R44, [R143+0x1000] ;  /* 0x001000008f2c783b */ /* 0x000fe20000000200 */
[----:B------:R-:W-:Y:S02]  /*10a90*/  @!P6 LEA.HI.X R5, R8, R3, R5, 0x6, P0 ;  /* 0x000000030805e211 */ /* 0x000fe400000f3405 */
[----:B------:R-:W-:Y:S01]  /*10aa0*/  LOP3.LUT P0, RZ, R215, 0x4, RZ, 0xc0, !PT ;  /* 0x00000004d7ff7812 */ /* 0x000fe2000780c0ff */
[----:B------:R-:W-:Y:S01]  /*10ab0*/  LDSM.16.M88.4 R8, [R194] ;  /* 0x00000000c208783b */ /* 0x000fe20000000200 */
[----:B------:R-:W-:Y:S02]  /*10ac0*/  IADD3 R6, R61, R178, -R205 ;  /* 0x000000b23d067210 */ /* 0x000fe40007ffe8cd */
[----:B------:R-:W-:Y:S02]  /*10ad0*/  SEL R0, R0, 0xffffffc0, !P0 ;  /* 0xffffffc000007807 */ /* 0x000fe40004000000 */
[----:B------:R-:W-:-:S02]  /*10ae0*/  ISETP.LT.OR P0, PT, R6, 0x1, !P4 ;  /* 0x000000010600780c */ /* 0x000fc40006701670 */
[----:B------:R-:W-:Y:S02]  /*10af0*/  @P5 IADD3 R7, R143, -0x20, RZ ;  /* 0xffffffe08f075810 */ /* 0x000fe40007ffe0ff */
[----:B------:R-:W-:Y:S02]  /*10b00*/  LOP3.LUT P1, RZ, R59, 0x8, RZ, 0xc0, !PT ;  /* 0x000000083bff7812 */ /* 0x000fe4000782c0ff */
[----:B------:R-:W-:Y:S01]  /*10b10*/  @P5 IADD3 R188, R143, -0x20, RZ ;  /* 0xffffffe08fbc5810 */ /* 0x000fe20007ffe0ff */
[----:B-----5:R-:W2:Y:S03]  /*10b20*/  LDSM.16.M88.4 R36, [R7] ;  /* 0x000000000724783b */ /* 0x020ea60000000200 */
[----:B------:R-:W-:Y:S01]  /*10b30*/  IADD3 R142, R0, R188, RZ ;  /* 0x000000bc008e7210 */ /* 0x000fe20007ffe0ff */
[----:B------:R-:W3:Y:S04]  /*10b40*/  LDSM.16.M88.4 R52, [R7+0x800] ;  /* 0x000800000734783b */ /* 0x000ee80000000200 */
[----:B------:R-:W3:Y:S04]  /*10b50*/  LDSM.16.M88.4 R68, [R7+0x1000] ;  /* 0x001000000744783b */ /* 0x000ee80000000200 */
[----:B------:R-:W-:Y:S01]  /*10b60*/  @!PT LDS RZ, [RZ] ;  /* 0x00000000fffff984 */ /* 0x000fe20000000800 */
[----:B------:R-:W-:Y:S01]  /*10b70*/  @!PT LDS RZ, [RZ] ;  /* 0x00000000fffff984 */ /* 0x000fe20000000800 */
[----:B------:R-:W-:Y:S01]  /*10b80*/  @!PT LDS RZ, [RZ] ;  /* 0x00000000fffff984 */ /* 0x000fe20000000800 */
[----:B------:R2:W-:Y:S01]  /*10b90*/  LDGSTS.E.BYPASS.LTC128B.128 [R197+0x4080], [R2.64], !P0 ;  /* 0x0408000002c57fae */ /* 0x0005e2000c101d46 */
[C---:B------:R-:W-:Y:S01]  /*10ba0*/  ISETP.LT.OR P0, PT, R6.reuse, 0x1, !P3 ;  /* 0x000000010600780c */ /* 0x040fe20005f01670 */
[C---:B-1----:R-:W-:Y:S08]  /*10bb0*/  HMMA.16816.F32 R16, R12.reuse, R20, RZ ;  /* 0x000000140c10723c */ /* 0x042ff000000018ff */
[----:B------:R-:W-:Y:S04]  /*10bc0*/  HMMA.16816.F32 R28, R12, R22, RZ ;  /* 0x000000160c1c723c */ /* 0x000fe800000018ff */
[----:B------:R1:W-:Y:S01]  /*10bd0*/  LDGSTS.E.BYPASS.LTC128B.128 [R197+0x5880], [R2.64+0x80], !P0 ;  /* 0x0588008002c57fae */ /* 0x0003e2000c101d46 */
[----:B------:R-:W-:-:S03]  /*10be0*/  ISETP.LT.OR P0, PT, R6, 0x1, !P2 ;  /* 0x000000010600780c */ /* 0x000fc60005701670 */
[C---:B----4-:R-:W-:Y:S08]  /*10bf0*/  HMMA.16816.F32 R32, R12.reuse, R24, RZ ;  /* 0x000000180c20723c */ /* 0x050ff000000018ff */
[----:B------:R-:W-:Y:S02]  /*10c00*/  HMMA.16816.F32 R40, R12, R26, RZ ;  /* 0x0000001a0c28723c */ /* 0x000fe400000018ff */
[----:B------:R1:W-:Y:S01]  /*10c10*/  LDGSTS.E.BYPASS.LTC128B.128 [R197+0x7080], [R2.64+0x100], !P0 ;  /* 0x0708010002c57fae */ /* 0x0003e2000c101d46 */
[----:B------:R-:W-:-:S05]  /*10c20*/  ISETP.LT.OR P0, PT, R6, 0x1, !P1 ;  /* 0x000000010600780c */ /* 0x000fca0004f01670 */
[----:B--2---:R-:W-:Y:S08]  /*10c30*/  HMMA.16816.F32 R16, R8, R36, R16 ;  /* 0x000000240810723c */ /* 0x004ff00000001810 */
[----:B------:R1:W-:Y:S01]  /*10c40*/  LDGSTS.E.BYPASS.LTC128B.128 [R197+0x8880], [R2.64+0x180], !P0 ;  /* 0x0888018002c57fae */ /* 0x0003e2000c101d46 */
[C---:B------:R-:W-:Y:S01]  /*10c50*/  @!P6 ISETP.LT.OR P0, PT, R6.reuse, 0x21, !P4 ;  /* 0x000000210600e80c */ /* 0x040fe20006701670 */
[C---:B------:R-:W-:Y:S08]  /*10c60*/  HMMA.16816.F32 R48, R12.reuse, R44, RZ ;  /* 0x0000002c0c30723c */ /* 0x040ff000000018ff */
[----:B------:R-:W-:Y:S04]  /*10c70*/  HMMA.16816.F32 R44, R12, R46, RZ ;  /* 0x0000002e0c2c723c */ /* 0x000fe800000018ff */
[----:B------:R2:W-:Y:S01]  /*10c80*/  @!P6 LDGSTS.E.BYPASS.LTC128B.128 [R201+0x5080], [R4.64], !P0 ;  /* 0x0508000004c9efae */ /* 0x0005e2000c101d46 */
[----:B------:R-:W-:-:S03]  /*10c90*/  @!P6 ISETP.LT.OR P0, PT, R6, 0x21, !P3 ;  /* 0x000000210600e80c */ /* 0x000fc60005f01670 */
[C---:B------:R-:W-:Y:S08]  /*10ca0*/  HMMA.16816.F32 R28, R8.reuse, R38, R28 ;  /* 0x00000026081c723c */ /* 0x040ff0000000181c */
[----:B---3--:R-:W-:Y:S01]  /*10cb0*/  HMMA.16816.F32 R32, R8, R52, R32 ;  /* 0x000000340820723c */ /* 0x008fe20000001820 */
[----:B-1----:R-:W-:Y:S01]  /*10cc0*/  IADD3 R2, R143, R0, RZ ;  /* 0x000000008f027210 */ /* 0x002fe20007ffe0ff */
[----:B------:R2:W-:Y:S01]  /*10cd0*/  @!P6 LDGSTS.E.BYPASS.LTC128B.128 [R201+0x6880], [R4.64+0x80], !P0 ;  /* 0x0688008004c9efae */ /* 0x0005e2000c101d46 */
[----:B------:R-:W-:-:S05]  /*10ce0*/  @!P6 ISETP.LT.OR P0, PT, R6, 0x21, !P2 ;  /* 0x000000210600e80c */ /* 0x000fca0005701670 */
[C---:B------:R-:W-:Y:S08]  /*10cf0*/  HMMA.16816.F32 R40, R8.reuse, R54, R40 ;  /* 0x000000360828723c */ /* 0x040ff00000001828 */
[----:B------:R2:W-:Y:S01]  /*10d00*/  @!P6 LDGSTS.E.BYPASS.LTC128B.128 [R201+0x8080], [R4.64+0x100], !P0 ;  /* 0x0808010004c9efae */ /* 0x0005e2000c101d46 */
[----:B------:R-:W-:Y:S01]  /*10d10*/  @!P6 ISETP.LT.OR P0, PT, R6, 0x21, !P1 ;  /* 0x000000210600e80c */ /* 0x000fe20004f01670 */
[C---:B------:R-:W-:Y:S08]  /*10d20*/  HMMA.16816.F32 R48, R8.reuse, R68, R48 ;  /* 0x000000440830723c */ /* 0x040ff00000001830 */
[----:B------:R-:W-:Y:S04]  /*10d30*/  HMMA.16816.F32 R44, R8, R70, R44 ;  /* 0x00000046082c723c */ /* 0x000fe8000000182c */
[----:B------:R2:W-:Y:S01]  /*10d40*/  @!P6 LDGSTS.E.BYPASS.LTC128B.128 [R201+0x9880], [R4.64+0x180], !P0 ;  /* 0x0988018004c9efae */ /* 0x0005e2000c101d46 */
[----:B------:R-:W-:-:S03]  /*10d50*/  ISETP.GT.AND P0, PT, R88, R252, PT ;  /* 0x000000fc5800720c */ /* 0x000fc60003f04270 */
[----:B------:R-:W-:Y:S04]  /*10d60*/  LDSM.16.M88.4 R56, [R2] ;  /* 0x000000000238783b */ /* 0x000fe80000000200 */
[----:B------:R-:W-:Y:S04]  /*10d70*/  LDSM.16.M88.4 R24, [R195] ;  /* 0x00000000c318783b */ /* 0x000fe80000000200 */
[----:B------:R-:W-:Y:S04]  /*10d80*/  LDSM.16.M88.4 R76, [R142] ;  /* 0x000000008e4c783b */ /* 0x000fe80000000200 */
[----:B------:R-:W-:Y:S04]  /*10d90*/  LDSM.16.M88.4 R64, [R2+0x800] ;  /* 0x000800000240783b */ /* 0x000fe80000000200 */
[----:B------:R-:W-:Y:S04]  /*10da0*/  LDSM.16.M88.4 R60, [R2+0x1000] ;  /* 0x00100000023c783b */ /* 0x000fe80000000200 */
[----:B------:R-:W-:Y:S04]  /*10db0*/  LDSM.16.M88.4 R20, [R193+0x4000] ;  /* 0x00400000c114783b */ /* 0x000fe80000000200 */
[----:B--2---:R-:W1:Y:S04]  /*10dc0*/  LDSM.16.M88.4 R4, [R196] ;  /* 0x00000000c404783b */ /* 0x004e680000000200 */
[----:B------:R-:W2:Y:S04]  /*10dd0*/  LDSM.16.M88.4 R80, [R143+0x1800] ;  /* 0x001800008f50783b */ /* 0x000ea80000000200 */
[----:B------:R-:W3:Y:S04]  /*10de0*/  LDSM.16.M88.4 R72, [R142+0x800] ;  /* 0x000800008e48783b */ /* 0x000ee80000000200 */
[----:B------:R-:W4:Y:S04]  /*10df0*/  LDSM.16.M88.4 R36, [R142+0x1000] ;  /* 0x001000008e24783b */ /* 0x000f280000000200 */
[----:B------:R-:W-:Y:S04]  /*10e00*/  LDSM.16.M88.4 R68, [R143+0x2000] ;  /* 0x002000008f44783b */ /* 0x000fe80000000200 */
[----:B------:R-:W-:Y:S04]  /*10e10*/  LDSM.16.M88.4 R52, [R143+0x2800] ;  /* 0x002800008f34783b */ /* 0x000fe80000000200 */
[----:B------:R-:W-:Y:S04]  /*10e20*/  LDSM.16.M88.4 R84, [R142+0x4800] ;  /* 0x004800008e54783b */ /* 0x000fe80000000200 */
[----:B------:R-:W0:Y:S01]  /*10e30*/  LDGDEPBAR ;  /* 0x00000000000079af */ /* 0x000e220000000000 */
[C---:B-1----:R-:W-:Y:S03]  /*10e40*/  HMMA.16816.F32 R12, R4.reuse, R56, R16 ;  /* 0x00000038040c723c */ /* 0x042fe60000001810 */
[----:B------:R-:W-:Y:S05]  /*10e50*/  LDSM.16.M88.4 R16, [R194+0x4000] ;  /* 0x00400000c210783b */ /* 0x000fea0000000200 */
[C---:B------:R-:W-:Y:S01]  /*10e60*/  HMMA.16816.F32 R28, R4.reuse, R58, R28 ;  /* 0x0000003a041c723c */ /* 0x040fe2000000181c */
[----:B------:R-:W-:Y:S07]  /*10e70*/  LDSM.16.M88.4 R56, [R188+0x2000] ;  /* 0x00200000bc38783b */ /* 0x000fee0000000200 */
[----:B------:R-:W-:Y:S08]  /*10e80*/  HMMA.16816.F32 R32, R4, R64, R32 ;  /* 0x000000400420723c */ /* 0x000ff00000001820 */
[----:B------:R-:W-:Y:S01]  /*10e90*/  HMMA.16816.F32 R8, R24, R76, R12 ;  /* 0x0000004c1808723c */ /* 0x000fe2000000180c */
[----:B------:R-:W-:Y:S07]  /*10ea0*/  LDSM.16.M88.4 R12, [R196+0x4000] ;  /* 0x00400000c40c783b */ /* 0x000fee0000000200 */
[C---:B------:R-:W-:Y:S01]  /*10eb0*/  HMMA.16816.F32 R40, R4.reuse, R66, R40 ;  /* 0x000000420428723c */ /* 0x040fe20000001828 */
[----:B------:R-:W1:Y:S07]  /*10ec0*/  LDSM.16.M88.4 R64, [R188+0x1800] ;  /* 0x00180000bc40783b */ /* 0x000e6e0000000200 */
[C---:B------:R-:W-:Y:S08]  /*10ed0*/  HMMA.16816.F32 R48, R4.reuse, R60, R48 ;  /* 0x0000003c0430723c */ /* 0x040ff00000001830 */
[----:B------:R-:W-:Y:S01]  /*10ee0*/  HMMA.16816.F32 R44, R4, R62, R44 ;  /* 0x0000003e042c723c */ /* 0x000fe2000000182c */
[----:B------:R-:W-:Y:S07]  /*10ef0*/  LDSM.16.M88.4 R60, [R2+0x2000] ;  /* 0x00200000023c783b */ /* 0x000fee0000000200 */
[----:B------:R-:W-:Y:S01]  /*10f00*/  HMMA.16816.F32 R28, R24, R78, R28 ;  /* 0x0000004e181c723c */ /* 0x000fe2000000181c */
[----:B------:R-:W-:Y:S07]  /*10f10*/  LDSM.16.M88.4 R76, [R143+0x3000] ;  /* 0x003000008f4c783b */ /* 0x000fee0000000200 */
[----:B--2---:R-:W-:Y:S01]  /*10f20*/  HMMA.16816.F32 R4, R20, R80, R8 ;  /* 0x000000501404723c */ /* 0x004fe20000001808 */
[----:B------:R-:W-:Y:S07]  /*10f30*/  LDSM.16.M88.4 R8, [R195+0x4000] ;  /* 0x00400000c308783b */ /* 0x000fee0000000200 */
[C---:B---3--:R-:W-:Y:S08]  /*10f40*/  HMMA.16816.F32 R32, R24.reuse, R72, R32 ;  /* 0x000000481820723c */ /* 0x048ff00000001820 */
[C---:B------:R-:W-:Y:S01]  /*10f50*/  HMMA.16816.F32 R40, R24.reuse, R74, R40 ;  /* 0x0000004a1828723c */ /* 0x040fe20000001828 */
[----:B------:R-:W2:Y:S07]  /*10f60*/  LDSM.16.M88.4 R72, [R2+0x1800] ;  /* 0x001800000248783b */ /* 0x000eae0000000200 */
[C---:B----4-:R-:W-:Y:S08]  /*10f70*/  HMMA.16816.F32 R48, R24.reuse, R36, R48 ;  /* 0x000000241830723c */ /* 0x050ff00000001830 */
[----:B------:R-:W-:Y:S01]  /*10f80*/  HMMA.16816.F32 R44, R24, R38, R44 ;  /* 0x00000026182c723c */ /* 0x000fe2000000182c */
[----:B------:R-:W-:Y:S07]  /*10f90*/  LDSM.16.M88.4 R36, [R2+0x2800] ;  /* 0x002800000224783b */ /* 0x000fee0000000200 */
[----:B------:R-:W-:Y:S01]  /*10fa0*/  HMMA.16816.F32 R24, R20, R82, R28 ;  /* 0x000000521418723c */ /* 0x000fe2000000181c */
[----:B------:R-:W3:Y:S04]  /*10fb0*/  LDSM.16.M88.4 R28, [R188+0x2800] ;  /* 0x00280000bc1c783b */ /* 0x000ee80000000200 */
[----:B------:R-:W-:Y:S03]  /*10fc0*/  LDSM.16.M88.4 R80, [R2+0x4000] ;  /* 0x004000000250783b */ /* 0x000fe60000000200 */
[----:B-1----:R-:W-:Y:S08]  /*10fd0*/  HMMA.16816.F32 R4, R16, R64, R4 ;  /* 0x000000401004723c */ /* 0x002ff00000001804 */
[C---:B------:R-:W-:Y:S08]  /*10fe0*/  HMMA.16816.F32 R32, R20.reuse, R68, R32 ;  /* 0x000000441420723c */ /* 0x040ff00000001820 */
        /* <DEDUP_REMOVED lines=8> */
[----:B------:R-:W2:Y:S07]  /*11070*/  LDSM.16.M88.4 R4, [R193+0x8000] ;  /* 0x00800000c104783b */ /* 0x000eae0000000200 */
[C---:B------:R-:W-:Y:S08]  /*11080*/  HMMA.16816.F32 R32, R16.reuse, R56, R32 ;  /* 0x000000381020723c */ /* 0x040ff00000001820 */
[C---:B------:R-:W-:Y:S01]  /*11090*/  HMMA.16816.F32 R40, R16.reuse, R58, R40 ;  /* 0x0000003a1028723c */ /* 0x040fe20000001828 */
[----:B------:R-:W-:Y:S07]  /*110a0*/  LDSM.16.M88.4 R56, [R143+0x3800] ;  /* 0x003800008f38783b */ /* 0x000fee0000000200 */
[C---:B---3--:R-:W-:Y:S08]  /*110b0*/  HMMA.16816.F32 R48, R16.reuse, R28, R48 ;  /* 0x0000001c1030723c */ /* 0x048ff00000001830 */
[----:B------:R-:W-:Y:S08]  /*110c0*/  HMMA.16816.F32 R44, R16, R30, R44 ;  /* 0x0000001e102c723c */ /* 0x000ff0000000182c */
[----:B------:R-:W-:Y:S01]  /*110d0*/  HMMA.16816.F32 R28, R12, R74, R20 ;  /* 0x0000004a0c1c723c */ /* 0x000fe20000001814 */
[----:B------:R-:W-:Y:S07]  /*110e0*/  LDSM.16.M88.4 R72, [R188+0x3000] ;  /* 0x00300000bc48783b */ /* 0x000fee0000000200 */
[----:B-1----:R-:W-:Y:S01]  /*110f0*/  HMMA.16816.F32 R16, R8, R68, R24 ;  /* 0x000000440810723c */ /* 0x002fe20000001818 */
[----:B------:R-:W1:Y:S07]  /*11100*/  LDSM.16.M88.4 R24, [R194+0x8000] ;  /* 0x00800000c218783b */ /* 0x000e6e0000000200 */
[C---:B------:R-:W-:Y:S08]  /*11110*/  HMMA.16816.F32 R20, R12.reuse, R60, R32 ;  /* 0x0000003c0c14723c */ /* 0x040ff00000001820 */
[C---:B------:R-:W-:Y:S01]  /*11120*/  HMMA.16816.F32 R40, R12.reuse, R62, R40 ;  /* 0x0000003e0c28723c */ /* 0x040fe20000001828 */
[----:B------:R-:W-:Y:S07]  /*11130*/  LDSM.16.M88.4 R60, [R143+0x4000] ;  /* 0x004000008f3c783b */ /* 0x000fee0000000200 */
[C---:B------:R-:W-:Y:S08]  /*11140*/  HMMA.16816.F32 R48, R12.reuse, R36, R48 ;  /* 0x000000240c30723c */ /* 0x040ff00000001830 */
[----:B------:R-:W-:Y:S08]  /*11150*/  HMMA.16816.F32 R44, R12, R38, R44 ;  /* 0x000000260c2c723c */ /* 0x000ff0000000182c */
[----:B------:R-:W-:Y:S01]  /*11160*/  HMMA.16816.F32 R36, R8, R70, R28 ;  /* 0x000000460824723c */ /* 0x000fe2000000181c */
[----:B------:R-:W-:Y:S04]  /*11170*/  LDSM.16.M88.4 R28, [R196+0x8000] ;  /* 0x00800000c41c783b */ /* 0x000fe80000000200 */
[----:B------:R-:W3:Y:S03]  /*11180*/  LDSM.16.M88.4 R68, [R2+0x3000] ;  /* 0x003000000244783b */ /* 0x000ee60000000200 */
[----:B--2---:R-:W-:Y:S08]  /*11190*/  HMMA.16816.F32 R12, R4, R76, R16 ;  /* 0x0000004c040c723c */ /* 0x004ff00000001810 */
[C---:B------:R-:W-:Y:S08]  /*111a0*/  HMMA.16816.F32 R32, R8.reuse, R64, R20 ;  /* 0x000000400820723c */ /* 0x040ff00000001814 */
[----:B------:R-:W-:Y:S01]  /*111b0*/  HMMA.16816.F32 R20, R8, R66, R40 ;  /* 0x000000420814723c */ /* 0x000fe20000001828 */
[----:B------:R-:W2:Y:S04]  /*111c0*/  LDSM.16.M88.4 R40, [R188+0x3800] ;  /* 0x00380000bc28783b */ /* 0x000ea80000000200 */
[----:B------:R-:W-:Y:S03]  /*111d0*/  LDSM.16.M88.4 R64, [R188+0x4000] ;  /* 0x00400000bc40783b */ /* 0x000fe60000000200 */
[----:B------:R-:W-:Y:S01]  /*111e0*/  HMMA.16816.F32 R16, R4, R78, R36 ;  /* 0x0000004e0410723c */ /* 0x000fe20000001824 */
[----:B------:R-:W-:Y:S07]  /*111f0*/  LDSM.16.M88.4 R76, [R143+0x5000] ;  /* 0x005000008f4c783b */ /* 0x000fee0000000200 */
[C---:B------:R-:W-:Y:S08]  /*11200*/  HMMA.16816.F32 R48, R8.reuse, R52, R48 ;  /* 0x000000340830723c */ /* 0x040ff00000001830 */
[----:B------:R-:W-:Y:S08]  /*11210*/  HMMA.16816.F32 R44, R8, R54, R44 ;  /* 0x00000036082c723c */ /* 0x000ff0000000182c */
[----:B-1----:R-:W-:Y:S08]  /*11220*/  HMMA.16816.F32 R8, R24, R72, R12 ;  /* 0x000000481808723c */ /* 0x002ff0000000180c */
[C---:B------:R-:W-:Y:S08]  /*11230*/  HMMA.16816.F32 R36, R4.reuse, R56, R32 ;  /* 0x000000380424723c */ /* 0x040ff00000001820 */
[----:B------:R-:W-:Y:S01]  /*11240*/  HMMA.16816.F32 R12, R4, R58, R20 ;  /* 0x0000003a040c723c */ /* 0x000fe20000001814 */
[----:B------:R-:W-:Y:S04]  /*11250*/  LDSM.16.M88.4 R20, [R195+0x8000] ;  /* 0x00800000c314783b */ /* 0x000fe80000000200 */
[----:B------:R-:W1:Y:S03]  /*11260*/  LDSM.16.M88.4 R56, [R142+0x3000] ;  /* 0x003000008e38783b */ /* 0x000e660000000200 */
[----:B------:R-:W-:Y:S01]  /*11270*/  HMMA.16816.F32 R32, R24, R74, R16 ;  /* 0x0000004a1820723c */ /* 0x000fe20000001810 */
[----:B------:R-:W4:Y:S04]  /*11280*/  LDSM.16.M88.4 R72, [R2+0x3800] ;  /* 0x003800000248783b */ /* 0x000f280000000200 */
[----:B------:R-:W-:Y:S03]  /*11290*/  LDSM.16.M88.4 R16, [R193+0xc000] ;  /* 0x00c00000c110783b */ /* 0x000fe60000000200 */
[----:B---3--:R-:W-:Y:S08]  /*112a0*/  HMMA.16816.F32 R8, R28, R68, R8 ;  /* 0x000000441c08723c */ /* 0x008ff00000001808 */
[C---:B------:R-:W-:Y:S08]  /*112b0*/  HMMA.16816.F32 R48, R4.reuse, R60, R48 ;  /* 0x0000003c0430723c */ /* 0x040ff00000001830 */
[----:B------:R-:W-:Y:S01]  /*112c0*/  HMMA.16816.F32 R52, R4, R62, R44 ;  /* 0x0000003e0434723c */ /* 0x000fe2000000182c */
[----:B------:R-:W3:Y:S04]  /*112d0*/  LDSM.16.M88.4 R60, [R143+0x4800] ;  /* 0x004800008f3c783b */ /* 0x000ee80000000200 */
[----:B------:R-:W3:Y:S03]  /*112e0*/  LDSM.16.M88.4 R44, [R142+0x3800] ;  /* 0x003800008e2c783b */ /* 0x000ee60000000200 */
[----:B--2---:R-:W-:Y:S08]  /*112f0*/  HMMA.16816.F32 R36, R24, R40, R36 ;  /* 0x000000281824723c */ /* 0x004ff00000001824 */
[----:B------:R-:W-:Y:S01]  /*11300*/  HMMA.16816.F32 R32, R28, R70, R32 ;  /* 0x000000461c20723c */ /* 0x000fe20000001820 */
[----:B------:R-:W-:Y:S07]  /*11310*/  LDSM.16.M88.4 R68, [R188+0x4800] ;  /* 0x00480000bc44783b */ /* 0x000fee0000000200 */
[----:B-1----:R-:W-:Y:S01]  /*11320*/  HMMA.16816.F32 R4, R20, R56, R8 ;  /* 0x000000381404723c */ /* 0x002fe20000001808 */
[----:B------:R-:W-:Y:S07]  /*11330*/  LDSM.16.M88.4 R8, [R196+0xc000] ;  /* 0x00c00000c408783b */ /* 0x000fee0000000200 */
[----:B------:R-:W-:Y:S01]  /*11340*/  HMMA.16816.F32 R40, R24, R42, R12 ;  /* 0x0000002a1828723c */ /* 0x000fe2000000180c */
[----:B------:R-:W1:Y:S07]  /*11350*/  LDSM.16.M88.4 R12, [R194+0xc000] ;  /* 0x00c00000c20c783b */ /* 0x000e6e0000000200 */
[----:B----4-:R-:W-:Y:S08]  /*11360*/  HMMA.16816.F32 R36, R28, R72, R36 ;  /* 0x000000481c24723c */ /* 0x010ff00000001824 */
[----:B------:R-:W-:Y:S08]  /*11370*/  HMMA.16816.F32 R32, R20, R58, R32 ;  /* 0x0000003a1420723c */ /* 0x000ff00000001820 */
[----:B---3--:R-:W-:Y:S08]  /*11380*/  HMMA.16816.F32 R4, R16, R60, R4 ;  /* 0x0000003c1004723c */ /* 0x008ff00000001804 */
[C---:B------:R-:W-:Y:S08]  /*11390*/  HMMA.16816.F32 R48, R24.reuse, R64, R48 ;  /* 0x000000401830723c */ /* 0x040ff00000001830 */
[----:B------:R-:W-:Y:S01]  /*113a0*/  HMMA.16816.F32 R56, R24, R66, R52 ;  /* 0x000000421838723c */ /* 0x000fe20000001834 */
[----:B------:R-:W2:Y:S04]  /*113b0*/  LDSM.16.M88.4 R64, [R2+0x4800] ;  /* 0x004800000240783b */ /* 0x000ea80000000200 */
[----:B------:R-:W3:Y:S03]  /*113c0*/  LDSM.16.M88.4 R52, [R142+0x4000] ;  /* 0x004000008e34783b */ /* 0x000ee60000000200 */
[----:B------:R-:W-:Y:S01]  /*113d0*/  HMMA.16816.F32 R40, R28, R74, R40 ;  /* 0x0000004a1c28723c */ /* 0x000fe20000001828 */
[----:B------:R-:W4:Y:S07]  /*113e0*/  LDSM.16.M88.4 R72, [R188+0x5000] ;  /* 0x00500000bc48783b */ /* 0x000f2e0000000200 */
[----:B------:R-:W-:Y:S08]  /*113f0*/  HMMA.16816.F32 R36, R20, R44, R36 ;  /* 0x0000002c1424723c */ /* 0x000ff00000001824 */
[----:B------:R-:W-:Y:S01]  /*11400*/  HMMA.16816.F32 R32, R16, R62, R32 ;  /* 0x0000003e1020723c */ /* 0x000fe20000001820 */
[----:B------:R-:W-:Y:S07]  /*11410*/  LDSM.16.M88.4 R60, [R2+0x5000] ;  /* 0x00500000023c783b */ /* 0x000fee0000000200 */
[----:B-1----:R-:W-:Y:S01]  /*11420*/  HMMA.16816.F32 R24, R12, R68, R4 ;  /* 0x000000440c18723c */ /* 0x002fe20000001804 */
[----:B------:R-:W1:Y:S07]  /*11430*/  LDSM.16.M88.4 R4, [R195+0xc000] ;  /* 0x00c00000c304783b */ /* 0x000e6e0000000200 */
[----:B------:R-:W-:Y:S08]  /*11440*/  HMMA.16816.F32 R48, R28, R80, R48 ;  /* 0x000000501c30723c */ /* 0x000ff00000001830 */
[----:B------:R-:W-:Y:S08]  /*11450*/  HMMA.16816.F32 R44, R20, R46, R40 ;  /* 0x0000002e142c723c */ /* 0x000ff00000001828 */
[----:B------:R-:W-:Y:S08]  /*11460*/  HMMA.16816.F32 R40, R16, R76, R36 ;  /* 0x0000004c1028723c */ /* 0x000ff00000001824 */
[----:B------:R-:W-:Y:S01]  /*11470*/  HMMA.16816.F32 R36, R12, R70, R32 ;  /* 0x000000460c24723c */ /* 0x000fe20000001820 */
[----:B------:R-:W1:Y:S07]  /*11480*/  LDSM.16.M88.4 R68, [R143+0x5800] ;  /* 0x005800008f44783b */ /* 0x000e6e0000000200 */
[----:B------:R-:W-:Y:S01]  /*11490*/  HMMA.16816.F32 R28, R28, R82, R56 ;  /* 0x000000521c1c723c */ /* 0x000fe20000001838 */
[----:B------:R-:W1:Y:S07]  /*114a0*/  LDSM.16.M88.4 R56, [R188+0x5800] ;  /* 0x00580000bc38783b */ /* 0x000e6e0000000200 */
[----:B--2---:R-:W-:Y:S08]  /*114b0*/  HMMA.16816.F32 R24, R8, R64, R24 ;  /* 0x000000400818723c */ /* 0x004ff00000001818 */
[----:B---3--:R-:W-:Y:S08]  /*114c0*/  HMMA.16816.F32 R32, R20, R52, R48 ;  /* 0x000000341420723c */ /* 0x008ff00000001830 */
[----:B------:R-:W-:Y:S08]  /*114d0*/  HMMA.16816.F32 R44, R16, R78, R44 ;  /* 0x0000004e102c723c */ /* 0x000ff0000000182c */
[----:B----4-:R-:W-:Y:S08]  /*114e0*/  HMMA.16816.F32 R40, R12, R72, R40 ;  /* 0x000000480c28723c */ /* 0x010ff00000001828 */
[----:B------:R-:W-:Y:S08]  /*114f0*/  HMMA.16816.F32 R36, R8, R66, R36 ;  /* 0x000000420824723c */ /* 0x000ff00000001824 */
[----:B------:R-:W-:Y:S01]  /*11500*/  HMMA.16816.F32 R20, R20, R54, R28 ;  /* 0x000000361414723c */ /* 0x000fe2000000181c */
[----:B------:R-:W2:Y:S07]  /*11510*/  LDSM.16.M88.4 R52, [R142+0x5000] ;  /* 0x005000008e34783b */ /* 0x000eae0000000200 */
[----:B-1----:R-:W-:Y:S08]  /*11520*/  HMMA.16816.F32 R48, R4, R84, R24 ;  /* 0x000000540430723c */ /* 0x002ff00000001818 */
[----:B------:R-:W-:Y:S08]  /*11530*/  HMMA.16816.F32 R24, R16, R68, R32 ;  /* 0x000000441018723c */ /* 0x000ff00000001820 */
[----:B------:R-:W-:Y:S08]  /*11540*/  HMMA.16816.F32 R28, R12, R74, R44 ;  /* 0x0000004a0c1c723c */ /* 0x000ff0000000182c */
[----:B------:R-:W-:Y:S01]  /*11550*/  HMMA.16816.F32 R32, R8, R60, R40 ;  /* 0x0000003c0820723c */ /* 0x000fe20000001828 */
[----:B------:R-:W1:Y:S01]  /*11560*/  LDSM.16.M88.4 R40, [R2+0x5800] ;  /* 0x005800000228783b */ /* 0x000e620000000200 */
[----:B------:R-:W-:-:S04]  /*11570*/  FMUL.FTZ R0, R48, c[0x0][0x320] ;  /* 0x0000c80030007a20 */ /* 0x000fc80000410000 */
[----:B------:R3:W4:Y:S02]  /*11580*/  MUFU.TANH R60, R0 ;  /* 0x00000000003c7308 */ /* 0x0007240000002400 */
[----:B------:R-:W-:Y:S08]  /*11590*/  HMMA.16816.F32 R36, R4, R86, R36 ;  /* 0x000000560424723c */ /* 0x000ff00000001824 */
[----:B------:R-:W-:Y:S01]  /*115a0*/  HMMA.16816.F32 R16, R16, R70, R20 ;  /* 0x000000461010723c */ /* 0x000fe20000001814 */
[----:B---3--:R-:W-:-:S07]  /*115b0*/  FMUL.FTZ R0, R49, c[0x0][0x320] ;  /* 0x0000c80031007a20 */ /* 0x008fce0000410000 */
[----:B------:R-:W-:Y:S01]  /*115c0*/  HMMA.16816.F32 R20, R12, R56, R24 ;  /* 0x000000380c14723c */ /* 0x000fe20000001818 */
[----:B------:R3:W1:Y:S07]  /*115d0*/  MUFU.TANH R47, R0 ;  /* 0x00000000002f7308 */ /* 0x00066e0000002400 */
[----:B------:R-:W-:Y:S08]  /*115e0*/  HMMA.16816.F32 R24, R8, R62, R28 ;  /* 0x0000003e0818723c */ /* 0x000ff0000000181c */
[----:B--2---:R-:W-:Y:S01]  /*115f0*/  HMMA.16816.F32 R28, R4, R52, R32 ;  /* 0x00000034041c723c */ /* 0x004fe20000001820 */
[----:B------:R-:W2:Y:S01]  /*11600*/  LDSM.16.M88.4 R32, [R142+0x5800] ;  /* 0x005800008e20783b */ /* 0x000ea20000000200 */
[----:B---3--:R-:W-:Y:S01]  /*11610*/  FMUL.FTZ R0, R50, c[0x0][0x320] ;  /* 0x0000c80032007a20 */ /* 0x008fe20000410000 */
[----:B------:R-:W-:-:S04]  /*11620*/  DEPBAR.LE SB0, 0x0 ;  /* 0x000080000000791a */ /* 0x000fc80000000000 */
[----:B------:R3:W2:Y:S01]  /*11630*/  MUFU.TANH R48, R0 ;  /* 0x0000000000307308 */ /* 0x0006a20000002400 */
[----:B------:R-:W-:Y:S08]  /*11640*/  HMMA.16816.F32 R12, R12, R58, R16 ;  /* 0x0000003a0c0c723c */ /* 0x000ff00000001810 */
[----:B-1----:R-:W-:Y:S01]  /*11650*/  HMMA.16816.F32 R16, R8, R40, R20 ;  /* 0x000000280810723c */ /* 0x002fe20000001814 */
[----:B---3--:R-:W-:-:S07]  /*11660*/  FMUL.FTZ R0, R51, c[0x0][0x320] ;  /* 0x0000c80033007a20 */ /* 0x008fce0000410000 */
[----:B------:R-:W-:Y:S01]  /*11670*/  HMMA.16816.F32 R20, R4, R54, R24 ;  /* 0x000000360414723c */ /* 0x000fe20000001818 */
[----:B------:R1:W3:Y:S07]  /*11680*/  MUFU.TANH R46, R0 ;  /* 0x00000000002e7308 */ /* 0x0002ee0000002400 */
[----:B------:R-:W-:Y:S08]  /*11690*/  HMMA.16816.F32 R8, R8, R42, R12 ;  /* 0x0000002a0808723c */ /* 0x000ff0000000180c */
[----:B--2---:R-:W-:Y:S01]  /*116a0*/  HMMA.16816.F32 R12, R4, R32, R16 ;  /* 0x00000020040c723c */ /* 0x004fe20000001810 */
[----:B-1----:R-:W-:-:S04]  /*116b0*/  FMUL.FTZ R0, R36, c[0x0][0x320] ;  /* 0x0000c80024007a20 */ /* 0x002fc80000410000 */
[----:B------:R1:W2:Y:S11]  /*116c0*/  MUFU.TANH R45, R0 ;  /* 0x00000000002d7308 */ /* 0x0002b60000002400 */
[----:B------:R-:W-:Y:S01]  /*116d0*/  HMMA.16816.F32 R4, R4, R34, R8 ;  /* 0x000000220404723c */ /* 0x000fe20000001808 */
[----:B-1----:R-:W-:-:S04]  /*116e0*/  FMUL.FTZ R0, R37, c[0x0][0x320] ;  /* 0x0000c80025007a20 */ /* 0x002fc80000410000 */
        /* <DEDUP_REMOVED lines=44> */
[----:B------:R-:W-:Y:S01]  /*119b0*/  LOP3.LUT P5, RZ, R206, 0x8, RZ, 0xc0, !PT ;  /* 0x00000008ceff7812 */ /* 0x000fe200078ac0ff */
[----:B------:R-:W-:Y:S01]  /*119c0*/  IMAD R2, R2, c[0x0][0x1e0], RZ ;  /* 0x0000780002027a24 */ /* 0x000fe200078e02ff */
[C---:B------:R-:W-:Y:S02]  /*119d0*/  LOP3.LUT P6, RZ, R206.reuse, 0x4, RZ, 0xc0, !PT ;  /* 0x00000004ceff7812 */ /* 0x040fe400078cc0ff */
[----:B------:R-:W-:Y:S01]  /*119e0*/  LOP3.LUT P3, RZ, R206, 0x2, RZ, 0xc0, !PT ;  /* 0x00000002ceff7812 */ /* 0x000fe2000786c0ff */
[----:B------:R-:W-:Y:S01]  /*119f0*/  IMAD R4, R0, c[0x0][0x1e4], R2 ;  /* 0x0000790000047a24 */ /* 0x000fe200078e0202 */
[----:B------:R-:W-:Y:S01]  /*11a00*/  LOP3.LUT P4, RZ, R206, 0x1, RZ, 0xc0, !PT ;  /* 0x00000001ceff7812 */ /* 0x000fe2000788c0ff */
        /* <DEDUP_REMOVED lines=28> */
.L_x_1478:
[----:B--234-:R-:W-:Y:S05]  /*11bd0*/  BSYNC B0 ;  /* 0x0000000000007941 */ /* 0x01cfea0003800000 */
.L_x_1477:
[----:B-1----:R-:W-:Y:S01]  /*11be0*/  IMAD.IADD R0, R89, 0x1, -R216 ;  /* 0x0000000159007824 */ /* 0x002fe200078e0ad8 */
[----:B------:R-:W-:Y:S04]  /*11bf0*/  LDSM.16.MT88.4 R32, [R190] ;  /* 0x00000000be20783b */ /* 0x000fe80000004200 */
        /* <DEDUP_REMOVED lines=8> */
[----:B------:R-:W-:Y:S02]  /*11c80*/  ISETP.GT.AND P4, PT, R0, 0x9, PT ;  /* 0x000000090000780c */ /* 0x000fe40003f84270 */
[----:B------:R-:W-:Y:S01]  /*11c90*/  FSEL R7, R45, -INF , P0 ;  /* 0xff8000002d077808 */ /* 0x000fe20000000000 */
[----:B------:R-:W-:Y:S01]  /*11ca0*/  LDSM.16.MT88.4 R68, [R190+0x3000] ;  /* 0x00300000be44783b */ /* 0x000fe20000004200 */
[----:B------:R-:W-:-:S02]  /*11cb0*/  FMNMX.FTZ R2, R5, R6, !PT ;  /* 0x0000000605027209 */ /* 0x000fc40007810000 */
[----:B------:R-:W-:Y:S01]  /*11cc0*/  ISETP.GT.AND P6, PT, R0, 0x10, PT ;  /* 0x000000100000780c */ /* 0x000fe20003fc4270 */
[----:B------:R-:W-:Y:S01]  /*11cd0*/  LDSM.16.MT88.4 R72, [R190+0x3800] ;  /* 0x00380000be48783b */ /* 0x000fe20000004200 */
[----:B------:R-:W-:Y:S02]  /*11ce0*/  FSEL R9, R44, -INF , P4 ;  /* 0xff8000002c097808 */ /* 0x000fe40002000000 */
[----:B------:R-:W-:Y:S01]  /*11cf0*/  FMNMX.FTZ R2, R7, R2, !PT ;  /* 0x0000000207027209 */ /* 0x000fe20007810000 */
        /* <DEDUP_REMOVED lines=9> */
[----:B------:R-:W0:Y:S01]  /*11d90*/  LDGDEPBAR ;  /* 0x00000000000079af */ /* 0x000e220000000000 */
[----:B------:R-:W-:Y:S02]  /*11da0*/  ISETP.GT.AND P5, PT, R0, 0x19, PT ;  /* 0x000000190000780c */ /* 0x000fe40003fa4270 */
[----:B------:R-:W-:Y:S02]  /*11db0*/  FSEL R11, R18, -INF , P3 ;  /* 0xff800000120b7808 */ /* 0x000fe40001800000 */
[----:B------:R-:W-:-:S02]  /*11dc0*/  FMNMX.FTZ R2, R10, R2, !PT ;  /* 0x000000020a027209 */ /* 0x000fc40007810000 */
        /* <DEDUP_REMOVED lines=9> */
[----:B------:R-:W-:Y:S01]  /*11e60*/  ISETP.GT.AND P1, PT, R0, 0x28, PT ;  /* 0x000000280000780c */ /* 0x000fe20003f24270 */
[----:B------:R-:W-:Y:S01]  /*11e70*/  LDSM.16.MT88.4 R44, [R191] ;  /* 0x00000000bf2c783b */ /* 0x000fe20000004200 */
[----:B------:R-:W-:Y:S02]  /*11e80*/  FSEL R93, R16, -INF , P2 ;  /* 0xff800000105d7808 */ /* 0x000fe40001000000 */
[----:B------:R-:W-:Y:S02]  /*11e90*/  FMNMX.FTZ R2, R94, R2, !PT ;  /* 0x000000025e027209 */ /* 0x000fe40007810000 */
[----:B------:R-:W-:-:S02]  /*11ea0*/  FSEL R19, R37, -INF , P0 ;  /* 0xff80000025137808 */ /* 0x000fc40000000000 */
[----:B------:R-:W-:Y:S02]  /*11eb0*/  ISETP.GT.AND P0, PT, R0, 0x29, PT ;  /* 0x000000290000780c */ /* 0x000fe40003f04270 */
[----:B------:R-:W-:Y:S02]  /*11ec0*/  FSEL R92, R15, -INF , P1 ;  /* 0xff8000000f5c7808 */ /* 0x000fe40000800000 */
[----:B------:R-:W-:Y:S02]  /*11ed0*/  FMNMX.FTZ R2, R93, R2, !PT ;  /* 0x000000025d027209 */ /* 0x000fe40007810000 */
[----:B------:R-:W-:Y:S02]  /*11ee0*/  FMNMX.FTZ R3, R14, R20, !PT ;  /* 0x000000140e037209 */ /* 0x000fe40007810000 */
[----:B------:R-:W-:Y:S02]  /*11ef0*/  FSEL R91, R13, -INF , P0 ;  /* 0xff8000000d5b7808 */ /* 0x000fe40000000000 */
[----:B------:R-:W-:-:S02]  /*11f00*/  FMNMX.FTZ R2, R92, R2, !PT ;  /* 0x000000025c027209 */ /* 0x000fc40007810000 */
[----:B------:R-:W-:Y:S02]  /*11f10*/  FSEL R18, R36, -INF , P4 ;  /* 0xff80000024127808 */ /* 0x000fe40002000000 */
[----:B------:R-:W-:Y:S01]  /*11f20*/  FMNMX.FTZ R3, R19, R3, !PT ;  /* 0x0000000313037209 */ /* 0x000fe20007810000 */
[----:B------:R-:W-:Y:S01]  /*11f30*/  LDSM.16.MT88.4 R36, [R189+0x1800] ;  /* 0x00180000bd24783b */ /* 0x000fe20000004200 */
[----:B------:R-:W-:Y:S02]  /*11f40*/  FSEL R17, R30, -INF , P6 ;  /* 0xff8000001e117808 */ /* 0x000fe40003000000 */
[----:B------:R-:W-:Y:S02]  /*11f50*/  FMNMX.FTZ R2, R91, R2, !PT ;  /* 0x000000025b027209 */ /* 0x000fe40007810000 */
[C---:B------:R-:W-:Y:S02]  /*11f60*/  ISETP.GT.AND P6, PT, R0.reuse, 0x11, PT ;  /* 0x000000110000780c */ /* 0x040fe40003fc4270 */
[----:B------:R-:W-:Y:S01]  /*11f70*/  ISETP.GT.AND P4, PT, R0, 0x18, PT ;  /* 0x000000180000780c */ /* 0x000fe20003f84270 */
[----:B------:R-:W1:Y:S01]  /*11f80*/  SHFL.BFLY PT, R4, R2, 0x2, 0x1f ;  /* 0x0c401f0002047f89 */ /* 0x000e6200000e0000 */
[----:B------:R-:W-:-:S02]  /*11f90*/  FMNMX.FTZ R0, R18, R3, !PT ;  /* 0x0000000312007209 */ /* 0x000fc40007810000 */
[----:B------:R-:W-:Y:S02]  /*11fa0*/  FSEL R13, R29, -INF , P6 ;  /* 0xff8000001d0d7808 */ /* 0x000fe40003000000 */
[----:B------:R-:W-:Y:S01]  /*11fb0*/  FMNMX.FTZ R0, R17, R0, !PT ;  /* 0x0000000011007209 */ /* 0x000fe20007810000 */
[----:B------:R-:W-:Y:S01]  /*11fc0*/  LDSM.16.MT88.4 R28, [R192] ;  /* 0x00000000c01c783b */ /* 0x000fe20000004200 */
[----:B------:R-:W-:Y:S02]  /*11fd0*/  FSEL R16, R26, -INF , P4 ;  /* 0xff8000001a107808 */ /* 0x000fe40002000000 */
        /* <DEDUP_REMOVED lines=8> */
[----:B------:R-:W-:Y:S02]  /*12060*/  FSEL R88, R22, -INF , P1 ;  /* 0xff80000016587808 */ /* 0x000fe40000800000 */
[----:B------:R-:W-:-:S02]  /*12070*/  FMNMX.FTZ R3, R89, R3, !PT ;  /* 0x0000000359037209 */ /* 0x000fc40007810000 */
[----:B-1----:R-:W-:Y:S02]  /*12080*/  FMNMX.FTZ R0, R2, R4, !PT ;  /* 0x0000000402007209 */ /* 0x002fe40007810000 */
[----:B------:R-:W-:Y:S02]  /*12090*/  FSEL R87, R21, -INF , P0 ;  /* 0xff80000015577808 */ /* 0x000fe40000000000 */
[----:B------:R-:W-:Y:S01]  /*120a0*/  FMNMX.FTZ R3, R88, R3, !PT ;  /* 0x0000000358037209 */ /* 0x000fe20007810000 */
[----:B------:R-:W1:Y:S03]  /*120b0*/  SHFL.BFLY PT, R2, R0, 0x1, 0x1f ;  /* 0x0c201f0000027f89 */ /* 0x000e6600000e0000 */
[----:B------:R-:W-:-:S05]  /*120c0*/  FMNMX.FTZ R3, R87, R3, !PT ;  /* 0x0000000357037209 */ /* 0x000fca0007810000 */
[----:B------:R-:W2:Y:S01]  /*120d0*/  SHFL.BFLY PT, R4, R3, 0x2, 0x1f ;  /* 0x0c401f0003047f89 */ /* 0x000ea200000e0000 */
[----:B-1----:R-:W-:-:S04]  /*120e0*/  FMNMX.FTZ R136, R0, R2, !PT ;  /* 0x0000000200887209 */ /* 0x002fc80007810000 */
[C---:B------:R-:W-:Y:S01]  /*120f0*/  FSETP.NEU.FTZ.AND P0, PT, R136.reuse, -INF , PT ;  /* 0xff8000008800780b */ /* 0x040fe20003f1d000 */
[----:B------:R-:W-:Y:S01]  /*12100*/  FMUL.FTZ R2, R136, c[0x0][0x2d0] ;  /* 0x0000b40088027a20 */ /* 0x000fe20000410000 */
[----:B--2---:R-:W-:-:S04]  /*12110*/  FMNMX.FTZ R0, R3, R4, !PT ;  /* 0x0000000403007209 */ /* 0x004fc80007810000 */
[----:B------:R-:W-:Y:S01]  /*12120*/  FSEL R2, R2, RZ, P0 ;  /* 0x000000ff02027208 */ /* 0x000fe20000000000 */
[----:B------:R-:W1:Y:S04]  /*12130*/  SHFL.BFLY PT, R4, R0, 0x1, 0x1f ;  /* 0x0c201f0000047f89 */ /* 0x000e6800000e0000 */
[----:B------:R-:W-:-:S04]  /*12140*/  FFMA.FTZ R3, R5, c[0x0][0x2d0], -R2 ;  /* 0x0000b40005037a23 */ /* 0x000fc80000010802 */
[----:B------:R2:W-:Y:S02]  /*12150*/  MUFU.EX2 R84, R3 ;  /* 0x0000000300547308 */ /* 0x0005e40000000800 */
[--C-:B--2---:R-:W-:Y:S01]  /*12160*/  FFMA.FTZ R3, R6, c[0x0][0x2d0], -R2.reuse ;  /* 0x0000b40006037a23 */ /* 0x104fe20000010802 */
[----:B-1----:R-:W-:Y:S01]  /*12170*/  FMNMX.FTZ R135, R0, R4, !PT ;  /* 0x0000000400877209 */ /* 0x002fe20007810000 */
[----:B------:R-:W-:-:S04]  /*12180*/  FFMA.FTZ R0, R10, c[0x0][0x2d0], -R2 ;  /* 0x0000b4000a007a23 */ /* 0x000fc80000010802 */
[----:B------:R1:W2:Y:S01]  /*12190*/  MUFU.EX2 R83, R3 ;  /* 0x0000000300537308 */ /* 0x0002a20000000800 */
[----:B------:R-:W-:-:S07]  /*121a0*/  FSETP.NEU.FTZ.AND P0, PT, R135, -INF , PT ;  /* 0xff8000008700780b */ /* 0x000fce0003f1d000 */
[----:B------:R3:W-:Y:S01]  /*121b0*/  MUFU.EX2 R219, R0 ;  /* 0x0000000000db7308 */ /* 0x0007e20000000800 */
[----:B-1----:R-:W-:Y:S02]  /*121c0*/  FFMA.FTZ R3, R7, c[0x0][0x2d0], -R2 ;  /* 0x0000b40007037a23 */ /* 0x002fe40000010802 */
[----:B------:R-:W1:Y:S05]  /*121d0*/  LDSM.16.MT88.4 R4, [R189] ;  /* 0x00000000bd04783b */ /* 0x000e6a0000004200 */
[----:B------:R4:W-:Y:S01]  /*121e0*/  MUFU.EX2 R86, R3 ;  /* 0x0000000300567308 */ /* 0x0009e20000000800 */
[----:B---3--:R-:W-:-:S05]  /*121f0*/  FMUL.FTZ R0, R135, c[0x0][0x2d0] ;  /* 0x0000b40087007a20 */ /* 0x008fca0000410000 */
[----:B------:R-:W-:Y:S01]  /*12200*/  FSEL R0, R0, RZ, P0 ;  /* 0x000000ff00007208 */ /* 0x000fe20000000000 */
[----:B----4-:R-:W-:-:S04]  /*12210*/  FFMA.FTZ R3, R9, c[0x0][0x2d0], -R2 ;  /* 0x0000b40009037a23 */ /* 0x010fc80000010802 */
[----:B------:R3:W4:Y:S02]  /*12220*/  MUFU.EX2 R85, R3 ;  /* 0x0000000300557308 */ /* 0x0007240000000800 */
[----:B---3--:R-:W-:Y:S01]  /*12230*/  FFMA.FTZ R3, R8, c[0x0][0x2d0], -R2 ;  /* 0x0000b40008037a23 */ /* 0x008fe20000010802 */
[----:B--2---:R-:W-:Y:S02]  /*12240*/  F2FP.PACK_AB R8, R83, R84 ;  /* 0x000000545308723e */ /* 0x004fe400000000ff */
[----:B----4-:R-:W-:-:S03]  /*12250*/  F2FP.PACK_AB R10, R85, R86 ;  /* 0x00000056550a723e */ /* 0x010fc600000000ff */
[----:B------:R2:W-:Y:S02]  /*12260*/  MUFU.EX2 R95, R3 ;  /* 0x00000003005f7308 */ /* 0x0005e40000000800 */
[----:B--2---:R-:W-:-:S06]  /*12270*/  FFMA.FTZ R3, R11, c[0x0][0x2d0], -R2 ;  /* 0x0000b4000b037a23 */ /* 0x004fcc0000010802 */
[----:B------:R2:W-:Y:S02]  /*12280*/  MUFU.EX2 R218, R3 ;  /* 0x0000000300da7308 */ /* 0x0005e40000000800 */
[----:B--2---:R-:W-:-:S06]  /*12290*/  FFMA.FTZ R3, R12, c[0x0][0x2d0], -R2 ;  /* 0x0000b4000c037a23 */ /* 0x004fcc0000010802 */
[----:B------:R2:W-:Y:S02]  /*122a0*/  MUFU.EX2 R204, R3 ;  /* 0x0000000300cc7308 */ /* 0x0005e40000000800 */
[----:B--2---:R-:W-:-:S06]  /*122b0*/  FFMA.FTZ R3, R14, c[0x0][0x2d0], -R0 ;  /* 0x0000b4000e037a23 */ /* 0x004fcc0000010800 */
[----:B------:R2:W-:Y:S02]  /*122c0*/  MUFU.EX2 R82, R3 ;  /* 0x0000000300527308 */ /* 0x0005e40000000800 */
[----:B--2---:R-:W-:-:S06]  /*122d0*/  FFMA.FTZ R3, R20, c[0x0][0x2d0], -R0 ;  /* 0x0000b40014037a23 */ /* 0x004fcc0000010800 */
[----:B------:R2:W3:Y:S02]  /*122e0*/  MUFU.EX2 R81, R3 ;  /* 0x0000000300517308 */ /* 0x0004e40000000800 */
[----:B--2---:R-:W-:Y:S01]  /*122f0*/  FFMA.FTZ R3, R19, c[0x0][0x2d0], -R0 ;  /* 0x0000b40013037a23 */ /* 0x004fe20000010800 */
[----:B---3--:R-:W-:-:S05]  /*12300*/  F2FP.PACK_AB R9, R81, R82 ;  /* 0x000000525109723e */ /* 0x008fca00000000ff */
[----:B------:R2:W-:Y:S02]  /*12310*/  MUFU.EX2 R80, R3 ;  /* 0x0000000300507308 */ /* 0x0005e40000000800 */
[----:B--2---:R-:W-:-:S06]  /*12320*/  FFMA.FTZ R3, R18, c[0x0][0x2d0], -R0 ;  /* 0x0000b40012037a23 */ /* 0x004fcc0000010800 */
[----:B------:R2:W3:Y:S02]  /*12330*/  MUFU.EX2 R203, R3 ;  /* 0x0000000300cb7308 */ /* 0x0004e40000000800 */
[----:B--2---:R-:W-:Y:S01]  /*12340*/  FFMA.FTZ R3, R17, c[0x0][0x2d0], -R0 ;  /* 0x0000b40011037a23 */ /* 0x004fe20000010800 */
[----:B---3--:R-:W-:-:S05]  /*12350*/  F2FP.PACK_AB R11, R203, R80 ;  /* 0x00000050cb0b723e */ /* 0x008fca00000000ff */
[----:B------:R2:W-:Y:S02]  /*12360*/  MUFU.EX2 R202, R3 ;  /* 0x0000000300ca7308 */ /* 0x0005e40000000800 */
[----:B-1----:R-:W-:Y:S07]  /*12370*/  HMMA.16816.F32 R20, R8, R4, RZ ;  /* 0x000000040814723c */ /* 0x002fee00000018ff */
[----:B------:R-:W-:Y:S01]  /*12380*/  F2FP.PACK_AB R4, R219, R95 ;  /* 0x0000005fdb04723e */ /* 0x000fe200000000ff */
[----:B--2---:R-:W-:-:S04]  /*12390*/  FFMA.FTZ R3, R13, c[0x0][0x2d0], -R0 ;  /* 0x0000b4000d037a23 */ /* 0x004fc80000010800 */
[----:B------:R1:W2:Y:S02]  /*123a0*/  MUFU.EX2 R200, R3 ;  /* 0x0000000300c87308 */ /* 0x0002a40000000800 */
[--C-:B-1----:R-:W-:Y:S01]  /*123b0*/  FFMA.FTZ R3, R16, c[0x0][0x2d0], -R0.reuse ;  /* 0x0000b40010037a23 */ /* 0x102fe20000010800 */
[----:B--2---:R-:W-:Y:S01]  /*123c0*/  F2FP.PACK_AB R5, R200, R202 ;  /* 0x000000cac805723e */ /* 0x004fe200000000ff */
[----:B------:R-:W-:Y:S04]  /*123d0*/  HMMA.16816.F32 R16, R8, R6, RZ ;  /* 0x000000060810723c */ /* 0x000fe800000018ff */
[----:B------:R1:W-:Y:S03]  /*123e0*/  MUFU.EX2 R199, R3 ;  /* 0x0000000300c77308 */ /* 0x0003e60000000800 */
[----:B------:R-:W-:Y:S01]  /*123f0*/  F2FP.PACK_AB R6, R204, R218 ;  /* 0x000000dacc06723e */ /* 0x000fe200000000ff */
[----:B-1----:R-:W-:-:S02]  /*12400*/  FFMA.FTZ R3, R15, c[0x0][0x2d0], -R0 ;  /* 0x0000b4000f037a23 */ /* 0x002fc40000010800 */
[----:B------:R-:W-:Y:S02]  /*12410*/  HMMA.16816.F32 R12, R8, R32, RZ ;  /* 0x00000020080c723c */ /* 0x000fe400000018ff */
[----:B------:R-:W1:Y:S02]  /*12420*/  MUFU.EX2 R198, R3 ;  /* 0x0000000300c67308 */ /* 0x000e640000000800 */
[----:B-1----:R-:W-:-:S07]  /*12430*/  F2FP.PACK_AB R7, R198, R199 ;  /* 0x000000c7c607723e */ /* 0x002fce00000000ff */
[C---:B------:R-:W-:Y:S08]  /*12440*/  HMMA.16816.F32 R164, R4.reuse, R24, R20 ;  /* 0x0000001804a4723c */ /* 0x040ff00000001814 */
[----:B------:R-:W-:Y:S01]  /*12450*/  HMMA.16816.F32 R52, R4, R26, R16 ;  /* 0x0000001a0434723c */ /* 0x000fe20000001810 */
[----:B------:R-:W1:Y:S07]  /*12460*/  LDSM.16.MT88.4 R24, [R192+0x800] ;  /* 0x00080000c018783b */ /* 0x000e6e0000004200 */
[----:B------:R-:W-:Y:S08]  /*12470*/  HMMA.16816.F32 R20, R8, R28, RZ ;  /* 0x0000001c0814723c */ /* 0x000ff000000018ff */
[----:B------:R-:W-:Y:S08]  /*12480*/  HMMA.16816.F32 R156, R4, R40, R12 ;  /* 0x00000028049c723c */ /* 0x000ff0000000180c */
[----:B------:R-:W-:Y:S01]  /*12490*/  IMAD.MOV.U32 R98, RZ, RZ, R52 ;  /* 0x000000ffff627224 */ /* 0x000fe200078e0034 */
[----:B------:R-:W-:Y:S01]  /*124a0*/  HMMA.16816.F32 R12, R8, R34, RZ ;  /* 0x00000022080c723c */ /* 0x000fe200000018ff */
[----:B------:R-:W-:Y:S01]  /*124b0*/  IMAD.MOV.U32 R97, RZ, RZ, R53 ;  /* 0x000000ffff617224 */ /* 0x000fe200078e0035 */
[----:B------:R-:W-:Y:S01]  /*124c0*/  LDSM.16.MT88.4 R32, [R189+0x2000] ;  /* 0x00200000bd20783b */ /* 0x000fe20000004200 */
[----:B------:R-:W-:-:S02]  /*124d0*/  IMAD.MOV.U32 R96, RZ, RZ, R54 ;  /* 0x000000ffff607224 */ /* 0x000fc400078e0036 */
[----:B------:R-:W-:Y:S02]  /*124e0*/  IMAD.MOV.U32 R3, RZ, RZ, R55 ;  /* 0x000000ffff037224 */ /* 0x000fe400078e0037 */
[----:B------:R-:W2:Y:S01]  /*124f0*/  LDSM.16.MT88.4 R52, [R191+0x800] ;  /* 0x00080000bf34783b */ /* 0x000ea20000004200 */
[----:B------:R-:W-:Y:S08]  /*12500*/  HMMA.16816.F32 R16, R8, R30, RZ ;  /* 0x0000001e0810723c */ /* 0x000ff000000018ff */
[----:B-1----:R-:W-:Y:S08]  /*12510*/  HMMA.16816.F32 R148, R4, R24, R20 ;  /* 0x000000180494723c */ /* 0x002ff00000001814 */
[----:B------:R-:W-:Y:S08]  /*12520*/  HMMA.16816.F32 R20, R8, R46, RZ ;  /* 0x0000002e0814723c */ /* 0x000ff000000018ff */
[----:B------:R-:W-:Y:S01]  /*12530*/  HMMA.16816.F32 R144, R4, R42, R12 ;  /* 0x0000002a0490723c */ /* 0x000fe2000000180c */
[----:B------:R-:W-:Y:S07]  /*12540*/  LDSM.16.MT88.4 R40, [R189+0x3800] ;  /* 0x00380000bd28783b */ /* 0x000fee0000004200 */
[----:B------:R-:W-:Y:S01]  /*12550*/  HMMA.16816.F32 R12, R8, R44, RZ ;  /* 0x0000002c080c723c */ /* 0x000fe200000018ff */
[----:B------:R-:W-:Y:S07]  /*12560*/  LDSM.16.MT88.4 R44, [R191+0x2000] ;  /* 0x00200000bf2c783b */ /* 0x000fee0000004200 */
[C---:B------:R-:W-:Y:S01]  /*12570*/  HMMA.16816.F32 R56, R4.reuse, R26, R16 ;  /* 0x0000001a0438723c */ /* 0x040fe20000001810 */
[----:B------:R-:W1:Y:S07]  /*12580*/  LDSM.16.MT88.4 R24, [R192+0x1800] ;  /* 0x00180000c018783b */ /* 0x000e6e0000004200 */
[C---:B--2---:R-:W-:Y:S01]  /*12590*/  HMMA.16816.F32 R236, R4.reuse, R54, R20 ;  /* 0x0000003604ec723c */ /* 0x044fe20000001814 */
        /* <DEDUP_REMOVED lines=9> */
[----:B------:R-:W4:Y:S07]  /*12630*/  LDSM.16.MT88.4 R56, [R190+0x2000] ;  /* 0x00200000be38783b */ /* 0x000f2e0000004200 */
[C---:B------:R-:W-:Y:S08]  /*12640*/  HMMA.16816.F32 R12, R8.reuse, R48, RZ ;  /* 0x00000030080c723c */ /* 0x040ff000000018ff */
[----:B-1----:R-:W-:Y:S08]  /*12650*/  HMMA.16816.F32 R36, R8, R24, RZ ;  /* 0x000000180824723c */ /* 0x002ff000000018ff */
[C---:B------:R-:W-:Y:S08]  /*12660*/  HMMA.16816.F32 R244, R4.reuse, R32, R28 ;  /* 0x0000002004f4723c */ /* 0x040ff0000000181c */
[----:B------:R-:W-:Y:S08]  /*12670*/  HMMA.16816.F32 R240, R4, R34, R16 ;  /* 0x0000002204f0723c */ /* 0x000ff00000001810 */
[C---:B------:R-:W-:Y:S08]  /*12680*/  HMMA.16816.F32 R32, R8.reuse, R26, RZ ;  /* 0x0000001a0820723c */ /* 0x040ff000000018ff */
[C---:B--2---:R-:W-:Y:S08]  /*12690*/  HMMA.16816.F32 R28, R8.reuse, R20, RZ ;  /* 0x00000014081c723c */ /* 0x044ff000000018ff */
[C---:B------:R-:W-:Y:S08]  /*126a0*/  HMMA.16816.F32 R24, R8.reuse, R22, RZ ;  /* 0x000000160818723c */ /* 0x040ff000000018ff */
[----:B------:R-:W-:Y:S08]  /*126b0*/  HMMA.16816.F32 R20, R8, R60, RZ ;  /* 0x0000003c0814723c */ /* 0x000ff000000018ff */
[----:B---3--:R-:W-:Y:S01]  /*126c0*/  HMMA.16816.F32 R228, R4, R52, R36 ;  /* 0x0000003404e4723c */ /* 0x008fe20000001824 */
[----:B------:R-:W1:Y:S06]  /*126d0*/  LDSM.16.MT88.4 R36, [R192+0x3800] ;  /* 0x00380000c024783b */ /* 0x000e6c0000004200 */
[----:B------:R-:W-:Y:S01]  /*126e0*/  IMAD.MOV.U32 R52, RZ, RZ, R102 ;  /* 0x000000ffff347224 */ /* 0x000fe200078e0066 */
[----:B------:R-:W-:Y:S01]  /*126f0*/  HMMA.16816.F32 R48, R8, R50, RZ ;  /* 0x000000320830723c */ /* 0x000fe200000018ff */
[----:B------:R-:W-:-:S07]  /*12700*/  IMAD.MOV.U32 R53, RZ, RZ, R101 ;  /* 0x000000ffff357224 */ /* 0x000fce00078e0065 */
[----:B------:R-:W-:Y:S08]  /*12710*/  HMMA.16816.F32 R16, R8, R62, RZ ;  /* 0x0000003e0810723c */ /* 0x000ff000000018ff */
[C---:B------:R-:W-:Y:S07]  /*12720*/  HMMA.16816.F32 R176, R4.reuse, R46, R24 ;  /* 0x0000002e04b0723c */ /* 0x040fee0000001818 */
[----:B------:R-:W-:Y:S01]  /*12730*/  IMAD.MOV.U32 R46, RZ, RZ, R96 ;  /* 0x000000ffff2e7224 */ /* 0x000fe200078e0060 */
[----:B------:R-:W-:Y:S01]  /*12740*/  HMMA.16816.F32 R224, R4, R40, R20 ;  /* 0x0000002804e0723c */ /* 0x000fe20000001814 */
[----:B------:R-:W-:-:S02]  /*12750*/  IMAD.MOV.U32 R47, RZ, RZ, R3 ;  /* 0x000000ffff2f7224 */ /* 0x000fc400078e0003 */
[----:B------:R-:W-:-:S05]  /*12760*/  FFMA.FTZ R3, R94, c[0x0][0x2d0], -R2 ;  /* 0x0000b4005e037a23 */ /* 0x000fca0000010802 */
[----:B------:R-:W-:Y:S01]  /*12770*/  HMMA.16816.F32 R220, R4, R54, R32 ;  /* 0x0000003604dc723c */ /* 0x000fe20000001820 */
[----:B------:R-:W2:Y:S06]  /*12780*/  LDSM.16.MT88.4 R32, [R189+0x4800] ;  /* 0x00480000bd20783b */ /* 0x000eac0000004200 */
[----:B------:R-:W-:Y:S01]  /*12790*/  IMAD.MOV.U32 R55, RZ, RZ, R99 ;  /* 0x000000ffff377224 */ /* 0x000fe200078e0063 */
[----:B------:R-:W-:Y:S01]  /*127a0*/  HMMA.16816.F32 R24, R8, R64, RZ ;  /* 0x000000400818723c */ /* 0x000fe200000018ff */
[----:B------:R-:W-:-:S07]  /*127b0*/  IMAD.MOV.U32 R54, RZ, RZ, R100 ;  /* 0x000000ffff367224 */ /* 0x000fce00078e0064 */
[----:B------:R-:W-:Y:S01]  /*127c0*/  HMMA.16816.F32 R20, R8, R66, RZ ;  /* 0x000000420814723c */ /* 0x000fe200000018ff */
[----:B------:R-:W-:Y:S07]  /*127d0*/  LDSM.16.MT88.4 R64, [R191+0x2800] ;  /* 0x00280000bf40783b */ /* 0x000fee0000004200 */
[----:B----4-:R-:W-:Y:S08]  /*127e0*/  HMMA.16816.F32 R232, R4, R56, R12 ;  /* 0x0000003804e8723c */ /* 0x010ff0000000180c */
[----:B------:R-:W-:Y:S07]  /*127f0*/  HMMA.16816.F32 R12, R8, R68, RZ ;  /* 0x00000044080c723c */ /* 0x000fee00000018ff */
[----:B------:R-:W-:Y:S01]  /*12800*/  IMAD.MOV.U32 R69, RZ, RZ, R103 ;  /* 0x000000ffff457224 */ /* 0x000fe200078e0067 */
[C---:B------:R-:W-:Y:S01]  /*12810*/  HMMA.16816.F32 R56, R4.reuse, R58, R48 ;  /* 0x0000003a0438723c */ /* 0x040fe20000001830 */
[----:B------:R-:W3:Y:S07]  /*12820*/  LDSM.16.MT88.4 R48, [R191+0x3800] ;  /* 0x00380000bf30783b */ /* 0x000eee0000004200 */
[C---:B------:R-:W-:Y:S07]  /*12830*/  HMMA.16816.F32 R60, R4.reuse, R44, R28 ;  /* 0x0000002c043c723c */ /* 0x040fee000000181c */
[----:B------:R-:W-:Y:S01]  /*12840*/  IMAD.MOV.U32 R44, RZ, RZ, R98 ;  /* 0x000000ffff2c7224 */ /* 0x000fe200078e0062 */
[----:B------:R-:W-:Y:S01]  /*12850*/  HMMA.16816.F32 R184, R4, R42, R16 ;  /* 0x0000002a04b8723c */ /* 0x000fe20000001810 */
[----:B------:R-:W4:Y:S01]  /*12860*/  LDSM.16.MT88.4 R40, [R190+0x4800] ;  /* 0x00480000be28783b */ /* 0x000f220000004200 */
[----:B------:R-:W-:-:S06]  /*12870*/  IMAD.MOV.U32 R45, RZ, RZ, R97 ;  /* 0x000000ffff2d7224 */ /* 0x000fcc00078e0061 */
[----:B------:R-:W-:Y:S08]  /*12880*/  HMMA.16816.F32 R28, R8, R70, RZ ;  /* 0x00000046081c723c */ /* 0x000ff000000018ff */
[C---:B-1----:R-:W-:Y:S08]  /*12890*/  HMMA.16816.F32 R172, R4.reuse, R36, R24 ;  /* 0x0000002404ac723c */ /* 0x042ff00000001818 */
[C---:B------:R-:W-:Y:S01]  /*128a0*/  HMMA.16816.F32 R168, R4.reuse, R38, R20 ;  /* 0x0000002604a8723c */ /* 0x040fe20000001814 */
[----:B------:R-:W1:Y:S07]  /*128b0*/  LDSM.16.MT88.4 R36, [R189+0x5000] ;  /* 0x00500000bd24783b */ /* 0x000e6e0000004200 */
[----:B------:R-:W-:Y:S08]  /*128c0*/  HMMA.16816.F32 R180, R4, R72, R12 ;  /* 0x0000004804b4723c */ /* 0x000ff0000000180c */
[C---:B------:R-:W-:Y:S08]  /*128d0*/  HMMA.16816.F32 R16, R8.reuse, R76, RZ ;  /* 0x0000004c0810723c */ /* 0x040ff000000018ff */
[----:B------:R-:W-:Y:S08]  /*128e0*/  HMMA.16816.F32 R12, R8, R78, RZ ;  /* 0x0000004e080c723c */ /* 0x000ff000000018ff */
[----:B------:R-:W-:Y:S01]  /*128f0*/  HMMA.16816.F32 R96, R4, R74, R28 ;  /* 0x0000004a0460723c */ /* 0x000fe2000000181c */
[----:B------:R-:W5:Y:S04]  /*12900*/  LDSM.16.MT88.4 R28, [R190+0x5000] ;  /* 0x00500000be1c783b */ /* 0x000f680000004200 */
[----:B------:R-:W-:Y:S03]  /*12910*/  LDSM.16.MT88.4 R72, [R189+0x4000] ;  /* 0x00400000bd48783b */ /* 0x000fe60000004200 */
[C---:B--2---:R-:W-:Y:S08]  /*12920*/  HMMA.16816.F32 R24, R8.reuse, R32, RZ ;  /* 0x000000200818723c */ /* 0x044ff000000018ff */
[----:B------:R-:W-:Y:S01]  /*12930*/  HMMA.16816.F32 R20, R8, R34, RZ ;  /* 0x000000220814723c */ /* 0x000fe200000018ff */
[----:B------:R-:W2:Y:S07]  /*12940*/  LDSM.16.MT88.4 R32, [R192+0x4800] ;  /* 0x00480000c020783b */ /* 0x000eae0000004200 */
[C---:B---3--:R-:W-:Y:S08]  /*12950*/  HMMA.16816.F32 R112, R4.reuse, R48, R16 ;  /* 0x000000300470723c */ /* 0x048ff00000001810 */
[----:B------:R-:W-:Y:S01]  /*12960*/  HMMA.16816.F32 R104, R4, R50, R12 ;  /* 0x000000320468723c */ /* 0x000fe2000000180c */
[----:B------:R-:W-:Y:S07]  /*12970*/  LDSM.16.MT88.4 R48, [R190+0x2800] ;  /* 0x00280000be30783b */ /* 0x000fee0000004200 */
[C---:B----4-:R-:W-:Y:S08]  /*12980*/  HMMA.16816.F32 R16, R8.reuse, R40, RZ ;  /* 0x000000280810723c */ /* 0x050ff000000018ff */
[----:B------:R-:W-:Y:S01]  /*12990*/  HMMA.16816.F32 R12, R8, R42, RZ ;  /* 0x0000002a080c723c */ /* 0x000fe200000018ff */
[----:B------:R-:W-:Y:S07]  /*129a0*/  LDSM.16.MT88.4 R40, [R189+0x2800] ;  /* 0x00280000bd28783b */ /* 0x000fee0000004200 */
[C---:B-1----:R-:W-:Y:S01]  /*129b0*/  HMMA.16816.F32 R120, R4.reuse, R38, R20 ;  /* 0x000000260478723c */ /* 0x042fe20000001814 */
[----:B------:R-:W1:Y:S07]  /*129c0*/  LDSM.16.MT88.4 R20, [R192+0x5000] ;  /* 0x00500000c014783b */ /* 0x000e6e0000004200 */
[C---:B------:R-:W-:Y:S08]  /*129d0*/  HMMA.16816.F32 R100, R4.reuse, R36, R24 ;  /* 0x000000240464723c */ /* 0x040ff00000001818 */
[C---:B-----5:R-:W-:Y:S08]  /*129e0*/  HMMA.16816.F32 R108, R4.reuse, R28, R16 ;  /* 0x0000001c046c723c */ /* 0x060ff00000001810 */
[----:B------:R-:W-:Y:S08]  /*129f0*/  HMMA.16816.F32 R24, R4, R30, R12 ;  /* 0x0000001e0418723c */ /* 0x000ff0000000180c */
[C---:B--2---:R-:W-:Y:S08]  /*12a00*/  HMMA.16816.F32 R16, R8.reuse, R32, RZ ;  /* 0x000000200810723c */ /* 0x044ff000000018ff */
[----:B------:R-:W-:Y:S01]  /*12a10*/  HMMA.16816.F32 R12, R8, R34, RZ ;  /* 0x00000022080c723c */ /* 0x000fe200000018ff */
[----:B------:R-:W-:Y:S11]  /*12a20*/  LDSM.16.MT88.4 R32, [R191+0x1000] ;  /* 0x00100000bf20783b */ /* 0x000ff60000004200 */
[----:B------:R-:W-:Y:S04]  /*12a30*/  @!UPT UIADD3 URZ, URZ, URZ, URZ ;  /* 0x0000003f3f3ff290 */ /* 0x000fe8000fffe03f */
[C---:B-1----:R-:W-:Y:S08]  /*12a40*/  HMMA.16816.F32 R116, R4.reuse, R20, R16 ;  /* 0x000000140474723c */ /* 0x042ff00000001810 */
[----:B------:R-:W-:Y:S01]  /*12a50*/  HMMA.16816.F32 R20, R4, R22, R12 ;  /* 0x000000160414723c */ /* 0x000fe2000000180c */
[----:B------:R-:W1:Y:S07]  /*12a60*/  LDSM.16.MT88.4 R12, [R191+0x4800] ;  /* 0x00480000bf0c783b */ /* 0x000e6e0000004200 */
[C---:B-1----:R-:W-:Y:S08]  /*12a70*/  HMMA.16816.F32 R16, R8.reuse, R12, RZ ;  /* 0x0000000c0810723c */ /* 0x042ff000000018ff */
[----:B------:R-:W-:Y:S01]  /*12a80*/  HMMA.16816.F32 R8, R8, R14, RZ ;  /* 0x0000000e0808723c */ /* 0x000fe200000018ff */
[----:B------:R-:W1:Y:S11]  /*12a90*/  LDSM.16.MT88.4 R12, [R191+0x5000] ;  /* 0x00500000bf0c783b */ /* 0x000e760000004200 */
[----:B------:R-:W-:Y:S04]  /*12aa0*/  @!UPT UIADD3 URZ, URZ, URZ, URZ ;  /* 0x0000003f3f3ff290 */ /* 0x000fe8000fffe03f */
[C---:B-1----:R-:W-:Y:S01]  /*12ab0*/  HMMA.16816.F32 R124, R4.reuse, R12, R16 ;  /* 0x0000000c047c723c */ /* 0x042fe20000001810 */
[----:B------:R1:W-:Y:S07]  /*12ac0*/  MUFU.EX2 R12, R3 ;  /* 0x00000003000c7308 */ /* 0x0003ee0000000800 */
[----:B------:R-:W-:Y:S01]  /*12ad0*/  HMMA.16816.F32 R16, R4, R14, R8 ;  /* 0x0000000e0410723c */ /* 0x000fe20000001808 */
[----:B------:R-:W-:Y:S01]  /*12ae0*/  LDSM.16.MT88.4 R8, [R191+0x5800] ;  /* 0x00580000bf08783b */ /* 0x000fe20000004200 */
[----:B-1----:R-:W-:-:S04]  /*12af0*/  FFMA.FTZ R3, R93, c[0x0][0x2d0], -R2 ;  /* 0x0000b4005d037a23 */ /* 0x002fc80000010802 */
[----:B------:R1:W2:Y:S02]  /*12b00*/  MUFU.EX2 R13, R3 ;  /* 0x00000003000d7308 */ /* 0x0002a40000000800 */
[--C-:B-1----:R-:W-:Y:S01]  /*12b10*/  FFMA.FTZ R3, R92, c[0x0][0x2d0], -R2.reuse ;  /* 0x0000b4005c037a23 */ /* 0x102fe20000010802 */
[----:B--2---:R-:W-:Y:S01]  /*12b20*/  F2FP.PACK_AB R128, R13, R12 ;  /* 0x0000000c0d80723e */ /* 0x004fe200000000ff */
[----:B------:R-:W-:-:S04]  /*12b30*/  FFMA.FTZ R2, R91, c[0x0][0x2d0], -R2 ;  /* 0x0000b4005b027a23 */ /* 0x000fc80000010802 */
[----:B------:R1:W-:Y:S08]  /*12b40*/  MUFU.EX2 R15, R3 ;  /* 0x00000003000f7308 */ /* 0x0003f00000000800 */
[----:B------:R2:W3:Y:S01]  /*12b50*/  MUFU.EX2 R14, R2 ;  /* 0x00000002000e7308 */ /* 0x0004e20000000800 */
[----:B-1----:R-:W-:Y:S02]  /*12b60*/  FADD.FTZ R3, R84, R83 ;  /* 0x0000005354037221 */ /* 0x002fe40000010000 */
[----:B--2---:R-:W-:Y:S01]  /*12b70*/  FFMA.FTZ R2, R90, c[0x0][0x2d0], -R0 ;  /* 0x0000b4005a027a23 */ /* 0x004fe20000010800 */
[----:B---3--:R-:W-:-:S04]  /*12b80*/  F2FP.PACK_AB R130, R14, R15 ;  /* 0x0000000f0e82723e */ /* 0x008fc800000000ff */
[----:B------:R1:W-:Y:S02]  /*12b90*/  MUFU.EX2 R7, R2 ;  /* 0x0000000200077308 */ /* 0x0003e40000000800 */
[----:B-1----:R-:W-:-:S06]  /*12ba0*/  FFMA.FTZ R2, R89, c[0x0][0x2d0], -R0 ;  /* 0x0000b40059027a23 */ /* 0x002fcc0000010800 */
[----:B------:R1:W2:Y:S02]  /*12bb0*/  MUFU.EX2 R6, R2 ;  /* 0x0000000200067308 */ /* 0x0002a40000000800 */
[--C-:B-1----:R-:W-:Y:S01]  /*12bc0*/  FFMA.FTZ R2, R88, c[0x0][0x2d0], -R0.reuse ;  /* 0x0000b40058027a23 */ /* 0x102fe20000010800 */
[----:B--2---:R-:W-:Y:S01]  /*12bd0*/  F2FP.PACK_AB R129, R6, R7 ;  /* 0x000000070681723e */ /* 0x004fe200000000ff */
[----:B------:R-:W-:Y:S01]  /*12be0*/  FFMA.FTZ R0, R87, c[0x0][0x2d0], -R0 ;  /* 0x0000b40057007a23 */ /* 0x000fe20000010800 */
[----:B------:R-:W-:Y:S03]  /*12bf0*/  LDSM.16.MT88.4 R88, [R192+0x4000] ;  /* 0x00400000c058783b */ /* 0x000fe60000004200 */
[----:B------:R1:W-:Y:S08]  /*12c00*/  MUFU.EX2 R5, R2 ;  /* 0x0000000200057308 */ /* 0x0003f00000000800 */
[----:B------:R2:W3:Y:S01]  /*12c10*/  MUFU.EX2 R4, R0 ;  /* 0x0000000000047308 */ /* 0x0004e20000000800 */
[----:B-1----:R-:W-:-:S02]  /*12c20*/  FADD.FTZ R2, R82, R81 ;  /* 0x0000005152027221 */ /* 0x002fc40000010000 */
[----:B--2---:R-:W-:Y:S01]  /*12c30*/  FADD.FTZ R0, R86, R3 ;  /* 0x0000000356007221 */ /* 0x004fe20000010000 */
[----:B---3--:R-:W-:Y:S01]  /*12c40*/  F2FP.PACK_AB R131, R4, R5 ;  /* 0x000000050483723e */ /* 0x008fe200000000ff */
[----:B------:R-:W-:Y:S02]  /*12c50*/  FADD.FTZ R3, R80, R2 ;  /* 0x0000000250037221 */ /* 0x000fe40000010000 */
[----:B------:R-:W1:Y:S01]  /*12c60*/  LDSM.16.MT88.4 R80, [R190+0x4000] ;  /* 0x00400000be50783b */ /* 0x000e620000004200 */
[----:B------:R-:W-:Y:S02]  /*12c70*/  FADD.FTZ R2, R85, R0 ;  /* 0x0000000055027221 */ /* 0x000fe40000010000 */
[----:B------:R-:W-:Y:S01]  /*12c80*/  FADD.FTZ R0, R203, R3 ;  /* 0x00000003cb007221 */ /* 0x000fe20000010000 */
[----:B------:R-:W-:Y:S03]  /*12c90*/  HMMA.16816.F32 R28, R128, R32, R248 ;  /* 0x00000020801c723c */ /* 0x000fe600000018f8 */
[----:B------:R-:W-:-:S04]  /*12ca0*/  FADD.FTZ R0, R202, R0 ;  /* 0x00000000ca007221 */ /* 0x000fc80000010000 */
[----:B------:R-:W-:Y:S01]  /*12cb0*/  IMAD.MOV.U32 R250, RZ, RZ, R95 ;  /* 0x000000fffffa7224 */ /* 0x000fe200078e005f */
[C---:B------:R-:W-:Y:S01]  /*12cc0*/  HMMA.16816.F32 R164, R128.reuse, R160, R164 ;  /* 0x000000a080a4723c */ /* 0x040fe200000018a4 */
[----:B------:R-:W-:Y:S02]  /*12cd0*/  IMAD.MOV.U32 R251, RZ, RZ, R69 ;  /* 0x000000fffffb7224 */ /* 0x000fe400078e0045 */
[----:B------:R-:W-:Y:S02]  /*12ce0*/  FADD.FTZ R2, R250, R2 ;  /* 0x00000002fa027221 */ /* 0x000fe40000010000 */
[----:B------:R-:W-:Y:S01]  /*12cf0*/  FADD.FTZ R0, R200, R0 ;  /* 0x00000000c8007221 */ /* 0x000fe20000010000 */
[----:B------:R-:W-:Y:S01]  /*12d00*/  IADD3 R200, R251, -0x2, RZ ;  /* 0xfffffffefbc87810 */ /* 0x000fe20007ffe0ff */
[----:B------:R-:W-:Y:S01]  /*12d10*/  FADD.FTZ R2, R219, R2 ;  /* 0x00000002db027221 */ /* 0x000fe20000010000 */
[----:B------:R-:W-:Y:S01]  /*12d20*/  HMMA.16816.F32 R156, R128, R152, R156 ;  /* 0x00000098809c723c */ /* 0x000fe2000000189c */
[----:B------:R-:W-:Y:S01]  /*12d30*/  FADD.FTZ R0, R199, R0 ;  /* 0x00000000c7007221 */ /* 0x000fe20000010000 */
[----:B------:R-:W-:Y:S01]  /*12d40*/  ISETP.GE.AND P0, PT, R200, R252, PT ;  /* 0x000000fcc800720c */ /* 0x000fe20003f06270 */
[----:B------:R-:W-:-:S02]  /*12d50*/  FADD.FTZ R2, R218, R2 ;  /* 0x00000002da027221 */ /* 0x000fc40000010000 */
[----:B------:R-:W-:Y:S02]  /*12d60*/  FADD.FTZ R0, R198, R0 ;  /* 0x00000000c6007221 */ /* 0x000fe40000010000 */
[----:B------:R-:W-:Y:S01]  /*12d70*/  FADD.FTZ R2, R204, R2 ;  /* 0x00000002cc027221 */ /* 0x000fe20000010000 */
[C---:B------:R-:W-:Y:S01]  /*12d80*/  HMMA.16816.F32 R160, R128.reuse, R162, R44 ;  /* 0x000000a280a0723c */ /* 0x040fe2000000182c */
[----:B------:R-:W-:Y:S02]  /*12d90*/  FADD.FTZ R0, R7, R0 ;  /* 0x0000000007007221 */ /* 0x000fe40000010000 */
[----:B------:R-:W-:Y:S02]  /*12da0*/  FADD.FTZ R2, R12, R2 ;  /* 0x000000020c027221 */ /* 0x000fe40000010000 */
[----:B------:R-:W-:Y:S02]  /*12db0*/  FADD.FTZ R0, R6, R0 ;  /* 0x0000000006007221 */ /* 0x000fe40000010000 */
[----:B------:R-:W-:Y:S01]  /*12dc0*/  FADD.FTZ R2, R13, R2 ;  /* 0x000000020d027221 */ /* 0x000fe20000010000 */
[----:B------:R-:W-:Y:S01]  /*12dd0*/  HMMA.16816.F32 R152, R128, R154, R144 ;  /* 0x0000009a8098723c */ /* 0x000fe20000001890 */
[----:B------:R-:W2:Y:S01]  /*12de0*/  LDSM.16.MT88.4 R144, [R192+0x1000] ;  /* 0x00100000c090783b */ /* 0x000ea20000004200 */
[----:B------:R-:W-:-:S02]  /*12df0*/  FADD.FTZ R0, R5, R0 ;  /* 0x0000000005007221 */ /* 0x000fc40000010000 */
[----:B------:R-:W-:Y:S02]  /*12e00*/  FADD.FTZ R2, R15, R2 ;  /* 0x000000020f027221 */ /* 0x000fe40000010000 */
[----:B------:R-:W-:Y:S02]  /*12e10*/  FADD.FTZ R204, R4, R0 ;  /* 0x0000000004cc7221 */ /* 0x000fe40000010000 */
[----:B-1----:R-:W-:Y:S01]  /*12e20*/  HMMA.16816.F32 R76, R128, R80, R180 ;  /* 0x00000050804c723c */ /* 0x002fe200000018b4 */
[----:B------:R-:W-:-:S07]  /*12e30*/  FADD.FTZ R203, R14, R2 ;  /* 0x000000020ecb7221 */ /* 0x000fce0000010000 */
[C---:B------:R-:W-:Y:S01]  /*12e40*/  HMMA.16816.F32 R80, R128.reuse, R82, R96 ;  /* 0x000000528050723c */ /* 0x040fe20000001860 */
[----:B------:R-:W1:Y:S07]  /*12e50*/  LDSM.16.MT88.4 R96, [R191+0x4000] ;  /* 0x00400000bf60783b */ /* 0x000e6e0000004200 */
[C---:B------:R-:W-:Y:S08]  /*12e60*/  HMMA.16816.F32 R44, R128.reuse, R48, R232 ;  /* 0x00000030802c723c */ /* 0x040ff000000018e8 */
[C---:B------:R-:W-:Y:S01]  /*12e70*/  HMMA.16816.F32 R48, R128.reuse, R50, R56 ;  /* 0x000000328030723c */ /* 0x040fe20000001838 */
[----:B------:R-:W3:Y:S07]  /*12e80*/  LDSM.16.MT88.4 R56, [R192+0x2800] ;  /* 0x00280000c038783b */ /* 0x000eee0000004200 */
[C---:B------:R-:W-:Y:S08]  /*12e90*/  HMMA.16816.F32 R36, R128.reuse, R40, R244 ;  /* 0x000000288024723c */ /* 0x040ff000000018f4 */
[C---:B--2---:R-:W-:Y:S08]  /*12ea0*/  HMMA.16816.F32 R148, R128.reuse, R144, R148 ;  /* 0x000000908094723c */ /* 0x044ff00000001894 */
[C---:B------:R-:W-:Y:S08]  /*12eb0*/  HMMA.16816.F32 R144, R128.reuse, R146, R52 ;  /* 0x000000928090723c */ /* 0x040ff00000001834 */
[C---:B-1----:R-:W-:Y:S01]  /*12ec0*/  HMMA.16816.F32 R92, R128.reuse, R96, R112 ;  /* 0x00000060805c723c */ /* 0x042fe20000001870 */
[----:B------:R-:W1:Y:S07]  /*12ed0*/  LDSM.16.MT88.4 R112, [R190+0x5800] ;  /* 0x00580000be70783b */ /* 0x000e6e0000004200 */
[C---:B------:R-:W-:Y:S01]  /*12ee0*/  HMMA.16816.F32 R96, R128.reuse, R98, R104 ;  /* 0x000000628060723c */ /* 0x040fe20000001868 */
[----:B------:R-:W2:Y:S07]  /*12ef0*/  LDSM.16.MT88.4 R104, [R189+0x5800] ;  /* 0x00580000bd68783b */ /* 0x000eae0000004200 */
[C---:B---3--:R-:W-:Y:S08]  /*12f00*/  HMMA.16816.F32 R52, R128.reuse, R56, R228 ;  /* 0x000000388034723c */ /* 0x048ff000000018e4 */
[C---:B------:R-:W-:Y:S08]  /*12f10*/  HMMA.16816.F32 R60, R128.reuse, R64, R60 ;  /* 0x00000040803c723c */ /* 0x040ff0000000183c */
[C---:B------:R-:W-:Y:S08]  /*12f20*/  HMMA.16816.F32 R68, R128.reuse, R72, R224 ;  /* 0x000000488044723c */ /* 0x040ff000000018e0 */
[C---:B------:R-:W-:Y:S08]  /*12f30*/  HMMA.16816.F32 R84, R128.reuse, R88, R172 ;  /* 0x000000588054723c */ /* 0x040ff000000018ac */
[C---:B-1----:R-:W-:Y:S08]  /*12f40*/  HMMA.16816.F32 R108, R128.reuse, R112, R108 ;  /* 0x00000070806c723c */ /* 0x042ff0000000186c */
[C---:B--2---:R-:W-:Y:S08]  /*12f50*/  HMMA.16816.F32 R100, R128.reuse, R104, R100 ;  /* 0x000000688064723c */ /* 0x044ff00000001864 */
[C---:B------:R-:W-:Y:S01]  /*12f60*/  HMMA.16816.F32 R104, R128.reuse, R106, R120 ;  /* 0x0000006a8068723c */ /* 0x040fe20000001878 */
[----:B------:R-:W1:Y:S07]  /*12f70*/  LDSM.16.MT88.4 R120, [R192+0x5800] ;  /* 0x00580000c078783b */ /* 0x000e6e0000004200 */
[C---:B------:R-:W-:Y:S08]  /*12f80*/  HMMA.16816.F32 R32, R128.reuse, R34, R236 ;  /* 0x000000228020723c */ /* 0x040ff000000018ec */
[C---:B------:R-:W-:Y:S08]  /*12f90*/  HMMA.16816.F32 R40, R128.reuse, R42, R240 ;  /* 0x0000002a8028723c */ /* 0x040ff000000018f0 */
[C---:B------:R-:W-:Y:S08]  /*12fa0*/  HMMA.16816.F32 R56, R128.reuse, R58, R220 ;  /* 0x0000003a8038723c */ /* 0x040ff000000018dc */
[C---:B------:R-:W-:Y:S08]  /*12fb0*/  HMMA.16816.F32 R64, R128.reuse, R66, R176 ;  /* 0x000000428040723c */ /* 0x040ff000000018b0 */
[C---:B------:R-:W-:Y:S08]  /*12fc0*/  HMMA.16816.F32 R72, R128.reuse, R74, R184 ;  /* 0x0000004a8048723c */ /* 0x040ff000000018b8 */
[C---:B-1----:R-:W-:Y:S08]  /*12fd0*/  HMMA.16816.F32 R116, R128.reuse, R120, R116 ;  /* 0x000000788074723c */ /* 0x042ff00000001874 */
[C---:B------:R-:W-:Y:S08]  /*12fe0*/  HMMA.16816.F32 R88, R128.reuse, R90, R168 ;  /* 0x0000005a8058723c */ /* 0x040ff000000018a8 */
[C---:B------:R-:W-:Y:S08]  /*12ff0*/  HMMA.16816.F32 R112, R128.reuse, R114, R24 ;  /* 0x000000728070723c */ /* 0x040ff00000001818 */
[C---:B------:R-:W-:Y:S08]  /*13000*/  HMMA.16816.F32 R120, R128.reuse, R122, R20 ;  /* 0x0000007a8078723c */ /* 0x040ff00000001814 */
[C---:B------:R-:W-:Y:S08]  /*13010*/  HMMA.16816.F32 R124, R128.reuse, R8, R124 ;  /* 0x00000008807c723c */ /* 0x040ff0000000187c */
[----:B------:R-:W-:Y:S01]  /*13020*/  HMMA.16816.F32 R128, R128, R10, R16 ;  /* 0x0000000a8080723c */ /* 0x000fe20000001810 */
[----:B------:R-:W-:Y:S07]  /*13030*/  @!UPT UIADD3 URZ, URZ, URZ, URZ ;  /* 0x0000003f3f3ff290 */ /* 0x000fee000fffe03f */
[----:B------:R-:W-:Y:S11]  /*13040*/  @!P0 BRA `(.L_x_1479) ;  /* 0x00002cc000008947 */ /* 0x000ff60003800000 */
[----:B------:R-:W1:Y:S01]  /*13050*/  S2R R251, SR_TID.X ;  /* 0x0000000000fb7919 */ /* 0x000e620000002100 */
[----:B------:R-:W-:Y:S01]  /*13060*/  LOP3.LUT P0, RZ, R215, 0x2, RZ, 0xc0, !PT ;  /* 0x00000002d7ff7812 */ /* 0x000fe2000780c0ff */
[----:B------:R-:W-:Y:S01]  /*13070*/  IMAD.MOV.U32 R218, RZ, RZ, c[0x0][0x208] ;  /* 0x00008200ffda7624 */ /* 0x000fe200078e00ff */
[----:B------:R-:W-:Y:S01]  /*13080*/  LOP3.LUT R206, R206, 0xffffffef, RZ, 0xc0, !PT ;  /* 0xffffffefcece7812 */ /* 0x000fe200078ec0ff */
[----:B------:R-:W-:Y:S01]  /*13090*/  IMAD.MOV.U32 R219, RZ, RZ, c[0x0][0x20c] ;  /* 0x00008300ffdb7624 */ /* 0x000fe200078e00ff */
[----:B------:R-:W-:-:S02]  /*130a0*/  ISETP.GE.AND P1, PT, R208, c[0x0][0x1d4], PT ;  /* 0x00007500d0007a0c */ /* 0x000fc40003f26270 */
[----:B------:R-:W-:Y:S02]  /*130b0*/  ISETP.GE.AND P6, PT, R134, c[0x0][0x1d4], PT ;  /* 0x0000750086007a0c */ /* 0x000fe40003fc6270 */
[----:B------:R-:W-:-:S05]  /*130c0*/  ISETP.GE.AND P5, PT, R132, c[0x0][0x1d4], PT ;  /* 0x0000750084007a0c */ /* 0x000fca0003fa6270 */
[----:B------:R-:W-:Y:S02]  /*130d0*/  @P0 LOP3.LUT R206, R206, 0x10, RZ, 0xfc, !PT ;  /* 0x00000010cece0812 */ /* 0x000fe400078efcff */
[----:B------:R-:W-:Y:S02]  /*130e0*/  ISETP.GE.AND P0, PT, R207, c[0x0][0x1d4], PT ;  /* 0x00007500cf007a0c */ /* 0x000fe40003f06270 */
[----:B------:R-:W-:Y:S02]  /*130f0*/  LOP3.LUT R206, R206, 0xfffffffb, RZ, 0xc0, !PT ;  /* 0xfffffffbcece7812 */ /* 0x000fe400078ec0ff */
[----:B-1----:R-:W-:-:S13]  /*13100*/  ISETP.GT.AND P2, PT, R251, 0x7f, PT ;  /* 0x0000007ffb00780c */ /* 0x002fda0003f44270 */
[----:B------:R-:W-:-:S04]  /*13110*/  @P2 LOP3.LUT R206, R206, 0x4, RZ, 0xfc, !PT ;  /* 0x00000004cece2812 */ /* 0x000fc800078efcff */
[----:B------:R-:W-:-:S04]  /*13120*/  LOP3.LUT R206, R206, 0xfffffffd, RZ, 0xc0, !PT ;  /* 0xfffffffdcece7812 */ /* 0x000fc800078ec0ff */
[----:B------:R-:W-:-:S04]  /*13130*/  @P1 LOP3.LUT R206, R206, 0x2, RZ, 0xfc, !PT ;  /* 0x00000002cece1812 */ /* 0x000fc800078efcff */
[----:B------:R-:W-:-:S04]  /*13140*/  LOP3.LUT R206, R206, 0xfffffffe, RZ, 0xc0, !PT ;  /* 0xfffffffecece7812 */ /* 0x000fc800078ec0ff */
[----:B------:R-:W-:Y:S02]  /*13150*/  @P0 LOP3.LUT R206, R206, 0x1, RZ, 0xfc, !PT ;  /* 0x00000001cece0812 */ /* 0x000fe400078efcff */
[----:B------:R-:W-:Y:S02]  /*13160*/  LOP3.LUT P0, RZ, R215, 0x4, RZ, 0xc0, !PT ;  /* 0x00000004d7ff7812 */ /* 0x000fe4000780c0ff */
[----:B------:R-:W-:-:S11]  /*13170*/  LOP3.LUT R206, R206, 0xfffffff7, RZ, 0xc0, !PT ;  /* 0xfffffff7cece7812 */ /* 0x000fd600078ec0ff */
[----:B------:R-:W-:Y:S02]  /*13180*/  @P0 LOP3.LUT R206, R206, 0x8, RZ, 0xfc, !PT ;  /* 0x00000008cece0812 */ /* 0x000fe400078efcff */
.L_x_1482:
[----:B------:R-:W-:Y:S04]  /*13190*/  DEPBAR.LE SB0, 0x0 ;  /* 0x000080000000791a */ /* 0x000fe80000000000 */
[----:B------:R-:W-:Y:S01]  /*131a0*/  WARPSYNC 0xffffffff ;  /* 0xffffffff00007948 */ /* 0x000fe20003800000 */
[----:B------:R-:W-:Y:S01]  /*131b0*/  BAR.SYNC.DEFER_BLOCKING 0x0 ;  /* 0x0000000000007b1d */ /* 0x000fe20000010000 */
[----:B------:R-:W-:Y:S01]  /*131c0*/  SHF.R.S32.HI R0, RZ, 0x1f, R200 ;  /* 0x0000001fff007819 */ /* 0x000fe200000114c8 */
[----:B------:R-:W-:Y:S01]  /*131d0*/  IMAD.WIDE.U32 R2, R200, c[0x0][0x208], RZ ;  /* 0x00008200c8027a25 */ /* 0x000fe200078e00ff */
[----:B------:R-:W-:Y:S02]  /*131e0*/  LOP3.LUT P4, RZ, R215, 0x2, RZ, 0xc0, !PT ;  /* 0x00000002d7ff7812 */ /* 0x000fe4000788c0ff */
[----:B------:R-:W-:Y:S01]  /*131f0*/  LOP3.LUT P3, RZ, R206, 0x1, RZ, 0xc0, !PT ;  /* 0x00000001ceff7812 */ /* 0x000fe2000786c0ff */
[----:B------:R-:W-:Y:S01]  /*13200*/  IMAD R0, R0, c[0x0][0x208], RZ ;  /* 0x0000820000007a24 */ /* 0x000fe200078e02ff */
[----:B------:R-:W-:Y:S03]  /*13210*/  LOP3.LUT P1, RZ, R206, 0x2, RZ, 0xc0, !PT ;  /* 0x00000002ceff7812 */ /* 0x000fe6000782c0ff */
[----:B------:R-:W-:Y:S05]  /*13220*/  IMAD R0, R200, c[0x0][0x20c], R0 ;  /* 0x00008300c8007a24 */ /* 0x000fea00078e0200 */
[----:B------:R-:W-:Y:S01]  /*13230*/  IADD3 R0, R3, R0, RZ ;  /* 0x0000000003007210 */ /* 0x000fe20007ffe0ff */
[----:B------:R-:W-:Y:S04]  /*13240*/  IMAD.WIDE.U32 R2, R2, 0x30, RZ ;  /* 0x0000003002027825 */ /* 0x000fe800078e00ff */
[----:B------:R-:W-:Y:S01]  /*13250*/  IMAD R0, R0, 0x30, RZ ;  /* 0x0000003000007824 */ /* 0x000fe200078e02ff */
[----:B------:R-:W-:Y:S04]  /*13260*/  LDSM.16.M88.4 R24, [R193] ;  /* 0x00000000c118783b */ /* 0x000fe80000000200 */
[----:B------:R-:W-:Y:S01]  /*13270*/  IADD3 R0, R3, R0, RZ ;  /* 0x0000000003007210 */ /* 0x000fe20007ffe0ff */
[----:B------:R-:W-:Y:S01]  /*13280*/  BSSY B0, `(.L_x_1480) ;  /* 0x0000118000007945 */ /* 0x000fe20003800000 */
[----:B------:R-:W-:Y:S01]  /*13290*/  IADD3 R3, P0, R212, R2, RZ ;  /* 0x00000002d4037210 */ /* 0x000fe20007f1e0ff */
[----:B------:R-:W1:Y:S03]  /*132a0*/  S2R R4, SR_TID.X ;  /* 0x0000000000047919 */ /* 0x000e660000002100 */
[----:B------:R-:W-:Y:S03]  /*132b0*/  IADD3.X R6, R0, R214, RZ, P0, !PT ;  /* 0x000000d600067210 */ /* 0x000fe600007fe4ff */
[----:B------:R-:W2:Y:S06]  /*132c0*/  LDSM.16.M88.4 R8, [R143] ;  /* 0x000000008f08783b */ /* 0x000eac0000000200 */
[----:B------:R-:W3:Y:S06]  /*132d0*/  LDSM.16.M88.4 R16, [R143+0x800] ;  /* 0x000800008f10783b */ /* 0x000eec0000000200 */
[----:B------:R-:W4:Y:S06]  /*132e0*/  LDSM.16.M88.4 R168, [R143+0x1000] ;  /* 0x001000008fa8783b */ /* 0x000f2c0000000200 */
[----:B------:R-:W-:Y:S01]  /*132f0*/  LDSM.16.M88.4 R172, [R194] ;  /* 0x00000000c2ac783b */ /* 0x000fe20000000200 */
[----:B-1----:R-:W-:Y:S11]  /*13300*/  ISETP.GT.AND P2, PT, R4, 0x7f, PT ;  /* 0x0000007f0400780c */ /* 0x002ff60003f44270 */
[----:B------:R-:W-:Y:S02]  /*13310*/  @!UPT UIADD3 URZ, URZ, URZ, URZ ;  /* 0x0000003f3f3ff290 */ /* 0x000fe4000fffe03f */
[C---:B------:R-:W-:Y:S04]  /*13320*/  @!P2 LEA R5, P0, R218.reuse, R2, 0x5 ;  /* 0x00000002da05a211 */ /* 0x040fe800078028ff */
[----:B------:R-:W-:Y:S02]  /*13330*/  @!P2 LEA.HI.X R4, R218, R0, R219, 0x5, P0 ;  /* 0x00000000da04a211 */ /* 0x000fe400000f2cdb */
[C---:B------:R-:W-:Y:S04]  /*13340*/  LEA R2, P0, R3.reuse, c[0x0][0x1f8], 0x1 ;  /* 0x00007e0003027a11 */ /* 0x040fe800078008ff */
[----:B------:R-:W-:Y:S02]  /*13350*/  LEA.HI.X R3, R3, c[0x0][0x1fc], R6, 0x1, P0 ;  /* 0x00007f0003037a11 */ /* 0x000fe400000f0c06 */
[----:B------:R-:W-:Y:S04]  /*13360*/  @!P2 IADD3 R0, P0, R5, R212, RZ ;  /* 0x000000d40500a210 */ /* 0x000fe80007f1e0ff */
[----:B------:R-:W-:Y:S02]  /*13370*/  @!P2 IADD3.X R4, R4, R214, RZ, P0, !PT ;  /* 0x000000d60404a210 */ /* 0x000fe400007fe4ff */
[C---:B------:R-:W-:Y:S04]  /*13380*/  @!P2 LEA R198, P0, R0.reuse, c[0x0][0x1f8], 0x1 ;  /* 0x00007e0000c6aa11 */ /* 0x040fe800078008ff */
[----:B------:R-:W-:Y:S02]  /*13390*/  @!P2 LEA.HI.X R199, R0, c[0x0][0x1fc], R4, 0x1, P0 ;  /* 0x00007f0000c7aa11 */ /* 0x000fe400000f0c04 */
[C---:B--2---:R-:W-:Y:S03]  /*133a0*/  HMMA.16816.F32 R4, R24.reuse, R8, RZ ;  /* 0x000000081804723c */ /* 0x044fe600000018ff */
[C---:B------:R-:W-:Y:S02]  /*133b0*/  IADD3 R0, R143.reuse, 0x20, RZ ;  /* 0x000000208f007810 */ /* 0x040fe40007ffe0ff */
[C---:B------:R-:W-:Y:S02]  /*133c0*/  @P4 IADD3 R0, R143.reuse, -0x20, RZ ;  /* 0xffffffe08f004810 */ /* 0x040fe40007ffe0ff */
[----:B------:R-:W-:Y:S01]  /*133d0*/  ISETP.GT.AND P4, PT, R200, R252, PT ;  /* 0x000000fcc800720c */ /* 0x000fe20003f84270 */
[C---:B------:R-:W-:Y:S02]  /*133e0*/  HMMA.16816.F32 R8, R24.reuse, R10, RZ ;  /* 0x0000000a1808723c */ /* 0x040fe400000018ff */
[----:B------:R-:W1:Y:S06]  /*133f0*/  LDSM.16.M88.4 R176, [R0] ;  /* 0x0000000000b0783b */ /* 0x000e6c0000000200 */
[C---:B---3--:R-:W-:Y:S01]  /*13400*/  HMMA.16816.F32 R12, R24.reuse, R16, RZ ;  /* 0x00000010180c723c */ /* 0x048fe200000018ff */
[----:B------:R-:W2:Y:S06]  /*13410*/  LDSM.16.M88.4 R180, [R0+0x800] ;  /* 0x0008000000b4783b */ /* 0x000eac0000000200 */
[----:B------:R3:W5:Y:S01]  /*13420*/  LDSM.16.M88.4 R184, [R0+0x1000] ;  /* 0x0010000000b8783b */ /* 0x0007620000000200 */
[C---:B------:R-:W-:Y:S05]  /*13430*/  HMMA.16816.F32 R16, R24.reuse, R18, RZ ;  /* 0x000000121810723c */ /* 0x040fea00000018ff */
[----:B------:R-:W-:Y:S01]  /*13440*/  @!PT LDS RZ, [RZ] ;  /* 0x00000000fffff984 */ /* 0x000fe20000000800 */
[----:B------:R-:W-:Y:S01]  /*13450*/  @!PT LDS RZ, [RZ] ;  /* 0x00000000fffff984 */ /* 0x000fe20000000800 */
[----:B------:R-:W-:Y:S01]  /*13460*/  @!PT LDS RZ, [RZ] ;  /* 0x00000000fffff984 */ /* 0x000fe20000000800 */
[----:B------:R2:W-:Y:S03]  /*13470*/  LDGSTS.E.BYPASS.LTC128B.128 [R197+0x4080], [R2.64], !P5 ;  /* 0x0408000002c57fae */ /* 0x0005e6000e901d46 */
[C---:B----4-:R-:W-:Y:S03]  /*13480*/  HMMA.16816.F32 R20, R24.reuse, R168, RZ ;  /* 0x000000a81814723c */ /* 0x050fe600000018ff */
[----:B------:R4:W-:Y:S05]  /*13490*/  LDGSTS.E.BYPASS.LTC128B.128 [R197+0x5880], [R2.64+0x80], !P6 ;  /* 0x0588008002c57fae */ /* 0x0009ea000f101d46 */
[----:B------:R-:W-:Y:S01]  /*134a0*/  HMMA.16816.F32 R24, R24, R170, RZ ;  /* 0x000000aa1818723c */ /* 0x000fe200000018ff */
[----:B------:R4:W-:Y:S03]  /*134b0*/  LDGSTS.E.BYPASS.LTC128B.128 [R197+0x7080], [R2.64+0x100], !P3 ;  /* 0x0708010002c57fae */ /* 0x0009e6000d901d46 */
[----:B---3--:R-:W-:Y:S03]  /*134c0*/  IADD3 R0, R143, 0x40, RZ ;  /* 0x000000408f007810 */ /* 0x008fe60007ffe0ff */
[----:B------:R4:W-:Y:S01]  /*134d0*/  LDGSTS.E.BYPASS.LTC128B.128 [R197+0x8880], [R2.64+0x180], !P1 ;  /* 0x0888018002c57fae */ /* 0x0009e2000c901d46 */
[C---:B-1----:R-:W-:Y:S05]  /*134e0*/  HMMA.16816.F32 R4, R172.reuse, R176, R4 ;  /* 0x000000b0ac04723c */ /* 0x042fea0000001804 */
[----:B------:R1:W-:Y:S03]  /*134f0*/  @!P2 LDGSTS.E.BYPASS.LTC128B.128 [R201+0x5080], [R198.64], !P5 ;  /* 0x05080000c6c9afae */ /* 0x0003e6000e901d46 */
[C---:B------:R-:W-:Y:S03]  /*13500*/  HMMA.16816.F32 R8, R172.reuse, R178, R8 ;  /* 0x000000b2ac08723c */ /* 0x040fe60000001808 */
[----:B------:R1:W-:Y:S06]  /*13510*/  @!P2 LDGSTS.E.BYPASS.LTC128B.128 [R201+0x6880], [R198.64+0x80], !P6 ;  /* 0x06880080c6c9afae */ /* 0x0003ec000f101d46 */
[----:B------:R1:W-:Y:S01]  /*13520*/  @!P2 LDGSTS.E.BYPASS.LTC128B.128 [R201+0x8080], [R198.64+0x100], !P3 ;  /* 0x08080100c6c9afae */ /* 0x0003e2000d901d46 */
[C---:B--2---:R-:W-:Y:S05]  /*13530*/  HMMA.16816.F32 R12, R172.reuse, R180, R12 ;  /* 0x000000b4ac0c723c */ /* 0x044fea000000180c */
[----:B------:R1:W-:Y:S01]  /*13540*/  @!P2 LDGSTS.E.BYPASS.LTC128B.128 [R201+0x9880], [R198.64+0x180], !P1 ;  /* 0x09880180c6c9afae */ /* 0x0003e2000c901d46 */
[----:B------:R-:W-:Y:S02]  /*13550*/  LOP3.LUT P1, RZ, R215, 0x4, RZ, 0xc0, !PT ;  /* 0x00000004d7ff7812 */ /* 0x000fe4000782c0ff */
[C---:B------:R-:W-:Y:S03]  /*13560*/  HMMA.16816.F32 R16, R172.reuse, R182, R16 ;  /* 0x000000b6ac10723c */ /* 0x040fe60000001810 */
[----:B------:R-:W-:Y:S05]  /*13570*/  LDSM.16.M88.4 R168, [R196] ;  /* 0x00000000c4a8783b */ /* 0x000fea0000000200 */
[C---:B-----5:R-:W-:Y:S01]  /*13580*/  HMMA.16816.F32 R20, R172.reuse, R184, R20 ;  /* 0x000000b8ac14723c */ /* 0x060fe20000001814 */
[----:B------:R-:W0:Y:S03]  /*13590*/  LDGDEPBAR ;  /* 0x00000000000079af */ /* 0x000e260000000000 */
[----:B------:R-:W-:Y:S04]  /*135a0*/  @P1 IADD3 R0, R143, -0x40, RZ ;  /* 0xffffffc08f001810 */ /* 0x000fe80007ffe0ff */
[----:B------:R-:W-:Y:S01]  /*135b0*/  HMMA.16816.F32 R24, R172, R186, R24 ;  /* 0x000000baac18723c */ /* 0x000fe20000001818 */
[----:B------:R-:W2:Y:S06]  /*135c0*/  LDSM.16.M88.4 R176, [R0] ;  /* 0x0000000000b0783b */ /* 0x000eac0000000200 */
[----:B------:R-:W3:Y:S06]  /*135d0*/  LDSM.16.M88.4 R172, [R0+0x800] ;  /* 0x0008000000ac783b */ /* 0x000eec0000000200 */
[----:B------:R-:W5:Y:S01]  /*135e0*/  LDSM.16.M88.4 R180, [R0+0x1000] ;  /* 0x0010000000b4783b */ /* 0x000f620000000200 */
[C---:B--2---:R-:W-:Y:S08]  /*135f0*/  HMMA.16816.F32 R4, R168.reuse, R176, R4 ;  /* 0x000000b0a804723c */ /* 0x044ff00000001804 */
[C---:B------:R-:W-:Y:S01]  /*13600*/  HMMA.16816.F32 R8, R168.reuse, R178, R8 ;  /* 0x000000b2a808723c */ /* 0x040fe20000001808 */
[----:B------:R-:W-:Y:S07]  /*13610*/  LDSM.16.M88.4 R176, [R142] ;  /* 0x000000008eb0783b */ /* 0x000fee0000000200 */
[C---:B---3--:R-:W-:Y:S08]  /*13620*/  HMMA.16816.F32 R12, R168.reuse, R172, R12 ;  /* 0x000000aca80c723c */ /* 0x048ff0000000180c */
[C---:B------:R-:W-:Y:S01]  /*13630*/  HMMA.16816.F32 R16, R168.reuse, R174, R16 ;  /* 0x000000aea810723c */ /* 0x040fe20000001810 */
[----:B------:R-:W2:Y:S07]  /*13640*/  LDSM.16.M88.4 R172, [R195] ;  /* 0x00000000c3ac783b */ /* 0x000eae0000000200 */
[C---:B-----5:R-:W-:Y:S08]  /*13650*/  HMMA.16816.F32 R20, R168.reuse, R180, R20 ;  /* 0x000000b4a814723c */ /* 0x060ff00000001814 */
[----:B------:R-:W-:Y:S01]  /*13660*/  HMMA.16816.F32 R24, R168, R182, R24 ;  /* 0x000000b6a818723c */ /* 0x000fe20000001818 */
[----:B------:R-:W3:Y:S06]  /*13670*/  LDSM.16.M88.4 R168, [R142+0x800] ;  /* 0x000800008ea8783b */ /* 0x000eec0000000200 */
[----:B------:R-:W5:Y:S01]  /*13680*/  LDSM.16.M88.4 R180, [R142+0x1000] ;  /* 0x001000008eb4783b */ /* 0x000f620000000200 */
[C---:B--2---:R-:W-:Y:S08]  /*13690*/  HMMA.16816.F32 R4, R172.reuse, R176, R4 ;  /* 0x000000b0ac04723c */ /* 0x044ff00000001804 */
[C---:B------:R-:W-:Y:S01]  /*136a0*/  HMMA.16816.F32 R8, R172.reuse, R178, R8 ;  /* 0x000000b2ac08723c */ /* 0x040fe20000001808 */
[----:B------:R-:W-:Y:S07]  /*136b0*/  LDSM.16.M88.4 R176, [R143+0x1800] ;  /* 0x001800008fb0783b */ /* 0x000fee0000000200 */
[C---:B---3--:R-:W-:Y:S08]  /*136c0*/  HMMA.16816.F32 R12, R172.reuse, R168, R12 ;  /* 0x000000a8ac0c723c */ /* 0x048ff0000000180c */
[C---:B------:R-:W-:Y:S01]  /*136d0*/  HMMA.16816.F32 R16, R172.reuse, R170, R16 ;  /* 0x000000aaac10723c */ /* 0x040fe20000001810 */
[----:B------:R-:W2:Y:S07]  /*136e0*/  LDSM.16.M88.4 R168, [R193+0x4000] ;  /* 0x00400000c1a8783b */ /* 0x000eae0000000200 */
        /* <DEDUP_REMOVED lines=112> */
[----:B------:R-:W3:Y:S07]  /*13df0*/  LDSM.16.M88.4 R168, [R142+0x5000] ;  /* 0x005000008ea8783b */ /* 0x000eee0000000200 */
[C---:B--2---:R-:W-:Y:S08]  /*13e00*/  HMMA.16816.F32 R4, R172.reuse, R176, R4 ;  /* 0x000000b0ac04723c */ /* 0x044ff00000001804 */
[C---:B------:R-:W-:Y:S08]  /*13e10*/  HMMA.16816.F32 R8, R172.reuse, R178, R8 ;  /* 0x000000b2ac08723c */ /* 0x040ff00000001808 */
[C---:B---3--:R-:W-:Y:S08]  /*13e20*/  HMMA.16816.F32 R12, R172.reuse, R168, R12 ;  /* 0x000000a8ac0c723c */ /* 0x048ff0000000180c */
[----:B------:R-:W-:Y:S01]  /*13e30*/  FMUL.FTZ R0, R4, c[0x0][0x320] ;  /* 0x0000c80004007a20 */ /* 0x000fe20000410000 */
[C---:B------:R-:W-:Y:S03]  /*13e40*/  HMMA.16816.F32 R16, R172.reuse, R170, R16 ;  /* 0x000000aaac10723c */ /* 0x040fe60000001810 */
[----:B------:R2:W3:Y:S04]  /*13e50*/  MUFU.TANH R182, R0 ;  /* 0x0000000000b67308 */ /* 0x0004e80000002400 */
[----:B----4-:R-:W-:Y:S02]  /*13e60*/  FMUL.FTZ R3, R11, c[0x0][0x320] ;  /* 0x0000c8000b037a20 */ /* 0x010fe40000410000 */
[----:B------:R-:W-:Y:S04]  /*13e70*/  FMUL.FTZ R10, R10, c[0x0][0x320] ;  /* 0x0000c8000a0a7a20 */ /* 0x000fe80000410000 */
[----:B------:R-:W4:Y:S02]  /*13e80*/  MUFU.TANH R179, R10 ;  /* 0x0000000a00b37308 */ /* 0x000f240000002400 */
[----:B------:R-:W-:Y:S08]  /*13e90*/  FMUL.FTZ R2, R13, c[0x0][0x320] ;  /* 0x0000c8000d027a20 */ /* 0x000ff00000410000 */
[----:B------:R-:W1:Y:S01]  /*13ea0*/  MUFU.TANH R178, R3 ;  /* 0x0000000300b27308 */ /* 0x000e620000002400 */
[----:B--2---:R-:W-:Y:S09]  /*13eb0*/  FMUL.FTZ R0, R5, c[0x0][0x320] ;  /* 0x0000c80005007a20 */ /* 0x004ff20000410000 */
[----:B------:R2:W1:Y:S10]  /*13ec0*/  MUFU.TANH R183, R0 ;  /* 0x0000000000b77308 */ /* 0x0004740000002400 */
        /* <DEDUP_REMOVED lines=8> */
[----:B-----5:R-:W-:Y:S08]  /*13f50*/  FMUL.FTZ R0, R8, c[0x0][0x320] ;  /* 0x0000c80008007a20 */ /* 0x020ff00000410000 */
[----:B------:R5:W1:Y:S01]  /*13f60*/  MUFU.TANH R181, R0 ;  /* 0x0000000000b57308 */ /* 0x000a620000002400 */
[C---:B--2---:R-:W-:Y:S07]  /*13f70*/  HMMA.16816.F32 R20, R172.reuse, R4, R20 ;  /* 0x00000004ac14723c */ /* 0x044fee0000001814 */
[----:B------:R-:W-:Y:S01]  /*13f80*/  MOV R4, R136 ;  /* 0x0000008800047202 */ /* 0x000fe20000000f00 */
[----:B------:R-:W-:Y:S04]  /*13f90*/  HMMA.16816.F32 R24, R172, R6, R24 ;  /* 0x00000006ac18723c */ /* 0x000fe80000001818 */
[----:B-----5:R-:W-:Y:S04]  /*13fa0*/  FMUL.FTZ R0, R9, c[0x0][0x320] ;  /* 0x0000c80009007a20 */ /* 0x020fe80000410000 */
[----:B------:R2:W1:Y:S04]  /*13fb0*/  MUFU.TANH R177, R0 ;  /* 0x0000000000b17308 */ /* 0x0004680000002400 */
[----:B--2---:R-:W-:Y:S06]  /*13fc0*/  FMUL.FTZ R0, R12, c[0x0][0x320] ;  /* 0x0000c8000c007a20 */ /* 0x004fec0000410000 */
[----:B------:R2:W1:Y:S02]  /*13fd0*/  MUFU.TANH R176, R0 ;  /* 0x0000000000b07308 */ /* 0x0004640000002400 */
[----:B--2---:R-:W-:Y:S08]  /*13fe0*/  FMUL.FTZ R0, R14, c[0x0][0x320] ;  /* 0x0000c8000e007a20 */ /* 0x004ff00000410000 */
        /* <DEDUP_REMOVED lines=26> */
[----:B------:R2:W1:Y:S01]  /*14190*/  MUFU.TANH R5, R0 ;  /* 0x0000000000057308 */ /* 0x0004620000002400 */
[----:B------:R-:W-:-:S05]  /*141a0*/  @!P4 BRA `(.L_x_1481) ;  /* 0x000002500000c947 */ /* 0x000fca0003800000 */
[----:B--234-:R-:W-:Y:S04]  /*141b0*/  IADD3 R0, R200, -0x1, RZ ;  /* 0xffffffffc8007810 */ /* 0x01cfe80007ffe0ff */
[----:B------:R-:W-:Y:S05]  /*141c0*/  SHF.R.S32.HI R2, RZ, 0x1f, R0 ;  /* 0x0000001fff027819 */ /* 0x000fea0000011400 */
        /* <DEDUP_REMOVED lines=9> */
[----:B------:R-:W-:Y:S01]  /*14260*/  IMAD R0, R0, 0x30, RZ ;  /* 0x0000003000007824 */ /* 0x000fe200078e02ff */
[-C--:B------:R-:W-:Y:S02]  /*14270*/  @P1 IADD3 R7, P3, R210, R2.reuse, RZ ;  /* 0x00000002d2071210 */ /* 0x080fe40007f7e0ff */
[----:B------:R-:W-:Y:S01]  /*14280*/  @P0 LEA R2, P2, R8, R2, 0x5 ;  /* 0x0000000208020211 */ /* 0x000fe200078428ff */
[----:B------:R-:W-:Y:S02]  /*14290*/  IMAD.IADD R0, R3, 0x1, R0 ;  /* 0x0000000103007824 */ /* 0x000fe400078e0200 */
[----:B------:R-:W-:Y:S02]  /*142a0*/  @P0 IMAD.MOV.U32 R3, RZ, RZ, c[0x0][0x1e4] ;  /* 0x00007900ff030624 */ /* 0x000fe400078e00ff */
[----:B------:R-:W-:Y:S01]  /*142b0*/  @P1 IMAD.X R9, R0, 0x1, R209, P3 ;  /* 0x0000000100091824 */ /* 0x000fe200018e06d1 */
[----:B------:R-:W-:Y:S02]  /*142c0*/  LOP3.LUT P3, RZ, R206, 0x2, RZ, 0xc0, !PT ;  /* 0x00000002ceff7812 */ /* 0x000fe4000786c0ff */
[----:B------:R-:W-:Y:S02]  /*142d0*/  @P0 LEA.HI.X R3, R8, R0, R3, 0x5, P2 ;  /* 0x0000000008030211 */ /* 0x000fe400010f2c03 */
[----:B------:R-:W-:Y:S05]  /*142e0*/  @P0 IADD3 R0, P2, R2, R210, RZ ;  /* 0x000000d202000210 */ /* 0x000fea0007f5e0ff */
        /* <DEDUP_REMOVED lines=17> */
.L_x_1481:
[----:B---34-:R-:W-:Y:S05]  /*14400*/  BSYNC B0 ;  /* 0x0000000000007941 */ /* 0x018fea0003800000 */
.L_x_1480:
[----:B--2---:R-:W-:Y:S01]  /*14410*/  FMNMX.FTZ R3, R182, R136, !PT ;  /* 0x00000088b6037209 */ /* 0x004fe20007810000 */
[----:B------:R-:W0:Y:S01]  /*14420*/  LDGDEPBAR ;  /* 0x00000000000079af */ /* 0x000e220000000000 */
[----:B-1----:R-:W-:Y:S02]  /*14430*/  FMNMX.FTZ R0, R180, R135, !PT ;  /* 0x00000087b4007209 */ /* 0x002fe40007810000 */
[----:B------:R-:W-:Y:S02]  /*14440*/  FMNMX.FTZ R3, R183, R3, !PT ;  /* 0x00000003b7037209 */ /* 0x000fe40007810000 */
        /* <DEDUP_REMOVED lines=21> */
[----:B------:R-:W-:Y:S01]  /*145a0*/  IADD3 R200, R200, -0x1, RZ ;  /* 0xffffffffc8c87810 */ /* 0x000fe20007ffe0ff */
[----:B------:R-:W1:Y:S02]  /*145b0*/  SHFL.BFLY PT, R2, R3, 0x2, 0x1f ;  /* 0x0c401f0003027f89 */ /* 0x000e6400000e0000 */
[----:B-1----:R-:W-:Y:S06]  /*145c0*/  FMNMX.FTZ R3, R3, R2, !PT ;  /* 0x0000000203037209 */ /* 0x002fec0007810000 */
[----:B------:R-:W1:Y:S08]  /*145d0*/  SHFL.BFLY PT, R2, R0, 0x2, 0x1f ;  /* 0x0c401f0000027f89 */ /* 0x000e7000000e0000 */
[----:B------:R-:W2:Y:S01]  /*145e0*/  SHFL.BFLY PT, R7, R3, 0x1, 0x1f ;  /* 0x0c201f0003077f89 */ /* 0x000ea200000e0000 */
[----:B-1----:R-:W-:Y:S02]  /*145f0*/  FMNMX.FTZ R0, R0, R2, !PT ;  /* 0x0000000200007209 */ /* 0x002fe40007810000 */
[----:B--2---:R-:W-:Y:S05]  /*14600*/  FMNMX.FTZ R136, R3, R7, !PT ;  /* 0x0000000703887209 */ /* 0x004fea0007810000 */
[----:B------:R-:W1:Y:S01]  /*14610*/  SHFL.BFLY PT, R3, R0, 0x1, 0x1f ;  /* 0x0c201f0000037f89 */ /* 0x000e6200000e0000 */
[C---:B------:R-:W-:Y:S02]  /*14620*/  FADD.FTZ R2, -R136.reuse, R4 ;  /* 0x0000000488027221 */ /* 0x040fe40000010100 */
[----:B------:R-:W-:Y:S02]  /*14630*/  FMUL.FTZ R4, R136, c[0x0][0x2d0] ;  /* 0x0000b40088047a20 */ /* 0x000fe40000410000 */
[----:B------:R-:W-:Y:S02]  /*14640*/  FMUL.FTZ R2, R2, c[0x0][0x2d0] ;  /* 0x0000b40002027a20 */ /* 0x000fe40000410000 */
[--C-:B------:R-:W-:Y:S02]  /*14650*/  FFMA.FTZ R7, R182, c[0x0][0x2d0], -R4.reuse ;  /* 0x0000b400b6077a23 */ /* 0x100fe40000010804 */
[--C-:B------:R-:W-:Y:S02]  /*14660*/  FFMA.FTZ R9, R183, c[0x0][0x2d0], -R4.reuse ;  /* 0x0000b400b7097a23 */ /* 0x100fe40000010804 */
[----:B------:R2:W-:Y:S01]  /*14670*/  MUFU.EX2 R183, R7 ;  /* 0x0000000700b77308 */ /* 0x0005e20000000800 */
[--C-:B------:R-:W-:Y:S02]  /*14680*/  FFMA.FTZ R19, R177, c[0x0][0x2d0], -R4.reuse ;  /* 0x0000b400b1137a23 */ /* 0x100fe40000010804 */
[--C-:B------:R-:W-:Y:S02]  /*14690*/  FFMA.FTZ R175, R17, c[0x0][0x2d0], -R4.reuse ;  /* 0x0000b40011af7a23 */ /* 0x100fe40000010804 */
[--C-:B------:R-:W-:Y:S02]  /*146a0*/  FFMA.FTZ R198, R11, c[0x0][0x2d0], -R4.reuse ;  /* 0x0000b4000bc67a23 */ /* 0x100fe40000010804 */
[--C-:B------:R-:W-:Y:S02]  /*146b0*/  FFMA.FTZ R186, R10, c[0x0][0x2d0], -R4.reuse ;  /* 0x0000b4000aba7a23 */ /* 0x100fe40000010804 */
[--C-:B------:R-:W-:Y:S01]  /*146c0*/  FFMA.FTZ R8, R181, c[0x0][0x2d0], -R4.reuse ;  /* 0x0000b400b5087a23 */ /* 0x100fe20000010804 */
[----:B------:R-:W3:Y:S01]  /*146d0*/  MUFU.EX2 R2, R2 ;  /* 0x0000000200027308 */ /* 0x000ee20000000800 */
[----:B-1----:R-:W-:Y:S01]  /*146e0*/  FMNMX.FTZ R3, R0, R3, !PT ;  /* 0x0000000300037209 */ /* 0x002fe20007810000 */
[--C-:B------:R-:W-:Y:S02]  /*146f0*/  FFMA.FTZ R182, R176, c[0x0][0x2d0], -R4.reuse ;  /* 0x0000b400b0b67a23 */ /* 0x100fe40000010804 */
[--C-:B------:R-:W-:Y:S02]  /*14700*/  FFMA.FTZ R181, R170, c[0x0][0x2d0], -R4.reuse ;  /* 0x0000b400aab57a23 */ /* 0x100fe40000010804 */
[----:B------:R-:W-:Y:S02]  /*14710*/  FADD.FTZ R0, -R3, R135 ;  /* 0x0000008703007221 */ /* 0x000fe40000010100 */
[--C-:B------:R-:W-:Y:S02]  /*14720*/  FFMA.FTZ R177, R168, c[0x0][0x2d0], -R4.reuse ;  /* 0x0000b400a8b17a23 */ /* 0x100fe40000010804 */
[----:B------:R-:W-:Y:S01]  /*14730*/  FMUL.FTZ R0, R0, c[0x0][0x2d0] ;  /* 0x0000b40000007a20 */ /* 0x000fe20000410000 */
[----:B------:R1:W-:Y:S01]  /*14740*/  MUFU.EX2 R199, R8 ;  /* 0x0000000800c77308 */ /* 0x0003e20000000800 */
[--C-:B------:R-:W-:Y:S02]  /*14750*/  FFMA.FTZ R185, R15, c[0x0][0x2d0], -R4.reuse ;  /* 0x0000b4000fb97a23 */ /* 0x100fe40000010804 */
[----:B------:R-:W-:Y:S02]  /*14760*/  FFMA.FTZ R187, R13, c[0x0][0x2d0], -R4 ;  /* 0x0000b4000dbb7a23 */ /* 0x000fe40000010804 */
[----:B------:R-:W-:Y:S04]  /*14770*/  FMUL.FTZ R4, R3, c[0x0][0x2d0] ;  /* 0x0000b40003047a20 */ /* 0x000fe80000410000 */
[--C-:B--2---:R-:W-:Y:S01]  /*14780*/  FFMA.FTZ R7, R180, c[0x0][0x2d0], -R4.reuse ;  /* 0x0000b400b4077a23 */ /* 0x104fe20000010804 */
[----:B------:R-:W2:Y:S01]  /*14790*/  MUFU.EX2 R0, R0 ;  /* 0x0000000000007308 */ /* 0x000ea20000000800 */
[--C-:B------:R-:W-:Y:S02]  /*147a0*/  FFMA.FTZ R170, R178, c[0x0][0x2d0], -R4.reuse ;  /* 0x0000b400b2aa7a23 */ /* 0x100fe40000010804 */
[C---:B---3--:R-:W-:Y:S02]  /*147b0*/  FMUL.FTZ R20, R2.reuse, R148 ;  /* 0x0000009402147220 */ /* 0x048fe40000410000 */
[C---:B------:R-:W-:Y:S02]  /*147c0*/  FMUL.FTZ R21, R2.reuse, R149 ;  /* 0x0000009502157220 */ /* 0x040fe40000410000 */
[--C-:B------:R-:W-:Y:S02]  /*147d0*/  FFMA.FTZ R168, R179, c[0x0][0x2d0], -R4.reuse ;  /* 0x0000b400b3a87a23 */ /* 0x100fe40000010804 */
[----:B------:R-:W-:Y:S01]  /*147e0*/  FMUL.FTZ R13, R2, R157 ;  /* 0x0000009d020d7220 */ /* 0x000fe20000410000 */
[----:B------:R3:W-:Y:S01]  /*147f0*/  MUFU.EX2 R173, R7 ;  /* 0x0000000700ad7308 */ /* 0x0007e20000000800 */
[--C-:B------:R-:W-:Y:S02]  /*14800*/  FFMA.FTZ R174, R18, c[0x0][0x2d0], -R4.reuse ;  /* 0x0000b40012ae7a23 */ /* 0x100fe40000010804 */
[--C-:B------:R-:W-:Y:S02]  /*14810*/  FFMA.FTZ R176, R16, c[0x0][0x2d0], -R4.reuse ;  /* 0x0000b40010b07a23 */ /* 0x100fe40000010804 */
[C---:B-1----:R-:W-:Y:S02]  /*14820*/  FMUL.FTZ R8, R2.reuse, R160 ;  /* 0x000000a002087220 */ /* 0x042fe40000410000 */
[C---:B------:R-:W-:Y:S02]  /*14830*/  FMUL.FTZ R24, R2.reuse, R144 ;  /* 0x0000009002187220 */ /* 0x040fe40000410000 */
[----:B------:R-:W-:Y:S01]  /*14840*/  FMUL.FTZ R25, R2, R145 ;  /* 0x0000009102197220 */ /* 0x000fe20000410000 */
[----:B------:R-:W1:Y:S01]  /*14850*/  MUFU.EX2 R172, R9 ;  /* 0x0000000900ac7308 */ /* 0x000e620000000800 */
[--C-:B------:R-:W-:Y:S02]  /*14860*/  FFMA.FTZ R171, R171, c[0x0][0x2d0], -R4.reuse ;  /* 0x0000b400abab7a23 */ /* 0x100fe40000010804 */
[--C-:B------:R-:W-:Y:S02]  /*14870*/  FFMA.FTZ R169, R169, c[0x0][0x2d0], -R4.reuse ;  /* 0x0000b400a9a97a23 */ /* 0x100fe40000010804 */
[C---:B--2---:R-:W-:Y:S02]  /*14880*/  FMUL.FTZ R22, R0.reuse, R150 ;  /* 0x0000009600167220 */ /* 0x044fe40000410000 */
[C---:B------:R-:W-:Y:S02]  /*14890*/  FMUL.FTZ R23, R0.reuse, R151 ;  /* 0x0000009700177220 */ /* 0x040fe40000410000 */
[----:B------:R-:W2:Y:S01]  /*148a0*/  LDSM.16.MT88.4 R148, [R189] ;  /* 0x00000000bd94783b */ /* 0x000ea20000004200 */
[----:B------:R-:W4:Y:S01]  /*148b0*/  MUFU.EX2 R160, R19 ;  /* 0x0000001300a07308 */ /* 0x000f220000000800 */
[C---:B------:R-:W-:Y:S02]  /*148c0*/  FMUL.FTZ R26, R0.reuse, R146 ;  /* 0x00000092001a7220 */ /* 0x040fe40000410000 */
[----:B------:R-:W-:Y:S02]  /*148d0*/  FMUL.FTZ R27, R0, R147 ;  /* 0x00000093001b7220 */ /* 0x000fe40000410000 */
[--C-:B---3--:R-:W-:Y:S02]  /*148e0*/  FFMA.FTZ R7, R184, c[0x0][0x2d0], -R4.reuse ;  /* 0x0000b400b8077a23 */ /* 0x108fe40000010804 */
[--C-:B------:R-:W-:Y:S02]  /*148f0*/  FFMA.FTZ R179, R14, c[0x0][0x2d0], -R4.reuse ;  /* 0x0000b4000eb37a23 */ /* 0x100fe40000010804 */
[--C-:B------:R-:W-:Y:S01]  /*14900*/  FFMA.FTZ R178, R12, c[0x0][0x2d0], -R4.reuse ;  /* 0x0000b4000cb27a23 */ /* 0x100fe20000010804 */
[----:B------:R-:W-:Y:S01]  /*14910*/  MUFU.EX2 R157, R168 ;  /* 0x000000a8009d7308 */ /* 0x000fe20000000800 */
[--C-:B------:R-:W-:Y:S02]  /*14920*/  FFMA.FTZ R180, R6, c[0x0][0x2d0], -R4.reuse ;  /* 0x0000b40006b47a23 */ /* 0x100fe40000010804 */
[----:B------:R-:W-:Y:S01]  /*14930*/  FMUL.FTZ R6, R0, R166 ;  /* 0x000000a600067220 */ /* 0x000fe20000410000 */
[----:B-1----:R-:W-:Y:S01]  /*14940*/  F2FP.PACK_AB R144, R172, R183 ;  /* 0x000000b7ac90723e */ /* 0x002fe200000000ff */
[C---:B------:R-:W-:Y:S02]  /*14950*/  FMUL.FTZ R9, R2.reuse, R161 ;  /* 0x000000a102097220 */ /* 0x040fe40000410000 */
[----:B------:R-:W-:Y:S02]  /*14960*/  FFMA.FTZ R184, R5, c[0x0][0x2d0], -R4 ;  /* 0x0000b40005b87a23 */ /* 0x000fe40000010804 */
[C---:B------:R-:W-:Y:S01]  /*14970*/  FMUL.FTZ R4, R2.reuse, R164 ;  /* 0x000000a402047220 */ /* 0x040fe20000410000 */
[----:B------:R-:W1:Y:S01]  /*14980*/  MUFU.EX2 R161, R170 ;  /* 0x000000aa00a17308 */ /* 0x000e620000000800 */
[----:B------:R-:W-:Y:S02]  /*14990*/  FMUL.FTZ R5, R2, R165 ;  /* 0x000000a502057220 */ /* 0x000fe40000410000 */
[----:B------:R-:W-:Y:S01]  /*149a0*/  FMUL.FTZ R10, R0, R162 ;  /* 0x000000a2000a7220 */ /* 0x000fe20000410000 */
[----:B----4-:R-:W-:Y:S01]  /*149b0*/  F2FP.PACK_AB R146, R160, R199 ;  /* 0x000000c7a092723e */ /* 0x010fe200000000ff */
[----:B------:R-:W-:Y:S02]  /*149c0*/  FMUL.FTZ R11, R0, R163 ;  /* 0x000000a3000b7220 */ /* 0x000fe40000410000 */
[----:B------:R-:W-:Y:S02]  /*149d0*/  FMUL.FTZ R12, R2, R156 ;  /* 0x0000009c020c7220 */ /* 0x000fe40000410000 */
[C---:B------:R-:W-:Y:S01]  /*149e0*/  FMUL.FTZ R14, R0.reuse, R158 ;  /* 0x0000009e000e7220 */ /* 0x040fe20000410000 */
[----:B------:R-:W3:Y:S01]  /*149f0*/  MUFU.EX2 R202, R7 ;  /* 0x0000000700ca7308 */ /* 0x000ee20000000800 */
[----:B------:R-:W-:Y:S02]  /*14a00*/  FMUL.FTZ R15, R0, R159 ;  /* 0x0000009f000f7220 */ /* 0x000fe40000410000 */
[C---:B------:R-:W-:Y:S02]  /*14a10*/  FMUL.FTZ R16, R2.reuse, R152 ;  /* 0x0000009802107220 */ /* 0x040fe40000410000 */
[----:B------:R-:W-:Y:S02]  /*14a20*/  FMUL.FTZ R17, R2, R153 ;  /* 0x0000009902117220 */ /* 0x000fe40000410000 */
[C---:B------:R-:W-:Y:S02]  /*14a30*/  FMUL.FTZ R18, R0.reuse, R154 ;  /* 0x0000009a00127220 */ /* 0x040fe40000410000 */
[----:B------:R-:W-:Y:S01]  /*14a40*/  FMUL.FTZ R19, R0, R155 ;  /* 0x0000009b00137220 */ /* 0x000fe20000410000 */
[----:B------:R-:W-:Y:S01]  /*14a50*/  MUFU.EX2 R156, R182 ;  /* 0x000000b6009c7308 */ /* 0x000fe20000000800 */
[C---:B------:R-:W-:Y:S01]  /*14a60*/  FMUL.FTZ R28, R2.reuse, R28 ;  /* 0x0000001c021c7220 */ /* 0x040fe20000410000 */
[----:B------:R-:W-:Y:S01]  /*14a70*/  LDSM.16.MT88.4 R152, [R190+0x800] ;  /* 0x00080000be98783b */ /* 0x000fe20000004200 */
[----:B------:R-:W-:Y:S01]  /*14a80*/  FMUL.FTZ R29, R2, R29 ;  /* 0x0000001d021d7220 */ /* 0x000fe20000410000 */
[----:B-1----:R-:W-:Y:S01]  /*14a90*/  F2FP.PACK_AB R147, R161, R157 ;  /* 0x0000009da193723e */ /* 0x002fe200000000ff */
[C---:B------:R-:W-:Y:S02]  /*14aa0*/  FMUL.FTZ R30, R0.reuse, R30 ;  /* 0x0000001e001e7220 */ /* 0x040fe40000410000 */
[----:B------:R-:W-:Y:S02]  /*14ab0*/  FMUL.FTZ R31, R0, R31 ;  /* 0x0000001f001f7220 */ /* 0x000fe40000410000 */
[C---:B------:R-:W-:Y:S01]  /*14ac0*/  FMUL.FTZ R32, R2.reuse, R32 ;  /* 0x0000002002207220 */ /* 0x040fe20000410000 */
[----:B------:R-:W-:Y:S01]  /*14ad0*/  MUFU.EX2 R165, R181 ;  /* 0x000000b500a57308 */ /* 0x000fe20000000800 */
[----:B------:R-:W-:Y:S02]  /*14ae0*/  FMUL.FTZ R33, R2, R33 ;  /* 0x0000002102217220 */ /* 0x000fe40000410000 */
[----:B------:R-:W-:Y:S01]  /*14af0*/  FMUL.FTZ R34, R0, R34 ;  /* 0x0000002200227220 */ /* 0x000fe20000410000 */
[----:B---3--:R-:W-:Y:S01]  /*14b00*/  F2FP.PACK_AB R145, R202, R173 ;  /* 0x000000adca91723e */ /* 0x008fe200000000ff */
[C---:B------:R-:W-:Y:S02]  /*14b10*/  FMUL.FTZ R7, R0.reuse, R167 ;  /* 0x000000a700077220 */ /* 0x040fe40000410000 */
[----:B------:R-:W-:Y:S02]  /*14b20*/  FMUL.FTZ R35, R0, R35 ;  /* 0x0000002300237220 */ /* 0x000fe40000410000 */
[C---:B------:R-:W-:Y:S01]  /*14b30*/  FMUL.FTZ R36, R2.reuse, R36 ;  /* 0x0000002402247220 */ /* 0x040fe20000410000 */
[----:B------:R-:W-:Y:S01]  /*14b40*/  MUFU.EX2 R158, R171 ;  /* 0x000000ab009e7308 */ /* 0x000fe20000000800 */
[----:B------:R-:W-:Y:S01]  /*14b50*/  FMUL.FTZ R37, R2, R37 ;  /* 0x0000002502257220 */ /* 0x000fe20000410000 */
[C---:B--2---:R-:W-:Y:S05]  /*14b60*/  HMMA.16816.F32 R4, R144.reuse, R148, R4 ;  /* 0x000000949004723c */ /* 0x044fea0000001804 */
[C---:B------:R-:W-:Y:S02]  /*14b70*/  FMUL.FTZ R38, R0.reuse, R38 ;  /* 0x0000002600267220 */ /* 0x040fe40000410000 */
[----:B------:R-:W-:Y:S01]  /*14b80*/  FMUL.FTZ R39, R0, R39 ;  /* 0x0000002700277220 */ /* 0x000fe20000410000 */
[C---:B------:R-:W-:Y:S01]  /*14b90*/  HMMA.16816.F32 R8, R144.reuse, R150, R8 ;  /* 0x000000969008723c */ /* 0x040fe20000001808 */
[----:B------:R-:W1:Y:S01]  /*14ba0*/  LDSM.16.MT88.4 R148, [R190] ;  /* 0x00000000be94783b */ /* 0x000e620000004200 */
[----:B------:R-:W-:Y:S02]  /*14bb0*/  MUFU.EX2 R159, R169 ;  /* 0x000000a9009f7308 */ /* 0x000fe40000000800 */
[C---:B------:R-:W-:Y:S02]  /*14bc0*/  FMUL.FTZ R40, R2.reuse, R40 ;  /* 0x0000002802287220 */ /* 0x040fe40000410000 */
[----:B------:R-:W-:Y:S02]  /*14bd0*/  FMUL.FTZ R41, R2, R41 ;  /* 0x0000002902297220 */ /* 0x000fe40000410000 */
[C---:B------:R-:W-:Y:S04]  /*14be0*/  FMUL.FTZ R42, R0.reuse, R42 ;  /* 0x0000002a002a7220 */ /* 0x040fe80000410000 */
[----:B------:R-:W-:Y:S01]  /*14bf0*/  FMUL.FTZ R43, R0, R43 ;  /* 0x0000002b002b7220 */ /* 0x000fe20000410000 */
[----:B------:R-:W-:Y:S01]  /*14c00*/  MUFU.EX2 R164, R177 ;  /* 0x000000b100a47308 */ /* 0x000fe20000000800 */
[C---:B------:R-:W-:Y:S02]  /*14c10*/  FMUL.FTZ R44, R2.reuse, R44 ;  /* 0x0000002c022c7220 */ /* 0x040fe40000410000 */
[----:B------:R-:W-:Y:S02]  /*14c20*/  FMUL.FTZ R45, R2, R45 ;  /* 0x0000002d022d7220 */ /* 0x000fe40000410000 */
[C---:B------:R-:W-:Y:S02]  /*14c30*/  FMUL.FTZ R46, R0.reuse, R46 ;  /* 0x0000002e002e7220 */ /* 0x040fe40000410000 */
[----:B------:R-:W-:Y:S02]  /*14c40*/  FMUL.FTZ R47, R0, R47 ;  /* 0x0000002f002f7220 */ /* 0x000fe40000410000 */
[C---:B------:R-:W-:Y:S01]  /*14c50*/  FMUL.FTZ R48, R2.reuse, R48 ;  /* 0x0000003002307220 */ /* 0x040fe20000410000 */
[----:B------:R-:W-:Y:S01]  /*14c60*/  MUFU.EX2 R182, R174 ;  /* 0x000000ae00b67308 */ /* 0x000fe20000000800 */
[----:B------:R-:W-:Y:S02]  /*14c70*/  FMUL.FTZ R49, R2, R49 ;  /* 0x0000003102317220 */ /* 0x000fe40000410000 */
[C---:B------:R-:W-:Y:S02]  /*14c80*/  FMUL.FTZ R50, R0.reuse, R50 ;  /* 0x0000003200327220 */ /* 0x040fe40000410000 */
[----:B------:R-:W-:Y:S02]  /*14c90*/  FMUL.FTZ R51, R0, R51 ;  /* 0x0000003300337220 */ /* 0x000fe40000410000 */
[C---:B------:R-:W-:Y:S02]  /*14ca0*/  FMUL.FTZ R52, R2.reuse, R52 ;  /* 0x0000003402347220 */ /* 0x040fe40000410000 */
[----:B------:R-:W-:Y:S01]  /*14cb0*/  FMUL.FTZ R53, R2, R53 ;  /* 0x0000003502357220 */ /* 0x000fe20000410000 */
[----:B------:R-:W-:Y:S01]  /*14cc0*/  MUFU.EX2 R181, R176 ;  /* 0x000000b000b57308 */ /* 0x000fe20000000800 */
[C---:B------:R-:W-:Y:S02]  /*14cd0*/  FMUL.FTZ R54, R0.reuse, R54 ;  /* 0x0000003600367220 */ /* 0x040fe40000410000 */
[----:B------:R-:W-:Y:S02]  /*14ce0*/  FMUL.FTZ R55, R0, R55 ;  /* 0x0000003700377220 */ /* 0x000fe40000410000 */
[C---:B------:R-:W-:Y:S02]  /*14cf0*/  FMUL.FTZ R56, R2.reuse, R56 ;  /* 0x0000003802387220 */ /* 0x040fe40000410000 */
[----:B------:R-:W-:Y:S01]  /*14d00*/  FMUL.FTZ R57, R2, R57 ;  /* 0x0000003902397220 */ /* 0x000fe20000410000 */
[C---:B-1----:R-:W-:Y:S02]  /*14d10*/  HMMA.16816.F32 R12, R144.reuse, R148, R12 ;  /* 0x00000094900c723c */ /* 0x042fe4000000180c */
[----:B------:R-:W-:Y:S01]  /*14d20*/  MUFU.EX2 R174, R185 ;  /* 0x000000b900ae7308 */ /* 0x000fe20000000800 */
[C---:B------:R-:W-:Y:S02]  /*14d30*/  FMUL.FTZ R58, R0.reuse, R58 ;  /* 0x0000003a003a7220 */ /* 0x040fe40000410000 */
[----:B------:R-:W-:Y:S02]  /*14d40*/  FMUL.FTZ R59, R0, R59 ;  /* 0x0000003b003b7220 */ /* 0x000fe40000410000 */
[C---:B------:R-:W-:Y:S01]  /*14d50*/  FMUL.FTZ R60, R2.reuse, R60 ;  /* 0x0000003c023c7220 */ /* 0x040fe20000410000 */
[C---:B------:R-:W-:Y:S01]  /*14d60*/  HMMA.16816.F32 R16, R144.reuse, R150, R16 ;  /* 0x000000969010723c */ /* 0x040fe20000001810 */
[----:B------:R-:W1:Y:S03]  /*14d70*/  LDSM.16.MT88.4 R148, [R192] ;  /* 0x00000000c094783b */ /* 0x000e660000004200 */
[----:B------:R-:W-:Y:S01]  /*14d80*/  FMUL.FTZ R61, R2, R61 ;  /* 0x0000003d023d7220 */ /* 0x000fe20000410000 */
[----:B------:R-:W2:Y:S01]  /*14d90*/  MUFU.EX2 R176, R187 ;  /* 0x000000bb00b07308 */ /* 0x000ea20000000800 */
[C---:B------:R-:W-:Y:S02]  /*14da0*/  FMUL.FTZ R62, R0.reuse, R62 ;  /* 0x0000003e003e7220 */ /* 0x040fe40000410000 */
[----:B------:R-:W-:Y:S04]  /*14db0*/  FMUL.FTZ R63, R0, R63 ;  /* 0x0000003f003f7220 */ /* 0x000fe80000410000 */
[C---:B------:R-:W-:Y:S02]  /*14dc0*/  FMUL.FTZ R64, R2.reuse, R64 ;  /* 0x0000004002407220 */ /* 0x040fe40000410000 */
        /* <DEDUP_REMOVED lines=9> */
[----:B------:R-:W-:Y:S01]  /*14e60*/  FMUL.FTZ R72, R2, R72 ;  /* 0x0000004802487220 */ /* 0x000fe20000410000 */
[----:B--2---:R-:W-:Y:S01]  /*14e70*/  F2FP.PACK_AB R168, R176, R174 ;  /* 0x000000aeb0a8723e */ /* 0x004fe200000000ff */
[----:B------:R-:W-:Y:S02]  /*14e80*/  FMUL.FTZ R73, R2, R73 ;  /* 0x0000004902497220 */ /* 0x000fe40000410000 */
[C---:B------:R-:W-:Y:S02]  /*14e90*/  FMUL.FTZ R74, R0.reuse, R74 ;  /* 0x0000004a004a7220 */ /* 0x040fe40000410000 */
[----:B------:R-:W-:Y:S02]  /*14ea0*/  FMUL.FTZ R75, R0, R75 ;  /* 0x0000004b004b7220 */ /* 0x000fe40000410000 */
        /* <DEDUP_REMOVED lines=8> */
[----:B------:R-:W1:Y:S03]  /*14f30*/  LDSM.16.MT88.4 R148, [R191] ;  /* 0x00000000bf94783b */ /* 0x000e660000004200 */
[C---:B------:R-:W-:Y:S02]  /*14f40*/  FMUL.FTZ R82, R0.reuse, R82 ;  /* 0x0000005200527220 */ /* 0x040fe40000410000 */
[----:B------:R-:W-:Y:S02]  /*14f50*/  FMUL.FTZ R83, R0, R83 ;  /* 0x0000005300537220 */ /* 0x000fe40000410000 */
        /* <DEDUP_REMOVED lines=54> */
[----:B------:R-:W-:Y:S02]  /*152c0*/  FFMA.FTZ R135, R2, R203, R183 ;  /* 0x000000cb02877223 */ /* 0x000fe400000100b7 */
[----:B------:R-:W-:Y:S01]  /*152d0*/  MUFU.EX2 R183, R175 ;  /* 0x000000af00b77308 */ /* 0x000fe20000000800 */
[----:B------:R-:W-:Y:S02]  /*152e0*/  FFMA.FTZ R2, R0, R204, R173 ;  /* 0x000000cc00027223 */ /* 0x000fe400000100ad */
[----:B------:R-:W-:Y:S02]  /*152f0*/  FADD.FTZ R135, R172, R135 ;  /* 0x00000087ac877221 */ /* 0x000fe40000010000 */
[----:B------:R-:W-:Y:S02]  /*15300*/  FADD.FTZ R0, R202, R2 ;  /* 0x00000002ca007221 */ /* 0x000fe40000010000 */
[----:B------:R-:W-:Y:S02]  /*15310*/  FADD.FTZ R2, R199, R135 ;  /* 0x00000087c7027221 */ /* 0x000fe40000010000 */
[----:B------:R-:W-:Y:S01]  /*15320*/  FADD.FTZ R0, R157, R0 ;  /* 0x000000009d007221 */ /* 0x000fe20000010000 */
[----:B------:R-:W2:Y:S01]  /*15330*/  MUFU.EX2 R175, R179 ;  /* 0x000000b300af7308 */ /* 0x000ea20000000800 */
[----:B------:R-:W-:Y:S02]  /*15340*/  FADD.FTZ R135, R160, R2 ;  /* 0x00000002a0877221 */ /* 0x000fe40000010000 */
[----:B------:R-:W-:Y:S02]  /*15350*/  FADD.FTZ R2, R161, R0 ;  /* 0x00000000a1027221 */ /* 0x000fe40000010000 */
[----:B------:R-:W-:Y:S01]  /*15360*/  LDSM.16.MT88.4 R160, [R189+0x1000] ;  /* 0x00100000bda0783b */ /* 0x000fe20000004200 */
[----:B------:R-:W-:Y:S01]  /*15370*/  FADD.FTZ R0, R156, R135 ;  /* 0x000000879c007221 */ /* 0x000fe20000010000 */
[C---:B-1----:R-:W-:Y:S03]  /*15380*/  HMMA.16816.F32 R44, R144.reuse, R148, R44 ;  /* 0x00000094902c723c */ /* 0x042fe6000000182c */
[----:B------:R-:W-:Y:S01]  /*15390*/  FADD.FTZ R2, R158, R2 ;  /* 0x000000029e027221 */ /* 0x000fe20000010000 */
[----:B------:R-:W1:Y:S01]  /*153a0*/  MUFU.EX2 R179, R186 ;  /* 0x000000ba00b37308 */ /* 0x000e620000000800 */
[----:B------:R-:W-:Y:S02]  /*153b0*/  FADD.FTZ R0, R165, R0 ;  /* 0x00000000a5007221 */ /* 0x000fe40000010000 */
[----:B------:R-:W-:Y:S01]  /*153c0*/  FADD.FTZ R135, R159, R2 ;  /* 0x000000029f877221 */ /* 0x000fe20000010000 */
[C---:B------:R-:W-:Y:S01]  /*153d0*/  HMMA.16816.F32 R48, R144.reuse, R150, R48 ;  /* 0x000000969030723c */ /* 0x040fe20000001830 */
[----:B------:R-:W3:Y:S03]  /*153e0*/  LDSM.16.MT88.4 R148, [R192+0x1800] ;  /* 0x00180000c094783b */ /* 0x000ee60000004200 */
[----:B------:R-:W-:Y:S02]  /*153f0*/  FADD.FTZ R2, R164, R0 ;  /* 0x00000000a4027221 */ /* 0x000fe40000010000 */
[----:B------:R-:W-:Y:S01]  /*15400*/  MUFU.EX2 R172, R180 ;  /* 0x000000b400ac7308 */ /* 0x000fe20000000800 */
[----:B------:R-:W-:Y:S01]  /*15410*/  FADD.FTZ R0, R182, R135 ;  /* 0x00000087b6007221 */ /* 0x000fe20000010000 */
[----:B------:R-:W-:Y:S04]  /*15420*/  MOV R135, R3 ;  /* 0x0000000300877202 */ /* 0x000fe80000000f00 */
[----:B--2---:R-:W-:Y:S04]  /*15430*/  F2FP.PACK_AB R169, R177, R175 ;  /* 0x000000afb1a9723e */ /* 0x004fe800000000ff */
[----:B------:R-:W2:Y:S01]  /*15440*/  MUFU.EX2 R173, R184 ;  /* 0x000000b800ad7308 */ /* 0x000ea20000000800 */
[----:B-1----:R-:W-:Y:S02]  /*15450*/  F2FP.PACK_AB R170, R179, R178 ;  /* 0x000000b2b3aa723e */ /* 0x002fe400000000ff */
[----:B--2---:R-:W-:Y:S01]  /*15460*/  F2FP.PACK_AB R171, R173, R172 ;  /* 0x000000acadab723e */ /* 0x004fe200000000ff */
        /* <DEDUP_REMOVED lines=135> */
[----:B------:R-:W-:Y:S02]  /*15ce0*/  FADD.FTZ R203, R179, R2 ;  /* 0x00000002b3cb7221 */ /* 0x000fe40000010000 */
[----:B------:R-:W-:Y:S01]  /*15cf0*/  FADD.FTZ R204, R173, R0 ;  /* 0x00000000adcc7221 */ /* 0x000fe20000010000 */
[----:B------:R-:W-:-:S05]  /*15d00*/  @P4 BRA `(.L_x_1482) ;  /* 0xffffd48000004947 */ /* 0x000fca000383ffff */
.L_x_1479:
        /* <DEDUP_REMOVED lines=8> */
.L_x_1552:
        /* <DEDUP_REMOVED lines=81> */
[----:B------:R-:W-:Y:S02]  /*162a0*/  @P1 FMUL.FTZ R5, R5, 0.69314718246459960938 ;  /* 0x3f31721805051820 */ /* 0x000fe40000410000 */
[C---:B------:R-:W-:Y:S02]  /*162b0*/  FMUL.FTZ R34, R0.reuse, R42 ;  /* 0x0000002a00227220 */ /* 0x040fe40000410000 */
[----:B------:R-:W-:-:S02]  /*162c0*/  FMUL.FTZ R35, R0, R43 ;  /* 0x0000002b00237220 */ /* 0x000fc40000410000 */
[C---:B------:R-:W-:Y:S01]  /*162d0*/  FMUL.FTZ R42, R0.reuse, R50 ;  /* 0x00000032002a7220 */ /* 0x040fe20000410000 */
[----:B--2---:R-:W-:Y:S01]  /*162e0*/  @P0 MOV R3, 0x3f317218 ;  /* 0x3f31721800030802 */ /* 0x004fe20000000f00 */
[C---:B------:R-:W-:Y:S02]  /*162f0*/  FMUL.FTZ R43, R0.reuse, R51 ;  /* 0x00000033002b7220 */ /* 0x040fe40000410000 */
[C---:B------:R-:W-:Y:S02]  /*16300*/  FMUL.FTZ R50, R0.reuse, R58 ;  /* 0x0000003a00327220 */ /* 0x040fe40000410000 */
[C---:B------:R-:W-:Y:S02]  /*16310*/  FMUL.FTZ R51, R0.reuse, R59 ;  /* 0x0000003b00337220 */ /* 0x040fe40000410000 */
[C---:B------:R-:W-:Y:S02]  /*16320*/  FMUL.FTZ R58, R0.reuse, R66 ;  /* 0x00000042003a7220 */ /* 0x040fe40000410000 */
[----:B------:R-:W-:-:S02]  /*16330*/  FMUL.FTZ R59, R0, R67 ;  /* 0x00000043003b7220 */ /* 0x000fc40000410000 */
[----:B------:R-:W-:Y:S01]  /*16340*/  @P1 FFMA.FTZ R21, R4, R136, R5 ;  /* 0x0000008804151223 */ /* 0x000fe20000010005 */
[----:B------:R-:W-:Y:S01]  /*16350*/  MOV R4, 0x1 ;  /* 0x0000000100047802 */ /* 0x000fe20000000f00 */
        /* <DEDUP_REMOVED lines=56> */
.L_x_1412:
[----:B------:R2:W5:Y:S04]  /*166e0*/  LDL R6, [R1+0x10] ;  /* 0x0000100001067983 */ /* 0x0005680000100800 */
[----:B------:R-:W3:Y:S01]  /*166f0*/  S2R R2, SR_TID.X ;  /* 0x0000000000027919 */ /* 0x000ee20000002100 */
[----:B------:R-:W-:Y:S01]  /*16700*/  BSSY B0, `(.L_x_1484) ;  /* 0x0000011000007945 */ /* 0x000fe20003800000 */
        /* <DEDUP_REMOVED lines=16> */
.L_x_1485:
[----:B--2---:R-:W-:Y:S05]  /*16810*/  BSYNC B0 ;  /* 0x0000000000007941 */ /* 0x004fea0003800000 */
.L_x_1484:
[----:B------:R-:W-:Y:S01]  /*16820*/  PRMT R0, R0, 0x9910, RZ ;  /* 0x0000991000007816 */ /* 0x000fe200000000ff */
[----:B------:R-:W-:Y:S01]  /*16830*/  BSSY B1, `(.L_x_1486) ;  /* 0x0000423000017945 */ /* 0x000fe20003800000 */
[----:B-1---5:R-:W-:Y:S02]  /*16840*/  IMAD.MOV.U32 R114, RZ, RZ, R6 ;  /* 0x000000ffff727224 */ /* 0x022fe400078e0006 */
[----:B------:R-:W-:-:S13]  /*16850*/  ISETP.NE.AND P0, PT, R0, RZ, PT ;  /* 0x000000ff0000720c */ /* 0x000fda0003f05270 */
[----:B------:R-:W-:Y:S05]  /*16860*/  @!P0 BRA `(.L_x_1487) ;  /* 0x0000346000008947 */ /* 0x000fea0003800000 */
[----:B------:R-:W2:Y:S04]  /*16870*/  LDL R9, [R1+0x20] ;  /* 0x0000200001097983 */ /* 0x000ea80000100800 */
[----:B------:R-:W3:Y:S04]  /*16880*/  LDL R12, [R1+0x24] ;  /* 0x00002400010c7983 */ /* 0x000ee80000100800 */
        /* <DEDUP_REMOVED lines=11> */
[----:B------:R-:W-:Y:S01]  /*16940*/  F2FP.PACK_AB R4, R97, R96 ;  /* 0x000000606104723e */ /* 0x000fe200000000ff */
[----:B--2---:R1:W-:Y:S04]  /*16950*/  STS [R9+0x80], R0 ;  /* 0x0000800009007388 */ /* 0x0043e80000000800 */
[----:B------:R2:W-:Y:S04]  /*16960*/  STS [R9+0x480], R2 ;  /* 0x0004800209007388 */ /* 0x0005e80000000800 */
[----:B---3--:R3:W-:Y:S01]  /*16970*/  STS [R12], R3 ;  /* 0x000000030c007388 */ /* 0x0087e20000000800 */
[----:B-1----:R-:W-:-:S02]  /*16980*/  F2FP.PACK_AB R0, R163, R162 ;  /* 0x000000a2a300723e */ /* 0x002fc400000000ff */
[----:B--2---:R-:W-:-:S03]  /*16990*/  F2FP.PACK_AB R2, R25, R24 ;  /* 0x000000181902723e */ /* 0x004fc600000000ff */
[----:B------:R1:W-:Y:S01]  /*169a0*/  STS [R12+0x400], R0 ;  /* 0x000400000c007388 */ /* 0x0003e20000000800 */
[----:B---3--:R-:W-:-:S03]  /*169b0*/  F2FP.PACK_AB R3, R125, R124 ;  /* 0x0000007c7d03723e */ /* 0x008fc600000000ff */
[----:B----4-:R2:W-:Y:S04]  /*169c0*/  STS [R8+0x80], R2 ;  /* 0x0000800208007388 */ /* 0x0105e80000000800 */
        /* <DEDUP_REMOVED lines=105> */
[----:B------:R-:W-:Y:S01]  /*17060*/  IMAD.MOV.U32 R13, RZ, RZ, c[0x0][0x388] ;  /* 0x0000e200ff0d7624 */ /* 0x000fe200078e00ff */
[----:B-1----:R-:W2:Y:S01]  /*17070*/  LDL.LU R8, [R1+0x18] ;  /* 0x0000180001087983 */ /* 0x002ea20000300800 */
[----:B------:R-:W-:-:S02]  /*17080*/  ISETP.NE.AND.EX P1, PT, RZ, c[0x0][0x50c], PT, P0 ;  /* 0x00014300ff007a0c */ /* 0x000fc40003f25300 */
[----:B------:R-:W-:Y:S02]  /*17090*/  ISETP.NE.AND.EX P2, PT, RZ, c[0x0][0x504], PT, P2 ;  /* 0x00014100ff007a0c */ /* 0x000fe40003f45320 */
[----:B---3--:R-:W-:Y:S02]  /*170a0*/  F2FP.PACK_AB R2, R107, R106 ;  /* 0x0000006a6b02723e */ /* 0x008fe400000000ff */
[----:B----4-:R-:W-:-:S03]  /*170b0*/  F2FP.PACK_AB R0, R117, R116 ;  /* 0x000000747500723e */ /* 0x010fc600000000ff */
        /* <DEDUP_REMOVED lines=11> */
[----:B------:R4:W-:Y:S01]  /*17170*/  STS [R10+0xc000], R3 ;  /* 0x00c000030a007388 */ /* 0x0009e20000000800 */
        /* <DEDUP_REMOVED lines=9> */
[----:B----4-:R-:W-:Y:S01]  /*17210*/  SEL R3, R8, c[0x0][0x3d4], P0 ;  /* 0x0000f50008037a07 */ /* 0x010fe20000000000 */
[----:B------:R-:W-:Y:S05]  /*17220*/  @P1 BRA `(.L_x_1488) ;  /* 0x0000004000001947 */ /* 0x000fea0003800000 */
[----:B-1----:R-:W-:Y:S05]  /*17230*/  @!P2 BRA `(.L_x_1488) ;  /* 0x000000300000a947 */ /* 0x002fea0003800000 */
[----:B------:R1:W2:Y:S04]  /*17240*/  LDG.E R0, [R6.64] ;  /* 0x0000000606007981 */ /* 0x0002a8000c1e1900 */
[----:B-1----:R-:W2:Y:S02]  /*17250*/  LDG.E R6, [R6.64+0x4] ;  /* 0x0000040606067981 */ /* 0x002ea4000c1e1900 */
[----:B--2--5:R-:W-:Y:S02]  /*17260*/  IADD3 R13, -R0, R6, RZ ;  /* 0x00000006000d7210 */ /* 0x024fe40007ffe1ff */
.L_x_1488:
[----:B-1----:R-:W2:Y:S04]  /*17270*/  LDL R4, [R1+0x5c] ;  /* 0x00005c0001047983 */ /* 0x002ea80000100800 */
[----:B------:R-:W2:Y:S04]  /*17280*/  LDL R115, [R1+0x14] ;  /* 0x0000140001737983 */ /* 0x000ea80000100800 */
[----:B------:R-:W3:Y:S04]  /*17290*/  LDL R118, [R1] ;  /* 0x0000000001767983 */ /* 0x000ee80000100800 */
[----:B------:R-:W4:Y:S04]  /*172a0*/  LDL R12, [R1+0x40] ;  /* 0x00004000010c7983 */ /* 0x000f280000100800 */
[----:B------:R-:W3:Y:S01]  /*172b0*/  LDL R119, [R1+0x58] ;  /* 0x0000580001777983 */ /* 0x000ee20000100800 */
[----:B------:R-:W-:Y:S01]  /*172c0*/  IMAD.MOV.U32 R11, RZ, RZ, 0x368 ;  /* 0x00000368ff0b7424 */ /* 0x000fe200078e00ff */
[----:B------:R-:W-:-:S04]  /*172d0*/  ISETP.GT.AND P2, PT, R3, 0x1, PT ;  /* 0x000000010300780c */ /* 0x000fc80003f44270 */
[----:B------:R-:W-:-:S04]  /*172e0*/  SEL R11, R11, 0x328, P2 ;  /* 0x000003280b0b7807 */ /* 0x000fc80001000000 */
[----:B------:R-:W1:Y:S08]  /*172f0*/  LDC.64 R6, c[0x0][R11+0x170] ;  /* 0x00005c000b067b82 */ /* 0x000e700000000a00 */
[----:B------:R1:W3:Y:S08]  /*17300*/  LDC.64 R14, c[0x0][R11+0x168] ;  /* 0x00005a000b0e7b82 */ /* 0x0002f00000000a00 */
[----:B------:R1:W2:Y:S08]  /*17310*/  LDC.64 R16, c[0x0][R11+0x178] ;  /* 0x00005e000b107b82 */ /* 0x0002b00000000a00 */
[----:B------:R1:W2:Y:S01]  /*17320*/  LDC.64 R18, c[0x0][R11+0x160] ;  /* 0x000058000b127b82 */ /* 0x0002a20000000a00 */
[----:B------:R-:W-:Y:S01]  /*17330*/  IMAD.MOV.U32 R0, RZ, RZ, c[0x0][0x4e8] ;  /* 0x00013a00ff007624 */ /* 0x000fe200078e00ff */
[----:B------:R-:W-:-:S04]  /*17340*/  ISETP.NE.U32.AND P0, PT, RZ, c[0x0][0x500], PT ;  /* 0x00014000ff007a0c */ /* 0x000fc80003f05070 */
[----:B------:R-:W-:Y:S02]  /*17350*/  ISETP.NE.AND P3, PT, R0, 0x1, PT ;  /* 0x000000010000780c */ /* 0x000fe40003f65270 */
[----:B------:R-:W-:-:S04]  /*17360*/  ISETP.NE.AND.EX P0, PT, RZ, c[0x0][0x504], PT, P0 ;  /* 0x00014100ff007a0c */ /* 0x000fc80003f05300 */
[----:B------:R-:W-:Y:S01]  /*17370*/  SEL R0, R217, RZ, !P0 ;  /* 0x000000ffd9007207 */ /* 0x000fe20004000000 */
[----:B------:R-:W2:Y:S04]  /*17380*/  S2R R122, SR_TID.X ;  /* 0x00000000007a7919 */ /* 0x000ea80000002100 */
[----:B-1----:R-:W-:Y:S02]  /*17390*/  IMAD R3, R7, R0, RZ ;  /* 0x0000000007037224 */ /* 0x002fe400078e02ff */
[----:B-----5:R-:W-:Y:S01]  /*173a0*/  IMAD R13, R13, c[0x0][0x4e8], RZ ;  /* 0x00013a000d0d7a24 */ /* 0x020fe200078e02ff */
[----:B------:R-:W-:Y:S01]  /*173b0*/  LOP3.LUT R206, R206, 0xfffffffd, RZ, 0xc0, !PT ;  /* 0xfffffffdcece7812 */ /* 0x000fe200078ec0ff */
[----:B--2---:R-:W-:Y:S01]  /*173c0*/  IMAD R8, R115, 0x80, R4 ;  /* 0x0000008073087824 */ /* 0x004fe200078e0204 */
[----:B------:R-:W-:-:S03]  /*173d0*/  SEL R4, R9, RZ, !P0 ;  /* 0x000000ff09047207 */ /* 0x000fc60004000000 */
[----:B------:R-:W-:-:S04]  /*173e0*/  @P3 IMAD.HI.U32 R9, R8, c[0x0][0x4ec], RZ ;  /* 0x00013b0008093a27 */ /* 0x000fc800078e00ff */
[C---:B------:R-:W-:Y:S02]  /*173f0*/  IMAD R11, R6.reuse, R4, R3 ;  /* 0x00000004060b7224 */ /* 0x040fe400078e0203 */
[----:B------:R-:W-:-:S04]  /*17400*/  IMAD.WIDE.U32 R4, R6, R0, RZ ;  /* 0x0000000006047225 */ /* 0x000fc800078e00ff */
[----:B---3--:R-:W-:-:S04]  /*17410*/  IMAD.WIDE.U32 R6, R14, R118, RZ ;  /* 0x000000760e067225 */ /* 0x008fc800078e00ff */
[----:B------:R-:W-:Y:S01]  /*17420*/  IMAD.MOV.U32 R3, RZ, RZ, R8 ;  /* 0x000000ffff037224 */ /* 0x000fe200078e0008 */
[----:B------:R-:W-:Y:S01]  /*17430*/  @P3 SHF.R.U32.HI R3, RZ, c[0x0][0x4f0], R9 ;  /* 0x00013c00ff033a19 */ /* 0x000fe20000011609 */
[----:B------:R-:W-:Y:S01]  /*17440*/  IMAD R10, R15, R118, RZ ;  /* 0x000000760f0a7224 */ /* 0x000fe200078e02ff */
[----:B----4-:R-:W-:Y:S01]  /*17450*/  SEL R9, R12, RZ, P2 ;  /* 0x000000ff0c097207 */ /* 0x010fe20001000000 */
        /* <DEDUP_REMOVED lines=30> */
[----:B------:R2:W-:Y:S02]  /*17640*/  SHFL.IDX PT, R4, R3, 0x1, 0x1c1f ;  /* 0x003c1f0003047f89 */ /* 0x0005e400000e0000 */
[----:B------:R-:W-:Y:S02]  /*17650*/  LOP3.LUT P0, RZ, R15, 0x3, RZ, 0xc0, !PT ;  /* 0x000000030fff7812 */ /* 0x000fe4000780c0ff */
[----:B------:R-:W3:Y:S01]  /*17660*/  SHFL.IDX PT, R5, R5, 0x1, 0x1c1f ;  /* 0x003c1f0005057f89 */ /* 0x000ee200000e0000 */
[----:B--2---:R-:W-:-:S05]  /*17670*/  IMAD R3, R115, 0x80, R119 ;  /* 0x0000008073037824 */ /* 0x004fca00078e0277 */
        /* <DEDUP_REMOVED lines=10> */
[-C--:B-1----:R-:W-:Y:S01]  /*17720*/  LEA R6, R215, R205.reuse, 0x5 ;  /* 0x000000cdd7067211 */ /* 0x082fe200078e28ff */
        /* <DEDUP_REMOVED lines=48> */
.L_x_1553:
[----:B------:R-:W-:Y:S05]  /*17a30*/  BRA.DIV ~URZ, `(.L_x_1491) ;  /* 0x000045527f007947 */ /* 0x000fea000b800000 */
[----:B------:R4:W2:Y:S02]  /*17a40*/  SHFL.IDX PT, R0, R16, RZ, 0x181f ;  /* 0x00181fff10007589 */ /* 0x0008a400000e0000 */
.L_x_1554:
[----:B------:R-:W-:Y:S01]  /*17a50*/  ISETP.GE.AND P0, PT, R14, R13, PT ;  /* 0x0000000d0e00720c */ /* 0x000fe20003f06270 */
[----:B------:R-:W-:Y:S01]  /*17a60*/  BSSY B0, `(.L_x_1492) ;  /* 0x0000018000007945 */ /* 0x000fe20003800000 */
[----:B------:R-:W-:Y:S02]  /*17a70*/  SHF.R.S32.HI R2, RZ, 0x1f, R134 ;  /* 0x0000001fff027819 */ /* 0x000fe40000011486 */
[----:B------:R-:W-:Y:S02]  /*17a80*/  SHF.R.S32.HI R17, RZ, 0x1f, R207 ;  /* 0x0000001fff117819 */ /* 0x000fe400000114cf */
[----:B------:R-:W-:Y:S02]  /*17a90*/  LEA.HI R2, R2, R134, RZ, 0x3 ;  /* 0x0000008602027211 */ /* 0x000fe400078f18ff */
[----:B------:R-:W-:Y:S02]  /*17aa0*/  SHF.R.S32.HI R19, RZ, 0x1f, R208 ;  /* 0x0000001fff137819 */ /* 0x000fe400000114d0 */
[----:B------:R-:W-:-:S04]  /*17ab0*/  LOP3.LUT R4, R2, 0xfffffff8, RZ, 0xc0, !PT ;  /* 0xfffffff802047812 */ /* 0x000fc800078ec0ff */
        /* <DEDUP_REMOVED lines=18> */
.L_x_1493:
[----:B------:R-:W-:Y:S05]  /*17be0*/  BSYNC B0 ;  /* 0x0000000000007941 */ /* 0x000fea0003800000 */
.L_x_1492:
[----:B------:R-:W-:Y:S05]  /*17bf0*/  BRA.DIV ~URZ, `(.L_x_1494) ;  /* 0x000043f27f007947 */ /* 0x000fea000b800000 */
[----:B---3--:R3:W4:Y:S04]  /*17c00*/  SHFL.IDX PT, R12, R15, 0x1, 0x181f ;  /* 0x00381f000f0c7f89 */ /* 0x00872800000e0000 */
[----:B--2---:R3:W2:Y:S02]  /*17c10*/  SHFL.IDX PT, R0, R16, 0x1, 0x181f ;  /* 0x00381f0010007f89 */ /* 0x0046a400000e0000 */
.L_x_1555:
        /* <DEDUP_REMOVED lines=20> */
.L_x_1496:
[----:B------:R-:W-:Y:S05]  /*17d60*/  BSYNC B0 ;  /* 0x0000000000007941 */ /* 0x000fea0003800000 */
.L_x_1495:
[----:B------:R-:W-:Y:S05]  /*17d70*/  BRA.DIV ~URZ, `(.L_x_1497) ;  /* 0x000043327f007947 */ /* 0x000fea000b800000 */
[----:B----4-:R4:W3:Y:S02]  /*17d80*/  SHFL.IDX PT, R12, R15, 0x2, 0x181f ;  /* 0x00581f000f0c7f89 */ /* 0x0108e400000e0000 */
.L_x_1556:
[----:B------:R-:W-:Y:S05]  /*17d90*/  BRA.DIV ~URZ, `(.L_x_1498) ;  /* 0x000043827f007947 */ /* 0x000fea000b800000 */
[----:B--2---:R2:W4:Y:S02]  /*17da0*/  SHFL.IDX PT, R0, R16, 0x2, 0x181f ;  /* 0x00581f0010007f89 */ /* 0x00452400000e0000 */
.L_x_1557:
        /* <DEDUP_REMOVED lines=20> */
.L_x_1500:
[----:B------:R-:W-:Y:S05]  /*17ef0*/  BSYNC B0 ;  /* 0x0000000000007941 */ /* 0x000fea0003800000 */
.L_x_1499:
[----:B------:R-:W-:Y:S05]  /*17f00*/  BRA.DIV ~URZ, `(.L_x_1501) ;  /* 0x000042727f007947 */ /* 0x000fea000b800000 */
[----:B---3--:R3:W2:Y:S04]  /*17f10*/  SHFL.IDX PT, R10, R15, 0x3, 0x181f ;  /* 0x00781f000f0a7f89 */ /* 0x0086a800000e0000 */
[----:B----4-:R3:W4:Y:S02]  /*17f20*/  SHFL.IDX PT, R0, R16, 0x3, 0x181f ;  /* 0x00781f0010007f89 */ /* 0x01072400000e0000 */
.L_x_1558:
        /* <DEDUP_REMOVED lines=21> */
.L_x_1489:
[----:B-1----:R-:W2:Y:S04]  /*18080*/  LDL.LU R7, [R1] ;  /* 0x0000000001077983 */ /* 0x002ea80000300800 */
        /* <DEDUP_REMOVED lines=34> */
.L_x_1559:
[----:B------:R-:W-:Y:S05]  /*182b0*/  BRA.DIV ~URZ, `(.L_x_1504) ;  /* 0x00003ff27f007947 */ /* 0x000fea000b800000 */
[----:B------:R3:W4:Y:S02]  /*182c0*/  SHFL.IDX PT, R0, R17, RZ, 0x1c1f ;  /* 0x001c1fff11007589 */ /* 0x00072400000e0000 */
.L_x_1560:
        /* <DEDUP_REMOVED lines=10> */
[----:B------:R-:W-:Y:S01]  /*18370*/  IADD3 R5, R216, 0x20, RZ ;  /* 0x00000020d8057810 */ /* 0x000fe20007ffe0ff */
[----:B--2---:R-:W-:Y:S01]  /*18380*/  @!P2 IMAD.MOV.U32 R3, RZ, RZ, R4 ;  /* 0x000000ffff03a224 */ /* 0x004fe200078e0004 */
[----:B------:R-:W-:Y:S02]  /*18390*/  ISETP.GE.AND P6, PT, R14, c[0x0][0x3c8], PT ;  /* 0x0000f2000e007a0c */ /* 0x000fe40003fc6270 */
[----:B------:R-:W-:Y:S01]  /*183a0*/  SHF.R.S32.HI R11, RZ, 0x1f, R11 ;  /* 0x0000001fff0b7819 */ /* 0x000fe2000001140b */
[----:B------:R-:W-:Y:S01]  /*183b0*/  @!P2 IMAD.WIDE R6, R216, 0x4, R2 ;  /* 0x00000004d806a825 */ /* 0x000fe200078e0202 */
[----:B------:R-:W-:-:S02]  /*183c0*/  @!P1 LEA R2, P3, R10, R0, 0x2 ;  /* 0x000000000a029211 */ /* 0x000fc400078610ff */
[C---:B------:R-:W-:Y:S02]  /*183d0*/  IADD3 R9, R216.reuse, 0x10, RZ ;  /* 0x00000010d8097810 */ /* 0x040fe40007ffe0ff */
[----:B------:R-:W-:Y:S01]  /*183e0*/  ISETP.GE.AND P5, PT, R5, c[0x0][0x3c8], PT ;  /* 0x0000f20005007a0c */ /* 0x000fe20003fa6270 */
[----:B------:R2:W-:Y:S01]  /*183f0*/  @!P2 ST.E.64 [R6.64], R164 ;  /* 0x000000a40600a985 */ /* 0x0005e2000c101b06 */
[----:B------:R-:W-:Y:S02]  /*18400*/  IADD3 R13, R216, 0x28, RZ ;  /* 0x00000028d80d7810 */ /* 0x000fe40007ffe0ff */
[----:B------:R-:W-:Y:S02]  /*18410*/  SHF.R.S32.HI R9, RZ, 0x1f, R9 ;  /* 0x0000001fff097819 */ /* 0x000fe40000011409 */
[----:B------:R-:W-:Y:S02]  /*18420*/  @!P1 LEA.HI.X R3, R10, R4, R11, 0x2, P3 ;  /* 0x000000040a039211 */ /* 0x000fe400018f140b */
[----:B------:R-:W-:-:S02]  /*18430*/  ISETP.GE.AND P4, PT, R13, c[0x0][0x3c8], PT ;  /* 0x0000f2000d007a0c */ /* 0x000fc40003f86270 */
[C---:B------:R-:W-:Y:S01]  /*18440*/  IADD3 R15, R216.reuse, 0x18, RZ ;  /* 0x00000018d80f7810 */ /* 0x040fe20007ffe0ff */
[----:B------:R4:W-:Y:S01]  /*18450*/  @!P1 ST.E.64 [R2.64], R22 ;  /* 0x0000001602009985 */ /* 0x0009e2000c101b06 */
[C---:B------:R-:W-:Y:S02]  /*18460*/  IADD3 R10, R216.reuse, 0x30, RZ ;  /* 0x00000030d80a7810 */ /* 0x040fe40007ffe0ff */
[----:B------:R-:W-:Y:S02]  /*18470*/  IADD3 R11, R216, 0x20, RZ ;  /* 0x00000020d80b7810 */ /* 0x000fe40007ffe0ff */
[----:B------:R-:W-:Y:S02]  /*18480*/  SHF.R.S32.HI R15, RZ, 0x1f, R15 ;  /* 0x0000001fff0f7819 */ /* 0x000fe4000001140f */
[----:B------:R-:W-:Y:S02]  /*18490*/  ISETP.GE.AND P3, PT, R10, c[0x0][0x3c8], PT ;  /* 0x0000f2000a007a0c */ /* 0x000fe40003f66270 */
[----:B------:R-:W-:-:S02]  /*184a0*/  IADD3 R12, R216, 0x38, RZ ;  /* 0x00000038d80c7810 */ /* 0x000fc40007ffe0ff */
[----:B------:R-:W-:Y:S02]  /*184b0*/  SHF.R.S32.HI R11, RZ, 0x1f, R11 ;  /* 0x0000001fff0b7819 */ /* 0x000fe4000001140b */
[----:B--2---:R-:W-:-:S04]  /*184c0*/  @!P0 LEA R6, P2, R8, R0, 0x2 ;  /* 0x0000000008068211 */ /* 0x004fc800078410ff */
[----:B------:R-:W-:Y:S02]  /*184d0*/  @!P0 LEA.HI.X R7, R8, R4, R9, 0x2, P2 ;  /* 0x0000000408078211 */ /* 0x000fe400010f1409 */
[----:B------:R-:W-:-:S03]  /*184e0*/  ISETP.GE.AND P2, PT, R12, c[0x0][0x3c8], PT ;  /* 0x0000f2000c007a0c */ /* 0x000fc60003f46270 */
[----:B------:R2:W-:Y:S01]  /*184f0*/  @!P0 ST.E.64 [R6.64], R24 ;  /* 0x0000001806008985 */ /* 0x0005e2000c101b06 */
[CC--:B----4-:R-:W-:Y:S02]  /*18500*/  @!P6 LEA R2, P1, R14.reuse, R0.reuse, 0x2 ;  /* 0x000000000e02e211 */ /* 0x0d0fe400078210ff */
[C---:B------:R-:W-:Y:S02]  /*18510*/  @!P5 LEA R8, P0, R5.reuse, R0, 0x2 ;  /* 0x000000000508d211 */ /* 0x040fe400078010ff */
[-C--:B------:R-:W-:Y:S02]  /*18520*/  @!P6 LEA.HI.X R3, R14, R4.reuse, R15, 0x2, P1 ;  /* 0x000000040e03e211 */ /* 0x080fe400008f140f */
[----:B------:R-:W-:Y:S02]  /*18530*/  IADD3 R15, R216, 0x28, RZ ;  /* 0x00000028d80f7810 */ /* 0x000fe40007ffe0ff */
[----:B------:R-:W-:Y:S01]  /*18540*/  @!P5 LEA.HI.X R9, R5, R4, R11, 0x2, P0 ;  /* 0x000000040509d211 */ /* 0x000fe200000f140b */
[----:B------:R4:W-:Y:S01]  /*18550*/  @!P6 ST.E.64 [R2.64], R26 ;  /* 0x0000001a0200e985 */ /* 0x0009e2000c101b06 */
[----:B------:R-:W-:-:S02]  /*18560*/  SHF.R.S32.HI R15, RZ, 0x1f, R15 ;  /* 0x0000001fff0f7819 */ /* 0x000fc4000001140f */
[C---:B------:R-:W-:Y:S01]  /*18570*/  IADD3 R11, R216.reuse, 0x30, RZ ;  /* 0x00000030d80b7810 */ /* 0x040fe20007ffe0ff */
[----:B------:R5:W-:Y:S01]  /*18580*/  @!P5 ST.E.64 [R8.64], R148 ;  /* 0x000000940800d985 */ /* 0x000be2000c101b06 */
[C---:B------:R-:W-:Y:S02]  /*18590*/  IADD3 R14, R216.reuse, 0x40, RZ ;  /* 0x00000040d80e7810 */ /* 0x040fe40007ffe0ff */
[----:B------:R-:W-:Y:S02]  /*185a0*/  IADD3 R5, R216, 0x48, RZ ;  /* 0x00000048d8057810 */ /* 0x000fe40007ffe0ff */
[----:B------:R-:W-:Y:S02]  /*185b0*/  SHF.R.S32.HI R11, RZ, 0x1f, R11 ;  /* 0x0000001fff0b7819 */ /* 0x000fe4000001140b */
[----:B------:R-:W-:Y:S02]  /*185c0*/  ISETP.GE.AND P1, PT, R14, c[0x0][0x3c8], PT ;  /* 0x0000f2000e007a0c */ /* 0x000fe40003f26270 */
[----:B--2---:R-:W-:-:S04]  /*185d0*/  @!P4 LEA R6, P0, R13, R0, 0x2 ;  /* 0x000000000d06c211 */ /* 0x004fc800078010ff */
[----:B------:R-:W-:Y:S02]  /*185e0*/  @!P4 LEA.HI.X R7, R13, R4, R15, 0x2, P0 ;  /* 0x000000040d07c211 */ /* 0x000fe400000f140f */
[----:B------:R-:W-:Y:S02]  /*185f0*/  IADD3 R15, R216, 0x38, RZ ;  /* 0x00000038d80f7810 */ /* 0x000fe40007ffe0ff */
[----:B------:R-:W-:Y:S01]  /*18600*/  ISETP.GE.AND P0, PT, R5, c[0x0][0x3c8], PT ;  /* 0x0000f20005007a0c */ /* 0x000fe20003f06270 */
[----:B------:R2:W-:Y:S01]  /*18610*/  @!P4 ST.E.64 [R6.64], R144 ;  /* 0x000000900600c985 */ /* 0x0005e2000c101b06 */
[C---:B----4-:R-:W-:Y:S02]  /*18620*/  @!P3 LEA R2, P5, R10.reuse, R0, 0x2 ;  /* 0x000000000a02b211 */ /* 0x050fe400078a10ff */
[----:B------:R-:W-:Y:S02]  /*18630*/  SHF.R.S32.HI R15, RZ, 0x1f, R15 ;  /* 0x0000001fff0f7819 */ /* 0x000fe4000001140f */
[----:B------:R-:W-:-:S02]  /*18640*/  @!P3 LEA.HI.X R3, R10, R4, R11, 0x2, P5 ;  /* 0x000000040a03b211 */ /* 0x000fc400028f140b */
[----:B------:R-:W-:Y:S02]  /*18650*/  @!P2 LEA R10, P4, R12, R0, 0x2 ;  /* 0x000000000c0aa211 */ /* 0x000fe400078810ff */
[----:B------:R-:W-:Y:S01]  /*18660*/  IADD3 R13, R216, 0x50, RZ ;  /* 0x00000050d80d7810 */ /* 0x000fe20007ffe0ff */
[----:B------:R4:W-:Y:S01]  /*18670*/  @!P3 ST.E.64 [R2.64], R28 ;  /* 0x0000001c0200b985 */ /* 0x0009e2000c101b06 */
[----:B------:R-:W-:Y:S02]  /*18680*/  @!P2 LEA.HI.X R11, R12, R4, R15, 0x2, P4 ;  /* 0x000000040c0ba211 */ /* 0x000fe400020f140f */
[C---:B------:R-:W-:Y:S02]  /*18690*/  IADD3 R15, R216.reuse, 0x40, RZ ;  /* 0x00000040d80f7810 */ /* 0x040fe40007ffe0ff */
[----:B------:R-:W-:Y:S01]  /*186a0*/  IADD3 R12, R216, 0x48, RZ ;  /* 0x00000048d80c7810 */ /* 0x000fe20007ffe0ff */
[----:B------:R1:W-:Y:S01]  /*186b0*/  @!P2 ST.E.64 [R10.64], R152 ;  /* 0x000000980a00a985 */ /* 0x0003e2000c101b06 */
[----:B------:R-:W-:-:S02]  /*186c0*/  ISETP.GE.AND P6, PT, R13, c[0x0][0x3c8], PT ;  /* 0x0000f2000d007a0c */ /* 0x000fc40003fc6270 */
[----:B------:R-:W-:Y:S02]  /*186d0*/  SHF.R.S32.HI R15, RZ, 0x1f, R15 ;  /* 0x0000001fff0f7819 */ /* 0x000fe4000001140f */
[----:B-----5:R-:W-:Y:S02]  /*186e0*/  @!P0 LEA R8, P4, R5, R0, 0x2 ;  /* 0x0000000005088211 */ /* 0x020fe400078810ff */
[----:B------:R-:W-:-:S04]  /*186f0*/  SHF.R.S32.HI R12, RZ, 0x1f, R12 ;  /* 0x0000001fff0c7819 */ /* 0x000fc8000001140c */
[----:B------:R-:W-:Y:S02]  /*18700*/  @!P0 LEA.HI.X R9, R5, R4, R12, 0x2, P4 ;  /* 0x0000000405098211 */ /* 0x000fe400020f140c */
[----:B--2---:R-:W-:Y:S02]  /*18710*/  @!P1 LEA R6, P3, R14, R0, 0x2 ;  /* 0x000000000e069211 */ /* 0x004fe400078610ff */
[----:B------:R-:W-:Y:S02]  /*18720*/  IADD3 R5, R216, 0x70, RZ ;  /* 0x00000070d8057810 */ /* 0x000fe40007ffe0ff */
[----:B------:R-:W-:Y:S02]  /*18730*/  @!P1 LEA.HI.X R7, R14, R4, R15, 0x2, P3 ;  /* 0x000000040e079211 */ /* 0x000fe400018f140f */
[----:B------:R-:W-:-:S03]  /*18740*/  ISETP.GE.AND P4, PT, R5, c[0x0][0x3c8], PT ;  /* 0x0000f20005007a0c */ /* 0x000fc60003f86270 */
[----:B------:R2:W-:Y:S01]  /*18750*/  @!P1 ST.E.64 [R6.64], R36 ;  /* 0x0000002406009985 */ /* 0x0005e2000c101b06 */
[C---:B----4-:R-:W-:Y:S02]  /*18760*/  IADD3 R3, R216.reuse, 0x58, RZ ;  /* 0x00000058d8037810 */ /* 0x050fe40007ffe0ff */
[----:B------:R-:W-:Y:S01]  /*18770*/  IADD3 R2, R216, 0x60, RZ ;  /* 0x00000060d8027810 */ /* 0x000fe20007ffe0ff */
[----:B------:R4:W-:Y:S01]  /*18780*/  @!P0 ST.E.64 [R8.64], R32 ;  /* 0x0000002008008985 */ /* 0x0009e2000c101b06 */
[----:B------:R-:W-:Y:S02]  /*18790*/  ISETP.GE.AND P2, PT, R3, c[0x0][0x3c8], PT ;  /* 0x0000f20003007a0c */ /* 0x000fe40003f46270 */
[----:B------:R-:W-:Y:S02]  /*187a0*/  ISETP.GE.AND P5, PT, R2, c[0x0][0x3c8], PT ;  /* 0x0000f20002007a0c */ /* 0x000fe40003fa6270 */
[----:B-1----:R-:W-:Y:S02]  /*187b0*/  @!P6 LEA R10, P0, R13, R0, 0x2 ;  /* 0x000000000d0ae211 */ /* 0x002fe400078010ff */
        /* <DEDUP_REMOVED lines=15> */
[----:B------:R-:W-:Y:S02]  /*188b0*/  IADD3 R2, R216, 0x80, RZ ;  /* 0x00000080d8027810 */ /* 0x000fe40007ffe0ff */
[C---:B------:R-:W-:Y:S01]  /*188c0*/  @!P4 LEA R12, P0, R5.reuse, R0, 0x2 ;  /* 0x00000000050cc211 */ /* 0x040fe200078010ff */
[----:B------:R-:W-:Y:S01]  /*188d0*/  @!P5 ST.E.64 [R14.64], R52 ;  /* 0x000000340e00d985 */ /* 0x000fe2000c101b06 */
[----:B------:R-:W-:Y:S02]  /*188e0*/  ISETP.GE.AND P5, PT, R2, c[0x0][0x3c8], PT ;  /* 0x0000f20002007a0c */ /* 0x000fe40003fa6270 */
[----:B------:R-:W-:Y:S02]  /*188f0*/  @!P4 LEA.HI.X R13, R5, R4, R3, 0x2, P0 ;  /* 0x00000004050dc211 */ /* 0x000fe400000f1403 */
[C---:B------:R-:W-:Y:S02]  /*18900*/  IADD3 R3, R216.reuse, 0x88, RZ ;  /* 0x00000088d8037810 */ /* 0x040fe40007ffe0ff */
[----:B------:R-:W-:-:S04]  /*18910*/  IADD3 R5, R216, 0x90, RZ ;  /* 0x00000090d8057810 */ /* 0x000fc80007ffe0ff */
[----:B------:R-:W-:-:S03]  /*18920*/  ISETP.GE.AND P6, PT, R5, c[0x0][0x3c8], PT ;  /* 0x0000f20005007a0c */ /* 0x000fc60003fc6270 */
[-C--:B-1----:R-:W-:Y:S02]  /*18930*/  @!P5 LEA R10, P0, R2, R0.reuse, 0x2 ;  /* 0x00000000020ad211 */ /* 0x082fe400078010ff */
[----:B--2---:R-:W-:Y:S02]  /*18940*/  SHF.R.S32.HI R9, RZ, 0x1f, R6 ;  /* 0x0000001fff097819 */ /* 0x004fe40000011406 */
[----:B------:R-:W-:-:S04]  /*18950*/  @!P3 LEA R8, P1, R6, R0, 0x2 ;  /* 0x000000000608b211 */ /* 0x000fc800078210ff */
[----:B------:R-:W-:Y:S02]  /*18960*/  @!P3 LEA.HI.X R9, R6, R4, R9, 0x2, P1 ;  /* 0x000000040609b211 */ /* 0x000fe400008f1409 */
[----:B------:R-:W-:-:S03]  /*18970*/  @!P2 LEA R6, P1, R7, R0, 0x2 ;  /* 0x000000000706a211 */ /* 0x000fc600078210ff */
[----:B------:R1:W-:Y:S01]  /*18980*/  @!P3 ST.E.64 [R8.64], R48 ;  /* 0x000000300800b985 */ /* 0x0003e2000c101b06 */
[----:B------:R-:W-:-:S03]  /*18990*/  ISETP.GE.AND P3, PT, R3, c[0x0][0x3c8], PT ;  /* 0x0000f20003007a0c */ /* 0x000fc60003f66270 */
[----:B------:R2:W-:Y:S01]  /*189a0*/  @!P4 ST.E.64 [R12.64], R60 ;  /* 0x0000003c0c00c985 */ /* 0x0005e2000c101b06 */
[C---:B------:R-:W-:Y:S02]  /*189b0*/  ISETP.GE.AND P4, PT, R2.reuse, c[0x0][0x3c8], PT ;  /* 0x0000f20002007a0c */ /* 0x040fe40003f86270 */
[----:B-1----:R-:W-:Y:S02]  /*189c0*/  SHF.R.S32.HI R9, RZ, 0x1f, R7 ;  /* 0x0000001fff097819 */ /* 0x002fe40000011407 */
[----:B------:R-:W-:Y:S02]  /*189d0*/  SHF.R.S32.HI R8, RZ, 0x1f, R2 ;  /* 0x0000001fff087819 */ /* 0x000fe40000011402 */
[-C--:B------:R-:W-:Y:S02]  /*189e0*/  @!P2 LEA.HI.X R7, R7, R4.reuse, R9, 0x2, P1 ;  /* 0x000000040707a211 */ /* 0x080fe400008f1409 */
[----:B------:R-:W-:Y:S02]  /*189f0*/  @!P5 LEA.HI.X R11, R2, R4, R8, 0x2, P0 ;  /* 0x00000004020bd211 */ /* 0x000fe400000f1408 */
[----:B------:R-:W-:Y:S01]  /*18a00*/  SHF.R.S32.HI R9, RZ, 0x1f, R3 ;  /* 0x0000001fff097819 */ /* 0x000fe20000011403 */
[----:B------:R1:W-:Y:S01]  /*18a10*/  @!P2 ST.E.64 [R6.64], R56 ;  /* 0x000000380600a985 */ /* 0x0003e2000c101b06 */
[----:B------:R-:W-:-:S02]  /*18a20*/  @!P3 LEA R8, P1, R3, R0, 0x2 ;  /* 0x000000000308b211 */ /* 0x000fc400078210ff */
[----:B--2---:R-:W-:Y:S01]  /*18a30*/  SHF.R.S32.HI R12, RZ, 0x1f, R5 ;  /* 0x0000001fff0c7819 */ /* 0x004fe20000011405 */
[----:B------:R-:W-:Y:S01]  /*18a40*/  @!P4 ST.E.64 [R10.64], R68 ;  /* 0x000000440a00c985 */ /* 0x000fe2000c101b06 */
[----:B------:R-:W-:Y:S02]  /*18a50*/  @!P6 LEA R14, P0, R5, R0, 0x2 ;  /* 0x00000000050ee211 */ /* 0x000fe400078010ff */
[-C--:B------:R-:W-:Y:S02]  /*18a60*/  @!P3 LEA.HI.X R9, R3, R4.reuse, R9, 0x2, P1 ;  /* 0x000000040309b211 */ /* 0x080fe400008f1409 */
[----:B------:R-:W-:Y:S02]  /*18a70*/  @!P6 LEA.HI.X R15, R5, R4, R12, 0x2, P0 ;  /* 0x00000004050fe211 */ /* 0x000fe400000f140c */
[C---:B------:R-:W-:Y:S01]  /*18a80*/  IADD3 R2, R216.reuse, 0xa8, RZ ;  /* 0x000000a8d8027810 */ /* 0x040fe20007ffe0ff */
[----:B------:R2:W-:Y:S01]  /*18a90*/  @!P3 ST.E.64 [R8.64], R64 ;  /* 0x000000400800b985 */ /* 0x0005e2000c101b06 */
[----:B------:R-:W-:-:S02]  /*18aa0*/  IADD3 R3, R216, 0xb0, RZ ;  /* 0x000000b0d8037810 */ /* 0x000fc40007ffe0ff */
[----:B------:R-:W-:Y:S01]  /*18ab0*/  ISETP.GE.AND P3, PT, R2, c[0x0][0x3c8], PT ;  /* 0x0000f20002007a0c */ /* 0x000fe20003f66270 */
[----:B------:R-:W-:Y:S01]  /*18ac0*/  @!P6 ST.E.64 [R14.64], R76 ;  /* 0x0000004c0e00e985 */ /* 0x000fe2000c101b06 */
[----:B------:R-:W-:Y:S02]  /*18ad0*/  ISETP.GE.AND P6, PT, R3, c[0x0][0x3c8], PT ;  /* 0x0000f20003007a0c */ /* 0x000fe40003fc6270 */
[C---:B-1----:R-:W-:Y:S02]  /*18ae0*/  IADD3 R7, R216.reuse, 0x98, RZ ;  /* 0x00000098d8077810 */ /* 0x042fe40007ffe0ff */
[----:B------:R-:W-:Y:S02]  /*18af0*/  IADD3 R6, R216, 0xa0, RZ ;  /* 0x000000a0d8067810 */ /* 0x000fe40007ffe0ff */
[----:B------:R-:W-:Y:S02]  /*18b00*/  ISETP.GE.AND P2, PT, R7, c[0x0][0x3c8], PT ;  /* 0x0000f20007007a0c */ /* 0x000fe40003f46270 */
[----:B------:R-:W-:-:S02]  /*18b10*/  ISETP.GE.AND P5, PT, R6, c[0x0][0x3c8], PT ;  /* 0x0000f20006007a0c */ /* 0x000fc40003fa6270 */
[----:B------:R-:W-:Y:S02]  /*18b20*/  SHF.R.S32.HI R5, RZ, 0x1f, R6 ;  /* 0x0000001fff057819 */ /* 0x000fe40000011406 */
[----:B--2---:R-:W-:-:S07]  /*18b30*/  SHF.R.S32.HI R9, RZ, 0x1f, R7 ;  /* 0x0000001fff097819 */ /* 0x004fce0000011407 */
[CC--:B------:R-:W-:Y:S02]  /*18b40*/  @!P2 LEA R8, P1, R7.reuse, R0.reuse, 0x2 ;  /* 0x000000000708a211 */ /* 0x0c0fe400078210ff */
[C---:B------:R-:W-:Y:S02]  /*18b50*/  @!P5 LEA R12, P0, R6.reuse, R0, 0x2 ;  /* 0x00000000060cd211 */ /* 0x040fe400078010ff */
[-C--:B------:R-:W-:Y:S02]  /*18b60*/  @!P2 LEA.HI.X R9, R7, R4.reuse, R9, 0x2, P1 ;  /* 0x000000040709a211 */ /* 0x080fe400008f1409 */
[----:B------:R-:W-:Y:S02]  /*18b70*/  @!P5 LEA.HI.X R13, R6, R4, R5, 0x2, P0 ;  /* 0x00000004060dd211 */ /* 0x000fe400000f1405 */
[C---:B------:R-:W-:Y:S01]  /*18b80*/  IADD3 R6, R216.reuse, 0xb8, RZ ;  /* 0x000000b8d8067810 */ /* 0x040fe20007ffe0ff */
[----:B------:R1:W-:Y:S01]  /*18b90*/  @!P2 ST.E.64 [R8.64], R72 ;  /* 0x000000480800a985 */ /* 0x0003e2000c101b06 */
[----:B------:R-:W-:-:S02]  /*18ba0*/  IADD3 R5, R216, 0xc0, RZ ;  /* 0x000000c0d8057810 */ /* 0x000fc40007ffe0ff */
[----:B------:R-:W-:Y:S01]  /*18bb0*/  ISETP.GE.AND P2, PT, R6, c[0x0][0x3c8], PT ;  /* 0x0000f20006007a0c */ /* 0x000fe20003f46270 */
[----:B------:R2:W-:Y:S01]  /*18bc0*/  @!P5 ST.E.64 [R12.64], R84 ;  /* 0x000000540c00d985 */ /* 0x0005e2000c101b06 */
[----:B------:R-:W-:Y:S02]  /*18bd0*/  ISETP.GE.AND P4, PT, R5, c[0x0][0x3c8], PT ;  /* 0x0000f20005007a0c */ /* 0x000fe40003f86270 */
[----:B------:R-:W-:Y:S02]  /*18be0*/  SHF.R.S32.HI R7, RZ, 0x1f, R3 ;  /* 0x0000001fff077819 */ /* 0x000fe40000011403 */
[----:B------:R-:W-:-:S04]  /*18bf0*/  @!P6 LEA R10, P0, R3, R0, 0x2 ;  /* 0x00000000030ae211 */ /* 0x000fc800078010ff */
[----:B------:R-:W-:Y:S02]  /*18c00*/  @!P6 LEA.HI.X R11, R3, R4, R7, 0x2, P0 ;  /* 0x00000004030be211 */ /* 0x000fe400000f1407 */
[----:B------:R-:W-:Y:S02]  /*18c10*/  IADD3 R3, R216, 0xc8, RZ ;  /* 0x000000c8d8037810 */ /* 0x000fe40007ffe0ff */
[----:B------:R-:W-:Y:S02]  /*18c20*/  SHF.R.S32.HI R7, RZ, 0x1f, R5 ;  /* 0x0000001fff077819 */ /* 0x000fe40000011405 */
[----:B-1----:R-:W-:Y:S02]  /*18c30*/  SHF.R.S32.HI R9, RZ, 0x1f, R2 ;  /* 0x0000001fff097819 */ /* 0x002fe40000011402 */
[-C--:B------:R-:W-:Y:S02]  /*18c40*/  @!P3 LEA R8, P1, R2, R0.reuse, 0x2 ;  /* 0x000000000208b211 */ /* 0x080fe400078210ff */
[----:B--2---:R-:W-:-:S02]  /*18c50*/  @!P4 LEA R12, P0, R5, R0, 0x2 ;  /* 0x00000000050cc211 */ /* 0x004fc400078010ff */
[-C--:B------:R-:W-:Y:S02]  /*18c60*/  @!P3 LEA.HI.X R9, R2, R4.reuse, R9, 0x2, P1 ;  /* 0x000000040209b211 */ /* 0x080fe400008f1409 */
[----:B------:R-:W-:Y:S02]  /*18c70*/  IADD3 R2, R216, 0xd0, RZ ;  /* 0x000000d0d8027810 */ /* 0x000fe40007ffe0ff */
[----:B------:R-:W-:Y:S01]  /*18c80*/  ISETP.GE.AND P1, PT, R3, c[0x0][0x3c8], PT ;  /* 0x0000f20003007a0c */ /* 0x000fe20003f26270 */
[----:B------:R1:W-:Y:S01]  /*18c90*/  @!P3 ST.E.64 [R8.64], R80 ;  /* 0x000000500800b985 */ /* 0x0003e2000c101b06 */
[----:B------:R-:W-:Y:S02]  /*18ca0*/  ISETP.GE.AND P5, PT, R2, c[0x0][0x3c8], PT ;  /* 0x0000f20002007a0c */ /* 0x000fe40003fa6270 */
[----:B------:R-:W-:Y:S01]  /*18cb0*/  @!P4 LEA.HI.X R13, R5, R4, R7, 0x2, P0 ;  /* 0x00000004050dc211 */ /* 0x000fe200000f1407 */
[----:B------:R2:W-:Y:S01]  /*18cc0*/  @!P6 ST.E.64 [R10.64], R92 ;  /* 0x0000005c0a00e985 */ /* 0x0005e2000c101b06 */
[----:B------:R-:W-:-:S02]  /*18cd0*/  IADD3 R7, R216, 0xe0, RZ ;  /* 0x000000e0d8077810 */ /* 0x000fc40007ffe0ff */
[----:B------:R-:W-:Y:S02]  /*18ce0*/  SHF.R.S32.HI R5, RZ, 0x1f, R2 ;  /* 0x0000001fff057819 */ /* 0x000fe40000011402 */
[----:B------:R-:W-:Y:S02]  /*18cf0*/  ISETP.GE.AND P6, PT, R7, c[0x0][0x3c8], PT ;  /* 0x0000f20007007a0c */ /* 0x000fe40003fc6270 */
[----:B-1----:R-:W-:Y:S02]  /*18d00*/  SHF.R.S32.HI R9, RZ, 0x1f, R6 ;  /* 0x0000001fff097819 */ /* 0x002fe40000011406 */
[-C--:B------:R-:W-:Y:S02]  /*18d10*/  @!P2 LEA R8, P3, R6, R0.reuse, 0x2 ;  /* 0x000000000608a211 */ /* 0x080fe400078610ff */
[----:B--2---:R-:W-:Y:S02]  /*18d20*/  @!P5 LEA R10, P0, R2, R0, 0x2 ;  /* 0x00000000020ad211 */ /* 0x004fe400078010ff */
[----:B------:R-:W-:-:S02]  /*18d30*/  @!P2 LEA.HI.X R9, R6, R4, R9, 0x2, P3 ;  /* 0x000000040609a211 */ /* 0x000fc400018f1409 */
[----:B------:R-:W-:Y:S02]  /*18d40*/  IADD3 R6, R216, 0xd8, RZ ;  /* 0x000000d8d8067810 */ /* 0x000fe40007ffe0ff */
[----:B------:R-:W-:Y:S01]  /*18d50*/  @!P5 LEA.HI.X R11, R2, R4, R5, 0x2, P0 ;  /* 0x00000004020bd211 */ /* 0x000fe200000f1405 */
[----:B------:R1:W-:Y:S01]  /*18d60*/  @!P2 ST.E.64 [R8.64], R88 ;  /* 0x000000580800a985 */ /* 0x0003e2000c101b06 */
[----:B------:R-:W-:Y:S02]  /*18d70*/  IADD3 R5, R216, 0xe8, RZ ;  /* 0x000000e8d8057810 */ /* 0x000fe40007ffe0ff */
[----:B------:R-:W-:Y:S01]  /*18d80*/  SHF.R.S32.HI R2, RZ, 0x1f, R6 ;  /* 0x0000001fff027819 */ /* 0x000fe20000011406 */
[----:B------:R2:W-:Y:S01]  /*18d90*/  @!P4 ST.E.64 [R12.64], R100 ;  /* 0x000000640c00c985 */ /* 0x0005e2000c101b06 */
[----:B------:R-:W-:Y:S02]  /*18da0*/  ISETP.GE.AND P4, PT, R6, c[0x0][0x3c8], PT ;  /* 0x0000f20006007a0c */ /* 0x000fe40003f86270 */
[----:B------:R-:W-:-:S02]  /*18db0*/  ISETP.GE.AND P3, PT, R5, c[0x0][0x3c8], PT ;  /* 0x0000f20005007a0c */ /* 0x000fc40003f66270 */
[----:B-1----:R-:W-:Y:S02]  /*18dc0*/  SHF.R.S32.HI R9, RZ, 0x1f, R3 ;  /* 0x0000001fff097819 */ /* 0x002fe40000011403 */
[-C--:B------:R-:W-:Y:S02]  /*18dd0*/  @!P1 LEA R8, P2, R3, R0.reuse, 0x2 ;  /* 0x0000000003089211 */ /* 0x080fe400078410ff */
[----:B--2---:R-:W-:Y:S02]  /*18de0*/  @!P6 LEA R12, P0, R7, R0, 0x2 ;  /* 0x00000000070ce211 */ /* 0x004fe400078010ff */
        /* <DEDUP_REMOVED lines=25> */
.L_x_1506:
[----:B------:R-:W-:Y:S05]  /*18f80*/  BSYNC B0 ;  /* 0x0000000000007941 */ /* 0x000fea0003800000 */
.L_x_1505:
[----:B------:R-:W-:Y:S05]  /*18f90*/  BRA.DIV ~URZ, `(.L_x_1507) ;  /* 0x000033727f007947 */ /* 0x000fea000b800000 */
[----:B--2---:R2:W1:Y:S04]  /*18fa0*/  SHFL.IDX PT, R4, R16, 0x1, 0x1c1f ;  /* 0x003c1f0010047f89 */ /* 0x00446800000e0000 */
[----:B----4-:R2:W4:Y:S02]  /*18fb0*/  SHFL.IDX PT, R0, R17, 0x1, 0x1c1f ;  /* 0x003c1f0011007f89 */ /* 0x01052400000e0000 */
.L_x_1561:
[----:B------:R-:W-:-:S13]  /*18fc0*/  LOP3.LUT P0, RZ, R206, 0x2, RZ, 0xc0, !PT ;  /* 0x00000002ceff7812 */ /* 0x000fda000780c0ff */
[----:B------:R-:W-:Y:S05]  /*18fd0*/  @P0 BRA `(.L_x_1502) ;  /* 0x00001a8000000947 */ /* 0x000fea0003800000 */
[C---:B------:R-:W-:Y:S02]  /*18fe0*/  IADD3 R10, R216.reuse, 0x8, RZ ;  /* 0x00000008d80a7810 */ /* 0x040fe40007ffe0ff */
[----:B------:R-:W-:Y:S02]  /*18ff0*/  ISETP.GE.AND P2, PT, R216, c[0x0][0x3c8], PT ;  /* 0x0000f200d8007a0c */ /* 0x000fe40003f46270 */
[----:B------:R-:W-:Y:S02]  /*19000*/  ISETP.GE.AND P1, PT, R10, c[0x0][0x3c8], PT ;  /* 0x0000f2000a007a0c */ /* 0x000fe40003f26270 */
[C---:B------:R-:W-:Y:S02]  /*19010*/  IADD3 R11, R216.reuse, 0x10, RZ ;  /* 0x00000010d80b7810 */ /* 0x040fe40007ffe0ff */
[----:B------:R-:W-:Y:S02]  /*19020*/  IADD3 R15, R216, 0x8, RZ ;  /* 0x00000008d80f7810 */ /* 0x000fe40007ffe0ff */
[----:B------:R-:W-:-:S02]  /*19030*/  ISETP.GE.AND P0, PT, R11, c[0x0][0x3c8], PT ;  /* 0x0000f2000b007a0c */ /* 0x000fc40003f06270 */
[----:B------:R-:W-:Y:S02]  /*19040*/  IADD3 R5, R216, 0x18, RZ ;  /* 0x00000018d8057810 */ /* 0x000fe40007ffe0ff */
[----:B------:R-:W-:Y:S01]  /*19050*/  SHF.R.S32.HI R15, RZ, 0x1f, R15 ;  /* 0x0000001fff0f7819 */ /* 0x000fe2000001140f */
[----:B----4-:R-:W-:Y:S01]  /*19060*/  @!P2 IMAD.MOV.U32 R2, RZ, RZ, R0 ;  /* 0x000000ffff02a224 */ /* 0x010fe200078e0000 */
[----:B------:R-:W-:Y:S01]  /*19070*/  ISETP.GE.AND P3, PT, R5, c[0x0][0x3c8], PT ;  /* 0x0000f20005007a0c */ /* 0x000fe20003f66270 */
[----:B-1----:R-:W-:Y:S01]  /*19080*/  @!P2 IMAD.MOV.U32 R3, RZ, RZ, R4 ;  /* 0x000000ffff03a224 */ /* 0x002fe200078e0004 */
[----:B------:R-:W-:Y:S02]  /*19090*/  @!P1 LEA R8, P4, R10, R0, 0x2 ;  /* 0x000000000a089211 */ /* 0x000fe400078810ff */
[C---:B------:R-:W-:Y:S01]  /*190a0*/  IADD3 R14, R216.reuse, 0x20, RZ ;  /* 0x00000020d80e7810 */ /* 0x040fe20007ffe0ff */
[----:B------:R-:W-:Y:S01]  /*190b0*/  @!P2 IMAD.WIDE R2, R216, 0x4, R2 ;  /* 0x00000004d802a825 */ /* 0x000fe200078e0202 */
[----:B------:R-:W-:-:S02]  /*190c0*/  @!P1 LEA.HI.X R9, R10, R4, R15, 0x2, P4 ;  /* 0x000000040a099211 */ /* 0x000fc400020f140f */
[----:B------:R-:W-:Y:S02]  /*190d0*/  IADD3 R15, R216, 0x10, RZ ;  /* 0x00000010d80f7810 */ /* 0x000fe40007ffe0ff */
[----:B------:R-:W-:Y:S01]  /*190e0*/  ISETP.GE.AND P5, PT, R14, c[0x0][0x3c8], PT ;  /* 0x0000f2000e007a0c */ /* 0x000fe20003fa6270 */
[----:B------:R1:W-:Y:S01]  /*190f0*/  @!P2 ST.E.64 [R2.64], R120 ;  /* 0x000000780200a985 */ /* 0x0003e2000c101b06 */
[----:B------:R-:W-:Y:S02]  /*19100*/  @!P0 LEA R6, P2, R11, R0, 0x2 ;  /* 0x000000000b068211 */ /* 0x000fe400078410ff */
[----:B------:R-:W-:Y:S01]  /*19110*/  SHF.R.S32.HI R15, RZ, 0x1f, R15 ;  /* 0x0000001fff0f7819 */ /* 0x000fe2000001140f */
[----:B------:R4:W-:Y:S01]  /*19120*/  @!P1 ST.E.64 [R8.64], R162 ;  /* 0x000000a208009985 */ /* 0x0009e2000c101b06 */
[C---:B------:R-:W-:Y:S02]  /*19130*/  IADD3 R10, R216.reuse, 0x18, RZ ;  /* 0x00000018d80a7810 */ /* 0x040fe40007ffe0ff */
[----:B------:R-:W-:-:S02]  /*19140*/  IADD3 R13, R216, 0x28, RZ ;  /* 0x00000028d80d7810 */ /* 0x000fc40007ffe0ff */
[----:B------:R-:W-:Y:S02]  /*19150*/  @!P0 LEA.HI.X R7, R11, R4, R15, 0x2, P2 ;  /* 0x000000040b078211 */ /* 0x000fe400010f140f */
[----:B------:R-:W-:Y:S02]  /*19160*/  SHF.R.S32.HI R10, RZ, 0x1f, R10 ;  /* 0x0000001fff0a7819 */ /* 0x000fe4000001140a */
[----:B------:R-:W-:Y:S01]  /*19170*/  ISETP.GE.AND P4, PT, R13, c[0x0][0x3c8], PT ;  /* 0x0000f2000d007a0c */ /* 0x000fe20003f86270 */
[----:B------:R5:W-:Y:S01]  /*19180*/  @!P0 ST.E.64 [R6.64], R124 ;  /* 0x0000007c06008985 */ /* 0x000be2000c101b06 */
[C---:B------:R-:W-:Y:S02]  /*19190*/  IADD3 R15, R216.reuse, 0x20, RZ ;  /* 0x00000020d80f7810 */ /* 0x040fe40007ffe0ff */
[----:B------:R-:W-:Y:S02]  /*191a0*/  IADD3 R12, R216, 0x30, RZ ;  /* 0x00000030d80c7810 */ /* 0x000fe40007ffe0ff */
[----:B------:R-:W-:-:S02]  /*191b0*/  SHF.R.S32.HI R15, RZ, 0x1f, R15 ;  /* 0x0000001fff0f7819 */ /* 0x000fc4000001140f */
[----:B------:R-:W-:Y:S02]  /*191c0*/  ISETP.GE.AND P2, PT, R12, c[0x0][0x3c8], PT ;  /* 0x0000f2000c007a0c */ /* 0x000fe40003f46270 */
[C---:B--23--:R-:W-:Y:S02]  /*191d0*/  IADD3 R17, R216.reuse, 0x48, RZ ;  /* 0x00000048d8117810 */ /* 0x04cfe40007ffe0ff */
[C---:B------:R-:W-:Y:S02]  /*191e0*/  IADD3 R18, R216.reuse, 0x40, RZ ;  /* 0x00000040d8127810 */ /* 0x040fe40007ffe0ff */
[----:B------:R-:W-:Y:S02]  /*191f0*/  IADD3 R16, R216, 0x50, RZ ;  /* 0x00000050d8107810 */ /* 0x000fe40007ffe0ff */
[----:B-1----:R-:W-:Y:S02]  /*19200*/  @!P3 LEA R2, P6, R5, R0, 0x2 ;  /* 0x000000000502b211 */ /* 0x002fe400078c10ff */
[----:B------:R-:W-:-:S02]  /*19210*/  SHF.R.S32.HI R18, RZ, 0x1f, R18 ;  /* 0x0000001fff127819 */ /* 0x000fc40000011412 */
[----:B------:R-:W-:Y:S02]  /*19220*/  @!P3 LEA.HI.X R3, R5, R4, R10, 0x2, P6 ;  /* 0x000000040503b211 */ /* 0x000fe400030f140a */
[CC--:B------:R-:W-:Y:S02]  /*19230*/  @!P5 LEA R10, P0, R14.reuse, R0.reuse, 0x2 ;  /* 0x000000000e0ad211 */ /* 0x0c0fe400078010ff */
[----:B----4-:R-:W-:Y:S01]  /*19240*/  @!P4 LEA R8, P1, R13, R0, 0x2 ;  /* 0x000000000d08c211 */ /* 0x010fe200078210ff */
[----:B------:R1:W-:Y:S01]  /*19250*/  @!P3 ST.E.64 [R2.64], R128 ;  /* 0x000000800200b985 */ /* 0x0003e2000c101b06 */
[----:B------:R-:W-:Y:S02]  /*19260*/  @!P5 LEA.HI.X R11, R14, R4, R15, 0x2, P0 ;  /* 0x000000040e0bd211 */ /* 0x000fe400000f140f */
[C---:B------:R-:W-:Y:S02]  /*19270*/  IADD3 R14, R216.reuse, 0x28, RZ ;  /* 0x00000028d80e7810 */ /* 0x040fe40007ffe0ff */
[----:B------:R-:W-:Y:S01]  /*19280*/  IADD3 R5, R216, 0x40, RZ ;  /* 0x00000040d8057810 */ /* 0x000fe20007ffe0ff */
[----:B------:R2:W-:Y:S01]  /*19290*/  @!P5 ST.E.64 [R10.64], R150 ;  /* 0x000000960a00d985 */ /* 0x0005e2000c101b06 */
[----:B------:R-:W-:-:S02]  /*192a0*/  SHF.R.S32.HI R14, RZ, 0x1f, R14 ;  /* 0x0000001fff0e7819 */ /* 0x000fc4000001140e */
[----:B------:R-:W-:Y:S02]  /*192b0*/  ISETP.GE.AND P6, PT, R5, c[0x0][0x3c8], PT ;  /* 0x0000f20005007a0c */ /* 0x000fe40003fc6270 */
[----:B------:R-:W-:Y:S02]  /*192c0*/  @!P4 LEA.HI.X R9, R13, R4, R14, 0x2, P1 ;  /* 0x000000040d09c211 */ /* 0x000fe400008f140e */
[C---:B------:R-:W-:Y:S02]  /*192d0*/  IADD3 R14, R216.reuse, 0x38, RZ ;  /* 0x00000038d80e7810 */ /* 0x040fe40007ffe0ff */
[----:B------:R-:W-:Y:S01]  /*192e0*/  IADD3 R13, R216, 0x30, RZ ;  /* 0x00000030d80d7810 */ /* 0x000fe20007ffe0ff */
[----:B------:R3:W-:Y:S01]  /*192f0*/  @!P4 ST.E.64 [R8.64], R146 ;  /* 0x000000920800c985 */ /* 0x0007e2000c101b06 */
[----:B------:R-:W-:Y:S02]  /*19300*/  ISETP.GE.AND P5, PT, R14, c[0x0][0x3c8], PT ;  /* 0x0000f2000e007a0c */ /* 0x000fe40003fa6270 */
[----:B-----5:R-:W-:-:S02]  /*19310*/  @!P2 LEA R6, P0, R12, R0, 0x2 ;  /* 0x000000000c06a211 */ /* 0x020fc400078010ff */
[----:B------:R-:W-:Y:S02]  /*19320*/  SHF.R.S32.HI R13, RZ, 0x1f, R13 ;  /* 0x0000001fff0d7819 */ /* 0x000fe4000001140d */
[----:B------:R-:W-:Y:S02]  /*19330*/  IADD3 R15, R216, 0x38, RZ ;  /* 0x00000038d80f7810 */ /* 0x000fe40007ffe0ff */
[----:B------:R-:W-:Y:S02]  /*19340*/  @!P2 LEA.HI.X R7, R12, R4, R13, 0x2, P0 ;  /* 0x000000040c07a211 */ /* 0x000fe400000f140d */
[----:B------:R-:W-:Y:S02]  /*19350*/  ISETP.GE.AND P0, PT, R17, c[0x0][0x3c8], PT ;  /* 0x0000f20011007a0c */ /* 0x000fe40003f06270 */
[----:B-1----:R-:W-:Y:S01]  /*19360*/  IADD3 R2, R216, 0x58, RZ ;  /* 0x00000058d8027810 */ /* 0x002fe20007ffe0ff */
[----:B------:R1:W-:Y:S01]  /*19370*/  @!P2 ST.E.64 [R6.64], R30 ;  /* 0x0000001e0600a985 */ /* 0x0003e2000c101b06 */
[----:B------:R-:W-:-:S02]  /*19380*/  @!P5 LEA R12, P1, R14, R0, 0x2 ;  /* 0x000000000e0cd211 */ /* 0x000fc400078210ff */
[----:B------:R-:W-:Y:S02]  /*19390*/  ISETP.GE.AND P3, PT, R2, c[0x0][0x3c8], PT ;  /* 0x0000f20002007a0c */ /* 0x000fe40003f66270 */
[C---:B--2---:R-:W-:Y:S02]  /*193a0*/  @!P6 LEA R10, P2, R5.reuse, R0, 0x2 ;  /* 0x00000000050ae211 */ /* 0x044fe400078410ff */
[----:B------:R-:W-:Y:S02]  /*193b0*/  SHF.R.S32.HI R15, RZ, 0x1f, R15 ;  /* 0x0000001fff0f7819 */ /* 0x000fe4000001140f */
[-C--:B------:R-:W-:Y:S02]  /*193c0*/  @!P6 LEA.HI.X R11, R5, R4.reuse, R18, 0x2, P2 ;  /* 0x00000004050be211 */ /* 0x080fe400010f1412 */
[----:B------:R-:W-:Y:S02]  /*193d0*/  @!P5 LEA.HI.X R13, R14, R4, R15, 0x2, P1 ;  /* 0x000000040e0dd211 */ /* 0x000fe400008f140f */
[----:B------:R-:W-:-:S02]  /*193e0*/  IADD3 R18, R216, 0x48, RZ ;  /* 0x00000048d8127810 */ /* 0x000fc40007ffe0ff */
[----:B------:R-:W-:Y:S01]  /*193f0*/  ISETP.GE.AND P4, PT, R16, c[0x0][0x3c8], PT ;  /* 0x0000f20010007a0c */ /* 0x000fe20003f86270 */
[----:B------:R-:W-:Y:S01]  /*19400*/  @!P5 ST.E.64 [R12.64], R154 ;  /* 0x0000009a0c00d985 */ /* 0x000fe2000c101b06 */
[----:B------:R-:W-:Y:S02]  /*19410*/  SHF.R.S32.HI R3, RZ, 0x1f, R2 ;  /* 0x0000001fff037819 */ /* 0x000fe40000011402 */
[CC--:B------:R-:W-:Y:S01]  /*19420*/  @!P3 LEA R14, P1, R2.reuse, R0.reuse, 0x2 ;  /* 0x00000000020eb211 */ /* 0x0c0fe200078210ff */
[----:B------:R2:W-:Y:S01]  /*19430*/  @!P6 ST.E.64 [R10.64], R38 ;  /* 0x000000260a00e985 */ /* 0x0005e2000c101b06 */
[----:B---3--:R-:W-:Y:S02]  /*19440*/  @!P0 LEA R8, P2, R17, R0, 0x2 ;  /* 0x0000000011088211 */ /* 0x008fe400078410ff */
[----:B------:R-:W-:Y:S02]  /*19450*/  SHF.R.S32.HI R18, RZ, 0x1f, R18 ;  /* 0x0000001fff127819 */ /* 0x000fe40000011412 */
[----:B------:R-:W-:-:S02]  /*19460*/  @!P3 LEA.HI.X R15, R2, R4, R3, 0x2, P1 ;  /* 0x00000004020fb211 */ /* 0x000fc400008f1403 */
[----:B------:R-:W-:Y:S02]  /*19470*/  @!P0 LEA.HI.X R9, R17, R4, R18, 0x2, P2 ;  /* 0x0000000411098211 */ /* 0x000fe400010f1412 */
[C---:B-1----:R-:W-:Y:S02]  /*19480*/  IADD3 R6, R216.reuse, 0x60, RZ ;  /* 0x00000060d8067810 */ /* 0x042fe40007ffe0ff */
[----:B------:R-:W-:Y:S01]  /*19490*/  IADD3 R5, R216, 0x68, RZ ;  /* 0x00000068d8057810 */ /* 0x000fe20007ffe0ff */
[----:B------:R1:W-:Y:S01]  /*194a0*/  @!P0 ST.E.64 [R8.64], R34 ;  /* 0x0000002208008985 */ /* 0x0003e2000c101b06 */
[----:B------:R-:W-:Y:S02]  /*194b0*/  ISETP.GE.AND P3, PT, R6, c[0x0][0x3c8], PT ;  /* 0x0000f20006007a0c */ /* 0x000fe40003f66270 */
[----:B------:R-:W-:Y:S02]  /*194c0*/  ISETP.GE.AND P2, PT, R5, c[0x0][0x3c8], PT ;  /* 0x0000f20005007a0c */ /* 0x000fe40003f46270 */
[----:B------:R-:W-:-:S02]  /*194d0*/  IADD3 R3, R216, 0x70, RZ ;  /* 0x00000070d8037810 */ /* 0x000fc40007ffe0ff */
[----:B------:R-:W-:Y:S02]  /*194e0*/  IADD3 R7, R216, 0x78, RZ ;  /* 0x00000078d8077810 */ /* 0x000fe40007ffe0ff */
[----:B------:R-:W-:Y:S02]  /*194f0*/  ISETP.GE.AND P6, PT, R3, c[0x0][0x3c8], PT ;  /* 0x0000f20003007a0c */ /* 0x000fe40003fc6270 */
[----:B------:R-:W-:Y:S02]  /*19500*/  ISETP.GE.AND P5, PT, R7, c[0x0][0x3c8], PT ;  /* 0x0000f20007007a0c */ /* 0x000fe40003fa6270 */
[----:B--2---:R-:W-:Y:S02]  /*19510*/  SHF.R.S32.HI R11, RZ, 0x1f, R6 ;  /* 0x0000001fff0b7819 */ /* 0x004fe40000011406 */
[----:B------:R-:W-:Y:S02]  /*19520*/  SHF.R.S32.HI R10, RZ, 0x1f, R5 ;  /* 0x0000001fff0a7819 */ /* 0x000fe40000011405 */
[----:B-1----:R-:W-:-:S02]  /*19530*/  SHF.R.S32.HI R9, RZ, 0x1f, R16 ;  /* 0x0000001fff097819 */ /* 0x002fc40000011410 */
[----:B------:R-:W-:-:S04]  /*19540*/  @!P4 LEA R8, P0, R16, R0, 0x2 ;  /* 0x000000001008c211 */ /* 0x000fc800078010ff */
[----:B------:R-:W-:Y:S02]  /*19550*/  @!P4 LEA.HI.X R9, R16, R4, R9, 0x2, P0 ;  /* 0x000000041009c211 */ /* 0x000fe400000f1409 */
[CC--:B------:R-:W-:Y:S02]  /*19560*/  @!P3 LEA R16, P1, R6.reuse, R0.reuse, 0x2 ;  /* 0x000000000610b211 */ /* 0x0c0fe400078210ff */
[C---:B------:R-:W-:Y:S01]  /*19570*/  @!P2 LEA R12, P0, R5.reuse, R0, 0x2 ;  /* 0x00000000050ca211 */ /* 0x040fe200078010ff */
[----:B------:R1:W-:Y:S01]  /*19580*/  @!P4 ST.E.64 [R8.64], R46 ;  /* 0x0000002e0800c985 */ /* 0x0003e2000c101b06 */
[-C--:B------:R-:W-:Y:S02]  /*19590*/  @!P3 LEA.HI.X R17, R6, R4.reuse, R11, 0x2, P1 ;  /* 0x000000040611b211 */ /* 0x080fe400008f140b */
[----:B------:R-:W-:Y:S02]  /*195a0*/  ISETP.GE.AND P1, PT, R2, c[0x0][0x3c8], PT ;  /* 0x0000f20002007a0c */ /* 0x000fe40003f26270 */
[----:B------:R-:W-:-:S02]  /*195b0*/  @!P2 LEA.HI.X R13, R5, R4, R10, 0x2, P0 ;  /* 0x00000004050da211 */ /* 0x000fc400000f140a */
[C---:B------:R-:W-:Y:S02]  /*195c0*/  IADD3 R2, R216.reuse, 0x80, RZ ;  /* 0x00000080d8027810 */ /* 0x040fe40007ffe0ff */
[----:B------:R-:W-:Y:S02]  /*195d0*/  SHF.R.S32.HI R6, RZ, 0x1f, R3 ;  /* 0x0000001fff067819 */ /* 0x000fe40000011403 */
[----:B------:R-:W-:-:S05]  /*195e0*/  IADD3 R5, R216, 0x88, RZ ;  /* 0x00000088d8057810 */ /* 0x000fca0007ffe0ff */
[----:B------:R2:W-:Y:S01]  /*195f0*/  @!P1 ST.E.64 [R14.64], R42 ;  /* 0x0000002a0e009985 */ /* 0x0005e2000c101b06 */
[----:B------:R-:W-:-:S03]  /*19600*/  @!P6 LEA R10, P1, R3, R0, 0x2 ;  /* 0x00000000030ae211 */ /* 0x000fc600078210ff */
[----:B------:R3:W-:Y:S01]  /*19610*/  @!P3 ST.E.64 [R16.64], R54 ;  /* 0x000000361000b985 */ /* 0x0007e2000c101b06 */
[----:B------:R-:W-:Y:S02]  /*19620*/  @!P6 LEA.HI.X R11, R3, R4, R6, 0x2, P1 ;  /* 0x00000004030be211 */ /* 0x000fe400008f1406 */
[----:B------:R-:W-:Y:S01]  /*19630*/  ISETP.GE.AND P3, PT, R2, c[0x0][0x3c8], PT ;  /* 0x0000f20002007a0c */ /* 0x000fe20003f66270 */
[----:B------:R4:W-:Y:S01]  /*19640*/  @!P2 ST.E.64 [R12.64], R50 ;  /* 0x000000320c00a985 */ /* 0x0009e2000c101b06 */
[----:B------:R-:W-:Y:S02]  /*19650*/  ISETP.GE.AND P6, PT, R5, c[0x0][0x3c8], PT ;  /* 0x0000f20005007a0c */ /* 0x000fe40003fc6270 */
[----:B------:R-:W-:Y:S02]  /*19660*/  ISETP.GE.AND P2, PT, R3, c[0x0][0x3c8], PT ;  /* 0x0000f20003007a0c */ /* 0x000fe40003f46270 */
[----:B-1----:R-:W-:Y:S02]  /*19670*/  SHF.R.S32.HI R9, RZ, 0x1f, R7 ;  /* 0x0000001fff097819 */ /* 0x002fe40000011407 */
[----:B------:R-:W-:-:S02]  /*19680*/  @!P5 LEA R8, P0, R7, R0, 0x2 ;  /* 0x000000000708d211 */ /* 0x000fc400078010ff */
[C---:B------:R-:W-:Y:S02]  /*19690*/  IADD3 R6, R216.reuse, 0x98, RZ ;  /* 0x00000098d8067810 */ /* 0x040fe40007ffe0ff */
[----:B------:R-:W-:Y:S02]  /*196a0*/  @!P5 LEA.HI.X R9, R7, R4, R9, 0x2, P0 ;  /* 0x000000040709d211 */ /* 0x000fe400000f1409 */
[C---:B------:R-:W-:Y:S02]  /*196b0*/  IADD3 R7, R216.reuse, 0x90, RZ ;  /* 0x00000090d8077810 */ /* 0x040fe40007ffe0ff */
[----:B------:R-:W-:Y:S01]  /*196c0*/  IADD3 R3, R216, 0xa8, RZ ;  /* 0x000000a8d8037810 */ /* 0x000fe20007ffe0ff */
[----:B------:R1:W-:Y:S01]  /*196d0*/  @!P2 ST.E.64 [R10.64], R62 ;  /* 0x0000003e0a00a985 */ /* 0x0003e2000c101b06 */
[----:B------:R-:W-:-:S03]  /*196e0*/  ISETP.GE.AND P4, PT, R7, c[0x0][0x3c8], PT ;  /* 0x0000f20007007a0c */ /* 0x000fc60003f86270 */
[----:B------:R5:W-:Y:S01]  /*196f0*/  @!P5 ST.E.64 [R8.64], R58 ;  /* 0x0000003a0800d985 */ /* 0x000be2000c101b06 */
[CC--:B--2---:R-:W-:Y:S02]  /*19700*/  @!P3 LEA R14, P1, R2.reuse, R0.reuse, 0x2 ;  /* 0x00000000020eb211 */ /* 0x0c4fe400078210ff */
[----:B---3--:R-:W-:Y:S02]  /*19710*/  SHF.R.S32.HI R16, RZ, 0x1f, R5 ;  /* 0x0000001fff107819 */ /* 0x008fe40000011405 */
[----:B----4-:R-:W-:Y:S02]  /*19720*/  SHF.R.S32.HI R13, RZ, 0x1f, R2 ;  /* 0x0000001fff0d7819 */ /* 0x010fe40000011402 */
[C---:B------:R-:W-:Y:S02]  /*19730*/  @!P6 LEA R12, P0, R5.reuse, R0, 0x2 ;  /* 0x00000000050ce211 */ /* 0x040fe400078010ff */
[-C--:B------:R-:W-:Y:S02]  /*19740*/  @!P3 LEA.HI.X R15, R2, R4.reuse, R13, 0x2, P1 ;  /* 0x00000004020fb211 */ /* 0x080fe400008f140d */
[----:B------:R-:W-:-:S02]  /*19750*/  @!P6 LEA.HI.X R13, R5, R4, R16, 0x2, P0 ;  /* 0x00000004050de211 */ /* 0x000fc400000f1410 */
[----:B------:R-:W-:Y:S02]  /*19760*/  ISETP.GE.AND P3, PT, R6, c[0x0][0x3c8], PT ;  /* 0x0000f20006007a0c */ /* 0x000fe40003f66270 */
[----:B------:R-:W-:Y:S02]  /*19770*/  IADD3 R5, R216, 0xa0, RZ ;  /* 0x000000a0d8057810 */ /* 0x000fe40007ffe0ff */
[----:B------:R-:W-:Y:S02]  /*19780*/  ISETP.GE.AND P1, PT, R3, c[0x0][0x3c8], PT ;  /* 0x0000f20003007a0c */ /* 0x000fe40003f26270 */
[----:B------:R-:W-:Y:S02]  /*19790*/  ISETP.GE.AND P2, PT, R5, c[0x0][0x3c8], PT ;  /* 0x0000f20005007a0c */ /* 0x000fe40003f46270 */
[----:B-1----:R-:W-:Y:S02]  /*197a0*/  SHF.R.S32.HI R11, RZ, 0x1f, R7 ;  /* 0x0000001fff0b7819 */ /* 0x002fe40000011407 */
[----:B------:R-:W-:-:S02]  /*197b0*/  @!P4 LEA R10, P0, R7, R0, 0x2 ;  /* 0x00000000070ac211 */ /* 0x000fc400078010ff */
[----:B-----5:R-:W-:Y:S02]  /*197c0*/  SHF.R.S32.HI R9, RZ, 0x1f, R6 ;  /* 0x0000001fff097819 */ /* 0x020fe40000011406 */
[----:B------:R-:W-:Y:S02]  /*197d0*/  @!P4 LEA.HI.X R11, R7, R4, R11, 0x2, P0 ;  /* 0x00000004070bc211 */ /* 0x000fe400000f140b */
[----:B------:R-:W-:Y:S02]  /*197e0*/  ISETP.GE.AND P0, PT, R2, c[0x0][0x3c8], PT ;  /* 0x0000f20002007a0c */ /* 0x000fe40003f06270 */
[----:B------:R-:W-:Y:S02]  /*197f0*/  @!P3 LEA R8, P5, R6, R0, 0x2 ;  /* 0x000000000608b211 */ /* 0x000fe400078a10ff */
[----:B------:R-:W-:Y:S02]  /*19800*/  IADD3 R7, R216, 0xb0, RZ ;  /* 0x000000b0d8077810 */ /* 0x000fe40007ffe0ff */
[----:B------:R-:W-:-:S02]  /*19810*/  @!P3 LEA.HI.X R9, R6, R4, R9, 0x2, P5 ;  /* 0x000000040609b211 */ /* 0x000fc400028f1409 */
[----:B------:R-:W-:Y:S02]  /*19820*/  IADD3 R6, R216, 0xb8, RZ ;  /* 0x000000b8d8067810 */ /* 0x000fe40007ffe0ff */
[----:B------:R-:W-:Y:S02]  /*19830*/  ISETP.GE.AND P5, PT, R7, c[0x0][0x3c8], PT ;  /* 0x0000f20007007a0c */ /* 0x000fe40003fa6270 */
[----:B------:R-:W-:Y:S01]  /*19840*/  SHF.R.S32.HI R2, RZ, 0x1f, R3 ;  /* 0x0000001fff027819 */ /* 0x000fe20000011403 */
        /* <DEDUP_REMOVED lines=10> */
[----:B---3--:R-:W-:Y:S01]  /*198f0*/  SHF.R.S32.HI R9, RZ, 0x1f, R7 ;  /* 0x0000001fff097819 */ /* 0x008fe20000011407 */
[----:B------:R1:W-:Y:S01]  /*19900*/  @!P2 ST.E.64 [R16.64], R86 ;  /* 0x000000561000a985 */ /* 0x0003e2000c101b06 */
[----:B------:R-:W-:Y:S02]  /*19910*/  @!P5 LEA R12, P4, R7, R0, 0x2 ;  /* 0x00000000070cd211 */ /* 0x000fe400078810ff */
[----:B------:R-:W-:Y:S01]  /*19920*/  IADD3 R3, R216, 0xc0, RZ ;  /* 0x000000c0d8037810 */ /* 0x000fe20007ffe0ff */
[----:B------:R2:W-:Y:S01]  /*19930*/  @!P1 ST.E.64 [R14.64], R82 ;  /* 0x000000520e009985 */ /* 0x0005e2000c101b06 */
[----:B------:R-:W-:-:S02]  /*19940*/  SHF.R.S32.HI R5, RZ, 0x1f, R6 ;  /* 0x0000001fff057819 */ /* 0x000fc40000011406 */
        /* <DEDUP_REMOVED lines=56> */
.L_x_1487:
[----:B------:R-:W2:Y:S04]  /*19cd0*/  LDL.LU R0, [R1+0x18] ;  /* 0x0000180001007983 */ /* 0x000ea80000300800 */
[----:B------:R-:W3:Y:S01]  /*19ce0*/  LDL R7, [R1+0x4] ;  /* 0x0000040001077983 */ /* 0x000ee20000100800 */
        /* <DEDUP_REMOVED lines=10> */
[----:B---3--:R-:W-:-:S05]  /*19d90*/  @P1 LEA.HI.X R3, R217, c[0x0][0x50c], R7, 0x2, P0 ;  /* 0x00014300d9031a11 */ /* 0x008fca00000f1407 */
        /* <DEDUP_REMOVED lines=8> */
.L_x_1508:
        /* <DEDUP_REMOVED lines=12> */
[----:B------:R-:W2:Y:S04]  /*19ee0*/  LDL R2, [R1] ;  /* 0x0000000001027983 */ /* 0x000ea80000100800 */
        /* <DEDUP_REMOVED lines=21> */
[--C-:B------:R-:W-:Y:S01]  /*1a040*/  IMAD.MOV R2, RZ, RZ, -R0.reuse ;  /* 0x000000ffff027224 */ /* 0x100fe200078e0a00 */
[----:B------:R-:W-:Y:S01]  /*1a050*/  IADD3 R3, R3, R8, RZ ;  /* 0x0000000803037210 */ /* 0x000fe20007ffe0ff */
[-C--:B-----5:R-:W-:Y:S02]  /*1a060*/  IMAD R8, R15, R7.reuse, RZ ;  /* 0x000000070f087224 */ /* 0x0a0fe400078e02ff */
        /* <DEDUP_REMOVED lines=20> */
.L_x_1510:
[----:B------:R-:W-:Y:S05]  /*1a1b0*/  BSYNC B0 ;  /* 0x0000000000007941 */ /* 0x000fea0003800000 */
.L_x_1509:
[----:B------:R-:W-:-:S13]  /*1a1c0*/  ISETP.GT.AND P0, PT, R18, 0x1, PT ;  /* 0x000000011200780c */ /* 0x000fda0003f04270 */
[----:B------:R-:W-:Y:S05]  /*1a1d0*/  @P0 BRA `(.L_x_1502) ;  /* 0x0000088000000947 */ /* 0x000fea0003800000 */
[----:B------:R-:W2:Y:S04]  /*1a1e0*/  LDL.LU R7, [R1] ;  /* 0x0000000001077983 */ /* 0x000ea80000300800 */
[----:B------:R-:W3:Y:S01]  /*1a1f0*/  LDL.LU R8, [R1+0x14] ;  /* 0x0000140001087983 */ /* 0x000ee20000300800 */
[----:B------:R-:W-:Y:S01]  /*1a200*/  MOV R2, c[0x0][0x4e8] ;  /* 0x00013a0000027a02 */ /* 0x000fe20000000f00 */
[----:B-1----:R-:W-:Y:S01]  /*1a210*/  IMAD R0, R17, c[0x0][0x3a0], RZ ;  /* 0x0000e80011007a24 */ /* 0x002fe200078e02ff */
[----:B------:R-:W-:Y:S01]  /*1a220*/  LEA R4, R215, R205, 0x5 ;  /* 0x000000cdd7047211 */ /* 0x000fe200078e28ff */
[----:B------:R-:W-:Y:S01]  /*1a230*/  IMAD R5, R20, c[0x0][0x3f0], RZ ;  /* 0x0000fc0014057a24 */ /* 0x000fe200078e02ff */
[----:B------:R-:W-:Y:S01]  /*1a240*/  ISETP.NE.AND P0, PT, R2, 0x1, PT ;  /* 0x000000010200780c */ /* 0x000fe20003f05270 */
[----:B------:R-:W-:-:S04]  /*1a250*/  IMAD.WIDE.U32 R2, R6, c[0x0][0x3a0], RZ ;  /* 0x0000e80006027a25 */ /* 0x000fc800078e00ff */
[----:B------:R-:W-:-:S05]  /*1a260*/  IMAD R6, R6, c[0x0][0x3a4], R0 ;  /* 0x0000e90006067a24 */ /* 0x000fca00078e0200 */
[----:B------:R-:W-:-:S05]  /*1a270*/  IADD3 R3, R3, R6, RZ ;  /* 0x0000000603037210 */ /* 0x000fca0007ffe0ff */
[----:B--2---:R-:W-:Y:S01]  /*1a280*/  IMAD.WIDE.U32 R2, R7, c[0x0][0x3e8], R2 ;  /* 0x0000fa0007027a25 */ /* 0x004fe200078e0002 */
[----:B---3--:R-:W-:-:S03]  /*1a290*/  LEA R4, R8, R4, 0x7 ;  /* 0x0000000408047211 */ /* 0x008fc600078e38ff */
[----:B------:R-:W-:Y:S01]  /*1a2a0*/  IMAD R3, R7, c[0x0][0x3ec], R3 ;  /* 0x0000fb0007037a24 */ /* 0x000fe200078e0203 */
[----:B------:R-:W-:Y:S01]  /*1a2b0*/  LEA R15, R8, R205, 0x7 ;  /* 0x000000cd080f7211 */ /* 0x000fe200078e38ff */
[----:B------:R-:W-:Y:S01]  /*1a2c0*/  IMAD R7, R12, c[0x0][0x3f4], R5 ;  /* 0x0000fd000c077a24 */ /* 0x000fe200078e0205 */
[----:B------:R-:W-:Y:S01]  /*1a2d0*/  MOV R0, R4 ;  /* 0x0000000400007202 */ /* 0x000fe20000000f00 */
[----:B------:R-:W-:-:S04]  /*1a2e0*/  @P0 IMAD.HI.U32 R6, R4, c[0x0][0x4ec], RZ ;  /* 0x00013b0004060a27 */ /* 0x000fc800078e00ff */
[----:B------:R-:W-:Y:S01]  /*1a2f0*/  IMAD.WIDE.U32 R2, R12, c[0x0][0x3f0], R2 ;  /* 0x0000fc000c027a25 */ /* 0x000fe200078e0002 */
[----:B------:R-:W-:-:S04]  /*1a300*/  @P0 SHF.R.U32.HI R0, RZ, c[0x0][0x4f0], R6 ;  /* 0x00013c00ff000a19 */ /* 0x000fc80000011606 */
[----:B------:R-:W-:Y:S02]  /*1a310*/  SHF.R.S32.HI R6, RZ, 0x1f, R0 ;  /* 0x0000001fff067819 */ /* 0x000fe40000011400 */
[----:B------:R-:W-:Y:S02]  /*1a320*/  IADD3 R5, -R0, RZ, RZ ;  /* 0x000000ff00057210 */ /* 0x000fe40007ffe1ff */
[----:B------:R-:W-:Y:S01]  /*1a330*/  IADD3 R3, R3, R7, RZ ;  /* 0x0000000703037210 */ /* 0x000fe20007ffe0ff */
[----:B------:R-:W-:Y:S02]  /*1a340*/  IMAD R6, R6, c[0x0][0x3e0], RZ ;  /* 0x0000f80006067a24 */ /* 0x000fe400078e02ff */
        /* <DEDUP_REMOVED lines=13> */
.L_x_1562:
[----:B------:R-:W-:Y:S05]  /*1a420*/  BRA.DIV ~URZ, `(.L_x_1512) ;  /* 0x000020127f007947 */ /* 0x000fea000b800000 */
[----:B------:R3:W4:Y:S02]  /*1a430*/  SHFL.IDX PT, R0, R16, RZ, 0x181f ;  /* 0x00181fff10007589 */ /* 0x00072400000e0000 */
.L_x_1563:
        /* <DEDUP_REMOVED lines=26> */
.L_x_1514:
[----:B------:R-:W-:Y:S05]  /*1a5e0*/  BSYNC B0 ;  /* 0x0000000000007941 */ /* 0x000fea0003800000 */
.L_x_1513:
[----:B------:R-:W-:Y:S05]  /*1a5f0*/  BRA.DIV ~URZ, `(.L_x_1515) ;  /* 0x00001ea27f007947 */ /* 0x000fea000b800000 */
[----:B--2---:R2:W1:Y:S04]  /*1a600*/  SHFL.IDX PT, R12, R13, 0x1, 0x181f ;  /* 0x00381f000d0c7f89 */ /* 0x00446800000e0000 */
[----:B----4-:R2:W4:Y:S02]  /*1a610*/  SHFL.IDX PT, R0, R16, 0x1, 0x181f ;  /* 0x00381f0010007f89 */ /* 0x01052400000e0000 */
.L_x_1564:
        /* <DEDUP_REMOVED lines=20> */
.L_x_1517:
[----:B------:R-:W-:Y:S05]  /*1a760*/  BSYNC B0 ;  /* 0x0000000000007941 */ /* 0x000fea0003800000 */
.L_x_1516:
[----:B------:R-:W-:Y:S05]  /*1a770*/  BRA.DIV ~URZ, `(.L_x_1518) ;  /* 0x00001de27f007947 */ /* 0x000fea000b800000 */
[----:B-1----:R1:W2:Y:S02]  /*1a780*/  SHFL.IDX PT, R12, R13, 0x2, 0x181f ;  /* 0x00581f000d0c7f89 */ /* 0x0022a400000e0000 */
.L_x_1565:
[----:B------:R-:W-:Y:S05]  /*1a790*/  BRA.DIV ~URZ, `(.L_x_1519) ;  /* 0x00001e327f007947 */ /* 0x000fea000b800000 */
[----:B----4-:R4:W1:Y:S02]  /*1a7a0*/  SHFL.IDX PT, R0, R16, 0x2, 0x181f ;  /* 0x00581f0010007f89 */ /* 0x01086400000e0000 */
.L_x_1566:
        /* <DEDUP_REMOVED lines=20> */
.L_x_1521:
[----:B------:R-:W-:Y:S05]  /*1a8f0*/  BSYNC B0 ;  /* 0x0000000000007941 */ /* 0x000fea0003800000 */
.L_x_1520:
[----:B------:R-:W-:Y:S05]  /*1a900*/  BRA.DIV ~URZ, `(.L_x_1522) ;  /* 0x00001d227f007947 */ /* 0x000fea000b800000 */
[----:B--2---:R2:W3:Y:S04]  /*1a910*/  SHFL.IDX PT, R12, R13, 0x3, 0x181f ;  /* 0x00781f000d0c7f89 */ /* 0x0044e800000e0000 */
[----:B-1----:R2:W1:Y:S02]  /*1a920*/  SHFL.IDX PT, R0, R16, 0x3, 0x181f ;  /* 0x00781f0010007f89 */ /* 0x00246400000e0000 */
.L_x_1567:
        /* <DEDUP_REMOVED lines=19> */
.L_x_1502:
[----:B------:R-:W-:Y:S05]  /*1aa60*/  BSYNC B1 ;  /* 0x0000000000017941 */ /* 0x000fea0003800000 */
.L_x_1486:
        /* <DEDUP_REMOVED lines=11> */
[----:B--2-4-:R-:W-:-:S04]  /*1ab20*/  LOP3.LUT R13, R0, 0x1f, RZ, 0xc0, !PT ;  /* 0x0000001f000d7812 */ /* 0x014fc800078ec0ff */
[----:B------:R-:W-:Y:S01]  /*1ab30*/  ISETP.NE.AND P6, PT, R13, 0x1f, PT ;  /* 0x0000001f0d00780c */ /* 0x000fe20003fc5270 */
[----:B------:R-:W-:Y:S10]  /*1ab40*/  BRA.DIV ~URZ, `(.L_x_1524) ;  /* 0x00001ba27f007947 */ /* 0x000ff4000b800000 */
[----:B------:R1:W2:Y:S02]  /*1ab50*/  SHFL.IDX PT, R9, R114, RZ, 0x1f ;  /* 0x00001fff72097589 */ /* 0x0002a400000e0000 */
.L_x_1568:
[----:B------:R-:W-:Y:S05]  /*1ab60*/  BRA.DIV ~URZ, `(.L_x_1525) ;  /* 0x00001bf27f007947 */ /* 0x000fea000b800000 */
[----:B------:R4:W1:Y:S02]  /*1ab70*/  SHFL.IDX PT, R8, R114, 0x1, 0x1f ;  /* 0x00201f0072087f89 */ /* 0x00086400000e0000 */
.L_x_1569:
[----:B------:R-:W5:Y:S01]  /*1ab80*/  LDL R0, [R1+0x1c] ;  /* 0x00001c0001007983 */ /* 0x000f620000100800 */
[----:B------:R-:W-:Y:S02]  /*1ab90*/  IMAD.MOV.U32 R6, RZ, RZ, RZ ;  /* 0x000000ffff067224 */ /* 0x000fe400078e00ff */
[----:B-----5:R-:W-:-:S05]  /*1aba0*/  IMAD.IADD R0, R0, 0x1, R13 ;  /* 0x0000000100007824 */ /* 0x020fca00078e020d */
        /* <DEDUP_REMOVED lines=15> */
[----:B------:R3:W4:Y:S02]  /*1aca0*/  SHFL.UP PT, R4, R0, 0x1, RZ ;  /* 0x0420000000047989 */ /* 0x00072400000e00ff */
.L_x_1570:
[----:B----4-:R-:W-:-:S04]  /*1acb0*/  SEL R4, R4, RZ, P5 ;  /* 0x000000ff04047207 */ /* 0x010fc80002800000 */
[----:B---3--:R-:W-:Y:S01]  /*1acc0*/  IADD3 R0, R0, R4, RZ ;  /* 0x0000000400007210 */ /* 0x008fe20007ffe0ff */
[----:B------:R-:W-:Y:S05]  /*1acd0*/  BRA.DIV ~URZ, `(.L_x_1527) ;  /* 0x00001b327f007947 */ /* 0x000fea000b800000 */
        /* <DEDUP_REMOVED lines=12> */
[----:B------:R3:W4:Y:S02]  /*1ada0*/  SHFL.IDX PT, R0, R4, 0x1f, 0x1f ;  /* 0x03e01f0004007f89 */ /* 0x00072400000e0000 */
.L_x_1571:
[----:B----4-:R-:W-:Y:S01]  /*1adb0*/  IMAD R0, R0, c[0x0][0x538], RZ ;  /* 0x00014e0000007a24 */ /* 0x010fe200078e02ff */
[----:B------:R-:W-:Y:S04]  /*1adc0*/  BSSY B1, `(.L_x_1528) ;  /* 0x0000084000017945 */ /* 0x000fe80003800000 */
[----:B-1----:R-:W-:-:S04]  /*1add0*/  IADD3 R8, R0, R8, RZ ;  /* 0x0000000800087210 */ /* 0x002fc80007ffe0ff */
[----:B--2---:R-:W-:-:S13]  /*1ade0*/  ISETP.GT.AND P0, PT, R8, R9, PT ;  /* 0x000000090800720c */ /* 0x004fda0003f04270 */
[----:B------:R-:W-:Y:S05]  /*1adf0*/  @P0 BRA `(.L_x_1529) ;  /* 0x0000025000000947 */ /* 0x000fea0003800000 */
.L_x_1533:
[----:B------:R-:W2:Y:S02]  /*1ae00*/  LDL.LU R0, [R1+0x1c] ;  /* 0x00001c0001007983 */ /* 0x000ea40000300800 */
[----:B--2---:R-:W-:-:S04]  /*1ae10*/  IADD3 R0, R0, 0x1f, RZ ;  /* 0x0000001f00007810 */ /* 0x004fc80007ffe0ff */
[----:B------:R-:W-:-:S13]  /*1ae20*/  ISETP.GE.AND P0, PT, R0, c[0x0][0x53c], PT ;  /* 0x00014f0000007a0c */ /* 0x000fda0003f06270 */
[----:B------:R-:W-:Y:S05]  /*1ae30*/  @P0 BRA `(.L_x_1530) ;  /* 0x0000077000000947 */ /* 0x000fea0003800000 */
[----:B------:R1:W-:Y:S01]  /*1ae40*/  STL [R1+0x1c], R0 ;  /* 0x00001c0001007387 */ /* 0x0003e20000100800 */
[----:B------:R-:W-:Y:S01]  /*1ae50*/  CS2R R6, SRZ ;  /* 0x0000000000067805 */ /* 0x000fe2000001ff00 */
[----:B-1----:R-:W-:-:S04]  /*1ae60*/  IADD3 R0, R0, R13, RZ ;  /* 0x0000000d00007210 */ /* 0x002fc80007ffe0ff */
[----:B------:R-:W-:-:S13]  /*1ae70*/  ISETP.GE.OR P0, PT, R0, c[0x0][0x53c], !P6 ;  /* 0x00014f0000007a0c */ /* 0x000fda0007706670 */
[----:B---3--:R-:W-:Y:S02]  /*1ae80*/  @!P0 MOV R4, 0x4 ;  /* 0x0000000400048802 */ /* 0x008fe40000000f00 */
        /* <DEDUP_REMOVED lines=8> */
.L_x_1572:
        /* <DEDUP_REMOVED lines=16> */
.L_x_1573:
[----:B--2---:R-:W-:-:S05]  /*1b010*/  IMAD R0, R0, c[0x0][0x538], RZ ;  /* 0x00014e0000007a24 */ /* 0x004fca00078e02ff */
[----:B------:R-:W-:-:S04]  /*1b020*/  IADD3 R8, R0, R8, RZ ;  /* 0x0000000800087210 */ /* 0x000fc80007ffe0ff */
[----:B------:R-:W-:-:S13]  /*1b030*/  ISETP.GT.AND P0, PT, R8, R9, PT ;  /* 0x000000090800720c */ /* 0x000fda0003f04270 */
[----:B-1----:R-:W-:Y:S05]  /*1b040*/  @!P0 BRA `(.L_x_1533) ;  /* 0xfffffdb000008947 */ /* 0x002fea000383ffff */
.L_x_1529:
[----:B------:R-:W-:-:S05]  /*1b050*/  IADD3 R10, -R0, R8, RZ ;  /* 0x00000008000a7210 */ /* 0x000fca0007ffe1ff */
[----:B------:R-:W-:-:S05]  /*1b060*/  IMAD R0, R4, c[0x0][0x538], R10 ;  /* 0x00014e0004007a24 */ /* 0x000fca00078e020a */
[----:B------:R-:W-:Y:S01]  /*1b070*/  ISETP.GT.AND P0, PT, R0, R9, PT ;  /* 0x000000090000720c */ /* 0x000fe20003f04270 */
[----:B------:R-:W-:-:S12]  /*1b080*/  BRA.DIV ~URZ, `(.L_x_1534) ;  /* 0x00001b127f007947 */ /* 0x000fd8000b800000 */
[----:B------:R-:W-:-:S04]  /*1b090*/  VOTE.ANY R8, PT, !P0 ;  /* 0x0000000000087806 */ /* 0x000fc800040e0100 */
.L_x_1574:
[----:B------:R1:W2:Y:S01]  /*1b0a0*/  POPC R11, R8 ;  /* 0x00000008000b7309 */ /* 0x0002a20000000000 */
[----:B------:R-:W-:Y:S05]  /*1b0b0*/  BRA.DIV ~URZ, `(.L_x_1535) ;  /* 0x00001b327f007947 */ /* 0x000fea000b800000 */
[----:B--2---:R2:W4:Y:S04]  /*1b0c0*/  SHFL.IDX PT, R6, R6, R11, 0x1f ;  /* 0x00001f0b06067589 */ /* 0x00452800000e0000 */
[----:B------:R2:W1:Y:S02]  /*1b0d0*/  SHFL.IDX PT, R7, R7, R11, 0x1f ;  /* 0x00001f0b07077589 */ /* 0x00046400000e0000 */
.L_x_1575:
[----:B------:R-:W-:Y:S01]  /*1b0e0*/  ISETP.NE.AND P0, PT, R8, RZ, PT ;  /* 0x000000ff0800720c */ /* 0x000fe20003f05270 */
[----:B------:R-:W-:-:S12]  /*1b0f0*/  BSSY B0, `(.L_x_1536) ;  /* 0x0000005000007945 */ /* 0x000fd80003800000 */
[----:B------:R-:W-:Y:S05]  /*1b100*/  @!P0 BRA `(.L_x_1537) ;  /* 0x0000003000008947 */ /* 0x000fea0003800000 */
[----:B------:R-:W-:Y:S01]  /*1b110*/  IADD3 R3, R11, -0x1, RZ ;  /* 0xffffffff0b037810 */ /* 0x000fe20007ffe0ff */
[----:B------:R-:W-:Y:S05]  /*1b120*/  BRA.DIV ~URZ, `(.L_x_1538) ;  /* 0x00001b927f007947 */ /* 0x000fea000b800000 */
[----:B------:R2:W3:Y:S02]  /*1b130*/  SHFL.IDX PT, R12, R4, R3, 0x1f ;  /* 0x00001f03040c7589 */ /* 0x0004e400000e0000 */
.L_x_1537:
[----:B------:R-:W-:Y:S05]  /*1b140*/  BSYNC B0 ;  /* 0x0000000000007941 */ /* 0x000fea0003800000 */
.L_x_1536:
[----:B---3--:R-:W-:Y:S01]  /*1b150*/  IMAD R5, R12, c[0x0][0x538], R10 ;  /* 0x00014e000c057a24 */ /* 0x008fe200078e020a */
[----:B--2-4-:R-:W-:-:S03]  /*1b160*/  IABS R4, R6 ;  /* 0x0000000600047213 */ /* 0x014fc60000000000 */
[----:B-1----:R-:W-:Y:S01]  /*1b170*/  IMAD.IADD R8, R9, 0x1, -R5 ;  /* 0x0000000109087824 */ /* 0x002fe200078e0a05 */
[----:B------:R1:W-:Y:S01]  /*1b180*/  STL [R1+0x10], R5 ;  /* 0x0000100501007387 */ /* 0x0003e20000100800 */
[----:B------:R-:W2:Y:S03]  /*1b190*/  I2F.RP R2, R4 ;  /* 0x0000000400027306 */ /* 0x000ea60000209400 */
[----:B------:R-:W3:Y:S05]  /*1b1a0*/  LDL.LU R14, [R1+0x1c] ;  /* 0x00001c00010e7983 */ /* 0x000eea0000300800 */
[----:B--2---:R-:W2:Y:S02]  /*1b1b0*/  MUFU.RCP R2, R2 ;  /* 0x0000000200027308 */ /* 0x004ea40000001000 */
[----:B--2---:R-:W-:-:S06]  /*1b1c0*/  IADD3 R2, R2, 0xffffffe, RZ ;  /* 0x0ffffffe02027810 */ /* 0x004fcc0007ffe0ff */
[----:B------:R2:W4:Y:S02]  /*1b1d0*/  F2I.FTZ.U32.TRUNC.NTZ R3, R2 ;  /* 0x0000000200037305 */ /* 0x000524000021f000 */
[----:B--2---:R-:W-:Y:S01]  /*1b1e0*/  IABS R2, R7 ;  /* 0x0000000700027213 */ /* 0x004fe20000000000 */
[----:B----4-:R-:W-:-:S03]  /*1b1f0*/  IMAD.MOV R0, RZ, RZ, -R3 ;  /* 0x000000ffff007224 */ /* 0x010fc600078e0a03 */
[----:B-1----:R-:W-:Y:S01]  /*1b200*/  MOV R5, R2 ;  /* 0x0000000200057202 */ /* 0x002fe20000000f00 */
[----:B------:R-:W-:Y:S01]  /*1b210*/  IMAD.MOV.U32 R10, RZ, RZ, R0 ;  /* 0x000000ffff0a7224 */ /* 0x000fe200078e0000 */
[----:B------:R-:W-:Y:S01]  /*1b220*/  IABS R0, R6 ;  /* 0x0000000600007213 */ /* 0x000fe20000000000 */
[----:B------:R-:W-:Y:S01]  /*1b230*/  IMAD.MOV.U32 R2, RZ, RZ, RZ ;  /* 0x000000ffff027224 */ /* 0x000fe200078e00ff */
[----:B------:R-:W1:Y:S01]  /*1b240*/  I2F.RP R12, R5 ;  /* 0x00000005000c7306 */ /* 0x000e620000209400 */
[----:B------:R-:W-:Y:S01]  /*1b250*/  IMAD R9, R10, R4, RZ ;  /* 0x000000040a097224 */ /* 0x000fe200078e02ff */
[----:B------:R-:W-:Y:S01]  /*1b260*/  IABS R10, R8 ;  /* 0x00000008000a7213 */ /* 0x000fe20000000000 */
[----:B------:R-:W-:Y:S02]  /*1b270*/  IMAD.MOV R0, RZ, RZ, -R0 ;  /* 0x000000ffff007224 */ /* 0x000fe400078e0a00 */
[----:B------:R-:W-:-:S04]  /*1b280*/  IMAD.HI.U32 R9, R3, R9, R2 ;  /* 0x0000000903097227 */ /* 0x000fc800078e0002 */
[----:B------:R-:W-:Y:S01]  /*1b290*/  IMAD.MOV.U32 R2, RZ, RZ, R10 ;  /* 0x000000ffff027224 */ /* 0x000fe200078e000a */
[----:B------:R-:W-:-:S03]  /*1b2a0*/  MOV R3, R0 ;  /* 0x0000000000037202 */ /* 0x000fc60000000f00 */
[----:B------:R-:W-:-:S04]  /*1b2b0*/  IMAD.HI.U32 R0, R9, R2, RZ ;  /* 0x0000000209007227 */ /* 0x000fc800078e00ff */
[----:B------:R-:W-:Y:S02]  /*1b2c0*/  IMAD R2, R0, R3, R2 ;  /* 0x0000000300027224 */ /* 0x000fe400078e0202 */
[----:B-1----:R-:W1:Y:S03]  /*1b2d0*/  MUFU.RCP R3, R12 ;  /* 0x0000000c00037308 */ /* 0x002e660000001000 */
[----:B------:R-:W-:Y:S02]  /*1b2e0*/  ISETP.GT.U32.AND P0, PT, R4, R2, PT ;  /* 0x000000020400720c */ /* 0x000fe40003f04070 */
[----:B-1----:R-:W-:-:S11]  /*1b2f0*/  IADD3 R3, R3, 0xffffffe, RZ ;  /* 0x0ffffffe03037810 */ /* 0x002fd60007ffe0ff */
[----:B------:R-:W-:Y:S01]  /*1b300*/  @!P0 IMAD.IADD R2, R2, 0x1, -R4 ;  /* 0x0000000102028824 */ /* 0x000fe200078e0a04 */
[----:B------:R-:W1:Y:S04]  /*1b310*/  F2I.FTZ.U32.TRUNC.NTZ R3, R3 ;  /* 0x0000000300037305 */ /* 0x000e68000021f000 */
[----:B------:R-:W-:Y:S02]  /*1b320*/  ISETP.GE.U32.AND P2, PT, R2, R4, PT ;  /* 0x000000040200720c */ /* 0x000fe40003f46070 */
[----:B------:R-:W-:Y:S02]  /*1b330*/  LOP3.LUT R2, R8, R6, RZ, 0x3c, !PT ;  /* 0x0000000608027212 */ /* 0x000fe400078e3cff */
[----:B------:R-:W-:Y:S02]  /*1b340*/  @!P0 IADD3 R0, R0, 0x1, RZ ;  /* 0x0000000100008810 */ /* 0x000fe40007ffe0ff */
[----:B------:R-:W-:-:S02]  /*1b350*/  ISETP.GE.AND P1, PT, R2, RZ, PT ;  /* 0x000000ff0200720c */ /* 0x000fc40003f26270 */
[----:B------:R-:W-:Y:S01]  /*1b360*/  ISETP.NE.AND P0, PT, R6, RZ, PT ;  /* 0x000000ff0600720c */ /* 0x000fe20003f05270 */
[----:B-1----:R-:W-:-:S04]  /*1b370*/  IMAD.MOV R2, RZ, RZ, -R3 ;  /* 0x000000ffff027224 */ /* 0x002fc800078e0a03 */
[----:B------:R-:W-:Y:S02]  /*1b380*/  @P2 IADD3 R0, R0, 0x1, RZ ;  /* 0x0000000100002810 */ /* 0x000fe40007ffe0ff */
[----:B------:R-:W-:Y:S02]  /*1b390*/  MOV R4, R2 ;  /* 0x0000000200047202 */ /* 0x000fe40000000f00 */
[----:B------:R-:W-:Y:S02]  /*1b3a0*/  IABS R2, R7 ;  /* 0x0000000700027213 */ /* 0x000fe40000000000 */
[----:B------:R-:W-:Y:S02]  /*1b3b0*/  @!P1 IMAD.MOV R0, RZ, RZ, -R0 ;  /* 0x000000ffff009224 */ /* 0x000fe400078e0a00 */
        /* <DEDUP_REMOVED lines=31> */
.L_x_1530:
[----:B------:R-:W-:Y:S01]  /*1b5b0*/  MOV R0, c[0x0][0x53c] ;  /* 0x00014f0000007a02 */ /* 0x000fe20000000f00 */
[----:B------:R1:W-:Y:S04]  /*1b5c0*/  STL [R1+0x10], R9 ;  /* 0x0000100901007387 */ /* 0x0003e80000100800 */
[----:B------:R1:W-:Y:S04]  /*1b5d0*/  STL [R1+0x14], RZ ;  /* 0x000014ff01007387 */ /* 0x0003e80000100800 */
[----:B------:R1:W-:Y:S04]  /*1b5e0*/  STL [R1+0x18], RZ ;  /* 0x000018ff01007387 */ /* 0x0003e80000100800 */
[----:B------:R1:W-:Y:S02]  /*1b5f0*/  STL [R1+0x1c], R0 ;  /* 0x00001c0001007387 */ /* 0x0003e40000100800 */
.L_x_1539:
[----:B------:R-:W-:Y:S05]  /*1b600*/  BSYNC B1 ;  /* 0x0000000000017941 */ /* 0x000fea0003800000 */
.L_x_1528:
[----:B---3--:R-:W2:Y:S04]  /*1b610*/  LDL R4, [R1+0x10] ;  /* 0x0000100001047983 */ /* 0x008ea80000100800 */
        /* <DEDUP_REMOVED lines=8> */
.L_x_1523:
[----:B-1----:R-:W4:Y:S02]  /*1b6a0*/  LDL R0, [R1+0x1c] ;  /* 0x00001c0001007983 */ /* 0x002f240000100800 */
[----:B----4-:R-:W-:-:S13]  /*1b6b0*/  ISETP.GE.AND P0, PT, R0, c[0x0][0x53c], PT ;  /* 0x00014f0000007a0c */ /* 0x010fda0003f06270 */
[----:B--23--:R-:W-:Y:S01]  /*1b6c0*/  @P0 CALL.REL.NOINC `(.L_x_1540) ;  /* 0x0000001000000944 */ /* 0x00cfe20003c00000 */
[----:B------:R-:W-:Y:S05]  /*1b6d0*/  BRA `(.L_x_1541) ;  /* 0xfffe606000007947 */ /* 0x000fea000383ffff */
.L_x_1540:
[----:B------:R-:W-:Y:S05]  /*1b6e0*/  EXIT ;  /* 0x000000000000794d */ /* 0x000fea0003800000 */
.L_x_1354:
[----:B------:R-:W-:Y:S01]  /*1b6f0*/  IMAD.MOV.U32 R0, RZ, RZ, R5 ;  /* 0x000000ffff007224 */ /* 0x000fe200078e0005 */
[----:B------:R-:W-:Y:S02]  /*1b700*/  MOV R2, 0x1 ;  /* 0x0000000100027802 */ /* 0x000fe40000000f00 */
[----:B------:R-:W-:Y:S02]  /*1b710*/  MOV R3, 0x1b730 ;  /* 0x0001b73000037802 */ /* 0x000fe40000000f00 */
[----:B------:R-:W-:Y:S05]  /*1b720*/  CALL.REL.NOINC `($__internal_32_$__cuda_sm70_shflsync_up_p) ;  /* 0x0000169000007944 */ /* 0x000fea0003c00000 */
[----:B------:R-:W-:Y:S01]  /*1b730*/  MOV R0, R4 ;  /* 0x0000000400007202 */ /* 0x000fe20000000f00 */
[----:B------:R-:W-:Y:S05]  /*1b740*/  BRA `(.L_x_1542) ;  /* 0xfffe4d2000007947 */ /* 0x000fea000383ffff */
.L_x_1355:
[----:B------:R-:W-:Y:S01]  /*1b750*/  IMAD.MOV.U32 R0, RZ, RZ, R5 ;  /* 0x000000ffff007224 */ /* 0x000fe200078e0005 */
[----:B------:R-:W-:Y:S02]  /*1b760*/  MOV R2, 0x2 ;  /* 0x0000000200027802 */ /* 0x000fe40000000f00 */
[----:B------:R-:W-:Y:S02]  /*1b770*/  MOV R3, 0x1b790 ;  /* 0x0001b79000037802 */ /* 0x000fe40000000f00 */
[----:B------:R-:W-:Y:S05]  /*1b780*/  CALL.REL.NOINC `($__internal_32_$__cuda_sm70_shflsync_up_p) ;  /* 0x0000163000007944 */ /* 0x000fea0003c00000 */
[----:B------:R-:W-:Y:S01]  /*1b790*/  SEL R0, R4, RZ, P4 ;  /* 0x000000ff04007207 */ /* 0x000fe20002000000 */
[----:B------:R-:W-:Y:S01]  /*1b7a0*/  IMAD.MOV.U32 R2, RZ, RZ, 0x4 ;  /* 0x00000004ff027424 */ /* 0x000fe200078e00ff */
[----:B------:R-:W-:-:S03]  /*1b7b0*/  MOV R3, 0x1b7e0 ;  /* 0x0001b7e000037802 */ /* 0x000fc60000000f00 */
[----:B------:R-:W-:Y:S02]  /*1b7c0*/  IMAD.IADD R0, R5, 0x1, R0 ;  /* 0x0000000105007824 */ /* 0x000fe400078e0200 */
        /* <DEDUP_REMOVED lines=14> */
[----:B------:R-:W-:Y:S01]  /*1b8b0*/  IMAD.IADD R4, R0, 0x1, R4 ;  /* 0x0000000100047824 */ /* 0x000fe200078e0204 */
[----:B------:R-:W-:-:S03]  /*1b8c0*/  MOV R0, 0x1f ;  /* 0x0000001f00007802 */ /* 0x000fc60000000f00 */
[----:B------:R-:W-:Y:S02]  /*1b8d0*/  IMAD.MOV.U32 R5, RZ, RZ, R4 ;  /* 0x000000ffff057224 */ /* 0x000fe400078e0004 */
[----:B------:R-:W-:Y:S05]  /*1b8e0*/  CALL.REL.NOINC `($__internal_31_$__cuda_sm70_shflsync_idx_p) ;  /* 0x0000148000007944 */ /* 0x000fea0003c00000 */
[----:B------:R-:W-:Y:S05]  /*1b8f0*/  BRA `(.L_x_1543) ;  /* 0xfffe4c7000007947 */ /* 0x000fea000383ffff */
.L_x_1357:
[----:B------:R-:W-:Y:S02]  /*1b900*/  SEL R0, RZ, 0x1, P0 ;  /* 0x00000001ff007807 */ /* 0x000fe40000000000 */
[----:B------:R-:W-:Y:S02]  /*1b910*/  MOV R2, 0x1b930 ;  /* 0x0001b93000027802 */ /* 0x000fe40000000f00 */
[----:B------:R-:W-:Y:S05]  /*1b920*/  CALL.REL.NOINC `($__internal_33_$__cuda_sm70_votesync_ballot) ;  /* 0x0000150000007944 */ /* 0x000fea0003c00000 */
[----:B------:R-:W-:Y:S01]  /*1b930*/  MOV R6, R0 ;  /* 0x0000000000067202 */ /* 0x000fe20000000f00 */
[----:B------:R-:W-:Y:S05]  /*1b940*/  BRA `(.L_x_1544) ;  /* 0xfffe4cb000007947 */ /* 0x000fea000383ffff */
.L_x_1358:
[----:B------:R-:W-:Y:S01]  /*1b950*/  IMAD.MOV.U32 R5, RZ, RZ, R8 ;  /* 0x000000ffff057224 */ /* 0x000fe200078e0008 */
[----:B--2---:R-:W-:Y:S01]  /*1b960*/  MOV R3, R13 ;  /* 0x0000000d00037202 */ /* 0x004fe20000000f00 */
[----:B------:R-:W-:Y:S01]  /*1b970*/  IMAD.MOV.U32 R0, RZ, RZ, 0x1f ;  /* 0x0000001fff007424 */ /* 0x000fe200078e00ff */
[----:B------:R-:W-:Y:S02]  /*1b980*/  MOV R2, 0x1b9a0 ;  /* 0x0001b9a000027802 */ /* 0x000fe40000000f00 */
[----:B-1----:R-:W-:Y:S05]  /*1b990*/  CALL.REL.NOINC `($__internal_31_$__cuda_sm70_shflsync_idx_p) ;  /* 0x000013d000007944 */ /* 0x002fea0003c00000 */
[----:B------:R-:W-:Y:S01]  /*1b9a0*/  IMAD.MOV.U32 R11, RZ, RZ, R0 ;  /* 0x000000ffff0b7224 */ /* 0x000fe200078e0000 */
[----:B------:R-:W-:Y:S01]  /*1b9b0*/  MOV R5, R7 ;  /* 0x0000000700057202 */ /* 0x000fe20000000f00 */
[----:B------:R-:W-:Y:S01]  /*1b9c0*/  IMAD.MOV.U32 R7, RZ, RZ, RZ ;  /* 0x000000ffff077224 */ /* 0x000fe200078e00ff */
[----:B------:R-:W-:Y:S01]  /*1b9d0*/  MOV R3, R13 ;  /* 0x0000000d00037202 */ /* 0x000fe20000000f00 */
[----:B------:R-:W-:Y:S01]  /*1b9e0*/  IMAD.MOV.U32 R0, RZ, RZ, 0x1f ;  /* 0x0000001fff007424 */ /* 0x000fe200078e00ff */
[----:B------:R-:W-:-:S02]  /*1b9f0*/  MOV R2, 0x1ba10 ;  /* 0x0001ba1000027802 */ /* 0x000fc40000000f00 */
[----:B------:R-:W-:Y:S05]  /*1ba00*/  CALL.REL.NOINC `($__internal_31_$__cuda_sm70_shflsync_idx_p) ;  /* 0x0000136000007944 */ /* 0x000fea0003c00000 */
[----:B------:R-:W-:Y:S01]  /*1ba10*/  MOV R10, R0 ;  /* 0x00000000000a7202 */ /* 0x000fe20000000f00 */
[----:B------:R-:W-:Y:S05]  /*1ba20*/  BRA `(.L_x_1545) ;  /* 0xfffe4c2000007947 */ /* 0x000fea000383ffff */
.L_x_1361:
[----:B------:R-:W-:Y:S01]  /*1ba30*/  IMAD.MOV.U32 R5, RZ, RZ, R4 ;  /* 0x000000ffff057224 */ /* 0x000fe200078e0004 */
[----:B------:R-:W-:-:S02]  /*1ba40*/  MOV R0, 0x1f ;  /* 0x0000001f00007802 */ /* 0x000fc40000000f00 */
[----:B------:R-:W-:Y:S02]  /*1ba50*/  MOV R2, 0x1ba70 ;  /* 0x0001ba7000027802 */ /* 0x000fe40000000f00 */
[----:B-1----:R-:W-:Y:S05]  /*1ba60*/  CALL.REL.NOINC `($__internal_31_$__cuda_sm70_shflsync_idx_p) ;  /* 0x0000130000007944 */ /* 0x002fea0003c00000 */
[----:B------:R-:W-:Y:S01]  /*1ba70*/  MOV R7, R0 ;  /* 0x0000000000077202 */ /* 0x000fe20000000f00 */
[----:B------:R-:W-:Y:S05]  /*1ba80*/  BRA `(.L_x_1360) ;  /* 0xfffe4c2000007947 */ /* 0x000fea000383ffff */
.L_x_1413:
[----:B------:R-:W-:Y:S01]  /*1ba90*/  IMAD.MOV.U32 R5, RZ, RZ, R13 ;  /* 0x000000ffff057224 */ /* 0x000fe200078e000d */
[----:B------:R-:W-:Y:S01]  /*1baa0*/  MOV R3, RZ ;  /* 0x000000ff00037202 */ /* 0x000fe20000000f00 */
[----:B------:R-:W-:Y:S01]  /*1bab0*/  IMAD.MOV.U32 R0, RZ, RZ, 0x181f ;  /* 0x0000181fff007424 */ /* 0x000fe200078e00ff */
[----:B------:R-:W-:Y:S02]  /*1bac0*/  MOV R2, 0x1bae0 ;  /* 0x0001bae000027802 */ /* 0x000fe40000000f00 */
[----:B-----5:R-:W-:Y:S05]  /*1bad0*/  CALL.REL.NOINC `($__internal_31_$__cuda_sm70_shflsync_idx_p) ;  /* 0x0000129000007944 */ /* 0x020fea0003c00000 */
[----:B------:R-:W-:Y:S01]  /*1bae0*/  MOV R10, R0 ;  /* 0x00000000000a7202 */ /* 0x000fe20000000f00 */
[----:B------:R-:W-:Y:S05]  /*1baf0*/  BRA `(.L_x_1546) ;  /* 0xfffedae000007947 */ /* 0x000fea000383ffff */
.L_x_1414:
[----:B------:R-:W-:Y:S01]  /*1bb00*/  IMAD.MOV.U32 R5, RZ, RZ, R15 ;  /* 0x000000ffff057224 */ /* 0x000fe200078e000f */
[----:B------:R-:W-:Y:S01]  /*1bb10*/  MOV R3, RZ ;  /* 0x000000ff00037202 */ /* 0x000fe20000000f00 */
[----:B------:R-:W-:Y:S01]  /*1bb20*/  IMAD.MOV.U32 R0, RZ, RZ, 0x181f ;  /* 0x0000181fff007424 */ /* 0x000fe200078e00ff */
[----:B------:R-:W-:Y:S02]  /*1bb30*/  MOV R2, 0x1bb50 ;  /* 0x0001bb5000027802 */ /* 0x000fe40000000f00 */
[----:B-12--5:R-:W-:Y:S05]  /*1bb40*/  CALL.REL.NOINC `($__internal_31_$__cuda_sm70_shflsync_idx_p) ;  /* 0x0000122000007944 */ /* 0x026fea0003c00000 */
[----:B------:R-:W-:Y:S05]  /*1bb50*/  BRA `(.L_x_1547) ;  /* 0xfffedaa000007947 */ /* 0x000fea000383ffff */
.L_x_1417:
[----:B--2---:R-:W-:Y:S01]  /*1bb60*/  IMAD.MOV.U32 R5, RZ, RZ, R13 ;  /* 0x000000ffff057224 */ /* 0x004fe200078e000d */
[----:B------:R-:W-:Y:S01]  /*1bb70*/  MOV R3, 0x1 ;  /* 0x0000000100037802 */ /* 0x000fe20000000f00 */
[----:B----4-:R-:W-:Y:S01]  /*1bb80*/  IMAD.MOV.U32 R0, RZ, RZ, 0x181f ;  /* 0x0000181fff007424 */ /* 0x010fe200078e00ff */
[----:B------:R-:W-:-:S02]  /*1bb90*/  MOV R2, 0x1bbb0 ;  /* 0x0001bbb000027802 */ /* 0x000fc40000000f00 */
[----:B-1-3-5:R-:W-:Y:S05]  /*1bba0*/  CALL.REL.NOINC `($__internal_31_$__cuda_sm70_shflsync_idx_p) ;  /* 0x000011c000007944 */ /* 0x02afea0003c00000 */
[----:B------:R-:W-:Y:S01]  /*1bbb0*/  IMAD.MOV.U32 R10, RZ, RZ, R0 ;  /* 0x000000ffff0a7224 */ /* 0x000fe200078e0000 */
[----:B------:R-:W-:Y:S01]  /*1bbc0*/  MOV R3, 0x1 ;  /* 0x0000000100037802 */ /* 0x000fe20000000f00 */
[----:B------:R-:W-:Y:S01]  /*1bbd0*/  IMAD.MOV.U32 R5, RZ, RZ, R15 ;  /* 0x000000ffff057224 */ /* 0x000fe200078e000f */
[----:B------:R-:W-:-:S02]  /*1bbe0*/  MOV R0, 0x181f ;  /* 0x0000181f00007802 */ /* 0x000fc40000000f00 */
[----:B------:R-:W-:Y:S02]  /*1bbf0*/  MOV R2, 0x1bc10 ;  /* 0x0001bc1000027802 */ /* 0x000fe40000000f00 */
[----:B------:R-:W-:Y:S05]  /*1bc00*/  CALL.REL.NOINC `($__internal_31_$__cuda_sm70_shflsync_idx_p) ;  /* 0x0000116000007944 */ /* 0x000fea0003c00000 */
[----:B------:R-:W-:Y:S05]  /*1bc10*/  BRA `(.L_x_1548) ;  /* 0xfffedbb000007947 */ /* 0x000fea000383ffff */
.L_x_1420:
[----:B-1----:R-:W-:Y:S01]  /*1bc20*/  IMAD.MOV.U32 R5, RZ, RZ, R13 ;  /* 0x000000ffff057224 */ /* 0x002fe200078e000d */
[----:B------:R-:W-:Y:S01]  /*1bc30*/  MOV R3, 0x2 ;  /* 0x0000000200037802 */ /* 0x000fe20000000f00 */
[----:B----4-:R-:W-:Y:S01]  /*1bc40*/  IMAD.MOV.U32 R0, RZ, RZ, 0x181f ;  /* 0x0000181fff007424 */ /* 0x010fe200078e00ff */
[----:B------:R-:W-:Y:S02]  /*1bc50*/  MOV R2, 0x1bc70 ;  /* 0x0001bc7000027802 */ /* 0x000fe40000000f00 */
[----:B--23-5:R-:W-:Y:S05]  /*1bc60*/  CALL.REL.NOINC `($__internal_31_$__cuda_sm70_shflsync_idx_p) ;  /* 0x0000110000007944 */ /* 0x02cfea0003c00000 */
[----:B------:R-:W-:Y:S01]  /*1bc70*/  MOV R10, R0 ;  /* 0x00000000000a7202 */ /* 0x000fe20000000f00 */
[----:B------:R-:W-:Y:S05]  /*1bc80*/  BRA `(.L_x_1549) ;  /* 0xfffedca000007947 */ /* 0x000fea000383ffff */
.L_x_1421:
[----:B------:R-:W-:Y:S01]  /*1bc90*/  IMAD.MOV.U32 R5, RZ, RZ, R15 ;  /* 0x000000ffff057224 */ /* 0x000fe200078e000f */
[----:B------:R-:W-:Y:S01]  /*1bca0*/  MOV R3, 0x2 ;  /* 0x0000000200037802 */ /* 0x000fe20000000f00 */
[----:B----4-:R-:W-:Y:S01]  /*1bcb0*/  IMAD.MOV.U32 R0, RZ, RZ, 0x181f ;  /* 0x0000181fff007424 */ /* 0x010fe200078e00ff */
[----:B------:R-:W-:Y:S02]  /*1bcc0*/  MOV R2, 0x1bce0 ;  /* 0x0001bce000027802 */ /* 0x000fe40000000f00 */
[----:B-123-5:R-:W-:Y:S05]  /*1bcd0*/  CALL.REL.NOINC `($__internal_31_$__cuda_sm70_shflsync_idx_p) ;  /* 0x0000109000007944 */ /* 0x02efea0003c00000 */
[----:B------:R-:W-:Y:S05]  /*1bce0*/  BRA `(.L_x_1550) ;  /* 0xfffedc6000007947 */ /* 0x000fea000383ffff */
.L_x_1424:
[----:B-1----:R-:W-:Y:S01]  /*1bcf0*/  IMAD.MOV.U32 R5, RZ, RZ, R13 ;  /* 0x000000ffff057224 */ /* 0x002fe200078e000d */
[----:B------:R-:W-:Y:S01]  /*1bd00*/  MOV R3, 0x3 ;  /* 0x0000000300037802 */ /* 0x000fe20000000f00 */
[----:B------:R-:W-:Y:S01]  /*1bd10*/  IMAD.MOV.U32 R0, RZ, RZ, 0x181f ;  /* 0x0000181fff007424 */ /* 0x000fe200078e00ff */
[----:B------:R-:W-:-:S02]  /*1bd20*/  MOV R2, 0x1bd40 ;  /* 0x0001bd4000027802 */ /* 0x000fc40000000f00 */
[----:B--2345:R-:W-:Y:S05]  /*1bd30*/  CALL.REL.NOINC `($__internal_31_$__cuda_sm70_shflsync_idx_p) ;  /* 0x0000103000007944 */ /* 0x03cfea0003c00000 */
[----:B------:R-:W-:Y:S01]  /*1bd40*/  IMAD.MOV.U32 R10, RZ, RZ, R0 ;  /* 0x000000ffff0a7224 */ /* 0x000fe200078e0000 */
[----:B------:R-:W-:Y:S01]  /*1bd50*/  MOV R3, 0x3 ;  /* 0x0000000300037802 */ /* 0x000fe20000000f00 */
[----:B------:R-:W-:Y:S01]  /*1bd60*/  IMAD.MOV.U32 R5, RZ, RZ, R15 ;  /* 0x000000ffff057224 */ /* 0x000fe200078e000f */
[----:B------:R-:W-:-:S02]  /*1bd70*/  MOV R0, 0x181f ;  /* 0x0000181f00007802 */ /* 0x000fc40000000f00 */
[----:B------:R-:W-:Y:S02]  /*1bd80*/  MOV R2, 0x1bda0 ;  /* 0x0001bda000027802 */ /* 0x000fe40000000f00 */
[----:B------:R-:W-:Y:S05]  /*1bd90*/  CALL.REL.NOINC `($__internal_31_$__cuda_sm70_shflsync_idx_p) ;  /* 0x00000fd000007944 */ /* 0x000fea0003c00000 */
[----:B------:R-:W-:Y:S05]  /*1bda0*/  BRA `(.L_x_1551) ;  /* 0xfffedd1000007947 */ /* 0x000fea000383ffff */
.L_x_1483:
[----:B------:R-:W-:Y:S01]  /*1bdb0*/  IMAD.MOV.U32 R2, RZ, RZ, R203 ;  /* 0x000000ffff027224 */ /* 0x000fe200078e00cb */
[----:B------:R-:W-:Y:S01]  /*1bdc0*/  MOV R7, 0x1f ;  /* 0x0000001f00077802 */ /* 0x000fe20000000f00 */
[----:B------:R-:W-:Y:S01]  /*1bdd0*/  IMAD.MOV.U32 R5, RZ, RZ, 0x2 ;  /* 0x00000002ff057424 */ /* 0x000fe200078e00ff */
[----:B------:R-:W-:Y:S02]  /*1bde0*/  MOV R6, 0xffffffff ;  /* 0xffffffff00067802 */ /* 0x000fe40000000f00 */
[----:B------:R-:W-:Y:S02]  /*1bdf0*/  MOV R3, 0x1be10 ;  /* 0x0001be1000037802 */ /* 0x000fe40000000f00 */
[----:B------:R-:W-:Y:S05]  /*1be00*/  CALL.REL.NOINC `($__internal_30_$__cuda_sm70_shflsync_bfly_p) ;  /* 0x00000f1000007944 */ /* 0x000fea0003c00000 */
[----:B------:R-:W-:Y:S01]  /*1be10*/  FADD.FTZ R0, R203, R5 ;  /* 0x00000005cb007221 */ /* 0x000fe20000010000 */
[----:B------:R-:W-:Y:S02]  /*1be20*/  MOV R5, 0x1 ;  /* 0x0000000100057802 */ /* 0x000fe40000000f00 */
[----:B------:R-:W-:Y:S02]  /*1be30*/  MOV R3, 0x1be60 ;  /* 0x0001be6000037802 */ /* 0x000fe40000000f00 */
[----:B------:R-:W-:-:S02]  /*1be40*/  MOV R2, R0 ;  /* 0x0000000000027202 */ /* 0x000fc40000000f00 */
[----:B------:R-:W-:Y:S05]  /*1be50*/  CALL.REL.NOINC `($__internal_30_$__cuda_sm70_shflsync_bfly_p) ;  /* 0x00000ec000007944 */ /* 0x000fea0003c00000 */
[----:B------:R-:W-:Y:S01]  /*1be60*/  FADD.FTZ R0, R0, R5 ;  /* 0x0000000500007221 */ /* 0x000fe20000010000 */
[----:B------:R-:W-:-:S02]  /*1be70*/  MOV R2, R204 ;  /* 0x000000cc00027202 */ /* 0x000fc40000000f00 */
[----:B------:R-:W-:Y:S02]  /*1be80*/  MOV R5, 0x2 ;  /* 0x0000000200057802 */ /* 0x000fe40000000f00 */
[----:B------:R-:W-:Y:S02]  /*1be90*/  MOV R3, 0x1beb0 ;  /* 0x0001beb000037802 */ /* 0x000fe40000000f00 */
[----:B------:R-:W-:Y:S05]  /*1bea0*/  CALL.REL.NOINC `($__internal_30_$__cuda_sm70_shflsync_bfly_p) ;  /* 0x00000e7000007944 */ /* 0x000fea0003c00000 */
[----:B------:R-:W-:Y:S01]  /*1beb0*/  FADD.FTZ R4, R204, R5 ;  /* 0x00000005cc047221 */ /* 0x000fe20000010000 */
[----:B------:R-:W-:Y:S02]  /*1bec0*/  MOV R5, 0x1 ;  /* 0x0000000100057802 */ /* 0x000fe40000000f00 */
[----:B------:R-:W-:Y:S02]  /*1bed0*/  MOV R3, 0x1bf00 ;  /* 0x0001bf0000037802 */ /* 0x000fe40000000f00 */
[----:B------:R-:W-:Y:S02]  /*1bee0*/  MOV R2, R4 ;  /* 0x0000000400027202 */ /* 0x000fe40000000f00 */
[----:B------:R-:W-:Y:S05]  /*1bef0*/  CALL.REL.NOINC `($__internal_30_$__cuda_sm70_shflsync_bfly_p) ;  /* 0x00000e2000007944 */ /* 0x000fea0003c00000 */
[----:B------:R-:W-:Y:S01]  /*1bf00*/  MOV R3, R5 ;  /* 0x0000000500037202 */ /* 0x000fe20000000f00 */
[----:B------:R-:W-:Y:S05]  /*1bf10*/  BRA `(.L_x_1552) ;  /* 0xffff9e7000007947 */ /* 0x000fea000383ffff */
.L_x_1490:
[----:B--234-:R-:W-:Y:S01]  /*1bf20*/  IMAD.MOV.U32 R5, RZ, RZ, R15 ;  /* 0x000000ffff057224 */ /* 0x01cfe200078e000f */
[----:B------:R-:W-:Y:S01]  /*1bf30*/  MOV R3, RZ ;  /* 0x000000ff00037202 */ /* 0x000fe20000000f00 */
[----:B------:R-:W-:Y:S01]  /*1bf40*/  IMAD.MOV.U32 R0, RZ, RZ, 0x181f ;  /* 0x0000181fff007424 */ /* 0x000fe200078e00ff */
[----:B------:R-:W-:-:S02]  /*1bf50*/  MOV R2, 0x1bf70 ;  /* 0x0001bf7000027802 */ /* 0x000fc40000000f00 */
[----:B-1----:R-:W-:Y:S05]  /*1bf60*/  CALL.REL.NOINC `($__internal_31_$__cuda_sm70_shflsync_idx_p) ;  /* 0x00000e0000007944 */ /* 0x002fea0003c00000 */
[----:B------:R-:W-:Y:S01]  /*1bf70*/  MOV R12, R0 ;  /* 0x00000000000c7202 */ /* 0x000fe20000000f00 */
[----:B------:R-:W-:Y:S05]  /*1bf80*/  BRA `(.L_x_1553) ;  /* 0xffffbaa000007947 */ /* 0x000fea000383ffff */
.L_x_1491:
[----:B------:R-:W-:Y:S01]  /*1bf90*/  IMAD.MOV.U32 R5, RZ, RZ, R16 ;  /* 0x000000ffff057224 */ /* 0x000fe200078e0010 */
[----:B------:R-:W-:Y:S01]  /*1bfa0*/  MOV R3, RZ ;  /* 0x000000ff00037202 */ /* 0x000fe20000000f00 */
[----:B------:R-:W-:Y:S01]  /*1bfb0*/  IMAD.MOV.U32 R0, RZ, RZ, 0x181f ;  /* 0x0000181fff007424 */ /* 0x000fe200078e00ff */
[----:B------:R-:W-:-:S02]  /*1bfc0*/  MOV R2, 0x1bfe0 ;  /* 0x0001bfe000027802 */ /* 0x000fc40000000f00 */
[----:B-123--:R-:W-:Y:S05]  /*1bfd0*/  CALL.REL.NOINC `($__internal_31_$__cuda_sm70_shflsync_idx_p) ;  /* 0x00000d9000007944 */ /* 0x00efea0003c00000 */
[----:B------:R-:W-:Y:S05]  /*1bfe0*/  BRA `(.L_x_1554) ;  /* 0xffffba6000007947 */ /* 0x000fea000383ffff */
.L_x_1494:
[----:B------:R-:W-:Y:S01]  /*1bff0*/  IMAD.MOV.U32 R5, RZ, RZ, R15 ;  /* 0x000000ffff057224 */ /* 0x000fe200078e000f */
[----:B--2---:R-:W-:Y:S01]  /*1c000*/  MOV R3, 0x1 ;  /* 0x0000000100037802 */ /* 0x004fe20000000f00 */
[----:B------:R-:W-:Y:S01]  /*1c010*/  IMAD.MOV.U32 R0, RZ, RZ, 0x181f ;  /* 0x0000181fff007424 */ /* 0x000fe200078e00ff */
[----:B------:R-:W-:-:S02]  /*1c020*/  MOV R2, 0x1c040 ;  /* 0x0001c04000027802 */ /* 0x000fc40000000f00 */
[----:B-1-34-:R-:W-:Y:S05]  /*1c030*/  CALL.REL.NOINC `($__internal_31_$__cuda_sm70_shflsync_idx_p) ;  /* 0x00000d3000007944 */ /* 0x01afea0003c00000 */
[----:B------:R-:W-:Y:S01]  /*1c040*/  IMAD.MOV.U32 R12, RZ, RZ, R0 ;  /* 0x000000ffff0c7224 */ /* 0x000fe200078e0000 */
[----:B------:R-:W-:Y:S01]  /*1c050*/  MOV R3, 0x1 ;  /* 0x0000000100037802 */ /* 0x000fe20000000f00 */
[----:B------:R-:W-:Y:S01]  /*1c060*/  IMAD.MOV.U32 R5, RZ, RZ, R16 ;  /* 0x000000ffff057224 */ /* 0x000fe200078e0010 */
[----:B------:R-:W-:-:S02]  /*1c070*/  MOV R0, 0x181f ;  /* 0x0000181f00007802 */ /* 0x000fc40000000f00 */
[----:B------:R-:W-:Y:S02]  /*1c080*/  MOV R2, 0x1c0a0 ;  /* 0x0001c0a000027802 */ /* 0x000fe40000000f00 */
[----:B------:R-:W-:Y:S05]  /*1c090*/  CALL.REL.NOINC `($__internal_31_$__cuda_sm70_shflsync_idx_p) ;  /* 0x00000cd000007944 */ /* 0x000fea0003c00000 */
[----:B------:R-:W-:Y:S05]  /*1c0a0*/  BRA `(.L_x_1555) ;  /* 0xffffbb7000007947 */ /* 0x000fea000383ffff */
.L_x_1497:
[----:B------:R-:W-:Y:S01]  /*1c0b0*/  IMAD.MOV.U32 R5, RZ, RZ, R15 ;  /* 0x000000ffff057224 */ /* 0x000fe200078e000f */
[----:B--2---:R-:W-:Y:S01]  /*1c0c0*/  MOV R3, 0x2 ;  /* 0x0000000200037802 */ /* 0x004fe20000000f00 */
[----:B------:R-:W-:Y:S01]  /*1c0d0*/  IMAD.MOV.U32 R0, RZ, RZ, 0x181f ;  /* 0x0000181fff007424 */ /* 0x000fe200078e00ff */
[----:B------:R-:W-:Y:S02]  /*1c0e0*/  MOV R2, 0x1c100 ;  /* 0x0001c10000027802 */ /* 0x000fe40000000f00 */
[----:B-1-34-:R-:W-:Y:S05]  /*1c0f0*/  CALL.REL.NOINC `($__internal_31_$__cuda_sm70_shflsync_idx_p) ;  /* 0x00000c7000007944 */ /* 0x01afea0003c00000 */
[----:B------:R-:W-:Y:S01]  /*1c100*/  MOV R12, R0 ;  /* 0x00000000000c7202 */ /* 0x000fe20000000f00 */
[----:B------:R-:W-:Y:S05]  /*1c110*/  BRA `(.L_x_1556) ;  /* 0xffffbc7000007947 */ /* 0x000fea000383ffff */
.L_x_1498:
[----:B------:R-:W-:Y:S01]  /*1c120*/  IMAD.MOV.U32 R5, RZ, RZ, R16 ;  /* 0x000000ffff057224 */ /* 0x000fe200078e0010 */
[----:B--2---:R-:W-:Y:S01]  /*1c130*/  MOV R3, 0x2 ;  /* 0x0000000200037802 */ /* 0x004fe20000000f00 */
[----:B------:R-:W-:Y:S01]  /*1c140*/  IMAD.MOV.U32 R0, RZ, RZ, 0x181f ;  /* 0x0000181fff007424 */ /* 0x000fe200078e00ff */
[----:B------:R-:W-:Y:S02]  /*1c150*/  MOV R2, 0x1c170 ;  /* 0x0001c17000027802 */ /* 0x000fe40000000f00 */
[----:B-1-34-:R-:W-:Y:S05]  /*1c160*/  CALL.REL.NOINC `($__internal_31_$__cuda_sm70_shflsync_idx_p) ;  /* 0x00000c0000007944 */ /* 0x01afea0003c00000 */
[----:B------:R-:W-:Y:S05]  /*1c170*/  BRA `(.L_x_1557) ;  /* 0xffffbc3000007947 */ /* 0x000fea000383ffff */
.L_x_1501:
[----:B------:R-:W-:Y:S01]  /*1c180*/  IMAD.MOV.U32 R5, RZ, RZ, R15 ;  /* 0x000000ffff057224 */ /* 0x000fe200078e000f */
[----:B---3--:R-:W-:Y:S01]  /*1c190*/  MOV R3, 0x3 ;  /* 0x0000000300037802 */ /* 0x008fe20000000f00 */
[----:B----4-:R-:W-:Y:S01]  /*1c1a0*/  IMAD.MOV.U32 R0, RZ, RZ, 0x181f ;  /* 0x0000181fff007424 */ /* 0x010fe200078e00ff */
[----:B------:R-:W-:-:S02]  /*1c1b0*/  MOV R2, 0x1c1d0 ;  /* 0x0001c1d000027802 */ /* 0x000fc40000000f00 */
[----:B-12---:R-:W-:Y:S05]  /*1c1c0*/  CALL.REL.NOINC `($__internal_31_$__cuda_sm70_shflsync_idx_p) ;  /* 0x00000ba000007944 */ /* 0x006fea0003c00000 */
[----:B------:R-:W-:Y:S01]  /*1c1d0*/  IMAD.MOV.U32 R10, RZ, RZ, R0 ;  /* 0x000000ffff0a7224 */ /* 0x000fe200078e0000 */
[----:B------:R-:W-:Y:S01]  /*1c1e0*/  MOV R3, 0x3 ;  /* 0x0000000300037802 */ /* 0x000fe20000000f00 */
[----:B------:R-:W-:Y:S01]  /*1c1f0*/  IMAD.MOV.U32 R5, RZ, RZ, R16 ;  /* 0x000000ffff057224 */ /* 0x000fe200078e0010 */
[----:B------:R-:W-:-:S02]  /*1c200*/  MOV R0, 0x181f ;  /* 0x0000181f00007802 */ /* 0x000fc40000000f00 */
[----:B------:R-:W-:Y:S02]  /*1c210*/  MOV R2, 0x1c230 ;  /* 0x0001c23000027802 */ /* 0x000fe40000000f00 */
[----:B------:R-:W-:Y:S05]  /*1c220*/  CALL.REL.NOINC `($__internal_31_$__cuda_sm70_shflsync_idx_p) ;  /* 0x00000b4000007944 */ /* 0x000fea0003c00000 */
[----:B------:R-:W-:Y:S05]  /*1c230*/  BRA `(.L_x_1558) ;  /* 0xffffbcf000007947 */ /* 0x000fea000383ffff */
.L_x_1503:
[----:B------:R-:W-:Y:S01]  /*1c240*/  IMAD.MOV.U32 R5, RZ, RZ, R16 ;  /* 0x000000ffff057224 */ /* 0x000fe200078e0010 */
[----:B------:R-:W-:Y:S01]  /*1c250*/  MOV R3, RZ ;  /* 0x000000ff00037202 */ /* 0x000fe20000000f00 */
[----:B------:R-:W-:Y:S01]  /*1c260*/  IMAD.MOV.U32 R0, RZ, RZ, 0x1c1f ;  /* 0x00001c1fff007424 */ /* 0x000fe200078e00ff */
[----:B------:R-:W-:Y:S02]  /*1c270*/  MOV R2, 0x1c290 ;  /* 0x0001c29000027802 */ /* 0x000fe40000000f00 */
[----:B------:R-:W-:Y:S05]  /*1c280*/  CALL.REL.NOINC `($__internal_31_$__cuda_sm70_shflsync_idx_p) ;  /* 0x00000ae000007944 */ /* 0x000fea0003c00000 */
[----:B------:R-:W-:Y:S01]  /*1c290*/  MOV R4, R0 ;  /* 0x0000000000047202 */ /* 0x000fe20000000f00 */
[----:B------:R-:W-:Y:S05]  /*1c2a0*/  BRA `(.L_x_1559) ;  /* 0xffffc00000007947 */ /* 0x000fea000383ffff */
.L_x_1504:
[----:B------:R-:W-:Y:S01]  /*1c2b0*/  IMAD.MOV.U32 R5, RZ, RZ, R17 ;  /* 0x000000ffff057224 */ /* 0x000fe200078e0011 */
[----:B------:R-:W-:Y:S01]  /*1c2c0*/  MOV R3, RZ ;  /* 0x000000ff00037202 */ /* 0x000fe20000000f00 */
[----:B------:R-:W-:Y:S01]  /*1c2d0*/  IMAD.MOV.U32 R0, RZ, RZ, 0x1c1f ;  /* 0x00001c1fff007424 */ /* 0x000fe200078e00ff */
[----:B------:R-:W-:Y:S02]  /*1c2e0*/  MOV R2, 0x1c300 ;  /* 0x0001c30000027802 */ /* 0x000fe40000000f00 */
[----:B-12---:R-:W-:Y:S05]  /*1c2f0*/  CALL.REL.NOINC `($__internal_31_$__cuda_sm70_shflsync_idx_p) ;  /* 0x00000a7000007944 */ /* 0x006fea0003c00000 */
[----:B------:R-:W-:Y:S05]  /*1c300*/  BRA `(.L_x_1560) ;  /* 0xffffbfc000007947 */ /* 0x000fea000383ffff */
.L_x_1507:
[----:B------:R-:W-:Y:S01]  /*1c310*/  IMAD.MOV.U32 R5, RZ, RZ, R16 ;  /* 0x000000ffff057224 */ /* 0x000fe200078e0010 */
[----:B------:R-:W-:Y:S01]  /*1c320*/  MOV R3, 0x1 ;  /* 0x0000000100037802 */ /* 0x000fe20000000f00 */
[----:B----4-:R-:W-:Y:S01]  /*1c330*/  IMAD.MOV.U32 R0, RZ, RZ, 0x1c1f ;  /* 0x00001c1fff007424 */ /* 0x010fe200078e00ff */
[----:B------:R-:W-:-:S02]  /*1c340*/  MOV R2, 0x1c360 ;  /* 0x0001c36000027802 */ /* 0x000fc40000000f00 */
[----:B-123--:R-:W-:Y:S05]  /*1c350*/  CALL.REL.NOINC `($__internal_31_$__cuda_sm70_shflsync_idx_p) ;  /* 0x00000a1000007944 */ /* 0x00efea0003c00000 */
[----:B------:R-:W-:Y:S01]  /*1c360*/  IMAD.MOV.U32 R4, RZ, RZ, R0 ;  /* 0x000000ffff047224 */ /* 0x000fe200078e0000 */
[----:B------:R-:W-:Y:S01]  /*1c370*/  MOV R3, 0x1 ;  /* 0x0000000100037802 */ /* 0x000fe20000000f00 */
[----:B------:R-:W-:Y:S01]  /*1c380*/  IMAD.MOV.U32 R5, RZ, RZ, R17 ;  /* 0x000000ffff057224 */ /* 0x000fe200078e0011 */
[----:B------:R-:W-:-:S02]  /*1c390*/  MOV R0, 0x1c1f ;  /* 0x00001c1f00007802 */ /* 0x000fc40000000f00 */
[----:B------:R-:W-:Y:S02]  /*1c3a0*/  MOV R2, 0x1c3c0 ;  /* 0x0001c3c000027802 */ /* 0x000fe40000000f00 */
[----:B------:R-:W-:Y:S05]  /*1c3b0*/  CALL.REL.NOINC `($__internal_31_$__cuda_sm70_shflsync_idx_p) ;  /* 0x000009b000007944 */ /* 0x000fea0003c00000 */
[----:B------:R-:W-:Y:S05]  /*1c3c0*/  BRA `(.L_x_1561) ;  /* 0xffffcbf000007947 */ /* 0x000fea000383ffff */
.L_x_1511:
[----:B------:R-:W-:Y:S01]  /*1c3d0*/  IMAD.MOV.U32 R5, RZ, RZ, R13 ;  /* 0x000000ffff057224 */ /* 0x000fe200078e000d */
[----:B------:R-:W-:Y:S01]  /*1c3e0*/  MOV R3, RZ ;  /* 0x000000ff00037202 */ /* 0x000fe20000000f00 */
[----:B------:R-:W-:Y:S01]  /*1c3f0*/  IMAD.MOV.U32 R0, RZ, RZ, 0x181f ;  /* 0x0000181fff007424 */ /* 0x000fe200078e00ff */
[----:B------:R-:W-:Y:S02]  /*1c400*/  MOV R2, 0x1c420 ;  /* 0x0001c42000027802 */ /* 0x000fe40000000f00 */
[----:B------:R-:W-:Y:S05]  /*1c410*/  CALL.REL.NOINC `($__internal_31_$__cuda_sm70_shflsync_idx_p) ;  /* 0x0000095000007944 */ /* 0x000fea0003c00000 */
[----:B------:R-:W-:Y:S01]  /*1c420*/  MOV R12, R0 ;  /* 0x00000000000c7202 */ /* 0x000fe20000000f00 */
[----:B------:R-:W-:Y:S05]  /*1c430*/  BRA `(.L_x_1562) ;  /* 0xffffdfe000007947 */ /* 0x000fea000383ffff */
.L_x_1512:
[----:B------:R-:W-:Y:S01]  /*1c440*/  IMAD.MOV.U32 R5, RZ, RZ, R16 ;  /* 0x000000ffff057224 */ /* 0x000fe200078e0010 */
[----:B------:R-:W-:Y:S01]  /*1c450*/  MOV R3, RZ ;  /* 0x000000ff00037202 */ /* 0x000fe20000000f00 */
[----:B------:R-:W-:Y:S01]  /*1c460*/  IMAD.MOV.U32 R0, RZ, RZ, 0x181f ;  /* 0x0000181fff007424 */ /* 0x000fe200078e00ff */
[----:B------:R-:W-:Y:S02]  /*1c470*/  MOV R2, 0x1c490 ;  /* 0x0001c49000027802 */ /* 0x000fe40000000f00 */
[----:B-12---:R-:W-:Y:S05]  /*1c480*/  CALL.REL.NOINC `($__internal_31_$__cuda_sm70_shflsync_idx_p) ;  /* 0x000008e000007944 */ /* 0x006fea0003c00000 */
[----:B------:R-:W-:Y:S05]  /*1c490*/  BRA `(.L_x_1563) ;  /* 0xffffdfa000007947 */ /* 0x000fea000383ffff */
.L_x_1515:
[----:B------:R-:W-:Y:S01]  /*1c4a0*/  IMAD.MOV.U32 R5, RZ, RZ, R13 ;  /* 0x000000ffff057224 */ /* 0x000fe200078e000d */
[----:B--2---:R-:W-:Y:S01]  /*1c4b0*/  MOV R3, 0x1 ;  /* 0x0000000100037802 */ /* 0x004fe20000000f00 */
[----:B----4-:R-:W-:Y:S01]  /*1c4c0*/  IMAD.MOV.U32 R0, RZ, RZ, 0x181f ;  /* 0x0000181fff007424 */ /* 0x010fe200078e00ff */
[----:B------:R-:W-:-:S02]  /*1c4d0*/  MOV R2, 0x1c4f0 ;  /* 0x0001c4f000027802 */ /* 0x000fc40000000f00 */
[----:B-1-3--:R-:W-:Y:S05]  /*1c4e0*/  CALL.REL.NOINC `($__internal_31_$__cuda_sm70_shflsync_idx_p) ;  /* 0x0000088000007944 */ /* 0x00afea0003c00000 */
[----:B------:R-:W-:Y:S01]  /*1c4f0*/  IMAD.MOV.U32 R12, RZ, RZ, R0 ;  /* 0x000000ffff0c7224 */ /* 0x000fe200078e0000 */
[----:B------:R-:W-:Y:S01]  /*1c500*/  MOV R3, 0x1 ;  /* 0x0000000100037802 */ /* 0x000fe20000000f00 */
[----:B------:R-:W-:Y:S01]  /*1c510*/  IMAD.MOV.U32 R5, RZ, RZ, R16 ;  /* 0x000000ffff057224 */ /* 0x000fe200078e0010 */
[----:B------:R-:W-:-:S02]  /*1c520*/  MOV R0, 0x181f ;  /* 0x0000181f00007802 */ /* 0x000fc40000000f00 */
[----:B------:R-:W-:Y:S02]  /*1c530*/  MOV R2, 0x1c550 ;  /* 0x0001c55000027802 */ /* 0x000fe40000000f00 */
[----:B------:R-:W-:Y:S05]  /*1c540*/  CALL.REL.NOINC `($__internal_31_$__cuda_sm70_shflsync_idx_p) ;  /* 0x0000082000007944 */ /* 0x000fea0003c00000 */
[----:B------:R-:W-:Y:S05]  /*1c550*/  BRA `(.L_x_1564) ;  /* 0xffffe0c000007947 */ /* 0x000fea000383ffff */
.L_x_1518:
[----:B------:R-:W-:Y:S01]  /*1c560*/  IMAD.MOV.U32 R5, RZ, RZ, R13 ;  /* 0x000000ffff057224 */ /* 0x000fe200078e000d */
[----:B-1----:R-:W-:Y:S01]  /*1c570*/  MOV R3, 0x2 ;  /* 0x0000000200037802 */ /* 0x002fe20000000f00 */
[----:B----4-:R-:W-:Y:S01]  /*1c580*/  IMAD.MOV.U32 R0, RZ, RZ, 0x181f ;  /* 0x0000181fff007424 */ /* 0x010fe200078e00ff */
[----:B------:R-:W-:Y:S02]  /*1c590*/  MOV R2, 0x1c5b0 ;  /* 0x0001c5b000027802 */ /* 0x000fe40000000f00 */
[----:B--23--:R-:W-:Y:S05]  /*1c5a0*/  CALL.REL.NOINC `($__internal_31_$__cuda_sm70_shflsync_idx_p) ;  /* 0x000007c000007944 */ /* 0x00cfea0003c00000 */
[----:B------:R-:W-:Y:S01]  /*1c5b0*/  MOV R12, R0 ;  /* 0x00000000000c7202 */ /* 0x000fe20000000f00 */
[----:B------:R-:W-:Y:S05]  /*1c5c0*/  BRA `(.L_x_1565) ;  /* 0xffffe1c000007947 */ /* 0x000fea000383ffff */
.L_x_1519:
[----:B------:R-:W-:Y:S01]  /*1c5d0*/  IMAD.MOV.U32 R5, RZ, RZ, R16 ;  /* 0x000000ffff057224 */ /* 0x000fe200078e0010 */
[----:B------:R-:W-:Y:S01]  /*1c5e0*/  MOV R3, 0x2 ;  /* 0x0000000200037802 */ /* 0x000fe20000000f00 */
[----:B----4-:R-:W-:Y:S01]  /*1c5f0*/  IMAD.MOV.U32 R0, RZ, RZ, 0x181f ;  /* 0x0000181fff007424 */ /* 0x010fe200078e00ff */
[----:B------:R-:W-:Y:S02]  /*1c600*/  MOV R2, 0x1c620 ;  /* 0x0001c62000027802 */ /* 0x000fe40000000f00 */
[----:B-123--:R-:W-:Y:S05]  /*1c610*/  CALL.REL.NOINC `($__internal_31_$__cuda_sm70_shflsync_idx_p) ;  /* 0x0000075000007944 */ /* 0x00efea0003c00000 */
[----:B------:R-:W-:Y:S05]  /*1c620*/  BRA `(.L_x_1566) ;  /* 0xffffe18000007947 */ /* 0x000fea000383ffff */
.L_x_1522:
[----:B------:R-:W-:Y:S01]  /*1c630*/  IMAD.MOV.U32 R5, RZ, RZ, R13 ;  /* 0x000000ffff057224 */ /* 0x000fe200078e000d */
[----:B-1----:R-:W-:Y:S01]  /*1c640*/  MOV R3, 0x3 ;  /* 0x0000000300037802 */ /* 0x002fe20000000f00 */
[----:B------:R-:W-:Y:S01]  /*1c650*/  IMAD.MOV.U32 R0, RZ, RZ, 0x181f ;  /* 0x0000181fff007424 */ /* 0x000fe200078e00ff */
[----:B------:R-:W-:-:S02]  /*1c660*/  MOV R2, 0x1c680 ;  /* 0x0001c68000027802 */ /* 0x000fc40000000f00 */
[----:B--234-:R-:W-:Y:S05]  /*1c670*/  CALL.REL.NOINC `($__internal_31_$__cuda_sm70_shflsync_idx_p) ;  /* 0x000006f000007944 */ /* 0x01cfea0003c00000 */
[----:B------:R-:W-:Y:S01]  /*1c680*/  IMAD.MOV.U32 R12, RZ, RZ, R0 ;  /* 0x000000ffff0c7224 */ /* 0x000fe200078e0000 */
[----:B------:R-:W-:Y:S01]  /*1c690*/  MOV R3, 0x3 ;  /* 0x0000000300037802 */ /* 0x000fe20000000f00 */
[----:B------:R-:W-:Y:S01]  /*1c6a0*/  IMAD.MOV.U32 R5, RZ, RZ, R16 ;  /* 0x000000ffff057224 */ /* 0x000fe200078e0010 */
[----:B------:R-:W-:-:S02]  /*1c6b0*/  MOV R0, 0x181f ;  /* 0x0000181f00007802 */ /* 0x000fc40000000f00 */
[----:B------:R-:W-:Y:S02]  /*1c6c0*/  MOV R2, 0x1c6e0 ;  /* 0x0001c6e000027802 */ /* 0x000fe40000000f00 */
[----:B------:R-:W-:Y:S05]  /*1c6d0*/  CALL.REL.NOINC `($__internal_31_$__cuda_sm70_shflsync_idx_p) ;  /* 0x0000069000007944 */ /* 0x000fea0003c00000 */
[----:B------:R-:W-:Y:S05]  /*1c6e0*/  BRA `(.L_x_1567) ;  /* 0xffffe24000007947 */ /* 0x000fea000383ffff */
.L_x_1524:
[----:B------:R-:W-:Y:S01]  /*1c6f0*/  IMAD.MOV.U32 R5, RZ, RZ, R114 ;  /* 0x000000ffff057224 */ /* 0x000fe200078e0072 */
[----:B------:R-:W-:Y:S01]  /*1c700*/  MOV R3, RZ ;  /* 0x000000ff00037202 */ /* 0x000fe20000000f00 */
[----:B------:R-:W-:Y:S01]  /*1c710*/  IMAD.MOV.U32 R0, RZ, RZ, 0x1f ;  /* 0x0000001fff007424 */ /* 0x000fe200078e00ff */
[----:B------:R-:W-:Y:S02]  /*1c720*/  MOV R2, 0x1c740 ;  /* 0x0001c74000027802 */ /* 0x000fe40000000f00 */
[----:B---3--:R-:W-:Y:S05]  /*1c730*/  CALL.REL.NOINC `($__internal_31_$__cuda_sm70_shflsync_idx_p) ;  /* 0x0000063000007944 */ /* 0x008fea0003c00000 */
[----:B------:R-:W-:Y:S01]  /*1c740*/  MOV R9, R0 ;  /* 0x0000000000097202 */ /* 0x000fe20000000f00 */
[----:B------:R-:W-:Y:S05]  /*1c750*/  BRA `(.L_x_1568) ;  /* 0xffffe40000007947 */ /* 0x000fea000383ffff */
.L_x_1525:
[----:B------:R-:W-:Y:S01]  /*1c760*/  IMAD.MOV.U32 R5, RZ, RZ, R114 ;  /* 0x000000ffff057224 */ /* 0x000fe200078e0072 */
[----:B------:R-:W-:Y:S01]  /*1c770*/  MOV R3, 0x1 ;  /* 0x0000000100037802 */ /* 0x000fe20000000f00 */
[----:B------:R-:W-:Y:S01]  /*1c780*/  IMAD.MOV.U32 R0, RZ, RZ, 0x1f ;  /* 0x0000001fff007424 */ /* 0x000fe200078e00ff */
[----:B------:R-:W-:Y:S02]  /*1c790*/  MOV R2, 0x1c7b0 ;  /* 0x0001c7b000027802 */ /* 0x000fe40000000f00 */
[----:B-123--:R-:W-:Y:S05]  /*1c7a0*/  CALL.REL.NOINC `($__internal_31_$__cuda_sm70_shflsync_idx_p) ;  /* 0x000005c000007944 */ /* 0x00efea0003c00000 */
[----:B------:R-:W-:Y:S01]  /*1c7b0*/  MOV R8, R0 ;  /* 0x0000000000087202 */ /* 0x000fe20000000f00 */
[----:B------:R-:W-:Y:S05]  /*1c7c0*/  BRA `(.L_x_1569) ;  /* 0xffffe3b000007947 */ /* 0x000fea000383ffff */
.L_x_1526:
[----:B------:R-:W-:Y:S02]  /*1c7d0*/  MOV R2, 0x1 ;  /* 0x0000000100027802 */ /* 0x000fe40000000f00 */
[----:B------:R-:W-:-:S02]  /*1c7e0*/  MOV R3, 0x1c800 ;  /* 0x0001c80000037802 */ /* 0x000fc40000000f00 */
[----:B-12-4-:R-:W-:Y:S05]  /*1c7f0*/  CALL.REL.NOINC `($__internal_32_$__cuda_sm70_shflsync_up_p) ;  /* 0x000005c000007944 */ /* 0x016fea0003c00000 */
[----:B------:R-:W-:Y:S05]  /*1c800*/  BRA `(.L_x_1570) ;  /* 0xffffe4a000007947 */ /* 0x000fea000383ffff */
.L_x_1527:
[----:B------:R-:W-:Y:S02]  /*1c810*/  MOV R2, 0x2 ;  /* 0x0000000200027802 */ /* 0x000fe40000000f00 */
[----:B------:R-:W-:-:S02]  /*1c820*/  MOV R3, 0x1c840 ;  /* 0x0001c84000037802 */ /* 0x000fc40000000f00 */
[----:B-12---:R-:W-:Y:S05]  /*1c830*/  CALL.REL.NOINC `($__internal_32_$__cuda_sm70_shflsync_up_p) ;  /* 0x0000058000007944 */ /* 0x006fea0003c00000 */
        /* <DEDUP_REMOVED lines=23> */
.L_x_1531:
[----:B------:R-:W-:Y:S02]  /*1c9b0*/  MOV R2, 0x1 ;  /* 0x0000000100027802 */ /* 0x000fe40000000f00 */
[----:B------:R-:W-:Y:S02]  /*1c9c0*/  MOV R3, 0x1c9e0 ;  /* 0x0001c9e000037802 */ /* 0x000fe40000000f00 */
[----:B------:R-:W-:Y:S05]  /*1c9d0*/  CALL.REL.NOINC `($__internal_32_$__cuda_sm70_shflsync_up_p) ;  /* 0x000003e000007944 */ /* 0x000fea0003c00000 */
[----:B------:R-:W-:Y:S01]  /*1c9e0*/  MOV R2, R4 ;  /* 0x0000000400027202 */ /* 0x000fe20000000f00 */
[----:B------:R-:W-:Y:S05]  /*1c9f0*/  BRA `(.L_x_1572) ;  /* 0xffffe51000007947 */ /* 0x000fea000383ffff */
.L_x_1532:
        /* <DEDUP_REMOVED lines=26> */
.L_x_1534:
[----:B------:R-:W-:Y:S02]  /*1cba0*/  SEL R0, RZ, 0x1, P0 ;  /* 0x00000001ff007807 */ /* 0x000fe40000000000 */
[----:B------:R-:W-:Y:S02]  /*1cbb0*/  MOV R2, 0x1cbd0 ;  /* 0x0001cbd000027802 */ /* 0x000fe40000000f00 */
[----:B---3--:R-:W-:Y:S05]  /*1cbc0*/  CALL.REL.NOINC `($__internal_33_$__cuda_sm70_votesync_ballot) ;  /* 0x0000026000007944 */ /* 0x008fea0003c00000 */
[----:B------:R-:W-:Y:S01]  /*1cbd0*/  MOV R8, R0 ;  /* 0x0000000000087202 */ /* 0x000fe20000000f00 */
[----:B------:R-:W-:Y:S05]  /*1cbe0*/  BRA `(.L_x_1574) ;  /* 0xffffe4b000007947 */ /* 0x000fea000383ffff */
.L_x_1535:
[----:B------:R-:W-:Y:S01]  /*1cbf0*/  IMAD.MOV.U32 R5, RZ, RZ, R6 ;  /* 0x000000ffff057224 */ /* 0x000fe200078e0006 */
[----:B--2---:R-:W-:Y:S01]  /*1cc00*/  MOV R3, R11 ;  /* 0x0000000b00037202 */ /* 0x004fe20000000f00 */
[----:B------:R-:W-:Y:S01]  /*1cc10*/  IMAD.MOV.U32 R0, RZ, RZ, 0x1f ;  /* 0x0000001fff007424 */ /* 0x000fe200078e00ff */
[----:B------:R-:W-:Y:S02]  /*1cc20*/  MOV R2, 0x1cc40 ;  /* 0x0001cc4000027802 */ /* 0x000fe40000000f00 */
[----:B-1-3--:R-:W-:Y:S05]  /*1cc30*/  CALL.REL.NOINC `($__internal_31_$__cuda_sm70_shflsync_idx_p) ;  /* 0x0000013000007944 */ /* 0x00afea0003c00000 */
[----:B------:R-:W-:Y:S01]  /*1cc40*/  IMAD.MOV.U32 R6, RZ, RZ, R0 ;  /* 0x000000ffff067224 */ /* 0x000fe200078e0000 */
[----:B------:R-:W-:Y:S01]  /*1cc50*/  MOV R3, R11 ;  /* 0x0000000b00037202 */ /* 0x000fe20000000f00 */
[----:B------:R-:W-:Y:S01]  /*1cc60*/  IMAD.MOV.U32 R5, RZ, RZ, R7 ;  /* 0x000000ffff057224 */ /* 0x000fe200078e0007 */
[----:B------:R-:W-:Y:S02]  /*1cc70*/  MOV R0, 0x1f ;  /* 0x0000001f00007802 */ /* 0x000fe40000000f00 */
[----:B------:R-:W-:-:S02]  /*1cc80*/  MOV R2, 0x1cca0 ;  /* 0x0001cca000027802 */ /* 0x000fc40000000f00 */
[----:B------:R-:W-:Y:S05]  /*1cc90*/  CALL.REL.NOINC `($__internal_31_$__cuda_sm70_shflsync_idx_p) ;  /* 0x000000d000007944 */ /* 0x000fea0003c00000 */
[----:B------:R-:W-:Y:S01]  /*1cca0*/  MOV R7, R0 ;  /* 0x0000000000077202 */ /* 0x000fe20000000f00 */
[----:B------:R-:W-:Y:S05]  /*1ccb0*/  BRA `(.L_x_1575) ;  /* 0xffffe42000007947 */ /* 0x000fea000383ffff */
.L_x_1538:
[----:B------:R-:W-:Y:S01]  /*1ccc0*/  IMAD.MOV.U32 R5, RZ, RZ, R4 ;  /* 0x000000ffff057224 */ /* 0x000fe200078e0004 */
[----:B------:R-:W-:-:S02]  /*1ccd0*/  MOV R0, 0x1f ;  /* 0x0000001f00007802 */ /* 0x000fc40000000f00 */
[----:B------:R-:W-:Y:S02]  /*1cce0*/  MOV R2, 0x1cd00 ;  /* 0x0001cd0000027802 */ /* 0x000fe40000000f00 */
[----:B-1234-:R-:W-:Y:S05]  /*1ccf0*/  CALL.REL.NOINC `($__internal_31_$__cuda_sm70_shflsync_idx_p) ;  /* 0x0000007000007944 */ /* 0x01efea0003c00000 */
[----:B------:R-:W-:Y:S01]  /*1cd00*/  MOV R12, R0 ;  /* 0x00000000000c7202 */ /* 0x000fe20000000f00 */
[----:B------:R-:W-:Y:S05]  /*1cd10*/  BRA `(.L_x_1537) ;  /* 0xffffe42000007947 */ /* 0x000fea000383ffff */
        .weak           $__internal_30_$__cuda_sm70_shflsync_bfly_p
        .type           $__internal_30_$__cuda_sm70_shflsync_bfly_p,@function
        .size           $__internal_30_$__cuda_sm70_shflsync_bfly_p,($__internal_31_$__cuda_sm70_shflsync_idx_p - $__internal_30_$__cuda_sm70_shflsync_bfly_p)
$__internal_30_$__cuda_sm70_shflsync_bfly_p:
[----:B------:R-:W-:Y:S04]  /*1cd20*/  WARPSYNC R6 ;  /* 0x0000000600007348 */ /* 0x000fe80003800000 */
[----:B------:R1:W2:Y:S02]  /*1cd30*/  SHFL.BFLY PT, R5, R2, R5, R7 ;  /* 0x0c00000502057389 */ /* 0x0002a400000e0007 */
[----:B-1----:R-:W-:Y:S02]  /*1cd40*/  MOV R2, R3 ;  /* 0x0000000300027202 */ /* 0x002fe40000000f00 */
[----:B------:R-:W-:-:S04]  /*1cd50*/  MOV R3, 0x0 ;  /* 0x0000000000037802 */ /* 0x000fc80000000f00 */
[----:B--2---:R-:W-:Y:S05]  /*1cd60*/  RET.REL.NODEC R2 `(_ZN7cutlass13device_kernelIN5flash19enable_sm80_to_sm89INS1_16FlashAttnFwdSm80INS1_25CollectiveMainloopFwdSm80ILi8ELi1ELb0EN4cute5tupleIJNS5_1CILi128EEENS7_ILi48EEENS7_ILi256EEEEEELi256ENS_6half_tEfNS_4arch4Sm80ELb0ELb0ELb1ELb1ELb0ELb1ELb1ELb1EEENS1_21CollectiveEpilogueFwdINS6_IJS8_SA_S9_EEENS6_IJNS7_ILi1EEESI_SI_EEESC_SE_Li256ELb1ELb1ELb1ELb0EEENS1_36VarlenDynamicPersistentTileSchedulerILi128ELi48ELi256ELi256ELb1ELb1ELb0ELb0ELb1ELb1EEEEEEEEEvNT_6ParamsE) ;  /* 0xfffe329002007950 */ /* 0x004fea0003c3ffff */
        .weak           $__internal_31_$__cuda_sm70_shflsync_idx_p
        .type           $__internal_31_$__cuda_sm70_shflsync_idx_p,@function
        .size           $__internal_31_$__cuda_sm70_shflsync_idx_p,($__internal_32_$__cuda_sm70_shflsync_up_p - $__internal_31_$__cuda_sm70_shflsync_idx_p)
$__internal_31_$__cuda_sm70_shflsync_idx_p:
[----:B------:R-:W-:-:S04]  /*1cd70*/  MOV R115, 0xffffffff ;  /* 0xffffffff00737802 */ /* 0x000fc80000000f00 */
[----:B------:R-:W-:Y:S04]  /*1cd80*/  WARPSYNC R115 ;  /* 0x0000007300007348 */ /* 0x000fe80003800000 */
[----:B------:R1:W2:Y:S02]  /*1cd90*/  SHFL.IDX PT, R0, R5, R3, R0 ;  /* 0x0000000305007389 */ /* 0x0002a400000e0000 */
[----:B-1----:R-:W-:-:S04]  /*1cda0*/  MOV R3, 0x0 ;  /* 0x0000000000037802 */ /* 0x002fc80000000f00 */
[----:B--2---:R-:W-:Y:S05]  /*1cdb0*/  RET.REL.NODEC R2 `(_ZN7cutlass13device_kernelIN5flash19enable_sm80_to_sm89INS1_16FlashAttnFwdSm80INS1_25CollectiveMainloopFwdSm80ILi8ELi1ELb0EN4cute5tupleIJNS5_1CILi128EEENS7_ILi48EEENS7_ILi256EEEEEELi256ENS_6half_tEfNS_4arch4Sm80ELb0ELb0ELb1ELb1ELb0ELb1ELb1ELb1EEENS1_21CollectiveEpilogueFwdINS6_IJS8_SA_S9_EEENS6_IJNS7_ILi1EEESI_SI_EEESC_SE_Li256ELb1ELb1ELb1ELb0EEENS1_36VarlenDynamicPersistentTileSchedulerILi128ELi48ELi256ELi256ELb1ELb1ELb0ELb0ELb1ELb1EEEEEEEEEvNT_6ParamsE) ;  /* 0xfffe324002007950 */ /* 0x004fea0003c3ffff */
        .weak           $__internal_32_$__cuda_sm70_shflsync_up_p
        .type           $__internal_32_$__cuda_sm70_shflsync_up_p,@function
        .size           $__internal_32_$__cuda_sm70_shflsync_up_p,($__internal_33_$__cuda_sm70_votesync_ballot - $__internal_32_$__cuda_sm70_shflsync_up_p)
$__internal_32_$__cuda_sm70_shflsync_up_p:
[----:B------:R-:W-:Y:S02]  /*1cdc0*/  IMAD.MOV.U32 R4, RZ, RZ, RZ ;  /* 0x000000ffff047224 */ /* 0x000fe400078e00ff */
[----:B------:R-:W-:-:S04]  /*1cdd0*/  IMAD.MOV.U32 R10, RZ, RZ, -0x1 ;  /* 0xffffffffff0a7424 */ /* 0x000fc800078e00ff */
[----:B------:R-:W-:Y:S04]  /*1cde0*/  WARPSYNC R10 ;  /* 0x0000000a00007348 */ /* 0x000fe80003800000 */
[----:B------:R1:W2:Y:S02]  /*1cdf0*/  SHFL.UP PT, R4, R0, R2, R4 ;  /* 0x0400000200047389 */ /* 0x0002a400000e0004 */
[----:B-1----:R-:W-:Y:S02]  /*1ce00*/  MOV R2, R3 ;  /* 0x0000000300027202 */ /* 0x002fe40000000f00 */
[----:B------:R-:W-:-:S04]  /*1ce10*/  MOV R3, 0x0 ;  /* 0x0000000000037802 */ /* 0x000fc80000000f00 */
[----:B--2---:R-:W-:Y:S05]  /*1ce20*/  RET.REL.NODEC R2 `(_ZN7cutlass13device_kernelIN5flash19enable_sm80_to_sm89INS1_16FlashAttnFwdSm80INS1_25CollectiveMainloopFwdSm80ILi8ELi1ELb0EN4cute5tupleIJNS5_1CILi128EEENS7_ILi48EEENS7_ILi256EEEEEELi256ENS_6half_tEfNS_4arch4Sm80ELb0ELb0ELb1ELb1ELb0ELb1ELb1ELb1EEENS1_21CollectiveEpilogueFwdINS6_IJS8_SA_S9_EEENS6_IJNS7_ILi1EEESI_SI_EEESC_SE_Li256ELb1ELb1ELb1ELb0EEENS1_36VarlenDynamicPersistentTileSchedulerILi128ELi48ELi256ELi256ELb1ELb1ELb0ELb0ELb1ELb1EEEEEEEEEvNT_6ParamsE) ;  /* 0xfffe31d002007950 */ /* 0x004fea0003c3ffff */
        .weak           $__internal_33_$__cuda_sm70_votesync_ballot
        .type           $__internal_33_$__cuda_sm70_votesync_ballot,@function
        .size           $__internal_33_$__cuda_sm70_votesync_ballot,(.L_x_2625 - $__internal_33_$__cuda_sm70_votesync_ballot)
$__internal_33_$__cuda_sm70_votesync_ballot:
[----:B------:R-:W-:Y:S01]  /*1ce30*/  ISETP.NE.U32.AND P0, PT, R0, 0x1, PT ;  /* 0x000000010000780c */ /* 0x000fe20003f05070 */
[----:B------:R-:W-:-:S04]  /*1ce40*/  IMAD.MOV.U32 R3, RZ, RZ, -0x1 ;  /* 0xffffffffff037424 */ /* 0x000fc800078e00ff */
[----:B------:R-:W-:Y:S08]  /*1ce50*/  WARPSYNC R3 ;  /* 0x0000000300007348 */ /* 0x000ff00003800000 */
[----:B------:R-:W-:-:S04]  /*1ce60*/  VOTE.ANY R0, PT, !P0 ;  /* 0x0000000000007806 */ /* 0x000fc800040e0100 */
[----:B------:R-:W-:Y:S01]  /*1ce70*/  LOP3.LUT R0, R0, R3, RZ, 0xc0, !PT ;  /* 0x0000000300007212 */ /* 0x000fe200078ec0ff */
[----:B------:R-:W-:-:S04]  /*1ce80*/  IMAD.MOV.U32 R3, RZ, RZ, 0x0 ;  /* 0x00000000ff037424 */ /* 0x000fc800078e00ff */
[----:B------:R-:W-:Y:S05]  /*1ce90*/  RET.REL.NODEC R2 `(_ZN7cutlass13device_kernelIN5flash19enable_sm80_to_sm89INS1_16FlashAttnFwdSm80INS1_25CollectiveMainloopFwdSm80ILi8ELi1ELb0EN4cute5tupleIJNS5_1CILi128EEENS7_ILi48EEENS7_ILi256EEEEEELi256ENS_6half_tEfNS_4arch4Sm80ELb0ELb0ELb1ELb1ELb0ELb1ELb1ELb1EEENS1_21CollectiveEpilogueFwdINS6_IJS8_SA_S9_EEENS6_IJNS7_ILi1EEESI_SI_EEESC_SE_Li256ELb1ELb1ELb1ELb0EEENS1_36VarlenDynamicPersistentTileSchedulerILi128ELi48ELi256ELi256ELb1ELb1ELb0ELb0ELb1ELb1EEEEEEEEEvNT_6ParamsE) ;  /* 0xfffe316002007950 */ /* 0x000fea0003c3ffff */
.L_x_1576:
        /* <DEDUP_REMOVED lines=14> */
.L_x_2625:


//--------------------- .text._ZN7cutlass13device_kernelIN5flash19enable_sm80_to_sm89INS1_16FlashAttnFwdSm80INS1_25CollectiveMainloopFwdSm80ILi8ELi1ELb0EN4cute5tupleIJNS5_1CILi128EEENS7_ILi64EEENS7_ILi256EEEEEELi256ENS_6half_tEfNS_4arch4Sm80ELb0ELb1ELb1ELb0ELb0ELb0ELb1ELb1EEENS1_21CollectiveEpilogueFwdINS6_IJS8_SA_S9_EEENS6_IJNS7_ILi1EEESI_SI_EEESC_SE_Li256ELb0ELb1ELb1ELb0EEENS1_19SingleTileSchedulerILb0ELb1ELb1ELi128EEEEEEEEEvNT_6ParamsE --------------------------
	.section	.text._ZN7cutlass13device_kernelIN5flash19enable_sm80_to_sm89INS1_16FlashAttnFwdSm80INS1_25CollectiveMainloopFwdSm80ILi8ELi1ELb0EN4cute5tupleIJNS5_1CILi128EEENS7_ILi64EEENS7_ILi256EEEEEELi256ENS_6half_tEfNS_4arch4Sm80ELb0ELb1ELb1ELb0ELb0ELb0ELb1ELb1EEENS1_21CollectiveEpilogueFwdINS6_IJS8_SA_S9_EEENS6_IJNS7_ILi1EEESI_SI_EEESC_SE_Li256ELb0ELb1ELb1ELb0EEENS1_19SingleTileSchedulerILb0ELb1ELb1ELi128EEEEEEEEEvNT_6ParamsE,"ax",@progbits
	.sectioninfo	@"SHI_REGISTERS=255"
	.align	128
.text._ZN7cutlass13device_kernelIN5flash19enable_sm80_to_sm89INS1_16FlashAttnFwdSm80INS1_25CollectiveMainloopFwdSm80ILi8ELi1ELb0EN4cute5tupleIJNS5_1CILi128EEENS7_ILi64EEENS7_ILi256EEEEEELi256ENS_6half_tEfNS_4arch4Sm80ELb0ELb1ELb1ELb0ELb0ELb0ELb1ELb1EEENS1_21CollectiveEpilogueFwdINS6_IJS8_SA_S9_EEENS6_IJNS7_ILi1EEESI_SI_EEESC_SE_Li256ELb0ELb1ELb1ELb0EEENS1_19SingleTileSchedulerILb0ELb1ELb1ELi128EEEEEEEEEvNT_6ParamsE:
        .type           _ZN7cutlass13device_kernelIN5flash19enable_sm80_to_sm89INS1_16FlashAttnFwdSm80INS1_25CollectiveMainloopFwdSm80ILi8ELi1ELb0EN4cute5tupleIJNS5_1CILi128EEENS7_ILi64EEENS7_ILi256EEEEEELi256ENS_6half_tEfNS_4arch4Sm80ELb0ELb1ELb1ELb0ELb0ELb0ELb1ELb1EEENS1_21CollectiveEpilogueFwdINS6_IJS8_SA_S9_EEENS6_IJNS7_ILi1EEESI_SI_EEESC_SE_Li256ELb0ELb1ELb1ELb0EEENS1_19SingleTileSchedulerILb0ELb1ELb1ELi128EEEEEEEEEvNT_6ParamsE,@function
        .size           _ZN7cutlass13device_kernelIN5flash19enable_sm80_to_sm89INS1_16FlashAttnFwdSm80INS1_25CollectiveMainloopFwdSm80ILi8ELi1ELb0EN4cute5tupleIJNS5_1CILi128EEENS7_ILi64EEENS7_ILi256EEEEEELi256ENS_6half_tEfNS_4arch4Sm80ELb0ELb1ELb1ELb0ELb0ELb0ELb1ELb1EEENS1_21CollectiveEpilogueFwdINS6_IJS8_SA_S9_EEENS6_IJNS7_ILi1EEESI_SI_EEESC_SE_Li256ELb0ELb1ELb1ELb0EEENS1_19SingleTileSchedulerILb0ELb1ELb1ELi128EEEEEEEEEvNT_6ParamsE,(.L_x_2630 - _ZN7cutlass13device_kernelIN5flash19enable_sm80_to_sm89INS1_16FlashAttnFwdSm80INS1_25CollectiveMainloopFwdSm80ILi8ELi1ELb0EN4cute5tupleIJNS5_1CILi128EEENS7_ILi64EEENS7_ILi256EEEEEELi256ENS_6half_tEfNS_4arch4Sm80ELb0ELb1ELb1ELb0ELb0ELb0ELb1ELb1EEENS1_21CollectiveEpilogueFwdINS6_IJS8_SA_S9_EEENS6_IJNS7_ILi1EEESI_SI_EEESC_SE_Li256ELb0ELb1ELb1ELb0EEENS1_19SingleTileSchedulerILb0ELb1ELb1ELi128EEEEEEEEEvNT_6ParamsE)
        .other          _ZN7cutlass13device_kernelIN5flash19enable_sm80_to_sm89INS1_16FlashAttnFwdSm80INS1_25CollectiveMainloopFwdSm80ILi8ELi1ELb0EN4cute5tupleIJNS5_1CILi128EEENS7_ILi64EEENS7_ILi256EEEEEELi256ENS_6half_tEfNS_4arch4Sm80ELb0ELb1ELb1ELb0ELb0ELb0ELb1ELb1EEENS1_21CollectiveEpilogueFwdINS6_IJS8_SA_S9_EEENS6_IJNS7_ILi1EEESI_SI_EEESC_SE_Li256ELb0ELb1ELb1ELb0EEENS1_19SingleTileSchedulerILb0ELb1ELb1ELi128EEEEEEEEEvNT_6ParamsE,@"STO_CUDA_ENTRY STV_DEFAULT"
_ZN7cutlass13device_kernelIN5flash19enable_sm80_to_sm89INS1_16FlashAttnFwdSm80INS1_25CollectiveMainloopFwdSm80ILi8ELi1ELb0EN4cute5tupleIJNS5_1CILi128EEENS7_ILi64EEENS7_ILi256EEEEEELi256ENS_6half_tEfNS_4arch4Sm80ELb0ELb1ELb1ELb0ELb0ELb0ELb1ELb1EEENS1_21CollectiveEpilogueFwdINS6_IJS8_SA_S9_EEENS6_IJNS7_ILi1EEESI_SI_EEESC_SE_Li256ELb0ELb1ELb1ELb0EEENS1_19SingleTileSchedulerILb0ELb1ELb1ELi128EEEEEEEEEvNT_6ParamsE:
        /* <DEDUP_REMOVED lines=18> */
.L_x_1577:
[----:B---3--:R-:W-:Y:S02]  /*0120*/  ULDC.64 UR4, c[0x0][0x550] ;  /* 0x0001540000047ab9 */ /* 0x008fe40000000a00 */
[----:B------:R-:W-:Y:S02]  /*0130*/  UISETP.NE.AND UP0, UPT, UR4, 0x1, UPT ;  /* 0x000000010400788c */ /* 0x000fe4000bf05270 */
[----:B------:R-:W-:-:S02]  /*0140*/  UIMAD.WIDE.U32 UR8, UR6, UR5, URZ ;  /* 0x00000005060872a5 */ /* 0x000fc4000f8e003f */
[----:B------:R-:W-:Y:S02]  /*0150*/  ULDC UR4, c[0x0][0x558] ;  /* 0x0001560000047ab9 */ /* 0x000fe40000000800 */
[----:B------:R-:W-:-:S05]  /*0160*/  UMOV UR10, UR6 ;  /* 0x00000006000a7c82 */ /* 0x000fca0008000000 */
[----:B------:R-:W-:-:S03]  /*0170*/  @UP0 USHF.R.U32.HI UR10, URZ, UR4, UR9 ;  /* 0x000000043f0a0299 */ /* 0x000fc60008011609 */
.L_x_1578:
        /* <DEDUP_REMOVED lines=14> */
[----:B------:R-:W-:Y:S02]  /*0260*/  UIADD3 UR13, UR11, -UR13, URZ ;  /* 0x8000000d0b0d7290 */ /* 0x000fe4000fffe03f */
[----:B------:R-:W-:Y:S02]  /*0270*/  ULDC UR5, c[0x0][0x1d0] ;  /* 0x0000740000057ab9 */ /* 0x000fe40000000800 */
[----:B-1----:R-:W-:-:S04]  /*0280*/  USHF.L.U32 UR9, UR8, 0x7, URZ ;  /* 0x0000000708097899 */ /* 0x002fc8000800063f */
[----:B------:R-:W-:-:S04]  /*0290*/  @UP2 UIADD3 UR14, UR9, 0x7f, URZ ;  /* 0x0000007f090e2890 */ /* 0x000fc8000fffe03f */
[----:B------:R-:W-:Y:S02]  /*02a0*/  UIMAD.WIDE.U32 UR14, UR14, UR6, URZ ;  /* 0x000000060e0e72a5 */ /* 0x000fe4000f8e003f */
[----:B------:R-:W-:Y:S02]  /*02b0*/  UIADD3 UR6, UR9, 0x7f, URZ ;  /* 0x0000007f09067890 */ /* 0x000fe4000fffe03f */
[----:B------:R-:W-:-:S04]  /*02c0*/  @UP2 USHF.R.U32.HI UR6, URZ, UR7, UR15 ;  /* 0x000000073f062299 */ /* 0x000fc8000801160f */
        /* <DEDUP_REMOVED lines=14> */
.L_x_1580:
[----:B------:R-:W-:Y:S02]  /*03b0*/  ULDC UR4, c[0x0][0x32c] ;  /* 0x0000cb0000047ab9 */ /* 0x000fe40000000800 */
[----:B------:R-:W-:-:S03]  /*03c0*/  UISETP.NE.AND UP0, UPT, UR11, UR4, UPT ;  /* 0x000000040b00728c */ /* 0x000fc6000bf05270 */
[----:B------:R-:W-:Y:S02]  /*03d0*/  ULDC.64 UR4, c[0x0][0x330] ;  /* 0x0000cc0000047ab9 */ /* 0x000fe40000000a00 */
[----:B------:R-:W-:-:S06]  /*03e0*/  UIMAD.WIDE.U32 UR14, UR7, UR4, URZ ;  /* 0x00000004070e72a5 */ /* 0x000fcc000f8e003f */
[----:B------:R-:W-:Y:S02]  /*03f0*/  @UP0 USHF.R.U32.HI UR7, URZ, UR5, UR15 ;  /* 0x000000053f070299 */ /* 0x000fe4000801160f */
.L_x_1581:
[----:B------:R-:W-:Y:S02]  /*0400*/  ULDC UR4, c[0x0][0x32c] ;  /* 0x0000cb0000047ab9 */ /* 0x000fe40000000800 */
[----:B------:R-:W-:-:S04]  /*0410*/  UIMAD UR4, UR7, UR4, UR4 ;  /* 0x00000004070472a4 */ /* 0x000fc8000f8e0204 */
[----:B------:R-:W-:-:S04]  /*0420*/  UISETP.LT.AND UP0, UPT, UR6, UR4, UPT ;  /* 0x000000040600728c */ /* 0x000fc8000bf01270 */
[----:B------:R-:W-:-:S03]  /*0430*/  USEL UR6, UR6, UR4, UP0 ;  /* 0x0000000406067287 */ /* 0x000fc60008000000 */
.L_x_1579:
[----:B------:R-:W-:Y:S01]  /*0440*/  ULDC.64 UR4, c[0x0][0x2c8] ;  /* 0x0000b20000047ab9 */ /* 0x000fe20000000a00 */
[----:B------:R-:W-:Y:S01]  /*0450*/  PLOP3.LUT P0, PT, PT, PT, UP1, 0x40, 0x0 ;  /* 0x000000000000781c */ /* 0x000fe20003f0e818 */
[----:B------:R-:W-:Y:S02]  /*0460*/  UMOV UR7, 0x3f ;  /* 0x0000003f00077882 */ /* 0x000fe40000000000 */
[----:B------:R-:W-:Y:S02]  /*0470*/  ULDC UR11, c[0x0][0x1d0] ;  /* 0x00007400000b7ab9 */ /* 0x000fe40000000800 */
[----:B------:R-:W-:Y:S02]  /*0480*/  UIMAD.WIDE.U32 UR14, UR9, UR4, URZ ;  /* 0x00000004090e72a5 */ /* 0x000fe4000f8e003f */
[----:B------:R-:W-:Y:S02]  /*0490*/  UIADD3 UR6, UR6, 0x3f, URZ ;  /* 0x0000003f06067890 */ /* 0x000fe4000fffe03f */
[----:B------:R-:W-:-:S02]  /*04a0*/  UIADD3 UR7, UR7, UR11, URZ ;  /* 0x0000000b07077290 */ /* 0x000fc4000fffe03f */
[----:B------:R-:W-:Y:S02]  /*04b0*/  UMOV UR4, UR9 ;  /* 0x0000000900047c82 */ /* 0x000fe40008000000 */
[----:B------:R-:W-:Y:S02]  /*04c0*/  @UP2 USHF.R.U32.HI UR4, URZ, UR5, UR15 ;  /* 0x000000053f042299 */ /* 0x000fe4000801160f */
[----:B------:R-:W-:Y:S02]  /*04d0*/  ULDC UR13, c[0x0][0x168] ;  /* 0x00005a00000d7ab9 */ /* 0x000fe40000000800 */
[----:B------:R-:W-:Y:S02]  /*04e0*/  USHF.R.S32.HI UR15, URZ, 0x1f, UR6 ;  /* 0x0000001f3f0f7899 */ /* 0x000fe40008011406 */
[----:B------:R-:W-:Y:S02]  /*04f0*/  USHF.R.S32.HI UR14, URZ, 0x1f, UR7 ;  /* 0x0000001f3f0e7899 */ /* 0x000fe40008011407 */
[----:B------:R-:W-:-:S02]  /*0500*/  UIADD3 UR11, UR11, -UR13, URZ ;  /* 0x8000000d0b0b7290 */ /* 0x000fc4000fffe03f */
[----:B------:R-:W-:Y:S02]  /*0510*/  ULEA.HI UR6, UR15, UR6, URZ, 0x6 ;  /* 0x000000060f067291 */ /* 0x000fe4000f8f303f */
[----:B------:R-:W-:Y:S02]  /*0520*/  ULEA.HI UR14, UR14, UR7, URZ, 0x6 ;  /* 0x000000070e0e7291 */ /* 0x000fe4000f8f303f */
[----:B------:R-:W-:Y:S02]  /*0530*/  UIADD3 UR4, UR11, UR4, URZ ;  /* 0x000000040b047290 */ /* 0x000fe4000fffe03f */
[----:B------:R-:W-:Y:S02]  /*0540*/  ULDC UR5, c[0x0][0x324] ;  /* 0x0000c90000057ab9 */ /* 0x000fe40000000800 */
[----:B------:R-:W-:Y:S02]  /*0550*/  USHF.R.S32.HI UR6, URZ, 0x6, UR6 ;  /* 0x000000063f067899 */ /* 0x000fe40008011406 */
[----:B------:R-:W-:-:S02]  /*0560*/  USHF.R.S32.HI UR14, URZ, 0x6, UR14 ;  /* 0x000000063f0e7899 */ /* 0x000fc4000801140e */
[----:B------:R-:W-:Y:S02]  /*0570*/  UIADD3 UR5, UR4, -UR5, URZ ;  /* 0x8000000504057290 */ /* 0x000fe4000fffe03f */
[----:B------:R-:W-:-:S04]  /*0580*/  UISETP.LT.AND UP0, UPT, UR14, UR6, UPT ;  /* 0x000000060e00728c */ /* 0x000fc8000bf01270 */
[----:B------:R-:W-:Y:S01]  /*0590*/  USEL UR6, UR14, UR6, UP0 ;  /* 0x000000060e067287 */ /* 0x000fe20008000000 */
[----:B------:R-:W-:Y:S01]  /*05a0*/  MOV R2, UR5 ;  /* 0x0000000500027c02 */ /* 0x000fe20008000f00 */
[----:B------:R-:W-:Y:S05]  /*05b0*/  @P0 BRA `(.L_x_1582) ;  /* 0x0000010000000947 */ /* 0x000fea0003800000 */
[----:B------:R-:W-:-:S04]  /*05c0*/  MOV R0, UR4 ;  /* 0x0000000400007c02 */ /* 0x000fc80008000f00 */
        /* <DEDUP_REMOVED lines=9> */
.L_x_1583:
[----:B------:R-:W-:-:S04]  /*0660*/  MOV R3, c[0x0][0x32c] ;  /* 0x0000cb0000037a02 */ /* 0x000fc80000000f00 */
[----:B------:R-:W-:-:S13]  /*0670*/  ISETP.NE.AND P0, PT, R3, 0x1, PT ;  /* 0x000000010300780c */ /* 0x000fda0003f05270 */
[----:B------:R-:W-:-:S05]  /*0680*/  @P0 IMAD.HI.U32 R3, R0, c[0x0][0x330], RZ ;  /* 0x0000cc0000030a27 */ /* 0x000fca00078e00ff */
[----:B------:R-:W-:-:S05]  /*0690*/  @P0 SHF.R.U32.HI R0, RZ, c[0x0][0x334], R3 ;  /* 0x0000cd00ff000a19 */ /* 0x000fca0000011603 */
.L_x_1584:
[----:B------:R-:W-:-:S05]  /*06a0*/  IMAD R0, R0, c[0x0][0x32c], RZ ;  /* 0x0000cb0000007a24 */ /* 0x000fca00078e02ff */
[----:B------:R-:W-:-:S04]  /*06b0*/  IMNMX R2, R2, R0, !PT ;  /* 0x0000000002027217 */ /* 0x000fc80007800200 */
.L_x_1582:
[----:B------:R-:W-:Y:S01]  /*06c0*/  SHF.R.S32.HI R0, RZ, 0x1f, R2 ;  /* 0x0000001fff007819 */ /* 0x000fe20000011402 */
[----:B------:R-:W-:Y:S02]  /*06d0*/  USHF.R.U32.HI UR5, URZ, 0x10, UR12 ;  /* 0x000000103f057899 */ /* 0x000fe4000801160c */
[----:B------:R-:W-:Y:S01]  /*06e0*/  ULDC UR4, c[0x0][0x338] ;  /* 0x0000ce0000047ab9 */ /* 0x000fe20000000800 */
[----:B------:R-:W-:Y:S01]  /*06f0*/  LEA.HI R0, R0, R2, RZ, 0x6 ;  /* 0x0000000200007211 */ /* 0x000fe200078f30ff */
[----:B------:R-:W-:-:S03]  /*0700*/  UISETP.NE.AND UP0, UPT, UR5, URZ, UPT ;  /* 0x0000003f0500728c */ /* 0x000fc6000bf05270 */
[----:B------:R-:W-:Y:S01]  /*0710*/  SHF.R.S32.HI R0, RZ, 0x6, R0 ;  /* 0x00000006ff007819 */ /* 0x000fe20000011400 */
[----:B------:R-:W-:-:S03]  /*0720*/  USEL UR4, UR5, UR4, UP0 ;  /* 0x0000000405047287 */ /* 0x000fc60008000000 */
[----:B------:R-:W-:Y:S01]  /*0730*/  IMNMX R9, RZ, R0, !PT ;  /* 0x00000000ff097217 */ /* 0x000fe20007800200 */
[----:B------:R-:W-:-:S03]  /*0740*/  IMAD.MOV.U32 R0, RZ, RZ, RZ ;  /* 0x000000ffff007224 */ /* 0x000fc600078e00ff */
[----:B------:R-:W-:-:S13]  /*0750*/  ISETP.LT.AND P0, PT, R9, UR6, PT ;  /* 0x0000000609007c0c */ /* 0x000fda000bf01270 */
[----:B------:R-:W-:Y:S05]  /*0760*/  @!P0 BRA `(.L_x_1585) ;  /* 0x000001f000008947 */ /* 0x000fea0003800000 */
[----:B------:R-:W-:Y:S01]  /*0770*/  IMAD.U32 R5, RZ, RZ, UR4 ;  /* 0x00000004ff057e24 */ /* 0x000fe2000f8e00ff */
[----:B------:R-:W-:-:S04]  /*0780*/  UIADD3 UR5, UR4, -0x1, UR6 ;  /* 0xffffffff04057890 */ /* 0x000fc8000fffe006 */
[----:B------:R-:W-:Y:S02]  /*0790*/  IABS R0, R5 ;  /* 0x0000000500007213 */ /* 0x000fe40000000000 */
[----:B------:R-:W-:-:S03]  /*07a0*/  IADD3 R8, -R9, UR5, RZ ;  /* 0x0000000509087c10 */ /* 0x000fc6000fffe1ff */
        /* <DEDUP_REMOVED lines=11> */
[----:B------:R-:W-:-:S04]  /*0860*/  IMAD.MOV R6, RZ, RZ, -R0 ;  /* 0x000000ffff067224 */ /* 0x000fc800078e0a00 */
        /* <DEDUP_REMOVED lines=9> */
[----:B------:R-:W-:Y:S02]  /*0900*/  LOP3.LUT R2, R8, UR4, RZ, 0x3c, !PT ;  /* 0x0000000408027c12 */ /* 0x000fe4000f8e3cff */
[----:B------:R-:W-:Y:S02]  /*0910*/  ISETP.NE.AND P1, PT, RZ, UR4, PT ;  /* 0x00000004ff007c0c */ /* 0x000fe4000bf25270 */
[----:B------:R-:W-:-:S07]  /*0920*/  ISETP.GE.AND P0, PT, R2, RZ, PT ;  /* 0x000000ff0200720c */ /* 0x000fce0003f06270 */
[----:B------:R-:W-:-:S06]  /*0930*/  @P2 IADD3 R0, R0, 0x1, RZ ;  /* 0x0000000100002810 */ /* 0x000fcc0007ffe0ff */
[----:B------:R-:W-:Y:S01]  /*0940*/  @!P0 IMAD.MOV R0, RZ, RZ, -R0 ;  /* 0x000000ffff008224 */ /* 0x000fe200078e0a00 */
[----:B------:R-:W-:Y:S02]  /*0950*/  @!P1 LOP3.LUT R0, RZ, UR4, RZ, 0x33, !PT ;  /* 0x00000004ff009c12 */ /* 0x000fe4000f8e33ff */
.L_x_1585:
[----:B------:R-:W-:Y:S01]  /*0960*/  ULOP3.LUT UR12, UR12, 0xffff, URZ, 0xc0, !UPT ;  /* 0x0000ffff0c0c7892 */ /* 0x000fe2000f8ec03f */
[----:B------:R-:W-:Y:S01]  /*0970*/  PLOP3.LUT P2, PT, PT, PT, PT, 0x80, 0x0 ;  /* 0x000000000000781c */ /* 0x000fe20003f4f070 */
[----:B------:R-:W-:Y:S01]  /*0980*/  IMAD.MOV.U32 R18, RZ, RZ, RZ ;  /* 0x000000ffff127224 */ /* 0x000fe200078e00ff */
[----:B------:R-:W-:Y:S01]  /*0990*/  MOV R17, RZ ;  /* 0x000000ff00117202 */ /* 0x000fe20000000f00 */
[----:B------:R-:W-:Y:S01]  /*09a0*/  CS2R R116, SRZ ;  /* 0x0000000000747805 */ /* 0x000fe2000001ff00 */
[----:B------:R-:W-:Y:S01]  /*09b0*/  CS2R R114, SRZ ;  /* 0x0000000000727805 */ /* 0x000fe2000001ff00 */
[----:B------:R-:W-:Y:S01]  /*09c0*/  IMAD R231, R0, UR12, R9 ;  /* 0x0000000c00e77c24 */ /* 0x000fe2000f8e0209 */
[----:B------:R-:W-:Y:S01]  /*09d0*/  ULDC.64 UR12, c[0x0][0x118] ;  /* 0x00004600000c7ab9 */ /* 0x000fe20000000a00 */
[----:B------:R-:W-:Y:S01]  /*09e0*/  CS2R R112, SRZ ;  /* 0x0000000000707805 */ /* 0x000fe2000001ff00 */
[----:B------:R-:W-:Y:S01]  /*09f0*/  CS2R R110, SRZ ;  /* 0x00000000006e7805 */ /* 0x000fe2000001ff00 */
[----:B------:R-:W-:Y:S01]  /*0a00*/  IMAD.IADD R0, R231, 0x1, R0 ;  /* 0x00000001e7007824 */ /* 0x000fe200078e0200 */
[----:B------:R-:W-:Y:S01]  /*0a10*/  CS2R R108, SRZ ;  /* 0x00000000006c7805 */ /* 0x000fe2000001ff00 */
[----:B------:R-:W-:Y:S01]  /*0a20*/  CS2R R106, SRZ ;  /* 0x00000000006a7805 */ /* 0x000fe2000001ff00 */
[----:B------:R-:W-:Y:S01]  /*0a30*/  CS2R R104, SRZ ;  /* 0x0000000000687805 */ /* 0x000fe2000001ff00 */
[----:B------:R-:W-:Y:S01]  /*0a40*/  CS2R R102, SRZ ;  /* 0x0000000000667805 */ /* 0x000fe2000001ff00 */
[----:B------:R-:W-:Y:S01]  /*0a50*/  IMNMX R172, R0, UR6, PT ;  /* 0x0000000600ac7c17 */ /* 0x000fe2000b800200 */
        /* <DEDUP_REMOVED lines=59> */
[----:B------:R-:W-:Y:S01]  /*0e10*/  USHF.R.S32.HI UR14, URZ, 0x1f, UR10 ;  /* 0x0000001f3f0e7899 */ /* 0x000fe2000801140a */
[----:B------:R-:W-:Y:S01]  /*0e20*/  SHF.R.S32.HI R124, RZ, 0x1f, R132 ;  /* 0x0000001fff7c7819 */ /* 0x000fe20000011484 */
[----:B------:R-:W-:Y:S01]  /*0e30*/  ULDC.64 UR4, c[0x0][0x1b8] ;  /* 0x00006e0000047ab9 */ /* 0x000fe20000000a00 */
[----:B------:R-:W-:-:S13]  /*0e40*/  ISETP.NE.AND.EX P4, PT, RZ, c[0x0][0x344], PT, P4 ;  /* 0x0000d100ff007a0c */ /* 0x000fda0003f85340 */
[----:B------:R-:W-:-:S04]  /*0e50*/  @P4 IMAD.MOV.U32 R2, RZ, RZ, 0x4 ;  /* 0x00000004ff024424 */ /* 0x000fc800078e00ff */
[----:B------:R-:W-:-:S05]  /*0e60*/  @P4 IMAD.WIDE R2, R26, R2, c[0x0][0x340] ;  /* 0x0000d0001a024625 */ /* 0x000fca00078e0202 */
[----:B------:R1:W2:Y:S01]  /*0e70*/  @P4 LDG.E R16, [R2.64] ;  /* 0x0000000c02104981 */ /* 0x0002a2000c1e1900 */
[----:B------:R-:W-:Y:S01]  /*0e80*/  UIMAD UR6, UR14, UR4, URZ ;  /* 0x000000040e0672a4 */ /* 0x000fe2000f8e023f */
[----:B------:R-:W-:Y:S01]  /*0e90*/  PLOP3.LUT P1, PT, PT, PT, UP2, 0x80, 0x0 ;  /* 0x000000000000781c */ /* 0x000fe20003f2f028 */
[----:B------:R-:W-:Y:S01]  /*0ea0*/  UIMAD.WIDE.U32 UR16, UR10, UR4, URZ ;  /* 0x000000040a1072a5 */ /* 0x000fe2000f8e003f */
[----:B------:R-:W-:Y:S01]  /*0eb0*/  PLOP3.LUT P0, PT, PT, PT, UP2, 0x80, 0x0 ;  /* 0x000000000000781c */ /* 0x000fe20003f0f028 */
[----:B------:R-:W-:Y:S01]  /*0ec0*/  UIMAD UR5, UR10, UR5, UR6 ;  /* 0x000000050a0572a4 */ /* 0x000fe2000f8e0206 */
[----:B------:R-:W-:Y:S01]  /*0ed0*/  SHF.R.S32.HI R17, RZ, 0x1f, R26 ;  /* 0x0000001fff117819 */ /* 0x000fe2000001141a */
[----:B------:R-:W-:Y:S01]  /*0ee0*/  ULDC UR4, c[0x0][0x2c4] ;  /* 0x0000b10000047ab9 */ /* 0x000fe20000000800 */
[----:B------:R-:W-:Y:S01]  /*0ef0*/  LEA.HI R9, R124, R132, RZ, 0x4 ;  /* 0x000000847c097211 */ /* 0x000fe200078f20ff */
[----:B------:R-:W-:Y:S01]  /*0f00*/  UIADD3 UR5, UR17, UR5, URZ ;  /* 0x0000000511057290 */ /* 0x000fe2000fffe03f */
[----:B------:R-:W-:Y:S01]  /*0f10*/  BSSY B0, `(.L_x_1587) ;  /* 0x00000b1000007945 */ /* 0x000fe20003800000 */
[----:B------:R-:W-:Y:S01]  /*0f20*/  IMAD R5, R17, c[0x0][0x1c0], RZ ;  /* 0x0000700011057a24 */ /* 0x000fe200078e02ff */
[----:B------:R-:W-:Y:S01]  /*0f30*/  SHF.R.S32.HI R8, RZ, 0x4, R9 ;  /* 0x00000004ff087819 */ /* 0x000fe20000011409 */
[----:B------:R-:W-:-:S02]  /*0f40*/  ULDC UR15, c[0x0][0x168] ;  /* 0x00005a00000f7ab9 */ /* 0x000fc40000000800 */
[----:B------:R-:W-:Y:S01]  /*0f50*/  IMAD R5, R26, c[0x0][0x1c4], R5 ;  /* 0x000071001a057a24 */ /* 0x000fe200078e0205 */
[----:B------:R-:W-:Y:S01]  /*0f60*/  LEA.HI R7, R9, R8, RZ, 0x1 ;  /* 0x0000000809077211 */ /* 0x000fe200078f08ff */
[----:B------:R-:W-:Y:S02]  /*0f70*/  UIMAD UR15, UR4, UR15, URZ ;  /* 0x0000000f040f72a4 */ /* 0x000fe4000f8e023f */
[----:B------:R-:W-:Y:S02]  /*0f80*/  ULDC.64 UR6, c[0x0][0x1e8] ;  /* 0x00007a0000067ab9 */ /* 0x000fe40000000a00 */
[----:B------:R-:W-:Y:S01]  /*0f90*/  UIMAD UR6, UR14, UR6, URZ ;  /* 0x000000060e0672a4 */ /* 0x000fe2000f8e023f */
[----:B-1----:R-:W-:Y:S01]  /*0fa0*/  LEA.HI R2, R124, R132, RZ, 0x3 ;  /* 0x000000847c027211 */ /* 0x002fe200078f18ff */
[----:B------:R-:W-:Y:S02]  /*0fb0*/  IMAD.U32 R3, RZ, RZ, UR17 ;  /* 0x00000011ff037e24 */ /* 0x000fe4000f8e00ff */
[----:B------:R-:W-:Y:S01]  /*0fc0*/  UIMAD UR6, UR10, UR7, UR6 ;  /* 0x000000070a0672a4 */ /* 0x000fe2000f8e0206 */
[----:B------:R-:W-:Y:S01]  /*0fd0*/  IMAD.U32 R3, RZ, RZ, UR5 ;  /* 0x00000005ff037e24 */ /* 0x000fe2000f8e00ff */
[----:B------:R-:W-:Y:S01]  /*0fe0*/  LOP3.LUT R0, R2, 0xfffffff8, RZ, 0xc0, !PT ;  /* 0xfffffff802007812 */ /* 0x000fe200078ec0ff */
[----:B------:R-:W-:Y:S01]  /*0ff0*/  ULDC.64 UR4, c[0x0][0x210] ;  /* 0x0000840000047ab9 */ /* 0x000fe20000000a00 */
[----:B------:R-:W-:Y:S01]  /*1000*/  SHF.R.S32.HI R22, RZ, 0x3, R2 ;  /* 0x00000003ff167819 */ /* 0x000fe20000011402 */
[----:B------:R-:W-:Y:S01]  /*1010*/  IMAD.U32 R2, RZ, RZ, UR16 ;  /* 0x00000010ff027e24 */ /* 0x000fe2000f8e00ff */
[----:B------:R-:W-:Y:S01]  /*1020*/  UIMAD UR4, UR14, UR4, URZ ;  /* 0x000000040e0472a4 */ /* 0x000fe2000f8e023f */
[----:B------:R-:W-:Y:S01]  /*1030*/  IMAD.IADD R23, R132, 0x1, -R0 ;  /* 0x0000000184177824 */ /* 0x000fe200078e0a00 */
[----:B------:R-:W-:Y:S01]  /*1040*/  IADD3 R28, R22, UR9, RZ ;  /* 0x00000009161c7c10 */ /* 0x000fe2000fffe0ff */
[----:B------:R-:W-:Y:S01]  /*1050*/  IMAD.WIDE.U32 R2, R26, c[0x0][0x1c0], R2 ;  /* 0x000070001a027a25 */ /* 0x000fe200078e0002 */
[----:B------:R-:W-:-:S03]  /*1060*/  UIMAD UR4, UR10, UR5, UR4 ;  /* 0x000000050a0472a4 */ /* 0x000fc6000f8e0204 */
[----:B------:R-:W-:Y:S02]  /*1070*/  IMAD R4, R23, 0x20, R22 ;  /* 0x0000002017047824 */ /* 0x000fe400078e0216 */
[----:B------:R-:W-:Y:S02]  /*1080*/  IMAD.IADD R3, R3, 0x1, R5 ;  /* 0x0000000103037824 */ /* 0x000fe400078e0205 */
[C---:B------:R-:W-:Y:S01]  /*1090*/  IMAD.SHL.U32 R10, R23.reuse, 0x8, RZ ;  /* 0x00000008170a7824 */ /* 0x040fe200078e00ff */
[----:B------:R-:W-:Y:S01]  /*10a0*/  IADD3 R4, R4, UR9, RZ ;  /* 0x0000000904047c10 */ /* 0x000fe2000fffe0ff */
[----:B------:R-:W-:-:S03]  /*10b0*/  IMAD.SHL.U32 R19, R23, 0x8, RZ ;  /* 0x0000000817137824 */ /* 0x000fc600078e00ff */
[----:B------:R-:W-:Y:S01]  /*10c0*/  SHF.R.S32.HI R11, RZ, 0x1f, R10 ;  /* 0x0000001fff0b7819 */ /* 0x000fe2000001140a */
[----:B------:R-:W-:Y:S01]  /*10d0*/  @P1 IMAD.HI.U32 R6, R4, c[0x0][0x2c8], RZ ;  /* 0x0000b20004061a27 */ /* 0x000fe200078e00ff */
[----:B------:R-:W-:Y:S02]  /*10e0*/  ISETP.GE.AND P1, PT, R28, UR15, PT ;  /* 0x0000000f1c007c0c */ /* 0x000fe4000bf26270 */
[----:B------:R-:W-:Y:S01]  /*10f0*/  IADD3 R20, R19, 0xc0, RZ ;  /* 0x000000c013147810 */ /* 0x000fe20007ffe0ff */
[----:B------:R-:W-:Y:S01]  /*1100*/  IMAD.MOV.U32 R0, RZ, RZ, R4 ;  /* 0x000000ffff007224 */ /* 0x000fe200078e0004 */
[----:B------:R-:W-:Y:S02]  /*1110*/  @P0 SHF.R.U32.HI R0, RZ, c[0x0][0x2cc], R6 ;  /* 0x0000b300ff000a19 */ /* 0x000fe40000011606 */
[----:B------:R-:W-:Y:S02]  /*1120*/  LOP3.LUT R6, R7, 0xfffffffe, RZ, 0xc0, !PT ;  /* 0xfffffffe07067812 */ /* 0x000fe400078ec0ff */
[----:B------:R-:W-:Y:S01]  /*1130*/  ISETP.GE.AND P5, PT, R20, c[0x0][0x198], PT ;  /* 0x0000660014007a0c */ /* 0x000fe20003fa6270 */
[----:B------:R-:W-:Y:S01]  /*1140*/  IMAD.MOV R5, RZ, RZ, -R0 ;  /* 0x000000ffff057224 */ /* 0x000fe200078e0a00 */
[----:B------:R-:W-:Y:S01]  /*1150*/  IADD3 R18, R10, 0x40, RZ ;  /* 0x000000400a127810 */ /* 0x000fe20007ffe0ff */
[----:B------:R-:W-:Y:S01]  /*1160*/  IMAD.IADD R29, R8, 0x1, -R6 ;  /* 0x00000001081d7824 */ /* 0x000fe200078e0a06 */
[----:B------:R-:W-:Y:S01]  /*1170*/  SHF.R.S32.HI R6, RZ, 0x1f, R0 ;  /* 0x0000001fff067819 */ /* 0x000fe20000011400 */
[----:B------:R-:W-:Y:S01]  /*1180*/  IMAD R5, R5, c[0x0][0x2c4], R4 ;  /* 0x0000b10005057a24 */ /* 0x000fe200078e0204 */
[----:B------:R-:W-:Y:S01]  /*1190*/  IADD3 R8, R28, 0x20, RZ ;  /* 0x000000201c087810 */ /* 0x000fe20007ffe0ff */
[----:B------:R-:W-:Y:S01]  /*11a0*/  IMAD.SHL.U32 R4, R22, 0x40, RZ ;  /* 0x0000004016047824 */ /* 0x000fe200078e00ff */
[----:B------:R-:W-:Y:S01]  /*11b0*/  @!P1 SHF.R.S32.HI R13, RZ, 0x1f, R20 ;  /* 0x0000001fff0d9819 */ /* 0x000fe20000011414 */
[----:B------:R-:W-:Y:S01]  /*11c0*/  IMAD R6, R6, c[0x0][0x1b0], RZ ;  /* 0x00006c0006067a24 */ /* 0x000fe200078e02ff */
[----:B------:R-:W-:Y:S01]  /*11d0*/  ISETP.GE.AND P0, PT, R8, UR15, PT ;  /* 0x0000000f08007c0c */ /* 0x000fe2000bf06270 */
[----:B------:R-:W-:Y:S01]  /*11e0*/  IMAD.WIDE.U32 R2, R0, c[0x0][0x1b0], R2 ;  /* 0x00006c0000027a25 */ /* 0x000fe200078e0002 */
[----:B------:R-:W-:-:S02]  /*11f0*/  LOP3.LUT R4, R4, 0x1c0, RZ, 0xc0, !PT ;  /* 0x000001c004047812 */ /* 0x000fc400078ec0ff */
[----:B------:R-:W-:Y:S01]  /*1200*/  @!P1 LEA.HI R20, R13, R20, RZ, 0x3 ;  /* 0x000000140d149211 */ /* 0x000fe200078f18ff */
[----:B------:R-:W-:Y:S01]  /*1210*/  IMAD R0, R0, c[0x0][0x1b4], R6 ;  /* 0x00006d0000007a24 */ /* 0x000fe200078e0206 */
[----:B------:R-:W-:Y:S02]  /*1220*/  LOP3.LUT R7, R4, 0x38, R10, 0xf8, !PT ;  /* 0x0000003804077812 */ /* 0x000fe400078ef80a */
[----:B------:R-:W-:Y:S01]  /*1230*/  SHF.R.U32.HI R4, RZ, 0x3, R4 ;  /* 0x00000003ff047819 */ /* 0x000fe20000011604 */
[----:B------:R-:W-:Y:S01]  /*1240*/  IMAD.IADD R3, R3, 0x1, R0 ;  /* 0x0000000103037824 */ /* 0x000fe200078e0200 */
[----:B------:R-:W-:Y:S02]  /*1250*/  IADD3 R6, R10, 0x80, RZ ;  /* 0x000000800a067810 */ /* 0x000fe40007ffe0ff */
[----:B------:R-:W-:Y:S01]  /*1260*/  LOP3.LUT R7, R7, R4, RZ, 0x3c, !PT ;  /* 0x0000000407077212 */ /* 0x000fe200078e3cff */
[----:B------:R-:W-:Y:S01]  /*1270*/  IMAD.WIDE.U32 R2, R5, c[0x0][0x1a8], R2 ;  /* 0x00006a0005027a25 */ /* 0x000fe200078e0002 */
[----:B------:R-:W-:-:S02]  /*1280*/  SHF.R.S32.HI R4, RZ, 0x1f, R5 ;  /* 0x0000001fff047819 */ /* 0x000fc40000011405 */
[----:B------:R-:W-:Y:S02]  /*1290*/  ISETP.GE.AND P2, PT, R6, c[0x0][0x1d4], PT ;  /* 0x0000750006007a0c */ /* 0x000fe40003f46270 */
[----:B------:R-:W-:Y:S01]  /*12a0*/  LEA.HI R6, R124, R132, RZ, 0x6 ;  /* 0x000000847c067211 */ /* 0x000fe200078f30ff */
[----:B------:R-:W-:Y:S01]  /*12b0*/  IMAD R0, R4, c[0x0][0x1a8], RZ ;  /* 0x00006a0004007a24 */ /* 0x000fe200078e02ff */
[----:B------:R-:W-:Y:S02]  /*12c0*/  LEA R27, P3, R2, c[0x0][0x160], 0x1 ;  /* 0x00005800021b7a11 */ /* 0x000fe400078608ff */
[----:B------:R-:W-:Y:S01]  /*12d0*/  @!P1 LOP3.LUT R20, R20, 0xfffffff8, RZ, 0xc0, !PT ;  /* 0xfffffff814149812 */ /* 0x000fe200078ec0ff */
[----:B------:R-:W-:Y:S01]  /*12e0*/  IMAD.SHL.U32 R4, R6, 0x8, RZ ;  /* 0x0000000806047824 */ /* 0x000fe200078e00ff */
[----:B------:R-:W-:Y:S01]  /*12f0*/  IADD3 R6, R19, 0x80, RZ ;  /* 0x0000008013067810 */ /* 0x000fe20007ffe0ff */
[----:B------:R-:W-:-:S03]  /*1300*/  IMAD R0, R5, c[0x0][0x1ac], R0 ;  /* 0x00006b0005007a24 */ /* 0x000fc600078e0200 */
[----:B------:R-:W-:Y:S01]  /*1310*/  LOP3.LUT R225, R7, 0xfffffe00, R4, 0xf8, !PT ;  /* 0xfffffe0007e17812 */ /* 0x000fe200078ef804 */
[----:B------:R-:W-:Y:S01]  /*1320*/  IMAD.IADD R0, R3, 0x1, R0 ;  /* 0x0000000103007824 */ /* 0x000fe200078e0200 */
[----:B------:R-:W-:Y:S02]  /*1330*/  LOP3.LUT R4, R9, 0xfffffff0, RZ, 0xc0, !PT ;  /* 0xfffffff009047812 */ /* 0x000fe400078ec0ff */
[----:B------:R-:W-:Y:S02]  /*1340*/  SHF.R.S32.HI R7, RZ, 0x1f, R22 ;  /* 0x0000001fff077819 */ /* 0x000fe40000011416 */
[----:B------:R-:W-:Y:S01]  /*1350*/  LEA.HI.X R25, R2, c[0x0][0x164], R0, 0x1, P3 ;  /* 0x0000590002197a11 */ /* 0x000fe200018f0c00 */
[----:B------:R-:W-:Y:S01]  /*1360*/  IMAD.IADD R8, R132, 0x1, -R4 ;  /* 0x0000000184087824 */ /* 0x000fe200078e0a04 */
[----:B------:R-:W-:Y:S01]  /*1370*/  @!P1 SHF.R.S32.HI R5, RZ, 0x1f, R6 ;  /* 0x0000001fff059819 */ /* 0x000fe20000011406 */
[----:B------:R-:W-:Y:S01]  /*1380*/  IMAD R0, R7, c[0x0][0x1e0], RZ ;  /* 0x0000780007007a24 */ /* 0x000fe200078e02ff */
[----:B------:R-:W-:Y:S01]  /*1390*/  ISETP.GE.AND P6, PT, R6, c[0x0][0x198], PT ;  /* 0x0000660006007a0c */ /* 0x000fe20003fc6270 */
[----:B------:R-:W-:Y:S01]  /*13a0*/  SHFL.IDX PT, R3, R25, RZ, 0x181f ;  /* 0x00181fff19037589 */ /* 0x000fe200000e0000 */
[----:B------:R-:W-:Y:S01]  /*13b0*/  SHF.R.S32.HI R2, RZ, 0x1f, R8 ;  /* 0x0000001fff027819 */ /* 0x000fe20000011408 */
[----:B------:R-:W-:Y:S01]  /*13c0*/  IMAD R0, R22, c[0x0][0x1e4], R0 ;  /* 0x0000790016007a24 */ /* 0x000fe200078e0200 */
[----:B------:R-:W-:Y:S01]  /*13d0*/  @!P1 LEA.HI R15, R5, R6, RZ, 0x3 ;  /* 0x00000006050f9211 */ /* 0x000fe200078f18ff */
[----:B------:R-:W-:Y:S01]  /*13e0*/  IMAD R6, R7, c[0x0][0x208], RZ ;  /* 0x0000820007067a24 */ /* 0x000fe200078e02ff */
[----:B------:R-:W-:Y:S01]  /*13f0*/  LEA.HI R24, R2, R8, RZ, 0x3 ;  /* 0x0000000802187211 */ /* 0x000fe200078f18ff */
[----:B------:R-:W-:Y:S01]  /*1400*/  IMAD.WIDE.U32 R4, R22, c[0x0][0x1e0], R10 ;  /* 0x0000780016047a25 */ /* 0x000fe200078e000a */
[----:B------:R-:W1:Y:S02]  /*1410*/  SHFL.IDX PT, R2, R27, RZ, 0x181f ;  /* 0x00181fff1b027589 */ /* 0x000e6400000e0000 */
[----:B------:R-:W-:Y:S01]  /*1420*/  LOP3.LUT R14, R24, 0xfffffff8, RZ, 0xc0, !PT ;  /* 0xfffffff8180e7812 */ /* 0x000fe200078ec0ff */
[----:B------:R-:W-:-:S02]  /*1430*/  IMAD R12, R22, c[0x0][0x20c], R6 ;  /* 0x00008300160c7a24 */ /* 0x000fc400078e0206 */
[----:B------:R-:W-:-:S04]  /*1440*/  IMAD.WIDE.U32 R6, R22, c[0x0][0x208], R10 ;  /* 0x0000820016067a25 */ /* 0x000fc800078e000a */
[----:B------:R-:W-:Y:S02]  /*1450*/  IMAD.IADD R9, R5, 0x1, R0 ;  /* 0x0000000105097824 */ /* 0x000fe400078e0200 */
[----:B------:R-:W-:Y:S01]  /*1460*/  IMAD.IADD R21, R8, 0x1, -R14 ;  /* 0x0000000108157824 */ /* 0x000fe200078e0a0e */
[----:B------:R-:W-:Y:S01]  /*1470*/  @!P1 LOP3.LUT R14, R15, 0xfffffff8, RZ, 0xc0, !PT ;  /* 0xfffffff80f0e9812 */ /* 0x000fe200078ec0ff */
[----:B------:R-:W-:Y:S02]  /*1480*/  IMAD.IADD R5, R7, 0x1, R12 ;  /* 0x0000000107057824 */ /* 0x000fe400078e020c */
[----:B------:R-:W-:Y:S02]  /*1490*/  IMAD.MOV.U32 R8, RZ, RZ, R4 ;  /* 0x000000ffff087224 */ /* 0x000fe400078e0004 */
[----:B------:R-:W-:Y:S02]  /*14a0*/  IMAD.U32 R12, RZ, RZ, UR10 ;  /* 0x0000000aff0c7e24 */ /* 0x000fe4000f8e00ff */
[----:B------:R-:W-:-:S02]  /*14b0*/  IMAD.U32 R0, RZ, RZ, UR10 ;  /* 0x0000000aff007e24 */ /* 0x000fc4000f8e00ff */
[----:B------:R-:W-:Y:S02]  /*14c0*/  IMAD.MOV.U32 R4, RZ, RZ, R6 ;  /* 0x000000ffff047224 */ /* 0x000fe400078e0006 */
[----:B------:R-:W-:-:S04]  /*14d0*/  IMAD.WIDE.U32 R12, R12, c[0x0][0x1e8], R8 ;  /* 0x00007a000c0c7a25 */ /* 0x000fc800078e0008 */
[----:B------:R-:W-:Y:S01]  /*14e0*/  IMAD.WIDE.U32 R8, R0, c[0x0][0x210], R4 ;  /* 0x0000840000087a25 */ /* 0x000fe200078e0004 */
[C---:B-1----:R-:W-:Y:S02]  /*14f0*/  @!P1 LEA R4, P3, R19.reuse, R2, 0x1 ;  /* 0x0000000213049211 */ /* 0x042fe400078608ff */
[----:B------:R-:W-:Y:S01]  /*1500*/  @!P1 SHF.R.S32.HI R0, RZ, 0x1f, R18 ;  /* 0x0000001fff009819 */ /* 0x000fe20000011412 */
[----:B------:R-:W-:Y:S01]  /*1510*/  @!P1 IMAD.WIDE R14, R14, 0x2, R2 ;  /* 0x000000020e0e9825 */ /* 0x000fe200078e0202 */
[C---:B------:R-:W-:Y:S02]  /*1520*/  @!P1 LEA.HI.X R5, R19.reuse, R3, R11, 0x1, P3 ;  /* 0x0000000313059211 */ /* 0x040fe400018f0c0b */
[----:B------:R-:W-:Y:S02]  /*1530*/  ISETP.GE.AND P3, PT, R19, c[0x0][0x198], PT ;  /* 0x0000660013007a0c */ /* 0x000fe40003f66270 */
[----:B------:R-:W-:Y:S02]  /*1540*/  @!P1 LEA.HI R0, R0, R18, RZ, 0x3 ;  /* 0x0000001200009211 */ /* 0x000fe400078f18ff */
[----:B------:R-:W-:-:S02]  /*1550*/  IADD3 R13, R13, UR6, RZ ;  /* 0x000000060d0d7c10 */ /* 0x000fc4000fffe0ff */
[--C-:B--2---:R-:W-:Y:S01]  /*1560*/  @P4 SHF.R.S32.HI R7, RZ, 0x1f, R16.reuse ;  /* 0x0000001fff074819 */ /* 0x104fe20000011410 */
[----:B------:R-:W-:Y:S01]  /*1570*/  @P4 IMAD.MOV.U32 R6, RZ, RZ, R16 ;  /* 0x000000ffff064224 */ /* 0x000fe200078e0010 */
[----:B------:R-:W-:Y:S01]  /*1580*/  @!P1 LOP3.LUT R16, R0, 0xfffffff8, RZ, 0xc0, !PT ;  /* 0xfffffff800109812 */ /* 0x000fe200078ec0ff */
[----:B------:R-:W-:Y:S02]  /*1590*/  @!P4 IMAD.MOV.U32 R6, RZ, RZ, R26 ;  /* 0x000000ffff06c224 */ /* 0x000fe400078e001a */
[----:B------:R-:W-:Y:S01]  /*15a0*/  @!P4 IMAD.MOV.U32 R7, RZ, RZ, R17 ;  /* 0x000000ffff07c224 */ /* 0x000fe200078e0011 */
[----:B------:R-:W-:Y:S01]  /*15b0*/  ISETP.GE.AND P4, PT, R19, c[0x0][0x198], PT ;  /* 0x0000660013007a0c */ /* 0x000fe20003f86270 */
[----:B------:R-:W-:Y:S01]  /*15c0*/  @!P1 IMAD.SHL.U32 R0, R225, 0x2, RZ ;  /* 0x00000002e1009824 */ /* 0x000fe200078e00ff */
[----:B------:R-:W-:Y:S01]  /*15d0*/  ISETP.GE.AND P4, PT, R18, c[0x0][0x198], PT ;  /* 0x0000660012007a0c */ /* 0x000fe20003f86270 */
[----:B------:R-:W-:-:S03]  /*15e0*/  @!P1 IMAD.WIDE R16, R16, 0x2, R2 ;  /* 0x0000000210109825 */ /* 0x000fc600078e0202 */
[----:B------:R-:W-:Y:S01]  /*15f0*/  @!PT LDS RZ, [RZ] ;  /* 0x00000000fffff984 */ /* 0x000fe20000000800 */
[----:B------:R1:W-:Y:S01]  /*1600*/  @!P1 LDGSTS.E.BYPASS.LTC128B.128 [R0+0x10100], [R4.64], !P3 ;  /* 0x1010000004009fae */ /* 0x0003e2000d901d4c */
[----:B------:R-:W-:Y:S01]  /*1610*/  @!P1 IMAD.WIDE R2, R20, 0x2, R2 ;  /* 0x0000000214029825 */ /* 0x000fe200078e0202 */
[----:B------:R-:W-:Y:S02]  /*1620*/  P2R R26, PR, RZ, 0x10 ;  /* 0x00000010ff1a7803 */ /* 0x000fe40000000000 */
[----:B------:R-:W-:Y:S01]  /*1630*/  ISETP.GE.AND P3, PT, R18, c[0x0][0x1d4], PT ;  /* 0x0000750012007a0c */ /* 0x000fe20003f66270 */
[----:B------:R-:W-:-:S04]  /*1640*/  IMAD.WIDE.U32 R34, R6, c[0x0][0x1f0], R12 ;  /* 0x00007c0006227a25 */ /* 0x000fc800078e000c */
[----:B------:R2:W-:Y:S01]  /*1650*/  @!P1 LDGSTS.E.BYPASS.LTC128B.128 [R0+0x14100], [R16.64], !P4 ;  /* 0x1410000010009fae */ /* 0x0005e2000e101d4c */
[----:B------:R-:W-:-:S03]  /*1660*/  ISETP.GE.AND P4, PT, R10, c[0x0][0x1d4], PT ;  /* 0x000075000a007a0c */ /* 0x000fc60003f86270 */
[----:B------:R3:W-:Y:S04]  /*1670*/  @!P1 LDGSTS.E.BYPASS.LTC128B.128 [R0+0x18100], [R14.64], !P6 ;  /* 0x181000000e009fae */ /* 0x0007e8000f101d4c */
[----:B------:R4:W-:Y:S01]  /*1680*/  @!P1 LDGSTS.E.BYPASS.LTC128B.128 [R0+0x1c100], [R2.64], !P5 ;  /* 0x1c10000002009fae */ /* 0x0009e2000e901d4c */
[----:B------:R-:W-:-:S03]  /*1690*/  LOP3.LUT P1, RZ, R21, 0x2, RZ, 0xc0, !PT ;  /* 0x0000000215ff7812 */ /* 0x000fc6000782c0ff */
[----:B------:R4:W-:Y:S01]  /*16a0*/  STL.64 [R1+0x38], R34 ;  /* 0x0000382201007387 */ /* 0x0009e20000100a00 */
[----:B-1----:R-:W-:Y:S02]  /*16b0*/  IMAD.SHL.U32 R4, R21, 0x40, RZ ;  /* 0x0000004015047824 */ /* 0x002fe400078e00ff */
[----:B------:R-:W-:Y:S02]  /*16c0*/  IMAD R5, R7, c[0x0][0x1f0], RZ ;  /* 0x00007c0007057a24 */ /* 0x000fe400078e02ff */
[----:B--2---:R-:W-:Y:S02]  /*16d0*/  IMAD.MOV.U32 R16, RZ, RZ, 0x20 ;  /* 0x00000020ff107424 */ /* 0x004fe400078e00ff */
[----:B---3--:R-:W-:Y:S02]  /*16e0*/  IMAD R14, R6, c[0x0][0x1f4], R5 ;  /* 0x00007d00060e7a24 */ /* 0x008fe400078e0205 */
[----:B------:R-:W-:Y:S02]  /*16f0*/  IMAD.SHL.U32 R5, R24, 0x40, RZ ;  /* 0x0000004018057824 */ /* 0x000fe400078e00ff */
[----:B----4-:R-:W-:Y:S01]  /*1700*/  IMAD.SHL.U32 R2, R29, 0x8, RZ ;  /* 0x000000081d027824 */ /* 0x010fe200078e00ff */
[----:B------:R-:W-:Y:S01]  /*1710*/  LOP3.LUT R0, R4, 0x1c0, RZ, 0xc0, !PT ;  /* 0x000001c004007812 */ /* 0x000fe200078ec0ff */
[----:B------:R-:W-:Y:S01]  /*1720*/  IMAD.IADD R37, R35, 0x1, R14 ;  /* 0x0000000123257824 */ /* 0x000fe200078e020e */
[----:B------:R-:W-:Y:S01]  /*1730*/  IADD3 R3, R9, UR4, RZ ;  /* 0x0000000409037c10 */ /* 0x000fe2000fffe0ff */
[----:B------:R-:W-:Y:S01]  /*1740*/  IMAD.MOV.U32 R4, RZ, RZ, 0x10 ;  /* 0x00000010ff047424 */ /* 0x000fe200078e00ff */
[----:B------:R-:W-:Y:S01]  /*1750*/  LOP3.LUT R2, R0, 0x8, R2, 0xf8, !PT ;  /* 0x0000000800027812 */ /* 0x000fe200078ef802 */
[----:B------:R1:W2:Y:S01]  /*1760*/  SHFL.IDX PT, R9, R25, 0x1, 0x181f ;  /* 0x00381f0019097f89 */ /* 0x0002a200000e0000 */
[----:B------:R-:W-:-:S02]  /*1770*/  SHF.R.U32.HI R0, RZ, 0x3, R0 ;  /* 0x00000003ff007819 */ /* 0x000fc40000011600 */
[----:B------:R-:W-:Y:S02]  /*1780*/  SEL R4, R4, 0xfffffff0, !P1 ;  /* 0xfffffff004047807 */ /* 0x000fe40004800000 */
[----:B------:R-:W-:Y:S01]  /*1790*/  LOP3.LUT R15, R2, R0, RZ, 0x3c, !PT ;  /* 0x00000000020f7212 */ /* 0x000fe200078e3cff */
[----:B------:R-:W-:Y:S01]  /*17a0*/  IMAD R0, R7, c[0x0][0x218], RZ ;  /* 0x0000860007007a24 */ /* 0x000fe200078e02ff */
[----:B------:R-:W-:Y:S01]  /*17b0*/  LOP3.LUT P1, RZ, R21, 0x4, RZ, 0xc0, !PT ;  /* 0x0000000415ff7812 */ /* 0x000fe2000782c0ff */
[----:B------:R-:W-:Y:S01]  /*17c0*/  IMAD.MOV.U32 R2, RZ, RZ, R8 ;  /* 0x000000ffff027224 */ /* 0x000fe200078e0008 */
[----:B------:R-:W-:Y:S01]  /*17d0*/  LOP3.LUT R5, R15, 0xfffffe00, R5, 0xf8, !PT ;  /* 0xfffffe000f057812 */ /* 0x000fe200078ef805 */
[----:B------:R-:W-:Y:S01]  /*17e0*/  IMAD R7, R6, c[0x0][0x21c], R0 ;  /* 0x0000870006077a24 */ /* 0x000fe200078e0200 */
[----:B------:R-:W-:Y:S01]  /*17f0*/  IADD3 R0, R10, 0xc0, RZ ;  /* 0x000000c00a007810 */ /* 0x000fe20007ffe0ff */
[----:B------:R-:W-:Y:S01]  /*1800*/  IMAD.WIDE.U32 R32, R6, c[0x0][0x218], R2 ;  /* 0x0000860006207a25 */ /* 0x000fe200078e0002 */
[----:B------:R1:W3:Y:S01]  /*1810*/  SHFL.IDX PT, R8, R27, 0x1, 0x181f ;  /* 0x00381f001b087f89 */ /* 0x0002e200000e0000 */
[----:B------:R-:W-:-:S02]  /*1820*/  SEL R2, R16, 0xffffffe0, !P1 ;  /* 0xffffffe010027807 */ /* 0x000fc40004800000 */
[----:B------:R-:W-:Y:S01]  /*1830*/  IMAD.IADD R31, R33, 0x1, R7 ;  /* 0x00000001211f7824 */ /* 0x000fe200078e0207 */
[----:B------:R1:W-:Y:S01]  /*1840*/  STL.64 [R1+0x40], R32 ;  /* 0x0000402001007387 */ /* 0x0003e20000100a00 */
[----:B------:R-:W-:-:S03]  /*1850*/  ISETP.GE.AND P1, PT, R0, c[0x0][0x1d4], PT ;  /* 0x0000750000007a0c */ /* 0x000fc60003f26270 */
[----:B------:R1:W-:Y:S04]  /*1860*/  STL [R1+0x34], R37 ;  /* 0x0000342501007387 */ /* 0x0003e80000100800 */
[----:B------:R1:W-:Y:S01]  /*1870*/  STL [R1+0x2c], R31 ;  /* 0x00002c1f01007387 */ /* 0x0003e20000100800 */
[----:B------:R-:W-:Y:S05]  /*1880*/  @P0 BRA `(.L_x_1588) ;  /* 0x0000019000000947 */ /* 0x000fea0003800000 */
[C---:B--2---:R-:W-:Y:S02]  /*1890*/  IADD3 R3, R19.reuse, 0x80, RZ ;  /* 0x0000008013037810 */ /* 0x044fe40007ffe0ff */
[C---:B------:R-:W-:Y:S02]  /*18a0*/  IADD3 R0, R19.reuse, 0xc0, RZ ;  /* 0x000000c013007810 */ /* 0x040fe40007ffe0ff */
[----:B---3--:R-:W-:Y:S02]  /*18b0*/  LEA R6, P0, R19, R8, 0x1 ;  /* 0x0000000813067211 */ /* 0x008fe400078008ff */
[----:B------:R-:W-:-:S02]  /*18c0*/  SHF.R.S32.HI R14, RZ, 0x1f, R18 ;  /* 0x0000001fff0e7819 */ /* 0x000fc40000011412 */
[----:B------:R-:W-:Y:S02]  /*18d0*/  SHF.R.S32.HI R12, RZ, 0x1f, R3 ;  /* 0x0000001fff0c7819 */ /* 0x000fe40000011403 */
[----:B------:R-:W-:Y:S02]  /*18e0*/  SHF.R.S32.HI R13, RZ, 0x1f, R0 ;  /* 0x0000001fff0d7819 */ /* 0x000fe40000011400 */
[----:B------:R-:W-:Y:S02]  /*18f0*/  P2R R17, PR, RZ, 0x2 ;  /* 0x00000002ff117803 */ /* 0x000fe40000000000 */
[C---:B------:R-:W-:Y:S02]  /*1900*/  LEA.HI.X R7, R19.reuse, R9, R11, 0x1, P0 ;  /* 0x0000000913077211 */ /* 0x040fe400000f0c0b */
[----:B------:R-:W-:Y:S02]  /*1910*/  LEA.HI R14, R14, R18, RZ, 0x3 ;  /* 0x000000120e0e7211 */ /* 0x000fe400078f18ff */
[----:B------:R-:W-:-:S02]  /*1920*/  ISETP.GE.AND P1, PT, R19, c[0x0][0x198], PT ;  /* 0x0000660013007a0c */ /* 0x000fc40003f26270 */
[----:B------:R-:W-:Y:S02]  /*1930*/  ISETP.NE.AND P0, PT, R26, RZ, PT ;  /* 0x000000ff1a00720c */ /* 0x000fe40003f05270 */
[----:B------:R-:W-:Y:S02]  /*1940*/  LEA.HI R3, R12, R3, RZ, 0x3 ;  /* 0x000000030c037211 */ /* 0x000fe400078f18ff */
[----:B------:R-:W-:Y:S02]  /*1950*/  LEA.HI R0, R13, R0, RZ, 0x3 ;  /* 0x000000000d007211 */ /* 0x000fe400078f18ff */
[----:B------:R-:W-:Y:S02]  /*1960*/  LOP3.LUT R14, R14, 0xfffffff8, RZ, 0xc0, !PT ;  /* 0xfffffff80e0e7812 */ /* 0x000fe400078ec0ff */
[----:B------:R-:W-:Y:S02]  /*1970*/  LOP3.LUT R3, R3, 0xfffffff8, RZ, 0xc0, !PT ;  /* 0xfffffff803037812 */ /* 0x000fe400078ec0ff */
[----:B------:R-:W-:Y:S01]  /*1980*/  LOP3.LUT R16, R0, 0xfffffff8, RZ, 0xc0, !PT ;  /* 0xfffffff800107812 */ /* 0x000fe200078ec0ff */
[----:B------:R-:W-:-:S02]  /*1990*/  IMAD.SHL.U32 R0, R225, 0x2, RZ ;  /* 0x00000002e1007824 */ /* 0x000fc400078e00ff */
[----:B------:R-:W-:-:S03]  /*19a0*/  IMAD.WIDE R14, R14, 0x2, R8 ;  /* 0x000000020e0e7825 */ /* 0x000fc600078e0208 */
[----:B------:R2:W-:Y:S01]  /*19b0*/  LDGSTS.E.BYPASS.LTC128B.128 [R0+0x11100], [R6.64], !P1 ;  /* 0x1110000006007fae */ /* 0x0005e2000c901d4c */
[--C-:B------:R-:W-:Y:S01]  /*19c0*/  IMAD.WIDE R12, R3, 0x2, R8.reuse ;  /* 0x00000002030c7825 */ /* 0x100fe200078e0208 */
[----:B------:R-:W-:Y:S02]  /*19d0*/  ISETP.NE.AND P1, PT, R17, RZ, PT ;  /* 0x000000ff1100720c */ /* 0x000fe40003f25270 */
[----:B------:R2:W-:Y:S01]  /*19e0*/  LDGSTS.E.BYPASS.LTC128B.128 [R0+0x15100], [R14.64], !P0 ;  /* 0x151000000e007fae */ /* 0x0005e2000c101d4c */
[----:B------:R-:W-:-:S03]  /*19f0*/  IMAD.WIDE R8, R16, 0x2, R8 ;  /* 0x0000000210087825 */ /* 0x000fc600078e0208 */
[----:B------:R2:W-:Y:S04]  /*1a00*/  LDGSTS.E.BYPASS.LTC128B.128 [R0+0x19100], [R12.64], !P6 ;  /* 0x191000000c007fae */ /* 0x0005e8000f101d4c */
[----:B------:R2:W-:Y:S03]  /*1a10*/  LDGSTS.E.BYPASS.LTC128B.128 [R0+0x1d100], [R8.64], !P5 ;  /* 0x1d10000008007fae */ /* 0x0005e6000e901d4c */
.L_x_1588:
[----:B--2---:R-:W-:Y:S05]  /*1a20*/  BSYNC B0 ;  /* 0x0000000000007941 */ /* 0x004fea0003800000 */
.L_x_1587:
[----:B------:R-:W-:Y:S01]  /*1a30*/  IADD3 R0, R28, 0x40, RZ ;  /* 0x000000401c007810 */ /* 0x000fe20007ffe0ff */
[----:B------:R2:W4:Y:S01]  /*1a40*/  SHFL.IDX PT, R7, R25, 0x2, 0x181f ;  /* 0x00581f0019077f89 */ /* 0x00052200000e0000 */
[----:B------:R-:W-:Y:S02]  /*1a50*/  BSSY B0, `(.L_x_1589) ;  /* 0x000001e000007945 */ /* 0x000fe40003800000 */
[----:B------:R-:W-:Y:S01]  /*1a60*/  ISETP.GE.AND P0, PT, R0, UR15, PT ;  /* 0x0000000f00007c0c */ /* 0x000fe2000bf06270 */
[----:B------:R2:W1:-:S12]  /*1a70*/  SHFL.IDX PT, R6, R27, 0x2, 0x181f ;  /* 0x00581f001b067f89 */ /* 0x00045800000e0000 */
[----:B------:R-:W-:Y:S05]  /*1a80*/  @P0 BRA `(.L_x_1590) ;  /* 0x000001a000000947 */ /* 0x000fea0003800000 */
[C---:B------:R-:W-:Y:S02]  /*1a90*/  IADD3 R3, R19.reuse, 0x80, RZ ;  /* 0x0000008013037810 */ /* 0x040fe40007ffe0ff */
[C---:B------:R-:W-:Y:S02]  /*1aa0*/  IADD3 R0, R19.reuse, 0xc0, RZ ;  /* 0x000000c013007810 */ /* 0x040fe40007ffe0ff */
[----:B-1-3--:R-:W-:Y:S02]  /*1ab0*/  LEA R8, P0, R19, R6, 0x1 ;  /* 0x0000000613087211 */ /* 0x00afe400078008ff */
[----:B------:R-:W-:Y:S02]  /*1ac0*/  SHF.R.S32.HI R14, RZ, 0x1f, R18 ;  /* 0x0000001fff0e7819 */ /* 0x000fe40000011412 */
[----:B------:R-:W-:Y:S02]  /*1ad0*/  SHF.R.S32.HI R12, RZ, 0x1f, R3 ;  /* 0x0000001fff0c7819 */ /* 0x000fe40000011403 */
[----:B------:R-:W-:-:S02]  /*1ae0*/  SHF.R.S32.HI R13, RZ, 0x1f, R0 ;  /* 0x0000001fff0d7819 */ /* 0x000fc40000011400 */
[----:B------:R-:W-:Y:S02]  /*1af0*/  P2R R17, PR, RZ, 0x2 ;  /* 0x00000002ff117803 */ /* 0x000fe40000000000 */
[C---:B----4-:R-:W-:Y:S02]  /*1b00*/  LEA.HI.X R9, R19.reuse, R7, R11, 0x1, P0 ;  /* 0x0000000713097211 */ /* 0x050fe400000f0c0b */
[----:B------:R-:W-:Y:S02]  /*1b10*/  LEA.HI R14, R14, R18, RZ, 0x3 ;  /* 0x000000120e0e7211 */ /* 0x000fe400078f18ff */
[----:B------:R-:W-:Y:S02]  /*1b20*/  ISETP.GE.AND P1, PT, R19, c[0x0][0x198], PT ;  /* 0x0000660013007a0c */ /* 0x000fe40003f26270 */
[----:B------:R-:W-:Y:S02]  /*1b30*/  ISETP.NE.AND P0, PT, R26, RZ, PT ;  /* 0x000000ff1a00720c */ /* 0x000fe40003f05270 */
[----:B------:R-:W-:-:S02]  /*1b40*/  LEA.HI R3, R12, R3, RZ, 0x3 ;  /* 0x000000030c037211 */ /* 0x000fc400078f18ff */
[----:B------:R-:W-:Y:S02]  /*1b50*/  LEA.HI R0, R13, R0, RZ, 0x3 ;  /* 0x000000000d007211 */ /* 0x000fe400078f18ff */
[----:B------:R-:W-:Y:S02]  /*1b60*/  LOP3.LUT R14, R14, 0xfffffff8, RZ, 0xc0, !PT ;  /* 0xfffffff80e0e7812 */ /* 0x000fe400078ec0ff */
[----:B------:R-:W-:Y:S02]  /*1b70*/  LOP3.LUT R3, R3, 0xfffffff8, RZ, 0xc0, !PT ;  /* 0xfffffff803037812 */ /* 0x000fe400078ec0ff */
[----:B------:R-:W-:Y:S01]  /*1b80*/  LOP3.LUT R16, R0, 0xfffffff8, RZ, 0xc0, !PT ;  /* 0xfffffff800107812 */ /* 0x000fe200078ec0ff */
[----:B------:R-:W-:Y:S02]  /*1b90*/  IMAD.SHL.U32 R0, R225, 0x2, RZ ;  /* 0x00000002e1007824 */ /* 0x000fe400078e00ff */
[----:B------:R-:W-:-:S03]  /*1ba0*/  IMAD.WIDE R14, R14, 0x2, R6 ;  /* 0x000000020e0e7825 */ /* 0x000fc600078e0206 */
[----:B------:R-:W-:Y:S01]  /*1bb0*/  @!PT LDS RZ, [RZ] ;  /* 0x00000000fffff984 */ /* 0x000fe20000000800 */
[----:B------:R1:W-:Y:S01]  /*1bc0*/  LDGSTS.E.BYPASS.LTC128B.128 [R0+0x12100], [R8.64], !P1 ;  /* 0x1210000008007fae */ /* 0x0003e2000c901d4c */
[--C-:B------:R-:W-:Y:S01]  /*1bd0*/  IMAD.WIDE R12, R3, 0x2, R6.reuse ;  /* 0x00000002030c7825 */ /* 0x100fe200078e0206 */
[----:B------:R-:W-:Y:S02]  /*1be0*/  ISETP.NE.AND P1, PT, R17, RZ, PT ;  /* 0x000000ff1100720c */ /* 0x000fe40003f25270 */
[----:B------:R1:W-:Y:S01]  /*1bf0*/  LDGSTS.E.BYPASS.LTC128B.128 [R0+0x16100], [R14.64], !P0 ;  /* 0x161000000e007fae */ /* 0x0003e2000c101d4c */
[----:B------:R-:W-:-:S03]  /*1c00*/  IMAD.WIDE R6, R16, 0x2, R6 ;  /* 0x0000000210067825 */ /* 0x000fc600078e0206 */
[----:B------:R1:W-:Y:S04]  /*1c10*/  LDGSTS.E.BYPASS.LTC128B.128 [R0+0x1a100], [R12.64], !P6 ;  /* 0x1a1000000c007fae */ /* 0x0003e8000f101d4c */
[----:B------:R1:W-:Y:S03]  /*1c20*/  LDGSTS.E.BYPASS.LTC128B.128 [R0+0x1e100], [R6.64], !P5 ;  /* 0x1e10000006007fae */ /* 0x0003e6000e901d4c */
.L_x_1590:
[----:B------:R-:W-:Y:S05]  /*1c30*/  BSYNC B0 ;  /* 0x0000000000007941 */ /* 0x000fea0003800000 */
.L_x_1589:
[----:B-1----:R-:W-:Y:S01]  /*1c40*/  IADD3 R0, R28, 0x60, RZ ;  /* 0x000000601c007810 */ /* 0x002fe20007ffe0ff */
[----:B------:R-:W-:Y:S01]  /*1c50*/  IMAD.MOV.U32 R13, RZ, RZ, c[0x0][0x1e0] ;  /* 0x00007800ff0d7624 */ /* 0x000fe200078e00ff */
[----:B----4-:R1:W4:Y:S01]  /*1c60*/  SHFL.IDX PT, R7, R25, 0x3, 0x181f ;  /* 0x00781f0019077f89 */ /* 0x01032200000e0000 */
[----:B------:R-:W-:Y:S01]  /*1c70*/  IMAD.MOV.U32 R17, RZ, RZ, 0x6 ;  /* 0x00000006ff117424 */ /* 0x000fe200078e00ff */
[----:B------:R-:W-:Y:S01]  /*1c80*/  ISETP.GE.AND P0, PT, R0, UR15, PT ;  /* 0x0000000f00007c0c */ /* 0x000fe2000bf06270 */
[----:B------:R-:W-:Y:S01]  /*1c90*/  BSSY B0, `(.L_x_1591) ;  /* 0x0000020000007945 */ /* 0x000fe20003800000 */
[----:B------:R1:W2:Y:S01]  /*1ca0*/  SHFL.IDX PT, R6, R27, 0x3, 0x181f ;  /* 0x00781f001b067f89 */ /* 0x0002a200000e0000 */
[----:B------:R-:W-:Y:S01]  /*1cb0*/  IADD3 R104, R172, -0x1, RZ ;  /* 0xffffffffac687810 */ /* 0x000fe20007ffe0ff */
[C---:B------:R-:W-:Y:S01]  /*1cc0*/  IMAD.SHL.U32 R126, R13.reuse, 0x40, RZ ;  /* 0x000000400d7e7824 */ /* 0x040fe200078e00ff */
[----:B------:R-:W-:-:S08]  /*1cd0*/  SHF.L.U64.HI R125, R13, R17, c[0x0][0x1e4] ;  /* 0x000079000d7d7619 */ /* 0x000fd00000010211 */
[----:B------:R-:W-:Y:S05]  /*1ce0*/  @P0 BRA `(.L_x_1592) ;  /* 0x000001a000000947 */ /* 0x000fea0003800000 */
[----:B------:R-:W-:Y:S01]  /*1cf0*/  P2R R0, PR, RZ, 0x2 ;  /* 0x00000002ff007803 */ /* 0x000fe20000000000 */
[----:B------:R-:W-:Y:S01]  /*1d00*/  IMAD.SHL.U32 R12, R225, 0x2, RZ ;  /* 0x00000002e10c7824 */ /* 0x000fe200078e00ff */
[C---:B------:R-:W-:Y:S02]  /*1d10*/  ISETP.GE.AND P1, PT, R19.reuse, c[0x0][0x198], PT ;  /* 0x0000660013007a0c */ /* 0x040fe40003f26270 */
[C---:B--23--:R-:W-:Y:S02]  /*1d20*/  LEA R8, P0, R19.reuse, R6, 0x1 ;  /* 0x0000000613087211 */ /* 0x04cfe400078008ff */
[C---:B------:R-:W-:Y:S02]  /*1d30*/  IADD3 R3, R19.reuse, 0xc0, RZ ;  /* 0x000000c013037810 */ /* 0x040fe40007ffe0ff */
[----:B----4-:R-:W-:Y:S02]  /*1d40*/  LEA.HI.X R9, R19, R7, R11, 0x1, P0 ;  /* 0x0000000713097211 */ /* 0x010fe400000f0c0b */
[----:B------:R-:W-:-:S02]  /*1d50*/  SHF.R.S32.HI R10, RZ, 0x1f, R3 ;  /* 0x0000001fff0a7819 */ /* 0x000fc40000011403 */
[----:B------:R-:W-:Y:S02]  /*1d60*/  ISETP.NE.AND P0, PT, R26, RZ, PT ;  /* 0x000000ff1a00720c */ /* 0x000fe40003f05270 */
[----:B------:R-:W-:Y:S01]  /*1d70*/  LEA.HI R3, R10, R3, RZ, 0x3 ;  /* 0x000000030a037211 */ /* 0x000fe200078f18ff */
[----:B------:R-:W-:Y:S01]  /*1d80*/  @!PT LDS RZ, [RZ] ;  /* 0x00000000fffff984 */ /* 0x000fe20000000800 */
[----:B------:R2:W-:Y:S01]  /*1d90*/  LDGSTS.E.BYPASS.LTC128B.128 [R12+0x13100], [R8.64], !P1 ;  /* 0x13100000080c7fae */ /* 0x0005e2000c901d4c */
[----:B------:R-:W-:Y:S02]  /*1da0*/  ISETP.NE.AND P1, PT, R0, RZ, PT ;  /* 0x000000ff0000720c */ /* 0x000fe40003f25270 */
[----:B------:R-:W-:Y:S02]  /*1db0*/  SHF.R.S32.HI R0, RZ, 0x1f, R18 ;  /* 0x0000001fff007819 */ /* 0x000fe40000011412 */
[----:B------:R-:W-:Y:S02]  /*1dc0*/  LOP3.LUT R3, R3, 0xfffffff8, RZ, 0xc0, !PT ;  /* 0xfffffff803037812 */ /* 0x000fe400078ec0ff */
[----:B------:R-:W-:-:S04]  /*1dd0*/  LEA.HI R0, R0, R18, RZ, 0x3 ;  /* 0x0000001200007211 */ /* 0x000fc800078f18ff */
[----:B------:R-:W-:-:S05]  /*1de0*/  LOP3.LUT R0, R0, 0xfffffff8, RZ, 0xc0, !PT ;  /* 0xfffffff800007812 */ /* 0x000fca00078ec0ff */
        /* <DEDUP_REMOVED lines=10> */
.L_x_1592:
[----:B------:R-:W-:Y:S05]  /*1e90*/  BSYNC B0 ;  /* 0x0000000000007941 */ /* 0x000fea0003800000 */
.L_x_1591:
[----:B------:R-:W-:Y:S01]  /*1ea0*/  IMAD.SHL.U32 R105, R104, 0x40, RZ ;  /* 0x0000004068697824 */ /* 0x000fe200078e00ff */
[----:B---3--:R-:W-:Y:S01]  /*1eb0*/  SHF.R.S32.HI R10, RZ, 0x1f, R104 ;  /* 0x0000001fff0a7819 */ /* 0x008fe20000011468 */
[----:B------:R-:W-:Y:S01]  /*1ec0*/  IMAD.MOV.U32 R130, RZ, RZ, R36 ;  /* 0x000000ffff827224 */ /* 0x000fe200078e0024 */
[----:B------:R-:W0:Y:S01]  /*1ed0*/  LDGDEPBAR ;  /* 0x00000000000079af */ /* 0x000e220000000000 */
[----:B------:R-:W-:Y:S01]  /*1ee0*/  IMAD.MOV.U32 R131, RZ, RZ, R37 ;  /* 0x000000ffff837224 */ /* 0x000fe200078e0025 */
[----:B------:R-:W-:Y:S01]  /*1ef0*/  IADD3 R0, -R105, c[0x0][0x1d0], -R22 ;  /* 0x0000740069007a10 */ /* 0x000fe20007ffe916 */
[----:B------:R-:W-:Y:S01]  /*1f00*/  IMAD R3, R125, R104, RZ ;  /* 0x000000687d037224 */ /* 0x000fe200078e02ff */
[----:B------:R-:W-:Y:S01]  /*1f10*/  SEL R16, RZ, 0x1, P4 ;  /* 0x00000001ff107807 */ /* 0x000fe20002000000 */
[----:B------:R-:W-:Y:S01]  /*1f20*/  IMAD.MOV.U32 R130, RZ, RZ, R34 ;  /* 0x000000ffff827224 */ /* 0x000fe200078e0022 */
[C---:B------:R-:W-:Y:S01]  /*1f30*/  ISETP.GE.AND P6, PT, R0.reuse, 0x1, PT ;  /* 0x000000010000780c */ /* 0x040fe20003fc6270 */
[----:B------:R-:W-:Y:S01]  /*1f40*/  IMAD.SHL.U32 R127, R13, 0x20, RZ ;  /* 0x000000200d7f7824 */ /* 0x000fe200078e00ff */
[----:B------:R-:W-:Y:S01]  /*1f50*/  ISETP.GE.AND P5, PT, R0, 0x21, PT ;  /* 0x000000210000780c */ /* 0x000fe20003fa6270 */
[-C--:B------:R-:W-:Y:S01]  /*1f60*/  IMAD R0, R10, R126.reuse, R3 ;  /* 0x0000007e0a007224 */ /* 0x080fe200078e0203 */
[----:B------:R-:W-:Y:S01]  /*1f70*/  SEL R15, RZ, 0x2, P3 ;  /* 0x00000002ff0f7807 */ /* 0x000fe20001800000 */
[----:B--2-4-:R-:W-:Y:S01]  /*1f80*/  IMAD.WIDE.U32 R6, R104, R126, R130 ;  /* 0x0000007e68067225 */ /* 0x014fe200078e0082 */
[----:B------:R-:W-:Y:S01]  /*1f90*/  SEL R14, RZ, 0x4, P2 ;  /* 0x00000004ff0e7807 */ /* 0x000fe20001000000 */
[----:B------:R-:W-:Y:S01]  /*1fa0*/  STL.64 [R1+0x30], R130 ;  /* 0x0000308201007387 */ /* 0x000fe20000100a00 */
[----:B------:R-:W-:Y:S01]  /*1fb0*/  LEA.HI R107, R124, R132, RZ, 0x5 ;  /* 0x000000847c6b7211 */ /* 0x000fe200078f28ff */
[----:B------:R-:W-:Y:S01]  /*1fc0*/  IMAD.IADD R0, R7, 0x1, R0 ;  /* 0x0000000107007824 */ /* 0x000fe200078e0200 */
[----:B------:R-:W-:Y:S01]  /*1fd0*/  IADD3 R14, R14, R15, R16 ;  /* 0x0000000f0e0e7210 */ /* 0x000fe20007ffe010 */
[----:B------:R-:W-:Y:S01]  /*1fe0*/  IMAD.MOV.U32 R3, RZ, RZ, 0x5 ;  /* 0x00000005ff037424 */ /* 0x000fe200078e00ff */
[----:B------:R-:W-:Y:S01]  /*1ff0*/  SHF.R.S32.HI R106, RZ, 0x5, R107 ;  /* 0x00000005ff6a7819 */ /* 0x000fe2000001146b */
[----:B------:R-:W-:Y:S01]  /*2000*/  IMAD.SHL.U32 R225, R225, 0x2, RZ ;  /* 0x00000002e1e17824 */ /* 0x000fe200078e00ff */
[----:B------:R-:W-:Y:S01]  /*2010*/  BAR.SYNC.DEFER_BLOCKING 0x0 ;  /* 0x0000000000007b1d */ /* 0x000fe20000010000 */
[----:B------:R-:W-:Y:S01]  /*2020*/  @P6 LEA R8, P0, R6, c[0x0][0x1c8], 0x1 ;  /* 0x0000720006086a11 */ /* 0x000fe200078008ff */
[----:B------:R-:W-:Y:S01]  /*2030*/  IMAD.SHL.U32 R11, R23, 0x40, RZ ;  /* 0x00000040170b7824 */ /* 0x000fe200078e00ff */
[----:B------:R-:W-:Y:S01]  /*2040*/  SHF.L.U64.HI R128, R13, R3, c[0x0][0x1e4] ;  /* 0x000079000d807619 */ /* 0x000fe20000010203 */
[----:B------:R-:W-:Y:S01]  /*2050*/  IMAD R3, R10, c[0x0][0x208], RZ ;  /* 0x000082000a037a24 */ /* 0x000fe200078e02ff */
[--C-:B------:R-:W-:Y:S01]  /*2060*/  @P6 LEA.HI.X R9, R6, c[0x0][0x1cc], R0.reuse, 0x1, P0 ;  /* 0x0000730006096a11 */ /* 0x100fe200000f0c00 */
[----:B------:R-:W-:Y:S01]  /*2070*/  IMAD.SHL.U32 R13, R22, 0x8, RZ ;  /* 0x00000008160d7824 */ /* 0x000fe200078e00ff */
[----:B------:R-:W-:Y:S01]  /*2080*/  @P5 IADD3 R7, P0, R127, R6, RZ ;  /* 0x000000067f075210 */ /* 0x000fe20007f1e0ff */
[----:B------:R-:W-:Y:S01]  /*2090*/  IMAD R3, R104, c[0x0][0x20c], R3 ;  /* 0x0000830068037a24 */ /* 0x000fe200078e0203 */
[----:B------:R-:W-:Y:S01]  /*20a0*/  P2R R19, PR, RZ, 0x8 ;  /* 0x00000008ff137803 */ /* 0x000fe20000000000 */
[----:B------:R-:W-:Y:S01]  /*20b0*/  STL [R1+0x50], R128 ;  /* 0x0000508001007387 */ /* 0x000fe20000100800 */
[----:B------:R-:W-:Y:S01]  /*20c0*/  ULDC UR6, c[0x0][0x324] ;  /* 0x0000c90000067ab9 */ /* 0x000fe20000000800 */
[----:B------:R-:W-:Y:S01]  /*20d0*/  @P5 IMAD.X R0, R128, 0x1, R0, P0 ;  /* 0x0000000180005824 */ /* 0x000fe200000e0600 */
[----:B------:R-:W-:Y:S01]  /*20e0*/  @P5 LEA R6, P0, R7, c[0x0][0x1c8], 0x1 ;  /* 0x0000720007065a11 */ /* 0x000fe200078008ff */
[----:B------:R-:W-:-:S03]  /*20f0*/  ULOP3.LUT UR6, URZ, UR6, URZ, 0x33, !UPT ;  /* 0x000000063f067292 */ /* 0x000fc6000f8e333f */
[----:B------:R-:W-:Y:S02]  /*2100*/  @P5 LEA.HI.X R7, R7, c[0x0][0x1cc], R0, 0x1, P0 ;  /* 0x0000730007075a11 */ /* 0x000fe400000f0c00 */
[----:B------:R-:W-:Y:S01]  /*2110*/  LOP3.LUT R0, R11, 0x1c0, RZ, 0xc0, !PT ;  /* 0x000001c00b007812 */ /* 0x000fe200078ec0ff */
[----:B------:R-:W-:-:S03]  /*2120*/  IMAD.WIDE.U32 R10, R104, c[0x0][0x208], RZ ;  /* 0x00008200680a7a25 */ /* 0x000fc600078e00ff */
[----:B------:R-:W-:Y:S01]  /*2130*/  LOP3.LUT R13, R0, 0x8, R13, 0xf8, !PT ;  /* 0x00000008000d7812 */ /* 0x000fe200078ef80d */
[----:B------:R-:W-:Y:S01]  /*2140*/  @!PT LDS RZ, [RZ] ;  /* 0x00000000fffff984 */ /* 0x000fe20000000800 */
[----:B------:R-:W-:Y:S01]  /*2150*/  @!PT LDS RZ, [RZ] ;  /* 0x00000000fffff984 */ /* 0x000fe20000000800 */
[----:B------:R-:W-:Y:S01]  /*2160*/  @!PT LDS RZ, [RZ] ;  /* 0x00000000fffff984 */ /* 0x000fe20000000800 */
[----:B------:R2:W-:Y:S01]  /*2170*/  @P6 LDGSTS.E.BYPASS.LTC128B.128 [R225+0x8100], [R8.64], !P4 ;  /* 0x0810000008e16fae */ /* 0x0005e2000e101d4c */
[----:B------:R-:W-:Y:S01]  /*2180*/  SHF.R.U32.HI R0, RZ, 0x3, R0 ;  /* 0x00000003ff007819 */ /* 0x000fe20000011600 */
[----:B------:R-:W-:Y:S01]  /*2190*/  IMAD.IADD R3, R11, 0x1, R3 ;  /* 0x000000010b037824 */ /* 0x000fe200078e0203 */
[C---:B------:R-:W-:Y:S01]  /*21a0*/  LEA R12, P0, R10.reuse, R32, 0x6 ;  /* 0x000000200a0c7211 */ /* 0x040fe200078030ff */
[----:B------:R2:W-:Y:S01]  /*21b0*/  @P6 LDGSTS.E.BYPASS.LTC128B.128 [R225+0xa100], [R8.64+0x80], !P3 ;  /* 0x0a10008008e16fae */ /* 0x0005e2000d901d4c */
[----:B------:R-:W-:Y:S02]  /*21c0*/  LOP3.LUT R0, R13, R0, RZ, 0x3c, !PT ;  /* 0x000000000d007212 */ /* 0x000fe400078e3cff */
[----:B------:R-:W-:Y:S01]  /*21d0*/  LEA.HI.X R10, R10, R31, R3, 0x6, P0 ;  /* 0x0000001f0a0a7211 */ /* 0x000fe200000f3403 */
[----:B------:R2:W-:Y:S01]  /*21e0*/  @P6 LDGSTS.E.BYPASS.LTC128B.128 [R225+0xc100], [R8.64+0x100], !P2 ;  /* 0x0c10010008e16fae */ /* 0x0005e2000d101d4c */
[----:B------:R-:W-:Y:S01]  /*21f0*/  SEL R3, RZ, 0x8, P1 ;  /* 0x00000008ff037807 */ /* 0x000fe20000800000 */
[----:B------:R-:W-:-:S02]  /*2200*/  IMAD R0, R29, 0x200, R0 ;  /* 0x000002001d007824 */ /* 0x000fc400078e0200 */
[----:B------:R2:W-:Y:S02]  /*2210*/  @P6 LDGSTS.E.BYPASS.LTC128B.128 [R225+0xe100], [R8.64+0x180], !P1 ;  /* 0x0e10018008e16fae */ /* 0x0005e4000c901d4c */
[----:B------:R-:W-:Y:S02]  /*2220*/  IMAD.IADD R18, R14, 0x1, R3 ;  /* 0x000000010e127824 */ /* 0x000fe400078e0203 */
[----:B------:R3:W-:Y:S01]  /*2230*/  @P5 LDGSTS.E.BYPASS.LTC128B.128 [R225+0x9100], [R6.64], !P4 ;  /* 0x0910000006e15fae */ /* 0x0007e2000e101d4c */
[----:B------:R-:W-:Y:S02]  /*2240*/  IMAD.SHL.U32 R196, R0, 0x2, RZ ;  /* 0x0000000200c47824 */ /* 0x000fe400078e00ff */
[----:B------:R-:W-:Y:S01]  /*2250*/  IMAD.MOV.U32 R3, RZ, RZ, c[0x0][0x208] ;  /* 0x00008200ff037624 */ /* 0x000fe200078e00ff */
[----:B------:R3:W-:Y:S01]  /*2260*/  @P5 LDGSTS.E.BYPASS.LTC128B.128 [R225+0xb100], [R6.64+0x80], !P3 ;  /* 0x0b10008006e15fae */ /* 0x0007e2000d901d4c */
[----:B------:R-:W-:Y:S02]  /*2270*/  LOP3.LUT P6, RZ, R18, 0x2, RZ, 0xc0, !PT ;  /* 0x0000000212ff7812 */ /* 0x000fe400078cc0ff */
[----:B------:R-:W-:Y:S01]  /*2280*/  IMAD.SHL.U32 R15, R3, 0x40, RZ ;  /* 0x00000040030f7824 */ /* 0x000fe200078e00ff */
[----:B------:R3:W-:Y:S01]  /*2290*/  @P5 LDGSTS.E.BYPASS.LTC128B.128 [R225+0xd100], [R6.64+0x100], !P2 ;  /* 0x0d10010006e15fae */ /* 0x0007e2000d101d4c */
[----:B------:R-:W-:-:S02]  /*22a0*/  IADD3 R0, R196, 0x8100, RZ ;  /* 0x00008100c4007810 */ /* 0x000fc40007ffe0ff */
[----:B------:R-:W-:Y:S01]  /*22b0*/  SHF.L.U64.HI R13, R3, R17, c[0x0][0x20c] ;  /* 0x00008300030d7619 */ /* 0x000fe20000010211 */
[----:B------:R3:W-:Y:S01]  /*22c0*/  @P5 LDGSTS.E.BYPASS.LTC128B.128 [R225+0xf100], [R6.64+0x180], !P1 ;  /* 0x0f10018006e15fae */ /* 0x0007e2000c901d4c */
[----:B------:R-:W-:Y:S02]  /*22d0*/  LOP3.LUT P5, RZ, R23, 0x2, RZ, 0xc0, !PT ;  /* 0x0000000217ff7812 */ /* 0x000fe400078ac0ff */
[----:B------:R-:W-:Y:S01]  /*22e0*/  IADD3 R3, -R22, c[0x0][0x1d0], -R105 ;  /* 0x0000740016037a10 */ /* 0x000fe20007ffe969 */
[----:B------:R-:W0:Y:S01]  /*22f0*/  LDGDEPBAR ;  /* 0x00000000000079af */ /* 0x000e220000000000 */
[----:B------:R-:W-:-:S09]  /*2300*/  IADD3 R207, R196, 0x8120, RZ ;  /* 0x00008120c4cf7810 */ /* 0x000fd20007ffe0ff */
[----:B------:R-:W-:Y:S01]  /*2310*/  @P5 IADD3 R207, R0, -0x20, RZ ;  /* 0xffffffe000cf5810 */ /* 0x000fe20007ffe0ff */
[----:B------:R-:W-:Y:S01]  /*2320*/  IMAD R0, R106, 0x400, R5 ;  /* 0x000004006a007824 */ /* 0x000fe200078e0205 */
[----:B------:R-:W-:Y:S02]  /*2330*/  ISETP.LT.OR P5, PT, R3, 0x1, P4 ;  /* 0x000000010300780c */ /* 0x000fe400027a1670 */
[C---:B------:R-:W-:Y:S01]  /*2340*/  IADD3 R222, R207.reuse, 0x800, RZ ;  /* 0x00000800cfde7810 */ /* 0x040fe20007ffe0ff */
[----:B------:R-:W-:Y:S01]  /*2350*/  IMAD.SHL.U32 R203, R0, 0x2, RZ ;  /* 0x0000000200cb7824 */ /* 0x000fe200078e00ff */
[C---:B------:R-:W-:Y:S01]  /*2360*/  IADD3 R221, R207.reuse, 0x1000, RZ ;  /* 0x00001000cfdd7810 */ /* 0x040fe20007ffe0ff */
[----:B------:R-:W-:Y:S01]  /*2370*/  IMAD.MOV.U32 R0, RZ, RZ, 0x40 ;  /* 0x00000040ff007424 */ /* 0x000fe200078e00ff */
[C---:B------:R-:W-:Y:S01]  /*2380*/  IADD3 R220, R207.reuse, 0x1800, RZ ;  /* 0x00001800cfdc7810 */ /* 0x040fe20007ffe0ff */
[--C-:B------:R-:W-:Y:S01]  /*2390*/  IMAD R204, R4, 0x2, R203.reuse ;  /* 0x0000000204cc7824 */ /* 0x100fe200078e02cb */
[C---:B------:R-:W-:Y:S01]  /*23a0*/  IADD3 R219, R207.reuse, 0x2000, RZ ;  /* 0x00002000cfdb7810 */ /* 0x040fe20007ffe0ff */
[C---:B------:R-:W-:Y:S01]  /*23b0*/  IMAD R206, R2.reuse, 0x2, R203 ;  /* 0x0000000202ce7824 */ /* 0x040fe200078e02cb */
[----:B------:R-:W-:Y:S01]  /*23c0*/  IADD3 R218, R207, 0x2800, RZ ;  /* 0x00002800cfda7810 */ /* 0x000fe20007ffe0ff */
[----:B------:R-:W-:Y:S01]  /*23d0*/  IMAD R205, R2, 0x2, R204 ;  /* 0x0000000202cd7824 */ /* 0x000fe200078e02cc */
[----:B------:R-:W-:-:S04]  /*23e0*/  DEPBAR.LE SB0, 0x1 ;  /* 0x000080400000791a */ /* 0x000fc80000000000 */
[----:B------:R-:W-:-:S04]  /*23f0*/  DEPBAR.LE SB0, 0x0 ;  /* 0x000080000000791a */ /* 0x000fc80000000000 */
[----:B------:R-:W-:Y:S01]  /*2400*/  BAR.SYNC.DEFER_BLOCKING 0x0 ;  /* 0x0000000000007b1d */ /* 0x000fe20000010000 */
[C---:B---3--:R-:W-:Y:S02]  /*2410*/  LEA R6, P0, R12.reuse, c[0x0][0x1f8], 0x1 ;  /* 0x00007e000c067a11 */ /* 0x048fe400078008ff */
[----:B------:R-:W-:Y:S02]  /*2420*/  IADD3 R217, R207, 0x3000, RZ ;  /* 0x00003000cfd97810 */ /* 0x000fe40007ffe0ff */
[----:B------:R-:W-:Y:S02]  /*2430*/  LEA.HI.X R7, R12, c[0x0][0x1fc], R10, 0x1, P0 ;  /* 0x00007f000c077a11 */ /* 0x000fe400000f0c0a */
[----:B------:R-:W-:Y:S02]  /*2440*/  IADD3 R16, P0, R15, R6, RZ ;  /* 0x000000060f107210 */ /* 0x000fe40007f1e0ff */
[C---:B------:R-:W-:Y:S02]  /*2450*/  IADD3 R216, R207.reuse, 0x3800, RZ ;  /* 0x00003800cfd87810 */ /* 0x040fe40007ffe0ff */
[----:B------:R-:W-:Y:S01]  /*2460*/  IADD3 R215, R207, 0x4000, RZ ;  /* 0x00004000cfd77810 */ /* 0x000fe20007ffe0ff */
[----:B------:R-:W-:Y:S01]  /*2470*/  IMAD.X R17, R13, 0x1, R7, P0 ;  /* 0x000000010d117824 */ /* 0x000fe200000e0607 */
[----:B------:R-:W-:-:S02]  /*2480*/  ISETP.LT.OR P0, PT, R3, 0x1, !P6 ;  /* 0x000000010300780c */ /* 0x000fc40007701670 */
[----:B------:R-:W-:Y:S02]  /*2490*/  ISETP.LT.OR P6, PT, R3, 0x21, !P6 ;  /* 0x000000210300780c */ /* 0x000fe400077c1670 */
[C---:B------:R-:W-:Y:S02]  /*24a0*/  IADD3 R214, R207.reuse, 0x4800, RZ ;  /* 0x00004800cfd67810 */ /* 0x040fe40007ffe0ff */
[C---:B------:R-:W-:Y:S02]  /*24b0*/  IADD3 R213, R207.reuse, 0x5000, RZ ;  /* 0x00005000cfd57810 */ /* 0x040fe40007ffe0ff */
[C---:B------:R-:W-:Y:S02]  /*24c0*/  IADD3 R212, R207.reuse, 0x5800, RZ ;  /* 0x00005800cfd47810 */ /* 0x040fe40007ffe0ff */
[C---:B------:R-:W-:Y:S01]  /*24d0*/  IADD3 R211, R207.reuse, 0x6000, RZ ;  /* 0x00006000cfd37810 */ /* 0x040fe20007ffe0ff */
[----:B------:R-:W-:Y:S01]  /*24e0*/  LDSM.16.M88.4 R32, [R196+0x8100] ;  /* 0x00810000c420783b */ /* 0x000fe20000000200 */
[----:B------:R-:W-:-:S02]  /*24f0*/  IADD3 R210, R207, 0x6800, RZ ;  /* 0x00006800cfd27810 */ /* 0x000fc40007ffe0ff */
[C---:B------:R-:W-:Y:S01]  /*2500*/  IADD3 R209, R207.reuse, 0x7000, RZ ;  /* 0x00007000cfd17810 */ /* 0x040fe20007ffe0ff */
[----:B------:R-:W-:Y:S01]  /*2510*/  LDSM.16.M88.4 R28, [R196+0x8900] ;  /* 0x00890000c41c783b */ /* 0x000fe20000000200 */
[----:B------:R-:W-:-:S03]  /*2520*/  IADD3 R208, R207, 0x7800, RZ ;  /* 0x00007800cfd07810 */ /* 0x000fc60007ffe0ff */
[----:B------:R-:W-:Y:S04]  /*2530*/  LDSM.16.M88.4 R40, [R196+0x9100] ;  /* 0x00910000c428783b */ /* 0x000fe80000000200 */
[----:B------:R-:W-:Y:S04]  /*2540*/  LDSM.16.M88.4 R56, [R196+0x9900] ;  /* 0x00990000c438783b */ /* 0x000fe80000000200 */
[----:B------:R-:W-:Y:S04]  /*2550*/  LDSM.16.M88.4 R48, [R207] ;  /* 0x00000000cf30783b */ /* 0x000fe80000000200 */
[----:B------:R-:W-:Y:S04]  /*2560*/  LDSM.16.M88.4 R52, [R207+0x800] ;  /* 0x00080000cf34783b */ /* 0x000fe80000000200 */
[----:B------:R-:W-:Y:S04]  /*2570*/  LDSM.16.M88.4 R76, [R207+0x1000] ;  /* 0x00100000cf4c783b */ /* 0x000fe80000000200 */
[----:B------:R-:W-:Y:S04]  /*2580*/  LDSM.16.M88.4 R92, [R207+0x1800] ;  /* 0x00180000cf5c783b */ /* 0x000fe80000000200 */
[----:B------:R-:W3:Y:S04]  /*2590*/  LDSM.16.M88.4 R12, [R203+0x10100] ;  /* 0x01010000cb0c783b */ /* 0x000ee80000000200 */
[----:B--2---:R-:W2:Y:S04]  /*25a0*/  LDSM.16.M88.4 R8, [R204+0x10100] ;  /* 0x01010000cc08783b */ /* 0x004ea80000000200 */
[----:B------:R-:W-:Y:S01]  /*25b0*/  @!PT LDS RZ, [RZ] ;  /* 0x00000000fffff984 */ /* 0x000fe20000000800 */
[----:B------:R-:W-:Y:S01]  /*25c0*/  @!PT LDS RZ, [RZ] ;  /* 0x00000000fffff984 */ /* 0x000fe20000000800 */
[----:B------:R-:W-:Y:S01]  /*25d0*/  @!PT LDS RZ, [RZ] ;  /* 0x00000000fffff984 */ /* 0x000fe20000000800 */
[----:B------:R4:W-:Y:S01]  /*25e0*/  LDGSTS.E.BYPASS.LTC128B.128 [R225+0x100], [R6.64], !P5 ;  /* 0x0010000006e17fae */ /* 0x0009e2000e901d4c */
[----:B------:R-:W-:-:S03]  /*25f0*/  LOP3.LUT P5, RZ, R18, 0x4, RZ, 0xc0, !PT ;  /* 0x0000000412ff7812 */ /* 0x000fc600078ac0ff */
[----:B------:R4:W-:Y:S01]  /*2600*/  LDGSTS.E.BYPASS.LTC128B.128 [R225+0x2100], [R6.64+0x80], !P0 ;  /* 0x0210008006e17fae */ /* 0x0009e2000c101d4c */
[C---:B------:R-:W-:Y:S02]  /*2610*/  ISETP.LT.OR P0, PT, R3.reuse, 0x1, !P5 ;  /* 0x000000010300780c */ /* 0x040fe40006f01670 */
[----:B------:R-:W-:-:S11]  /*2620*/  ISETP.LT.OR P5, PT, R3, 0x21, !P5 ;  /* 0x000000210300780c */ /* 0x000fd60006fa1670 */
[----:B------:R4:W-:Y:S01]  /*2630*/  LDGSTS.E.BYPASS.LTC128B.128 [R225+0x4100], [R6.64+0x100], !P0 ;  /* 0x0410010006e17fae */ /* 0x0009e2000c101d4c */
[----:B------:R-:W-:-:S04]  /*2640*/  LOP3.LUT P0, RZ, R23, 0x4, RZ, 0xc0, !PT ;  /* 0x0000000417ff7812 */ /* 0x000fc8000780c0ff */
[----:B------:R-:W-:Y:S02]  /*2650*/  SEL R0, R0, 0xffffffc0, !P0 ;  /* 0xffffffc000007807 */ /* 0x000fe40004000000 */
[----:B------:R-:W-:-:S03]  /*2660*/  LOP3.LUT P0, RZ, R18, 0x8, RZ, 0xc0, !PT ;  /* 0x0000000812ff7812 */ /* 0x000fc6000780c0ff */
[----:B------:R-:W-:Y:S01]  /*2670*/  IMAD.IADD R202, R196, 0x1, R0 ;  /* 0x00000001c4ca7824 */ /* 0x000fe200078e0200 */
[C---:B------:R-:W-:Y:S01]  /*2680*/  ISETP.LT.OR P3, PT, R3.reuse, 0x1, !P0 ;  /* 0x000000010300780c */ /* 0x040fe20004761670 */
[----:B------:R-:W-:Y:S01]  /*2690*/  IMAD.IADD R201, R0, 0x1, R207 ;  /* 0x0000000100c97824 */ /* 0x000fe200078e02cf */
[C---:B------:R-:W-:Y:S01]  /*26a0*/  ISETP.LT.OR P0, PT, R3.reuse, 0x21, !P0 ;  /* 0x000000210300780c */ /* 0x040fe20004701670 */
[C---:B-1-3--:R-:W-:Y:S08]  /*26b0*/  HMMA.16816.F32 R24, R12.reuse, R32, RZ ;  /* 0x000000200c18723c */ /* 0x04aff000000018ff */
[----:B------:R-:W-:Y:S02]  /*26c0*/  HMMA.16816.F32 R36, R12, R30, RZ ;  /* 0x0000001e0c24723c */ /* 0x000fe400000018ff */
[----:B------:R4:W-:Y:S01]  /*26d0*/  LDGSTS.E.BYPASS.LTC128B.128 [R225+0x6100], [R6.64+0x180], !P3 ;  /* 0x0610018006e17fae */ /* 0x0009e2000d901d4c */
[----:B------:R-:W-:-:S05]  /*26e0*/  ISETP.LT.OR P3, PT, R3, 0x21, P4 ;  /* 0x000000210300780c */ /* 0x000fca0002761670 */
[----:B------:R-:W-:Y:S08]  /*26f0*/  HMMA.16816.F32 R44, R12, R56, RZ ;  /* 0x000000380c2c723c */ /* 0x000ff000000018ff */
[----:B------:R1:W-:Y:S01]  /*2700*/  LDGSTS.E.BYPASS.LTC128B.128 [R225+0x1100], [R16.64], !P3 ;  /* 0x0110000010e17fae */ /* 0x0003e2000d901d4c */
[----:B------:R-:W-:Y:S01]  /*2710*/  ISETP.NE.AND P3, PT, R19, RZ, PT ;  /* 0x000000ff1300720c */ /* 0x000fe20003f65270 */
[----:B--2---:R-:W-:Y:S02]  /*2720*/  HMMA.16816.F32 R24, R8, R48, R24 ;  /* 0x000000300818723c */ /* 0x004fe40000001818 */
[----:B------:R1:W-:Y:S01]  /*2730*/  LDGSTS.E.BYPASS.LTC128B.128 [R225+0x3100], [R16.64+0x80], !P6 ;  /* 0x0310008010e17fae */ /* 0x0003e2000f101d4c */
[----:B------:R-:W-:-:S03]  /*2740*/  ISETP.GT.AND P6, PT, R104, R231, PT ;  /* 0x000000e76800720c */ /* 0x000fc60003fc4270 */
[----:B------:R1:W-:Y:S01]  /*2750*/  LDGSTS.E.BYPASS.LTC128B.128 [R225+0x5100], [R16.64+0x100], !P5 ;  /* 0x0510010010e17fae */ /* 0x0003e2000e901d4c */
[----:B------:R-:W-:Y:S01]  /*2760*/  PLOP3.LUT P5, PT, PT, PT, UP2, 0x80, 0x0 ;  /* 0x000000000000781c */ /* 0x000fe20003faf028 */
[----:B------:R-:W-:Y:S02]  /*2770*/  HMMA.16816.F32 R56, R12, R58, RZ ;  /* 0x0000003a0c38723c */ /* 0x000fe400000018ff */
[----:B------:R1:W-:Y:S04]  /*2780*/  LDGSTS.E.BYPASS.LTC128B.128 [R225+0x7100], [R16.64+0x180], !P0 ;  /* 0x0710018010e17fae */ /* 0x0003e8000c101d4c */
[----:B------:R-:W-:Y:S04]  /*2790*/  LDSM.16.M88.4 R20, [R206+0x10100] ;  /* 0x01010000ce14783b */ /* 0x000fe80000000200 */
[----:B------:R-:W2:Y:S04]  /*27a0*/  LDSM.16.M88.4 R68, [R202+0x8100] ;  /* 0x00810000ca44783b */ /* 0x000ea80000000200 */
[----:B------:R-:W3:Y:S04]  /*27b0*/  LDSM.16.M88.4 R72, [R202+0x8900] ;  /* 0x00890000ca48783b */ /* 0x000ee80000000200 */
[----:B------:R-:W-:Y:S04]  /*27c0*/  LDSM.16.M88.4 R100, [R201] ;  /* 0x00000000c964783b */ /* 0x000fe80000000200 */
[----:B------:R-:W-:Y:S02]  /*27d0*/  LDSM.16.M88.4 R80, [R202+0x9100] ;  /* 0x00910000ca50783b */ /* 0x000fe40000000200 */
[----:B------:R-:W-:Y:S02]  /*27e0*/  HMMA.16816.F32 R56, R8, R94, R56 ;  /* 0x0000005e0838723c */ /* 0x000fe40000001838 */
[----:B------:R-:W-:Y:S04]  /*27f0*/  LDSM.16.M88.4 R88, [R202+0x9900] ;  /* 0x00990000ca58783b */ /* 0x000fe80000000200 */
[----:B------:R-:W-:Y:S02]  /*2800*/  LDSM.16.M88.4 R84, [R201+0x800] ;  /* 0x00080000c954783b */ /* 0x000fe40000000200 */
[----:B-1----:R-:W-:Y:S02]  /*2810*/  HMMA.16816.F32 R16, R12, R28, RZ ;  /* 0x0000001c0c10723c */ /* 0x002fe400000018ff */
[----:B------:R-:W1:Y:S04]  /*2820*/  LDSM.16.M88.4 R28, [R205+0x10100] ;  /* 0x01010000cd1c783b */ /* 0x000e680000000200 */
[----:B------:R-:W-:Y:S04]  /*2830*/  LDSM.16.M88.4 R112, [R196+0xa100] ;  /* 0x00a10000c470783b */ /* 0x000fe80000000200 */
[----:B------:R-:W-:Y:S04]  /*2840*/  LDSM.16.M88.4 R96, [R201+0x1800] ;  /* 0x00180000c960783b */ /* 0x000fe80000000200 */
[----:B------:R-:W-:Y:S01]  /*2850*/  LDSM.16.M88.4 R116, [R207+0x2000] ;  /* 0x00200000cf74783b */ /* 0x000fe20000000200 */
[----:B--2---:R-:W-:Y:S03]  /*2860*/  HMMA.16816.F32 R60, R20, R68, R24 ;  /* 0x00000044143c723c */ /* 0x004fe60000001818 */
[----:B------:R-:W-:Y:S04]  /*2870*/  LDSM.16.M88.4 R108, [R202+0xa100] ;  /* 0x00a10000ca6c783b */ /* 0x000fe80000000200 */
[----:B------:R-:W-:Y:S02]  /*2880*/  LDSM.16.M88.4 R120, [R207+0x4000] ;  /* 0x00400000cf78783b */ /* 0x000fe40000000200 */
[----:B------:R-:W-:Y:S02]  /*2890*/  HMMA.16816.F32 R64, R8, R52, R16 ;  /* 0x000000340840723c */ /* 0x000fe40000001810 */
[----:B------:R-:W0:Y:S06]  /*28a0*/  LDGDEPBAR ;  /* 0x00000000000079af */ /* 0x000e2c0000000000 */
[C---:B------:R-:W-:Y:S01]  /*28b0*/  HMMA.16816.F32 R24, R12.reuse, R34, RZ ;  /* 0x000000220c18723c */ /* 0x040fe200000018ff */
[----:B------:R-:W2:Y:S07]  /*28c0*/  LDSM.16.M88.4 R32, [R203+0x14100] ;  /* 0x01410000cb20783b */ /* 0x000eae0000000200 */
[C---:B------:R-:W-:Y:S08]  /*28d0*/  HMMA.16816.F32 R16, R12.reuse, R40, RZ ;  /* 0x000000280c10723c */ /* 0x040ff000000018ff */
[----:B------:R-:W-:Y:S08]  /*28e0*/  HMMA.16816.F32 R40, R12, R42, RZ ;  /* 0x0000002a0c28723c */ /* 0x000ff000000018ff */
[C---:B------:R-:W-:Y:S08]  /*28f0*/  HMMA.16816.F32 R52, R8.reuse, R54, R36 ;  /* 0x000000360834723c */ /* 0x040ff00000001824 */
[C---:B------:R-:W-:Y:S01]  /*2900*/  HMMA.16816.F32 R36, R8.reuse, R50, R24 ;  /* 0x000000320824723c */ /* 0x040fe20000001818 */
[----:B------:R-:W-:Y:S07]  /*2910*/  LDSM.16.M88.4 R24, [R204+0x14100] ;  /* 0x01410000cc18783b */ /* 0x000fee0000000200 */
[C---:B------:R-:W-:Y:S08]  /*2920*/  HMMA.16816.F32 R16, R8.reuse, R76, R16 ;  /* 0x0000004c0810723c */ /* 0x040ff00000001810 */
[C---:B------:R-:W-:Y:S01]  /*2930*/  HMMA.16816.F32 R12, R8.reuse, R78, R40 ;  /* 0x0000004e080c723c */ /* 0x040fe20000001828 */
[----:B------:R-:W5:Y:S07]  /*2940*/  LDSM.16.M88.4 R76, [R201+0x1000] ;  /* 0x00100000c94c783b */ /* 0x000f6e0000000200 */
[----:B------:R-:W-:Y:S01]  /*2950*/  HMMA.16816.F32 R40, R8, R92, R44 ;  /* 0x0000005c0828723c */ /* 0x000fe2000000182c */
[----:B------:R-:W-:Y:S07]  /*2960*/  LDSM.16.M88.4 R92, [R196+0xb900] ;  /* 0x00b90000c45c783b */ /* 0x000fee0000000200 */
[----:B---3--:R-:W-:Y:S01]  /*2970*/  HMMA.16816.F32 R44, R20, R72, R64 ;  /* 0x00000048142c723c */ /* 0x008fe20000001840 */
[----:B------:R-:W-:Y:S07]  /*2980*/  LDSM.16.M88.4 R64, [R196+0xb100] ;  /* 0x00b10000c440783b */ /* 0x000fee0000000200 */
[----:B-1----:R-:W-:Y:S08]  /*2990*/  HMMA.16816.F32 R60, R28, R100, R60 ;  /* 0x000000641c3c723c */ /* 0x002ff0000000183c */
[C---:B------:R-:W-:Y:S01]  /*29a0*/  HMMA.16816.F32 R52, R20.reuse, R74, R52 ;  /* 0x0000004a1434723c */ /* 0x040fe20000001834 */
[----:B------:R-:W1:Y:S07]  /*29b0*/  LDSM.16.M88.4 R72, [R196+0xa900] ;  /* 0x00a90000c448783b */ /* 0x000e6e0000000200 */
[C---:B------:R-:W-:Y:S01]  /*29c0*/  HMMA.16816.F32 R48, R20.reuse, R70, R36 ;  /* 0x000000461430723c */ /* 0x040fe20000001824 */
[----:B------:R-:W-:Y:S07]  /*29d0*/  LDSM.16.M88.4 R68, [R207+0x3000] ;  /* 0x00300000cf44783b */ /* 0x000fee0000000200 */
[C---:B------:R-:W-:Y:S01]  /*29e0*/  HMMA.16816.F32 R36, R20.reuse, R80, R16 ;  /* 0x000000501424723c */ /* 0x040fe20000001810 */
[----:B------:R-:W-:Y:S07]  /*29f0*/  LDSM.16.M88.4 R16, [R206+0x14100] ;  /* 0x01410000ce10783b */ /* 0x000fee0000000200 */
[C---:B------:R-:W-:Y:S01]  /*2a00*/  HMMA.16816.F32 R12, R20.reuse, R82, R12 ;  /* 0x00000052140c723c */ /* 0x040fe2000000180c */
[----:B------:R-:W3:Y:S07]  /*2a10*/  LDSM.16.M88.4 R80, [R207+0x2800] ;  /* 0x00280000cf50783b */ /* 0x000eee0000000200 */
[----:B------:R-:W-:Y:S08]  /*2a20*/  HMMA.16816.F32 R8, R20, R88, R40 ;  /* 0x000000581408723c */ /* 0x000ff00000001828 */
[----:B------:R-:W-:Y:S08]  /*2a30*/  HMMA.16816.F32 R40, R28, R84, R44 ;  /* 0x000000541c28723c */ /* 0x000ff0000000182c */
[----:B--2---:R-:W-:Y:S08]  /*2a40*/  HMMA.16816.F32 R44, R32, R112, R60 ;  /* 0x00000070202c723c */ /* 0x004ff0000000183c */
[----:B------:R-:W-:Y:S01]  /*2a50*/  HMMA.16816.F32 R52, R28, R86, R52 ;  /* 0x000000561c34723c */ /* 0x000fe20000001834 */
[----:B------:R-:W2:Y:S07]  /*2a60*/  LDSM.16.M88.4 R84, [R207+0x3800] ;  /* 0x00380000cf54783b */ /* 0x000eae0000000200 */
[----:B------:R-:W-:Y:S01]  /*2a70*/  HMMA.16816.F32 R60, R20, R90, R56 ;  /* 0x0000005a143c723c */ /* 0x000fe20000001838 */
[----:B------:R-:W-:Y:S07]  /*2a80*/  LDSM.16.M88.4 R88, [R202+0xb900] ;  /* 0x00b90000ca58783b */ /* 0x000fee0000000200 */
[C---:B------:R-:W-:Y:S01]  /*2a90*/  HMMA.16816.F32 R56, R28.reuse, R102, R48 ;  /* 0x000000661c38723c */ /* 0x040fe20000001830 */
[----:B------:R-:W-:Y:S07]  /*2aa0*/  LDSM.16.M88.4 R100, [R201+0x2000] ;  /* 0x00200000c964783b */ /* 0x000fee0000000200 */
[C---:B-----5:R-:W-:Y:S08]  /*2ab0*/  HMMA.16816.F32 R48, R28.reuse, R76, R36 ;  /* 0x0000004c1c30723c */ /* 0x060ff00000001824 */
[C---:B------:R-:W-:Y:S01]  /*2ac0*/  HMMA.16816.F32 R36, R28.reuse, R78, R12 ;  /* 0x0000004e1c24723c */ /* 0x040fe2000000180c */
[----:B------:R-:W-:Y:S04]  /*2ad0*/  LDSM.16.M88.4 R12, [R205+0x14100] ;  /* 0x01410000cd0c783b */ /* 0x000fe80000000200 */
[----:B------:R-:W-:Y:S03]  /*2ae0*/  LDSM.16.M88.4 R76, [R201+0x2800] ;  /* 0x00280000c94c783b */ /* 0x000fe60000000200 */
[----:B------:R-:W-:Y:S08]  /*2af0*/  HMMA.16816.F32 R8, R28, R96, R8 ;  /* 0x000000601c08723c */ /* 0x000ff00000001808 */
[----:B-1----:R-:W-:Y:S08]  /*2b00*/  HMMA.16816.F32 R20, R32, R72, R40 ;  /* 0x000000482014723c */ /* 0x002ff00000001828 */
[----:B------:R-:W-:Y:S08]  /*2b10*/  HMMA.16816.F32 R40, R24, R116, R44 ;  /* 0x000000741828723c */ /* 0x000ff0000000182c */
[----:B------:R-:W-:Y:S01]  /*2b20*/  HMMA.16816.F32 R52, R32, R74, R52 ;  /* 0x0000004a2034723c */ /* 0x000fe20000001834 */
[----:B------:R-:W1:Y:S07]  /*2b30*/  LDSM.16.M88.4 R72, [R202+0xa900] ;  /* 0x00a90000ca48783b */ /* 0x000e6e0000000200 */
[----:B------:R-:W-:Y:S01]  /*2b40*/  HMMA.16816.F32 R60, R28, R98, R60 ;  /* 0x000000621c3c723c */ /* 0x000fe2000000183c */
[----:B------:R-:W-:Y:S07]  /*2b50*/  LDSM.16.M88.4 R96, [R196+0xc100] ;  /* 0x00c10000c460783b */ /* 0x000fee0000000200 */
[C---:B------:R-:W-:Y:S01]  /*2b60*/  HMMA.16816.F32 R56, R32.reuse, R114, R56 ;  /* 0x000000722038723c */ /* 0x040fe20000001838 */
[----:B------:R-:W-:Y:S07]  /*2b70*/  LDSM.16.M88.4 R112, [R196+0xe100] ;  /* 0x00e10000c470783b */ /* 0x000fee0000000200 */
[C---:B------:R-:W-:Y:S08]  /*2b80*/  HMMA.16816.F32 R48, R32.reuse, R64, R48 ;  /* 0x000000402030723c */ /* 0x040ff00000001830 */
[C---:B------:R-:W-:Y:S01]  /*2b90*/  HMMA.16816.F32 R44, R32.reuse, R66, R36 ;  /* 0x00000042202c723c */ /* 0x040fe20000001824 */
[----:B------:R-:W5:Y:S07]  /*2ba0*/  LDSM.16.M88.4 R64, [R202+0xb100] ;  /* 0x00b10000ca40783b */ /* 0x000f6e0000000200 */
[----:B------:R-:W-:Y:S01]  /*2bb0*/  HMMA.16816.F32 R36, R32, R92, R8 ;  /* 0x0000005c2024723c */ /* 0x000fe20000001808 */
[----:B------:R-:W1:Y:S07]  /*2bc0*/  LDSM.16.M88.4 R8, [R203+0x18100] ;  /* 0x01810000cb08783b */ /* 0x000e6e0000000200 */
[----:B---3--:R-:W-:Y:S08]  /*2bd0*/  HMMA.16816.F32 R20, R24, R80, R20 ;  /* 0x000000501814723c */ /* 0x008ff00000001814 */
[----:B------:R-:W-:Y:S08]  /*2be0*/  HMMA.16816.F32 R28, R16, R108, R40 ;  /* 0x0000006c101c723c */ /* 0x000ff00000001828 */
[----:B------:R-:W-:Y:S01]  /*2bf0*/  HMMA.16816.F32 R52, R24, R82, R52 ;  /* 0x000000521834723c */ /* 0x000fe20000001834 */
[----:B------:R-:W-:Y:S07]  /*2c00*/  LDSM.16.M88.4 R80, [R201+0x3800] ;  /* 0x00380000c950783b */ /* 0x000fee0000000200 */
[----:B------:R-:W-:Y:S01]  /*2c10*/  HMMA.16816.F32 R60, R32, R94, R60 ;  /* 0x0000005e203c723c */ /* 0x000fe2000000183c */
[----:B------:R-:W-:Y:S04]  /*2c20*/  LDSM.16.M88.4 R32, [R204+0x18100] ;  /* 0x01810000cc20783b */ /* 0x000fe80000000200 */
[----:B------:R-:W-:Y:S03]  /*2c30*/  LDSM.16.M88.4 R92, [R202+0xc100] ;  /* 0x00c10000ca5c783b */ /* 0x000fe60000000200 */
[C---:B------:R-:W-:Y:S01]  /*2c40*/  HMMA.16816.F32 R56, R24.reuse, R118, R56 ;  /* 0x000000761838723c */ /* 0x040fe20000001838 */
[----:B------:R-:W-:Y:S07]  /*2c50*/  LDSM.16.M88.4 R116, [R201+0x4000] ;  /* 0x00400000c974783b */ /* 0x000fee0000000200 */
[C---:B------:R-:W-:Y:S08]  /*2c60*/  HMMA.16816.F32 R48, R24.reuse, R68, R48 ;  /* 0x000000441830723c */ /* 0x040ff00000001830 */
[C---:B------:R-:W-:Y:S01]  /*2c70*/  HMMA.16816.F32 R40, R24.reuse, R70, R44 ;  /* 0x000000461828723c */ /* 0x040fe2000000182c */
[----:B------:R-:W3:Y:S07]  /*2c80*/  LDSM.16.M88.4 R68, [R201+0x3000] ;  /* 0x00300000c944783b */ /* 0x000eee0000000200 */
[----:B--2---:R-:W-:Y:S08]  /*2c90*/  HMMA.16816.F32 R36, R24, R84, R36 ;  /* 0x000000541824723c */ /* 0x004ff00000001824 */
        /* <DEDUP_REMOVED lines=8> */
[C---:B-----5:R-:W-:Y:S01]  /*2d20*/  HMMA.16816.F32 R44, R16.reuse, R64, R48 ;  /* 0x00000040102c723c */ /* 0x060fe20000001830 */
[----:B------:R-:W2:Y:S07]  /*2d30*/  LDSM.16.M88.4 R48, [R196+0xd100] ;  /* 0x00d10000c430783b */ /* 0x000eae0000000200 */
[C---:B------:R-:W-:Y:S01]  /*2d40*/  HMMA.16816.F32 R40, R16.reuse, R66, R40 ;  /* 0x000000421028723c */ /* 0x040fe20000001828 */
[----:B------:R-:W-:Y:S07]  /*2d50*/  LDSM.16.M88.4 R64, [R202+0xd100] ;  /* 0x00d10000ca40783b */ /* 0x000fee0000000200 */
[----:B------:R-:W-:Y:S08]  /*2d60*/  HMMA.16816.F32 R36, R16, R88, R36 ;  /* 0x000000581024723c */ /* 0x000ff00000001824 */
[----:B------:R-:W-:Y:S08]  /*2d70*/  HMMA.16816.F32 R20, R12, R76, R20 ;  /* 0x0000004c0c14723c */ /* 0x000ff00000001814 */
[----:B------:R-:W-:Y:S01]  /*2d80*/  HMMA.16816.F32 R24, R8, R96, R28 ;  /* 0x000000600818723c */ /* 0x000fe2000000181c */
[----:B------:R-:W-:Y:S07]  /*2d90*/  LDSM.16.M88.4 R28, [R206+0x18100] ;  /* 0x01810000ce1c783b */ /* 0x000fee0000000200 */
[----:B------:R-:W-:Y:S01]  /*2da0*/  HMMA.16816.F32 R52, R12, R78, R52 ;  /* 0x0000004e0c34723c */ /* 0x000fe20000001834 */
[----:B------:R-:W5:Y:S07]  /*2db0*/  LDSM.16.M88.4 R76, [R207+0x4800] ;  /* 0x00480000cf4c783b */ /* 0x000f6e0000000200 */
[----:B------:R-:W-:Y:S01]  /*2dc0*/  HMMA.16816.F32 R60, R16, R90, R60 ;  /* 0x0000005a103c723c */ /* 0x000fe2000000183c */
[----:B------:R-:W-:Y:S07]  /*2dd0*/  LDSM.16.M88.4 R88, [R207+0x5800] ;  /* 0x00580000cf58783b */ /* 0x000fee0000000200 */
[C---:B------:R-:W-:Y:S01]  /*2de0*/  HMMA.16816.F32 R56, R12.reuse, R102, R56 ;  /* 0x000000660c38723c */ /* 0x040fe20000001838 */
[----:B------:R-:W-:Y:S07]  /*2df0*/  LDSM.16.M88.4 R100, [R202+0xe100] ;  /* 0x00e10000ca64783b */ /* 0x000fee0000000200 */
[C---:B---3--:R-:W-:Y:S08]  /*2e00*/  HMMA.16816.F32 R44, R12.reuse, R68, R44 ;  /* 0x000000440c2c723c */ /* 0x048ff0000000182c */
[C---:B------:R-:W-:Y:S01]  /*2e10*/  HMMA.16816.F32 R40, R12.reuse, R70, R40 ;  /* 0x000000460c28723c */ /* 0x040fe20000001828 */
[----:B------:R-:W3:Y:S07]  /*2e20*/  LDSM.16.M88.4 R68, [R207+0x5000] ;  /* 0x00500000cf44783b */ /* 0x000eee0000000200 */
[----:B------:R-:W-:Y:S08]  /*2e30*/  HMMA.16816.F32 R36, R12, R80, R36 ;  /* 0x000000500c24723c */ /* 0x000ff00000001824 */
[----:B-1----:R-:W-:Y:S08]  /*2e40*/  HMMA.16816.F32 R16, R8, R72, R20 ;  /* 0x000000480810723c */ /* 0x002ff00000001814 */
[----:B------:R-:W-:Y:S01]  /*2e50*/  HMMA.16816.F32 R20, R32, R120, R24 ;  /* 0x000000782014723c */ /* 0x000fe20000001818 */
[----:B------:R-:W-:Y:S07]  /*2e60*/  LDSM.16.M88.4 R24, [R205+0x18100] ;  /* 0x01810000cd18783b */ /* 0x000fee0000000200 */
[----:B------:R-:W-:Y:S01]  /*2e70*/  HMMA.16816.F32 R52, R8, R74, R52 ;  /* 0x0000004a0834723c */ /* 0x000fe20000001834 */
[----:B------:R-:W1:Y:S07]  /*2e80*/  LDSM.16.M88.4 R72, [R202+0xc900] ;  /* 0x00c90000ca48783b */ /* 0x000e6e0000000200 */
[----:B------:R-:W-:Y:S01]  /*2e90*/  HMMA.16816.F32 R60, R12, R82, R60 ;  /* 0x000000520c3c723c */ /* 0x000fe2000000183c */
[----:B------:R-:W1:Y:S07]  /*2ea0*/  LDSM.16.M88.4 R80, [R202+0xd900] ;  /* 0x00d90000ca50783b */ /* 0x000e6e0000000200 */
[C---:B------:R-:W-:Y:S01]  /*2eb0*/  HMMA.16816.F32 R56, R8.reuse, R98, R56 ;  /* 0x000000620838723c */ /* 0x040fe20000001838 */
[----:B------:R-:W-:Y:S07]  /*2ec0*/  LDSM.16.M88.4 R96, [R201+0x5800] ;  /* 0x00580000c960783b */ /* 0x000fee0000000200 */
[C---:B--2---:R-:W-:Y:S08]  /*2ed0*/  HMMA.16816.F32 R44, R8.reuse, R48, R44 ;  /* 0x00000030082c723c */ /* 0x044ff0000000182c */
[C---:B------:R-:W-:Y:S08]  /*2ee0*/  HMMA.16816.F32 R40, R8.reuse, R50, R40 ;  /* 0x000000320828723c */ /* 0x040ff00000001828 */
[----:B------:R-:W-:Y:S08]  /*2ef0*/  HMMA.16816.F32 R36, R8, R84, R36 ;  /* 0x000000540824723c */ /* 0x000ff00000001824 */
[----:B-----5:R-:W-:Y:S08]  /*2f00*/  HMMA.16816.F32 R12, R32, R76, R16 ;  /* 0x0000004c200c723c */ /* 0x020ff00000001810 */
[----:B------:R-:W-:Y:S01]  /*2f10*/  HMMA.16816.F32 R16, R28, R92, R20 ;  /* 0x0000005c1c10723c */ /* 0x000fe20000001814 */
[----:B------:R-:W-:Y:S07]  /*2f20*/  LDSM.16.M88.4 R20, [R203+0x1c100] ;  /* 0x01c10000cb14783b */ /* 0x000fee0000000200 */
[----:B------:R-:W-:Y:S01]  /*2f30*/  HMMA.16816.F32 R52, R32, R78, R52 ;  /* 0x0000004e2034723c */ /* 0x000fe20000001834 */
[----:B------:R-:W2:Y:S07]  /*2f40*/  LDSM.16.M88.4 R76, [R201+0x4800] ;  /* 0x00480000c94c783b */ /* 0x000eae0000000200 */
[----:B------:R-:W-:Y:S01]  /*2f50*/  HMMA.16816.F32 R60, R8, R86, R60 ;  /* 0x00000056083c723c */ /* 0x000fe2000000183c */
[----:B------:R-:W-:Y:S07]  /*2f60*/  LDSM.16.M88.4 R84, [R207+0x7800] ;  /* 0x00780000cf54783b */ /* 0x000fee0000000200 */
[C---:B------:R-:W-:Y:S08]  /*2f70*/  HMMA.16816.F32 R56, R32.reuse, R122, R56 ;  /* 0x0000007a2038723c */ /* 0x040ff00000001838 */
[C---:B---3--:R-:W-:Y:S08]  /*2f80*/  HMMA.16816.F32 R44, R32.reuse, R68, R44 ;  /* 0x00000044202c723c */ /* 0x048ff0000000182c */
[C---:B------:R-:W-:Y:S01]  /*2f90*/  HMMA.16816.F32 R40, R32.reuse, R70, R40 ;  /* 0x000000462028723c */ /* 0x040fe20000001828 */
[----:B------:R-:W3:Y:S07]  /*2fa0*/  LDSM.16.M88.4 R68, [R201+0x5000] ;  /* 0x00500000c944783b */ /* 0x000eee0000000200 */
[----:B------:R-:W-:Y:S08]  /*2fb0*/  HMMA.16816.F32 R36, R32, R88, R36 ;  /* 0x000000582024723c */ /* 0x000ff00000001824 */
[----:B-1----:R-:W-:Y:S01]  /*2fc0*/  HMMA.16816.F32 R8, R28, R72, R12 ;  /* 0x000000481c08723c */ /* 0x002fe2000000180c */
[----:B------:R-:W-:Y:S07]  /*2fd0*/  LDSM.16.M88.4 R12, [R204+0x1c100] ;  /* 0x01c10000cc0c783b */ /* 0x000fee0000000200 */
        /* <DEDUP_REMOVED lines=10> */
[----:B------:R-:W-:Y:S08]  /*3080*/  HMMA.16816.F32 R40, R28, R80, R36 ;  /* 0x000000501c28723c */ /* 0x000ff00000001824 */
[----:B--2---:R-:W-:Y:S01]  /*3090*/  HMMA.16816.F32 R36, R24, R76, R8 ;  /* 0x0000004c1824723c */ /* 0x004fe20000001808 */
[----:B------:R-:W2:Y:S07]  /*30a0*/  LDSM.16.M88.4 R8, [R206+0x1c100] ;  /* 0x01c10000ce08783b */ /* 0x000eae0000000200 */
[----:B------:R-:W-:Y:S08]  /*30b0*/  HMMA.16816.F32 R16, R20, R112, R16 ;  /* 0x000000701410723c */ /* 0x000ff00000001810 */
[----:B------:R-:W-:Y:S01]  /*30c0*/  HMMA.16816.F32 R32, R24, R78, R52 ;  /* 0x0000004e1820723c */ /* 0x000fe20000001834 */
[----:B------:R-:W-:Y:S07]  /*30d0*/  LDSM.16.M88.4 R76, [R207+0x7000] ;  /* 0x00700000cf4c783b */ /* 0x000fee0000000200 */
[----:B------:R-:W-:Y:S01]  /*30e0*/  HMMA.16816.F32 R60, R28, R82, R60 ;  /* 0x000000521c3c723c */ /* 0x000fe2000000183c */
[----:B------:R-:W2:Y:S07]  /*30f0*/  LDSM.16.M88.4 R80, [R202+0xe900] ;  /* 0x00e90000ca50783b */ /* 0x000eae0000000200 */
[C---:B------:R-:W-:Y:S01]  /*3100*/  HMMA.16816.F32 R56, R24.reuse, R118, R56 ;  /* 0x000000761838723c */ /* 0x040fe20000001838 */
[----:B------:R-:W-:Y:S07]  /*3110*/  LDSM.16.M88.4 R116, [R201+0x6000] ;  /* 0x00600000c974783b */ /* 0x000fee0000000200 */
[C---:B---3--:R-:W-:Y:S08]  /*3120*/  HMMA.16816.F32 R52, R24.reuse, R68, R48 ;  /* 0x000000441834723c */ /* 0x048ff00000001830 */
[C---:B------:R-:W-:Y:S01]  /*3130*/  HMMA.16816.F32 R48, R24.reuse, R70, R44 ;  /* 0x000000461830723c */ /* 0x040fe2000000182c */
[----:B------:R-:W-:Y:S07]  /*3140*/  LDSM.16.M88.4 R68, [R201+0x6800] ;  /* 0x00680000c944783b */ /* 0x000fee0000000200 */
[----:B------:R-:W-:Y:S08]  /*3150*/  HMMA.16816.F32 R44, R24, R96, R40 ;  /* 0x00000060182c723c */ /* 0x000ff00000001828 */
[----:B-1----:R-:W-:Y:S08]  /*3160*/  HMMA.16816.F32 R40, R20, R72, R36 ;  /* 0x000000481428723c */ /* 0x002ff00000001824 */
[----:B------:R-:W-:Y:S01]  /*3170*/  HMMA.16816.F32 R36, R12, R108, R16 ;  /* 0x0000006c0c24723c */ /* 0x000fe20000001810 */
[----:B------:R-:W1:Y:S07]  /*3180*/  LDSM.16.M88.4 R16, [R205+0x1c100] ;  /* 0x01c10000cd10783b */ /* 0x000e6e0000000200 */
[----:B------:R-:W-:Y:S01]  /*3190*/  HMMA.16816.F32 R28, R20, R74, R32 ;  /* 0x0000004a141c723c */ /* 0x000fe20000001820 */
[----:B------:R-:W3:Y:S07]  /*31a0*/  LDSM.16.M88.4 R72, [R202+0xf900] ;  /* 0x00f90000ca48783b */ /* 0x000eee0000000200 */
[----:B------:R-:W-:Y:S08]  /*31b0*/  HMMA.16816.F32 R24, R24, R98, R60 ;  /* 0x000000621818723c */ /* 0x000ff0000000183c */
[C---:B------:R-:W-:Y:S08]  /*31c0*/  HMMA.16816.F32 R60, R20.reuse, R114, R56 ;  /* 0x00000072143c723c */ /* 0x040ff00000001838 */
[C---:B-----5:R-:W-:Y:S08]  /*31d0*/  HMMA.16816.F32 R56, R20.reuse, R64, R52 ;  /* 0x000000401438723c */ /* 0x060ff00000001834 */
[C---:B------:R-:W-:Y:S01]  /*31e0*/  HMMA.16816.F32 R52, R20.reuse, R66, R48 ;  /* 0x000000421434723c */ /* 0x040fe20000001830 */
[----:B------:R-:W5:Y:S07]  /*31f0*/  LDSM.16.M88.4 R64, [R202+0xf100] ;  /* 0x00f10000ca40783b */ /* 0x000f6e0000000200 */
[----:B------:R-:W-:Y:S08]  /*3200*/  HMMA.16816.F32 R48, R20, R92, R44 ;  /* 0x0000005c1430723c */ /* 0x000ff0000000182c */
[----:B------:R-:W-:Y:S08]  /*3210*/  HMMA.16816.F32 R44, R12, R88, R40 ;  /* 0x000000580c2c723c */ /* 0x000ff00000001828 */
[----:B--2---:R-:W-:Y:S08]  /*3220*/  HMMA.16816.F32 R36, R8, R100, R36 ;  /* 0x000000640824723c */ /* 0x004ff00000001824 */
[----:B------:R-:W-:Y:S08]  /*3230*/  HMMA.16816.F32 R32, R12, R90, R28 ;  /* 0x0000005a0c20723c */ /* 0x000ff0000000181c */
[----:B------:R-:W-:Y:S08]  /*3240*/  HMMA.16816.F32 R44, R8, R80, R44 ;  /* 0x00000050082c723c */ /* 0x000ff0000000182c */
[----:B------:R-:W-:Y:S08]  /*3250*/  HMMA.16816.F32 R20, R20, R94, R24 ;  /* 0x0000005e1414723c */ /* 0x000ff00000001818 */
[----:B------:R-:W-:Y:S08]  /*3260*/  HMMA.16816.F32 R24, R12, R76, R56 ;  /* 0x0000004c0c18723c */ /* 0x000ff00000001838 */
[----:B-1----:R-:W-:Y:S01]  /*3270*/  HMMA.16816.F32 R56, R16, R116, R36 ;  /* 0x000000741038723c */ /* 0x002fe20000001824 */
[----:B------:R-:W-:Y:S07]  /*3280*/  LDSM.16.M88.4 R36, [R201+0x7800] ;  /* 0x00780000c924783b */ /* 0x000fee0000000200 */
[----:B------:R-:W-:Y:S08]  /*3290*/  HMMA.16816.F32 R32, R8, R82, R32 ;  /* 0x000000520820723c */ /* 0x000ff00000001820 */
[C---:B------:R-:W-:Y:S08]  /*32a0*/  HMMA.16816.F32 R28, R12.reuse, R110, R60 ;  /* 0x0000006e0c1c723c */ /* 0x040ff0000000183c */
[----:B------:R-:W-:Y:S01]  /*32b0*/  HMMA.16816.F32 R48, R12, R84, R48 ;  /* 0x000000540c30723c */ /* 0x000fe20000001830 */
[----:B------:R-:W-:-:S07]  /*32c0*/  FMUL.FTZ R0, R56, c[0x0][0x320] ;  /* 0x0000c80038007a20 */ /* 0x000fce0000410000 */
[----:B------:R-:W-:Y:S01]  /*32d0*/  HMMA.16816.F32 R40, R12, R78, R52 ;  /* 0x0000004e0c28723c */ /* 0x000fe20000001834 */
[----:B------:R-:W1:Y:S01]  /*32e0*/  LDSM.16.M88.4 R52, [R201+0x7000] ;  /* 0x00700000c934783b */ /* 0x000e620000000200 */
[----:B------:R-:W-:-:S06]  /*32f0*/  DEPBAR.LE SB0, 0x0 ;  /* 0x000080000000791a */ /* 0x000fcc0000000000 */
[----:B------:R-:W-:Y:S08]  /*3300*/  HMMA.16816.F32 R44, R16, R68, R44 ;  /* 0x00000044102c723c */ /* 0x000ff0000000182c */
[----:B------:R-:W-:Y:S08]  /*3310*/  HMMA.16816.F32 R12, R12, R86, R20 ;  /* 0x000000560c0c723c */ /* 0x000ff00000001814 */
[----:B------:R-:W-:Y:S08]  /*3320*/  HMMA.16816.F32 R32, R16, R70, R32 ;  /* 0x000000461020723c */ /* 0x000ff00000001820 */
[----:B------:R-:W-:Y:S01]  /*3330*/  HMMA.16816.F32 R60, R8, R102, R28 ;  /* 0x00000066083c723c */ /* 0x000fe2000000181c */
[----:B----4-:R-:W-:-:S07]  /*3340*/  FMUL.FTZ R7, R45, c[0x0][0x320] ;  /* 0x0000c8002d077a20 */ /* 0x010fce0000410000 */
[C---:B---3--:R-:W-:Y:S01]  /*3350*/  HMMA.16816.F32 R28, R8.reuse, R72, R48 ;  /* 0x00000048081c723c */ /* 0x048fe20000001830 */
[----:B------:R2:W3:Y:S07]  /*3360*/  MUFU.TANH R51, R0 ;  /* 0x0000000000337308 */ /* 0x0004ee0000002400 */
[C---:B-----5:R-:W-:Y:S01]  /*3370*/  HMMA.16816.F32 R20, R8.reuse, R64, R24 ;  /* 0x000000400814723c */ /* 0x060fe20000001818 */
[----:B------:R4:W1:Y:S07]  /*3380*/  MUFU.TANH R49, R7 ;  /* 0x0000000700317308 */ /* 0x00086e0000002400 */
[----:B------:R-:W-:Y:S01]  /*3390*/  HMMA.16816.F32 R24, R8, R66, R40 ;  /* 0x000000420818723c */ /* 0x000fe20000001828 */
[----:B--2---:R-:W-:-:S04]  /*33a0*/  FMUL.FTZ R0, R57, c[0x0][0x320] ;  /* 0x0000c80039007a20 */ /* 0x004fc80000410000 */
[----:B------:R2:W2:Y:S03]  /*33b0*/  MUFU.TANH R50, R0 ;  /* 0x0000000000327308 */ /* 0x0004a60000002400 */
[----:B------:R-:W-:Y:S01]  /*33c0*/  HMMA.16816.F32 R12, R8, R74, R12 ;  /* 0x0000004a080c723c */ /* 0x000fe2000000180c */
[----:B----4-:R-:W-:-:S04]  /*33d0*/  LEA.HI R7, R124, R132, RZ, 0x2 ;  /* 0x000000847c077211 */ /* 0x010fc800078f10ff */
[----:B------:R-:W-:Y:S02]  /*33e0*/  LOP3.LUT R7, R7, 0xfffffffc, RZ, 0xc0, !PT ;  /* 0xfffffffc07077812 */ /* 0x000fe400078ec0ff */
[----:B------:R-:W-:Y:S01]  /*33f0*/  SHF.R.S32.HI R11, RZ, 0x1f, R106 ;  /* 0x0000001fff0b7819 */ /* 0x000fe2000001146a */
[C---:B-1----:R-:W-:Y:S01]  /*3400*/  HMMA.16816.F32 R40, R16.reuse, R52, R20 ;  /* 0x000000341028723c */ /* 0x042fe20000001814 */
[----:B------:R-:W-:Y:S02]  /*3410*/  FMUL.FTZ R10, R33, c[0x0][0x320] ;  /* 0x0000c800210a7a20 */ /* 0x000fe40000410000 */
[----:B--2---:R-:W-:Y:S02]  /*3420*/  FMUL.FTZ R0, R58, c[0x0][0x320] ;  /* 0x0000c8003a007a20 */ /* 0x004fe40000410000 */
[----:B------:R-:W1:Y:S03]  /*3430*/  MUFU.TANH R45, R10 ;  /* 0x0000000a002d7308 */ /* 0x000e660000002400 */
[C---:B------:R-:W-:Y:S05]  /*3440*/  HMMA.16816.F32 R52, R16.reuse, R54, R24 ;  /* 0x000000361034723c */ /* 0x040fea0000001818 */
[----:B------:R2:W4:Y:S03]  /*3450*/  MUFU.TANH R57, R0 ;  /* 0x0000000000397308 */ /* 0x0005260000002400 */
[----:B------:R-:W-:Y:S01]  /*3460*/  HMMA.16816.F32 R28, R16, R36, R28 ;  /* 0x00000024101c723c */ /* 0x000fe2000000181c */
[----:B--2---:R-:W-:-:S04]  /*3470*/  @P6 IADD3 R0, R172, -0x2, RZ ;  /* 0xfffffffeac006810 */ /* 0x004fc80007ffe0ff */
[----:B------:R-:W-:Y:S01]  /*3480*/  @P6 SHF.R.S32.HI R6, RZ, 0x1f, R0 ;  /* 0x0000001fff066819 */ /* 0x000fe20000011400 */
[----:B------:R-:W-:Y:S02]  /*3490*/  @P6 IMAD R3, R125, R0, RZ ;  /* 0x000000007d036224 */ /* 0x000fe400078e02ff */
[----:B------:R-:W-:Y:S01]  /*34a0*/  @P6 IMAD.WIDE.U32 R8, R0, R126, R130 ;  /* 0x0000007e00086225 */ /* 0x000fe200078e0082 */
[----:B------:R-:W-:-:S03]  /*34b0*/  LOP3.LUT R0, R107, 0xffffffe0, RZ, 0xc0, !PT ;  /* 0xffffffe06b007812 */ /* 0x000fc600078ec0ff */
[----:B------:R-:W-:Y:S02]  /*34c0*/  @P6 IMAD R3, R6, R126, R3 ;  /* 0x0000007e06036224 */ /* 0x000fe400078e0203 */
[----:B------:R-:W-:Y:S02]  /*34d0*/  FMUL.FTZ R6, R32, c[0x0][0x320] ;  /* 0x0000c80020067a20 */ /* 0x000fe40000410000 */
[----:B------:R-:W-:Y:S02]  /*34e0*/  @P6 IMAD.IADD R3, R9, 0x1, R3 ;  /* 0x0000000109036824 */ /* 0x000fe400078e0203 */
[----:B------:R2:W1:Y:S01]  /*34f0*/  MUFU.TANH R48, R6 ;  /* 0x0000000600307308 */ /* 0x0004620000002400 */
[C---:B------:R-:W-:Y:S02]  /*3500*/  IMAD.IADD R9, R132.reuse, 0x1, -R7 ;  /* 0x0000000184097824 */ /* 0x040fe400078e0a07 */
[----:B------:R-:W-:-:S05]  /*3510*/  IMAD.IADD R0, R132, 0x1, -R0 ;  /* 0x0000000184007824 */ /* 0x000fca00078e0a00 */
[----:B------:R-:W-:Y:S01]  /*3520*/  SHF.R.S32.HI R20, RZ, 0x1f, R0 ;  /* 0x0000001fff147819 */ /* 0x000fe20000011400 */
[----:B------:R-:W-:Y:S01]  /*3530*/  BAR.SYNC.DEFER_BLOCKING 0x0 ;  /* 0x0000000000007b1d */ /* 0x000fe20000010000 */
[----:B--2---:R-:W-:-:S04]  /*3540*/  @P6 LEA R6, P0, R8, c[0x0][0x1c8], 0x1 ;  /* 0x0000720008066a11 */ /* 0x004fc800078008ff */
[----:B------:R-:W-:Y:S02]  /*3550*/  @P6 LEA.HI.X R7, R8, c[0x0][0x1cc], R3, 0x1, P0 ;  /* 0x0000730008076a11 */ /* 0x000fe400000f0c03 */
[----:B------:R-:W-:Y:S01]  /*3560*/  LEA.HI R8, R11, R106, RZ, 0x3 ;  /* 0x0000006a0b087211 */ /* 0x000fe200078f18ff */
[----:B------:R-:W-:Y:S01]  /*3570*/  FMUL.FTZ R11, R40, c[0x0][0x320] ;  /* 0x0000c800280b7a20 */ /* 0x000fe20000410000 */
[----:B------:R-:W-:Y:S02]  /*3580*/  LEA.HI R3, R9, R9, RZ, 0x1 ;  /* 0x0000000909037211 */ /* 0x000fe400078f08ff */
[----:B------:R-:W-:Y:S01]  /*3590*/  LOP3.LUT R10, R8, 0xffffff8, RZ, 0xc0, !PT ;  /* 0x0ffffff8080a7812 */ /* 0x000fe200078ec0ff */
[----:B------:R2:W1:Y:S01]  /*35a0*/  MUFU.TANH R40, R11 ;  /* 0x0000000b00287308 */ /* 0x0004620000002400 */
[----:B------:R-:W-:Y:S02]  /*35b0*/  LOP3.LUT R8, R3, 0x1ffffffe, RZ, 0xc0, !PT ;  /* 0x1ffffffe03087812 */ /* 0x000fe400078ec0ff */
[----:B------:R-:W-:Y:S01]  /*35c0*/  LEA.HI R3, R20, R0, RZ, 0x2 ;  /* 0x0000000014037211 */ /* 0x000fe200078f10ff */
[----:B------:R-:W-:Y:S01]  /*35d0*/  IMAD.IADD R10, R106, 0x1, -R10 ;  /* 0x000000016a0a7824 */ /* 0x000fe200078e0a0a */
[----:B------:R-:W-:Y:S01]  /*35e0*/  HMMA.16816.F32 R20, R16, R38, R12 ;  /* 0x000000261014723c */ /* 0x000fe2000000180c */
[----:B------:R-:W-:Y:S01]  /*35f0*/  IMAD.IADD R9, R9, 0x1, -R8 ;  /* 0x0000000109097824 */ /* 0x000fe200078e0a08 */
[----:B------:R-:W-:Y:S01]  /*3600*/  LEA.HI.SX32 R8, R3, UR9, 0x1e ;  /* 0x0000000903087c11 */ /* 0x000fe2000f8ff2ff */
[----:B------:R-:W-:Y:S01]  /*3610*/  @!PT LDS RZ, [RZ] ;  /* 0x00000000fffff984 */ /* 0x000fe20000000800 */
[----:B------:R-:W-:Y:S01]  /*3620*/  @!PT LDS RZ, [RZ] ;  /* 0x00000000fffff984 */ /* 0x000fe20000000800 */
[----:B------:R-:W-:Y:S01]  /*3630*/  @!PT LDS RZ, [RZ] ;  /* 0x00000000fffff984 */ /* 0x000fe20000000800 */
[----:B------:R5:W-:Y:S01]  /*3640*/  @P6 LDGSTS.E.BYPASS.LTC128B.128 [R225+0x8100], [R6.64], !P4 ;  /* 0x0810000006e16fae */ /* 0x000be2000e101d4c */
[----:B------:R-:W-:-:S03]  /*3650*/  PLOP3.LUT P0, PT, PT, PT, UP2, 0x80, 0x0 ;  /* 0x000000000000781c */ /* 0x000fc60003f0f028 */
[----:B------:R-:W-:Y:S01]  /*3660*/  IMAD R8, R10, 0x10, R8 ;  /* 0x000000100a087824 */ /* 0x000fe200078e0208 */
[----:B------:R-:W-:Y:S01]  /*3670*/  HMMA.16816.F32 R16, R16, R118, R60 ;  /* 0x000000761010723c */ /* 0x000fe2000000183c */
[----:B------:R-:W-:Y:S01]  /*3680*/  FMUL.FTZ R10, R53, c[0x0][0x320] ;  /* 0x0000c800350a7a20 */ /* 0x000fe20000410000 */
[----:B------:R5:W-:Y:S01]  /*3690*/  @P6 LDGSTS.E.BYPASS.LTC128B.128 [R225+0xa100], [R6.64+0x80], !P3 ;  /* 0x0a10008006e16fae */ /* 0x000be2000d901d4c */
[----:B------:R-:W-:Y:S01]  /*36a0*/  IMAD R56, R9, 0x8, R8 ;  /* 0x0000000809387824 */ /* 0x000fe200078e0208 */
[----:B------:R-:W-:Y:S01]  /*36b0*/  LOP3.LUT R8, R3, 0x7ffffffc, RZ, 0xc0, !PT ;  /* 0x7ffffffc03087812 */ /* 0x000fe200078ec0ff */
[----:B--2---:R-:W-:Y:S01]  /*36c0*/  FMUL.FTZ R11, R41, c[0x0][0x320] ;  /* 0x0000c800290b7a20 */ /* 0x004fe20000410000 */
[----:B------:R2:W1:Y:S01]  /*36d0*/  MUFU.TANH R37, R10 ;  /* 0x0000000a00257308 */ /* 0x0004620000002400 */
[----:B------:R-:W-:Y:S01]  /*36e0*/  @P5 IMAD.HI.U32 R3, R56, c[0x0][0x2c8], RZ ;  /* 0x0000b20038035a27 */ /* 0x000fe200078e00ff */
[----:B------:R5:W-:Y:S03]  /*36f0*/  @P6 LDGSTS.E.BYPASS.LTC128B.128 [R225+0xc100], [R6.64+0x100], !P2 ;  /* 0x0c10010006e16fae */ /* 0x000be6000d101d4c */
[----:B------:R-:W-:Y:S01]  /*3700*/  FMUL.FTZ R9, R28, c[0x0][0x320] ;  /* 0x0000c8001c097a20 */ /* 0x000fe20000410000 */
[----:B------:R5:W-:Y:S01]  /*3710*/  @P6 LDGSTS.E.BYPASS.LTC128B.128 [R225+0xe100], [R6.64+0x180], !P1 ;  /* 0x0e10018006e16fae */ /* 0x000be2000c901d4c */
[----:B------:R-:W-:Y:S01]  /*3720*/  IMAD.MOV.U32 R53, RZ, RZ, 0x1 ;  /* 0x00000001ff357424 */ /* 0x000fe200078e00ff */
[----:B------:R1:W1:Y:S02]  /*3730*/  MUFU.TANH R39, R11 ;  /* 0x0000000b00277308 */ /* 0x0002640000002400 */
[----:B------:R-:W-:Y:S01]  /*3740*/  STL [R1+0x4c], R56 ;  /* 0x00004c3801007387 */ /* 0x000fe20000100800 */
[----:B--2---:R-:W-:-:S05]  /*3750*/  IMAD.IADD R10, R0, 0x1, -R8 ;  /* 0x00000001000a7824 */ /* 0x004fca00078e0a08 */
[----:B------:R2:W2:Y:S01]  /*3760*/  MUFU.TANH R36, R9 ;  /* 0x0000000900247308 */ /* 0x0004a20000002400 */
[----:B------:R-:W-:Y:S02]  /*3770*/  FMUL.FTZ R0, R29, c[0x0][0x320] ;  /* 0x0000c8001d007a20 */ /* 0x000fe40000410000 */
[----:B------:R-:W-:Y:S02]  /*3780*/  IMAD.SHL.U32 R41, R10, 0x2, RZ ;  /* 0x000000020a297824 */ /* 0x000fe400078e00ff */
[----:B-1----:R-:W-:Y:S01]  /*3790*/  IMAD.MOV.U32 R11, RZ, RZ, R56 ;  /* 0x000000ffff0b7224 */ /* 0x002fe200078e0038 */
[----:B------:R-:W-:Y:S02]  /*37a0*/  @P0 SHF.R.U32.HI R11, RZ, c[0x0][0x2cc], R3 ;  /* 0x0000b300ff0b0a19 */ /* 0x000fe40000011603 */
[----:B------:R1:W1:Y:S01]  /*37b0*/  MUFU.TANH R29, R0 ;  /* 0x00000000001d7308 */ /* 0x0002620000002400 */
[----:B------:R-:W-:Y:S01]  /*37c0*/  @P6 LEA R8, P0, R127, R6, 0x1 ;  /* 0x000000067f086211 */ /* 0x000fe200078008ff */
[----:B------:R-:W-:Y:S01]  /*37d0*/  FMUL.FTZ R3, R17, c[0x0][0x320] ;  /* 0x0000c80011037a20 */ /* 0x000fe20000410000 */
[----:B------:R-:W-:Y:S01]  /*37e0*/  STL [R1+0x24], R41 ;  /* 0x0000242901007387 */ /* 0x000fe20000100800 */
[----:B------:R-:W-:-:S03]  /*37f0*/  IADD3 R10, -R41, c[0x0][0x1d0], -R105 ;  /* 0x00007400290a7a10 */ /* 0x000fc60007ffe969 */
[----:B-----5:R-:W5:Y:S01]  /*3800*/  SHFL.IDX PT, R6, R11, RZ, 0x1c1f ;  /* 0x001c1fff0b067589 */ /* 0x020f6200000e0000 */
[----:B--2---:R-:W-:Y:S01]  /*3810*/  @P6 LEA.HI.X R9, R127, R7, R128, 0x1, P0 ;  /* 0x000000077f096211 */ /* 0x004fe200000f0c80 */
[----:B------:R2:W2:Y:S01]  /*3820*/  MUFU.TANH R13, R3 ;  /* 0x00000003000d7308 */ /* 0x0004a20000002400 */
[----:B------:R-:W-:-:S03]  /*3830*/  PLOP3.LUT P0, PT, PT, PT, UP1, 0x40, 0x0 ;  /* 0x000000000000781c */ /* 0x000fc60003f0e818 */
[----:B------:R3:W-:Y:S01]  /*3840*/  @P6 LDGSTS.E.BYPASS.LTC128B.128 [R225+0x9100], [R8.64], !P4 ;  /* 0x0910000008e16fae */ /* 0x0007e2000e101d4c */
[----:B-1----:R-:W-:-:S03]  /*3850*/  FMUL.FTZ R0, R20, c[0x0][0x320] ;  /* 0x0000c80014007a20 */ /* 0x002fc60000410000 */
[----:B------:R3:W-:Y:S01]  /*3860*/  @P6 LDGSTS.E.BYPASS.LTC128B.128 [R225+0xb100], [R8.64+0x80], !P3 ;  /* 0x0b10008008e16fae */ /* 0x0007e2000d901d4c */
[----:B------:R1:W1:Y:S03]  /*3870*/  MUFU.TANH R28, R0 ;  /* 0x00000000001c7308 */ /* 0x0002660000002400 */
[----:B------:R3:W-:Y:S01]  /*3880*/  @P6 LDGSTS.E.BYPASS.LTC128B.128 [R225+0xd100], [R8.64+0x100], !P2 ;  /* 0x0d10010008e16fae */ /* 0x0007e2000d101d4c */
[----:B--2---:R-:W-:-:S03]  /*3890*/  FMUL.FTZ R3, R16, c[0x0][0x320] ;  /* 0x0000c80010037a20 */ /* 0x004fc60000410000 */
[----:B------:R3:W-:Y:S01]  /*38a0*/  @P6 LDGSTS.E.BYPASS.LTC128B.128 [R225+0xf100], [R8.64+0x180], !P1 ;  /* 0x0f10018008e16fae */ /* 0x0007e2000c901d4c */
[----:B------:R2:W2:Y:S03]  /*38b0*/  MUFU.TANH R12, R3 ;  /* 0x00000003000c7308 */ /* 0x0004a60000002400 */
[----:B------:R-:W0:Y:S01]  /*38c0*/  LDGDEPBAR ;  /* 0x00000000000079af */ /* 0x000e220000000000 */
[----:B-1----:R-:W-:-:S04]  /*38d0*/  FMUL.FTZ R0, R21, c[0x0][0x320] ;  /* 0x0000c80015007a20 */ /* 0x002fc80000410000 */
[----:B------:R1:W1:Y:S01]  /*38e0*/  MUFU.TANH R27, R0 ;  /* 0x00000000001b7308 */ /* 0x0002620000002400 */
[----:B--2---:R-:W-:-:S07]  /*38f0*/  FMUL.FTZ R3, R52, c[0x0][0x320] ;  /* 0x0000c80034037a20 */ /* 0x004fce0000410000 */
[----:B------:R-:W2:Y:S01]  /*3900*/  MUFU.TANH R15, R3 ;  /* 0x00000003000f7308 */ /* 0x000ea20000002400 */
[----:B-1----:R-:W-:-:S07]  /*3910*/  FMUL.FTZ R0, R44, c[0x0][0x320] ;  /* 0x0000c8002c007a20 */ /* 0x002fce0000410000 */
[----:B------:R1:W1:Y:S02]  /*3920*/  MUFU.TANH R20, R0 ;  /* 0x0000000000147308 */ /* 0x0002640000002400 */
[----:B-1----:R-:W-:-:S04]  /*3930*/  IADD3 R0, -R105, c[0x0][0x1d0], R53 ;  /* 0x0000740069007a10 */ /* 0x002fc80007ffe135 */
[----:B------:R-:W-:-:S04]  /*3940*/  IADD3 R0, R0, -c[0x0][0x168], -R41 ;  /* 0x80005a0000007a10 */ /* 0x000fc80007ffe829 */
[C---:B---3--:R-:W-:Y:S02]  /*3950*/  IADD3 R8, R0.reuse, c[0x0][0x328], RZ ;  /* 0x0000ca0000087a10 */ /* 0x048fe40007ffe0ff */
[----:B------:R-:W-:-:S03]  /*3960*/  IADD3 R9, R0, UR6, RZ ;  /* 0x0000000600097c10 */ /* 0x000fc6000fffe0ff */
[--C-:B-----5:R-:W-:Y:S02]  /*3970*/  IMAD.IADD R3, R8, 0x1, R6.reuse ;  /* 0x0000000108037824 */ /* 0x120fe400078e0206 */
[----:B------:R-:W-:-:S03]  /*3980*/  IMAD.IADD R0, R9, 0x1, R6 ;  /* 0x0000000109007824 */ /* 0x000fc600078e0206 */
[----:B------:R-:W-:Y:S01]  /*3990*/  IMNMX R3, R3, R10, PT ;  /* 0x0000000a03037217 */ /* 0x000fe20003800200 */
[----:B------:R-:W-:Y:S05]  /*39a0*/  @P0 BRA `(.L_x_1593) ;  /* 0x0000014000000947 */ /* 0x000fea0003800000 */
[----:B--2-4-:R-:W-:Y:S01]  /*39b0*/  IADD3 R6, R6, c[0x0][0x1d0], RZ ;  /* 0x0000740006067a10 */ /* 0x014fe20007ffe0ff */
[----:B------:R-:W-:Y:S03]  /*39c0*/  BSSY B0, `(.L_x_1594) ;  /* 0x000000d000007945 */ /* 0x000fe60003800000 */
[----:B------:R-:W-:-:S04]  /*39d0*/  IADD3 R6, R6, -c[0x0][0x168], RZ ;  /* 0x80005a0006067a10 */ /* 0x000fc80007ffe0ff */
[----:B------:R-:W-:-:S13]  /*39e0*/  ISETP.GT.AND P0, PT, R6, -0x1, PT ;  /* 0xffffffff0600780c */ /* 0x000fda0003f04270 */
[----:B------:R-:W-:Y:S05]  /*39f0*/  @P0 BRA `(.L_x_1595) ;  /* 0x0000006000000947 */ /* 0x000fea0003800000 */
[----:B------:R-:W-:Y:S02]  /*3a00*/  ISETP.NE.AND P0, PT, R53, c[0x0][0x32c], PT ;  /* 0x0000cb0035007a0c */ /* 0x000fe40003f05270 */
[----:B------:R-:W-:-:S11]  /*3a10*/  LOP3.LUT R6, RZ, R6, RZ, 0x33, !PT ;  /* 0x00000006ff067212 */ /* 0x000fd600078e33ff */
[----:B------:R-:W-:-:S05]  /*3a20*/  @P0 IMAD.HI.U32 R7, R6, c[0x0][0x330], RZ ;  /* 0x0000cc0006070a27 */ /* 0x000fca00078e00ff */
[----:B------:R-:W-:-:S04]  /*3a30*/  @P0 SHF.R.U32.HI R6, RZ, c[0x0][0x334], R7 ;  /* 0x0000cd00ff060a19 */ /* 0x000fc80000011607 */
[----:B------:R-:W-:Y:S01]  /*3a40*/  LOP3.LUT R6, RZ, R6, RZ, 0x33, !PT ;  /* 0x00000006ff067212 */ /* 0x000fe200078e33ff */
[----:B------:R-:W-:Y:S05]  /*3a50*/  BRA `(.L_x_1596) ;  /* 0x0000003000007947 */ /* 0x000fea0003800000 */
.L_x_1595:
[----:B------:R-:W-:-:S13]  /*3a60*/  ISETP.NE.AND P0, PT, R53, c[0x0][0x32c], PT ;  /* 0x0000cb0035007a0c */ /* 0x000fda0003f05270 */
[----:B------:R-:W-:-:S05]  /*3a70*/  @P0 IMAD.HI.U32 R7, R6, c[0x0][0x330], RZ ;  /* 0x0000cc0006070a27 */ /* 0x000fca00078e00ff */
[----:B------:R-:W-:Y:S02]  /*3a80*/  @P0 SHF.R.U32.HI R6, RZ, c[0x0][0x334], R7 ;  /* 0x0000cd00ff060a19 */ /* 0x000fe40000011607 */
.L_x_1596:
[----:B------:R-:W-:Y:S05]  /*3a90*/  BSYNC B0 ;  /* 0x0000000000007941 */ /* 0x000fea0003800000 */
.L_x_1594:
[----:B------:R-:W-:-:S04]  /*3aa0*/  IMAD R6, R6, c[0x0][0x32c], -R105 ;  /* 0x0000cb0006067a24 */ /* 0x000fc800078e0a69 */
[----:B------:R-:W-:-:S05]  /*3ab0*/  IMAD.IADD R6, R6, 0x1, -R41 ;  /* 0x0000000106067824 */ /* 0x000fca00078e0a29 */
[----:B------:R-:W-:Y:S02]  /*3ac0*/  IADD3 R7, R6, c[0x0][0x32c], RZ ;  /* 0x0000cb0006077a10 */ /* 0x000fe40007ffe0ff */
[----:B------:R-:W-:Y:S02]  /*3ad0*/  IMNMX R0, R0, R6, !PT ;  /* 0x0000000600007217 */ /* 0x000fe40007800200 */
[----:B------:R-:W-:Y:S02]  /*3ae0*/  IMNMX R3, R3, R7, PT ;  /* 0x0000000703037217 */ /* 0x000fe40003800200 */
.L_x_1593:
[----:B--2-4-:R-:W-:Y:S01]  /*3af0*/  ISETP.GT.AND P0, PT, R172, RZ, PT ;  /* 0x000000ffac00720c */ /* 0x014fe20003f04270 */
[----:B------:R-:W-:Y:S02]  /*3b00*/  FMUL.FTZ R6, R18, c[0x0][0x320] ;  /* 0x0000c80012067a20 */ /* 0x000fe40000410000 */
[----:B------:R-:W-:Y:S01]  /*3b10*/  FMUL.FTZ R7, R42, c[0x0][0x320] ;  /* 0x0000c8002a077a20 */ /* 0x000fe20000410000 */
[C---:B------:R-:W-:Y:S01]  /*3b20*/  ISETP.GT.AND P5, PT, R0.reuse, RZ, P0 ;  /* 0x000000ff0000720c */ /* 0x040fe200007a4270 */
[----:B------:R1:W2:Y:S01]  /*3b30*/  MUFU.TANH R21, R6 ;  /* 0x0000000600157308 */ /* 0x0002a20000002400 */
[----:B------:R-:W-:-:S02]  /*3b40*/  ISETP.GT.AND P6, PT, R0, 0x1, P0 ;  /* 0x000000010000780c */ /* 0x000fc400007c4270 */
[C---:B------:R-:W-:Y:S02]  /*3b50*/  ISETP.LT.OR P5, PT, R3.reuse, 0x1, P5 ;  /* 0x000000010300780c */ /* 0x040fe40002fa1670 */
[----:B------:R-:W-:Y:S02]  /*3b60*/  ISETP.LT.OR P6, PT, R3, 0x2, P6 ;  /* 0x000000020300780c */ /* 0x000fe400037c1670 */
[----:B------:R-:W-:Y:S02]  /*3b70*/  FSEL R16, R51, -INF , !P5 ;  /* 0xff80000033107808 */ /* 0x000fe40006800000 */
[----:B------:R-:W-:Y:S02]  /*3b80*/  ISETP.GT.AND P5, PT, R0, 0x8, P0 ;  /* 0x000000080000780c */ /* 0x000fe400007a4270 */
[----:B------:R-:W-:Y:S02]  /*3b90*/  FSEL R17, R50, -INF , !P6 ;  /* 0xff80000032117808 */ /* 0x000fe40007000000 */
[----:B------:R-:W-:-:S02]  /*3ba0*/  ISETP.LT.OR P5, PT, R3, 0x9, P5 ;  /* 0x000000090300780c */ /* 0x000fc40002fa1670 */
[----:B------:R-:W-:Y:S01]  /*3bb0*/  ISETP.GT.AND P6, PT, R0, 0x9, P0 ;  /* 0x000000090000780c */ /* 0x000fe200007c4270 */
[----:B-1----:R-:W-:Y:S01]  /*3bc0*/  FMUL.FTZ R6, R54, c[0x0][0x320] ;  /* 0x0000c80036067a20 */ /* 0x002fe20000410000 */
[----:B------:R-:W-:Y:S02]  /*3bd0*/  FSEL R18, R12, -INF , !P5 ;  /* 0xff8000000c127808 */ /* 0x000fe40006800000 */
[----:B------:R-:W-:Y:S01]  /*3be0*/  ISETP.GT.AND P5, PT, R0, 0x10, P0 ;  /* 0x000000100000780c */ /* 0x000fe200007a4270 */
[----:B------:R1:W3:Y:S01]  /*3bf0*/  MUFU.TANH R33, R6 ;  /* 0x0000000600217308 */ /* 0x0002e20000002400 */
[C---:B------:R-:W-:Y:S02]  /*3c00*/  ISETP.LT.OR P6, PT, R3.reuse, 0xa, P6 ;  /* 0x0000000a0300780c */ /* 0x040fe400037c1670 */
[----:B------:R-:W-:-:S04]  /*3c10*/  ISETP.LT.OR P5, PT, R3, 0x11, P5 ;  /* 0x000000110300780c */ /* 0x000fc80002fa1670 */
[----:B------:R-:W-:Y:S02]  /*3c20*/  FSEL R60, R20, -INF , !P5 ;  /* 0xff800000143c7808 */ /* 0x000fe40006800000 */
[----:B------:R-:W-:-:S04]  /*3c30*/  ISETP.GT.AND P5, PT, R0, 0x18, P0 ;  /* 0x000000180000780c */ /* 0x000fc800007a4270 */
[----:B------:R-:W-:Y:S01]  /*3c40*/  ISETP.LT.OR P5, PT, R3, 0x19, P5 ;  /* 0x000000190300780c */ /* 0x000fe20002fa1670 */
[----:B-1----:R-:W-:-:S03]  /*3c50*/  FMUL.FTZ R6, R55, c[0x0][0x320] ;  /* 0x0000c80037067a20 */ /* 0x002fc60000410000 */
[----:B------:R-:W-:Y:S02]  /*3c60*/  FSEL R61, R48, -INF , !P5 ;  /* 0xff800000303d7808 */ /* 0x000fe40006800000 */
[----:B------:R-:W-:Y:S01]  /*3c70*/  ISETP.GT.AND P5, PT, R0, 0x20, P0 ;  /* 0x000000200000780c */ /* 0x000fe200007a4270 */
[----:B------:R1:W4:Y:S03]  /*3c80*/  MUFU.TANH R38, R6 ;  /* 0x0000000600267308 */ /* 0x0003260000002400 */
[----:B------:R-:W-:-:S04]  /*3c90*/  ISETP.LT.OR P5, PT, R3, 0x21, P5 ;  /* 0x000000210300780c */ /* 0x000fc80002fa1670 */
[----:B------:R-:W-:Y:S02]  /*3ca0*/  FSEL R157, R40, -INF , !P5 ;  /* 0xff800000289d7808 */ /* 0x000fe40006800000 */
[----:B------:R-:W-:-:S04]  /*3cb0*/  ISETP.GT.AND P5, PT, R0, 0x28, P0 ;  /* 0x000000280000780c */ /* 0x000fc800007a4270 */
[----:B------:R-:W-:Y:S01]  /*3cc0*/  ISETP.LT.OR P5, PT, R3, 0x29, P5 ;  /* 0x000000290300780c */ /* 0x000fe20002fa1670 */
[----:B-1----:R-:W-:Y:S01]  /*3cd0*/  FMUL.FTZ R6, R19, c[0x0][0x320] ;  /* 0x0000c80013067a20 */ /* 0x002fe20000410000 */
[----:B------:R-:W-:Y:S02]  /*3ce0*/  FSEL R19, R13, -INF , !P6 ;  /* 0xff8000000d137808 */ /* 0x000fe40007000000 */
[C---:B------:R-:W-:Y:S01]  /*3cf0*/  ISETP.GT.AND P6, PT, R0.reuse, 0x11, P0 ;  /* 0x000000110000780c */ /* 0x040fe200007c4270 */
[----:B------:R1:W1:Y:S01]  /*3d00*/  MUFU.TANH R24, R6 ;  /* 0x0000000600187308 */ /* 0x0002620000002400 */
[----:B------:R-:W-:Y:S02]  /*3d10*/  FSEL R159, R15, -INF , !P5 ;  /* 0xff8000000f9f7808 */ /* 0x000fe40006800000 */
[----:B------:R-:W-:Y:S02]  /*3d20*/  ISETP.LT.OR P6, PT, R3, 0x12, P6 ;  /* 0x000000120300780c */ /* 0x000fe400037c1670 */
[----:B------:R-:W-:-:S02]  /*3d30*/  ISETP.GT.AND P5, PT, R0, 0x30, P0 ;  /* 0x000000300000780c */ /* 0x000fc400007a4270 */
[----:B------:R-:W-:Y:S01]  /*3d40*/  FSEL R62, R49, -INF , !P6 ;  /* 0xff800000313e7808 */ /* 0x000fe20007000000 */
[----:B------:R5:W2:Y:S01]  /*3d50*/  MUFU.TANH R13, R7 ;  /* 0x00000007000d7308 */ /* 0x000aa20000002400 */
[----:B------:R-:W-:Y:S02]  /*3d60*/  ISETP.GT.AND P6, PT, R0, 0x19, P0 ;  /* 0x000000190000780c */ /* 0x000fe400007c4270 */
[C---:B------:R-:W-:Y:S02]  /*3d70*/  ISETP.LT.OR P5, PT, R3.reuse, 0x31, P5 ;  /* 0x000000310300780c */ /* 0x040fe40002fa1670 */
[----:B------:R-:W-:Y:S02]  /*3d80*/  ISETP.LT.OR P6, PT, R3, 0x1a, P6 ;  /* 0x0000001a0300780c */ /* 0x000fe400037c1670 */
[----:B------:R-:W-:Y:S01]  /*3d90*/  FSEL R227, R36, -INF , !P5 ;  /* 0xff80000024e37808 */ /* 0x000fe20006800000 */
[----:B-1----:R-:W-:Y:S01]  /*3da0*/  FMUL.FTZ R6, R34, c[0x0][0x320] ;  /* 0x0000c80022067a20 */ /* 0x002fe20000410000 */
[----:B------:R-:W-:-:S02]  /*3db0*/  FSEL R63, R45, -INF , !P6 ;  /* 0xff8000002d3f7808 */ /* 0x000fc40007000000 */
[C---:B------:R-:W-:Y:S01]  /*3dc0*/  ISETP.GT.AND P6, PT, R0.reuse, 0x21, P0 ;  /* 0x000000210000780c */ /* 0x040fe200007c4270 */
[----:B------:R1:W1:Y:S01]  /*3dd0*/  MUFU.TANH R26, R6 ;  /* 0x00000006001a7308 */ /* 0x0002620000002400 */
[C---:B------:R-:W-:Y:S02]  /*3de0*/  ISETP.GT.AND P5, PT, R0.reuse, 0x38, P0 ;  /* 0x000000380000780c */ /* 0x040fe400007a4270 */
[----:B------:R-:W-:Y:S01]  /*3df0*/  ISETP.LT.OR P6, PT, R3, 0x22, P6 ;  /* 0x000000220300780c */ /* 0x000fe200037c1670 */
[----:B-----5:R-:W-:Y:S01]  /*3e00*/  FMUL.FTZ R7, R43, c[0x0][0x320] ;  /* 0x0000c8002b077a20 */ /* 0x020fe20000410000 */
[----:B------:R-:W-:Y:S02]  /*3e10*/  ISETP.LT.OR P5, PT, R3, 0x39, P5 ;  /* 0x000000390300780c */ /* 0x000fe40002fa1670 */
[----:B------:R-:W-:Y:S01]  /*3e20*/  FSEL R158, R39, -INF , !P6 ;  /* 0xff800000279e7808 */ /* 0x000fe20007000000 */
[----:B------:R-:W2:Y:S01]  /*3e30*/  MUFU.TANH R15, R7 ;  /* 0x00000007000f7308 */ /* 0x000ea20000002400 */
[----:B------:R-:W-:-:S02]  /*3e40*/  ISETP.GT.AND P6, PT, R0, 0x29, P0 ;  /* 0x000000290000780c */ /* 0x000fc400007c4270 */
[----:B------:R-:W-:Y:S02]  /*3e50*/  FSEL R228, R28, -INF , !P5 ;  /* 0xff8000001ce47808 */ /* 0x000fe40006800000 */
[----:B------:R-:W-:Y:S02]  /*3e60*/  ISETP.LT.OR P6, PT, R3, 0x2a, P6 ;  /* 0x0000002a0300780c */ /* 0x000fe400037c1670 */
[----:B------:R-:W-:Y:S01]  /*3e70*/  PLOP3.LUT P5, PT, PT, PT, UP1, 0x40, 0x0 ;  /* 0x000000000000781c */ /* 0x000fe20003fae818 */
[----:B-1----:R-:W-:Y:S01]  /*3e80*/  FMUL.FTZ R6, R30, c[0x0][0x320] ;  /* 0x0000c8001e067a20 */ /* 0x002fe20000410000 */
[----:B------:R-:W-:Y:S02]  /*3e90*/  FSEL R168, R37, -INF , !P6 ;  /* 0xff80000025a87808 */ /* 0x000fe40007000000 */
[----:B------:R-:W-:Y:S01]  /*3ea0*/  ISETP.GT.AND P6, PT, R0, 0x31, P0 ;  /* 0x000000310000780c */ /* 0x000fe200007c4270 */
[----:B------:R1:W1:Y:S03]  /*3eb0*/  MUFU.TANH R32, R6 ;  /* 0x0000000600207308 */ /* 0x0002660000002400 */
[----:B------:R-:W-:-:S04]  /*3ec0*/  ISETP.LT.OR P6, PT, R3, 0x32, P6 ;  /* 0x000000320300780c */ /* 0x000fc800037c1670 */
[----:B------:R-:W-:Y:S02]  /*3ed0*/  FSEL R229, R29, -INF , !P6 ;  /* 0xff8000001de57808 */ /* 0x000fe40007000000 */
[----:B------:R-:W-:Y:S01]  /*3ee0*/  ISETP.GT.AND P6, PT, R0, 0x39, P0 ;  /* 0x000000390000780c */ /* 0x000fe200007c4270 */
[----:B------:R-:W-:-:S03]  /*3ef0*/  FMUL.FTZ R0, R59, c[0x0][0x320] ;  /* 0x0000c8003b007a20 */ /* 0x000fc60000410000 */
[----:B------:R-:W-:Y:S01]  /*3f00*/  ISETP.LT.OR P6, PT, R3, 0x3a, P6 ;  /* 0x0000003a0300780c */ /* 0x000fe200037c1670 */
[----:B-1----:R-:W-:-:S03]  /*3f10*/  FMUL.FTZ R6, R31, c[0x0][0x320] ;  /* 0x0000c8001f067a20 */ /* 0x002fc60000410000 */
[----:B------:R-:W-:Y:S01]  /*3f20*/  FSEL R230, R27, -INF , !P6 ;  /* 0xff8000001be67808 */ /* 0x000fe20007000000 */
        /* <DEDUP_REMOVED lines=11> */
[----:B-1----:R1:W5:Y:S06]  /*3fe0*/  SHFL.IDX PT, R6, R11, 0x1, 0x1c1f ;  /* 0x003c1f000b067f89 */ /* 0x00236c00000e0000 */
[----:B-1----:R1:W1:Y:S01]  /*3ff0*/  MUFU.TANH R11, R0 ;  /* 0x00000000000b7308 */ /* 0x0022620000002400 */
[----:B-----5:R-:W-:-:S05]  /*4000*/  IMAD.IADD R3, R8, 0x1, R6 ;  /* 0x0000000108037824 */ /* 0x020fca00078e0206 */
[----:B------:R-:W-:Y:S01]  /*4010*/  IMNMX R3, R3, R10, PT ;  /* 0x0000000a03037217 */ /* 0x000fe20003800200 */
[----:B-1----:R-:W-:Y:S01]  /*4020*/  IMAD.IADD R0, R9, 0x1, R6 ;  /* 0x0000000109007824 */ /* 0x002fe200078e0206 */
[----:B------:R-:W-:Y:S05]  /*4030*/  @P5 BRA `(.L_x_1597) ;  /* 0x0000014000005947 */ /* 0x000fea0003800000 */
[----:B--234-:R-:W-:Y:S01]  /*4040*/  IADD3 R6, R6, c[0x0][0x1d0], RZ ;  /* 0x0000740006067a10 */ /* 0x01cfe20007ffe0ff */
        /* <DEDUP_REMOVED lines=10> */
.L_x_1599:
[----:B------:R-:W-:-:S13]  /*40f0*/  ISETP.NE.AND P5, PT, R53, c[0x0][0x32c], PT ;  /* 0x0000cb0035007a0c */ /* 0x000fda0003fa5270 */
[----:B------:R-:W-:-:S05]  /*4100*/  @P5 IMAD.HI.U32 R7, R6, c[0x0][0x330], RZ ;  /* 0x0000cc0006075a27 */ /* 0x000fca00078e00ff */
[----:B------:R-:W-:Y:S02]  /*4110*/  @P5 SHF.R.U32.HI R6, RZ, c[0x0][0x334], R7 ;  /* 0x0000cd00ff065a19 */ /* 0x000fe40000011607 */
.L_x_1600:
[----:B------:R-:W-:Y:S05]  /*4120*/  BSYNC B0 ;  /* 0x0000000000007941 */ /* 0x000fea0003800000 */
.L_x_1598:
[----:B------:R-:W-:-:S04]  /*4130*/  IMAD R6, R6, c[0x0][0x32c], -R105 ;  /* 0x0000cb0006067a24 */ /* 0x000fc800078e0a69 */
[----:B------:R-:W-:-:S05]  /*4140*/  IMAD.IADD R6, R6, 0x1, -R41 ;  /* 0x0000000106067824 */ /* 0x000fca00078e0a29 */
[----:B------:R-:W-:Y:S02]  /*4150*/  IADD3 R7, R6, c[0x0][0x32c], RZ ;  /* 0x0000cb0006077a10 */ /* 0x000fe40007ffe0ff */
[----:B------:R-:W-:Y:S02]  /*4160*/  IMNMX R0, R0, R6, !PT ;  /* 0x0000000600007217 */ /* 0x000fe40007800200 */
[----:B------:R-:W-:Y:S02]  /*4170*/  IMNMX R3, R3, R7, PT ;  /* 0x0000000703037217 */ /* 0x000fe40003800200 */
.L_x_1597:
[----:B--234-:R-:W-:Y:S01]  /*4180*/  ISETP.GT.AND P6, PT, R0, 0x8, P0 ;  /* 0x000000080000780c */ /* 0x01cfe200007c4270 */
[----:B------:R-:W-:Y:S01]  /*4190*/  IMAD.SHL.U32 R197, R5, 0x2, RZ ;  /* 0x0000000205c57824 */ /* 0x000fe200078e00ff */
[----:B------:R-:W-:Y:S01]  /*41a0*/  FMNMX.FTZ R132, R16, R17, !PT ;  /* 0x0000001110847209 */ /* 0x000fe20007810000 */
[----:B------:R-:W-:Y:S01]  /*41b0*/  @UP2 USHF.L.U32 UR8, UR8, 0x7, URZ ;  /* 0x0000000708082899 */ /* 0x000fe2000800063f */
[----:B------:R-:W-:Y:S01]  /*41c0*/  ISETP.LT.OR P6, PT, R3, 0x9, P6 ;  /* 0x000000090300780c */ /* 0x000fe200037c1670 */
[----:B------:R-:W-:Y:S01]  /*41d0*/  IMAD R200, R2, 0x2, R197 ;  /* 0x0000000202c87824 */ /* 0x000fe200078e02c5 */
[C---:B------:R-:W-:Y:S01]  /*41e0*/  ISETP.GT.AND P5, PT, R0.reuse, 0x1, P0 ;  /* 0x000000010000780c */ /* 0x040fe200007a4270 */
[----:B------:R-:W-:Y:S01]  /*41f0*/  LDSM.16.MT88.4 R40, [R197+0x100] ;  /* 0x00010000c528783b */ /* 0x000fe20000004200 */
[----:B------:R-:W-:Y:S01]  /*4200*/  FSEL R10, R21, -INF , !P6 ;  /* 0xff800000150a7808 */ /* 0x000fe20007000000 */
[----:B------:R-:W-:Y:S01]  /*4210*/  ULDC.64 UR4, c[0x0][0x2c8] ;  /* 0x0000b20000047ab9 */ /* 0x000fe20000000a00 */
[----:B------:R-:W-:Y:S01]  /*4220*/  ISETP.GT.AND P6, PT, R0, 0x10, P0 ;  /* 0x000000100000780c */ /* 0x000fe200007c4270 */
[----:B------:R-:W-:Y:S01]  /*4230*/  LDSM.16.MT88.4 R52, [R197+0x4100] ;  /* 0x00410000c534783b */ /* 0x000fe20000004200 */
[----:B------:R-:W-:Y:S01]  /*4240*/  FMNMX.FTZ R132, R18, R132, !PT ;  /* 0x0000008412847209 */ /* 0x000fe20007810000 */
[----:B------:R-:W-:Y:S01]  /*4250*/  UIMAD.WIDE.U32 UR14, UR8, UR4, URZ ;  /* 0x00000004080e72a5 */ /* 0x000fe2000f8e003f */
[C---:B------:R-:W-:Y:S01]  /*4260*/  ISETP.LT.OR P5, PT, R3.reuse, 0x2, P5 ;  /* 0x000000020300780c */ /* 0x040fe20002fa1670 */
[----:B------:R-:W-:Y:S01]  /*4270*/  LDSM.16.MT88.4 R44, [R200+0x4100] ;  /* 0x00410000c82c783b */ /* 0x000fe20000004200 */
[----:B------:R-:W-:-:S02]  /*4280*/  ISETP.LT.OR P6, PT, R3, 0x11, P6 ;  /* 0x000000110300780c */ /* 0x000fc400037c1670 */
[----:B------:R-:W-:Y:S02]  /*4290*/  FMNMX.FTZ R132, R19, R132, !PT ;  /* 0x0000008413847209 */ /* 0x000fe40007810000 */
[----:B------:R-:W-:Y:S01]  /*42a0*/  FSEL R11, R11, -INF , !P5 ;  /* 0xff8000000b0b7808 */ /* 0x000fe20006800000 */
[----:B------:R-:W-:Y:S01]  /*42b0*/  @UP2 UMOV UR7, UR15 ;  /* 0x0000000f00072c82 */ /* 0x000fe20008000000 */
[----:B------:R-:W-:Y:S01]  /*42c0*/  ISETP.GT.AND P5, PT, R0, 0x9, P0 ;  /* 0x000000090000780c */ /* 0x000fe200007a4270 */
[----:B------:R-:W-:Y:S01]  /*42d0*/  @UP2 USHF.R.U32.HI UR9, URZ, UR5, UR7 ;  /* 0x000000053f092299 */ /* 0x000fe20008011607 */
[----:B------:R-:W-:Y:S02]  /*42e0*/  FSEL R59, R14, -INF , !P6 ;  /* 0xff8000000e3b7808 */ /* 0x000fe40007000000 */
[----:B------:R-:W-:Y:S01]  /*42f0*/  FMNMX.FTZ R132, R60, R132, !PT ;  /* 0x000000843c847209 */ /* 0x000fe20007810000 */
[----:B------:R-:W-:Y:S01]  /*4300*/  UIADD3 UR9, UR11, UR9, URZ ;  /* 0x000000090b097290 */ /* 0x000fe2000fffe03f */
[----:B------:R-:W-:Y:S01]  /*4310*/  ISETP.GT.AND P6, PT, R0, RZ, P0 ;  /* 0x000000ff0000720c */ /* 0x000fe200007c4270 */
[----:B------:R-:W-:Y:S01]  /*4320*/  ULDC UR7, c[0x0][0x328] ;  /* 0x0000ca0000077ab9 */ /* 0x000fe20000000800 */
[----:B------:R-:W-:Y:S01]  /*4330*/  ISETP.LT.OR P5, PT, R3, 0xa, P5 ;  /* 0x0000000a0300780c */ /* 0x000fe20002fa1670 */
[----:B------:R-:W-:Y:S01]  /*4340*/  UIADD3 UR7, UR9, UR7, URZ ;  /* 0x0000000709077290 */ /* 0x000fe2000fffe03f */
[----:B------:R-:W-:-:S02]  /*4350*/  FMNMX.FTZ R132, R62, R132, !PT ;  /* 0x000000843e847209 */ /* 0x000fc40007810000 */
[----:B------:R-:W-:Y:S02]  /*4360*/  ISETP.LT.OR P6, PT, R3, 0x1, P6 ;  /* 0x000000010300780c */ /* 0x000fe400037c1670 */
[----:B------:R-:W-:Y:S02]  /*4370*/  FSEL R24, R24, -INF , !P5 ;  /* 0xff80000018187808 */ /* 0x000fe40006800000 */
[----:B------:R-:W-:Y:S02]  /*4380*/  ISETP.GT.AND P5, PT, R0, 0x11, P0 ;  /* 0x000000110000780c */ /* 0x000fe400007a4270 */
[----:B------:R-:W-:Y:S02]  /*4390*/  FMNMX.FTZ R132, R61, R132, !PT ;  /* 0x000000843d847209 */ /* 0x000fe40007810000 */
[----:B------:R-:W-:Y:S02]  /*43a0*/  FSEL R9, R57, -INF , !P6 ;  /* 0xff80000039097808 */ /* 0x000fe40007000000 */
[----:B------:R-:W-:-:S02]  /*43b0*/  ISETP.LT.OR P5, PT, R3, 0x12, P5 ;  /* 0x000000120300780c */ /* 0x000fc40002fa1670 */
[----:B------:R-:W-:Y:S02]  /*43c0*/  FMNMX.FTZ R132, R63, R132, !PT ;  /* 0x000000843f847209 */ /* 0x000fe40007810000 */
[----:B------:R-:W-:Y:S02]  /*43d0*/  FMNMX.FTZ R6, R9, R11, !PT ;  /* 0x0000000b09067209 */ /* 0x000fe40007810000 */
[----:B------:R-:W-:Y:S02]  /*43e0*/  FSEL R56, R12, -INF , !P5 ;  /* 0xff8000000c387808 */ /* 0x000fe40006800000 */
[----:B------:R-:W-:Y:S02]  /*43f0*/  FMNMX.FTZ R132, R157, R132, !PT ;  /* 0x000000849d847209 */ /* 0x000fe40007810000 */
[----:B------:R-:W-:Y:S02]  /*4400*/  ISETP.GT.AND P5, PT, R0, 0x18, P0 ;  /* 0x000000180000780c */ /* 0x000fe400007a4270 */
[----:B------:R-:W-:-:S02]  /*4410*/  FMNMX.FTZ R6, R10, R6, !PT ;  /* 0x000000060a067209 */ /* 0x000fc40007810000 */
[----:B------:R-:W-:Y:S02]  /*4420*/  FMNMX.FTZ R132, R158, R132, !PT ;  /* 0x000000849e847209 */ /* 0x000fe40007810000 */
[----:B------:R-:W-:Y:S02]  /*4430*/  ISETP.LT.OR P5, PT, R3, 0x19, P5 ;  /* 0x000000190300780c */ /* 0x000fe40002fa1670 */
[----:B------:R-:W-:Y:S02]  /*4440*/  FMNMX.FTZ R6, R24, R6, !PT ;  /* 0x0000000618067209 */ /* 0x000fe40007810000 */
[----:B------:R-:W-:Y:S02]  /*4450*/  ISETP.GT.AND P6, PT, R0, 0x19, P0 ;  /* 0x000000190000780c */ /* 0x000fe400007c4270 */
[----:B------:R-:W-:Y:S02]  /*4460*/  FMNMX.FTZ R132, R159, R132, !PT ;  /* 0x000000849f847209 */ /* 0x000fe40007810000 */
[----:B------:R-:W-:-:S02]  /*4470*/  FSEL R58, R26, -INF , !P5 ;  /* 0xff8000001a3a7808 */ /* 0x000fc40006800000 */
[----:B------:R-:W-:Y:S02]  /*4480*/  FMNMX.FTZ R6, R59, R6, !PT ;  /* 0x000000063b067209 */ /* 0x000fe40007810000 */
[----:B------:R-:W-:Y:S02]  /*4490*/  ISETP.GT.AND P5, PT, R0, 0x20, P0 ;  /* 0x000000200000780c */ /* 0x000fe400007a4270 */
[C---:B------:R-:W-:Y:S02]  /*44a0*/  ISETP.LT.OR P6, PT, R3.reuse, 0x1a, P6 ;  /* 0x0000001a0300780c */ /* 0x040fe400037c1670 */
[----:B------:R-:W-:Y:S02]  /*44b0*/  FMNMX.FTZ R132, R168, R132, !PT ;  /* 0x00000084a8847209 */ /* 0x000fe40007810000 */
[----:B------:R-:W-:Y:S02]  /*44c0*/  FMNMX.FTZ R6, R56, R6, !PT ;  /* 0x0000000638067209 */ /* 0x000fe40007810000 */
[----:B------:R-:W-:-:S02]  /*44d0*/  ISETP.LT.OR P5, PT, R3, 0x21, P5 ;  /* 0x000000210300780c */ /* 0x000fc40002fa1670 */
[----:B------:R-:W-:Y:S02]  /*44e0*/  FSEL R57, R25, -INF , !P6 ;  /* 0xff80000019397808 */ /* 0x000fe40007000000 */
[----:B------:R-:W-:Y:S02]  /*44f0*/  ISETP.GT.AND P6, PT, R0, 0x21, P0 ;  /* 0x000000210000780c */ /* 0x000fe400007c4270 */
[----:B------:R-:W-:Y:S02]  /*4500*/  FMNMX.FTZ R132, R227, R132, !PT ;  /* 0x00000084e3847209 */ /* 0x000fe40007810000 */
[----:B------:R-:W-:Y:S02]  /*4510*/  FMNMX.FTZ R6, R58, R6, !PT ;  /* 0x000000063a067209 */ /* 0x000fe40007810000 */
[----:B------:R-:W-:Y:S02]  /*4520*/  FSEL R133, R13, -INF , !P5 ;  /* 0xff8000000d857808 */ /* 0x000fe40006800000 */
[----:B------:R-:W-:-:S02]  /*4530*/  ISETP.GT.AND P5, PT, R0, 0x28, P0 ;  /* 0x000000280000780c */ /* 0x000fc400007a4270 */
[----:B------:R-:W-:Y:S02]  /*4540*/  ISETP.LT.OR P6, PT, R3, 0x22, P6 ;  /* 0x000000220300780c */ /* 0x000fe400037c1670 */
[----:B------:R-:W-:Y:S02]  /*4550*/  FMNMX.FTZ R132, R229, R132, !PT ;  /* 0x00000084e5847209 */ /* 0x000fe40007810000 */
[----:B------:R-:W-:Y:S02]  /*4560*/  FMNMX.FTZ R6, R57, R6, !PT ;  /* 0x0000000639067209 */ /* 0x000fe40007810000 */
[----:B------:R-:W-:Y:S02]  /*4570*/  ISETP.LT.OR P5, PT, R3, 0x29, P5 ;  /* 0x000000290300780c */ /* 0x000fe40002fa1670 */
[----:B------:R-:W-:Y:S02]  /*4580*/  FSEL R134, R15, -INF , !P6 ;  /* 0xff8000000f867808 */ /* 0x000fe40007000000 */
[----:B------:R-:W-:-:S02]  /*4590*/  ISETP.GT.AND P6, PT, R0, 0x29, P0 ;  /* 0x000000290000780c */ /* 0x000fc400007c4270 */
[----:B------:R-:W-:Y:S02]  /*45a0*/  FMNMX.FTZ R132, R228, R132, !PT ;  /* 0x00000084e4847209 */ /* 0x000fe40007810000 */
[----:B------:R-:W-:Y:S02]  /*45b0*/  FMNMX.FTZ R6, R133, R6, !PT ;  /* 0x0000000685067209 */ /* 0x000fe40007810000 */
[----:B------:R-:W-:Y:S02]  /*45c0*/  FSEL R156, R33, -INF , !P5 ;  /* 0xff800000219c7808 */ /* 0x000fe40006800000 */
[----:B------:R-:W-:Y:S02]  /*45d0*/  ISETP.GT.AND P5, PT, R0, 0x30, P0 ;  /* 0x000000300000780c */ /* 0x000fe400007a4270 */
[----:B------:R-:W-:Y:S02]  /*45e0*/  ISETP.LT.OR P6, PT, R3, 0x2a, P6 ;  /* 0x0000002a0300780c */ /* 0x000fe400037c1670 */
[----:B------:R-:W-:-:S02]  /*45f0*/  FMNMX.FTZ R132, R230, R132, !PT ;  /* 0x00000084e6847209 */ /* 0x000fc40007810000 */
[----:B------:R-:W-:Y:S02]  /*4600*/  FMNMX.FTZ R6, R134, R6, !PT ;  /* 0x0000000686067209 */ /* 0x000fe40007810000 */
[----:B------:R-:W-:Y:S01]  /*4610*/  ISETP.LT.OR P5, PT, R3, 0x31, P5 ;  /* 0x000000310300780c */ /* 0x000fe20002fa1670 */
[----:B------:R-:W1:Y:S01]  /*4620*/  SHFL.BFLY PT, R7, R132, 0x2, 0x1f ;  /* 0x0c401f0084077f89 */ /* 0x000e6200000e0000 */
[----:B------:R-:W-:Y:S02]  /*4630*/  FSEL R135, R38, -INF , !P6 ;  /* 0xff80000026877808 */ /* 0x000fe40007000000 */
[----:B------:R-:W-:Y:S02]  /*4640*/  ISETP.GT.AND P6, PT, R0, 0x31, P0 ;  /* 0x000000310000780c */ /* 0x000fe400007c4270 */
[----:B------:R-:W-:Y:S02]  /*4650*/  FMNMX.FTZ R6, R156, R6, !PT ;  /* 0x000000069c067209 */ /* 0x000fe40007810000 */
[----:B------:R-:W-:-:S02]  /*4660*/  FSEL R169, R32, -INF , !P5 ;  /* 0xff80000020a97808 */ /* 0x000fc40006800000 */
[C---:B------:R-:W-:Y:S01]  /*4670*/  ISETP.GT.AND P5, PT, R0.reuse, 0x38, P0 ;  /* 0x000000380000780c */ /* 0x040fe200007a4270 */
[----:B------:R-:W-:Y:S01]  /*4680*/  LDSM.16.MT88.4 R32, [R197+0x2100] ;  /* 0x00210000c520783b */ /* 0x000fe20000004200 */
[----:B------:R-:W-:Y:S02]  /*4690*/  ISETP.LT.OR P6, PT, R3, 0x32, P6 ;  /* 0x000000320300780c */ /* 0x000fe400037c1670 */
[----:B------:R-:W-:Y:S02]  /*46a0*/  FMNMX.FTZ R6, R135, R6, !PT ;  /* 0x0000000687067209 */ /* 0x000fe40007810000 */
[----:B------:R-:W-:Y:S02]  /*46b0*/  ISETP.GT.AND P0, PT, R0, 0x39, P0 ;  /* 0x000000390000780c */ /* 0x000fe40000704270 */
[----:B------:R-:W-:Y:S02]  /*46c0*/  ISETP.LT.OR P5, PT, R3, 0x39, P5 ;  /* 0x000000390300780c */ /* 0x000fe40002fa1670 */
[----:B------:R-:W-:-:S02]  /*46d0*/  FSEL R170, R30, -INF , !P6 ;  /* 0xff8000001eaa7808 */ /* 0x000fc40007000000 */
[----:B------:R-:W-:Y:S02]  /*46e0*/  FMNMX.FTZ R0, R169, R6, !PT ;  /* 0x00000006a9007209 */ /* 0x000fe40007810000 */
[----:B------:R-:W-:Y:S02]  /*46f0*/  ISETP.LT.OR P0, PT, R3, 0x3a, P0 ;  /* 0x0000003a0300780c */ /* 0x000fe40000701670 */
[----:B------:R-:W-:Y:S02]  /*4700*/  FSEL R226, R22, -INF , !P5 ;  /* 0xff80000016e27808 */ /* 0x000fe40006800000 */
[----:B------:R-:W-:Y:S02]  /*4710*/  FMNMX.FTZ R0, R170, R0, !PT ;  /* 0x00000000aa007209 */ /* 0x000fe40007810000 */
[----:B------:R-:W-:Y:S02]  /*4720*/  FSEL R171, R20, -INF , !P0 ;  /* 0xff80000014ab7808 */ /* 0x000fe40004000000 */
[----:B------:R-:W-:-:S02]  /*4730*/  FMNMX.FTZ R0, R226, R0, !PT ;  /* 0x00000000e2007209 */ /* 0x000fc40007810000 */
[----:B-1----:R-:W-:Y:S02]  /*4740*/  FMNMX.FTZ R132, R132, R7, !PT ;  /* 0x0000000784847209 */ /* 0x002fe40007810000 */
[----:B------:R-:W-:Y:S02]  /*4750*/  FMNMX.FTZ R0, R171, R0, !PT ;  /* 0x00000000ab007209 */ /* 0x000fe40007810000 */
[----:B------:R-:W-:Y:S01]  /*4760*/  LEA R198, R4, R197, 0x1 ;  /* 0x000000c504c67211 */ /* 0x000fe200078e08ff */
[----:B------:R-:W1:Y:S03]  /*4770*/  SHFL.BFLY PT, R6, R132, 0x1, 0x1f ;  /* 0x0c201f0084067f89 */ /* 0x000e6600000e0000 */
[----:B------:R-:W-:Y:S01]  /*4780*/  LEA R199, R2, R198, 0x1 ;  /* 0x000000c602c77211 */ /* 0x000fe200078e08ff */
[----:B------:R-:W2:Y:S04]  /*4790*/  SHFL.BFLY PT, R3, R0, 0x2, 0x1f ;  /* 0x0c401f0000037f89 */ /* 0x000ea800000e0000 */
[----:B------:R-:W-:Y:S04]  /*47a0*/  LDSM.16.MT88.4 R12, [R199+0x100] ;  /* 0x00010000c70c783b */ /* 0x000fe80000004200 */
[----:B------:R-:W-:Y:S04]  /*47b0*/  LDSM.16.MT88.4 R28, [R198+0x2100] ;  /* 0x00210000c61c783b */ /* 0x000fe80000004200 */
[----:B------:R-:W-:Y:S04]  /*47c0*/  LDSM.16.MT88.4 R36, [R199+0x2100] ;  /* 0x00210000c724783b */ /* 0x000fe80000004200 */
[----:B------:R-:W-:Y:S01]  /*47d0*/  LDSM.16.MT88.4 R48, [R198+0x4100] ;  /* 0x00410000c630783b */ /* 0x000fe20000004200 */
[----:B-1----:R-:W-:-:S02]  /*47e0*/  FMNMX.FTZ R132, R132, R6, !PT ;  /* 0x0000000684847209 */ /* 0x002fc40007810000 */
[----:B--2---:R-:W-:-:S03]  /*47f0*/  FMNMX.FTZ R0, R0, R3, !PT ;  /* 0x0000000300007209 */ /* 0x004fc60007810000 */
[C---:B------:R-:W-:Y:S01]  /*4800*/  FMUL.FTZ R8, R132.reuse, c[0x0][0x2d0] ;  /* 0x0000b40084087a20 */ /* 0x040fe20000410000 */
[----:B------:R-:W-:Y:S01]  /*4810*/  FSETP.NEU.FTZ.AND P0, PT, R132, -INF , PT ;  /* 0xff8000008400780b */ /* 0x000fe20003f1d000 */
[----:B------:R-:W1:Y:S03]  /*4820*/  SHFL.BFLY PT, R6, R0, 0x1, 0x1f ;  /* 0x0c201f0000067f89 */ /* 0x000e6600000e0000 */
[----:B------:R-:W-:-:S05]  /*4830*/  FSEL R8, R8, RZ, P0 ;  /* 0x000000ff08087208 */ /* 0x000fca0000000000 */
[----:B------:R-:W-:-:S04]  /*4840*/  FFMA.FTZ R3, R16, c[0x0][0x2d0], -R8 ;  /* 0x0000b40010037a23 */ /* 0x000fc80000010808 */
[----:B------:R2:W-:Y:S02]  /*4850*/  MUFU.EX2 R187, R3 ;  /* 0x0000000300bb7308 */ /* 0x0005e40000000800 */
[----:B--2---:R-:W-:-:S06]  /*4860*/  FFMA.FTZ R3, R17, c[0x0][0x2d0], -R8 ;  /* 0x0000b40011037a23 */ /* 0x004fcc0000010808 */
[----:B------:R1:W-:Y:S02]  /*4870*/  MUFU.EX2 R23, R3 ;  /* 0x0000000300177308 */ /* 0x0003e40000000800 */
[----:B-1----:R-:W-:Y:S01]  /*4880*/  FMNMX.FTZ R3, R0, R6, !PT ;  /* 0x0000000600037209 */ /* 0x002fe20007810000 */
[--C-:B------:R-:W-:Y:S02]  /*4890*/  FFMA.FTZ R0, R18, c[0x0][0x2d0], -R8.reuse ;  /* 0x0000b40012007a23 */ /* 0x100fe40000010808 */
[----:B------:R-:W-:Y:S01]  /*48a0*/  FFMA.FTZ R6, R19, c[0x0][0x2d0], -R8 ;  /* 0x0000b40013067a23 */ /* 0x000fe20000010808 */
[C---:B------:R-:W-:Y:S02]  /*48b0*/  FSETP.NEU.FTZ.AND P0, PT, R3.reuse, -INF , PT ;  /* 0xff8000000300780b */ /* 0x040fe40003f1d000 */
[----:B------:R1:W2:Y:S01]  /*48c0*/  MUFU.EX2 R27, R0 ;  /* 0x00000000001b7308 */ /* 0x0002a20000000800 */
[----:B------:R-:W-:Y:S07]  /*48d0*/  LDSM.16.MT88.4 R16, [R200+0x100] ;  /* 0x00010000c810783b */ /* 0x000fee0000004200 */
[----:B------:R3:W4:Y:S01]  /*48e0*/  MUFU.EX2 R175, R6 ;  /* 0x0000000600af7308 */ /* 0x0007220000000800 */
[----:B-1----:R-:W-:-:S05]  /*48f0*/  FMUL.FTZ R0, R3, c[0x0][0x2d0] ;  /* 0x0000b40003007a20 */ /* 0x002fca0000410000 */
[----:B------:R-:W-:Y:S02]  /*4900*/  FSEL R0, R0, RZ, P0 ;  /* 0x000000ff00007208 */ /* 0x000fe40000000000 */
[----:B------:R-:W-:-:S03]  /*4910*/  PLOP3.LUT P0, PT, PT, PT, UP1, 0x40, 0x0 ;  /* 0x000000000000781c */ /* 0x000fc60003f0e818 */
[--C-:B---3--:R-:W-:Y:S02]  /*4920*/  FFMA.FTZ R6, R9, c[0x0][0x2d0], -R0.reuse ;  /* 0x0000b40009067a23 */ /* 0x108fe40000010800 */
[--C-:B------:R-:W-:Y:S02]  /*4930*/  FFMA.FTZ R5, R11, c[0x0][0x2d0], -R0.reuse ;  /* 0x0000b4000b057a23 */ /* 0x100fe40000010800 */
[--C-:B------:R-:W-:Y:S01]  /*4940*/  FFMA.FTZ R4, R10, c[0x0][0x2d0], -R0.reuse ;  /* 0x0000b4000a047a23 */ /* 0x100fe20000010800 */
[----:B------:R4:W-:Y:S01]  /*4950*/  MUFU.EX2 R9, R6 ;  /* 0x0000000600097308 */ /* 0x0009e20000000800 */
[----:B------:R-:W-:Y:S02]  /*4960*/  FFMA.FTZ R2, R24, c[0x0][0x2d0], -R0 ;  /* 0x0000b40018027a23 */ /* 0x000fe40000010800 */
[----:B--2---:R-:W-:Y:S02]  /*4970*/  IMAD.MOV.U32 R11, RZ, RZ, R27 ;  /* 0x000000ffff0b7224 */ /* 0x004fe400078e001b */
[----:B------:R-:W-:Y:S01]  /*4980*/  IMAD.MOV.U32 R10, RZ, RZ, R23 ;  /* 0x000000ffff0a7224 */ /* 0x000fe200078e0017 */
[----:B------:R-:W-:Y:S02]  /*4990*/  LDSM.16.MT88.4 R24, [R200+0x2100] ;  /* 0x00210000c818783b */ /* 0x000fe40000004200 */
[----:B------:R-:W1:Y:S02]  /*49a0*/  MUFU.EX2 R236, R5 ;  /* 0x0000000500ec7308 */ /* 0x000e640000000800 */
[----:B------:R-:W2:Y:S06]  /*49b0*/  LDSM.16.MT88.4 R20, [R198+0x100] ;  /* 0x00010000c614783b */ /* 0x000eac0000004200 */
[----:B------:R3:W-:Y:S01]  /*49c0*/  MUFU.EX2 R174, R4 ;  /* 0x0000000400ae7308 */ /* 0x0007e20000000800 */
[----:B----4-:R-:W-:-:S07]  /*49d0*/  F2FP.PACK_AB R6, R175, R11 ;  /* 0x0000000baf06723e */ /* 0x010fce00000000ff */
[----:B------:R-:W4:Y:S01]  /*49e0*/  MUFU.EX2 R184, R2 ;  /* 0x0000000200b87308 */ /* 0x000f220000000800 */
[----:B-1----:R-:W-:Y:S02]  /*49f0*/  F2FP.PACK_AB R5, R236, R9 ;  /* 0x00000009ec05723e */ /* 0x002fe400000000ff */
[----:B---3--:R-:W-:Y:S02]  /*4a00*/  F2FP.PACK_AB R4, R10, R187 ;  /* 0x000000bb0a04723e */ /* 0x008fe400000000ff */
[----:B----4-:R-:W-:Y:S01]  /*4a10*/  F2FP.PACK_AB R7, R184, R174 ;  /* 0x000000aeb807723e */ /* 0x010fe200000000ff */
[----:B------:R-:W-:-:S04]  /*4a20*/  FFMA.FTZ R2, R60, c[0x0][0x2d0], -R8 ;  /* 0x0000b4003c027a23 */ /* 0x000fc80000010808 */
[----:B------:R1:W-:Y:S02]  /*4a30*/  MUFU.EX2 R185, R2 ;  /* 0x0000000200b97308 */ /* 0x0003e40000000800 */
[C---:B------:R-:W-:Y:S08]  /*4a40*/  HMMA.16816.F32 R104, R4.reuse, R12, RZ ;  /* 0x0000000c0468723c */ /* 0x040ff000000018ff */
[----:B------:R-:W-:Y:S01]  /*4a50*/  HMMA.16816.F32 R80, R4, R14, RZ ;  /* 0x0000000e0450723c */ /* 0x000fe200000018ff */
[----:B------:R-:W3:Y:S01]  /*4a60*/  LDSM.16.MT88.4 R12, [R199+0x4100] ;  /* 0x00410000c70c783b */ /* 0x000ee20000004200 */
[----:B-1----:R-:W-:-:S06]  /*4a70*/  FFMA.FTZ R2, R62, c[0x0][0x2d0], -R8 ;  /* 0x0000b4003e027a23 */ /* 0x002fcc0000010808 */
[C---:B--2---:R-:W-:Y:S01]  /*4a80*/  HMMA.16816.F32 R112, R4.reuse, R20, RZ ;  /* 0x000000140470723c */ /* 0x044fe200000018ff */
[----:B------:R1:W2:Y:S07]  /*4a90*/  MUFU.EX2 R165, R2 ;  /* 0x0000000200a57308 */ /* 0x0002ae0000000800 */
[C---:B------:R-:W-:Y:S01]  /*4aa0*/  HMMA.16816.F32 R84, R4.reuse, R22, RZ ;  /* 0x000000160454723c */ /* 0x040fe200000018ff */
[----:B------:R-:W-:Y:S07]  /*4ab0*/  LDSM.16.MT88.4 R20, [R200+0x6100] ;  /* 0x00610000c814783b */ /* 0x000fee0000004200 */
[----:B------:R-:W-:Y:S01]  /*4ac0*/  HMMA.16816.F32 R108, R4, R16, RZ ;  /* 0x00000010046c723c */ /* 0x000fe200000018ff */
[----:B-1----:R-:W-:-:S04]  /*4ad0*/  FFMA.FTZ R2, R61, c[0x0][0x2d0], -R8 ;  /* 0x0000b4003d027a23 */ /* 0x002fc80000010808 */
[----:B------:R1:W-:Y:S03]  /*4ae0*/  MUFU.EX2 R164, R2 ;  /* 0x0000000200a47308 */ /* 0x0003e60000000800 */
[C---:B------:R-:W-:Y:S01]  /*4af0*/  HMMA.16816.F32 R124, R4.reuse, R18, RZ ;  /* 0x00000012047c723c */ /* 0x040fe200000018ff */
[----:B------:R-:W4:Y:S07]  /*4b00*/  LDSM.16.MT88.4 R16, [R197+0x6100] ;  /* 0x00610000c510783b */ /* 0x000f2e0000004200 */
[----:B------:R-:W-:Y:S01]  /*4b10*/  HMMA.16816.F32 R100, R4, R24, RZ ;  /* 0x000000180464723c */ /* 0x000fe200000018ff */
[----:B-1----:R-:W-:-:S07]  /*4b20*/  FFMA.FTZ R2, R63, c[0x0][0x2d0], -R8 ;  /* 0x0000b4003f027a23 */ /* 0x002fce0000010808 */
[C---:B------:R-:W-:Y:S01]  /*4b30*/  HMMA.16816.F32 R68, R4.reuse, R26, RZ ;  /* 0x0000001a0444723c */ /* 0x040fe200000018ff */
[----:B------:R-:W1:Y:S01]  /*4b40*/  LDSM.16.MT88.4 R24, [R198+0x6100] ;  /* 0x00610000c618783b */ /* 0x000e620000004200 */
[----:B------:R5:W1:Y:S06]  /*4b50*/  MUFU.EX2 R167, R2 ;  /* 0x0000000200a77308 */ /* 0x000a6c0000000800 */
[C---:B---3--:R-:W-:Y:S08]  /*4b60*/  HMMA.16816.F32 R140, R4.reuse, R12, RZ ;  /* 0x0000000c048c723c */ /* 0x048ff000000018ff */
[----:B------:R-:W-:Y:S01]  /*4b70*/  HMMA.16816.F32 R136, R4, R14, RZ ;  /* 0x0000000e0488723c */ /* 0x000fe200000018ff */
[----:B------:R-:W3:Y:S01]  /*4b80*/  LDSM.16.MT88.4 R12, [R199+0x6100] ;  /* 0x00610000c70c783b */ /* 0x000ee20000004200 */
[----:B-----5:R-:W-:-:S04]  /*4b90*/  FFMA.FTZ R2, R59, c[0x0][0x2d0], -R0 ;  /* 0x0000b4003b027a23 */ /* 0x020fc80000010800 */
[----:B------:R5:W-:Y:S02]  /*4ba0*/  MUFU.EX2 R173, R2 ;  /* 0x0000000200ad7308 */ /* 0x000be40000000800 */
[C---:B------:R-:W-:Y:S08]  /*4bb0*/  HMMA.16816.F32 R64, R4.reuse, R32, RZ ;  /* 0x000000200440723c */ /* 0x040ff000000018ff */
[----:B------:R-:W-:Y:S01]  /*4bc0*/  HMMA.16816.F32 R76, R4, R34, RZ ;  /* 0x00000022044c723c */ /* 0x000fe200000018ff */
[----:B------:R-:W1:Y:S01]  /*4bd0*/  LDSM.16.MT88.4 R32, [R197+0x900] ;  /* 0x00090000c520783b */ /* 0x000e620000004200 */
[----:B-----5:R-:W-:-:S06]  /*4be0*/  FFMA.FTZ R2, R56, c[0x0][0x2d0], -R0 ;  /* 0x0000b40038027a23 */ /* 0x020fcc0000010800 */
[C---:B------:R-:W-:Y:S01]  /*4bf0*/  HMMA.16816.F32 R116, R4.reuse, R40, RZ ;  /* 0x000000280474723c */ /* 0x040fe200000018ff */
[----:B------:R5:W1:Y:S07]  /*4c00*/  MUFU.EX2 R186, R2 ;  /* 0x0000000200ba7308 */ /* 0x000a6e0000000800 */
[C---:B------:R-:W-:Y:S08]  /*4c10*/  HMMA.16816.F32 R128, R4.reuse, R42, RZ ;  /* 0x0000002a0480723c */ /* 0x040ff000000018ff */
[----:B------:R-:W-:Y:S01]  /*4c20*/  HMMA.16816.F32 R40, R4, R28, RZ ;  /* 0x0000001c0428723c */ /* 0x000fe200000018ff */
[----:B-----5:R-:W-:-:S04]  /*4c30*/  FFMA.FTZ R2, R58, c[0x0][0x2d0], -R0 ;  /* 0x0000b4003a027a23 */ /* 0x020fc80000010800 */
[----:B------:R5:W-:Y:S03]  /*4c40*/  MUFU.EX2 R166, R2 ;  /* 0x0000000200a67308 */ /* 0x000be60000000800 */
[C---:B------:R-:W-:Y:S01]  /*4c50*/  HMMA.16816.F32 R72, R4.reuse, R30, RZ ;  /* 0x0000001e0448723c */ /* 0x040fe200000018ff */
[----:B------:R-:W1:Y:S07]  /*4c60*/  LDSM.16.MT88.4 R28, [R198+0x900] ;  /* 0x00090000c61c783b */ /* 0x000e6e0000004200 */
[----:B------:R-:W-:Y:S01]  /*4c70*/  HMMA.16816.F32 R96, R4, R36, RZ ;  /* 0x000000240460723c */ /* 0x000fe200000018ff */
[----:B-----5:R-:W-:-:S07]  /*4c80*/  FFMA.FTZ R2, R57, c[0x0][0x2d0], -R0 ;  /* 0x0000b40039027a23 */ /* 0x020fce0000010800 */
[C---:B------:R-:W-:Y:S01]  /*4c90*/  HMMA.16816.F32 R120, R4.reuse, R38, RZ ;  /* 0x000000260478723c */ /* 0x040fe200000018ff */
[----:B------:R-:W5:Y:S07]  /*4ca0*/  MUFU.EX2 R252, R2 ;  /* 0x0000000200fc7308 */ /* 0x000f6e0000000800 */
[C---:B------:R-:W-:Y:S08]  /*4cb0*/  HMMA.16816.F32 R92, R4.reuse, R52, RZ ;  /* 0x00000034045c723c */ /* 0x040ff000000018ff */
[C---:B------:R-:W-:Y:S08]  /*4cc0*/  HMMA.16816.F32 R88, R4.reuse, R48, RZ ;  /* 0x000000300458723c */ /* 0x040ff000000018ff */
[C---:B------:R-:W-:Y:S08]  /*4cd0*/  HMMA.16816.F32 R36, R4.reuse, R44, RZ ;  /* 0x0000002c0424723c */ /* 0x040ff000000018ff */
[C---:B------:R-:W-:Y:S08]  /*4ce0*/  HMMA.16816.F32 R52, R4.reuse, R54, RZ ;  /* 0x000000360434723c */ /* 0x040ff000000018ff */
[C---:B------:R-:W-:Y:S08]  /*4cf0*/  HMMA.16816.F32 R48, R4.reuse, R50, RZ ;  /* 0x000000320430723c */ /* 0x040ff000000018ff */
[C---:B------:R-:W-:Y:S08]  /*4d00*/  HMMA.16816.F32 R44, R4.reuse, R46, RZ ;  /* 0x0000002e042c723c */ /* 0x040ff000000018ff */
[C---:B----4-:R-:W-:Y:S08]  /*4d10*/  HMMA.16816.F32 R144, R4.reuse, R16, RZ ;  /* 0x000000100490723c */ /* 0x050ff000000018ff */
[C---:B------:R-:W-:Y:S01]  /*4d20*/  HMMA.16816.F32 R60, R4.reuse, R18, RZ ;  /* 0x00000012043c723c */ /* 0x040fe200000018ff */
[----:B------:R-:W-:Y:S07]  /*4d30*/  LDSM.16.MT88.4 R16, [R199+0x900] ;  /* 0x00090000c710783b */ /* 0x000fee0000004200 */
[C---:B-1----:R-:W-:Y:S08]  /*4d40*/  HMMA.16816.F32 R148, R4.reuse, R24, RZ ;  /* 0x000000180494723c */ /* 0x042ff000000018ff */
[C---:B------:R-:W-:Y:S01]  /*4d50*/  HMMA.16816.F32 R152, R4.reuse, R26, RZ ;  /* 0x0000001a0498723c */ /* 0x040fe200000018ff */
[----:B------:R-:W-:Y:S07]  /*4d60*/  LDSM.16.MT88.4 R24, [R198+0x2900] ;  /* 0x00290000c618783b */ /* 0x000fee0000004200 */
[C---:B------:R-:W-:Y:S08]  /*4d70*/  HMMA.16816.F32 R160, R4.reuse, R20, RZ ;  /* 0x0000001404a0723c */ /* 0x040ff000000018ff */
[C---:B------:R-:W-:Y:S01]  /*4d80*/  HMMA.16816.F32 R56, R4.reuse, R22, RZ ;  /* 0x000000160438723c */ /* 0x040fe200000018ff */
[----:B------:R-:W1:Y:S07]  /*4d90*/  LDSM.16.MT88.4 R20, [R200+0x900] ;  /* 0x00090000c814783b */ /* 0x000e6e0000004200 */
[C---:B---3--:R-:W-:Y:S08]  /*4da0*/  HMMA.16816.F32 R180, R4.reuse, R12, RZ ;  /* 0x0000000c04b4723c */ /* 0x048ff000000018ff */
[----:B------:R-:W-:Y:S01]  /*4db0*/  HMMA.16816.F32 R248, R4, R14, RZ ;  /* 0x0000000e04f8723c */ /* 0x000fe200000018ff */
[----:B------:R-:W3:Y:S06]  /*4dc0*/  LDSM.16.MT88.4 R12, [R197+0x2900] ;  /* 0x00290000c50c783b */ /* 0x000eec0000004200 */
[----:B--2---:R-:W-:-:S02]  /*4dd0*/  F2FP.PACK_AB R4, R165, R185 ;  /* 0x000000b9a504723e */ /* 0x004fc400000000ff */
[----:B------:R-:W-:Y:S02]  /*4de0*/  F2FP.PACK_AB R6, R167, R164 ;  /* 0x000000a4a706723e */ /* 0x000fe400000000ff */
[----:B------:R-:W-:Y:S02]  /*4df0*/  F2FP.PACK_AB R5, R186, R173 ;  /* 0x000000adba05723e */ /* 0x000fe400000000ff */
[----:B-----5:R-:W-:-:S07]  /*4e00*/  F2FP.PACK_AB R7, R252, R166 ;  /* 0x000000a6fc07723e */ /* 0x020fce00000000ff */
[C---:B------:R-:W-:Y:S08]  /*4e10*/  HMMA.16816.F32 R188, R4.reuse, R32, R116 ;  /* 0x0000002004bc723c */ /* 0x040ff00000001874 */
[C---:B------:R-:W-:Y:S08]  /*4e20*/  HMMA.16816.F32 R232, R4.reuse, R28, R112 ;  /* 0x0000001c04e8723c */ /* 0x040ff00000001870 */
[C---:B------:R-:W-:Y:S08]  /*4e30*/  HMMA.16816.F32 R32, R4.reuse, R34, R128 ;  /* 0x000000220420723c */ /* 0x040ff00000001880 */
[----:B------:R-:W-:Y:S01]  /*4e40*/  IMAD.MOV.U32 R179, RZ, RZ, R190 ;  /* 0x000000ffffb37224 */ /* 0x000fe200078e00be */
[----:B------:R-:W-:Y:S01]  /*4e50*/  MOV R177, R189 ;  /* 0x000000bd00b17202 */ /* 0x000fe20000000f00 */
[----:B------:R-:W-:Y:S01]  /*4e60*/  IMAD.MOV.U32 R178, RZ, RZ, R191 ;  /* 0x000000ffffb27224 */ /* 0x000fe200078e00bf */
[----:B-1----:R-:W-:Y:S01]  /*4e70*/  HMMA.16816.F32 R192, R4, R20, R108 ;  /* 0x0000001404c0723c */ /* 0x002fe2000000186c */
[----:B------:R-:W-:-:S07]  /*4e80*/  IMAD.MOV.U32 R176, RZ, RZ, R188 ;  /* 0x000000ffffb07224 */ /* 0x000fce00078e00bc */
[C---:B------:R-:W-:Y:S01]  /*4e90*/  HMMA.16816.F32 R188, R4.reuse, R30, R84 ;  /* 0x0000001e04bc723c */ /* 0x040fe20000001854 */
[----:B------:R-:W1:Y:S04]  /*4ea0*/  LDSM.16.MT88.4 R28, [R200+0x2900] ;  /* 0x00290000c81c783b */ /* 0x000e680000004200 */
[----:B------:R-:W-:Y:S01]  /*4eb0*/  IMAD.MOV.U32 R128, RZ, RZ, R35 ;  /* 0x000000ffff807224 */ /* 0x000fe200078e0023 */
[----:B------:R-:W-:Y:S01]  /*4ec0*/  MOV R224, R32 ;  /* 0x0000002000e07202 */ /* 0x000fe20000000f00 */
[----:B------:R-:W-:Y:S01]  /*4ed0*/  IMAD.MOV.U32 R223, RZ, RZ, R33 ;  /* 0x000000ffffdf7224 */ /* 0x000fe200078e0021 */
[C---:B------:R-:W-:Y:S01]  /*4ee0*/  HMMA.16816.F32 R244, R4.reuse, R22, R124 ;  /* 0x0000001604f4723c */ /* 0x040fe2000000187c */
[----:B------:R-:W-:Y:S01]  /*4ef0*/  IMAD.MOV.U32 R2, RZ, RZ, R34 ;  /* 0x000000ffff027224 */ /* 0x000fe200078e0022 */
[----:B------:R-:W-:Y:S04]  /*4f00*/  LDSM.16.MT88.4 R20, [R197+0x4900] ;  /* 0x00490000c514783b */ /* 0x000fe80000004200 */
[----:B------:R-:W2:Y:S02]  /*4f10*/  LDSM.16.MT88.4 R32, [R199+0x2900] ;  /* 0x00290000c720783b */ /* 0x000ea40000004200 */
[C---:B------:R-:W-:Y:S08]  /*4f20*/  HMMA.16816.F32 R124, R4.reuse, R16, R104 ;  /* 0x00000010047c723c */ /* 0x040ff00000001868 */
[C---:B------:R-:W-:Y:S01]  /*4f30*/  HMMA.16816.F32 R104, R4.reuse, R18, R80 ;  /* 0x000000120468723c */ /* 0x040fe20000001850 */
[----:B------:R-:W4:Y:S06]  /*4f40*/  LDSM.16.MT88.4 R16, [R198+0x4900] ;  /* 0x00490000c610783b */ /* 0x000f2c0000004200 */
[----:B------:R-:W-:Y:S01]  /*4f50*/  IMAD.MOV.U32 R81, RZ, RZ, R187 ;  /* 0x000000ffff517224 */ /* 0x000fe200078e00bb */
[----:B---3--:R-:W-:Y:S01]  /*4f60*/  HMMA.16816.F32 R108, R4, R12, R64 ;  /* 0x0000000c046c723c */ /* 0x008fe20000001840 */
[----:B------:R-:W-:Y:S01]  /*4f70*/  IMAD.MOV.U32 R80, RZ, RZ, R186 ;  /* 0x000000ffff507224 */ /* 0x000fe200078e00ba */
[----:B------:R-:W-:-:S02]  /*4f80*/  MOV R83, R179 ;  /* 0x000000b300537202 */ /* 0x000fc40000000f00 */
[----:B------:R-:W-:-:S04]  /*4f90*/  MOV R82, R236 ;  /* 0x000000ec00527202 */ /* 0x000fc80000000f00 */
[C---:B------:R-:W-:Y:S01]  /*4fa0*/  HMMA.16816.F32 R112, R4.reuse, R14, R76 ;  /* 0x0000000e0470723c */ /* 0x040fe2000000184c */
[----:B------:R-:W3:Y:S07]  /*4fb0*/  LDSM.16.MT88.4 R12, [R200+0x4900] ;  /* 0x00490000c80c783b */ /* 0x000eee0000004200 */
[C---:B-1----:R-:W-:Y:S07]  /*4fc0*/  HMMA.16816.F32 R84, R4.reuse, R28, R100 ;  /* 0x0000001c0454723c */ /* 0x042fee0000001864 */
[----:B------:R-:W-:Y:S01]  /*4fd0*/  IMAD.MOV.U32 R101, RZ, RZ, R185 ;  /* 0x000000ffff657224 */ /* 0x000fe200078e00b9 */
[----:B------:R-:W-:Y:S01]  /*4fe0*/  HMMA.16816.F32 R116, R4, R24, R40 ;  /* 0x000000180474723c */ /* 0x000fe20000001828 */
[----:B------:R-:W-:Y:S01]  /*4ff0*/  IMAD.MOV.U32 R100, RZ, RZ, R184 ;  /* 0x000000ffff647224 */ /* 0x000fe200078e00b8 */
[----:B------:R-:W-:Y:S01]  /*5000*/  MOV R103, R82 ;  /* 0x0000005200677202 */ /* 0x000fe20000000f00 */
[----:B------:R-:W-:-:S05]  /*5010*/  IMAD.MOV.U32 R102, RZ, RZ, R81 ;  /* 0x000000ffff667224 */ /* 0x000fca00078e0051 */
[C---:B------:R-:W-:Y:S01]  /*5020*/  HMMA.16816.F32 R240, R4.reuse, R26, R72 ;  /* 0x0000001a04f0723c */ /* 0x040fe20000001848 */
[----:B------:R-:W1:Y:S07]  /*5030*/  LDSM.16.MT88.4 R24, [R199+0x4900] ;  /* 0x00490000c718783b */ /* 0x000e6e0000004200 */
[----:B------:R-:W-:Y:S01]  /*5040*/  MOV R43, R86 ;  /* 0x00000056002b7202 */ /* 0x000fe20000000f00 */
[----:B------:R-:W-:Y:S01]  /*5050*/  IMAD.MOV.U32 R41, RZ, RZ, R85 ;  /* 0x000000ffff297224 */ /* 0x000fe200078e0055 */
[----:B------:R-:W-:Y:S01]  /*5060*/  MOV R40, R84 ;  /* 0x0000005400287202 */ /* 0x000fe20000000f00 */
[----:B------:R-:W-:Y:S01]  /*5070*/  IMAD.MOV.U32 R84, RZ, RZ, R178 ;  /* 0x000000ffff547224 */ /* 0x000fe200078e00b2 */
[----:B------:R-:W-:Y:S01]  /*5080*/  MOV R85, R177 ;  /* 0x000000b100557202 */ /* 0x000fe20000000f00 */
[----:B------:R-:W-:Y:S01]  /*5090*/  IMAD.MOV.U32 R86, RZ, RZ, R176 ;  /* 0x000000ffff567224 */ /* 0x000fe200078e00b0 */
[----:B--2---:R-:W-:Y:S01]  /*50a0*/  HMMA.16816.F32 R184, R4, R32, R96 ;  /* 0x0000002004b8723c */ /* 0x004fe20000001860 */
[----:B------:R-:W-:-:S02]  /*50b0*/  IMAD.MOV.U32 R42, RZ, RZ, R87 ;  /* 0x000000ffff2a7224 */ /* 0x000fc400078e0057 */
[----:B------:R-:W-:-:S04]  /*50c0*/  IMAD.MOV.U32 R87, RZ, RZ, R128 ;  /* 0x000000ffff577224 */ /* 0x000fc800078e0080 */
[----:B------:R-:W-:Y:S01]  /*50d0*/  IMAD.MOV.U32 R99, RZ, RZ, R175 ;  /* 0x000000ffff637224 */ /* 0x000fe200078e00af */
[----:B------:R-:W-:Y:S01]  /*50e0*/  HMMA.16816.F32 R176, R4, R34, R120 ;  /* 0x0000002204b0723c */ /* 0x000fe20000001878 */
[----:B------:R-:W-:Y:S01]  /*50f0*/  MOV R98, R174 ;  /* 0x000000ae00627202 */ /* 0x000fe20000000f00 */
[----:B------:R-:W-:Y:S01]  /*5100*/  IMAD.MOV.U32 R97, RZ, RZ, R173 ;  /* 0x000000ffff617224 */ /* 0x000fe200078e00ad */
[----:B------:R-:W-:Y:S01]  /*5110*/  LDSM.16.MT88.4 R32, [R199+0x6900] ;  /* 0x00690000c720783b */ /* 0x000fe20000004200 */
[----:B------:R-:W-:-:S03]  /*5120*/  IMAD.MOV.U32 R96, RZ, RZ, R167 ;  /* 0x000000ffff607224 */ /* 0x000fc600078e00a7 */
[----:B------:R-:W-:Y:S01]  /*5130*/  MOV R123, R172 ;  /* 0x000000ac007b7202 */ /* 0x000fe20000000f00 */
[----:B------:R-:W-:Y:S01]  /*5140*/  IMAD.MOV.U32 R122, RZ, RZ, R166 ;  /* 0x000000ffff7a7224 */ /* 0x000fe200078e00a6 */
[----:B------:R-:W-:Y:S01]  /*5150*/  MOV R120, R164 ;  /* 0x000000a400787202 */ /* 0x000fe20000000f00 */
[----:B------:R-:W-:Y:S01]  /*5160*/  IMAD.MOV.U32 R121, RZ, RZ, R165 ;  /* 0x000000ffff797224 */ /* 0x000fe200078e00a5 */
[C---:B------:R-:W-:Y:S08]  /*5170*/  HMMA.16816.F32 R172, R4.reuse, R20, R92 ;  /* 0x0000001404ac723c */ /* 0x040ff0000000185c */
[C---:B------:R-:W-:Y:S01]  /*5180*/  HMMA.16816.F32 R164, R4.reuse, R22, R52 ;  /* 0x0000001604a4723c */ /* 0x040fe20000001834 */
[----:B------:R-:W2:Y:S07]  /*5190*/  LDSM.16.MT88.4 R20, [R198+0x6900] ;  /* 0x00690000c614783b */ /* 0x000eae0000004200 */
[C---:B------:R-:W-:Y:S01]  /*51a0*/  HMMA.16816.F32 R236, R4.reuse, R30, R68 ;  /* 0x0000001e04ec723c */ /* 0x040fe20000001844 */
[----:B------:R-:W5:Y:S07]  /*51b0*/  LDSM.16.MT88.4 R28, [R197+0x6900] ;  /* 0x00690000c51c783b */ /* 0x000f6e0000004200 */
[C---:B----4-:R-:W-:Y:S07]  /*51c0*/  HMMA.16816.F32 R128, R4.reuse, R16, R88 ;  /* 0x000000100480723c */ /* 0x050fee0000001858 */
[----:B------:R-:W-:Y:S01]  /*51d0*/  IMAD.MOV.U32 R17, RZ, RZ, R80 ;  /* 0x000000ffff117224 */ /* 0x000fe200078e0050 */
[C---:B---3--:R-:W-:Y:S07]  /*51e0*/  HMMA.16816.F32 R88, R4.reuse, R12, R36 ;  /* 0x0000000c0458723c */ /* 0x048fee0000001824 */
[----:B------:R-:W-:Y:S01]  /*51f0*/  IMAD.MOV.U32 R36, RZ, RZ, R83 ;  /* 0x000000ffff247224 */ /* 0x000fe200078e0053 */
[----:B------:R-:W-:Y:S01]  /*5200*/  HMMA.16816.F32 R72, R4, R14, R44 ;  /* 0x0000000e0448723c */ /* 0x000fe2000000182c */
[----:B------:R-:W3:Y:S01]  /*5210*/  LDSM.16.MT88.4 R12, [R200+0x6900] ;  /* 0x00690000c80c783b */ /* 0x000ee20000004200 */
[----:B------:R-:W-:Y:S01]  /*5220*/  MOV R37, R84 ;  /* 0x0000005400257202 */ /* 0x000fe20000000f00 */
[----:B------:R-:W-:Y:S01]  /*5230*/  IMAD.MOV.U32 R38, RZ, RZ, R40 ;  /* 0x000000ffff267224 */ /* 0x000fe200078e0028 */
[----:B------:R-:W-:-:S03]  /*5240*/  MOV R39, R41 ;  /* 0x0000002900277202 */ /* 0x000fc60000000f00 */
[----:B------:R-:W-:Y:S01]  /*5250*/  IMAD.MOV.U32 R46, RZ, RZ, R85 ;  /* 0x000000ffff2e7224 */ /* 0x000fe200078e0055 */
[----:B-1----:R-:W-:Y:S01]  /*5260*/  HMMA.16816.F32 R52, R4, R24, R140 ;  /* 0x000000180434723c */ /* 0x002fe2000000188c */
[----:B------:R-:W-:Y:S01]  /*5270*/  IMAD.MOV.U32 R45, RZ, RZ, R86 ;  /* 0x000000ffff2d7224 */ /* 0x000fe200078e0056 */
[----:B------:R-:W-:-:S05]  /*5280*/  MOV R44, R87 ;  /* 0x00000057002c7202 */ /* 0x000fca0000000f00 */
[----:B------:R-:W-:Y:S01]  /*5290*/  MOV R143, R2 ;  /* 0x00000002008f7202 */ /* 0x000fe20000000f00 */
[----:B------:R-:W-:Y:S01]  /*52a0*/  FFMA.FTZ R2, R157, c[0x0][0x2d0], -R8 ;  /* 0x0000b4009d027a23 */ /* 0x000fe20000010808 */
[C---:B--2---:R-:W-:Y:S01]  /*52b0*/  HMMA.16816.F32 R64, R4.reuse, R20, R148 ;  /* 0x000000140440723c */ /* 0x044fe20000001894 */
[----:B------:R-:W-:Y:S02]  /*52c0*/  IMAD.MOV.U32 R141, RZ, RZ, R224 ;  /* 0x000000ffff8d7224 */ /* 0x000fe400078e00e0 */
[----:B------:R1:W-:Y:S01]  /*52d0*/  MUFU.EX2 R47, R2 ;  /* 0x00000002002f7308 */ /* 0x0003e20000000800 */
[----:B------:R-:W-:Y:S02]  /*52e0*/  IMAD.MOV.U32 R142, RZ, RZ, R223 ;  /* 0x000000ffff8e7224 */ /* 0x000fe400078e00df */
[----:B------:R-:W-:Y:S01]  /*52f0*/  IMAD.MOV.U32 R157, RZ, RZ, R38 ;  /* 0x000000ffff9d7224 */ /* 0x000fe200078e0026 */
[----:B------:R-:W-:Y:S01]  /*5300*/  MOV R149, R121 ;  /* 0x0000007900957202 */ /* 0x000fe20000000f00 */
[----:B------:R-:W-:Y:S01]  /*5310*/  HMMA.16816.F32 R80, R4, R26, R136 ;  /* 0x0000001a0450723c */ /* 0x000fe20000001888 */
[----:B------:R-:W2:Y:S01]  /*5320*/  LDSM.16.MT88.4 R24, [R197+0x1100] ;  /* 0x00110000c518783b */ /* 0x000ea20000004200 */
[----:B------:R-:W-:-:S05]  /*5330*/  IMAD.MOV.U32 R150, RZ, RZ, R97 ;  /* 0x000000ffff967224 */ /* 0x000fca00078e0061 */
[----:B------:R-:W-:Y:S01]  /*5340*/  IMAD.MOV.U32 R138, RZ, RZ, R36 ;  /* 0x000000ffff8a7224 */ /* 0x000fe200078e0024 */
[C---:B-----5:R-:W-:Y:S01]  /*5350*/  HMMA.16816.F32 R76, R4.reuse, R30, R60 ;  /* 0x0000001e044c723c */ /* 0x060fe2000000183c */
[----:B------:R-:W-:Y:S01]  /*5360*/  MOV R139, R37 ;  /* 0x00000025008b7202 */ /* 0x000fe20000000f00 */
[----:B------:R-:W-:Y:S01]  /*5370*/  IMAD.MOV.U32 R36, RZ, RZ, R39 ;  /* 0x000000ffff247224 */ /* 0x000fe200078e0027 */
[----:B------:R-:W-:Y:S01]  /*5380*/  MOV R39, R17 ;  /* 0x0000001100277202 */ /* 0x000fe20000000f00 */
[----:B-1----:R-:W-:Y:S01]  /*5390*/  FFMA.FTZ R2, R158, c[0x0][0x2d0], -R8 ;  /* 0x0000b4009e027a23 */ /* 0x002fe20000010808 */
[----:B------:R-:W-:Y:S01]  /*53a0*/  MOV R136, R45 ;  /* 0x0000002d00887202 */ /* 0x000fe20000000f00 */
[----:B------:R-:W-:Y:S02]  /*53b0*/  IMAD.MOV.U32 R137, RZ, RZ, R46 ;  /* 0x000000ffff897224 */ /* 0x000fe400078e002e */
[----:B------:R1:W4:Y:S01]  /*53c0*/  MUFU.EX2 R16, R2 ;  /* 0x0000000200107308 */ /* 0x0003220000000800 */
[----:B---3--:R-:W-:Y:S01]  /*53d0*/  HMMA.16816.F32 R60, R4, R12, R160 ;  /* 0x0000000c043c723c */ /* 0x008fe200000018a0 */
[----:B------:R-:W-:-:S02]  /*53e0*/  IMAD.MOV.U32 R148, RZ, RZ, R39 ;  /* 0x000000ffff947224 */ /* 0x000fc400078e0027 */
[----:B------:R-:W-:-:S05]  /*53f0*/  IMAD.MOV.U32 R158, RZ, RZ, R100 ;  /* 0x000000ffff9e7224 */ /* 0x000fca00078e0064 */
[----:B------:R-:W-:Y:S01]  /*5400*/  HMMA.16816.F32 R84, R4, R14, R56 ;  /* 0x0000000e0454723c */ /* 0x000fe20000001838 */
[----:B------:R-:W3:Y:S01]  /*5410*/  LDSM.16.MT88.4 R12, [R197+0x3100] ;  /* 0x00310000c50c783b */ /* 0x000ee20000004200 */
[----:B-1----:R-:W-:-:S06]  /*5420*/  FFMA.FTZ R2, R159, c[0x0][0x2d0], -R8 ;  /* 0x0000b4009f027a23 */ /* 0x002fcc0000010808 */
[C---:B------:R-:W-:Y:S01]  /*5430*/  HMMA.16816.F32 R92, R4.reuse, R18, R48 ;  /* 0x00000012045c723c */ /* 0x040fe20000001830 */
[----:B------:R-:W-:Y:S01]  /*5440*/  IMAD.MOV.U32 R159, RZ, RZ, R101 ;  /* 0x000000ffff9f7224 */ /* 0x000fe200078e0065 */
[----:B------:R1:W5:Y:S05]  /*5450*/  MUFU.EX2 R140, R2 ;  /* 0x00000002008c7308 */ /* 0x00036a0000000800 */
[----:B------:R-:W-:Y:S01]  /*5460*/  IMAD.MOV.U32 R18, RZ, RZ, R43 ;  /* 0x000000ffff127224 */ /* 0x000fe200078e002b */
[----:B------:R-:W-:Y:S01]  /*5470*/  HMMA.16816.F32 R56, R4, R32, R180 ;  /* 0x000000200438723c */ /* 0x000fe200000018b4 */
[----:B------:R-:W-:Y:S02]  /*5480*/  IMAD.MOV.U32 R19, RZ, RZ, R42 ;  /* 0x000000ffff137224 */ /* 0x000fe400078e002a */
[----:B------:R-:W-:Y:S01]  /*5490*/  LDSM.16.MT88.4 R40, [R200+0x1100] ;  /* 0x00110000c828783b */ /* 0x000fe20000004200 */
[----:B------:R-:W-:Y:S01]  /*54a0*/  MOV R37, R18 ;  /* 0x0000001200257202 */ /* 0x000fe20000000f00 */
[----:B------:R-:W-:-:S02]  /*54b0*/  IMAD.MOV.U32 R38, RZ, RZ, R19 ;  /* 0x000000ffff267224 */ /* 0x000fc400078e0013 */
[----:B----4-:R-:W-:Y:S01]  /*54c0*/  IMAD.MOV.U32 R180, RZ, RZ, R16 ;  /* 0x000000ffffb47224 */ /* 0x010fe200078e0010 */
[C---:B------:R-:W-:Y:S01]  /*54d0*/  HMMA.16816.F32 R68, R4.reuse, R28, R144 ;  /* 0x0000001c0444723c */ /* 0x040fe20000001890 */
[----:B------:R-:W-:Y:S01]  /*54e0*/  LDSM.16.MT88.4 R16, [R199+0x1100] ;  /* 0x00110000c710783b */ /* 0x000fe20000004200 */
[----:B------:R-:W-:Y:S01]  /*54f0*/  IMAD.MOV.U32 R183, RZ, RZ, R122 ;  /* 0x000000ffffb77224 */ /* 0x000fe200078e007a */
[----:B------:R-:W-:Y:S01]  /*5500*/  MOV R181, R96 ;  /* 0x0000006000b57202 */ /* 0x000fe20000000f00 */
[----:B-1----:R-:W-:Y:S01]  /*5510*/  FFMA.FTZ R2, R168, c[0x0][0x2d0], -R8 ;  /* 0x0000b400a8027a23 */ /* 0x002fe20000010808 */
[----:B------:R-:W-:Y:S01]  /*5520*/  LDSM.16.MT88.4 R28, [R200+0x3100] ;  /* 0x00310000c81c783b */ /* 0x000fe20000004200 */
[----:B------:R-:W-:Y:S02]  /*5530*/  IMAD.MOV.U32 R168, RZ, RZ, R120 ;  /* 0x000000ffffa87224 */ /* 0x000fe400078e0078 */
[----:B------:R1:W4:Y:S01]  /*5540*/  MUFU.EX2 R151, R2 ;  /* 0x0000000200977308 */ /* 0x0003220000000800 */
[----:B------:R-:W-:Y:S01]  /*5550*/  HMMA.16816.F32 R48, R4, R22, R152 ;  /* 0x000000160430723c */ /* 0x000fe20000001898 */
[----:B------:R-:W-:Y:S01]  /*5560*/  LDSM.16.MT88.4 R20, [R198+0x1100] ;  /* 0x00110000c614783b */ /* 0x000fe20000004200 */
[----:B------:R-:W-:-:S02]  /*5570*/  IMAD.MOV.U32 R182, RZ, RZ, R123 ;  /* 0x000000ffffb67224 */ /* 0x000fc400078e007b */
[----:B-1----:R-:W-:-:S04]  /*5580*/  FFMA.FTZ R2, R133, c[0x0][0x2d0], -R0 ;  /* 0x0000b40085027a23 */ /* 0x002fc80000010800 */
[----:B------:R1:W-:Y:S02]  /*5590*/  MUFU.EX2 R224, R2 ;  /* 0x0000000200e07308 */ /* 0x0003e40000000800 */
[----:B-1----:R-:W-:-:S06]  /*55a0*/  FFMA.FTZ R2, R134, c[0x0][0x2d0], -R0 ;  /* 0x0000b40086027a23 */ /* 0x002fcc0000010800 */
[----:B------:R1:W1:Y:S02]  /*55b0*/  MUFU.EX2 R223, R2 ;  /* 0x0000000200df7308 */ /* 0x0002640000000800 */
[----:B-1----:R-:W-:Y:S02]  /*55c0*/  FFMA.FTZ R2, R156, c[0x0][0x2d0], -R0 ;  /* 0x0000b4009c027a23 */ /* 0x002fe40000010800 */
[----:B-----5:R-:W-:-:S04]  /*55d0*/  IMAD.MOV.U32 R156, RZ, RZ, R140 ;  /* 0x000000ffff9c7224 */ /* 0x020fc800078e008c */
[----:B------:R1:W-:Y:S01]  /*55e0*/  MUFU.EX2 R134, R2 ;  /* 0x0000000200867308 */ /* 0x0003e20000000800 */
[----:B------:R-:W-:Y:S01]  /*55f0*/  IMAD.MOV.U32 R140, RZ, RZ, R141 ;  /* 0x000000ffff8c7224 */ /* 0x000fe200078e008d */
[----:B------:R-:W-:Y:S01]  /*5600*/  MOV R141, R142 ;  /* 0x0000008e008d7202 */ /* 0x000fe20000000f00 */
[----:B------:R-:W-:Y:S02]  /*5610*/  IMAD.MOV.U32 R142, RZ, RZ, R143 ;  /* 0x000000ffff8e7224 */ /* 0x000fe400078e008f */
[----:B------:R-:W-:Y:S02]  /*5620*/  IMAD.MOV.U32 R143, RZ, RZ, R44 ;  /* 0x000000ffff8f7224 */ /* 0x000fe400078e002c */
[----:B-1----:R-:W-:-:S04]  /*5630*/  FFMA.FTZ R2, R135, c[0x0][0x2d0], -R0 ;  /* 0x0000b40087027a23 */ /* 0x002fc80000010800 */
[----:B------:R1:W5:Y:S02]  /*5640*/  MUFU.EX2 R133, R2 ;  /* 0x0000000200857308 */ /* 0x0003640000000800 */
[----:B-1----:R-:W-:Y:S02]  /*5650*/  IMAD.MOV.U32 R2, RZ, RZ, R47 ;  /* 0x000000ffff027224 */ /* 0x002fe400078e002f */
[----:B------:R-:W-:Y:S01]  /*5660*/  HMMA.16816.F32 R44, R4, R34, R248 ;  /* 0x00000022042c723c */ /* 0x000fe200000018f8 */
[----:B------:R-:W1:Y:S06]  /*5670*/  LDSM.16.MT88.4 R32, [R198+0x3100] ;  /* 0x00310000c620783b */ /* 0x000e6c0000004200 */
[----:B------:R-:W-:Y:S01]  /*5680*/  MOV R249, R36 ;  /* 0x0000002400f97202 */ /* 0x000fe20000000f00 */
[----:B------:R-:W-:Y:S01]  /*5690*/  IMAD.MOV.U32 R250, RZ, RZ, R37 ;  /* 0x000000fffffa7224 */ /* 0x000fe200078e0025 */
[----:B------:R-:W-:Y:S01]  /*56a0*/  F2FP.PACK_AB R4, R180, R2 ;  /* 0x00000002b404723e */ /* 0x000fe200000000ff */
[----:B------:R-:W-:Y:S01]  /*56b0*/  IMAD.MOV.U32 R251, RZ, RZ, R38 ;  /* 0x000000fffffb7224 */ /* 0x000fe200078e0026 */
[----:B----4-:R-:W-:Y:S01]  /*56c0*/  F2FP.PACK_AB R6, R151, R156 ;  /* 0x0000009c9706723e */ /* 0x010fe200000000ff */
[----:B------:R-:W4:Y:S01]  /*56d0*/  LDSM.16.MT88.4 R36, [R199+0x3100] ;  /* 0x00310000c724783b */ /* 0x000f220000004200 */
[----:B------:R-:W-:Y:S01]  /*56e0*/  F2FP.PACK_AB R5, R223, R224 ;  /* 0x000000e0df05723e */ /* 0x000fe200000000ff */
[----:B------:R-:W-:Y:S01]  /*56f0*/  IMAD.MOV.U32 R248, RZ, RZ, R157 ;  /* 0x000000fffff87224 */ /* 0x000fe200078e009d */
[----:B-----5:R-:W-:-:S02]  /*5700*/  F2FP.PACK_AB R7, R133, R134 ;  /* 0x000000868507723e */ /* 0x020fc400000000ff */
[----:B------:R-:W-:-:S05]  /*5710*/  MOV R157, R99 ;  /* 0x00000063009d7202 */ /* 0x000fca0000000f00 */
[C---:B--2---:R-:W-:Y:S08]  /*5720*/  HMMA.16816.F32 R136, R4.reuse, R24, R136 ;  /* 0x000000180488723c */ /* 0x044ff00000001888 */
[C---:B------:R-:W-:Y:S07]  /*5730*/  HMMA.16816.F32 R24, R4.reuse, R26, R140 ;  /* 0x0000001a0418723c */ /* 0x040fee000000188c */
[----:B------:R-:W-:Y:S01]  /*5740*/  IMAD.MOV.U32 R143, RZ, RZ, R98 ;  /* 0x000000ffff8f7224 */ /* 0x000fe200078e0062 */
[C---:B---3--:R-:W-:Y:S08]  /*5750*/  HMMA.16816.F32 R108, R4.reuse, R12, R108 ;  /* 0x0000000c046c723c */ /* 0x048ff0000000186c */
[C---:B------:R-:W-:Y:S01]  /*5760*/  HMMA.16816.F32 R112, R4.reuse, R14, R112 ;  /* 0x0000000e0470723c */ /* 0x040fe20000001870 */
[----:B------:R-:W2:Y:S07]  /*5770*/  LDSM.16.MT88.4 R12, [R200+0x5100] ;  /* 0x00510000c80c783b */ /* 0x000eae0000004200 */
[----:B-1----:R-:W-:Y:S01]  /*5780*/  HMMA.16816.F32 R116, R4, R32, R116 ;  /* 0x000000200474723c */ /* 0x002fe20000001874 */
[----:B------:R-:W-:Y:S01]  /*5790*/  MOV R142, R24 ;  /* 0x00000018008e7202 */ /* 0x000fe20000000f00 */
[----:B------:R-:W-:Y:S01]  /*57a0*/  IMAD.MOV.U32 R141, RZ, RZ, R25 ;  /* 0x000000ffff8d7224 */ /* 0x000fe200078e0019 */
[----:B------:R-:W-:Y:S01]  /*57b0*/  MOV R135, R27 ;  /* 0x0000001b00877202 */ /* 0x000fe20000000f00 */
[----:B------:R-:W-:-:S02]  /*57c0*/  IMAD.MOV.U32 R140, RZ, RZ, R26 ;  /* 0x000000ffff8c7224 */ /* 0x000fc400078e001a */
[----:B------:R-:W1:Y:S02]  /*57d0*/  LDSM.16.MT88.4 R24, [R197+0x5100] ;  /* 0x00510000c518783b */ /* 0x000e640000004200 */
[C---:B------:R-:W-:Y:S08]  /*57e0*/  HMMA.16816.F32 R120, R4.reuse, R34, R240 ;  /* 0x000000220478723c */ /* 0x040ff000000018f0 */
[C---:B------:R-:W-:Y:S08]  /*57f0*/  HMMA.16816.F32 R160, R4.reuse, R16, R124 ;  /* 0x0000001004a0723c */ /* 0x040ff0000000187c */
[C---:B----4-:R-:W-:Y:S07]  /*5800*/  HMMA.16816.F32 R32, R4.reuse, R38, R176 ;  /* 0x000000260420723c */ /* 0x050fee00000018b0 */
[----:B------:R-:W-:Y:S01]  /*5810*/  IMAD.MOV.U32 R39, RZ, RZ, R2 ;  /* 0x000000ffff277224 */ /* 0x000fe200078e0002 */
[----:B------:R-:W-:Y:S01]  /*5820*/  HMMA.16816.F32 R124, R4, R28, R248 ;  /* 0x0000001c047c723c */ /* 0x000fe200000018f8 */
[----:B------:R-:W-:Y:S01]  /*5830*/  FFMA.FTZ R2, R227, c[0x0][0x2d0], -R8 ;  /* 0x0000b400e3027a23 */ /* 0x000fe20000010808 */
[----:B------:R-:W-:Y:S01]  /*5840*/  MOV R176, R180 ;  /* 0x000000b400b07202 */ /* 0x000fe20000000f00 */
[----:B------:R-:W-:Y:S01]  /*5850*/  IMAD.MOV.U32 R177, RZ, RZ, R181 ;  /* 0x000000ffffb17224 */ /* 0x000fe200078e00b5 */
[----:B------:R-:W-:Y:S01]  /*5860*/  MOV R179, R183 ;  /* 0x000000b700b37202 */ /* 0x000fe20000000f00 */
[----:B------:R3:W4:Y:S01]  /*5870*/  MUFU.EX2 R38, R2 ;  /* 0x0000000200267308 */ /* 0x0007220000000800 */
[----:B------:R-:W-:-:S02]  /*5880*/  IMAD.MOV.U32 R178, RZ, RZ, R182 ;  /* 0x000000ffffb27224 */ /* 0x000fc400078e00b6 */
[C---:B------:R-:W-:Y:S01]  /*5890*/  HMMA.16816.F32 R236, R4.reuse, R30, R236 ;  /* 0x0000001e04ec723c */ /* 0x040fe200000018ec */
[----:B------:R-:W5:Y:S07]  /*58a0*/  LDSM.16.MT88.4 R28, [R197+0x7100] ;  /* 0x00710000c51c783b */ /* 0x000f6e0000004200 */
[----:B------:R-:W-:Y:S01]  /*58b0*/  HMMA.16816.F32 R144, R4, R20, R232 ;  /* 0x000000140490723c */ /* 0x000fe200000018e8 */
[----:B---3--:R-:W-:-:S06]  /*58c0*/  FFMA.FTZ R2, R229, c[0x0][0x2d0], -R8 ;  /* 0x0000b400e5027a23 */ /* 0x008fcc0000010808 */
[----:B------:R-:W-:Y:S01]  /*58d0*/  MOV R234, R102 ;  /* 0x0000006600ea7202 */ /* 0x000fe20000000f00 */
[C---:B------:R-:W-:Y:S01]  /*58e0*/  HMMA.16816.F32 R96, R4.reuse, R22, R188 ;  /* 0x000000160460723c */ /* 0x040fe200000018bc */
[----:B------:R-:W3:Y:S01]  /*58f0*/  LDSM.16.MT88.4 R20, [R199+0x5100] ;  /* 0x00510000c714783b */ /* 0x000ee20000004200 */
[----:B------:R-:W-:Y:S01]  /*5900*/  IMAD.MOV.U32 R235, RZ, RZ, R103 ;  /* 0x000000ffffeb7224 */ /* 0x000fe200078e0067 */
[----:B------:R1:W1:Y:S05]  /*5910*/  MUFU.EX2 R229, R2 ;  /* 0x0000000200e57308 */ /* 0x00026a0000000800 */
[C---:B------:R-:W-:Y:S01]  /*5920*/  HMMA.16816.F32 R104, R4.reuse, R18, R104 ;  /* 0x000000120468723c */ /* 0x040fe20000001868 */
[----:B------:R-:W3:Y:S07]  /*5930*/  LDSM.16.MT88.4 R16, [R198+0x5100] ;  /* 0x00510000c610783b */ /* 0x000eee0000004200 */
[----:B------:R-:W-:Y:S01]  /*5940*/  HMMA.16816.F32 R248, R4, R36, R184 ;  /* 0x0000002404f8723c */ /* 0x000fe200000018b8 */
[----:B-1----:R-:W-:-:S06]  /*5950*/  FFMA.FTZ R2, R228, c[0x0][0x2d0], -R8 ;  /* 0x0000b400e4027a23 */ /* 0x002fcc0000010808 */
[----:B------:R-:W-:Y:S01]  /*5960*/  MOV R37, R234 ;  /* 0x000000ea00257202 */ /* 0x000fe20000000f00 */
[C---:B--2---:R-:W-:Y:S01]  /*5970*/  HMMA.16816.F32 R188, R4.reuse, R12, R88 ;  /* 0x0000000c04bc723c */ /* 0x044fe20000001858 */
[----:B------:R-:W-:Y:S01]  /*5980*/  IMAD.MOV.U32 R36, RZ, RZ, R235 ;  /* 0x000000ffff247224 */ /* 0x000fe200078e00eb */
[----:B------:R1:W-:Y:S05]  /*5990*/  MUFU.EX2 R227, R2 ;  /* 0x0000000200e37308 */ /* 0x0003ea0000000800 */
[----:B------:R-:W-:Y:S01]  /*59a0*/  IMAD.MOV.U32 R91, RZ, RZ, R10 ;  /* 0x000000ffff5b7224 */ /* 0x000fe200078e000a */
[----:B------:R-:W-:Y:S01]  /*59b0*/  HMMA.16816.F32 R184, R4, R14, R72 ;  /* 0x0000000e04b8723c */ /* 0x000fe20000001848 */
[----:B------:R-:W2:Y:S01]  /*59c0*/  LDSM.16.MT88.4 R12, [R199+0x7100] ;  /* 0x00710000c70c783b */ /* 0x000ea20000004200 */
[----:B------:R-:W-:Y:S01]  /*59d0*/  MOV R90, R177 ;  /* 0x000000b1005a7202 */ /* 0x000fe20000000f00 */
[----:B------:R-:W-:-:S02]  /*59e0*/  IMAD.MOV.U32 R89, RZ, RZ, R178 ;  /* 0x000000ffff597224 */ /* 0x000fc400078e00b2 */
[----:B------:R-:W-:Y:S02]  /*59f0*/  IMAD.MOV.U32 R88, RZ, RZ, R179 ;  /* 0x000000ffff587224 */ /* 0x000fe400078e00b3 */
[----:B------:R-:W-:Y:S01]  /*5a00*/  IMAD.MOV.U32 R73, RZ, RZ, R148 ;  /* 0x000000ffff497224 */ /* 0x000fe200078e0094 */
[C---:B------:R-:W-:Y:S01]  /*5a10*/  HMMA.16816.F32 R152, R4.reuse, R40, R192 ;  /* 0x000000280498723c */ /* 0x040fe200000018c0 */
[----:B------:R-:W-:Y:S01]  /*5a20*/  MOV R72, R149 ;  /* 0x0000009500487202 */ /* 0x000fe20000000f00 */
[----:B-1----:R-:W-:Y:S01]  /*5a30*/  FFMA.FTZ R2, R230, c[0x0][0x2d0], -R8 ;  /* 0x0000b400e6027a23 */ /* 0x002fe20000010808 */
[----:B------:R-:W-:Y:S01]  /*5a40*/  MOV R75, R156 ;  /* 0x0000009c004b7202 */ /* 0x000fe20000000f00 */
[----:B----4-:R-:W-:Y:S02]  /*5a50*/  IMAD.MOV.U32 R230, RZ, RZ, R38 ;  /* 0x000000ffffe67224 */ /* 0x010fe400078e0026 */
[----:B------:R-:W-:Y:S02]  /*5a60*/  IMAD.MOV.U32 R38, RZ, RZ, R176 ;  /* 0x000000ffff267224 */ /* 0x000fe400078e00b0 */
[----:B------:R-:W-:Y:S01]  /*5a70*/  HMMA.16816.F32 R100, R4, R42, R244 ;  /* 0x0000002a0464723c */ /* 0x000fe200000018f4 */
[----:B------:R-:W-:-:S02]  /*5a80*/  IMAD.MOV.U32 R41, RZ, RZ, R35 ;  /* 0x000000ffff297224 */ /* 0x000fc400078e0023 */
[----:B------:R-:W-:Y:S02]  /*5a90*/  IMAD.MOV.U32 R40, RZ, RZ, R32 ;  /* 0x000000ffff287224 */ /* 0x000fe400078e0020 */
[----:B------:R-:W-:Y:S02]  /*5aa0*/  IMAD.MOV.U32 R74, RZ, RZ, R168 ;  /* 0x000000ffff4a7224 */ /* 0x000fe400078e00a8 */
[----:B------:R-:W-:Y:S01]  /*5ab0*/  IMAD.MOV.U32 R43, RZ, RZ, R33 ;  /* 0x000000ffff2b7224 */ /* 0x000fe200078e0021 */
[----:B------:R-:W-:Y:S01]  /*5ac0*/  MOV R42, R34 ;  /* 0x00000022002a7202 */ /* 0x000fe20000000f00 */
[C---:B------:R-:W-:Y:S01]  /*5ad0*/  HMMA.16816.F32 R244, R4.reuse, R24, R172 ;  /* 0x0000001804f4723c */ /* 0x040fe200000018ac */
[----:B------:R-:W1:Y:S07]  /*5ae0*/  LDSM.16.MT88.4 R32, [R198+0x7100] ;  /* 0x00710000c620783b */ /* 0x000e6e0000004200 */
[C---:B------:R-:W-:Y:S01]  /*5af0*/  HMMA.16816.F32 R232, R4.reuse, R26, R164 ;  /* 0x0000001a04e8723c */ /* 0x040fe200000018a4 */
[----:B------:R-:W-:Y:S07]  /*5b00*/  LDSM.16.MT88.4 R164, [R199+0x1900] ;  /* 0x00190000c7a4783b */ /* 0x000fee0000004200 */
[C---:B-----5:R-:W-:Y:S07]  /*5b10*/  HMMA.16816.F32 R24, R4.reuse, R28, R68 ;  /* 0x0000001c0418723c */ /* 0x060fee0000001844 */
[----:B------:R-:W-:Y:S01]  /*5b20*/  MOV R68, R11 ;  /* 0x0000000b00447202 */ /* 0x000fe20000000f00 */
[----:B---3--:R-:W-:Y:S01]  /*5b30*/  HMMA.16816.F32 R180, R4, R22, R80 ;  /* 0x0000001604b4723c */ /* 0x008fe20000001850 */
[----:B------:R-:W-:Y:S01]  /*5b40*/  IMAD.MOV.U32 R71, RZ, RZ, R43 ;  /* 0x000000ffff477224 */ /* 0x000fe200078e002b */
[----:B------:R-:W-:Y:S01]  /*5b50*/  MOV R70, R40 ;  /* 0x0000002800467202 */ /* 0x000fe20000000f00 */
[----:B------:R-:W-:-:S02]  /*5b60*/  IMAD.MOV.U32 R69, RZ, RZ, R9 ;  /* 0x000000ffff457224 */ /* 0x000fc400078e0009 */
[----:B------:R-:W-:Y:S02]  /*5b70*/  IMAD.MOV.U32 R228, RZ, RZ, R71 ;  /* 0x000000ffffe47224 */ /* 0x000fe400078e0047 */
[----:B------:R-:W-:Y:S01]  /*5b80*/  MOV R82, R143 ;  /* 0x0000008f00527202 */ /* 0x000fe20000000f00 */
[C---:B------:R-:W-:Y:S01]  /*5b90*/  HMMA.16816.F32 R28, R4.reuse, R30, R76 ;  /* 0x0000001e041c723c */ /* 0x040fe2000000184c */
[----:B------:R-:W-:Y:S01]  /*5ba0*/  MOV R80, R42 ;  /* 0x0000002a00507202 */ /* 0x000fe20000000f00 */
[----:B------:R-:W-:Y:S02]  /*5bb0*/  IMAD.MOV.U32 R81, RZ, RZ, R41 ;  /* 0x000000ffff517224 */ /* 0x000fe400078e0029 */
[----:B------:R-:W-:Y:S01]  /*5bc0*/  LDSM.16.MT88.4 R40, [R197+0x3900] ;  /* 0x00390000c528783b */ /* 0x000fe20000004200 */
[----:B------:R-:W-:Y:S02]  /*5bd0*/  IMAD.MOV.U32 R83, RZ, RZ, R157 ;  /* 0x000000ffff537224 */ /* 0x000fe400078e009d */
[----:B------:R-:W-:Y:S01]  /*5be0*/  IMAD.MOV.U32 R76, RZ, RZ, R142 ;  /* 0x000000ffff4c7224 */ /* 0x000fe200078e008e */
[----:B------:R-:W-:Y:S01]  /*5bf0*/  MOV R77, R141 ;  /* 0x0000008d004d7202 */ /* 0x000fe20000000f00 */
[----:B------:R-:W-:Y:S01]  /*5c00*/  IMAD.MOV.U32 R78, RZ, RZ, R140 ;  /* 0x000000ffff4e7224 */ /* 0x000fe200078e008c */
[----:B------:R-:W-:Y:S01]  /*5c10*/  MOV R79, R135 ;  /* 0x00000087004f7202 */ /* 0x000fe20000000f00 */
[----:B------:R-:W-:Y:S01]  /*5c20*/  LDSM.16.MT88.4 R140, [R197+0x1900] ;  /* 0x00190000c58c783b */ /* 0x000fe20000004200 */
[----:B------:R3:W4:Y:S01]  /*5c30*/  MUFU.EX2 R135, R2 ;  /* 0x0000000200877308 */ /* 0x0007220000000800 */
[----:B------:R-:W-:Y:S01]  /*5c40*/  HMMA.16816.F32 R240, R4, R16, R128 ;  /* 0x0000001004f0723c */ /* 0x000fe20000001880 */
[----:B------:R-:W-:-:S06]  /*5c50*/  IMAD.MOV.U32 R71, RZ, RZ, R83 ;  /* 0x000000ffff477224 */ /* 0x000fcc00078e0053 */
[----:B------:R-:W-:Y:S01]  /*5c60*/  F2FP.PACK_AB R128, R229, R230 ;  /* 0x000000e6e580723e */ /* 0x000fe200000000ff */
[----:B------:R-:W-:Y:S01]  /*5c70*/  HMMA.16816.F32 R192, R4, R18, R92 ;  /* 0x0000001204c0723c */ /* 0x000fe2000000185c */
[----:B------:R-:W5:Y:S01]  /*5c80*/  LDSM.16.MT88.4 R16, [R200+0x7100] ;  /* 0x00710000c810783b */ /* 0x000f620000004200 */
[----:B---3--:R-:W-:-:S06]  /*5c90*/  FFMA.FTZ R2, R169, c[0x0][0x2d0], -R0 ;  /* 0x0000b400a9027a23 */ /* 0x008fcc0000010800 */
[C---:B--2---:R-:W-:Y:S01]  /*5ca0*/  HMMA.16816.F32 R176, R4.reuse, R12, R56 ;  /* 0x0000000c04b0723c */ /* 0x044fe20000001838 */
[----:B------:R-:W-:Y:S01]  /*5cb0*/  LDSM.16.MT88.4 R56, [R200+0x3900] ;  /* 0x00390000c838783b */ /* 0x000fe20000004200 */
[----:B----4-:R-:W-:Y:S01]  /*5cc0*/  F2FP.PACK_AB R130, R135, R227 ;  /* 0x000000e38782723e */ /* 0x010fe200000000ff */
[----:B------:R2:W-:Y:S05]  /*5cd0*/  MUFU.EX2 R11, R2 ;  /* 0x00000002000b7308 */ /* 0x0005ea0000000800 */
[C---:B------:R-:W-:Y:S07]  /*5ce0*/  HMMA.16816.F32 R92, R4.reuse, R20, R52 ;  /* 0x00000014045c723c */ /* 0x040fee0000001834 */
[----:B------:R-:W-:Y:S01]  /*5cf0*/  IMAD.MOV.U32 R55, RZ, RZ, R150 ;  /* 0x000000ffff377224 */ /* 0x000fe200078e0096 */
[----:B-1----:R-:W-:Y:S01]  /*5d00*/  HMMA.16816.F32 R20, R4, R32, R64 ;  /* 0x000000200414723c */ /* 0x002fe20000001840 */
[----:B------:R-:W1:Y:S01]  /*5d10*/  LDSM.16.MT88.4 R64, [R199+0x3900] ;  /* 0x00390000c740783b */ /* 0x000e620000004200 */
[----:B------:R-:W-:Y:S01]  /*5d20*/  IMAD.MOV.U32 R54, RZ, RZ, R151 ;  /* 0x000000ffff367224 */ /* 0x000fe200078e0097 */
[----:B------:R-:W-:Y:S01]  /*5d30*/  MOV R53, R159 ;  /* 0x0000009f00357202 */ /* 0x000fe20000000f00 */
[----:B--2---:R-:W-:Y:S01]  /*5d40*/  FFMA.FTZ R2, R170, c[0x0][0x2d0], -R0 ;  /* 0x0000b400aa027a23 */ /* 0x004fe20000010800 */
[----:B------:R-:W-:Y:S01]  /*5d50*/  LDSM.16.MT88.4 R148, [R198+0x1900] ;  /* 0x00190000c694783b */ /* 0x000fe20000004200 */
[----:B------:R-:W-:-:S02]  /*5d60*/  IMAD.MOV.U32 R52, RZ, RZ, R158 ;  /* 0x000000ffff347224 */ /* 0x000fc400078e009e */
[----:B------:R2:W3:Y:S01]  /*5d70*/  MUFU.EX2 R10, R2 ;  /* 0x00000002000a7308 */ /* 0x0004e20000000800 */
[C---:B------:R-:W-:Y:S01]  /*5d80*/  HMMA.16816.F32 R32, R4.reuse, R34, R48 ;  /* 0x000000220420723c */ /* 0x040fe20000001830 */
[----:B------:R-:W4:Y:S01]  /*5d90*/  LDSM.16.MT88.4 R48, [R198+0x3900] ;  /* 0x00390000c630783b */ /* 0x000f220000004200 */
[----:B------:R-:W-:Y:S02]  /*5da0*/  IMAD.MOV.U32 R83, RZ, RZ, R55 ;  /* 0x000000ffff537224 */ /* 0x000fe400078e0037 */
[----:B------:R-:W-:Y:S01]  /*5db0*/  IMAD.MOV.U32 R55, RZ, RZ, R75 ;  /* 0x000000ffff377224 */ /* 0x000fe200078e004b */
[----:B------:R-:W1:Y:S01]  /*5dc0*/  LDSM.16.MT88.4 R156, [R200+0x1900] ;  /* 0x00190000c89c783b */ /* 0x000e620000004200 */
[----:B------:R-:W-:Y:S02]  /*5dd0*/  IMAD.MOV.U32 R75, RZ, RZ, R38 ;  /* 0x000000ffff4b7224 */ /* 0x000fe400078e0026 */
[----:B-----5:R-:W-:Y:S01]  /*5de0*/  HMMA.16816.F32 R172, R4, R16, R60 ;  /* 0x0000001004ac723c */ /* 0x020fe2000000183c */
[--C-:B--2---:R-:W-:Y:S01]  /*5df0*/  FFMA.FTZ R2, R226, c[0x0][0x2d0], -R0.reuse ;  /* 0x0000b400e2027a23 */ /* 0x104fe20000010800 */
[----:B---3--:R-:W-:Y:S01]  /*5e00*/  F2FP.PACK_AB R129, R10, R11 ;  /* 0x0000000b0a81723e */ /* 0x008fe200000000ff */
[----:B------:R-:W-:-:S02]  /*5e10*/  FFMA.FTZ R0, R171, c[0x0][0x2d0], -R0 ;  /* 0x0000b400ab007a23 */ /* 0x000fc40000010800 */
[----:B------:R-:W-:Y:S03]  /*5e20*/  MUFU.EX2 R9, R2 ;  /* 0x0000000200097308 */ /* 0x000fe60000000800 */
[C---:B------:R-:W-:Y:S05]  /*5e30*/  HMMA.16816.F32 R168, R4.reuse, R18, R84 ;  /* 0x0000001204a8723c */ /* 0x040fea0000001854 */
[----:B------:R-:W2:Y:S03]  /*5e40*/  MUFU.EX2 R8, R0 ;  /* 0x0000000000087308 */ /* 0x000ea60000000800 */
[----:B------:R-:W-:Y:S01]  /*5e50*/  HMMA.16816.F32 R16, R4, R14, R44 ;  /* 0x0000000e0410723c */ /* 0x000fe2000000182c */
[----:B------:R-:W-:-:S02]  /*5e60*/  MOV R84, R71 ;  /* 0x0000004700547202 */ /* 0x000fc40000000f00 */
[----:B------:R-:W-:-:S04]  /*5e70*/  MOV R87, R83 ;  /* 0x0000005300577202 */ /* 0x000fc80000000f00 */
[----:B------:R-:W-:Y:S02]  /*5e80*/  MOV R5, R228 ;  /* 0x000000e400057202 */ /* 0x000fe40000000f00 */
[----:B--2---:R-:W-:-:S07]  /*5e90*/  F2FP.PACK_AB R131, R8, R9 ;  /* 0x000000090883723e */ /* 0x004fce00000000ff */
[C---:B------:R-:W-:Y:S08]  /*5ea0*/  HMMA.16816.F32 R136, R128.reuse, R140, R136 ;  /* 0x0000008c8088723c */ /* 0x040ff00000001888 */
[C---:B------:R-:W-:Y:S07]  /*5eb0*/  HMMA.16816.F32 R140, R128.reuse, R142, R76 ;  /* 0x0000008e808c723c */ /* 0x040fee000000184c */
        /* <DEDUP_REMOVED lines=20> */
[C---:B-1----:R-:W-:Y:S01]  /*6000*/  HMMA.16816.F32 R60, R128.reuse, R64, R248 ;  /* 0x00000040803c723c */ /* 0x042fe200000018f8 */
[----:B------:R-:W-:Y:S01]  /*6010*/  MOV R72, R88 ;  /* 0x0000005800487202 */ /* 0x000fe20000000f00 */
[----:B------:R-:W-:Y:S01]  /*6020*/  IMAD.MOV.U32 R76, RZ, RZ, R52 ;  /* 0x000000ffff4c7224 */ /* 0x000fe200078e0034 */
[----:B------:R-:W-:Y:S01]  /*6030*/  MOV R88, R39 ;  /* 0x0000002700587202 */ /* 0x000fe20000000f00 */
[----:B------:R-:W-:Y:S01]  /*6040*/  IMAD.MOV.U32 R2, RZ, RZ, R90 ;  /* 0x000000ffff027224 */ /* 0x000fe200078e005a */
[----:B------:R-:W-:Y:S01]  /*6050*/  MOV R0, R78 ;  /* 0x0000004e00007202 */ /* 0x000fe20000000f00 */
[----:B------:R-:W-:Y:S01]  /*6060*/  IMAD.MOV.U32 R78, RZ, RZ, R54 ;  /* 0x000000ffff4e7224 */ /* 0x000fe200078e0036 */
[----:B------:R-:W-:Y:S01]  /*6070*/  MOV R79, R55 ;  /* 0x00000037004f7202 */ /* 0x000fe20000000f00 */
[C---:B------:R-:W-:Y:S01]  /*6080*/  HMMA.16816.F32 R36, R128.reuse, R40, R108 ;  /* 0x000000288024723c */ /* 0x040fe2000000186c */
        /* <DEDUP_REMOVED lines=11> */
[----:B------:R-:W-:Y:S01]  /*6140*/  FADD.FTZ R2, R2, R109 ;  /* 0x0000006d02027221 */ /* 0x000fe20000010000 */
[----:B------:R-:W-:Y:S01]  /*6150*/  MOV R70, R75 ;  /* 0x0000004b00467202 */ /* 0x000fe20000000f00 */
[----:B------:R-:W-:Y:S01]  /*6160*/  FADD.FTZ R0, R0, R110 ;  /* 0x0000006e00007221 */ /* 0x000fe20000010000 */
[----:B------:R-:W1:Y:S01]  /*6170*/  LDSM.16.MT88.4 R72, [R197+0x5900] ;  /* 0x00590000c548783b */ /* 0x000e620000004200 */
[----:B------:R-:W-:Y:S01]  /*6180*/  FADD.FTZ R2, R111, R2 ;  /* 0x000000026f027221 */ /* 0x000fe20000010000 */
[----:B------:R-:W-:Y:S01]  /*6190*/  MOV R4, R86 ;  /* 0x0000005600047202 */ /* 0x000fe20000000f00 */
[----:B------:R-:W-:Y:S01]  /*61a0*/  HMMA.16816.F32 R52, R128, R56, R124 ;  /* 0x000000388034723c */ /* 0x000fe2000000187c */
[----:B------:R-:W-:Y:S01]  /*61b0*/  IMAD.MOV.U32 R71, RZ, RZ, R88 ;  /* 0x000000ffff477224 */ /* 0x000fe200078e0058 */
[----:B------:R-:W2:Y:S01]  /*61c0*/  LDSM.16.MT88.4 R80, [R198+0x5900] ;  /* 0x00590000c650783b */ /* 0x000ea20000004200 */
[----:B------:R-:W-:-:S02]  /*61d0*/  IMAD.MOV.U32 R6, RZ, RZ, R70 ;  /* 0x000000ffff067224 */ /* 0x000fc400078e0046 */
[----:B------:R-:W-:Y:S01]  /*61e0*/  IMAD.MOV.U32 R7, RZ, RZ, R79 ;  /* 0x000000ffff077224 */ /* 0x000fe200078e004f */
[----:B------:R-:W3:Y:S01]  /*61f0*/  LDSM.16.MT88.4 R88, [R200+0x5900] ;  /* 0x00590000c858783b */ /* 0x000ee20000004200 */
[----:B------:R-:W-:Y:S01]  /*6200*/  MOV R124, R84 ;  /* 0x00000054007c7202 */ /* 0x000fe20000000f00 */
[C---:B------:R-:W-:Y:S01]  /*6210*/  HMMA.16816.F32 R56, R128.reuse, R58, R236 ;  /* 0x0000003a8038723c */ /* 0x040fe200000018ec */
[----:B------:R-:W-:Y:S01]  /*6220*/  IMAD.MOV.U32 R125, RZ, RZ, R85 ;  /* 0x000000ffff7d7224 */ /* 0x000fe200078e0055 */
[----:B------:R-:W-:Y:S01]  /*6230*/  MOV R126, R228 ;  /* 0x000000e4007e7202 */ /* 0x000fe20000000f00 */
[----:B------:R-:W-:Y:S01]  /*6240*/  IMAD.MOV.U32 R228, RZ, RZ, R68 ;  /* 0x000000ffffe47224 */ /* 0x000fe200078e0044 */
[----:B------:R-:W-:Y:S01]  /*6250*/  MOV R127, R69 ;  /* 0x00000045007f7202 */ /* 0x000fe20000000f00 */
[----:B------:R-:W-:Y:S01]  /*6260*/  FADD.FTZ R2, R124, R2 ;  /* 0x000000027c027221 */ /* 0x000fe20000010000 */
[----:B------:R-:W-:Y:S01]  /*6270*/  MOV R5, R71 ;  /* 0x0000004700057202 */ /* 0x000fe20000000f00 */
[----:B------:R-:W-:Y:S01]  /*6280*/  IMAD.MOV.U32 R239, RZ, RZ, R13 ;  /* 0x000000ffffef7224 */ /* 0x000fe200078e000d */
[----:B----4-:R-:W-:Y:S01]  /*6290*/  HMMA.16816.F32 R44, R128, R48, R116 ;  /* 0x00000030802c723c */ /* 0x010fe20000001874 */
[----:B------:R-:W-:Y:S01]  /*62a0*/  FADD.FTZ R4, R4, R2 ;  /* 0x0000000204047221 */ /* 0x000fe20000010000 */
[----:B------:R-:W-:Y:S01]  /*62b0*/  LDSM.16.MT88.4 R12, [R199+0x7900] ;  /* 0x00790000c70c783b */ /* 0x000fe20000004200 */
[----:B------:R-:W-:-:S04]  /*62c0*/  FADD.FTZ R0, R239, R0 ;  /* 0x00000000ef007221 */ /* 0x000fc80000010000 */
[----:B------:R-:W-:Y:S01]  /*62d0*/  IMAD.MOV.U32 R116, RZ, RZ, R87 ;  /* 0x000000ffff747224 */ /* 0x000fe200078e0057 */
[C---:B------:R-:W-:Y:S01]  /*62e0*/  HMMA.16816.F32 R144, R128.reuse, R148, R144 ;  /* 0x000000948090723c */ /* 0x040fe20000001890 */
[----:B------:R-:W-:Y:S01]  /*62f0*/  FADD.FTZ R0, R125, R0 ;  /* 0x000000007d007221 */ /* 0x000fe20000010000 */
[----:B------:R-:W-:Y:S01]  /*6300*/  MOV R117, R76 ;  /* 0x0000004c00757202 */ /* 0x000fe20000000f00 */
[----:B------:R-:W-:Y:S01]  /*6310*/  IMAD.MOV.U32 R118, RZ, RZ, R77 ;  /* 0x000000ffff767224 */ /* 0x000fe200078e004d */
[----:B------:R-:W-:Y:S01]  /*6320*/  MOV R119, R78 ;  /* 0x0000004e00777202 */ /* 0x000fe20000000f00 */
[----:B------:R-:W-:Y:S02]  /*6330*/  FADD.FTZ R2, R116, R0 ;  /* 0x0000000074027221 */ /* 0x000fe40000010000 */
[----:B------:R-:W-:Y:S01]  /*6340*/  FADD.FTZ R0, R117, R4 ;  /* 0x0000000475007221 */ /* 0x000fe20000010000 */
[----:B------:R-:W-:Y:S01]  /*6350*/  HMMA.16816.F32 R160, R128, R164, R160 ;  /* 0x000000a480a0723c */ /* 0x000fe200000018a0 */
[----:B------:R-:W-:-:S02]  /*6360*/  FADD.FTZ R2, R118, R2 ;  /* 0x0000000276027221 */ /* 0x000fc40000010000 */
[----:B------:R-:W-:Y:S02]  /*6370*/  FADD.FTZ R0, R119, R0 ;  /* 0x0000000077007221 */ /* 0x000fe40000010000 */
[----:B------:R-:W-:Y:S02]  /*6380*/  FADD.FTZ R2, R126, R2 ;  /* 0x000000027e027221 */ /* 0x000fe40000010000 */
[----:B------:R-:W-:Y:S01]  /*6390*/  FADD.FTZ R0, R127, R0 ;  /* 0x000000007f007221 */ /* 0x000fe20000010000 */
[----:B------:R-:W-:Y:S01]  /*63a0*/  HMMA.16816.F32 R148, R128, R150, R96 ;  /* 0x000000968094723c */ /* 0x000fe20000001860 */
[----:B------:R-:W4:Y:S01]  /*63b0*/  LDSM.16.MT88.4 R96, [R199+0x5900] ;  /* 0x00590000c760783b */ /* 0x000f220000004200 */
[----:B------:R-:W-:Y:S02]  /*63c0*/  FADD.FTZ R2, R252, R2 ;  /* 0x00000002fc027221 */ /* 0x000fe40000010000 */
[----:B------:R-:W-:Y:S02]  /*63d0*/  FADD.FTZ R0, R5, R0 ;  /* 0x0000000005007221 */ /* 0x000fe40000010000 */
[----:B------:R-:W-:-:S02]  /*63e0*/  FADD.FTZ R2, R224, R2 ;  /* 0x00000002e0027221 */ /* 0x000fc40000010000 */
[C---:B------:R-:W-:Y:S01]  /*63f0*/  HMMA.16816.F32 R164, R128.reuse, R166, R104 ;  /* 0x000000a680a4723c */ /* 0x040fe20000001868 */
[----:B------:R-:W5:Y:S01]  /*6400*/  LDSM.16.MT88.4 R104, [R197+0x7900] ;  /* 0x00790000c568783b */ /* 0x000f620000004200 */
[----:B------:R-:W-:Y:S02]  /*6410*/  FADD.FTZ R0, R6, R0 ;  /* 0x0000000006007221 */ /* 0x000fe40000010000 */
[----:B------:R-:W-:Y:S01]  /*6420*/  FADD.FTZ R2, R223, R2 ;  /* 0x00000002df027221 */ /* 0x000fe20000010000 */
[----:B------:R-:W-:Y:S01]  /*6430*/  IADD3 R223, R228, -0x2, RZ ;  /* 0xfffffffee4df7810 */ /* 0x000fe20007ffe0ff */
[----:B------:R-:W-:Y:S02]  /*6440*/  FADD.FTZ R0, R7, R0 ;  /* 0x0000000007007221 */ /* 0x000fe40000010000 */
[----:B------:R-:W-:Y:S01]  /*6450*/  HMMA.16816.F32 R40, R128, R42, R112 ;  /* 0x0000002a8028723c */ /* 0x000fe20000001870 */
[----:B------:R-:W2:Y:S01]  /*6460*/  LDSM.16.MT88.4 R112, [R198+0x7900] ;  /* 0x00790000c670783b */ /* 0x000ea20000004200 */
[----:B------:R-:W-:-:S02]  /*6470*/  FADD.FTZ R2, R134, R2 ;  /* 0x0000000286027221 */ /* 0x000fc40000010000 */
[----:B------:R-:W-:Y:S02]  /*6480*/  FADD.FTZ R0, R226, R0 ;  /* 0x00000000e2007221 */ /* 0x000fe40000010000 */
[----:B------:R-:W-:Y:S02]  /*6490*/  FADD.FTZ R4, R133, R2 ;  /* 0x0000000285047221 */ /* 0x000fe40000010000 */
[----:B------:R-:W-:Y:S01]  /*64a0*/  HMMA.16816.F32 R48, R128, R50, R120 ;  /* 0x000000328030723c */ /* 0x000fe20000001878 */
[----:B------:R-:W3:Y:S01]  /*64b0*/  LDSM.16.MT88.4 R120, [R200+0x7900] ;  /* 0x00790000c878783b */ /* 0x000ee20000004200 */
[----:B------:R-:W-:Y:S02]  /*64c0*/  FADD.FTZ R2, R230, R0 ;  /* 0x00000000e6027221 */ /* 0x000fe40000010000 */
[----:B------:R-:W-:Y:S02]  /*64d0*/  FADD.FTZ R0, R11, R4 ;  /* 0x000000040b007221 */ /* 0x000fe40000010000 */
[----:B------:R-:W-:-:S02]  /*64e0*/  FADD.FTZ R248, R229, R2 ;  /* 0x00000002e5f87221 */ /* 0x000fc40000010000 */
[----:B------:R-:W-:Y:S01]  /*64f0*/  FADD.FTZ R0, R10, R0 ;  /* 0x000000000a007221 */ /* 0x000fe20000010000 */
[C---:B------:R-:W-:Y:S01]  /*6500*/  HMMA.16816.F32 R152, R128.reuse, R156, R152 ;  /* 0x0000009c8098723c */ /* 0x040fe20000001898 */
[----:B------:R-:W-:Y:S02]  /*6510*/  FADD.FTZ R248, R227, R248 ;  /* 0x000000f8e3f87221 */ /* 0x000fe40000010000 */
[----:B------:R-:W-:Y:S02]  /*6520*/  FADD.FTZ R0, R9, R0 ;  /* 0x0000000009007221 */ /* 0x000fe40000010000 */
[----:B------:R-:W-:Y:S02]  /*6530*/  FADD.FTZ R248, R135, R248 ;  /* 0x000000f887f87221 */ /* 0x000fe40000010000 */
[----:B------:R-:W-:Y:S01]  /*6540*/  FADD.FTZ R249, R8, R0 ;  /* 0x0000000008f97221 */ /* 0x000fe20000010000 */
[C---:B------:R-:W-:Y:S08]  /*6550*/  HMMA.16816.F32 R156, R128.reuse, R158, R100 ;  /* 0x0000009e809c723c */ /* 0x040ff00000001864 */
[C---:B-1----:R-:W-:Y:S08]  /*6560*/  HMMA.16816.F32 R68, R128.reuse, R72, R244 ;  /* 0x000000488044723c */ /* 0x042ff000000018f4 */
[C---:B--2---:R-:W-:Y:S08]  /*6570*/  HMMA.16816.F32 R76, R128.reuse, R80, R240 ;  /* 0x00000050804c723c */ /* 0x044ff000000018f0 */
[C---:B---3--:R-:W-:Y:S08]  /*6580*/  HMMA.16816.F32 R84, R128.reuse, R88, R188 ;  /* 0x000000588054723c */ /* 0x048ff000000018bc */
[C---:B----4-:R-:W-:Y:S08]  /*6590*/  HMMA.16816.F32 R92, R128.reuse, R96, R92 ;  /* 0x00000060805c723c */ /* 0x050ff0000000185c */
[C---:B-----5:R-:W-:Y:S08]  /*65a0*/  HMMA.16816.F32 R100, R128.reuse, R104, R24 ;  /* 0x000000688064723c */ /* 0x060ff00000001818 */
[C---:B------:R-:W-:Y:S08]  /*65b0*/  HMMA.16816.F32 R108, R128.reuse, R112, R20 ;  /* 0x00000070806c723c */ /* 0x040ff00000001814 */
        /* <DEDUP_REMOVED lines=10> */
[----:B------:R-:W-:Y:S07]  /*6660*/  @P0 BRA `(.L_x_1601) ;  /* 0x0000013000000947 */ /* 0x000fee0003800000 */
[----:B------:R-:W-:Y:S01]  /*6670*/  ISETP.LT.AND P0, PT, RZ, UR9, PT ;  /* 0x00000009ff007c0c */ /* 0x000fe2000bf01270 */
[----:B------:R-:W-:Y:S01]  /*6680*/  UIADD3 UR4, UR9, -0x1, URZ ;  /* 0xffffffff09047890 */ /* 0x000fe2000fffe03f */
[----:B------:R-:W-:-:S05]  /*6690*/  IMAD.MOV.U32 R228, RZ, RZ, 0x1 ;  /* 0x00000001ffe47424 */ /* 0x000fca00078e00ff */
[----:B------:R-:W-:-:S06]  /*66a0*/  MOV R0, UR4 ;  /* 0x0000000400007c02 */ /* 0x000fcc0008000f00 */
[----:B------:R-:W-:Y:S05]  /*66b0*/  @P0 BRA `(.L_x_1602) ;  /* 0x0000006000000947 */ /* 0x000fea0003800000 */
[----:B------:R-:W-:Y:S01]  /*66c0*/  ISETP.NE.AND P0, PT, R228, c[0x0][0x32c], PT ;  /* 0x0000cb00e4007a0c */ /* 0x000fe20003f05270 */
[----:B------:R-:W-:-:S12]  /*66d0*/  IMAD R0, RZ, RZ, -UR9 ;  /* 0x80000009ff007e24 */ /* 0x000fd8000f8e02ff */
[----:B------:R-:W-:-:S05]  /*66e0*/  @P0 IMAD.HI.U32 R2, R0, c[0x0][0x330], RZ ;  /* 0x0000cc0000020a27 */ /* 0x000fca00078e00ff */
[----:B------:R-:W-:-:S04]  /*66f0*/  @P0 SHF.R.U32.HI R0, RZ, c[0x0][0x334], R2 ;  /* 0x0000cd00ff000a19 */ /* 0x000fc80000011602 */
[----:B------:R-:W-:Y:S01]  /*6700*/  LOP3.LUT R0, RZ, R0, RZ, 0x33, !PT ;  /* 0x00000000ff007212 */ /* 0x000fe200078e33ff */
[----:B------:R-:W-:Y:S05]  /*6710*/  BRA `(.L_x_1603) ;  /* 0x0000003000007947 */ /* 0x000fea0003800000 */
.L_x_1602:
[----:B------:R-:W-:-:S13]  /*6720*/  ISETP.NE.AND P0, PT, R228, c[0x0][0x32c], PT ;  /* 0x0000cb00e4007a0c */ /* 0x000fda0003f05270 */
[----:B------:R-:W-:-:S05]  /*6730*/  @P0 IMAD.HI.U32 R2, R0, c[0x0][0x330], RZ ;  /* 0x0000cc0000020a27 */ /* 0x000fca00078e00ff */
[----:B------:R-:W-:Y:S02]  /*6740*/  @P0 SHF.R.U32.HI R0, RZ, c[0x0][0x334], R2 ;  /* 0x0000cd00ff000a19 */ /* 0x000fe40000011602 */
.L_x_1603:
[----:B------:R-:W-:-:S05]  /*6750*/  MOV R2, c[0x0][0x32c] ;  /* 0x0000cb0000027a02 */ /* 0x000fca0000000f00 */
[----:B------:R-:W-:-:S04]  /*6760*/  IMAD R0, R0, R2, c[0x0][0x32c] ;  /* 0x0000cb0000007624 */ /* 0x000fc800078e0202 */
[----:B------:R-:W1:Y:S02]  /*6770*/  R2UR UR4, R0 ;  /* 0x00000000000473c2 */ /* 0x000e6400000e0000 */
[----:B-1----:R-:W-:-:S04]  /*6780*/  UISETP.LT.AND UP0, UPT, UR7, UR4, UPT ;  /* 0x000000040700728c */ /* 0x002fc8000bf01270 */
[----:B------:R-:W-:-:S03]  /*6790*/  USEL UR7, UR7, UR4, UP0 ;  /* 0x0000000407077287 */ /* 0x000fc60008000000 */
.L_x_1601:
[----:B------:R-:W1:Y:S01]  /*67a0*/  R2UR UR4, R231 ;  /* 0x00000000e70473c2 */ /* 0x000e6200000e0000 */
[----:B------:R-:W-:-:S04]  /*67b0*/  USHF.R.S32.HI UR5, URZ, 0x1f, UR7 ;  /* 0x0000001f3f057899 */ /* 0x000fc80008011407 */
[----:B------:R-:W-:-:S04]  /*67c0*/  ULEA.HI UR5, UR5, UR7, URZ, 0x6 ;  /* 0x0000000705057291 */ /* 0x000fc8000f8f303f */
[----:B------:R-:W-:-:S04]  /*67d0*/  USHF.R.S32.HI UR5, URZ, 0x6, UR5 ;  /* 0x000000063f057899 */ /* 0x000fc80008011405 */
[----:B-1----:R-:W-:-:S04]  /*67e0*/  UISETP.LT.AND UP0, UPT, UR4, UR5, UPT ;  /* 0x000000050400728c */ /* 0x002fc8000bf01270 */
[----:B------:R-:W-:-:S06]  /*67f0*/  USEL UR4, UR4, UR5, !UP0 ;  /* 0x0000000504047287 */ /* 0x000fcc000c000000 */
[----:B------:R-:W-:-:S13]  /*6800*/  ISETP.GE.AND P0, PT, R223, UR4, PT ;  /* 0x00000004df007c0c */ /* 0x000fda000bf06270 */
[----:B------:R-:W-:Y:S05]  /*6810*/  @!P0 BRA `(.L_x_1604) ;  /* 0x000043e000008947 */ /* 0x000fea0003800000 */
[----:B------:R-:W2:Y:S04]  /*6820*/  LDL R0, [R1+0x4c] ;  /* 0x00004c0001007983 */ /* 0x000ea80000100800 */
[----:B------:R-:W3:Y:S04]  /*6830*/  LDL.64 R10, [R1+0x40] ;  /* 0x00004000010a7983 */ /* 0x000ee80000100a00 */
[----:B------:R-:W4:Y:S04]  /*6840*/  LDL.64 R8, [R1+0x28] ;  /* 0x0000280001087983 */ /* 0x000f280000100a00 */
[----:B------:R-:W5:Y:S04]  /*6850*/  LDL.64 R6, [R1+0x38] ;  /* 0x0000380001067983 */ /* 0x000f680000100a00 */
[----:B------:R-:W5:Y:S01]  /*6860*/  LDL.64 R4, [R1+0x30] ;  /* 0x0000300001047983 */ /* 0x000f620000100a00 */
[----:B------:R-:W-:Y:S01]  /*6870*/  PLOP3.LUT P0, PT, PT, PT, UP2, 0x80, 0x0 ;  /* 0x000000000000781c */ /* 0x000fe20003f0f028 */
[----:B------:R-:W-:Y:S01]  /*6880*/  IMAD.MOV.U32 R133, RZ, RZ, R132 ;  /* 0x000000ffff857224 */ /* 0x000fe200078e0084 */
[----:B------:R-:W-:Y:S01]  /*6890*/  MOV R134, R3 ;  /* 0x0000000300867202 */ /* 0x000fe20000000f00 */
[----:B------:R-:W-:-:S10]  /*68a0*/  IMAD.MOV.U32 R224, RZ, RZ, R223 ;  /* 0x000000ffffe07224 */ /* 0x000fd400078e00df */
[----:B--2---:R-:W-:Y:S01]  /*68b0*/  @P0 IMAD.HI.U32 R0, R0, c[0x0][0x2c8], RZ ;  /* 0x0000b20000000a27 */ /* 0x004fe200078e00ff */
[----:B------:R-:W-:Y:S02]  /*68c0*/  PLOP3.LUT P0, PT, PT, PT, UP2, 0x80, 0x0 ;  /* 0x000000000000781c */ /* 0x000fe40003f0f028 */
[C---:B---3--:R-:W-:Y:S02]  /*68d0*/  IADD3 R2, P6, R10.reuse, 0x40, RZ ;  /* 0x000000400a027810 */ /* 0x048fe40007fde0ff */
[----:B------:R-:W-:-:S03]  /*68e0*/  IADD3 R252, P5, R10, 0x80, RZ ;  /* 0x000000800afc7810 */ /* 0x000fc60007fbe0ff */
[----:B------:R1:W-:Y:S02]  /*68f0*/  STL [R1+0x4], R2 ;  /* 0x0000040201007387 */ /* 0x0003e40000100800 */
[----:B----4-:R-:W-:Y:S01]  /*6900*/  IMAD.X R251, RZ, RZ, R9, P5 ;  /* 0x000000fffffb7224 */ /* 0x010fe200028e0609 */
[----:B-----5:R-:W-:-:S03]  /*6910*/  IADD3 R246, P5, R6, 0x40, RZ ;  /* 0x0000004006f67810 */ /* 0x020fc60007fbe0ff */
[----:B------:R-:W-:Y:S02]  /*6920*/  @P0 SHF.R.U32.HI R0, RZ, c[0x0][0x2cc], R0 ;  /* 0x0000b300ff000a19 */ /* 0x000fe40000011600 */
[----:B------:R-:W-:Y:S01]  /*6930*/  IMAD.X R245, RZ, RZ, R5, P5 ;  /* 0x000000fffff57224 */ /* 0x000fe200028e0605 */
[----:B------:R-:W-:-:S05]  /*6940*/  IADD3 R242, P5, R6, 0xc0, RZ ;  /* 0x000000c006f27810 */ /* 0x000fca0007fbe0ff */
[----:B------:R-:W-:Y:S02]  /*6950*/  IMAD.X R241, RZ, RZ, R5, P5 ;  /* 0x000000fffff17224 */ /* 0x000fe400028e0605 */
[----:B-1----:R-:W-:Y:S01]  /*6960*/  IMAD.X R2, RZ, RZ, R9, P6 ;  /* 0x000000ffff027224 */ /* 0x002fe200030e0609 */
[----:B------:R-:W-:-:S04]  /*6970*/  IADD3 R250, P6, R10, 0xc0, RZ ;  /* 0x000000c00afa7810 */ /* 0x000fc80007fde0ff */
[----:B------:R1:W-:Y:S01]  /*6980*/  STL [R1], R2 ;  /* 0x0000000201007387 */ /* 0x0003e20000100800 */
[----:B------:R-:W-:Y:S01]  /*6990*/  IMAD.X R247, RZ, RZ, R9, P6 ;  /* 0x000000fffff77224 */ /* 0x000fe200030e0609 */
[----:B------:R-:W-:Y:S02]  /*69a0*/  IADD3 R244, P6, R6, 0x80, RZ ;  /* 0x0000008006f47810 */ /* 0x000fe40007fde0ff */
[----:B------:R1:W-:Y:S02]  /*69b0*/  @P0 STL [R1+0x8], R0 ;  /* 0x0000080001000387 */ /* 0x0003e40000100800 */
[----:B------:R-:W-:Y:S02]  /*69c0*/  IADD3.X R243, RZ, R5, RZ, P6, !PT ;  /* 0x00000005fff37210 */ /* 0x000fe400037fe4ff */
.L_x_1613:
[----:B------:R-:W2:Y:S01]  /*69d0*/  LDL.64 R232, [R1+0x40] ;  /* 0x0000400001e87983 */ /* 0x000ea20000100a00 */
[----:B------:R-:W-:Y:S05]  /*69e0*/  DEPBAR.LE SB0, 0x0 ;  /* 0x000080000000791a */ /* 0x000fea0000000000 */
[----:B------:R-:W-:Y:S01]  /*69f0*/  BAR.SYNC.DEFER_BLOCKING 0x0 ;  /* 0x0000000000007b1d */ /* 0x000fe20000010000 */
[----:B------:R-:W-:Y:S01]  /*6a00*/  ISETP.GT.AND P6, PT, R231, R224, PT ;  /* 0x000000e0e700720c */ /* 0x000fe20003fc4270 */
[----:B------:R-:W-:Y:S02]  /*6a10*/  IMAD.MOV.U32 R229, RZ, RZ, c[0x0][0x208] ;  /* 0x00008200ffe57624 */ /* 0x000fe400078e00ff */
[----:B------:R-:W-:Y:S10]  /*6a20*/  IMAD.MOV.U32 R230, RZ, RZ, c[0x0][0x20c] ;  /* 0x00008300ffe67624 */ /* 0x000ff400078e00ff */
[----:B-1----:R-:W-:Y:S01]  /*6a30*/  @!P6 SHF.R.S32.HI R0, RZ, 0x1f, R224 ;  /* 0x0000001fff00e819 */ /* 0x002fe200000114e0 */
[----:B------:R-:W-:Y:S04]  /*6a40*/  @!P6 IMAD.WIDE.U32 R2, R224, c[0x0][0x208], RZ ;  /* 0x00008200e002ea25 */ /* 0x000fe800078e00ff */
[----:B------:R-:W-:Y:S04]  /*6a50*/  @!P6 IMAD R0, R0, c[0x0][0x208], RZ ;  /* 0x000082000000ea24 */ /* 0x000fe800078e02ff */
[----:B------:R-:W-:Y:S01]  /*6a60*/  @!P6 IMAD R20, R224, c[0x0][0x20c], R0 ;  /* 0x00008300e014ea24 */ /* 0x000fe200078e0200 */
[----:B------:R-:W3:Y:S01]  /*6a70*/  LDL.64 R226, [R1+0x28] ;  /* 0x0000280001e27983 */ /* 0x000ee20000100a00 */
[C---:B------:R-:W-:Y:S02]  /*6a80*/  @!P6 IMAD.SHL.U32 R0, R2.reuse, 0x40, RZ ;  /* 0x000000400200e824 */ /* 0x040fe400078e00ff */
[----:B------:R-:W-:Y:S03]  /*6a90*/  @!P6 IMAD.IADD R28, R3, 0x1, R20 ;  /* 0x00000001031ce824 */ /* 0x000fe600078e0214 */
[----:B------:R-:W4:Y:S02]  /*6aa0*/  LDL R228, [R1+0x4] ;  /* 0x0000040001e47983 */ /* 0x000f240000100800 */
[----:B------:R-:W-:Y:S04]  /*6ab0*/  @!P6 SHF.L.U64.HI R2, R2, 0x6, R28 ;  /* 0x000000060202e819 */ /* 0x000fe8000001021c */
[----:B------:R-:W5:Y:S06]  /*6ac0*/  LDL R223, [R1] ;  /* 0x0000000001df7983 */ /* 0x000f6c0000100800 */
[----:B------:R-:W-:Y:S06]  /*6ad0*/  LDSM.16.M88.4 R32, [R203+0x10100] ;  /* 0x01010000cb20783b */ /* 0x000fec0000000200 */
[----:B------:R-:W1:Y:S06]  /*6ae0*/  LDSM.16.M88.4 R8, [R196+0x8100] ;  /* 0x00810000c408783b */ /* 0x000e6c0000000200 */
[----:B------:R-:W1:Y:S06]  /*6af0*/  LDSM.16.M88.4 R16, [R196+0x8900] ;  /* 0x00890000c410783b */ /* 0x000e6c0000000200 */
[----:B------:R-:W1:Y:S06]  /*6b00*/  LDSM.16.M88.4 R24, [R196+0x9100] ;  /* 0x00910000c418783b */ /* 0x000e6c0000000200 */
[----:B------:R-:W2:Y:S06]  /*6b10*/  LDSM.16.M88.4 R168, [R196+0x9900] ;  /* 0x00990000c4a8783b */ /* 0x000eac0000000200 */
[----:B------:R-:W-:Y:S06]  /*6b20*/  LDSM.16.M88.4 R172, [R204+0x10100] ;  /* 0x01010000ccac783b */ /* 0x000fec0000000200 */
[----:B------:R-:W2:Y:S06]  /*6b30*/  LDSM.16.M88.4 R176, [R207] ;  /* 0x00000000cfb0783b */ /* 0x000eac0000000200 */
[----:B------:R-:W2:Y:S01]  /*6b40*/  LDSM.16.M88.4 R180, [R222] ;  /* 0x00000000deb4783b */ /* 0x000ea20000000200 */
[C---:B-1----:R-:W-:Y:S05]  /*6b50*/  HMMA.16816.F32 R4, R32.reuse, R8, RZ ;  /* 0x000000082004723c */ /* 0x042fea00000018ff */
[----:B------:R-:W1:Y:S03]  /*6b60*/  LDSM.16.M88.4 R184, [R221] ;  /* 0x00000000ddb8783b */ /* 0x000e660000000200 */
[C---:B------:R-:W-:Y:S03]  /*6b70*/  HMMA.16816.F32 R8, R32.reuse, R10, RZ ;  /* 0x0000000a2008723c */ /* 0x040fe600000018ff */
[----:B------:R-:W1:Y:S05]  /*6b80*/  LDSM.16.M88.4 R188, [R220] ;  /* 0x00000000dcbc783b */ /* 0x000e6a0000000200 */
[C---:B------:R-:W-:Y:S08]  /*6b90*/  HMMA.16816.F32 R12, R32.reuse, R16, RZ ;  /* 0x00000010200c723c */ /* 0x040ff000000018ff */
[C---:B------:R-:W-:Y:S08]  /*6ba0*/  HMMA.16816.F32 R16, R32.reuse, R18, RZ ;  /* 0x000000122010723c */ /* 0x040ff000000018ff */
[C---:B------:R-:W-:Y:S08]  /*6bb0*/  HMMA.16816.F32 R20, R32.reuse, R24, RZ ;  /* 0x000000182014723c */ /* 0x040ff000000018ff */
[C---:B------:R-:W-:Y:S01]  /*6bc0*/  HMMA.16816.F32 R24, R32.reuse, R26, RZ ;  /* 0x0000001a2018723c */ /* 0x040fe200000018ff */
[----:B--2---:R-:W-:Y:S04]  /*6bd0*/  @!P6 IADD3 R3, P5, R0, R232, RZ ;  /* 0x000000e80003e210 */ /* 0x004fe80007fbe0ff */
[C---:B------:R-:W-:Y:S01]  /*6be0*/  @!P6 LEA R192, P0, R3.reuse, c[0x0][0x1f8], 0x1 ;  /* 0x00007e0003c0ea11 */ /* 0x040fe200078008ff */
[----:B---3--:R-:W-:Y:S06]  /*6bf0*/  @!P6 IMAD.X R28, R2, 0x1, R227, P5 ;  /* 0x00000001021ce824 */ /* 0x008fec00028e06e3 */
[----:B------:R-:W-:Y:S02]  /*6c00*/  @!P6 LEA.HI.X R193, R3, c[0x0][0x1fc], R28, 0x1, P0 ;  /* 0x00007f0003c1ea11 */ /* 0x000fe400000f0c1c */
[C---:B------:R-:W-:Y:S01]  /*6c10*/  HMMA.16816.F32 R28, R32.reuse, R168, RZ ;  /* 0x000000a8201c723c */ /* 0x040fe200000018ff */
[----:B----4-:R-:W-:Y:S02]  /*6c20*/  @!P6 IADD3 R3, P0, R0, R228, RZ ;  /* 0x000000e40003e210 */ /* 0x010fe40007f1e0ff */
[----:B------:R-:W-:Y:S01]  /*6c30*/  @!PT LDS RZ, [RZ] ;  /* 0x00000000fffff984 */ /* 0x000fe20000000800 */
[----:B------:R-:W-:Y:S01]  /*6c40*/  @!PT LDS RZ, [RZ] ;  /* 0x00000000fffff984 */ /* 0x000fe20000000800 */
[----:B------:R-:W-:Y:S01]  /*6c50*/  @!PT LDS RZ, [RZ] ;  /* 0x00000000fffff984 */ /* 0x000fe20000000800 */
[----:B------:R2:W-:Y:S02]  /*6c60*/  @!P6 LDGSTS.E.BYPASS.LTC128B.128 [R225+0x100], [R192.64], !P4 ;  /* 0x00100000c0e1efae */ /* 0x0005e4000e101d4c */
[C---:B------:R-:W-:Y:S01]  /*6c70*/  @!P6 LEA R194, P5, R3.reuse, c[0x0][0x1f8], 0x1 ;  /* 0x00007e0003c2ea11 */ /* 0x040fe200078a08ff */
[----:B-----5:R-:W-:Y:S01]  /*6c80*/  @!P6 IMAD.X R135, R2, 0x1, R223, P0 ;  /* 0x000000010287e824 */ /* 0x020fe200000e06df */
[----:B------:R-:W-:Y:S01]  /*6c90*/  @!P6 IADD3 R132, P0, R0, R252, RZ ;  /* 0x000000fc0084e210 */ /* 0x000fe20007f1e0ff */
[----:B------:R-:W-:Y:S04]  /*6ca0*/  HMMA.16816.F32 R32, R32, R170, RZ ;  /* 0x000000aa2020723c */ /* 0x000fe800000018ff */
[----:B------:R-:W-:Y:S01]  /*6cb0*/  @!P6 LEA.HI.X R195, R3, c[0x0][0x1fc], R135, 0x1, P5 ;  /* 0x00007f0003c3ea11 */ /* 0x000fe200028f0c87 */
[----:B------:R-:W-:Y:S01]  /*6cc0*/  @!P6 IMAD.X R169, R2, 0x1, R251, P0 ;  /* 0x0000000102a9e824 */ /* 0x000fe200000e06fb */
[C---:B------:R-:W-:Y:S02]  /*6cd0*/  @!P6 LEA R168, P0, R132.reuse, c[0x0][0x1f8], 0x1 ;  /* 0x00007e0084a8ea11 */ /* 0x040fe400078008ff */
[C---:B------:R-:W-:Y:S01]  /*6ce0*/  HMMA.16816.F32 R4, R172.reuse, R176, R4 ;  /* 0x000000b0ac04723c */ /* 0x040fe20000001804 */
[----:B------:R3:W-:Y:S04]  /*6cf0*/  @!P6 LDGSTS.E.BYPASS.LTC128B.128 [R225+0x2100], [R194.64], !P3 ;  /* 0x02100000c2e1efae */ /* 0x0007e8000d901d4c */
[----:B------:R-:W-:Y:S02]  /*6d00*/  @!P6 LEA.HI.X R169, R132, c[0x0][0x1fc], R169, 0x1, P0 ;  /* 0x00007f0084a9ea11 */ /* 0x000fe400000f0ca9 */
[----:B------:R-:W-:Y:S01]  /*6d10*/  @!P6 IADD3 R3, P5, R0, R250, RZ ;  /* 0x000000fa0003e210 */ /* 0x000fe20007fbe0ff */
[C---:B------:R-:W-:Y:S02]  /*6d20*/  HMMA.16816.F32 R8, R172.reuse, R178, R8 ;  /* 0x000000b2ac08723c */ /* 0x040fe40000001808 */
[----:B------:R4:W-:Y:S02]  /*6d30*/  @!P6 LDGSTS.E.BYPASS.LTC128B.128 [R225+0x4100], [R168.64], !P2 ;  /* 0x04100000a8e1efae */ /* 0x0009e4000d101d4c */
[----:B------:R-:W-:Y:S01]  /*6d40*/  @!P6 IMAD.X R135, R2, 0x1, R247, P5 ;  /* 0x000000010287e824 */ /* 0x000fe200028e06f7 */
[----:B------:R-:W-:Y:S02]  /*6d50*/  @!P6 LEA R0, P0, R229, R0, 0x5 ;  /* 0x00000000e500e211 */ /* 0x000fe400078028ff */
[C---:B--2---:R-:W-:Y:S01]  /*6d60*/  @!P6 LEA R192, P5, R3.reuse, c[0x0][0x1f8], 0x1 ;  /* 0x00007e0003c0ea11 */ /* 0x044fe200078a08ff */
[C---:B------:R-:W-:Y:S04]  /*6d70*/  HMMA.16816.F32 R12, R172.reuse, R180, R12 ;  /* 0x000000b4ac0c723c */ /* 0x040fe8000000180c */
[----:B------:R-:W-:Y:S02]  /*6d80*/  @!P6 LEA.HI.X R193, R3, c[0x0][0x1fc], R135, 0x1, P5 ;  /* 0x00007f0003c1ea11 */ /* 0x000fe400028f0c87 */
[----:B------:R-:W-:Y:S01]  /*6d90*/  @!P6 LEA.HI.X R2, R229, R2, R230, 0x5, P0 ;  /* 0x00000002e502e211 */ /* 0x000fe200000f2ce6 */
[----:B------:R-:W-:Y:S01]  /*6da0*/  IMAD.MOV.U32 R230, RZ, RZ, 0x5 ;  /* 0x00000005ffe67424 */ /* 0x000fe200078e00ff */
[C---:B------:R-:W-:Y:S01]  /*6db0*/  HMMA.16816.F32 R16, R172.reuse, R182, R16 ;  /* 0x000000b6ac10723c */ /* 0x040fe20000001810 */
[----:B------:R3:W-:Y:S03]  /*6dc0*/  @!P6 LDGSTS.E.BYPASS.LTC128B.128 [R225+0x6100], [R192.64], !P1 ;  /* 0x06100000c0e1efae */ /* 0x0007e6000c901d4c */
[C---:B------:R-:W-:Y:S02]  /*6dd0*/  @!P6 IADD3 R132, P5, R0.reuse, R232, RZ ;  /* 0x000000e80084e210 */ /* 0x040fe40007fbe0ff */
[----:B------:R-:W-:Y:S02]  /*6de0*/  @!P6 IADD3 R3, P0, R0, R228, RZ ;  /* 0x000000e40003e210 */ /* 0x000fe40007f1e0ff */
[C---:B-1----:R-:W-:Y:S01]  /*6df0*/  HMMA.16816.F32 R20, R172.reuse, R184, R20 ;  /* 0x000000b8ac14723c */ /* 0x042fe20000001814 */
[----:B------:R-:W2:Y:S03]  /*6e00*/  LDL.64 R228, [R1+0x38] ;  /* 0x0000380001e47983 */ /* 0x000ea60000100a00 */
[----:B------:R-:W-:Y:S01]  /*6e10*/  @!P6 IMAD.X R135, R2, 0x1, R227, P5 ;  /* 0x000000010287e824 */ /* 0x000fe200028e06e3 */
[----:B------:R-:W-:Y:S01]  /*6e20*/  @!P6 LEA R176, P5, R132, c[0x0][0x1f8], 0x1 ;  /* 0x00007e0084b0ea11 */ /* 0x000fe200078a08ff */
[----:B----4-:R-:W-:Y:S01]  /*6e30*/  @!P6 IMAD.X R168, R2, 0x1, R223, P0 ;  /* 0x0000000102a8e824 */ /* 0x010fe200000e06df */
[C---:B------:R-:W-:Y:S01]  /*6e40*/  @!P6 LEA R170, P0, R3.reuse, c[0x0][0x1f8], 0x1 ;  /* 0x00007e0003aaea11 */ /* 0x040fe200078008ff */
[C---:B------:R-:W-:Y:S01]  /*6e50*/  HMMA.16816.F32 R24, R172.reuse, R186, R24 ;  /* 0x000000baac18723c */ /* 0x040fe20000001818 */
[----:B------:R-:W4:Y:S03]  /*6e60*/  LDL.64 R226, [R1+0x30] ;  /* 0x0000300001e27983 */ /* 0x000f260000100a00 */
[----:B------:R-:W-:Y:S01]  /*6e70*/  @!P6 LEA.HI.X R177, R132, c[0x0][0x1fc], R135, 0x1, P5 ;  /* 0x00007f0084b1ea11 */ /* 0x000fe200028f0c87 */
[----:B------:R-:W-:Y:S01]  /*6e80*/  IMAD.MOV.U32 R223, RZ, RZ, c[0x0][0x1e0] ;  /* 0x00007800ffdf7624 */ /* 0x000fe200078e00ff */
[----:B------:R-:W-:Y:S02]  /*6e90*/  @!P6 IADD3 R132, P5, R0, R252, RZ ;  /* 0x000000fc0084e210 */ /* 0x000fe40007fbe0ff */
[C---:B------:R-:W-:Y:S01]  /*6ea0*/  HMMA.16816.F32 R28, R172.reuse, R188, R28 ;  /* 0x000000bcac1c723c */ /* 0x040fe2000000181c */
[----:B------:R1:W-:Y:S03]  /*6eb0*/  @!P6 LDGSTS.E.BYPASS.LTC128B.128 [R225+0x1100], [R176.64], !P4 ;  /* 0x01100000b0e1efae */ /* 0x0003e6000e101d4c */
[----:B------:R-:W-:Y:S02]  /*6ec0*/  @!P6 LEA.HI.X R171, R3, c[0x0][0x1fc], R168, 0x1, P0 ;  /* 0x00007f0003abea11 */ /* 0x000fe400000f0ca8 */
[----:B------:R-:W-:Y:S02]  /*6ed0*/  @!P6 IADD3.X R135, R2, R251, RZ, P5, !PT ;  /* 0x000000fb0287e210 */ /* 0x000fe40002ffe4ff */
[----:B------:R-:W-:Y:S01]  /*6ee0*/  HMMA.16816.F32 R32, R172, R190, R32 ;  /* 0x000000beac20723c */ /* 0x000fe20000001820 */
[----:B------:R5:W-:Y:S03]  /*6ef0*/  @!P6 LDGSTS.E.BYPASS.LTC128B.128 [R225+0x3100], [R170.64], !P3 ;  /* 0x03100000aae1efae */ /* 0x000be6000d901d4c */
[----:B------:R-:W-:Y:S02]  /*6f00*/  @!P6 LEA R168, P5, R132, c[0x0][0x1f8], 0x1 ;  /* 0x00007e0084a8ea11 */ /* 0x000fe400078a08ff */
[----:B------:R-:W-:Y:S02]  /*6f10*/  @!P6 IADD3 R0, P0, R0, R250, RZ ;  /* 0x000000fa0000e210 */ /* 0x000fe40007f1e0ff */
[----:B------:R-:W-:Y:S04]  /*6f20*/  @!P6 LEA.HI.X R169, R132, c[0x0][0x1fc], R135, 0x1, P5 ;  /* 0x00007f0084a9ea11 */ /* 0x000fe800028f0c87 */
[----:B------:R-:W-:Y:S01]  /*6f30*/  @!P6 IMAD.X R3, R2, 0x1, R247, P0 ;  /* 0x000000010203e824 */ /* 0x000fe200000e06f7 */
[----:B------:R5:W-:Y:S01]  /*6f40*/  @!P6 LDGSTS.E.BYPASS.LTC128B.128 [R225+0x5100], [R168.64], !P2 ;  /* 0x05100000a8e1efae */ /* 0x000be2000d101d4c */
[C---:B------:R-:W-:Y:S02]  /*6f50*/  @!P6 LEA R2, P0, R0.reuse, c[0x0][0x1f8], 0x1 ;  /* 0x00007e000002ea11 */ /* 0x040fe400078008ff */
[----:B------:R-:W-:Y:S02]  /*6f60*/  SHF.L.U32 R223, R223, 0x5, RZ ;  /* 0x00000005dfdf7819 */ /* 0x000fe400000006ff */
[----:B------:R-:W-:Y:S05]  /*6f70*/  @!P6 LEA.HI.X R3, R0, c[0x0][0x1fc], R3, 0x1, P0 ;  /* 0x00007f000003ea11 */ /* 0x000fea00000f0c03 */
[----:B------:R5:W-:Y:S01]  /*6f80*/  @!P6 LDGSTS.E.BYPASS.LTC128B.128 [R225+0x7100], [R2.64], !P1 ;  /* 0x0710000002e1efae */ /* 0x000be2000c901d4c */
[C---:B------:R-:W-:Y:S05]  /*6f90*/  ISETP.GT.AND P6, PT, R224.reuse, R231, PT ;  /* 0x000000e7e000720c */ /* 0x040fea0003fc4270 */
[----:B-1----:R-:W-:Y:S06]  /*6fa0*/  LDSM.16.M88.4 R176, [R202+0x8100] ;  /* 0x00810000cab0783b */ /* 0x002fec0000000200 */
[----:B---3--:R-:W-:Y:S02]  /*6fb0*/  LDSM.16.M88.4 R192, [R202+0x8900] ;  /* 0x00890000cac0783b */ /* 0x008fe40000000200 */
[----:B------:R-:W-:Y:S04]  /*6fc0*/  @P6 IADD3 R0, R224, -0x1, RZ ;  /* 0xffffffffe0006810 */ /* 0x000fe80007ffe0ff */
[----:B-----5:R-:W1:Y:S06]  /*6fd0*/  LDSM.16.M88.4 R168, [R206+0x10100] ;  /* 0x01010000cea8783b */ /* 0x020e6c0000000200 */
[----:B------:R-:W3:Y:S01]  /*6fe0*/  LDSM.16.M88.4 R180, [R202+0x9100] ;  /* 0x00910000cab4783b */ /* 0x000ee20000000200 */
[----:B------:R-:W-:Y:S05]  /*6ff0*/  @P6 IMAD.WIDE.U32 R2, R0, c[0x0][0x1e0], RZ ;  /* 0x0000780000026a25 */ /* 0x000fea00078e00ff */
[----:B------:R-:W0:Y:S06]  /*7000*/  LDGDEPBAR ;  /* 0x00000000000079af */ /* 0x000e2c0000000000 */
[----:B------:R-:W5:Y:S06]  /*7010*/  LDSM.16.M88.4 R184, [R202+0x9900] ;  /* 0x00990000cab8783b */ /* 0x000f6c0000000200 */
[----:B------:R-:W-:Y:S06]  /*7020*/  LDSM.16.M88.4 R172, [R205+0x10100] ;  /* 0x01010000cdac783b */ /* 0x000fec0000000200 */
[----:B------:R-:W-:Y:S01]  /*7030*/  LDSM.16.M88.4 R188, [R201+0x800] ;  /* 0x00080000c9bc783b */ /* 0x000fe20000000200 */
[C---:B-1----:R-:W-:Y:S08]  /*7040*/  HMMA.16816.F32 R4, R168.reuse, R176, R4 ;  /* 0x000000b0a804723c */ /* 0x042ff00000001804 */
[C---:B------:R-:W-:Y:S01]  /*7050*/  HMMA.16816.F32 R8, R168.reuse, R178, R8 ;  /* 0x000000b2a808723c */ /* 0x040fe20000001808 */
[----:B------:R-:W1:Y:S07]  /*7060*/  LDSM.16.M88.4 R176, [R201] ;  /* 0x00000000c9b0783b */ /* 0x000e6e0000000200 */
[C---:B------:R-:W-:Y:S08]  /*7070*/  HMMA.16816.F32 R12, R168.reuse, R192, R12 ;  /* 0x000000c0a80c723c */ /* 0x040ff0000000180c */
[C---:B------:R-:W-:Y:S01]  /*7080*/  HMMA.16816.F32 R16, R168.reuse, R194, R16 ;  /* 0x000000c2a810723c */ /* 0x040fe20000001810 */
[----:B------:R-:W1:Y:S07]  /*7090*/  LDSM.16.M88.4 R192, [R201+0x1000] ;  /* 0x00100000c9c0783b */ /* 0x000e6e0000000200 */
[C---:B---3--:R-:W-:Y:S08]  /*70a0*/  HMMA.16816.F32 R20, R168.reuse, R180, R20 ;  /* 0x000000b4a814723c */ /* 0x048ff00000001814 */
[C---:B------:R-:W-:Y:S01]  /*70b0*/  HMMA.16816.F32 R24, R168.reuse, R182, R24 ;  /* 0x000000b6a818723c */ /* 0x040fe20000001818 */
[----:B------:R-:W3:Y:S07]  /*70c0*/  LDSM.16.M88.4 R180, [R201+0x1800] ;  /* 0x00180000c9b4783b */ /* 0x000eee0000000200 */
[C---:B-----5:R-:W-:Y:S08]  /*70d0*/  HMMA.16816.F32 R28, R168.reuse, R184, R28 ;  /* 0x000000b8a81c723c */ /* 0x060ff0000000181c */
[----:B------:R-:W-:Y:S01]  /*70e0*/  HMMA.16816.F32 R32, R168, R186, R32 ;  /* 0x000000baa820723c */ /* 0x000fe20000001820 */
[----:B------:R-:W-:Y:S06]  /*70f0*/  LDSM.16.M88.4 R168, [R203+0x14100] ;  /* 0x01410000cba8783b */ /* 0x000fec0000000200 */
[----:B------:R-:W5:Y:S01]  /*7100*/  LDSM.16.M88.4 R184, [R196+0xa100] ;  /* 0x00a10000c4b8783b */ /* 0x000f620000000200 */
        /* <DEDUP_REMOVED lines=8> */
[----:B------:R-:W-:Y:S07]  /*7190*/  LDSM.16.M88.4 R192, [R219] ;  /* 0x00000000dbc0783b */ /* 0x000fee0000000200 */
[C---:B---3--:R-:W-:Y:S08]  /*71a0*/  HMMA.16816.F32 R28, R172.reuse, R180, R28 ;  /* 0x000000b4ac1c723c */ /* 0x048ff0000000181c */
[----:B------:R-:W-:Y:S01]  /*71b0*/  HMMA.16816.F32 R32, R172, R182, R32 ;  /* 0x000000b6ac20723c */ /* 0x000fe20000001820 */
[----:B------:R-:W3:Y:S06]  /*71c0*/  LDSM.16.M88.4 R172, [R196+0xb900] ;  /* 0x00b90000c4ac783b */ /* 0x000eec0000000200 */
[----:B------:R-:W3:Y:S01]  /*71d0*/  LDSM.16.M88.4 R180, [R204+0x14100] ;  /* 0x01410000ccb4783b */ /* 0x000ee20000000200 */
[C---:B-----5:R-:W-:Y:S08]  /*71e0*/  HMMA.16816.F32 R4, R168.reuse, R184, R4 ;  /* 0x000000b8a804723c */ /* 0x060ff00000001804 */
[C---:B------:R-:W-:Y:S01]  /*71f0*/  HMMA.16816.F32 R8, R168.reuse, R186, R8 ;  /* 0x000000baa808723c */ /* 0x040fe20000001808 */
[----:B------:R-:W5:Y:S07]  /*7200*/  LDSM.16.M88.4 R184, [R218] ;  /* 0x00000000dab8783b */ /* 0x000f6e0000000200 */
[C---:B-1----:R-:W-:Y:S08]  /*7210*/  HMMA.16816.F32 R12, R168.reuse, R176, R12 ;  /* 0x000000b0a80c723c */ /* 0x042ff0000000180c */
[C---:B------:R-:W-:Y:S01]  /*7220*/  HMMA.16816.F32 R16, R168.reuse, R178, R16 ;  /* 0x000000b2a810723c */ /* 0x040fe20000001810 */
[----:B------:R-:W-:Y:S07]  /*7230*/  LDSM.16.M88.4 R176, [R206+0x14100] ;  /* 0x01410000ceb0783b */ /* 0x000fee0000000200 */
[C---:B------:R-:W-:Y:S08]  /*7240*/  HMMA.16816.F32 R20, R168.reuse, R188, R20 ;  /* 0x000000bca814723c */ /* 0x040ff00000001814 */
[C---:B------:R-:W-:Y:S01]  /*7250*/  HMMA.16816.F32 R24, R168.reuse, R190, R24 ;  /* 0x000000bea818723c */ /* 0x040fe20000001818 */
[----:B------:R-:W-:Y:S07]  /*7260*/  LDSM.16.M88.4 R188, [R202+0xa100] ;  /* 0x00a10000cabc783b */ /* 0x000fee0000000200 */
[C---:B---3--:R-:W-:Y:S08]  /*7270*/  HMMA.16816.F32 R28, R168.reuse, R172, R28 ;  /* 0x000000aca81c723c */ /* 0x048ff0000000181c */
[----:B------:R-:W-:Y:S01]  /*7280*/  HMMA.16816.F32 R32, R168, R174, R32 ;  /* 0x000000aea820723c */ /* 0x000fe20000001820 */
[----:B------:R-:W1:Y:S06]  /*7290*/  LDSM.16.M88.4 R168, [R217] ;  /* 0x00000000d9a8783b */ /* 0x000e6c0000000200 */
[----:B------:R-:W3:Y:S01]  /*72a0*/  LDSM.16.M88.4 R172, [R216] ;  /* 0x00000000d8ac783b */ /* 0x000ee20000000200 */
[C---:B------:R-:W-:Y:S08]  /*72b0*/  HMMA.16816.F32 R4, R180.reuse, R192, R4 ;  /* 0x000000c0b404723c */ /* 0x040ff00000001804 */
[C---:B------:R-:W-:Y:S01]  /*72c0*/  HMMA.16816.F32 R8, R180.reuse, R194, R8 ;  /* 0x000000c2b408723c */ /* 0x040fe20000001808 */
[----:B------:R-:W2:Y:S07]  /*72d0*/  LDSM.16.M88.4 R192, [R202+0xa900] ;  /* 0x00a90000cac0783b */ /* 0x000eae0000000200 */
[C---:B-----5:R-:W-:Y:S08]  /*72e0*/  HMMA.16816.F32 R12, R180.reuse, R184, R12 ;  /* 0x000000b8b40c723c */ /* 0x060ff0000000180c */
[C---:B------:R-:W-:Y:S01]  /*72f0*/  HMMA.16816.F32 R16, R180.reuse, R186, R16 ;  /* 0x000000bab410723c */ /* 0x040fe20000001810 */
[----:B------:R-:W5:Y:S07]  /*7300*/  LDSM.16.M88.4 R184, [R202+0xb100] ;  /* 0x00b10000cab8783b */ /* 0x000f6e0000000200 */
[C---:B-1----:R-:W-:Y:S08]  /*7310*/  HMMA.16816.F32 R20, R180.reuse, R168, R20 ;  /* 0x000000a8b414723c */ /* 0x042ff00000001814 */
[C---:B------:R-:W-:Y:S01]  /*7320*/  HMMA.16816.F32 R24, R180.reuse, R170, R24 ;  /* 0x000000aab418723c */ /* 0x040fe20000001818 */
[----:B------:R-:W1:Y:S07]  /*7330*/  LDSM.16.M88.4 R168, [R202+0xb900] ;  /* 0x00b90000caa8783b */ /* 0x000e6e0000000200 */
[C---:B---3--:R-:W-:Y:S08]  /*7340*/  HMMA.16816.F32 R28, R180.reuse, R172, R28 ;  /* 0x000000acb41c723c */ /* 0x048ff0000000181c */
[----:B------:R-:W-:Y:S01]  /*7350*/  HMMA.16816.F32 R32, R180, R174, R32 ;  /* 0x000000aeb420723c */ /* 0x000fe20000001820 */
[----:B------:R-:W-:Y:S06]  /*7360*/  LDSM.16.M88.4 R172, [R205+0x14100] ;  /* 0x01410000cdac783b */ /* 0x000fec0000000200 */
[----:B------:R-:W3:Y:S01]  /*7370*/  LDSM.16.M88.4 R180, [R201+0x2000] ;  /* 0x00200000c9b4783b */ /* 0x000ee20000000200 */
[C---:B------:R-:W-:Y:S08]  /*7380*/  HMMA.16816.F32 R4, R176.reuse, R188, R4 ;  /* 0x000000bcb004723c */ /* 0x040ff00000001804 */
[C---:B------:R-:W-:Y:S01]  /*7390*/  HMMA.16816.F32 R8, R176.reuse, R190, R8 ;  /* 0x000000beb008723c */ /* 0x040fe20000001808 */
[----:B------:R-:W3:Y:S07]  /*73a0*/  LDSM.16.M88.4 R188, [R201+0x2800] ;  /* 0x00280000c9bc783b */ /* 0x000eee0000000200 */
[C---:B--2---:R-:W-:Y:S08]  /*73b0*/  HMMA.16816.F32 R12, R176.reuse, R192, R12 ;  /* 0x000000c0b00c723c */ /* 0x044ff0000000180c */
[C---:B------:R-:W-:Y:S01]  /*73c0*/  HMMA.16816.F32 R16, R176.reuse, R194, R16 ;  /* 0x000000c2b010723c */ /* 0x040fe20000001810 */
[----:B------:R-:W2:Y:S07]  /*73d0*/  LDSM.16.M88.4 R192, [R201+0x3000] ;  /* 0x00300000c9c0783b */ /* 0x000eae0000000200 */
[C---:B-----5:R-:W-:Y:S08]  /*73e0*/  HMMA.16816.F32 R20, R176.reuse, R184, R20 ;  /* 0x000000b8b014723c */ /* 0x060ff00000001814 */
[C---:B------:R-:W-:Y:S01]  /*73f0*/  HMMA.16816.F32 R24, R176.reuse, R186, R24 ;  /* 0x000000bab018723c */ /* 0x040fe20000001818 */
[----:B------:R-:W5:Y:S07]  /*7400*/  LDSM.16.M88.4 R184, [R201+0x3800] ;  /* 0x00380000c9b8783b */ /* 0x000f6e0000000200 */
[C---:B-1----:R-:W-:Y:S08]  /*7410*/  HMMA.16816.F32 R28, R176.reuse, R168, R28 ;  /* 0x000000a8b01c723c */ /* 0x042ff0000000181c */
[----:B------:R-:W-:Y:S01]  /*7420*/  HMMA.16816.F32 R32, R176, R170, R32 ;  /* 0x000000aab020723c */ /* 0x000fe20000001820 */
[----:B------:R-:W-:Y:S06]  /*7430*/  LDSM.16.M88.4 R168, [R203+0x18100] ;  /* 0x01810000cba8783b */ /* 0x000fec0000000200 */
[----:B------:R-:W1:Y:S01]  /*7440*/  LDSM.16.M88.4 R176, [R196+0xc100] ;  /* 0x00c10000c4b0783b */ /* 0x000e620000000200 */
[C---:B---3--:R-:W-:Y:S08]  /*7450*/  HMMA.16816.F32 R4, R172.reuse, R180, R4 ;  /* 0x000000b4ac04723c */ /* 0x048ff00000001804 */
[C---:B------:R-:W-:Y:S01]  /*7460*/  HMMA.16816.F32 R8, R172.reuse, R182, R8 ;  /* 0x000000b6ac08723c */ /* 0x040fe20000001808 */
[----:B------:R-:W3:Y:S07]  /*7470*/  LDSM.16.M88.4 R180, [R196+0xc900] ;  /* 0x00c90000c4b4783b */ /* 0x000eee0000000200 */
[C---:B------:R-:W-:Y:S08]  /*7480*/  HMMA.16816.F32 R12, R172.reuse, R188, R12 ;  /* 0x000000bcac0c723c */ /* 0x040ff0000000180c */
[C---:B------:R-:W-:Y:S01]  /*7490*/  HMMA.16816.F32 R16, R172.reuse, R190, R16 ;  /* 0x000000beac10723c */ /* 0x040fe20000001810 */
[----:B------:R-:W3:Y:S07]  /*74a0*/  LDSM.16.M88.4 R188, [R196+0xd100] ;  /* 0x00d10000c4bc783b */ /* 0x000eee0000000200 */
[C---:B--2---:R-:W-:Y:S08]  /*74b0*/  HMMA.16816.F32 R20, R172.reuse, R192, R20 ;  /* 0x000000c0ac14723c */ /* 0x044ff00000001814 */
[C---:B------:R-:W-:Y:S01]  /*74c0*/  HMMA.16816.F32 R24, R172.reuse, R194, R24 ;  /* 0x000000c2ac18723c */ /* 0x040fe20000001818 */
[----:B------:R-:W2:Y:S07]  /*74d0*/  LDSM.16.M88.4 R192, [R196+0xd900] ;  /* 0x00d90000c4c0783b */ /* 0x000eae0000000200 */
[C---:B-----5:R-:W-:Y:S08]  /*74e0*/  HMMA.16816.F32 R28, R172.reuse, R184, R28 ;  /* 0x000000b8ac1c723c */ /* 0x060ff0000000181c */
[----:B------:R-:W-:Y:S01]  /*74f0*/  HMMA.16816.F32 R32, R172, R186, R32 ;  /* 0x000000baac20723c */ /* 0x000fe20000001820 */
[----:B------:R-:W-:Y:S06]  /*7500*/  LDSM.16.M88.4 R172, [R204+0x18100] ;  /* 0x01810000ccac783b */ /* 0x000fec0000000200 */
[----:B------:R-:W5:Y:S01]  /*7510*/  LDSM.16.M88.4 R184, [R215] ;  /* 0x00000000d7b8783b */ /* 0x000f620000000200 */
[C---:B-1----:R-:W-:Y:S08]  /*7520*/  HMMA.16816.F32 R4, R168.reuse, R176, R4 ;  /* 0x000000b0a804723c */ /* 0x042ff00000001804 */
[C---:B------:R-:W-:Y:S01]  /*7530*/  HMMA.16816.F32 R8, R168.reuse, R178, R8 ;  /* 0x000000b2a808723c */ /* 0x040fe20000001808 */
[----:B------:R-:W1:Y:S07]  /*7540*/  LDSM.16.M88.4 R176, [R214] ;  /* 0x00000000d6b0783b */ /* 0x000e6e0000000200 */
[C---:B---3--:R-:W-:Y:S08]  /*7550*/  HMMA.16816.F32 R12, R168.reuse, R180, R12 ;  /* 0x000000b4a80c723c */ /* 0x048ff0000000180c */
[C---:B------:R-:W-:Y:S01]  /*7560*/  HMMA.16816.F32 R16, R168.reuse, R182, R16 ;  /* 0x000000b6a810723c */ /* 0x040fe20000001810 */
[----:B------:R-:W3:Y:S07]  /*7570*/  LDSM.16.M88.4 R180, [R213] ;  /* 0x00000000d5b4783b */ /* 0x000eee0000000200 */
[C---:B------:R-:W-:Y:S08]  /*7580*/  HMMA.16816.F32 R20, R168.reuse, R188, R20 ;  /* 0x000000bca814723c */ /* 0x040ff00000001814 */
[C---:B------:R-:W-:Y:S01]  /*7590*/  HMMA.16816.F32 R24, R168.reuse, R190, R24 ;  /* 0x000000bea818723c */ /* 0x040fe20000001818 */
[----:B------:R-:W-:Y:S07]  /*75a0*/  LDSM.16.M88.4 R188, [R206+0x18100] ;  /* 0x01810000cebc783b */ /* 0x000fee0000000200 */
[C---:B--2---:R-:W-:Y:S08]  /*75b0*/  HMMA.16816.F32 R28, R168.reuse, R192, R28 ;  /* 0x000000c0a81c723c */ /* 0x044ff0000000181c */
[----:B------:R-:W-:Y:S01]  /*75c0*/  HMMA.16816.F32 R32, R168, R194, R32 ;  /* 0x000000c2a820723c */ /* 0x000fe20000001820 */
[----:B------:R-:W2:Y:S06]  /*75d0*/  LDSM.16.M88.4 R168, [R212] ;  /* 0x00000000d4a8783b */ /* 0x000eac0000000200 */
[----:B------:R-:W2:Y:S01]  /*75e0*/  LDSM.16.M88.4 R192, [R202+0xc100] ;  /* 0x00c10000cac0783b */ /* 0x000ea20000000200 */
[C---:B-----5:R-:W-:Y:S08]  /*75f0*/  HMMA.16816.F32 R4, R172.reuse, R184, R4 ;  /* 0x000000b8ac04723c */ /* 0x060ff00000001804 */
[C---:B------:R-:W-:Y:S01]  /*7600*/  HMMA.16816.F32 R8, R172.reuse, R186, R8 ;  /* 0x000000baac08723c */ /* 0x040fe20000001808 */
[----:B------:R-:W5:Y:S07]  /*7610*/  LDSM.16.M88.4 R184, [R202+0xc900] ;  /* 0x00c90000cab8783b */ /* 0x000f6e0000000200 */
[C---:B-1----:R-:W-:Y:S08]  /*7620*/  HMMA.16816.F32 R12, R172.reuse, R176, R12 ;  /* 0x000000b0ac0c723c */ /* 0x042ff0000000180c */
[C---:B------:R-:W-:Y:S01]  /*7630*/  HMMA.16816.F32 R16, R172.reuse, R178, R16 ;  /* 0x000000b2ac10723c */ /* 0x040fe20000001810 */
[----:B------:R-:W-:Y:S07]  /*7640*/  LDSM.16.M88.4 R176, [R205+0x18100] ;  /* 0x01810000cdb0783b */ /* 0x000fee0000000200 */
[C---:B---3--:R-:W-:Y:S08]  /*7650*/  HMMA.16816.F32 R20, R172.reuse, R180, R20 ;  /* 0x000000b4ac14723c */ /* 0x048ff00000001814 */
[C---:B------:R-:W-:Y:S01]  /*7660*/  HMMA.16816.F32 R24, R172.reuse, R182, R24 ;  /* 0x000000b6ac18723c */ /* 0x040fe20000001818 */
[----:B------:R-:W-:Y:S07]  /*7670*/  LDSM.16.M88.4 R180, [R201+0x4000] ;  /* 0x00400000c9b4783b */ /* 0x000fee0000000200 */
[C---:B--2---:R-:W-:Y:S08]  /*7680*/  HMMA.16816.F32 R28, R172.reuse, R168, R28 ;  /* 0x000000a8ac1c723c */ /* 0x044ff0000000181c */
[----:B------:R-:W-:Y:S01]  /*7690*/  HMMA.16816.F32 R32, R172, R170, R32 ;  /* 0x000000aaac20723c */ /* 0x000fe20000001820 */
[----:B------:R-:W1:Y:S06]  /*76a0*/  LDSM.16.M88.4 R168, [R202+0xd100] ;  /* 0x00d10000caa8783b */ /* 0x000e6c0000000200 */
[----:B------:R-:W2:Y:S01]  /*76b0*/  LDSM.16.M88.4 R172, [R202+0xd900] ;  /* 0x00d90000caac783b */ /* 0x000ea20000000200 */
[C---:B------:R-:W-:Y:S08]  /*76c0*/  HMMA.16816.F32 R4, R188.reuse, R192, R4 ;  /* 0x000000c0bc04723c */ /* 0x040ff00000001804 */
[C---:B------:R-:W-:Y:S01]  /*76d0*/  HMMA.16816.F32 R8, R188.reuse, R194, R8 ;  /* 0x000000c2bc08723c */ /* 0x040fe20000001808 */
[----:B------:R-:W3:Y:S07]  /*76e0*/  LDSM.16.M88.4 R192, [R201+0x4800] ;  /* 0x00480000c9c0783b */ /* 0x000eee0000000200 */
[C---:B-----5:R-:W-:Y:S08]  /*76f0*/  HMMA.16816.F32 R12, R188.reuse, R184, R12 ;  /* 0x000000b8bc0c723c */ /* 0x060ff0000000180c */
[C---:B------:R-:W-:Y:S01]  /*7700*/  HMMA.16816.F32 R16, R188.reuse, R186, R16 ;  /* 0x000000babc10723c */ /* 0x040fe20000001810 */
[----:B------:R-:W5:Y:S07]  /*7710*/  LDSM.16.M88.4 R184, [R201+0x5000] ;  /* 0x00500000c9b8783b */ /* 0x000f6e0000000200 */
[C---:B-1----:R-:W-:Y:S08]  /*7720*/  HMMA.16816.F32 R20, R188.reuse, R168, R20 ;  /* 0x000000a8bc14723c */ /* 0x042ff00000001814 */
[C---:B------:R-:W-:Y:S01]  /*7730*/  HMMA.16816.F32 R24, R188.reuse, R170, R24 ;  /* 0x000000aabc18723c */ /* 0x040fe20000001818 */
[----:B------:R-:W1:Y:S07]  /*7740*/  LDSM.16.M88.4 R168, [R201+0x5800] ;  /* 0x00580000c9a8783b */ /* 0x000e6e0000000200 */
[C---:B--2---:R-:W-:Y:S08]  /*7750*/  HMMA.16816.F32 R28, R188.reuse, R172, R28 ;  /* 0x000000acbc1c723c */ /* 0x044ff0000000181c */
[----:B------:R-:W-:Y:S01]  /*7760*/  HMMA.16816.F32 R32, R188, R174, R32 ;  /* 0x000000aebc20723c */ /* 0x000fe20000001820 */
[----:B------:R-:W-:Y:S06]  /*7770*/  LDSM.16.M88.4 R172, [R203+0x1c100] ;  /* 0x01c10000cbac783b */ /* 0x000fec0000000200 */
[----:B------:R-:W-:Y:S01]  /*7780*/  LDSM.16.M88.4 R188, [R196+0xe900] ;  /* 0x00e90000c4bc783b */ /* 0x000fe20000000200 */
[C---:B------:R-:W-:Y:S08]  /*7790*/  HMMA.16816.F32 R4, R176.reuse, R180, R4 ;  /* 0x000000b4b004723c */ /* 0x040ff00000001804 */
[C---:B------:R-:W-:Y:S01]  /*77a0*/  HMMA.16816.F32 R8, R176.reuse, R182, R8 ;  /* 0x000000b6b008723c */ /* 0x040fe20000001808 */
[----:B------:R-:W2:Y:S07]  /*77b0*/  LDSM.16.M88.4 R180, [R196+0xe100] ;  /* 0x00e10000c4b4783b */ /* 0x000eae0000000200 */
[C---:B---3--:R-:W-:Y:S08]  /*77c0*/  HMMA.16816.F32 R12, R176.reuse, R192, R12 ;  /* 0x000000c0b00c723c */ /* 0x048ff0000000180c */
[C---:B------:R-:W-:Y:S01]  /*77d0*/  HMMA.16816.F32 R16, R176.reuse, R194, R16 ;  /* 0x000000c2b010723c */ /* 0x040fe20000001810 */
[----:B------:R-:W3:Y:S07]  /*77e0*/  LDSM.16.M88.4 R192, [R196+0xf100] ;  /* 0x00f10000c4c0783b */ /* 0x000eee0000000200 */
[C---:B-----5:R-:W-:Y:S08]  /*77f0*/  HMMA.16816.F32 R20, R176.reuse, R184, R20 ;  /* 0x000000b8b014723c */ /* 0x060ff00000001814 */
[C---:B------:R-:W-:Y:S01]  /*7800*/  HMMA.16816.F32 R24, R176.reuse, R186, R24 ;  /* 0x000000bab018723c */ /* 0x040fe20000001818 */
[----:B------:R-:W5:Y:S07]  /*7810*/  LDSM.16.M88.4 R184, [R196+0xf900] ;  /* 0x00f90000c4b8783b */ /* 0x000f6e0000000200 */
[C---:B-1----:R-:W-:Y:S08]  /*7820*/  HMMA.16816.F32 R28, R176.reuse, R168, R28 ;  /* 0x000000a8b01c723c */ /* 0x042ff0000000181c */
[----:B------:R-:W-:Y:S01]  /*7830*/  HMMA.16816.F32 R32, R176, R170, R32 ;  /* 0x000000aab020723c */ /* 0x000fe20000001820 */
[----:B------:R-:W-:Y:S06]  /*7840*/  LDSM.16.M88.4 R168, [R204+0x1c100] ;  /* 0x01c10000cca8783b */ /* 0x000fec0000000200 */
[----:B------:R-:W1:Y:S01]  /*7850*/  LDSM.16.M88.4 R176, [R211] ;  /* 0x00000000d3b0783b */ /* 0x000e620000000200 */
[C---:B--2---:R-:W-:Y:S08]  /*7860*/  HMMA.16816.F32 R4, R172.reuse, R180, R4 ;  /* 0x000000b4ac04723c */ /* 0x044ff00000001804 */
[C---:B------:R-:W-:Y:S01]  /*7870*/  HMMA.16816.F32 R8, R172.reuse, R182, R8 ;  /* 0x000000b6ac08723c */ /* 0x040fe20000001808 */
[----:B------:R-:W2:Y:S07]  /*7880*/  LDSM.16.M88.4 R180, [R210] ;  /* 0x00000000d2b4783b */ /* 0x000eae0000000200 */
[C---:B------:R-:W-:Y:S08]  /*7890*/  HMMA.16816.F32 R12, R172.reuse, R188, R12 ;  /* 0x000000bcac0c723c */ /* 0x040ff0000000180c */
[C---:B------:R-:W-:Y:S01]  /*78a0*/  HMMA.16816.F32 R16, R172.reuse, R190, R16 ;  /* 0x000000beac10723c */ /* 0x040fe20000001810 */
[----:B------:R-:W2:Y:S07]  /*78b0*/  LDSM.16.M88.4 R188, [R209] ;  /* 0x00000000d1bc783b */ /* 0x000eae0000000200 */
[C---:B---3--:R-:W-:Y:S08]  /*78c0*/  HMMA.16816.F32 R20, R172.reuse, R192, R20 ;  /* 0x000000c0ac14723c */ /* 0x048ff00000001814 */
[C---:B------:R-:W-:Y:S01]  /*78d0*/  HMMA.16816.F32 R24, R172.reuse, R194, R24 ;  /* 0x000000c2ac18723c */ /* 0x040fe20000001818 */
[----:B------:R-:W3:Y:S07]  /*78e0*/  LDSM.16.M88.4 R192, [R208] ;  /* 0x00000000d0c0783b */ /* 0x000eee0000000200 */
[C---:B-----5:R-:W-:Y:S08]  /*78f0*/  HMMA.16816.F32 R28, R172.reuse, R184, R28 ;  /* 0x000000b8ac1c723c */ /* 0x060ff0000000181c */
[----:B------:R-:W-:Y:S01]  /*7900*/  HMMA.16816.F32 R32, R172, R186, R32 ;  /* 0x000000baac20723c */ /* 0x000fe20000001820 */
[----:B------:R-:W-:Y:S06]  /*7910*/  LDSM.16.M88.4 R172, [R206+0x1c100] ;  /* 0x01c10000ceac783b */ /* 0x000fec0000000200 */
[----:B------:R-:W5:Y:S01]  /*7920*/  LDSM.16.M88.4 R184, [R202+0xe100] ;  /* 0x00e10000cab8783b */ /* 0x000f620000000200 */
[C---:B-1----:R-:W-:Y:S08]  /*7930*/  HMMA.16816.F32 R4, R168.reuse, R176, R4 ;  /* 0x000000b0a804723c */ /* 0x042ff00000001804 */
[C---:B------:R-:W-:Y:S01]  /*7940*/  HMMA.16816.F32 R8, R168.reuse, R178, R8 ;  /* 0x000000b2a808723c */ /* 0x040fe20000001808 */
[----:B------:R-:W1:Y:S07]  /*7950*/  LDSM.16.M88.4 R176, [R202+0xe900] ;  /* 0x00e90000cab0783b */ /* 0x000e6e0000000200 */
[C---:B--2---:R-:W-:Y:S08]  /*7960*/  HMMA.16816.F32 R12, R168.reuse, R180, R12 ;  /* 0x000000b4a80c723c */ /* 0x044ff0000000180c */
[C---:B------:R-:W-:Y:S01]  /*7970*/  HMMA.16816.F32 R16, R168.reuse, R182, R16 ;  /* 0x000000b6a810723c */ /* 0x040fe20000001810 */
[----:B------:R-:W2:Y:S07]  /*7980*/  LDSM.16.M88.4 R180, [R202+0xf100] ;  /* 0x00f10000cab4783b */ /* 0x000eae0000000200 */
[C---:B------:R-:W-:Y:S08]  /*7990*/  HMMA.16816.F32 R20, R168.reuse, R188, R20 ;  /* 0x000000bca814723c */ /* 0x040ff00000001814 */
[C---:B------:R-:W-:Y:S01]  /*79a0*/  HMMA.16816.F32 R24, R168.reuse, R190, R24 ;  /* 0x000000bea818723c */ /* 0x040fe20000001818 */
[----:B------:R-:W-:Y:S07]  /*79b0*/  LDSM.16.M88.4 R188, [R205+0x1c100] ;  /* 0x01c10000cdbc783b */ /* 0x000fee0000000200 */
[C---:B---3--:R-:W-:Y:S08]  /*79c0*/  HMMA.16816.F32 R28, R168.reuse, R192, R28 ;  /* 0x000000c0a81c723c */ /* 0x048ff0000000181c */
[----:B------:R-:W-:Y:S01]  /*79d0*/  HMMA.16816.F32 R32, R168, R194, R32 ;  /* 0x000000c2a820723c */ /* 0x000fe20000001820 */
[----:B------:R-:W3:Y:S06]  /*79e0*/  LDSM.16.M88.4 R168, [R202+0xf900] ;  /* 0x00f90000caa8783b */ /* 0x000eec0000000200 */
[----:B------:R-:W3:Y:S01]  /*79f0*/  LDSM.16.M88.4 R192, [R201+0x6000] ;  /* 0x00600000c9c0783b */ /* 0x000ee20000000200 */
[C---:B-----5:R-:W-:Y:S08]  /*7a00*/  HMMA.16816.F32 R4, R172.reuse, R184, R4 ;  /* 0x000000b8ac04723c */ /* 0x060ff00000001804 */
[C---:B------:R-:W-:Y:S08]  /*7a10*/  HMMA.16816.F32 R8, R172.reuse, R186, R8 ;  /* 0x000000baac08723c */ /* 0x040ff00000001808 */
[C---:B-1----:R-:W-:Y:S08]  /*7a20*/  HMMA.16816.F32 R12, R172.reuse, R176, R12 ;  /* 0x000000b0ac0c723c */ /* 0x042ff0000000180c */
[C---:B------:R-:W-:Y:S08]  /*7a30*/  HMMA.16816.F32 R16, R172.reuse, R178, R16 ;  /* 0x000000b2ac10723c */ /* 0x040ff00000001810 */
[C---:B--2---:R-:W-:Y:S08]  /*7a40*/  HMMA.16816.F32 R20, R172.reuse, R180, R20 ;  /* 0x000000b4ac14723c */ /* 0x044ff00000001814 */
[C---:B------:R-:W-:Y:S08]  /*7a50*/  HMMA.16816.F32 R24, R172.reuse, R182, R24 ;  /* 0x000000b6ac18723c */ /* 0x040ff00000001818 */
[C---:B---3--:R-:W-:Y:S08]  /*7a60*/  HMMA.16816.F32 R28, R172.reuse, R168, R28 ;  /* 0x000000a8ac1c723c */ /* 0x048ff0000000181c */
[----:B------:R-:W-:Y:S01]  /*7a70*/  HMMA.16816.F32 R32, R172, R170, R32 ;  /* 0x000000aaac20723c */ /* 0x000fe20000001820 */
[----:B------:R-:W1:Y:S07]  /*7a80*/  LDSM.16.M88.4 R168, [R201+0x6800] ;  /* 0x00680000c9a8783b */ /* 0x000e6e0000000200 */
[C---:B------:R-:W-:Y:S08]  /*7a90*/  HMMA.16816.F32 R4, R188.reuse, R192, R4 ;  /* 0x000000c0bc04723c */ /* 0x040ff00000001804 */
[C---:B------:R-:W-:Y:S11]  /*7aa0*/  HMMA.16816.F32 R8, R188.reuse, R194, R8 ;  /* 0x000000c2bc08723c */ /* 0x040ff60000001808 */
[----:B------:R-:W-:Y:S05]  /*7ab0*/  @!UPT UIADD3 URZ, URZ, URZ, URZ ;  /* 0x0000003f3f3ff290 */ /* 0x000fea000fffe03f */
[----:B------:R-:W-:Y:S02]  /*7ac0*/  FMUL.FTZ R4, R4, c[0x0][0x320] ;  /* 0x0000c80004047a20 */ /* 0x000fe40000410000 */
[----:B------:R-:W-:Y:S02]  /*7ad0*/  FMUL.FTZ R5, R5, c[0x0][0x320] ;  /* 0x0000c80005057a20 */ /* 0x000fe40000410000 */
[----:B------:R-:W2:Y:S01]  /*7ae0*/  MUFU.TANH R180, R4 ;  /* 0x0000000400b47308 */ /* 0x000ea20000002400 */
[----:B------:R-:W-:Y:S02]  /*7af0*/  FMUL.FTZ R6, R6, c[0x0][0x320] ;  /* 0x0000c80006067a20 */ /* 0x000fe40000410000 */
[----:B------:R-:W-:Y:S02]  /*7b00*/  FMUL.FTZ R7, R7, c[0x0][0x320] ;  /* 0x0000c80007077a20 */ /* 0x000fe40000410000 */
[----:B------:R-:W-:Y:S01]  /*7b10*/  FMUL.FTZ R8, R8, c[0x0][0x320] ;  /* 0x0000c80008087a20 */ /* 0x000fe20000410000 */
[C---:B-1----:R-:W-:Y:S03]  /*7b20*/  HMMA.16816.F32 R12, R188.reuse, R168, R12 ;  /* 0x000000a8bc0c723c */ /* 0x042fe6000000180c */
[----:B------:R-:W-:Y:S01]  /*7b30*/  FMUL.FTZ R9, R9, c[0x0][0x320] ;  /* 0x0000c80009097a20 */ /* 0x000fe20000410000 */
[----:B------:R-:W1:Y:S01]  /*7b40*/  MUFU.TANH R179, R5 ;  /* 0x0000000500b37308 */ /* 0x000e620000002400 */
[----:B------:R-:W-:Y:S02]  /*7b50*/  FMUL.FTZ R10, R10, c[0x0][0x320] ;  /* 0x0000c8000a0a7a20 */ /* 0x000fe40000410000 */
[----:B------:R-:W-:Y:S01]  /*7b60*/  FMUL.FTZ R11, R11, c[0x0][0x320] ;  /* 0x0000c8000b0b7a20 */ /* 0x000fe20000410000 */
[C---:B------:R-:W-:Y:S06]  /*7b70*/  HMMA.16816.F32 R16, R188.reuse, R170, R16 ;  /* 0x000000aabc10723c */ /* 0x040fec0000001810 */
[----:B------:R-:W3:Y:S10]  /*7b80*/  MUFU.TANH R192, R6 ;  /* 0x0000000600c07308 */ /* 0x000ef40000002400 */
[----:B------:R5:W1:Y:S01]  /*7b90*/  MUFU.TANH R193, R7 ;  /* 0x0000000700c17308 */ /* 0x000a620000002400 */
[----:B------:R-:W-:Y:S02]  /*7ba0*/  FMUL.FTZ R14, R14, c[0x0][0x320] ;  /* 0x0000c8000e0e7a20 */ /* 0x000fe40000410000 */
[----:B------:R-:W-:Y:S02]  /*7bb0*/  FMUL.FTZ R15, R15, c[0x0][0x320] ;  /* 0x0000c8000f0f7a20 */ /* 0x000fe40000410000 */
[----:B------:R-:W-:Y:S02]  /*7bc0*/  FMUL.FTZ R12, R12, c[0x0][0x320] ;  /* 0x0000c8000c0c7a20 */ /* 0x000fe40000410000 */
[----:B------:R-:W-:Y:S02]  /*7bd0*/  FMUL.FTZ R13, R13, c[0x0][0x320] ;  /* 0x0000c8000d0d7a20 */ /* 0x000fe40000410000 */
[----:B------:R-:W-:Y:S01]  /*7be0*/  FMUL.FTZ R16, R16, c[0x0][0x320] ;  /* 0x0000c80010107a20 */ /* 0x000fe20000410000 */
[----:B------:R-:W1:Y:S01]  /*7bf0*/  MUFU.TANH R184, R14 ;  /* 0x0000000e00b87308 */ /* 0x000e620000002400 */
[----:B------:R-:W-:Y:S02]  /*7c00*/  FMUL.FTZ R18, R18, c[0x0][0x320] ;  /* 0x0000c80012127a20 */ /* 0x000fe40000410000 */
[----:B------:R-:W-:Y:S02]  /*7c10*/  FMUL.FTZ R17, R17, c[0x0][0x320] ;  /* 0x0000c80011117a20 */ /* 0x000fe40000410000 */
[----:B------:R-:W-:Y:S05]  /*7c20*/  FMUL.FTZ R19, R19, c[0x0][0x320] ;  /* 0x0000c80013137a20 */ /* 0x000fea0000410000 */
[----:B------:R-:W1:Y:S01]  /*7c30*/  MUFU.TANH R177, R8 ;  /* 0x0000000800b17308 */ /* 0x000e620000002400 */
[----:B-----5:R-:W5:Y:S09]  /*7c40*/  LDSM.16.M88.4 R4, [R201+0x7000] ;  /* 0x00700000c904783b */ /* 0x020f720000000200 */
[----:B------:R-:W1:Y:S10]  /*7c50*/  MUFU.TANH R171, R16 ;  /* 0x0000001000ab7308 */ /* 0x000e740000002400 */
[----:B------:R-:W1:Y:S10]  /*7c60*/  MUFU.TANH R176, R9 ;  /* 0x0000000900b07308 */ /* 0x000e740000002400 */
[----:B------:R-:W1:Y:S10]  /*7c70*/  MUFU.TANH R182, R18 ;  /* 0x0000001200b67308 */ /* 0x000e740000002400 */
[----:B------:R-:W1:Y:S01]  /*7c80*/  MUFU.TANH R186, R10 ;  /* 0x0000000a00ba7308 */ /* 0x000e620000002400 */
[C---:B-----5:R-:W-:Y:S09]  /*7c90*/  HMMA.16816.F32 R20, R188.reuse, R4, R20 ;  /* 0x00000004bc14723c */ /* 0x060ff20000001814 */
[----:B------:R-:W1:Y:S03]  /*7ca0*/  MUFU.TANH R170, R17 ;  /* 0x0000001100aa7308 */ /* 0x000e660000002400 */
[----:B------:R-:W-:Y:S01]  /*7cb0*/  @P6 SHF.R.S32.HI R4, RZ, 0x1f, R0 ;  /* 0x0000001fff046819 */ /* 0x000fe20000011400 */
[C---:B------:R-:W-:Y:S04]  /*7cc0*/  HMMA.16816.F32 R24, R188.reuse, R6, R24 ;  /* 0x00000006bc18723c */ /* 0x040fe80000001818 */
[----:B------:R-:W-:Y:S02]  /*7cd0*/  @P6 IMAD R4, R4, c[0x0][0x1e0], RZ ;  /* 0x0000780004046a24 */ /* 0x000fe400078e02ff */
[----:B------:R5:W1:Y:S02]  /*7ce0*/  MUFU.TANH R187, R11 ;  /* 0x0000000b00bb7308 */ /* 0x000a640000002400 */
[----:B------:R-:W-:Y:S04]  /*7cf0*/  @P6 IMAD R4, R0, c[0x0][0x1e4], R4 ;  /* 0x0000790000046a24 */ /* 0x000fe800078e0204 */
[----:B------:R-:W-:Y:S02]  /*7d00*/  @P6 IMAD.SHL.U32 R0, R2, 0x40, RZ ;  /* 0x0000004002006824 */ /* 0x000fe400078e00ff */
[----:B------:R-:W-:Y:S02]  /*7d10*/  @P6 IMAD.IADD R3, R3, 0x1, R4 ;  /* 0x0000000103036824 */ /* 0x000fe400078e0204 */
[----:B------:R-:W-:Y:S01]  /*7d20*/  FMUL.FTZ R20, R20, c[0x0][0x320] ;  /* 0x0000c80014147a20 */ /* 0x000fe20000410000 */
[----:B------:R-:W-:Y:S01]  /*7d30*/  @P6 IADD3 R4, P0, R0, R228, RZ ;  /* 0x000000e400046210 */ /* 0x000fe20007f1e0ff */
[----:B------:R-:W1:Y:S01]  /*7d40*/  MUFU.TANH R183, R19 ;  /* 0x0000001300b77308 */ /* 0x000e620000002400 */
[----:B------:R-:W-:Y:S01]  /*7d50*/  FMUL.FTZ R21, R21, c[0x0][0x320] ;  /* 0x0000c80015157a20 */ /* 0x000fe20000410000 */
[----:B------:R-:W-:Y:S01]  /*7d60*/  @P6 SHF.L.U64.HI R2, R2, 0x6, R3 ;  /* 0x0000000602026819 */ /* 0x000fe20000010203 */
[----:B------:R-:W-:Y:S02]  /*7d70*/  FMUL.FTZ R23, R23, c[0x0][0x320] ;  /* 0x0000c80017177a20 */ /* 0x000fe40000410000 */
[----:B------:R-:W-:Y:S02]  /*7d80*/  FMUL.FTZ R22, R22, c[0x0][0x320] ;  /* 0x0000c80016167a20 */ /* 0x000fe40000410000 */
[----:B----4-:R-:W-:Y:S01]  /*7d90*/  @P6 IMAD.X R5, R2, 0x1, R227, P0 ;  /* 0x0000000102056824 */ /* 0x010fe200000e06e3 */
[----:B------:R-:W-:Y:S01]  /*7da0*/  @P6 IADD3 R3, P0, R0, R246, RZ ;  /* 0x000000f600036210 */ /* 0x000fe20007f1e0ff */
[----:B------:R-:W-:Y:S01]  /*7db0*/  FMUL.FTZ R24, R24, c[0x0][0x320] ;  /* 0x0000c80018187a20 */ /* 0x000fe20000410000 */
[----:B------:R4:W1:Y:S01]  /*7dc0*/  MUFU.TANH R169, R20 ;  /* 0x0000001400a97308 */ /* 0x0008620000002400 */
[----:B------:R-:W-:Y:S02]  /*7dd0*/  FMUL.FTZ R26, R26, c[0x0][0x320] ;  /* 0x0000c8001a1a7a20 */ /* 0x000fe40000410000 */
[----:B------:R-:W-:Y:S01]  /*7de0*/  FMUL.FTZ R27, R27, c[0x0][0x320] ;  /* 0x0000c8001b1b7a20 */ /* 0x000fe20000410000 */
[----:B-----5:R-:W5:Y:S01]  /*7df0*/  LDSM.16.M88.4 R8, [R201+0x7800] ;  /* 0x00780000c908783b */ /* 0x020f620000000200 */
[----:B------:R-:W-:Y:S04]  /*7e00*/  DEPBAR.LE SB0, 0x0 ;  /* 0x000080000000791a */ /* 0x000fe80000000000 */
[----:B------:R-:W-:Y:S01]  /*7e10*/  FMUL.FTZ R25, R25, c[0x0][0x320] ;  /* 0x0000c80019197a20 */ /* 0x000fe20000410000 */
[----:B------:R1:W1:Y:S01]  /*7e20*/  MUFU.TANH R168, R21 ;  /* 0x0000001500a87308 */ /* 0x0002620000002400 */
[----:B------:R-:W-:Y:S09]  /*7e30*/  BAR.SYNC.DEFER_BLOCKING 0x0 ;  /* 0x0000000000007b1d */ /* 0x000ff20000010000 */
[----:B------:R2:W2:Y:S01]  /*7e40*/  MUFU.TANH R185, R15 ;  /* 0x0000000f00b97308 */ /* 0x0004a20000002400 */
[C---:B----4-:R-:W-:Y:S09]  /*7e50*/  @P6 LEA R20, P5, R4.reuse, c[0x0][0x1c8], 0x1 ;  /* 0x0000720004146a11 */ /* 0x050ff200078a08ff */
[----:B------:R-:W4:Y:S01]  /*7e60*/  MUFU.TANH R173, R12 ;  /* 0x0000000c00ad7308 */ /* 0x000f220000002400 */
[----:B-1----:R-:W-:Y:S01]  /*7e70*/  @P6 LEA.HI.X R21, R4, c[0x0][0x1cc], R5, 0x1, P5 ;  /* 0x0000730004156a11 */ /* 0x002fe200028f0c05 */
[----:B------:R-:W-:Y:S01]  /*7e80*/  @P6 IMAD.X R5, R2, 0x1, R245, P0 ;  /* 0x0000000102056824 */ /* 0x000fe200000e06f5 */
[----:B------:R-:W-:Y:S02]  /*7e90*/  @P6 IADD3 R4, P5, R0, R244, RZ ;  /* 0x000000f400046210 */ /* 0x000fe40007fbe0ff */
[C---:B------:R-:W-:Y:S01]  /*7ea0*/  @P6 LEA R16, P0, R3.reuse, c[0x0][0x1c8], 0x1 ;  /* 0x0000720003106a11 */ /* 0x040fe200078008ff */
[----:B------:R-:W-:Y:S01]  /*7eb0*/  @!PT LDS RZ, [RZ] ;  /* 0x00000000fffff984 */ /* 0x000fe20000000800 */
[----:B------:R-:W-:Y:S01]  /*7ec0*/  @!PT LDS RZ, [RZ] ;  /* 0x00000000fffff984 */ /* 0x000fe20000000800 */
[----:B------:R-:W-:Y:S01]  /*7ed0*/  @!PT LDS RZ, [RZ] ;  /* 0x00000000fffff984 */ /* 0x000fe20000000800 */
[----:B------:R1:W-:Y:S04]  /*7ee0*/  @P6 LDGSTS.E.BYPASS.LTC128B.128 [R225+0x8100], [R20.64], !P4 ;  /* 0x0810000014e16fae */ /* 0x0003e8000e101d4c */
[----:B------:R-:W1:Y:S01]  /*7ef0*/  MUFU.TANH R172, R13 ;  /* 0x0000000d00ac7308 */ /* 0x000e620000002400 */
[----:B------:R-:W-:Y:S01]  /*7f00*/  @P6 IMAD.X R6, R2, 0x1, R243, P5 ;  /* 0x0000000102066824 */ /* 0x000fe200028e06f3 */
[C---:B------:R-:W-:Y:S02]  /*7f10*/  @P6 LEA R18, P5, R4.reuse, c[0x0][0x1c8], 0x1 ;  /* 0x0000720004126a11 */ /* 0x040fe400078a08ff */
[----:B------:R-:W-:Y:S01]  /*7f20*/  @P6 LEA.HI.X R17, R3, c[0x0][0x1cc], R5, 0x1, P0 ;  /* 0x0000730003116a11 */ /* 0x000fe200000f0c05 */
[C---:B-----5:R-:W-:Y:S04]  /*7f30*/  HMMA.16816.F32 R28, R188.reuse, R8, R28 ;  /* 0x00000008bc1c723c */ /* 0x060fe8000000181c */
[----:B------:R2:W-:Y:S01]  /*7f40*/  @P6 LDGSTS.E.BYPASS.LTC128B.128 [R225+0xa100], [R16.64], !P3 ;  /* 0x0a10000010e16fae */ /* 0x0005e2000d901d4c */
[----:B------:R1:W1:Y:S01]  /*7f50*/  MUFU.TANH R181, R23 ;  /* 0x0000001700b57308 */ /* 0x0002620000002400 */
[----:B------:R-:W-:Y:S02]  /*7f60*/  @P6 LEA.HI.X R19, R4, c[0x0][0x1cc], R6, 0x1, P5 ;  /* 0x0000730004136a11 */ /* 0x000fe400028f0c06 */
[----:B------:R-:W-:Y:S01]  /*7f70*/  @P6 IADD3 R5, P0, R0, R242, RZ ;  /* 0x000000f200056210 */ /* 0x000fe20007f1e0ff */
[----:B------:R-:W-:Y:S02]  /*7f80*/  HMMA.16816.F32 R32, R188, R10, R32 ;  /* 0x0000000abc20723c */ /* 0x000fe40000001820 */
[----:B------:R3:W-:Y:S01]  /*7f90*/  @P6 LDGSTS.E.BYPASS.LTC128B.128 [R225+0xc100], [R18.64], !P2 ;  /* 0x0c10000012e16fae */ /* 0x0007e2000d101d4c */
[----:B------:R-:W-:Y:S01]  /*7fa0*/  @P6 IADD3 R0, P5, R223, R0, RZ ;  /* 0x00000000df006210 */ /* 0x000fe20007fbe0ff */
[----:B------:R-:W-:Y:S02]  /*7fb0*/  IMAD.MOV.U32 R223, RZ, RZ, c[0x0][0x1e0] ;  /* 0x00007800ffdf7624 */ /* 0x000fe400078e00ff */
[----:B------:R3:W3:Y:S01]  /*7fc0*/  MUFU.TANH R132, R24 ;  /* 0x0000001800847308 */ /* 0x0006e20000002400 */
[----:B------:R-:W-:Y:S01]  /*7fd0*/  @P6 IMAD.X R4, R2, 0x1, R241, P0 ;  /* 0x0000000102046824 */ /* 0x000fe200000e06f1 */
[----:B------:R-:W-:Y:S04]  /*7fe0*/  @P6 LEA R14, P0, R5, c[0x0][0x1c8], 0x1 ;  /* 0x00007200050e6a11 */ /* 0x000fe800078008ff */
[----:B------:R-:W-:Y:S02]  /*7ff0*/  SHF.L.U64.HI R223, R223, R230, c[0x0][0x1e4] ;  /* 0x00007900dfdf7619 */ /* 0x000fe400000102e6 */
[----:B--2---:R-:W-:Y:S02]  /*8000*/  @P6 LEA.HI.X R15, R5, c[0x0][0x1cc], R4, 0x1, P0 ;  /* 0x00007300050f6a11 */ /* 0x004fe400000f0c04 */
[----:B------:R2:W2:Y:S01]  /*8010*/  MUFU.TANH R178, R22 ;  /* 0x0000001600b27308 */ /* 0x0004a20000002400 */
[----:B------:R-:W-:Y:S01]  /*8020*/  @P6 IMAD.X R2, R223, 0x1, R2, P5 ;  /* 0x00000001df026824 */ /* 0x000fe200028e0602 */
[C---:B------:R-:W-:Y:S01]  /*8030*/  @P6 IADD3 R3, P5, R0.reuse, R228, RZ ;  /* 0x000000e400036210 */ /* 0x040fe20007fbe0ff */
[----:B------:R4:W-:Y:S01]  /*8040*/  @P6 LDGSTS.E.BYPASS.LTC128B.128 [R225+0xe100], [R14.64], !P1 ;  /* 0x0e1000000ee16fae */ /* 0x0009e2000c901d4c */
[----:B------:R-:W-:Y:S01]  /*8050*/  @P6 IADD3 R4, P0, R0, R246, RZ ;  /* 0x000000f600046210 */ /* 0x000fe20007f1e0ff */
[----:B-1----:R-:W-:Y:S02]  /*8060*/  FMUL.FTZ R23, R29, c[0x0][0x320] ;  /* 0x0000c8001d177a20 */ /* 0x002fe40000410000 */
[C---:B------:R-:W-:Y:S01]  /*8070*/  @P6 IMAD.X R5, R2.reuse, 0x1, R227, P5 ;  /* 0x0000000102056824 */ /* 0x040fe200028e06e3 */
[C---:B------:R-:W-:Y:S01]  /*8080*/  @P6 LEA R12, P5, R3.reuse, c[0x0][0x1c8], 0x1 ;  /* 0x00007200030c6a11 */ /* 0x040fe200078a08ff */
[----:B------:R-:W-:Y:S01]  /*8090*/  @P6 IMAD.X R6, R2, 0x1, R245, P0 ;  /* 0x0000000102066824 */ /* 0x000fe200000e06f5 */
[----:B------:R1:W1:Y:S01]  /*80a0*/  MUFU.TANH R175, R26 ;  /* 0x0000001a00af7308 */ /* 0x0002620000002400 */
[----:B------:R-:W-:Y:S01]  /*80b0*/  @P6 LEA R10, P0, R4, c[0x0][0x1c8], 0x1 ;  /* 0x00007200040a6a11 */ /* 0x000fe200078008ff */
[----:B------:R-:W5:Y:S01]  /*80c0*/  LDL R29, [R1+0x8] ;  /* 0x00000800011d7983 */ /* 0x000f620000100800 */
[----:B------:R-:W-:Y:S01]  /*80d0*/  @P6 LEA.HI.X R13, R3, c[0x0][0x1cc], R5, 0x1, P5 ;  /* 0x00007300030d6a11 */ /* 0x000fe200028f0c05 */
[----:B---3--:R-:W-:Y:S01]  /*80e0*/  FMUL.FTZ R24, R28, c[0x0][0x320] ;  /* 0x0000c8001c187a20 */ /* 0x008fe20000410000 */
[----:B------:R-:W-:Y:S01]  /*80f0*/  @P6 IADD3 R3, P5, R0, R244, RZ ;  /* 0x000000f400036210 */ /* 0x000fe20007fbe0ff */
[----:B------:R-:W-:Y:S01]  /*8100*/  FMUL.FTZ R33, R33, c[0x0][0x320] ;  /* 0x0000c80021217a20 */ /* 0x000fe20000410000 */
[----:B------:R-:W-:Y:S01]  /*8110*/  @P6 LEA.HI.X R11, R4, c[0x0][0x1cc], R6, 0x1, P0 ;  /* 0x00007300040b6a11 */ /* 0x000fe200000f0c06 */
[----:B------:R-:W3:Y:S01]  /*8120*/  LDL R28, [R1+0x24] ;  /* 0x00002400011c7983 */ /* 0x000ee20000100800 */
[----:B------:R-:W-:Y:S01]  /*8130*/  @P6 IADD3.X R4, R2, R243, RZ, P5, !PT ;  /* 0x000000f302046210 */ /* 0x000fe20002ffe4ff */
[----:B------:R1:W1:Y:S01]  /*8140*/  MUFU.TANH R174, R27 ;  /* 0x0000001b00ae7308 */ /* 0x0002620000002400 */
[----:B------:R-:W-:Y:S01]  /*8150*/  @P6 LEA R8, P5, R3, c[0x0][0x1c8], 0x1 ;  /* 0x0000720003086a11 */ /* 0x000fe200078a08ff */
[----:B------:R-:W-:Y:S01]  /*8160*/  FMUL.FTZ R35, R35, c[0x0][0x320] ;  /* 0x0000c80023237a20 */ /* 0x000fe20000410000 */
[----:B------:R-:W-:Y:S01]  /*8170*/  @P6 IADD3 R0, P0, R0, R242, RZ ;  /* 0x000000f200006210 */ /* 0x000fe20007f1e0ff */
[----:B------:R3:W-:Y:S01]  /*8180*/  @P6 LDGSTS.E.BYPASS.LTC128B.128 [R225+0x9100], [R12.64], !P4 ;  /* 0x091000000ce16fae */ /* 0x0007e2000e101d4c */
[----:B------:R-:W-:Y:S01]  /*8190*/  @P6 LEA.HI.X R9, R3, c[0x0][0x1cc], R4, 0x1, P5 ;  /* 0x0000730003096a11 */ /* 0x000fe200028f0c04 */
[----:B--2---:R-:W-:Y:S02]  /*81a0*/  FMUL.FTZ R22, R32, c[0x0][0x320] ;  /* 0x0000c80020167a20 */ /* 0x004fe40000410000 */
[----:B------:R-:W-:Y:S01]  /*81b0*/  @P6 IMAD.X R2, R2, 0x1, R241, P0 ;  /* 0x0000000102026824 */ /* 0x000fe200000e06f1 */
[----:B------:R-:W-:Y:S01]  /*81c0*/  @P6 LEA R6, P0, R0, c[0x0][0x1c8], 0x1 ;  /* 0x0000720000066a11 */ /* 0x000fe200078008ff */
[----:B------:R-:W2:Y:S01]  /*81d0*/  MUFU.TANH R25, R25 ;  /* 0x0000001900197308 */ /* 0x000ea20000002400 */
[----:B------:R2:W5:Y:S01]  /*81e0*/  LDL R4, [R1+0x4c] ;  /* 0x00004c0001047983 */ /* 0x0005620000100800 */
[----:B----4-:R-:W-:Y:S01]  /*81f0*/  FMUL.FTZ R14, R34, c[0x0][0x320] ;  /* 0x0000c800220e7a20 */ /* 0x010fe20000410000 */
[----:B------:R-:W-:Y:S01]  /*8200*/  @P6 LEA.HI.X R7, R0, c[0x0][0x1cc], R2, 0x1, P0 ;  /* 0x0000730000076a11 */ /* 0x000fe200000f0c02 */
[----:B-1----:R-:W-:Y:S01]  /*8210*/  FMUL.FTZ R26, R31, c[0x0][0x320] ;  /* 0x0000c8001f1a7a20 */ /* 0x002fe20000410000 */
[----:B------:R-:W-:Y:S01]  /*8220*/  PLOP3.LUT P0, PT, PT, PT, UP2, 0x80, 0x0 ;  /* 0x000000000000781c */ /* 0x000fe20003f0f028 */
[----:B------:R-:W-:Y:S01]  /*8230*/  IMAD.SHL.U32 R5, R224, 0x40, RZ ;  /* 0x00000040e0057824 */ /* 0x000fe200078e00ff */
[----:B------:R1:W-:Y:S03]  /*8240*/  @P6 LDGSTS.E.BYPASS.LTC128B.128 [R225+0xb100], [R10.64], !P3 ;  /* 0x0b1000000ae16fae */ /* 0x0003e6000d901d4c */
[----:B------:R-:W4:Y:S03]  /*8250*/  MUFU.TANH R24, R24 ;  /* 0x0000001800187308 */ /* 0x000f260000002400 */
[----:B------:R1:W-:Y:S01]  /*8260*/  @P6 LDGSTS.E.BYPASS.LTC128B.128 [R225+0xd100], [R8.64], !P2 ;  /* 0x0d10000008e16fae */ /* 0x0003e2000d101d4c */
[----:B------:R-:W-:Y:S05]  /*8270*/  FMUL.FTZ R27, R30, c[0x0][0x320] ;  /* 0x0000c8001e1b7a20 */ /* 0x000fea0000410000 */
[----:B------:R1:W-:Y:S01]  /*8280*/  @P6 LDGSTS.E.BYPASS.LTC128B.128 [R225+0xf100], [R6.64], !P1 ;  /* 0x0f10000006e16fae */ /* 0x0003e2000c901d4c */
[----:B------:R-:W1:Y:S05]  /*8290*/  MUFU.TANH R23, R23 ;  /* 0x0000001700177308 */ /* 0x000e6a0000002400 */
[----:B------:R-:W0:Y:S05]  /*82a0*/  LDGDEPBAR ;  /* 0x00000000000079af */ /* 0x000e2a0000000000 */
[----:B------:R-:W1:Y:S10]  /*82b0*/  MUFU.TANH R27, R27 ;  /* 0x0000001b001b7308 */ /* 0x000e740000002400 */
[----:B------:R-:W1:Y:S10]  /*82c0*/  MUFU.TANH R26, R26 ;  /* 0x0000001a001a7308 */ /* 0x000e740000002400 */
[----:B------:R-:W1:Y:S10]  /*82d0*/  MUFU.TANH R22, R22 ;  /* 0x0000001600167308 */ /* 0x000e740000002400 */
[----:B------:R1:W1:Y:S10]  /*82e0*/  MUFU.TANH R16, R33 ;  /* 0x0000002100107308 */ /* 0x0002740000002400 */
[----:B------:R-:W1:Y:S10]  /*82f0*/  MUFU.TANH R14, R14 ;  /* 0x0000000e000e7308 */ /* 0x000e740000002400 */
[----:B------:R1:W1:Y:S01]  /*8300*/  MUFU.TANH R135, R35 ;  /* 0x0000002300877308 */ /* 0x0002620000002400 */
[----:B---3--:R-:W-:Y:S04]  /*8310*/  IADD3 R0, -R28, 0x1, -R5 ;  /* 0x000000011c007810 */ /* 0x008fe80007ffe905 */
[----:B------:R-:W-:Y:S04]  /*8320*/  IADD3 R0, R0, c[0x0][0x1d0], RZ ;  /* 0x0000740000007a10 */ /* 0x000fe80007ffe0ff */
[----:B------:R-:W-:Y:S04]  /*8330*/  IADD3 R0, R0, -c[0x0][0x168], RZ ;  /* 0x80005a0000007a10 */ /* 0x000fe80007ffe0ff */
[C---:B-1----:R-:W-:Y:S01]  /*8340*/  IADD3 R7, R0.reuse, c[0x0][0x328], RZ ;  /* 0x0000ca0000077a10 */ /* 0x042fe20007ffe0ff */
[----:B-----5:R-:W-:Y:S01]  /*8350*/  @P0 IMAD.MOV.U32 R4, RZ, RZ, R29 ;  /* 0x000000ffff040224 */ /* 0x020fe200078e001d */
[----:B------:R-:W-:Y:S02]  /*8360*/  PLOP3.LUT P0, PT, PT, PT, UP1, 0x40, 0x0 ;  /* 0x000000000000781c */ /* 0x000fe40003f0e818 */
[----:B------:R-:W-:Y:S02]  /*8370*/  IADD3 R6, R0, UR6, RZ ;  /* 0x0000000600067c10 */ /* 0x000fe4000fffe0ff */
[----:B------:R-:W1:Y:S02]  /*8380*/  SHFL.IDX PT, R3, R4, RZ, 0x1c1f ;  /* 0x001c1fff04037589 */ /* 0x000e6400000e0000 */
[--C-:B-1----:R-:W-:Y:S02]  /*8390*/  IMAD.IADD R2, R7, 0x1, R3.reuse ;  /* 0x0000000107027824 */ /* 0x102fe400078e0203 */
[----:B------:R-:W-:Y:S05]  /*83a0*/  IMAD.IADD R0, R6, 0x1, R3 ;  /* 0x0000000106007824 */ /* 0x000fea00078e0203 */
[----:B------:R-:W-:-:S05]  /*83b0*/  @P0 BRA `(.L_x_1605) ;  /* 0x0000019000000947 */ /* 0x000fca0003800000 */
[----:B--2-4-:R-:W-:Y:S01]  /*83c0*/  IADD3 R3, R3, c[0x0][0x1d0], RZ ;  /* 0x0000740003037a10 */ /* 0x014fe20007ffe0ff */
        /* <DEDUP_REMOVED lines=13> */
.L_x_1607:
[----:B------:R-:W-:Y:S04]  /*84a0*/  MOV R8, c[0x0][0x32c] ;  /* 0x0000cb0000087a02 */ /* 0x000fe80000000f00 */
[----:B------:R-:W-:Y:S11]  /*84b0*/  ISETP.NE.AND P0, PT, R8, 0x1, PT ;  /* 0x000000010800780c */ /* 0x000ff60003f05270 */
[----:B------:R-:W-:Y:S02]  /*84c0*/  @!UPT UIADD3 URZ, URZ, URZ, URZ ;  /* 0x0000003f3f3ff290 */ /* 0x000fe4000fffe03f */
[----:B------:R-:W-:Y:S05]  /*84d0*/  @P0 IMAD.HI.U32 R8, R3, c[0x0][0x330], RZ ;  /* 0x0000cc0003080a27 */ /* 0x000fea00078e00ff */
[----:B------:R-:W-:Y:S02]  /*84e0*/  @P0 SHF.R.U32.HI R3, RZ, c[0x0][0x334], R8 ;  /* 0x0000cd00ff030a19 */ /* 0x000fe40000011608 */
.L_x_1608:
[----:B------:R-:W-:Y:S05]  /*84f0*/  BSYNC B0 ;  /* 0x0000000000007941 */ /* 0x000fea0003800000 */
.L_x_1606:
[----:B------:R-:W-:Y:S04]  /*8500*/  IMAD R3, R3, c[0x0][0x32c], -R5 ;  /* 0x0000cb0003037a24 */ /* 0x000fe800078e0a05 */
[----:B------:R-:W-:Y:S05]  /*8510*/  IMAD.IADD R3, R3, 0x1, -R28 ;  /* 0x0000000103037824 */ /* 0x000fea00078e0a1c */
[----:B------:R-:W-:Y:S02]  /*8520*/  IADD3 R8, R3, c[0x0][0x32c], RZ ;  /* 0x0000cb0003087a10 */ /* 0x000fe40007ffe0ff */
[----:B------:R-:W-:Y:S02]  /*8530*/  IMNMX R0, R0, R3, !PT ;  /* 0x0000000300007217 */ /* 0x000fe40007800200 */
[----:B------:R-:W-:Y:S02]  /*8540*/  IMNMX R2, R2, R8, PT ;  /* 0x0000000802027217 */ /* 0x000fe40003800200 */
.L_x_1605:
[----:B--2-4-:R-:W-:Y:S01]  /*8550*/  ISETP.GT.AND P0, PT, R224, -0x1, PT ;  /* 0xffffffffe000780c */ /* 0x014fe20003f04270 */
[----:B------:R-:W1:Y:S03]  /*8560*/  SHFL.IDX PT, R3, R4, 0x1, 0x1c1f ;  /* 0x003c1f0004037f89 */ /* 0x000e6600000e0000 */
[C---:B------:R-:W-:Y:S02]  /*8570*/  ISETP.GT.AND P5, PT, R0.reuse, RZ, P0 ;  /* 0x000000ff0000720c */ /* 0x040fe400007a4270 */
[----:B------:R-:W-:Y:S02]  /*8580*/  ISETP.GT.AND P6, PT, R0, 0x1, P0 ;  /* 0x000000010000780c */ /* 0x000fe400007c4270 */
[C---:B------:R-:W-:Y:S02]  /*8590*/  ISETP.LT.OR P5, PT, R2.reuse, 0x1, P5 ;  /* 0x000000010200780c */ /* 0x040fe40002fa1670 */
[----:B------:R-:W-:Y:S02]  /*85a0*/  ISETP.LT.OR P6, PT, R2, 0x2, P6 ;  /* 0x000000020200780c */ /* 0x000fe400037c1670 */
[----:B------:R-:W-:Y:S02]  /*85b0*/  FSEL R8, R180, -INF , !P5 ;  /* 0xff800000b4087808 */ /* 0x000fe40006800000 */
[----:B------:R-:W-:Y:S02]  /*85c0*/  ISETP.GT.AND P5, PT, R0, 0x8, P0 ;  /* 0x000000080000780c */ /* 0x000fe400007a4270 */
[----:B------:R-:W-:Y:S02]  /*85d0*/  FSEL R10, R179, -INF , !P6 ;  /* 0xff800000b30a7808 */ /* 0x000fe40007000000 */
[----:B------:R-:W-:Y:S02]  /*85e0*/  ISETP.LT.OR P5, PT, R2, 0x9, P5 ;  /* 0x000000090200780c */ /* 0x000fe40002fa1670 */
[C---:B------:R-:W-:Y:S02]  /*85f0*/  ISETP.GT.AND P6, PT, R0.reuse, 0x9, P0 ;  /* 0x000000090000780c */ /* 0x040fe400007c4270 */
[----:B------:R-:W-:Y:S02]  /*8600*/  FSEL R9, R177, -INF , !P5 ;  /* 0xff800000b1097808 */ /* 0x000fe40006800000 */
[----:B------:R-:W-:Y:S02]  /*8610*/  ISETP.GT.AND P5, PT, R0, 0x10, P0 ;  /* 0x000000100000780c */ /* 0x000fe400007a4270 */
[C---:B------:R-:W-:Y:S02]  /*8620*/  ISETP.LT.OR P6, PT, R2.reuse, 0xa, P6 ;  /* 0x0000000a0200780c */ /* 0x040fe400037c1670 */
[----:B------:R-:W-:Y:S02]  /*8630*/  ISETP.LT.OR P5, PT, R2, 0x11, P5 ;  /* 0x000000110200780c */ /* 0x000fe40002fa1670 */
[----:B------:R-:W-:Y:S02]  /*8640*/  FSEL R11, R176, -INF , !P6 ;  /* 0xff800000b00b7808 */ /* 0x000fe40007000000 */
[----:B------:R-:W-:Y:S02]  /*8650*/  FSEL R173, R173, -INF , !P5 ;  /* 0xff800000adad7808 */ /* 0x000fe40006800000 */
[C---:B------:R-:W-:Y:S02]  /*8660*/  ISETP.GT.AND P5, PT, R0.reuse, 0x18, P0 ;  /* 0x000000180000780c */ /* 0x040fe400007a4270 */
        /* <DEDUP_REMOVED lines=13> */
[----:B------:R-:W-:Y:S02]  /*8740*/  ISETP.GT.AND P6, PT, R0, 0x21, P0 ;  /* 0x000000210000780c */ /* 0x000fe400007c4270 */
        /* <DEDUP_REMOVED lines=13> */
[----:B------:R-:W-:Y:S02]  /*8820*/  PLOP3.LUT P5, PT, PT, PT, UP1, 0x40, 0x0 ;  /* 0x000000000000781c */ /* 0x000fe40003fae818 */
[----:B------:R-:W-:Y:S04]  /*8830*/  ISETP.LT.OR P6, PT, R2, 0x32, P6 ;  /* 0x000000320200780c */ /* 0x000fe800037c1670 */
[----:B------:R-:W-:Y:S02]  /*8840*/  FSEL R195, R23, -INF , !P6 ;  /* 0xff80000017c37808 */ /* 0x000fe40007000000 */
[----:B------:R-:W-:Y:S01]  /*8850*/  ISETP.GT.AND P6, PT, R0, 0x39, P0 ;  /* 0x000000390000780c */ /* 0x000fe200007c4270 */
[--C-:B-1----:R-:W-:Y:S03]  /*8860*/  IMAD.IADD R0, R6, 0x1, R3.reuse ;  /* 0x0000000106007824 */ /* 0x102fe600078e0203 */
[----:B------:R-:W-:Y:S01]  /*8870*/  ISETP.LT.OR P6, PT, R2, 0x3a, P6 ;  /* 0x0000003a0200780c */ /* 0x000fe200037c1670 */
[----:B------:R-:W-:Y:S03]  /*8880*/  IMAD.IADD R2, R7, 0x1, R3 ;  /* 0x0000000107027824 */ /* 0x000fe600078e0203 */
[----:B------:R-:W-:Y:S01]  /*8890*/  FSEL R226, R16, -INF , !P6 ;  /* 0xff80000010e27808 */ /* 0x000fe20007000000 */
        /* <DEDUP_REMOVED lines=15> */
.L_x_1611:
[----:B------:R-:W-:Y:S04]  /*8990*/  MOV R4, c[0x0][0x32c] ;  /* 0x0000cb0000047a02 */ /* 0x000fe80000000f00 */
[----:B------:R-:W-:Y:S11]  /*89a0*/  ISETP.NE.AND P5, PT, R4, 0x1, PT ;  /* 0x000000010400780c */ /* 0x000ff60003fa5270 */
[----:B------:R-:W-:Y:S02]  /*89b0*/  @!UPT UIADD3 URZ, URZ, URZ, URZ ;  /* 0x0000003f3f3ff290 */ /* 0x000fe4000fffe03f */
[----:B------:R-:W-:Y:S05]  /*89c0*/  @P5 IMAD.HI.U32 R4, R3, c[0x0][0x330], RZ ;  /* 0x0000cc0003045a27 */ /* 0x000fea00078e00ff */
[----:B------:R-:W-:Y:S02]  /*89d0*/  @P5 SHF.R.U32.HI R3, RZ, c[0x0][0x334], R4 ;  /* 0x0000cd00ff035a19 */ /* 0x000fe40000011604 */
.L_x_1612:
[----:B------:R-:W-:Y:S05]  /*89e0*/  BSYNC B0 ;  /* 0x0000000000007941 */ /* 0x000fea0003800000 */
.L_x_1610:
[----:B------:R-:W-:Y:S04]  /*89f0*/  IMAD R5, R3, c[0x0][0x32c], -R5 ;  /* 0x0000cb0003057a24 */ /* 0x000fe800078e0a05 */
[----:B------:R-:W-:Y:S05]  /*8a00*/  IMAD.IADD R5, R5, 0x1, -R28 ;  /* 0x0000000105057824 */ /* 0x000fea00078e0a1c */
[----:B------:R-:W-:Y:S02]  /*8a10*/  IADD3 R3, R5, c[0x0][0x32c], RZ ;  /* 0x0000cb0005037a10 */ /* 0x000fe40007ffe0ff */
[----:B------:R-:W-:Y:S02]  /*8a20*/  IMNMX R0, R0, R5, !PT ;  /* 0x0000000500007217 */ /* 0x000fe40007800200 */
[----:B------:R-:W-:Y:S02]  /*8a30*/  IMNMX R2, R2, R3, PT ;  /* 0x0000000302027217 */ /* 0x000fe40003800200 */
.L_x_1609:
[----:B------:R-:W-:Y:S01]  /*8a40*/  FMNMX.FTZ R3, R8, R133, !PT ;  /* 0x0000008508037209 */ /* 0x000fe20007810000 */
[----:B------:R-:W-:Y:S01]  /*8a50*/  LDSM.16.MT88.4 R20, [R198+0x100] ;  /* 0x00010000c614783b */ /* 0x000fe20000004200 */
[----:B------:R-:W-:Y:S02]  /*8a60*/  ISETP.GT.AND P5, PT, R0, RZ, P0 ;  /* 0x000000ff0000720c */ /* 0x000fe400007a4270 */
[----:B------:R-:W-:Y:S02]  /*8a70*/  FMNMX.FTZ R3, R10, R3, !PT ;  /* 0x000000030a037209 */ /* 0x000fe40007810000 */
[----:B------:R-:W-:Y:S02]  /*8a80*/  ISETP.GT.AND P6, PT, R0, 0x1, P0 ;  /* 0x000000010000780c */ /* 0x000fe400007c4270 */
[----:B------:R-:W-:Y:S01]  /*8a90*/  FMNMX.FTZ R3, R9, R3, !PT ;  /* 0x0000000309037209 */ /* 0x000fe20007810000 */
[----:B------:R-:W-:Y:S01]  /*8aa0*/  LDSM.16.MT88.4 R28, [R200+0x100] ;  /* 0x00010000c81c783b */ /* 0x000fe20000004200 */
[----:B------:R-:W-:Y:S02]  /*8ab0*/  ISETP.LT.OR P5, PT, R2, 0x1, P5 ;  /* 0x000000010200780c */ /* 0x000fe40002fa1670 */
[----:B------:R-:W-:Y:S02]  /*8ac0*/  FMNMX.FTZ R3, R11, R3, !PT ;  /* 0x000000030b037209 */ /* 0x000fe40007810000 */
[----:B------:R-:W-:Y:S02]  /*8ad0*/  FSEL R4, R192, -INF , !P5 ;  /* 0xff800000c0047808 */ /* 0x000fe40006800000 */
[----:B------:R-:W-:Y:S02]  /*8ae0*/  FMNMX.FTZ R3, R173, R3, !PT ;  /* 0x00000003ad037209 */ /* 0x000fe40007810000 */
[----:B------:R-:W-:Y:S02]  /*8af0*/  ISETP.GT.AND P5, PT, R0, 0x8, P0 ;  /* 0x000000080000780c */ /* 0x000fe400007a4270 */
[----:B------:R-:W-:Y:S02]  /*8b00*/  FMNMX.FTZ R3, R176, R3, !PT ;  /* 0x00000003b0037209 */ /* 0x000fe40007810000 */
[C---:B------:R-:W-:Y:S02]  /*8b10*/  ISETP.LT.OR P6, PT, R2.reuse, 0x2, P6 ;  /* 0x000000020200780c */ /* 0x040fe400037c1670 */
[----:B------:R-:W-:Y:S02]  /*8b20*/  FMNMX.FTZ R3, R177, R3, !PT ;  /* 0x00000003b1037209 */ /* 0x000fe40007810000 */
[----:B------:R-:W-:Y:S02]  /*8b30*/  ISETP.LT.OR P5, PT, R2, 0x9, P5 ;  /* 0x000000090200780c */ /* 0x000fe40002fa1670 */
[----:B------:R-:W-:Y:S02]  /*8b40*/  FSEL R6, R193, -INF , !P6 ;  /* 0xff800000c1067808 */ /* 0x000fe40007000000 */
[----:B------:R-:W-:Y:S02]  /*8b50*/  ISETP.GT.AND P6, PT, R0, 0x9, P0 ;  /* 0x000000090000780c */ /* 0x000fe400007c4270 */
[----:B------:R-:W-:Y:S02]  /*8b60*/  FMNMX.FTZ R12, R4, R134, !PT ;  /* 0x00000086040c7209 */ /* 0x000fe40007810000 */
[----:B------:R-:W-:Y:S02]  /*8b70*/  FMNMX.FTZ R3, R179, R3, !PT ;  /* 0x00000003b3037209 */ /* 0x000fe40007810000 */
[----:B------:R-:W-:Y:S02]  /*8b80*/  FSEL R5, R186, -INF , !P5 ;  /* 0xff800000ba057808 */ /* 0x000fe40006800000 */
[----:B------:R-:W-:Y:S02]  /*8b90*/  ISETP.GT.AND P5, PT, R0, 0x10, P0 ;  /* 0x000000100000780c */ /* 0x000fe400007a4270 */
[----:B------:R-:W-:Y:S02]  /*8ba0*/  ISETP.LT.OR P6, PT, R2, 0xa, P6 ;  /* 0x0000000a0200780c */ /* 0x000fe400037c1670 */
[----:B------:R-:W-:Y:S02]  /*8bb0*/  FMNMX.FTZ R12, R6, R12, !PT ;  /* 0x0000000c060c7209 */ /* 0x000fe40007810000 */
        /* <DEDUP_REMOVED lines=8> */
[C---:B------:R-:W-:Y:S02]  /*8c40*/  ISETP.LT.OR P6, PT, R2.reuse, 0x12, P6 ;  /* 0x000000120200780c */ /* 0x040fe400037c1670 */
        /* <DEDUP_REMOVED lines=28> */
[----:B------:R-:W-:Y:S01]  /*8e10*/  ISETP.GT.AND P5, PT, R0, 0x30, P0 ;  /* 0x000000300000780c */ /* 0x000fe200007a4270 */
        /* <DEDUP_REMOVED lines=10> */
[----:B------:R-:W-:Y:S02]  /*8ec0*/  ISETP.LT.OR P6, PT, R2, 0x32, P6 ;  /* 0x000000320200780c */ /* 0x000fe400037c1670 */
[----:B------:R-:W-:Y:S02]  /*8ed0*/  ISETP.GT.AND P0, PT, R0, 0x39, P0 ;  /* 0x000000390000780c */ /* 0x000fe40000704270 */
[----:B------:R-:W-:Y:S02]  /*8ee0*/  FMNMX.FTZ R0, R187, R12, !PT ;  /* 0x0000000cbb007209 */ /* 0x000fe40007810000 */
[----:B------:R-:W-:Y:S02]  /*8ef0*/  ISETP.LT.OR P5, PT, R2, 0x39, P5 ;  /* 0x000000390200780c */ /* 0x000fe40002fa1670 */
[----:B------:R-:W-:Y:S02]  /*8f00*/  FSEL R191, R26, -INF , !P6 ;  /* 0xff8000001abf7808 */ /* 0x000fe40007000000 */
[----:B------:R-:W-:Y:S02]  /*8f10*/  FSEL R192, R14, -INF , !P5 ;  /* 0xff8000000ec07808 */ /* 0x000fe40006800000 */
[----:B------:R-:W-:Y:S02]  /*8f20*/  ISETP.LT.OR P0, PT, R2, 0x3a, P0 ;  /* 0x0000003a0200780c */ /* 0x000fe40000701670 */
[----:B------:R-:W-:Y:S02]  /*8f30*/  FMNMX.FTZ R0, R191, R0, !PT ;  /* 0x00000000bf007209 */ /* 0x000fe40007810000 */
[----:B------:R-:W-:Y:S02]  /*8f40*/  FSEL R135, R135, -INF , !P0 ;  /* 0xff80000087877808 */ /* 0x000fe40004000000 */
[----:B------:R-:W-:Y:S02]  /*8f50*/  FMNMX.FTZ R0, R192, R0, !PT ;  /* 0x00000000c0007209 */ /* 0x000fe40007810000 */
[----:B-1----:R-:W-:Y:S02]  /*8f60*/  FMNMX.FTZ R3, R3, R13, !PT ;  /* 0x0000000d03037209 */ /* 0x002fe40007810000 */
[----:B------:R-:W-:Y:S01]  /*8f70*/  FMNMX.FTZ R0, R135, R0, !PT ;  /* 0x0000000087007209 */ /* 0x000fe20007810000 */
[----:B------:R-:W-:Y:S08]  /*8f80*/  LDSM.16.MT88.4 R12, [R197+0x100] ;  /* 0x00010000c50c783b */ /* 0x000ff00000004200 */
[----:B------:R-:W1:Y:S08]  /*8f90*/  SHFL.BFLY PT, R2, R0, 0x2, 0x1f ;  /* 0x0c401f0000027f89 */ /* 0x000e7000000e0000 */
[----:B------:R-:W2:Y:S01]  /*8fa0*/  SHFL.BFLY PT, R132, R3, 0x1, 0x1f ;  /* 0x0c201f0003847f89 */ /* 0x000ea200000e0000 */
[----:B-1----:R-:W-:Y:S02]  /*8fb0*/  FMNMX.FTZ R2, R0, R2, !PT ;  /* 0x0000000200027209 */ /* 0x002fe40007810000 */
[----:B--2---:R-:W-:Y:S05]  /*8fc0*/  FMNMX.FTZ R132, R3, R132, !PT ;  /* 0x0000008403847209 */ /* 0x004fea0007810000 */
[----:B------:R-:W1:Y:S01]  /*8fd0*/  SHFL.BFLY PT, R3, R2, 0x1, 0x1f ;  /* 0x0c201f0002037f89 */ /* 0x000e6200000e0000 */
[C---:B------:R-:W-:Y:S01]  /*8fe0*/  FSETP.NEU.FTZ.AND P0, PT, R132.reuse, -INF , PT ;  /* 0xff8000008400780b */ /* 0x040fe20003f1d000 */
[C---:B------:R-:W-:Y:S03]  /*8ff0*/  FMUL.FTZ R172, R132.reuse, c[0x0][0x2d0] ;  /* 0x0000b40084ac7a20 */ /* 0x040fe60000410000 */
[----:B------:R-:W-:Y:S02]  /*9000*/  FSEL R0, R132, RZ, P0 ;  /* 0x000000ff84007208 */ /* 0x000fe40000000000 */
[----:B------:R-:W-:Y:S03]  /*9010*/  FSEL R172, R172, RZ, P0 ;  /* 0x000000ffacac7208 */ /* 0x000fe60000000000 */
[----:B------:R-:W-:Y:S02]  /*9020*/  FADD.FTZ R0, -R0, R133 ;  /* 0x0000008500007221 */ /* 0x000fe40000010100 */
[--C-:B------:R-:W-:Y:S02]  /*9030*/  FFMA.FTZ R8, R8, c[0x0][0x2d0], -R172.reuse ;  /* 0x0000b40008087a23 */ /* 0x100fe400000108ac */
[----:B------:R-:W-:Y:S02]  /*9040*/  FMUL.FTZ R0, R0, c[0x0][0x2d0] ;  /* 0x0000b40000007a20 */ /* 0x000fe40000410000 */
[--C-:B------:R-:W-:Y:S01]  /*9050*/  FFMA.FTZ R10, R10, c[0x0][0x2d0], -R172.reuse ;  /* 0x0000b4000a0a7a23 */ /* 0x100fe200000108ac */
[----:B------:R-:W-:Y:S01]  /*9060*/  MUFU.EX2 R237, R8 ;  /* 0x0000000800ed7308 */ /* 0x000fe20000000800 */
[--C-:B------:R-:W-:Y:S02]  /*9070*/  FFMA.FTZ R9, R9, c[0x0][0x2d0], -R172.reuse ;  /* 0x0000b40009097a23 */ /* 0x100fe400000108ac */
[----:B------:R-:W-:Y:S01]  /*9080*/  FFMA.FTZ R11, R11, c[0x0][0x2d0], -R172 ;  /* 0x0000b4000b0b7a23 */ /* 0x000fe200000108ac */
[----:B-1----:R-:W-:Y:S06]  /*9090*/  FMNMX.FTZ R3, R2, R3, !PT ;  /* 0x0000000302037209 */ /* 0x002fec0007810000 */
[----:B------:R1:W2:Y:S01]  /*90a0*/  MUFU.EX2 R2, R0 ;  /* 0x0000000000027308 */ /* 0x0002a20000000800 */
[C---:B------:R-:W-:Y:S01]  /*90b0*/  FSETP.NEU.FTZ.AND P0, PT, R3.reuse, -INF , PT ;  /* 0xff8000000300780b */ /* 0x040fe20003f1d000 */
[----:B------:R-:W-:Y:S05]  /*90c0*/  FMUL.FTZ R133, R3, c[0x0][0x2d0] ;  /* 0x0000b40003857a20 */ /* 0x000fea0000410000 */
[----:B------:R-:W-:Y:S03]  /*90d0*/  FSEL R133, R133, RZ, P0 ;  /* 0x000000ff85857208 */ /* 0x000fe60000000000 */
[----:B------:R-:W3:Y:S02]  /*90e0*/  MUFU.EX2 R240, R10 ;  /* 0x0000000a00f07308 */ /* 0x000ee40000000800 */
[--C-:B------:R-:W-:Y:S02]  /*90f0*/  FFMA.FTZ R4, R4, c[0x0][0x2d0], -R133.reuse ;  /* 0x0000b40004047a23 */ /* 0x100fe40000010885 */
[--C-:B------:R-:W-:Y:S02]  /*9100*/  FFMA.FTZ R6, R6, c[0x0][0x2d0], -R133.reuse ;  /* 0x0000b40006067a23 */ /* 0x100fe40000010885 */
[--C-:B------:R-:W-:Y:S02]  /*9110*/  FFMA.FTZ R5, R5, c[0x0][0x2d0], -R133.reuse ;  /* 0x0000b40005057a23 */ /* 0x100fe40000010885 */
[--C-:B------:R-:W-:Y:S02]  /*9120*/  FFMA.FTZ R7, R7, c[0x0][0x2d0], -R133.reuse ;  /* 0x0000b40007077a23 */ /* 0x100fe40000010885 */
[----:B------:R4:W-:Y:S01]  /*9130*/  MUFU.EX2 R239, R9 ;  /* 0x0000000900ef7308 */ /* 0x0009e20000000800 */
[----:B-1----:R-:W-:Y:S01]  /*9140*/  FSEL R0, R3, RZ, P0 ;  /* 0x000000ff03007208 */ /* 0x002fe20000000000 */
[----:B--2---:R-:W-:Y:S01]  /*9150*/  FMUL.FTZ R8, R2, R140 ;  /* 0x0000008c02087220 */ /* 0x004fe20000410000 */
[----:B------:R-:W-:Y:S01]  /*9160*/  ISETP.GT.AND P0, PT, R224, UR4, PT ;  /* 0x00000004e0007c0c */ /* 0x000fe2000bf04270 */
[----:B------:R-:W-:Y:S02]  /*9170*/  FMUL.FTZ R16, R2, R148 ;  /* 0x0000009402107220 */ /* 0x000fe40000410000 */
[----:B------:R-:W-:Y:S04]  /*9180*/  FADD.FTZ R0, -R0, R134 ;  /* 0x0000008600007221 */ /* 0x000fe80000010100 */
[----:B------:R-:W1:Y:S01]  /*9190*/  MUFU.EX2 R238, R11 ;  /* 0x0000000b00ee7308 */ /* 0x000e620000000800 */
[----:B------:R-:W-:Y:S02]  /*91a0*/  FMUL.FTZ R17, R2, R149 ;  /* 0x0000009502117220 */ /* 0x000fe40000410000 */
[----:B------:R-:W-:Y:S01]  /*91b0*/  FMUL.FTZ R0, R0, c[0x0][0x2d0] ;  /* 0x0000b40000007a20 */ /* 0x000fe20000410000 */
[----:B---3--:R-:W-:Y:S01]  /*91c0*/  F2FP.PACK_AB R168, R240, R237 ;  /* 0x000000edf0a8723e */ /* 0x008fe200000000ff */
[C---:B------:R-:W-:Y:S02]  /*91d0*/  FMUL.FTZ R24, R2.reuse, R156 ;  /* 0x0000009c02187220 */ /* 0x040fe40000410000 */
[C---:B------:R-:W-:Y:S02]  /*91e0*/  FMUL.FTZ R25, R2.reuse, R157 ;  /* 0x0000009d02197220 */ /* 0x040fe40000410000 */
[C---:B------:R-:W-:Y:S01]  /*91f0*/  FMUL.FTZ R32, R2.reuse, R164 ;  /* 0x000000a402207220 */ /* 0x040fe20000410000 */
[----:B------:R2:W-:Y:S01]  /*9200*/  MUFU.EX2 R229, R4 ;  /* 0x0000000400e57308 */ /* 0x0005e20000000800 */
[C---:B------:R-:W-:Y:S02]  /*9210*/  FMUL.FTZ R33, R2.reuse, R165 ;  /* 0x000000a502217220 */ /* 0x040fe40000410000 */
[C---:B------:R-:W-:Y:S02]  /*9220*/  FMUL.FTZ R36, R2.reuse, R36 ;  /* 0x0000002402247220 */ /* 0x040fe40000410000 */
[C---:B----4-:R-:W-:Y:S02]  /*9230*/  FMUL.FTZ R9, R2.reuse, R141 ;  /* 0x0000008d02097220 */ /* 0x050fe40000410000 */
[C---:B------:R-:W-:Y:S02]  /*9240*/  FMUL.FTZ R37, R2.reuse, R37 ;  /* 0x0000002502257220 */ /* 0x040fe40000410000 */
[C---:B------:R-:W-:Y:S01]  /*9250*/  FMUL.FTZ R40, R2.reuse, R40 ;  /* 0x0000002802287220 */ /* 0x040fe20000410000 */
[----:B------:R-:W3:Y:S01]  /*9260*/  MUFU.EX2 R228, R6 ;  /* 0x0000000600e47308 */ /* 0x000ee20000000800 */
[C---:B------:R-:W-:Y:S02]  /*9270*/  FMUL.FTZ R41, R2.reuse, R41 ;  /* 0x0000002902297220 */ /* 0x040fe40000410000 */
[----:B------:R-:W-:Y:S01]  /*9280*/  FMUL.FTZ R44, R2, R44 ;  /* 0x0000002c022c7220 */ /* 0x000fe20000410000 */
[----:B-1----:R-:W-:Y:S01]  /*9290*/  F2FP.PACK_AB R170, R238, R239 ;  /* 0x000000efeeaa723e */ /* 0x002fe200000000ff */
[C---:B------:R-:W-:Y:S02]  /*92a0*/  FMUL.FTZ R45, R2.reuse, R45 ;  /* 0x0000002d022d7220 */ /* 0x040fe40000410000 */
[C---:B------:R-:W-:Y:S02]  /*92b0*/  FMUL.FTZ R48, R2.reuse, R48 ;  /* 0x0000003002307220 */ /* 0x040fe40000410000 */
[C---:B------:R-:W-:Y:S01]  /*92c0*/  FMUL.FTZ R49, R2.reuse, R49 ;  /* 0x0000003102317220 */ /* 0x040fe20000410000 */
[----:B------:R1:W-:Y:S01]  /*92d0*/  MUFU.EX2 R227, R5 ;  /* 0x0000000500e37308 */ /* 0x0003e20000000800 */
[C---:B------:R-:W-:Y:S02]  /*92e0*/  FMUL.FTZ R52, R2.reuse, R52 ;  /* 0x0000003402347220 */ /* 0x040fe40000410000 */
[C---:B------:R-:W-:Y:S02]  /*92f0*/  FMUL.FTZ R53, R2.reuse, R53 ;  /* 0x0000003502357220 */ /* 0x040fe40000410000 */
[C---:B--2---:R-:W-:Y:S02]  /*9300*/  FMUL.FTZ R4, R2.reuse, R136 ;  /* 0x0000008802047220 */ /* 0x044fe40000410000 */
[C---:B------:R-:W-:Y:S02]  /*9310*/  FMUL.FTZ R56, R2.reuse, R56 ;  /* 0x0000003802387220 */ /* 0x040fe40000410000 */
[C---:B------:R-:W-:Y:S01]  /*9320*/  FMUL.FTZ R57, R2.reuse, R57 ;  /* 0x0000003902397220 */ /* 0x040fe20000410000 */
[----:B------:R-:W2:Y:S01]  /*9330*/  MUFU.EX2 R193, R7 ;  /* 0x0000000700c17308 */ /* 0x000ea20000000800 */
[C---:B------:R-:W-:Y:S02]  /*9340*/  FMUL.FTZ R60, R2.reuse, R60 ;  /* 0x0000003c023c7220 */ /* 0x040fe40000410000 */
[----:B------:R-:W-:Y:S01]  /*9350*/  FMUL.FTZ R61, R2, R61 ;  /* 0x0000003d023d7220 */ /* 0x000fe20000410000 */
[----:B---3--:R-:W-:Y:S01]  /*9360*/  F2FP.PACK_AB R169, R228, R229 ;  /* 0x000000e5e4a9723e */ /* 0x008fe200000000ff */
[C---:B------:R-:W-:Y:S02]  /*9370*/  FMUL.FTZ R64, R2.reuse, R64 ;  /* 0x0000004002407220 */ /* 0x040fe40000410000 */
[C---:B------:R-:W-:Y:S02]  /*9380*/  FMUL.FTZ R65, R2.reuse, R65 ;  /* 0x0000004102417220 */ /* 0x040fe40000410000 */
[C---:B------:R-:W-:Y:S01]  /*9390*/  FMUL.FTZ R68, R2.reuse, R68 ;  /* 0x0000004402447220 */ /* 0x040fe20000410000 */
[----:B------:R-:W3:Y:S01]  /*93a0*/  MUFU.EX2 R0, R0 ;  /* 0x0000000000007308 */ /* 0x000ee20000000800 */
[C---:B------:R-:W-:Y:S02]  /*93b0*/  FMUL.FTZ R69, R2.reuse, R69 ;  /* 0x0000004502457220 */ /* 0x040fe40000410000 */
[C---:B------:R-:W-:Y:S02]  /*93c0*/  FMUL.FTZ R72, R2.reuse, R72 ;  /* 0x0000004802487220 */ /* 0x040fe40000410000 */
[C---:B-1----:R-:W-:Y:S02]  /*93d0*/  FMUL.FTZ R5, R2.reuse, R137 ;  /* 0x0000008902057220 */ /* 0x042fe40000410000 */
[C---:B------:R-:W-:Y:S02]  /*93e0*/  FMUL.FTZ R73, R2.reuse, R73 ;  /* 0x0000004902497220 */ /* 0x040fe40000410000 */
[C---:B------:R-:W-:Y:S02]  /*93f0*/  FMUL.FTZ R76, R2.reuse, R76 ;  /* 0x0000004c024c7220 */ /* 0x040fe40000410000 */
[C---:B------:R-:W-:Y:S02]  /*9400*/  FMUL.FTZ R77, R2.reuse, R77 ;  /* 0x0000004d024d7220 */ /* 0x040fe40000410000 */
[C---:B------:R-:W-:Y:S01]  /*9410*/  FMUL.FTZ R80, R2.reuse, R80 ;  /* 0x0000005002507220 */ /* 0x040fe20000410000 */
[----:B--2---:R-:W-:Y:S01]  /*9420*/  F2FP.PACK_AB R171, R193, R227 ;  /* 0x000000e3c1ab723e */ /* 0x004fe200000000ff */
[C---:B------:R-:W-:Y:S02]  /*9430*/  FMUL.FTZ R81, R2.reuse, R81 ;  /* 0x0000005102517220 */ /* 0x040fe40000410000 */
[C---:B------:R-:W-:Y:S02]  /*9440*/  FMUL.FTZ R84, R2.reuse, R84 ;  /* 0x0000005402547220 */ /* 0x040fe40000410000 */
[C---:B------:R-:W-:Y:S02]  /*9450*/  FMUL.FTZ R85, R2.reuse, R85 ;  /* 0x0000005502557220 */ /* 0x040fe40000410000 */
[C---:B------:R-:W-:Y:S02]  /*9460*/  FMUL.FTZ R88, R2.reuse, R88 ;  /* 0x0000005802587220 */ /* 0x040fe40000410000 */
[----:B------:R-:W-:Y:S02]  /*9470*/  FMUL.FTZ R89, R2, R89 ;  /* 0x0000005902597220 */ /* 0x000fe40000410000 */
[C---:B---3--:R-:W-:Y:S02]  /*9480*/  FMUL.FTZ R6, R0.reuse, R138 ;  /* 0x0000008a00067220 */ /* 0x048fe40000410000 */
[C---:B------:R-:W-:Y:S02]  /*9490*/  FMUL.FTZ R7, R0.reuse, R139 ;  /* 0x0000008b00077220 */ /* 0x040fe40000410000 */
[----:B------:R-:W1:Y:S01]  /*94a0*/  LDSM.16.MT88.4 R136, [R199+0x100] ;  /* 0x00010000c788783b */ /* 0x000e620000004200 */
[C---:B------:R-:W-:Y:S02]  /*94b0*/  FMUL.FTZ R10, R0.reuse, R142 ;  /* 0x0000008e000a7220 */ /* 0x040fe40000410000 */
[C---:B------:R-:W-:Y:S02]  /*94c0*/  FMUL.FTZ R11, R0.reuse, R143 ;  /* 0x0000008f000b7220 */ /* 0x040fe40000410000 */
[C---:B------:R-:W-:Y:S03]  /*94d0*/  HMMA.16816.F32 R4, R168.reuse, R12, R4 ;  /* 0x0000000ca804723c */ /* 0x040fe60000001804 */
[----:B------:R-:W2:Y:S02]  /*94e0*/  LDSM.16.MT88.4 R140, [R197+0x2100] ;  /* 0x00210000c58c783b */ /* 0x000ea40000004200 */
        /* <DEDUP_REMOVED lines=14> */
[----:B------:R-:W-:Y:S01]  /*95d0*/  FMUL.FTZ R38, R0, R38 ;  /* 0x0000002600267220 */ /* 0x000fe20000410000 */
[----:B------:R-:W-:Y:S01]  /*95e0*/  LDSM.16.MT88.4 R156, [R197+0x2900] ;  /* 0x00290000c59c783b */ /* 0x000fe20000004200 */
[C---:B------:R-:W-:Y:S01]  /*95f0*/  FMUL.FTZ R20, R2.reuse, R152 ;  /* 0x0000009802147220 */ /* 0x040fe20000410000 */
[C---:B------:R-:W-:Y:S04]  /*9600*/  HMMA.16816.F32 R16, R168.reuse, R22, R16 ;  /* 0x00000016a810723c */ /* 0x040fe80000001810 */
[----:B------:R-:W-:Y:S02]  /*9610*/  FMUL.FTZ R21, R2, R153 ;  /* 0x0000009902157220 */ /* 0x000fe40000410000 */
[--C-:B------:R-:W-:Y:S01]  /*9620*/  FFMA.FTZ R134, R173, c[0x0][0x2d0], -R172.reuse ;  /* 0x0000b400ad867a23 */ /* 0x100fe200000108ac */
[----:B------:R-:W-:Y:S01]  /*9630*/  LDSM.16.MT88.4 R164, [R199+0x1900] ;  /* 0x00190000c7a4783b */ /* 0x000fe20000004200 */
[C---:B------:R-:W-:Y:S02]  /*9640*/  FMUL.FTZ R22, R0.reuse, R154 ;  /* 0x0000009a00167220 */ /* 0x040fe40000410000 */
[----:B------:R4:W-:Y:S02]  /*9650*/  MUFU.EX2 R236, R134 ;  /* 0x0000008600ec7308 */ /* 0x0009e40000000800 */
[C---:B------:R-:W-:Y:S02]  /*9660*/  FMUL.FTZ R23, R0.reuse, R155 ;  /* 0x0000009b00177220 */ /* 0x040fe40000410000 */
[C---:B------:R-:W-:Y:S01]  /*9670*/  FMUL.FTZ R39, R0.reuse, R39 ;  /* 0x0000002700277220 */ /* 0x040fe20000410000 */
[----:B------:R-:W-:Y:S01]  /*9680*/  LDSM.16.MT88.4 R152, [R199+0x900] ;  /* 0x00090000c798783b */ /* 0x000fe20000004200 */
[C---:B------:R-:W-:Y:S02]  /*9690*/  FMUL.FTZ R42, R0.reuse, R42 ;  /* 0x0000002a002a7220 */ /* 0x040fe40000410000 */
[C---:B------:R-:W-:Y:S01]  /*96a0*/  FMUL.FTZ R43, R0.reuse, R43 ;  /* 0x0000002b002b7220 */ /* 0x040fe20000410000 */
[C---:B------:R-:W-:Y:S03]  /*96b0*/  HMMA.16816.F32 R20, R168.reuse, R28, R20 ;  /* 0x0000001ca814723c */ /* 0x040fe60000001814 */
[C---:B------:R-:W-:Y:S02]  /*96c0*/  FMUL.FTZ R46, R0.reuse, R46 ;  /* 0x0000002e002e7220 */ /* 0x040fe40000410000 */
[----:B------:R-:W-:Y:S02]  /*96d0*/  FMUL.FTZ R47, R0, R47 ;  /* 0x0000002f002f7220 */ /* 0x000fe40000410000 */
[C---:B------:R-:W-:Y:S01]  /*96e0*/  FMUL.FTZ R28, R2.reuse, R160 ;  /* 0x000000a0021c7220 */ /* 0x040fe20000410000 */
[C---:B------:R-:W-:Y:S04]  /*96f0*/  HMMA.16816.F32 R24, R168.reuse, R30, R24 ;  /* 0x0000001ea818723c */ /* 0x040fe80000001818 */
[----:B------:R-:W-:Y:S02]  /*9700*/  FMUL.FTZ R29, R2, R161 ;  /* 0x000000a1021d7220 */ /* 0x000fe40000410000 */
[C---:B------:R-:W-:Y:S02]  /*9710*/  FMUL.FTZ R50, R0.reuse, R50 ;  /* 0x0000003200327220 */ /* 0x040fe40000410000 */
[C---:B------:R-:W-:Y:S04]  /*9720*/  FMUL.FTZ R30, R0.reuse, R162 ;  /* 0x000000a2001e7220 */ /* 0x040fe80000410000 */
[C---:B------:R-:W-:Y:S02]  /*9730*/  FMUL.FTZ R31, R0.reuse, R163 ;  /* 0x000000a3001f7220 */ /* 0x040fe40000410000 */
[----:B------:R-:W-:Y:S01]  /*9740*/  LDSM.16.MT88.4 R160, [R200+0x1900] ;  /* 0x00190000c8a0783b */ /* 0x000fe20000004200 */
[C---:B------:R-:W-:Y:S02]  /*9750*/  FMUL.FTZ R51, R0.reuse, R51 ;  /* 0x0000003300337220 */ /* 0x040fe40000410000 */
[C---:B------:R-:W-:Y:S02]  /*9760*/  FMUL.FTZ R54, R0.reuse, R54 ;  /* 0x0000003600367220 */ /* 0x040fe40000410000 */
[C---:B-1----:R-:W-:Y:S03]  /*9770*/  HMMA.16816.F32 R28, R168.reuse, R136, R28 ;  /* 0x00000088a81c723c */ /* 0x042fe6000000181c */
[C---:B------:R-:W-:Y:S02]  /*9780*/  FMUL.FTZ R55, R0.reuse, R55 ;  /* 0x0000003700377220 */ /* 0x040fe40000410000 */
[C---:B------:R-:W-:Y:S02]  /*9790*/  FMUL.FTZ R58, R0.reuse, R58 ;  /* 0x0000003a003a7220 */ /* 0x040fe40000410000 */
[----:B------:R-:W-:Y:S01]  /*97a0*/  FMUL.FTZ R59, R0, R59 ;  /* 0x0000003b003b7220 */ /* 0x000fe20000410000 */
[C---:B------:R-:W-:Y:S01]  /*97b0*/  HMMA.16816.F32 R32, R168.reuse, R138, R32 ;  /* 0x0000008aa820723c */ /* 0x040fe20000001820 */
[----:B------:R-:W1:Y:S03]  /*97c0*/  LDSM.16.MT88.4 R136, [R200+0x2100] ;  /* 0x00210000c888783b */ /* 0x000e660000004200 */
[--C-:B----4-:R-:W-:Y:S02]  /*97d0*/  FFMA.FTZ R134, R176, c[0x0][0x2d0], -R172.reuse ;  /* 0x0000b400b0867a23 */ /* 0x110fe400000108ac */
[C---:B------:R-:W-:Y:S02]  /*97e0*/  FMUL.FTZ R62, R0.reuse, R62 ;  /* 0x0000003e003e7220 */ /* 0x040fe40000410000 */
[C---:B--2---:R-:W-:Y:S01]  /*97f0*/  HMMA.16816.F32 R36, R168.reuse, R140, R36 ;  /* 0x0000008ca824723c */ /* 0x044fe20000001824 */
[----:B------:R2:W4:Y:S03]  /*9800*/  MUFU.EX2 R235, R134 ;  /* 0x0000008600eb7308 */ /* 0x0005260000000800 */
[C---:B------:R-:W-:Y:S02]  /*9810*/  FMUL.FTZ R63, R0.reuse, R63 ;  /* 0x0000003f003f7220 */ /* 0x040fe40000410000 */
[C---:B------:R-:W-:Y:S02]  /*9820*/  FMUL.FTZ R66, R0.reuse, R66 ;  /* 0x0000004200427220 */ /* 0x040fe40000410000 */
[C---:B------:R-:W-:Y:S01]  /*9830*/  HMMA.16816.F32 R40, R168.reuse, R142, R40 ;  /* 0x0000008ea828723c */ /* 0x040fe20000001828 */
[----:B------:R-:W5:Y:S03]  /*9840*/  LDSM.16.MT88.4 R140, [R199+0x2100] ;  /* 0x00210000c78c783b */ /* 0x000f660000004200 */
[C---:B------:R-:W-:Y:S02]  /*9850*/  FMUL.FTZ R67, R0.reuse, R67 ;  /* 0x0000004300437220 */ /* 0x040fe40000410000 */
[C---:B------:R-:W-:Y:S02]  /*9860*/  FMUL.FTZ R70, R0.reuse, R70 ;  /* 0x0000004600467220 */ /* 0x040fe40000410000 */
[C---:B---3--:R-:W-:Y:S04]  /*9870*/  HMMA.16816.F32 R44, R168.reuse, R144, R44 ;  /* 0x00000090a82c723c */ /* 0x048fe8000000182c */
[C---:B------:R-:W-:Y:S02]  /*9880*/  FMUL.FTZ R71, R0.reuse, R71 ;  /* 0x0000004700477220 */ /* 0x040fe40000410000 */
[C---:B------:R-:W-:Y:S02]  /*9890*/  FMUL.FTZ R74, R0.reuse, R74 ;  /* 0x0000004a004a7220 */ /* 0x040fe40000410000 */
[C---:B------:R-:W-:Y:S01]  /*98a0*/  HMMA.16816.F32 R48, R168.reuse, R146, R48 ;  /* 0x00000092a830723c */ /* 0x040fe20000001830 */
[----:B------:R-:W3:Y:S03]  /*98b0*/  LDSM.16.MT88.4 R144, [R197+0x4100] ;  /* 0x00410000c590783b */ /* 0x000ee60000004200 */
[--C-:B--2---:R-:W-:Y:S02]  /*98c0*/  FFMA.FTZ R134, R177, c[0x0][0x2d0], -R172.reuse ;  /* 0x0000b400b1867a23 */ /* 0x104fe400000108ac */
[C---:B------:R-:W-:Y:S02]  /*98d0*/  FMUL.FTZ R75, R0.reuse, R75 ;  /* 0x0000004b004b7220 */ /* 0x040fe40000410000 */
[----:B------:R2:W-:Y:S01]  /*98e0*/  MUFU.EX2 R234, R134 ;  /* 0x0000008600ea7308 */ /* 0x0005e20000000800 */
[C---:B-1----:R-:W-:Y:S03]  /*98f0*/  HMMA.16816.F32 R52, R168.reuse, R136, R52 ;  /* 0x00000088a834723c */ /* 0x042fe60000001834 */
[C---:B------:R-:W-:Y:S02]  /*9900*/  FMUL.FTZ R78, R0.reuse, R78 ;  /* 0x0000004e004e7220 */ /* 0x040fe40000410000 */
[C---:B------:R-:W-:Y:S02]  /*9910*/  FMUL.FTZ R79, R0.reuse, R79 ;  /* 0x0000004f004f7220 */ /* 0x040fe40000410000 */
[C---:B------:R-:W-:Y:S01]  /*9920*/  FMUL.FTZ R82, R0.reuse, R82 ;  /* 0x0000005200527220 */ /* 0x040fe20000410000 */
[C---:B------:R-:W-:Y:S01]  /*9930*/  HMMA.16816.F32 R56, R168.reuse, R138, R56 ;  /* 0x0000008aa838723c */ /* 0x040fe20000001838 */
[----:B------:R-:W1:Y:S03]  /*9940*/  LDSM.16.MT88.4 R136, [R198+0x4100] ;  /* 0x00410000c688783b */ /* 0x000e660000004200 */
[C---:B------:R-:W-:Y:S02]  /*9950*/  FMUL.FTZ R83, R0.reuse, R83 ;  /* 0x0000005300537220 */ /* 0x040fe40000410000 */
[C---:B------:R-:W-:Y:S02]  /*9960*/  FMUL.FTZ R86, R0.reuse, R86 ;  /* 0x0000005600567220 */ /* 0x040fe40000410000 */
[C---:B-----5:R-:W-:Y:S04]  /*9970*/  HMMA.16816.F32 R60, R168.reuse, R140, R60 ;  /* 0x0000008ca83c723c */ /* 0x060fe8000000183c */
[C---:B------:R-:W-:Y:S02]  /*9980*/  FMUL.FTZ R87, R0.reuse, R87 ;  /* 0x0000005700577220 */ /* 0x040fe40000410000 */
[C---:B------:R-:W-:Y:S02]  /*9990*/  FMUL.FTZ R90, R0.reuse, R90 ;  /* 0x0000005a005a7220 */ /* 0x040fe40000410000 */
[C---:B------:R-:W-:Y:S01]  /*99a0*/  HMMA.16816.F32 R64, R168.reuse, R142, R64 ;  /* 0x0000008ea840723c */ /* 0x040fe20000001840 */
[----:B------:R-:W5:Y:S03]  /*99b0*/  LDSM.16.MT88.4 R140, [R200+0x4100] ;  /* 0x00410000c88c783b */ /* 0x000f660000004200 */
[--C-:B--2---:R-:W-:Y:S02]  /*99c0*/  FFMA.FTZ R134, R179, c[0x0][0x2d0], -R172.reuse ;  /* 0x0000b400b3867a23 */ /* 0x104fe400000108ac */
[----:B------:R-:W-:Y:S02]  /*99d0*/  FMUL.FTZ R91, R0, R91 ;  /* 0x0000005b005b7220 */ /* 0x000fe40000410000 */
[C---:B---3--:R-:W-:Y:S01]  /*99e0*/  HMMA.16816.F32 R68, R168.reuse, R144, R68 ;  /* 0x00000090a844723c */ /* 0x048fe20000001844 */
[----:B------:R2:W-:Y:S03]  /*99f0*/  MUFU.EX2 R233, R134 ;  /* 0x0000008600e97308 */ /* 0x0005e60000000800 */
        /* <DEDUP_REMOVED lines=13> */
[--C-:B--2---:R-:W-:Y:S02]  /*9ad0*/  FFMA.FTZ R134, R184, c[0x0][0x2d0], -R133.reuse ;  /* 0x0000b400b8867a23 */ /* 0x104fe40000010885 */
[C---:B------:R-:W-:Y:S02]  /*9ae0*/  FMUL.FTZ R100, R2.reuse, R100 ;  /* 0x0000006402647220 */ /* 0x040fe40000410000 */
[C---:B-----5:R-:W-:Y:S01]  /*9af0*/  HMMA.16816.F32 R84, R168.reuse, R140, R84 ;  /* 0x0000008ca854723c */ /* 0x060fe20000001854 */
[----:B------:R2:W-:Y:S03]  /*9b00*/  MUFU.EX2 R186, R134 ;  /* 0x0000008600ba7308 */ /* 0x0005e60000000800 */
[----:B------:R-:W-:Y:S02]  /*9b10*/  FMUL.FTZ R101, R2, R101 ;  /* 0x0000006502657220 */ /* 0x000fe40000410000 */
[C---:B------:R-:W-:Y:S02]  /*9b20*/  FMUL.FTZ R102, R0.reuse, R102 ;  /* 0x0000006600667220 */ /* 0x040fe40000410000 */
[C---:B------:R-:W-:Y:S01]  /*9b30*/  HMMA.16816.F32 R88, R168.reuse, R142, R88 ;  /* 0x0000008ea858723c */ /* 0x040fe20000001858 */
[----:B------:R-:W5:Y:S03]  /*9b40*/  LDSM.16.MT88.4 R140, [R198+0x6100] ;  /* 0x00610000c68c783b */ /* 0x000f660000004200 */
[----:B------:R-:W-:Y:S02]  /*9b50*/  FMUL.FTZ R103, R0, R103 ;  /* 0x0000006700677220 */ /* 0x000fe40000410000 */
[C---:B------:R-:W-:Y:S02]  /*9b60*/  FMUL.FTZ R104, R2.reuse, R104 ;  /* 0x0000006802687220 */ /* 0x040fe40000410000 */
[C---:B---3--:R-:W-:Y:S04]  /*9b70*/  HMMA.16816.F32 R92, R168.reuse, R144, R92 ;  /* 0x00000090a85c723c */ /* 0x048fe8000000185c */
[----:B------:R-:W-:Y:S02]  /*9b80*/  FMUL.FTZ R105, R2, R105 ;  /* 0x0000006902697220 */ /* 0x000fe40000410000 */
[C---:B------:R-:W-:Y:S02]  /*9b90*/  FMUL.FTZ R106, R0.reuse, R106 ;  /* 0x0000006a006a7220 */ /* 0x040fe40000410000 */
[C---:B------:R-:W-:Y:S01]  /*9ba0*/  HMMA.16816.F32 R96, R168.reuse, R146, R96 ;  /* 0x00000092a860723c */ /* 0x040fe20000001860 */
[----:B------:R-:W3:Y:S03]  /*9bb0*/  LDSM.16.MT88.4 R144, [R200+0x6100] ;  /* 0x00610000c890783b */ /* 0x000ee60000004200 */
[--C-:B--2---:R-:W-:Y:S02]  /*9bc0*/  FFMA.FTZ R134, R185, c[0x0][0x2d0], -R133.reuse ;  /* 0x0000b400b9867a23 */ /* 0x104fe40000010885 */
[----:B------:R-:W-:Y:S02]  /*9bd0*/  FMUL.FTZ R107, R0, R107 ;  /* 0x0000006b006b7220 */ /* 0x000fe40000410000 */
[----:B------:R2:W2:Y:S01]  /*9be0*/  MUFU.EX2 R184, R134 ;  /* 0x0000008600b87308 */ /* 0x0004a20000000800 */
        /* <DEDUP_REMOVED lines=8> */
[----:B------:R-:W-:Y:S03]  /*9c70*/  FMUL.FTZ R113, R2, R113 ;  /* 0x0000007102717220 */ /* 0x000fe60000410000 */
[C---:B-----5:R-:W-:Y:S03]  /*9c80*/  HMMA.16816.F32 R108, R168.reuse, R140, R108 ;  /* 0x0000008ca86c723c */ /* 0x060fe6000000186c */
[----:B------:R-:W-:Y:S02]  /*9c90*/  FMUL.FTZ R114, R0, R114 ;  /* 0x0000007200727220 */ /* 0x000fe40000410000 */
[--C-:B--2---:R-:W-:Y:S02]  /*9ca0*/  FFMA.FTZ R134, R182, c[0x0][0x2d0], -R133.reuse ;  /* 0x0000b400b6867a23 */ /* 0x104fe40000010885 */
[----:B------:R-:W-:Y:S02]  /*9cb0*/  FMUL.FTZ R115, R0, R115 ;  /* 0x0000007300737220 */ /* 0x000fe40000410000 */
[----:B------:R2:W-:Y:S03]  /*9cc0*/  MUFU.EX2 R182, R134 ;  /* 0x0000008600b67308 */ /* 0x0005e60000000800 */
[C---:B------:R-:W-:Y:S02]  /*9cd0*/  FMUL.FTZ R116, R2.reuse, R116 ;  /* 0x0000007402747220 */ /* 0x040fe40000410000 */
[C---:B------:R-:W-:Y:S01]  /*9ce0*/  HMMA.16816.F32 R112, R168.reuse, R142, R112 ;  /* 0x0000008ea870723c */ /* 0x040fe20000001870 */
[----:B------:R-:W5:Y:S02]  /*9cf0*/  LDSM.16.MT88.4 R140, [R197+0x900] ;  /* 0x00090000c58c783b */ /* 0x000f640000004200 */
[----:B------:R-:W-:Y:S02]  /*9d00*/  FMUL.FTZ R117, R2, R117 ;  /* 0x0000007502757220 */ /* 0x000fe40000410000 */
[C---:B------:R-:W-:Y:S02]  /*9d10*/  FMUL.FTZ R118, R0.reuse, R118 ;  /* 0x0000007600767220 */ /* 0x040fe40000410000 */
[----:B------:R-:W-:Y:S02]  /*9d20*/  FMUL.FTZ R119, R0, R119 ;  /* 0x0000007700777220 */ /* 0x000fe40000410000 */
[C---:B------:R-:W-:Y:S03]  /*9d30*/  FMUL.FTZ R120, R2.reuse, R120 ;  /* 0x0000007802787220 */ /* 0x040fe60000410000 */
[----:B------:R-:W-:Y:S02]  /*9d40*/  FMUL.FTZ R121, R2, R121 ;  /* 0x0000007902797220 */ /* 0x000fe40000410000 */
[C---:B---3--:R-:W-:Y:S03]  /*9d50*/  HMMA.16816.F32 R116, R168.reuse, R144, R116 ;  /* 0x00000090a874723c */ /* 0x048fe60000001874 */
[C---:B------:R-:W-:Y:S02]  /*9d60*/  FMUL.FTZ R122, R0.reuse, R122 ;  /* 0x0000007a007a7220 */ /* 0x040fe40000410000 */
[----:B------:R-:W-:Y:S02]  /*9d70*/  FMUL.FTZ R123, R0, R123 ;  /* 0x0000007b007b7220 */ /* 0x000fe40000410000 */
[--C-:B--2---:R-:W-:Y:S02]  /*9d80*/  FFMA.FTZ R134, R183, c[0x0][0x2d0], -R133.reuse ;  /* 0x0000b400b7867a23 */ /* 0x104fe40000010885 */
[C---:B------:R-:W-:Y:S02]  /*9d90*/  FMUL.FTZ R124, R2.reuse, R124 ;  /* 0x0000007c027c7220 */ /* 0x040fe40000410000 */
[----:B------:R2:W3:Y:S01]  /*9da0*/  MUFU.EX2 R179, R134 ;  /* 0x0000008600b37308 */ /* 0x0004e20000000800 */
[C---:B------:R-:W-:Y:S01]  /*9db0*/  HMMA.16816.F32 R120, R168.reuse, R146, R120 ;  /* 0x00000092a878723c */ /* 0x040fe20000001878 */
[----:B------:R-:W5:Y:S02]  /*9dc0*/  LDSM.16.MT88.4 R144, [R198+0x900] ;  /* 0x00090000c690783b */ /* 0x000f640000004200 */
[----:B------:R-:W-:Y:S02]  /*9dd0*/  FMUL.FTZ R125, R2, R125 ;  /* 0x0000007d027d7220 */ /* 0x000fe40000410000 */
[C---:B------:R-:W-:Y:S02]  /*9de0*/  FMUL.FTZ R126, R0.reuse, R126 ;  /* 0x0000007e007e7220 */ /* 0x040fe40000410000 */
[----:B------:R-:W-:Y:S02]  /*9df0*/  FMUL.FTZ R127, R0, R127 ;  /* 0x0000007f007f7220 */ /* 0x000fe40000410000 */
[C---:B------:R-:W-:Y:S03]  /*9e00*/  FMUL.FTZ R128, R2.reuse, R128 ;  /* 0x0000008002807220 */ /* 0x040fe60000410000 */
[----:B------:R-:W-:Y:S02]  /*9e10*/  FMUL.FTZ R129, R2, R129 ;  /* 0x0000008102817220 */ /* 0x000fe40000410000 */
[C---:B-1----:R-:W-:Y:S03]  /*9e20*/  HMMA.16816.F32 R124, R168.reuse, R136, R124 ;  /* 0x00000088a87c723c */ /* 0x042fe6000000187c */
[C---:B------:R-:W-:Y:S02]  /*9e30*/  FMUL.FTZ R130, R0.reuse, R130 ;  /* 0x0000008200827220 */ /* 0x040fe40000410000 */
[----:B------:R-:W-:Y:S02]  /*9e40*/  FMUL.FTZ R131, R0, R131 ;  /* 0x0000008300837220 */ /* 0x000fe40000410000 */
[----:B----4-:R-:W-:Y:S02]  /*9e50*/  F2FP.PACK_AB R136, R235, R236 ;  /* 0x000000eceb88723e */ /* 0x010fe400000000ff */
[----:B------:R-:W-:Y:S03]  /*9e60*/  F2FP.PACK_AB R137, R184, R186 ;  /* 0x000000bab889723e */ /* 0x000fe600000000ff */
[----:B------:R-:W-:Y:S03]  /*9e70*/  HMMA.16816.F32 R128, R168, R138, R128 ;  /* 0x0000008aa880723c */ /* 0x000fe60000001880 */
[--C-:B--2---:R-:W-:Y:S04]  /*9e80*/  FFMA.FTZ R134, R180, c[0x0][0x2d0], -R172.reuse ;  /* 0x0000b400b4867a23 */ /* 0x104fe800000108ac */
[----:B------:R-:W-:Y:S01]  /*9e90*/  F2FP.PACK_AB R138, R233, R234 ;  /* 0x000000eae98a723e */ /* 0x000fe200000000ff */
[----:B------:R1:W-:Y:S01]  /*9ea0*/  MUFU.EX2 R232, R134 ;  /* 0x0000008600e87308 */ /* 0x0003e20000000800 */
[----:B---3--:R-:W-:Y:S07]  /*9eb0*/  F2FP.PACK_AB R139, R179, R182 ;  /* 0x000000b6b38b723e */ /* 0x008fee00000000ff */
[C---:B-----5:R-:W-:Y:S08]  /*9ec0*/  HMMA.16816.F32 R4, R136.reuse, R140, R4 ;  /* 0x0000008c8804723c */ /* 0x060ff00000001804 */
[C---:B------:R-:W-:Y:S01]  /*9ed0*/  HMMA.16816.F32 R8, R136.reuse, R142, R8 ;  /* 0x0000008e8808723c */ /* 0x040fe20000001808 */
[----:B------:R-:W2:Y:S07]  /*9ee0*/  LDSM.16.MT88.4 R140, [R198+0x2900] ;  /* 0x00290000c68c783b */ /* 0x000eae0000004200 */
[C---:B------:R-:W-:Y:S04]  /*9ef0*/  HMMA.16816.F32 R12, R136.reuse, R144, R12 ;  /* 0x00000090880c723c */ /* 0x040fe8000000180c */
[--C-:B-1----:R-:W-:Y:S04]  /*9f00*/  FFMA.FTZ R134, R188, c[0x0][0x2d0], -R172.reuse ;  /* 0x0000b400bc867a23 */ /* 0x102fe800000108ac */
[C---:B------:R-:W-:Y:S01]  /*9f10*/  HMMA.16816.F32 R16, R136.reuse, R146, R16 ;  /* 0x000000928810723c */ /* 0x040fe20000001810 */
[----:B------:R-:W1:Y:S01]  /*9f20*/  LDSM.16.MT88.4 R144, [R200+0x2900] ;  /* 0x00290000c890783b */ /* 0x000e620000004200 */
[----:B------:R3:W4:Y:S06]  /*9f30*/  MUFU.EX2 R230, R134 ;  /* 0x0000008600e67308 */ /* 0x00072c0000000800 */
[C---:B------:R-:W-:Y:S08]  /*9f40*/  HMMA.16816.F32 R20, R136.reuse, R148, R20 ;  /* 0x000000948814723c */ /* 0x040ff00000001814 */
[C---:B------:R-:W-:Y:S01]  /*9f50*/  HMMA.16816.F32 R24, R136.reuse, R150, R24 ;  /* 0x000000968818723c */ /* 0x040fe20000001818 */
[----:B------:R-:W5:Y:S07]  /*9f60*/  LDSM.16.MT88.4 R148, [R199+0x2900] ;  /* 0x00290000c794783b */ /* 0x000f6e0000004200 */
[C---:B------:R-:W-:Y:S04]  /*9f70*/  HMMA.16816.F32 R28, R136.reuse, R152, R28 ;  /* 0x00000098881c723c */ /* 0x040fe8000000181c */
[--C-:B---3--:R-:W-:Y:S04]  /*9f80*/  FFMA.FTZ R134, R189, c[0x0][0x2d0], -R172.reuse ;  /* 0x0000b400bd867a23 */ /* 0x108fe800000108ac */
[C---:B------:R-:W-:Y:S01]  /*9f90*/  HMMA.16816.F32 R32, R136.reuse, R154, R32 ;  /* 0x0000009a8820723c */ /* 0x040fe20000001820 */
[----:B------:R-:W3:Y:S01]  /*9fa0*/  LDSM.16.MT88.4 R152, [R197+0x4900] ;  /* 0x00490000c598783b */ /* 0x000ee20000004200 */
[----:B------:R1:W-:Y:S06]  /*9fb0*/  MUFU.EX2 R188, R134 ;  /* 0x0000008600bc7308 */ /* 0x0003ec0000000800 */
[C---:B------:R-:W-:Y:S08]  /*9fc0*/  HMMA.16816.F32 R36, R136.reuse, R156, R36 ;  /* 0x0000009c8824723c */ /* 0x040ff00000001824 */
[C---:B------:R-:W-:Y:S01]  /*9fd0*/  HMMA.16816.F32 R40, R136.reuse, R158, R40 ;  /* 0x0000009e8828723c */ /* 0x040fe20000001828 */
[----:B------:R-:W3:Y:S07]  /*9fe0*/  LDSM.16.MT88.4 R156, [R198+0x4900] ;  /* 0x00490000c69c783b */ /* 0x000eee0000004200 */
[C---:B--2---:R-:W-:Y:S04]  /*9ff0*/  HMMA.16816.F32 R44, R136.reuse, R140, R44 ;  /* 0x0000008c882c723c */ /* 0x044fe8000000182c */
[--C-:B-1----:R-:W-:Y:S04]  /*a000*/  FFMA.FTZ R134, R190, c[0x0][0x2d0], -R172.reuse ;  /* 0x0000b400be867a23 */ /* 0x102fe800000108ac */
[C---:B------:R-:W-:Y:S01]  /*a010*/  HMMA.16816.F32 R48, R136.reuse, R142, R48 ;  /* 0x0000008e8830723c */ /* 0x040fe20000001830 */
[----:B------:R-:W1:Y:S01]  /*a020*/  LDSM.16.MT88.4 R140, [R200+0x4900] ;  /* 0x00490000c88c783b */ /* 0x000e620000004200 */
[----:B------:R2:W1:Y:S06]  /*a030*/  MUFU.EX2 R185, R134 ;  /* 0x0000008600b97308 */ /* 0x00046c0000000800 */
[C---:B------:R-:W-:Y:S08]  /*a040*/  HMMA.16816.F32 R52, R136.reuse, R144, R52 ;  /* 0x000000908834723c */ /* 0x040ff00000001834 */
[C---:B------:R-:W-:Y:S01]  /*a050*/  HMMA.16816.F32 R56, R136.reuse, R146, R56 ;  /* 0x000000928838723c */ /* 0x040fe20000001838 */
[----:B------:R-:W1:Y:S07]  /*a060*/  LDSM.16.MT88.4 R144, [R199+0x4900] ;  /* 0x00490000c790783b */ /* 0x000e6e0000004200 */
[C---:B-----5:R-:W-:Y:S04]  /*a070*/  HMMA.16816.F32 R60, R136.reuse, R148, R60 ;  /* 0x00000094883c723c */ /* 0x060fe8000000183c */
[--C-:B--2---:R-:W-:Y:S04]  /*a080*/  FFMA.FTZ R134, R181, c[0x0][0x2d0], -R133.reuse ;  /* 0x0000b400b5867a23 */ /* 0x104fe80000010885 */
[C---:B------:R-:W-:Y:S01]  /*a090*/  HMMA.16816.F32 R64, R136.reuse, R150, R64 ;  /* 0x000000968840723c */ /* 0x040fe20000001840 */
[----:B------:R-:W2:Y:S01]  /*a0a0*/  LDSM.16.MT88.4 R148, [R197+0x6900] ;  /* 0x00690000c594783b */ /* 0x000ea20000004200 */
[----:B------:R5:W-:Y:S06]  /*a0b0*/  MUFU.EX2 R176, R134 ;  /* 0x0000008600b07308 */ /* 0x000bec0000000800 */
[C---:B---3--:R-:W-:Y:S08]  /*a0c0*/  HMMA.16816.F32 R68, R136.reuse, R152, R68 ;  /* 0x000000988844723c */ /* 0x048ff00000001844 */
[C---:B------:R-:W-:Y:S01]  /*a0d0*/  HMMA.16816.F32 R72, R136.reuse, R154, R72 ;  /* 0x0000009a8848723c */ /* 0x040fe20000001848 */
[----:B------:R-:W3:Y:S07]  /*a0e0*/  LDSM.16.MT88.4 R152, [R198+0x6900] ;  /* 0x00690000c698783b */ /* 0x000eee0000004200 */
[C---:B------:R-:W-:Y:S04]  /*a0f0*/  HMMA.16816.F32 R76, R136.reuse, R156, R76 ;  /* 0x0000009c884c723c */ /* 0x040fe8000000184c */
[--C-:B-----5:R-:W-:Y:S03]  /*a100*/  FFMA.FTZ R134, R175, c[0x0][0x2d0], -R133.reuse ;  /* 0x0000b400af867a23 */ /* 0x120fe60000010885 */
[--C-:B------:R-:W-:Y:S01]  /*a110*/  FFMA.FTZ R156, R178, c[0x0][0x2d0], -R133.reuse ;  /* 0x0000b400b29c7a23 */ /* 0x100fe20000010885 */
[C---:B------:R-:W-:Y:S01]  /*a120*/  HMMA.16816.F32 R80, R136.reuse, R158, R80 ;  /* 0x0000009e8850723c */ /* 0x040fe20000001850 */
[----:B------:R5:W-:Y:S07]  /*a130*/  MUFU.EX2 R175, R134 ;  /* 0x0000008600af7308 */ /* 0x000bee0000000800 */
[C---:B-1----:R-:W-:Y:S03]  /*a140*/  HMMA.16816.F32 R84, R136.reuse, R140, R84 ;  /* 0x0000008c8854723c */ /* 0x042fe60000001854 */
[----:B------:R1:W1:Y:S05]  /*a150*/  MUFU.EX2 R177, R156 ;  /* 0x0000009c00b17308 */ /* 0x00026a0000000800 */
[C---:B------:R-:W-:Y:S01]  /*a160*/  HMMA.16816.F32 R88, R136.reuse, R142, R88 ;  /* 0x0000008e8858723c */ /* 0x040fe20000001858 */
[----:B------:R-:W4:Y:S07]  /*a170*/  LDSM.16.MT88.4 R140, [R200+0x6900] ;  /* 0x00690000c88c783b */ /* 0x000f2e0000004200 */
[C---:B------:R-:W-:Y:S04]  /*a180*/  HMMA.16816.F32 R92, R136.reuse, R144, R92 ;  /* 0x00000090885c723c */ /* 0x040fe8000000185c */
[--C-:B-----5:R-:W-:Y:S04]  /*a190*/  FFMA.FTZ R134, R174, c[0x0][0x2d0], -R133.reuse ;  /* 0x0000b400ae867a23 */ /* 0x120fe80000010885 */
[C---:B------:R-:W-:Y:S01]  /*a1a0*/  HMMA.16816.F32 R96, R136.reuse, R146, R96 ;  /* 0x000000928860723c */ /* 0x040fe20000001860 */
[----:B------:R-:W5:Y:S01]  /*a1b0*/  LDSM.16.MT88.4 R144, [R199+0x6900] ;  /* 0x00690000c790783b */ /* 0x000f620000004200 */
[----:B------:R4:W4:Y:S06]  /*a1c0*/  MUFU.EX2 R174, R134 ;  /* 0x0000008600ae7308 */ /* 0x00092c0000000800 */
[C---:B--2---:R-:W-:Y:S01]  /*a1d0*/  HMMA.16816.F32 R100, R136.reuse, R148, R100 ;  /* 0x000000948864723c */ /* 0x044fe20000001864 */
[----:B-1----:R-:W-:Y:S07]  /*a1e0*/  LDSM.16.MT88.4 R156, [R200+0x1100] ;  /* 0x00110000c89c783b */ /* 0x002fee0000004200 */
[C---:B------:R-:W-:Y:S01]  /*a1f0*/  HMMA.16816.F32 R104, R136.reuse, R150, R104 ;  /* 0x000000968868723c */ /* 0x040fe20000001868 */
[----:B------:R-:W1:Y:S07]  /*a200*/  LDSM.16.MT88.4 R148, [R197+0x1100] ;  /* 0x00110000c594783b */ /* 0x000e6e0000004200 */
[C---:B---3--:R-:W-:Y:S04]  /*a210*/  HMMA.16816.F32 R108, R136.reuse, R152, R108 ;  /* 0x00000098886c723c */ /* 0x048fe8000000186c */
[--C-:B----4-:R-:W-:Y:S04]  /*a220*/  FFMA.FTZ R134, R194, c[0x0][0x2d0], -R172.reuse ;  /* 0x0000b400c2867a23 */ /* 0x110fe800000108ac */
[C---:B------:R-:W-:Y:S01]  /*a230*/  HMMA.16816.F32 R112, R136.reuse, R154, R112 ;  /* 0x0000009a8870723c */ /* 0x040fe20000001870 */
[----:B------:R-:W2:Y:S01]  /*a240*/  LDSM.16.MT88.4 R152, [R198+0x1100] ;  /* 0x00110000c698783b */ /* 0x000ea20000004200 */
[----:B------:R3:W-:Y:S06]  /*a250*/  MUFU.EX2 R183, R134 ;  /* 0x0000008600b77308 */ /* 0x0007ec0000000800 */
[C---:B------:R-:W-:Y:S08]  /*a260*/  HMMA.16816.F32 R116, R136.reuse, R140, R116 ;  /* 0x0000008c8874723c */ /* 0x040ff00000001874 */
[C---:B------:R-:W-:Y:S01]  /*a270*/  HMMA.16816.F32 R120, R136.reuse, R142, R120 ;  /* 0x0000008e8878723c */ /* 0x040fe20000001878 */
[----:B------:R-:W4:Y:S07]  /*a280*/  LDSM.16.MT88.4 R140, [R199+0x1100] ;  /* 0x00110000c78c783b */ /* 0x000f2e0000004200 */
[C---:B-----5:R-:W-:Y:S04]  /*a290*/  HMMA.16816.F32 R124, R136.reuse, R144, R124 ;  /* 0x00000090887c723c */ /* 0x060fe8000000187c */
[--C-:B---3--:R-:W-:Y:S04]  /*a2a0*/  FFMA.FTZ R134, R195, c[0x0][0x2d0], -R172.reuse ;  /* 0x0000b400c3867a23 */ /* 0x108fe800000108ac */
[----:B------:R-:W-:Y:S01]  /*a2b0*/  HMMA.16816.F32 R128, R136, R146, R128 ;  /* 0x000000928880723c */ /* 0x000fe20000001880 */
[----:B------:R-:W3:Y:S01]  /*a2c0*/  LDSM.16.MT88.4 R144, [R197+0x3100] ;  /* 0x00310000c590783b */ /* 0x000ee20000004200 */
[----:B------:R-:W5:Y:S05]  /*a2d0*/  MUFU.EX2 R181, R134 ;  /* 0x0000008600b57308 */ /* 0x000f6a0000000800 */
[----:B------:R-:W-:Y:S02]  /*a2e0*/  F2FP.PACK_AB R136, R230, R232 ;  /* 0x000000e8e688723e */ /* 0x000fe400000000ff */
[----:B------:R-:W-:Y:S03]  /*a2f0*/  F2FP.PACK_AB R138, R185, R188 ;  /* 0x000000bcb98a723e */ /* 0x000fe600000000ff */
[----:B------:R-:W-:Y:S02]  /*a300*/  F2FP.PACK_AB R137, R176, R177 ;  /* 0x000000b1b089723e */ /* 0x000fe400000000ff */
[----:B------:R-:W-:Y:S07]  /*a310*/  F2FP.PACK_AB R139, R174, R175 ;  /* 0x000000afae8b723e */ /* 0x000fee00000000ff */
[C---:B-1----:R-:W-:Y:S03]  /*a320*/  HMMA.16816.F32 R4, R136.reuse, R148, R4 ;  /* 0x000000948804723c */ /* 0x042fe60000001804 */
[----:B-----5:R-:W-:Y:S01]  /*a330*/  F2FP.PACK_AB R168, R181, R183 ;  /* 0x000000b7b5a8723e */ /* 0x020fe200000000ff */
[--C-:B------:R-:W-:Y:S01]  /*a340*/  FFMA.FTZ R134, R223, c[0x0][0x2d0], -R172.reuse ;  /* 0x0000b400df867a23 */ /* 0x100fe200000108ac */
[----:B------:R-:W-:Y:S03]  /*a350*/  IADD3 R223, R224, -0x1, RZ ;  /* 0xffffffffe0df7810 */ /* 0x000fe60007ffe0ff */
[C---:B------:R-:W-:Y:S01]  /*a360*/  HMMA.16816.F32 R8, R136.reuse, R150, R8 ;  /* 0x000000968808723c */ /* 0x040fe20000001808 */
[----:B------:R-:W1:Y:S01]  /*a370*/  LDSM.16.MT88.4 R148, [R198+0x3100] ;  /* 0x00310000c694783b */ /* 0x000e620000004200 */
[----:B------:R5:W-:Y:S02]  /*a380*/  MUFU.EX2 R180, R134 ;  /* 0x0000008600b47308 */ /* 0x000be40000000800 */
[----:B------:R-:W-:Y:S01]  /*a390*/  FFMA.FTZ R172, R226, c[0x0][0x2d0], -R172 ;  /* 0x0000b400e2ac7a23 */ /* 0x000fe200000108ac */
[----:B------:R-:W-:Y:S03]  /*a3a0*/  MOV R224, R223 ;  /* 0x000000df00e07202 */ /* 0x000fe60000000f00 */
[C---:B--2---:R-:W-:Y:S04]  /*a3b0*/  HMMA.16816.F32 R12, R136.reuse, R152, R12 ;  /* 0x00000098880c723c */ /* 0x044fe8000000180c */
[----:B------:R-:W2:Y:S04]  /*a3c0*/  MUFU.EX2 R178, R172 ;  /* 0x000000ac00b27308 */ /* 0x000ea80000000800 */
[C---:B------:R-:W-:Y:S01]  /*a3d0*/  HMMA.16816.F32 R16, R136.reuse, R154, R16 ;  /* 0x0000009a8810723c */ /* 0x040fe20000001810 */
[----:B------:R-:W1:Y:S07]  /*a3e0*/  LDSM.16.MT88.4 R152, [R200+0x3100] ;  /* 0x00310000c898783b */ /* 0x000e6e0000004200 */
[C---:B------:R-:W-:Y:S04]  /*a3f0*/  HMMA.16816.F32 R20, R136.reuse, R156, R20 ;  /* 0x0000009c8814723c */ /* 0x040fe80000001814 */
[--C-:B-----5:R-:W-:Y:S04]  /*a400*/  FFMA.FTZ R134, R187, c[0x0][0x2d0], -R133.reuse ;  /* 0x0000b400bb867a23 */ /* 0x120fe80000010885 */
[C---:B------:R-:W-:Y:S01]  /*a410*/  HMMA.16816.F32 R24, R136.reuse, R158, R24 ;  /* 0x0000009e8818723c */ /* 0x040fe20000001818 */
[----:B------:R-:W-:Y:S01]  /*a420*/  LDSM.16.MT88.4 R156, [R197+0x5100] ;  /* 0x00510000c59c783b */ /* 0x000fe20000004200 */
[----:B------:R5:W-:Y:S02]  /*a430*/  MUFU.EX2 R173, R134 ;  /* 0x0000008600ad7308 */ /* 0x000be40000000800 */
[----:B--2---:R-:W-:Y:S04]  /*a440*/  F2FP.PACK_AB R170, R178, R180 ;  /* 0x000000b4b2aa723e */ /* 0x004fe800000000ff */
[C---:B----4-:R-:W-:Y:S08]  /*a450*/  HMMA.16816.F32 R28, R136.reuse, R140, R28 ;  /* 0x0000008c881c723c */ /* 0x050ff0000000181c */
[C---:B------:R-:W-:Y:S01]  /*a460*/  HMMA.16816.F32 R32, R136.reuse, R142, R32 ;  /* 0x0000008e8820723c */ /* 0x040fe20000001820 */
[----:B------:R-:W2:Y:S07]  /*a470*/  LDSM.16.MT88.4 R140, [R199+0x3100] ;  /* 0x00310000c78c783b */ /* 0x000eae0000004200 */
[C---:B---3--:R-:W-:Y:S04]  /*a480*/  HMMA.16816.F32 R36, R136.reuse, R144, R36 ;  /* 0x000000908824723c */ /* 0x048fe80000001824 */
[--C-:B-----5:R-:W-:Y:S04]  /*a490*/  FFMA.FTZ R134, R191, c[0x0][0x2d0], -R133.reuse ;  /* 0x0000b400bf867a23 */ /* 0x120fe80000010885 */
[C---:B------:R-:W-:Y:S01]  /*a4a0*/  HMMA.16816.F32 R40, R136.reuse, R146, R40 ;  /* 0x000000928828723c */ /* 0x040fe20000001828 */
[----:B------:R-:W3:Y:S01]  /*a4b0*/  LDSM.16.MT88.4 R144, [R198+0x5100] ;  /* 0x00510000c690783b */ /* 0x000ee20000004200 */
[----:B------:R-:W4:Y:S06]  /*a4c0*/  MUFU.EX2 R172, R134 ;  /* 0x0000008600ac7308 */ /* 0x000f2c0000000800 */
[C---:B-1----:R-:W-:Y:S08]  /*a4d0*/  HMMA.16816.F32 R44, R136.reuse, R148, R44 ;  /* 0x00000094882c723c */ /* 0x042ff0000000182c */
[C---:B------:R-:W-:Y:S01]  /*a4e0*/  HMMA.16816.F32 R48, R136.reuse, R150, R48 ;  /* 0x000000968830723c */ /* 0x040fe20000001830 */
[----:B------:R-:W1:Y:S07]  /*a4f0*/  LDSM.16.MT88.4 R148, [R200+0x5100] ;  /* 0x00510000c894783b */ /* 0x000e6e0000004200 */
[C---:B------:R-:W-:Y:S04]  /*a500*/  HMMA.16816.F32 R52, R136.reuse, R152, R52 ;  /* 0x000000988834723c */ /* 0x040fe80000001834 */
[----:B----4-:R-:W-:Y:S01]  /*a510*/  F2FP.PACK_AB R169, R172, R173 ;  /* 0x000000adaca9723e */ /* 0x010fe200000000ff */
[--C-:B------:R-:W-:Y:S02]  /*a520*/  FFMA.FTZ R134, R192, c[0x0][0x2d0], -R133.reuse ;  /* 0x0000b400c0867a23 */ /* 0x100fe40000010885 */
[----:B------:R-:W-:Y:S01]  /*a530*/  FFMA.FTZ R133, R135, c[0x0][0x2d0], -R133 ;  /* 0x0000b40087857a23 */ /* 0x000fe20000010885 */
[C---:B------:R-:W-:Y:S01]  /*a540*/  HMMA.16816.F32 R56, R136.reuse, R154, R56 ;  /* 0x0000009a8838723c */ /* 0x040fe20000001838 */
[----:B------:R-:W4:Y:S02]  /*a550*/  LDSM.16.MT88.4 R152, [R199+0x5100] ;  /* 0x00510000c798783b */ /* 0x000f240000004200 */
[----:B------:R-:W-:Y:S05]  /*a560*/  MUFU.EX2 R134, R134 ;  /* 0x0000008600867308 */ /* 0x000fea0000000800 */
[C---:B--2---:R-:W-:Y:S05]  /*a570*/  HMMA.16816.F32 R60, R136.reuse, R140, R60 ;  /* 0x0000008c883c723c */ /* 0x044fea000000183c */
[----:B------:R-:W2:Y:S03]  /*a580*/  MUFU.EX2 R133, R133 ;  /* 0x0000008500857308 */ /* 0x000ea60000000800 */
[C---:B------:R-:W-:Y:S01]  /*a590*/  HMMA.16816.F32 R64, R136.reuse, R142, R64 ;  /* 0x0000008e8840723c */ /* 0x040fe20000001840 */
[----:B------:R-:W5:Y:S07]  /*a5a0*/  LDSM.16.MT88.4 R140, [R197+0x7100] ;  /* 0x00710000c58c783b */ /* 0x000f6e0000004200 */
[C---:B------:R-:W-:Y:S08]  /*a5b0*/  HMMA.16816.F32 R68, R136.reuse, R156, R68 ;  /* 0x0000009c8844723c */ /* 0x040ff00000001844 */
[C---:B------:R-:W-:Y:S01]  /*a5c0*/  HMMA.16816.F32 R72, R136.reuse, R158, R72 ;  /* 0x0000009e8848723c */ /* 0x040fe20000001848 */
[----:B------:R-:W-:Y:S03]  /*a5d0*/  LDSM.16.MT88.4 R156, [R198+0x1900] ;  /* 0x00190000c69c783b */ /* 0x000fe60000004200 */
[----:B--2---:R-:W-:Y:S04]  /*a5e0*/  F2FP.PACK_AB R171, R133, R134 ;  /* 0x0000008685ab723e */ /* 0x004fe800000000ff */
[C---:B---3--:R-:W-:Y:S08]  /*a5f0*/  HMMA.16816.F32 R76, R136.reuse, R144, R76 ;  /* 0x00000090884c723c */ /* 0x048ff0000000184c */
[C---:B------:R-:W-:Y:S01]  /*a600*/  HMMA.16816.F32 R80, R136.reuse, R146, R80 ;  /* 0x000000928850723c */ /* 0x040fe20000001850 */
[----:B------:R-:W2:Y:S07]  /*a610*/  LDSM.16.MT88.4 R144, [R198+0x7100] ;  /* 0x00710000c690783b */ /* 0x000eae0000004200 */
[C---:B-1----:R-:W-:Y:S08]  /*a620*/  HMMA.16816.F32 R84, R136.reuse, R148, R84 ;  /* 0x000000948854723c */ /* 0x042ff00000001854 */
[C---:B------:R-:W-:Y:S01]  /*a630*/  HMMA.16816.F32 R88, R136.reuse, R150, R88 ;  /* 0x000000968858723c */ /* 0x040fe20000001858 */
[----:B------:R-:W1:Y:S07]  /*a640*/  LDSM.16.MT88.4 R148, [R200+0x7100] ;  /* 0x00710000c894783b */ /* 0x000e6e0000004200 */
[C---:B----4-:R-:W-:Y:S08]  /*a650*/  HMMA.16816.F32 R92, R136.reuse, R152, R92 ;  /* 0x00000098885c723c */ /* 0x050ff0000000185c */
[C---:B------:R-:W-:Y:S01]  /*a660*/  HMMA.16816.F32 R96, R136.reuse, R154, R96 ;  /* 0x0000009a8860723c */ /* 0x040fe20000001860 */
[----:B------:R-:W3:Y:S07]  /*a670*/  LDSM.16.MT88.4 R152, [R199+0x7100] ;  /* 0x00710000c798783b */ /* 0x000eee0000004200 */
[C---:B-----5:R-:W-:Y:S08]  /*a680*/  HMMA.16816.F32 R100, R136.reuse, R140, R100 ;  /* 0x0000008c8864723c */ /* 0x060ff00000001864 */
[C---:B------:R-:W-:Y:S01]  /*a690*/  HMMA.16816.F32 R104, R136.reuse, R142, R104 ;  /* 0x0000008e8868723c */ /* 0x040fe20000001868 */
[----:B------:R-:W4:Y:S07]  /*a6a0*/  LDSM.16.MT88.4 R140, [R197+0x1900] ;  /* 0x00190000c58c783b */ /* 0x000f2e0000004200 */
[C---:B--2---:R-:W-:Y:S08]  /*a6b0*/  HMMA.16816.F32 R108, R136.reuse, R144, R108 ;  /* 0x00000090886c723c */ /* 0x044ff0000000186c */
[C---:B------:R-:W-:Y:S08]  /*a6c0*/  HMMA.16816.F32 R112, R136.reuse, R146, R112 ;  /* 0x000000928870723c */ /* 0x040ff00000001870 */
[C---:B-1----:R-:W-:Y:S08]  /*a6d0*/  HMMA.16816.F32 R116, R136.reuse, R148, R116 ;  /* 0x000000948874723c */ /* 0x042ff00000001874 */
[C---:B------:R-:W-:Y:S08]  /*a6e0*/  HMMA.16816.F32 R120, R136.reuse, R150, R120 ;  /* 0x000000968878723c */ /* 0x040ff00000001878 */
[C---:B---3--:R-:W-:Y:S08]  /*a6f0*/  HMMA.16816.F32 R124, R136.reuse, R152, R124 ;  /* 0x00000098887c723c */ /* 0x048ff0000000187c */
[----:B------:R-:W-:Y:S08]  /*a700*/  HMMA.16816.F32 R128, R136, R154, R128 ;  /* 0x0000009a8880723c */ /* 0x000ff00000001880 */
[C---:B----4-:R-:W-:Y:S01]  /*a710*/  HMMA.16816.F32 R136, R168.reuse, R140, R4 ;  /* 0x0000008ca888723c */ /* 0x050fe20000001804 */
[----:B------:R-:W1:Y:S07]  /*a720*/  LDSM.16.MT88.4 R4, [R197+0x3900] ;  /* 0x00390000c504783b */ /* 0x000e6e0000004200 */
[C---:B------:R-:W-:Y:S01]  /*a730*/  HMMA.16816.F32 R140, R168.reuse, R142, R8 ;  /* 0x0000008ea88c723c */ /* 0x040fe20000001808 */
[----:B------:R-:W2:Y:S07]  /*a740*/  LDSM.16.MT88.4 R8, [R198+0x3900] ;  /* 0x00390000c608783b */ /* 0x000eae0000004200 */
[C---:B------:R-:W-:Y:S01]  /*a750*/  HMMA.16816.F32 R144, R168.reuse, R156, R12 ;  /* 0x0000009ca890723c */ /* 0x040fe2000000180c */
[----:B------:R-:W3:Y:S07]  /*a760*/  LDSM.16.MT88.4 R12, [R200+0x3900] ;  /* 0x00390000c80c783b */ /* 0x000eee0000004200 */
[C---:B------:R-:W-:Y:S01]  /*a770*/  HMMA.16816.F32 R148, R168.reuse, R158, R16 ;  /* 0x0000009ea894723c */ /* 0x040fe20000001810 */
[----:B------:R-:W4:Y:S07]  /*a780*/  LDSM.16.MT88.4 R16, [R199+0x3900] ;  /* 0x00390000c710783b */ /* 0x000f2e0000004200 */
[C---:B------:R-:W-:Y:S01]  /*a790*/  HMMA.16816.F32 R152, R168.reuse, R160, R20 ;  /* 0x000000a0a898723c */ /* 0x040fe20000001814 */
[----:B------:R-:W5:Y:S07]  /*a7a0*/  LDSM.16.MT88.4 R20, [R197+0x5900] ;  /* 0x00590000c514783b */ /* 0x000f6e0000004200 */
[C---:B------:R-:W-:Y:S01]  /*a7b0*/  HMMA.16816.F32 R156, R168.reuse, R162, R24 ;  /* 0x000000a2a89c723c */ /* 0x040fe20000001818 */
[----:B------:R-:W-:Y:S07]  /*a7c0*/  LDSM.16.MT88.4 R24, [R197+0x7900] ;  /* 0x00790000c518783b */ /* 0x000fee0000004200 */
        /* <DEDUP_REMOVED lines=14> */
[C---:B-----5:R-:W-:Y:S08]  /*a8b0*/  HMMA.16816.F32 R68, R168.reuse, R20, R68 ;  /* 0x00000014a844723c */ /* 0x060ff00000001844 */
[C---:B------:R-:W-:Y:S01]  /*a8c0*/  HMMA.16816.F32 R72, R168.reuse, R22, R72 ;  /* 0x00000016a848723c */ /* 0x040fe20000001848 */
[----:B------:R-:W5:Y:S07]  /*a8d0*/  LDSM.16.MT88.4 R20, [R200+0x7900] ;  /* 0x00790000c814783b */ /* 0x000f6e0000004200 */
[C---:B-1----:R-:W-:Y:S08]  /*a8e0*/  HMMA.16816.F32 R76, R168.reuse, R4, R76 ;  /* 0x00000004a84c723c */ /* 0x042ff0000000184c */
[C---:B------:R-:W-:Y:S01]  /*a8f0*/  HMMA.16816.F32 R80, R168.reuse, R6, R80 ;  /* 0x00000006a850723c */ /* 0x040fe20000001850 */
[----:B------:R-:W1:Y:S07]  /*a900*/  LDSM.16.MT88.4 R4, [R199+0x7900] ;  /* 0x00790000c704783b */ /* 0x000e6e0000004200 */
[C---:B--2---:R-:W-:Y:S07]  /*a910*/  HMMA.16816.F32 R84, R168.reuse, R8, R84 ;  /* 0x00000008a854723c */ /* 0x044fee0000001854 */
[----:B------:R-:W-:Y:S01]  /*a920*/  FFMA.FTZ R8, R2, R248, R237 ;  /* 0x000000f802087223 */ /* 0x000fe200000100ed */
[C---:B------:R-:W-:Y:S04]  /*a930*/  HMMA.16816.F32 R88, R168.reuse, R10, R88 ;  /* 0x0000000aa858723c */ /* 0x040fe80000001858 */
[----:B------:R-:W-:Y:S02]  /*a940*/  FFMA.FTZ R2, R0, R249, R229 ;  /* 0x000000f900027223 */ /* 0x000fe400000100e5 */
[----:B------:R-:W-:Y:S02]  /*a950*/  FADD.FTZ R0, R240, R8 ;  /* 0x00000008f0007221 */ /* 0x000fe40000010000 */
[C---:B---3--:R-:W-:Y:S04]  /*a960*/  HMMA.16816.F32 R92, R168.reuse, R12, R92 ;  /* 0x0000000ca85c723c */ /* 0x048fe8000000185c */
[----:B------:R-:W-:Y:S02]  /*a970*/  FADD.FTZ R2, R228, R2 ;  /* 0x00000002e4027221 */ /* 0x000fe40000010000 */
[----:B------:R-:W-:Y:S02]  /*a980*/  FADD.FTZ R0, R239, R0 ;  /* 0x00000000ef007221 */ /* 0x000fe40000010000 */
[C---:B------:R-:W-:Y:S04]  /*a990*/  HMMA.16816.F32 R96, R168.reuse, R14, R96 ;  /* 0x0000000ea860723c */ /* 0x040fe80000001860 */
        /* <DEDUP_REMOVED lines=14> */
[----:B------:R-:W-:Y:S01]  /*aa80*/  FADD.FTZ R2, R179, R2 ;  /* 0x00000002b3027221 */ /* 0x000fe20000010000 */
[C---:B-----5:R-:W-:Y:S03]  /*aa90*/  HMMA.16816.F32 R116, R168.reuse, R20, R116 ;  /* 0x00000014a874723c */ /* 0x060fe60000001874 */
[----:B------:R-:W-:Y:S02]  /*aaa0*/  FADD.FTZ R0, R232, R0 ;  /* 0x00000000e8007221 */ /* 0x000fe40000010000 */
[----:B------:R-:W-:Y:S02]  /*aab0*/  FADD.FTZ R2, R177, R2 ;  /* 0x00000002b1027221 */ /* 0x000fe40000010000 */
[----:B------:R-:W-:Y:S01]  /*aac0*/  FADD.FTZ R0, R230, R0 ;  /* 0x00000000e6007221 */ /* 0x000fe20000010000 */
[C---:B------:R-:W-:Y:S04]  /*aad0*/  HMMA.16816.F32 R120, R168.reuse, R22, R120 ;  /* 0x00000016a878723c */ /* 0x040fe80000001878 */
[----:B------:R-:W-:Y:S02]  /*aae0*/  FADD.FTZ R2, R176, R2 ;  /* 0x00000002b0027221 */ /* 0x000fe40000010000 */
[----:B------:R-:W-:Y:S02]  /*aaf0*/  FADD.FTZ R0, R188, R0 ;  /* 0x00000000bc007221 */ /* 0x000fe40000010000 */
[----:B------:R-:W-:Y:S01]  /*ab00*/  FADD.FTZ R2, R175, R2 ;  /* 0x00000002af027221 */ /* 0x000fe20000010000 */
[C---:B-1----:R-:W-:Y:S03]  /*ab10*/  HMMA.16816.F32 R124, R168.reuse, R4, R124 ;  /* 0x00000004a87c723c */ /* 0x042fe6000000187c */
[----:B------:R-:W-:Y:S04]  /*ab20*/  FADD.FTZ R0, R185, R0 ;  /* 0x00000000b9007221 */ /* 0x000fe80000010000 */
        /* <DEDUP_REMOVED lines=13> */
.L_x_1604:
[----:B------:R-:W1:Y:S01]  /*ac00*/  S2UR UR8, SR_CTAID.X ;  /* 0x00000000000879c3 */ /* 0x000e620000002500 */
[----:B------:R-:W-:Y:S01]  /*ac10*/  ULDC.64 UR4, c[0x0][0x2c8] ;  /* 0x0000b20000047ab9 */ /* 0x000fe20000000a00 */
[----:B------:R-:W-:Y:S01]  /*ac20*/  PLOP3.LUT P0, PT, PT, PT, UP1, 0x40, 0x0 ;  /* 0x000000000000781c */ /* 0x000fe20003f0e818 */
[----:B------:R-:W-:-:S02]  /*ac30*/  UMOV UR7, 0x1 ;  /* 0x0000000100077882 */ /* 0x000fc40000000000 */
[----:B-1----:R-:W-:-:S04]  /*ac40*/  ULEA UR8, UR8, 0x7f, 0x7 ;  /* 0x0000007f08087891 */ /* 0x002fc8000f8e383f */
[----:B------:R-:W-:-:S03]  /*ac50*/  UIMAD.WIDE.U32 UR14, UR8, UR4, URZ ;  /* 0x00000004080e72a5 */ /* 0x000fc6000f8e003f */
[----:B------:R-:W-:Y:S02]  /*ac60*/  ULDC UR4, c[0x0][0x168] ;  /* 0x00005a0000047ab9 */ /* 0x000fe40000000800 */
[----:B------:R-:W-:Y:S02]  /*ac70*/  UIADD3 UR4, UR7, -UR4, URZ ;  /* 0x8000000407047290 */ /* 0x000fe4000fffe03f */
[----:B------:R-:W-:-:S03]  /*ac80*/  @UP2 USHF.R.U32.HI UR8, URZ, UR5, UR15 ;  /* 0x000000053f082299 */ /* 0x000fc6000801160f */
[----:B------:R-:W-:Y:S02]  /*ac90*/  ULDC UR5, c[0x0][0x1d0] ;  /* 0x0000740000057ab9 */ /* 0x000fe40000000800 */
[----:B------:R-:W-:-:S03]  /*aca0*/  UIADD3 UR5, UR8, UR5, UR4 ;  /* 0x0000000508057290 */ /* 0x000fc6000fffe004 */
[----:B------:R-:W-:Y:S02]  /*acb0*/  ULDC UR4, c[0x0][0x324] ;  /* 0x0000c90000047ab9 */ /* 0x000fe40000000800 */
[----:B------:R-:W-:-:S06]  /*acc0*/  UIADD3 UR4, UR5, -UR4, URZ ;  /* 0x8000000405047290 */ /* 0x000fcc000fffe03f */
        /* <DEDUP_REMOVED lines=12> */
.L_x_1615:
[----:B------:R-:W-:-:S04]  /*ad90*/  MOV R4, c[0x0][0x32c] ;  /* 0x0000cb0000047a02 */ /* 0x000fc80000000f00 */
[----:B------:R-:W-:-:S13]  /*ada0*/  ISETP.NE.AND P0, PT, R4, 0x1, PT ;  /* 0x000000010400780c */ /* 0x000fda0003f05270 */
[----:B------:R-:W-:-:S05]  /*adb0*/  @P0 IMAD.HI.U32 R4, R0, c[0x0][0x330], RZ ;  /* 0x0000cc0000040a27 */ /* 0x000fca00078e00ff */
[----:B------:R-:W-:-:S05]  /*adc0*/  @P0 SHF.R.U32.HI R0, RZ, c[0x0][0x334], R4 ;  /* 0x0000cd00ff000a19 */ /* 0x000fca0000011604 */
.L_x_1616:
[----:B------:R-:W-:-:S05]  /*add0*/  IMAD R0, R0, c[0x0][0x32c], RZ ;  /* 0x0000cb0000007a24 */ /* 0x000fca00078e02ff */
[----:B------:R-:W-:-:S04]  /*ade0*/  IMNMX R2, R2, R0, !PT ;  /* 0x0000000002027217 */ /* 0x000fc80007800200 */
.L_x_1614:
[----:B------:R-:W-:-:S04]  /*adf0*/  IADD3 R2, R2, 0x3f, RZ ;  /* 0x0000003f02027810 */ /* 0x000fc80007ffe0ff */
[----:B------:R-:W-:-:S04]  /*ae00*/  SHF.R.S32.HI R0, RZ, 0x1f, R2 ;  /* 0x0000001fff007819 */ /* 0x000fc80000011402 */
[----:B------:R-:W-:-:S04]  /*ae10*/  LEA.HI R0, R0, R2, RZ, 0x6 ;  /* 0x0000000200007211 */ /* 0x000fc800078f30ff */
[----:B------:R-:W-:-:S04]  /*ae20*/  SHF.R.S32.HI R0, RZ, 0x6, R0 ;  /* 0x00000006ff007819 */ /* 0x000fc80000011400 */
[----:B------:R-:W-:-:S04]  /*ae30*/  IMNMX R4, R231, R0, !PT ;  /* 0x00000000e7047217 */ /* 0x000fc80007800200 */
[----:B------:R-:W-:Y:S01]  /*ae40*/  ISETP.GE.AND P0, PT, R223, R4, PT ;  /* 0x00000004df00720c */ /* 0x000fe20003f06270 */
[----:B------:R1:W-:-:S12]  /*ae50*/  STL [R1+0x48], R4 ;  /* 0x0000480401007387 */ /* 0x0003d80000100800 */
[----:B------:R-:W-:Y:S05]  /*ae60*/  @!P0 BRA `(.L_x_1617) ;  /* 0x0000393000008947 */ /* 0x000fea0003800000 */
[----:B------:R-:W2:Y:S04]  /*ae70*/  LDL.64 R10, [R1+0x40] ;  /* 0x00004000010a7983 */ /* 0x000ea80000100a00 */
[----:B------:R-:W3:Y:S04]  /*ae80*/  LDL.64 R8, [R1+0x28] ;  /* 0x0000280001087983 */ /* 0x000ee80000100a00 */
[----:B------:R-:W4:Y:S04]  /*ae90*/  LDL.64 R6, [R1+0x38] ;  /* 0x0000380001067983 */ /* 0x000f280000100a00 */
[----:B-1----:R-:W5:Y:S01]  /*aea0*/  LDL.64 R4, [R1+0x30] ;  /* 0x0000300001047983 */ /* 0x002f620000100a00 */
[----:B------:R-:W-:Y:S01]  /*aeb0*/  MOV R134, R3 ;  /* 0x0000000300867202 */ /* 0x000fe20000000f00 */
[----:B------:R-:W-:-:S02]  /*aec0*/  IMAD.MOV.U32 R133, RZ, RZ, R132 ;  /* 0x000000ffff857224 */ /* 0x000fc400078e0084 */
[----:B------:R-:W-:Y:S01]  /*aed0*/  IMAD.MOV.U32 R224, RZ, RZ, R223 ;  /* 0x000000ffffe07224 */ /* 0x000fe200078e00df */
[C---:B--2---:R-:W-:Y:S02]  /*aee0*/  IADD3 R2, P6, R10.reuse, 0x40, RZ ;  /* 0x000000400a027810 */ /* 0x044fe40007fde0ff */
[C---:B------:R-:W-:Y:S02]  /*aef0*/  IADD3 R0, P5, R10.reuse, 0x80, RZ ;  /* 0x000000800a007810 */ /* 0x040fe40007fbe0ff */
[----:B------:R-:W-:Y:S01]  /*af00*/  IADD3 R10, P0, R10, 0xc0, RZ ;  /* 0x000000c00a0a7810 */ /* 0x000fe20007f1e0ff */
[----:B------:R3:W-:Y:S04]  /*af10*/  STL [R1+0x20], R2 ;  /* 0x0000200201007387 */ /* 0x0007e80000100800 */
[----:B------:R4:W-:Y:S04]  /*af20*/  STL [R1+0x18], R0 ;  /* 0x0000180001007387 */ /* 0x0009e80000100800 */
[----:B------:R1:W-:Y:S01]  /*af30*/  STL [R1+0x10], R10 ;  /* 0x0000100a01007387 */ /* 0x0003e20000100800 */
[----:B---3--:R-:W-:Y:S01]  /*af40*/  IMAD.X R2, RZ, RZ, R9, P6 ;  /* 0x000000ffff027224 */ /* 0x008fe200030e0609 */
[----:B----4-:R-:W-:-:S04]  /*af50*/  IADD3 R0, P6, R6, 0x40, RZ ;  /* 0x0000004006007810 */ /* 0x010fc80007fde0ff */
[----:B------:R2:W-:Y:S01]  /*af60*/  STL [R1+0x1c], R2 ;  /* 0x00001c0201007387 */ /* 0x0005e20000100800 */
[----:B-1----:R-:W-:-:S03]  /*af70*/  IMAD.X R10, RZ, RZ, R9, P5 ;  /* 0x000000ffff0a7224 */ /* 0x002fc600028e0609 */
[----:B------:R1:W-:Y:S04]  /*af80*/  STL [R1+0x8], R0 ;  /* 0x0000080001007387 */ /* 0x0003e80000100800 */
[----:B------:R-:W-:Y:S01]  /*af90*/  STL [R1+0x14], R10 ;  /* 0x0000140a01007387 */ /* 0x000fe20000100800 */
[----:B--2---:R-:W-:Y:S01]  /*afa0*/  IADD3 R2, P5, R6, 0x80, RZ ;  /* 0x0000008006027810 */ /* 0x004fe20007fbe0ff */
[----:B-1----:R-:W-:-:S04]  /*afb0*/  IMAD.X R0, RZ, RZ, R9, P0 ;  /* 0x000000ffff007224 */ /* 0x002fc800000e0609 */
[----:B------:R-:W-:Y:S04]  /*afc0*/  STL [R1], R2 ;  /* 0x0000000201007387 */ /* 0x000fe80000100800 */
[----:B------:R5:W-:Y:S01]  /*afd0*/  STL [R1+0xc], R0 ;  /* 0x00000c0001007387 */ /* 0x000be20000100800 */
[----:B------:R-:W-:Y:S02]  /*afe0*/  IADD3 R251, P0, R6, 0xc0, RZ ;  /* 0x000000c006fb7810 */ /* 0x000fe40007f1e0ff */
[----:B-----5:R-:W-:-:S05]  /*aff0*/  IADD3.X R0, RZ, R5, RZ, P6, !PT ;  /* 0x00000005ff007210 */ /* 0x020fca00037fe4ff */
[----:B------:R1:W-:Y:S01]  /*b000*/  STL [R1+0x4], R0 ;  /* 0x0000040001007387 */ /* 0x0003e20000100800 */
[----:B------:R-:W-:Y:S01]  /*b010*/  IMAD.X R252, RZ, RZ, R5, P5 ;  /* 0x000000fffffc7224 */ /* 0x000fe200028e0605 */
[----:B------:R-:W-:Y:S02]  /*b020*/  IADD3.X R250, RZ, R5, RZ, P0, !PT ;  /* 0x00000005fffa7210 */ /* 0x000fe400007fe4ff */
.L_x_1618:
[----:B------:R-:W2:Y:S01]  /*b030*/  LDL.64 R236, [R1+0x40] ;  /* 0x0000400001ec7983 */ /* 0x000ea20000100a00 */
[----:B------:R-:W-:Y:S04]  /*b040*/  DEPBAR.LE SB0, 0x0 ;  /* 0x000080000000791a */ /* 0x000fe80000000000 */
[----:B------:R-:W-:Y:S01]  /*b050*/  ISETP.GT.AND P6, PT, R231, R224, PT ;  /* 0x000000e0e700720c */ /* 0x000fe20003fc4270 */
[----:B------:R-:W3:Y:S01]  /*b060*/  LDL.64 R232, [R1+0x28] ;  /* 0x0000280001e87983 */ /* 0x000ee20000100a00 */
[----:B------:R-:W-:Y:S02]  /*b070*/  MOV R234, c[0x0][0x208] ;  /* 0x0000820000ea7a02 */ /* 0x000fe40000000f00 */
[----:B------:R-:W-:Y:S03]  /*b080*/  MOV R235, c[0x0][0x20c] ;  /* 0x0000830000eb7a02 */ /* 0x000fe60000000f00 */
[----:B------:R-:W4:Y:S04]  /*b090*/  LDL R230, [R1+0x20] ;  /* 0x0000200001e67983 */ /* 0x000f280000100800 */
[----:B------:R-:W5:Y:S02]  /*b0a0*/  LDL R229, [R1+0x1c] ;  /* 0x00001c0001e57983 */ /* 0x000f640000100800 */
[----:B-1----:R-:W-:Y:S01]  /*b0b0*/  @!P6 SHF.R.S32.HI R0, RZ, 0x1f, R224 ;  /* 0x0000001fff00e819 */ /* 0x002fe200000114e0 */
[----:B------:R-:W-:Y:S01]  /*b0c0*/  @!P6 IMAD.WIDE.U32 R2, R224, c[0x0][0x208], RZ ;  /* 0x00008200e002ea25 */ /* 0x000fe200078e00ff */
[----:B------:R-:W5:Y:S03]  /*b0d0*/  LDL R228, [R1+0x18] ;  /* 0x0000180001e47983 */ /* 0x000f660000100800 */
[----:B------:R-:W-:Y:S01]  /*b0e0*/  @!P6 IMAD R0, R0, c[0x0][0x208], RZ ;  /* 0x000082000000ea24 */ /* 0x000fe200078e02ff */
[----:B------:R-:W5:Y:S03]  /*b0f0*/  LDL R226, [R1+0x14] ;  /* 0x0000140001e27983 */ /* 0x000f660000100800 */
[----:B------:R-:W-:Y:S01]  /*b100*/  @!P6 IMAD R20, R224, c[0x0][0x20c], R0 ;  /* 0x00008300e014ea24 */ /* 0x000fe200078e0200 */
[----:B------:R-:W5:Y:S01]  /*b110*/  LDL R227, [R1+0x10] ;  /* 0x0000100001e37983 */ /* 0x000f620000100800 */
[C---:B------:R-:W-:Y:S03]  /*b120*/  @!P6 SHF.L.U32 R0, R2.reuse, 0x6, RZ ;  /* 0x000000060200e819 */ /* 0x040fe600000006ff */
[----:B------:R-:W5:Y:S01]  /*b130*/  LDL R223, [R1+0xc] ;  /* 0x00000c0001df7983 */ /* 0x000f620000100800 */
[----:B------:R-:W-:Y:S03]  /*b140*/  @!P6 IADD3 R28, R3, R20, RZ ;  /* 0x00000014031ce210 */ /* 0x000fe60007ffe0ff */
[----:B------:R-:W-:Y:S01]  /*b150*/  BAR.SYNC.DEFER_BLOCKING 0x0 ;  /* 0x0000000000007b1d */ /* 0x000fe20000010000 */
[----:B------:R-:W-:Y:S07]  /*b160*/  @!P6 SHF.L.U64.HI R2, R2, 0x6, R28 ;  /* 0x000000060202e819 */ /* 0x000fee000001021c */
[----:B------:R-:W-:Y:S08]  /*b170*/  LDSM.16.M88.4 R32, [R203+0x10100] ;  /* 0x01010000cb20783b */ /* 0x000ff00000000200 */
[----:B------:R-:W1:Y:S08]  /*b180*/  LDSM.16.M88.4 R8, [R196+0x8100] ;  /* 0x00810000c408783b */ /* 0x000e700000000200 */
[----:B------:R-:W1:Y:S08]  /*b190*/  LDSM.16.M88.4 R16, [R196+0x8900] ;  /* 0x00890000c410783b */ /* 0x000e700000000200 */
[----:B------:R-:W1:Y:S08]  /*b1a0*/  LDSM.16.M88.4 R24, [R196+0x9100] ;  /* 0x00910000c418783b */ /* 0x000e700000000200 */
[----:B------:R-:W2:Y:S08]  /*b1b0*/  LDSM.16.M88.4 R168, [R196+0x9900] ;  /* 0x00990000c4a8783b */ /* 0x000eb00000000200 */
[----:B------:R-:W-:Y:S01]  /*b1c0*/  LDSM.16.M88.4 R172, [R204+0x10100] ;  /* 0x01010000ccac783b */ /* 0x000fe20000000200 */
[C---:B-1----:R-:W-:Y:S07]  /*b1d0*/  HMMA.16816.F32 R4, R32.reuse, R8, RZ ;  /* 0x000000082004723c */ /* 0x042fee00000018ff */
[----:B------:R-:W1:Y:S01]  /*b1e0*/  LDSM.16.M88.4 R176, [R207] ;  /* 0x00000000cfb0783b */ /* 0x000e620000000200 */
[C---:B------:R-:W-:Y:S07]  /*b1f0*/  HMMA.16816.F32 R8, R32.reuse, R10, RZ ;  /* 0x0000000a2008723c */ /* 0x040fee00000018ff */
[----:B------:R-:W1:Y:S01]  /*b200*/  LDSM.16.M88.4 R180, [R222] ;  /* 0x00000000deb4783b */ /* 0x000e620000000200 */
[C---:B------:R-:W-:Y:S07]  /*b210*/  HMMA.16816.F32 R12, R32.reuse, R16, RZ ;  /* 0x00000010200c723c */ /* 0x040fee00000018ff */
[----:B------:R-:W1:Y:S01]  /*b220*/  LDSM.16.M88.4 R184, [R221] ;  /* 0x00000000ddb8783b */ /* 0x000e620000000200 */
[C---:B------:R-:W-:Y:S07]  /*b230*/  HMMA.16816.F32 R16, R32.reuse, R18, RZ ;  /* 0x000000122010723c */ /* 0x040fee00000018ff */
[----:B------:R-:W1:Y:S01]  /*b240*/  LDSM.16.M88.4 R188, [R220] ;  /* 0x00000000dcbc783b */ /* 0x000e620000000200 */
[C---:B------:R-:W-:Y:S08]  /*b250*/  HMMA.16816.F32 R20, R32.reuse, R24, RZ ;  /* 0x000000182014723c */ /* 0x040ff000000018ff */
[C---:B------:R-:W-:Y:S01]  /*b260*/  HMMA.16816.F32 R24, R32.reuse, R26, RZ ;  /* 0x0000001a2018723c */ /* 0x040fe200000018ff */
[----:B--2---:R-:W-:Y:S04]  /*b270*/  @!P6 IADD3 R3, P5, R0, R236, RZ ;  /* 0x000000ec0003e210 */ /* 0x004fe80007fbe0ff */
[C---:B------:R-:W-:Y:S02]  /*b280*/  @!P6 LEA R192, P0, R3.reuse, c[0x0][0x1f8], 0x1 ;  /* 0x00007e0003c0ea11 */ /* 0x040fe400078008ff */
[----:B---3--:R-:W-:Y:S01]  /*b290*/  @!P6 IADD3.X R28, R2, R233, RZ, P5, !PT ;  /* 0x000000e9021ce210 */ /* 0x008fe20002ffe4ff */
[----:B------:R-:W2:Y:S04]  /*b2a0*/  LDL R232, [R1+0x50] ;  /* 0x0000500001e87983 */ /* 0x000ea80000100800 */
[----:B------:R-:W-:Y:S02]  /*b2b0*/  @!P6 LEA.HI.X R193, R3, c[0x0][0x1fc], R28, 0x1, P0 ;  /* 0x00007f0003c1ea11 */ /* 0x000fe400000f0c1c */
[C---:B------:R-:W-:Y:S01]  /*b2c0*/  HMMA.16816.F32 R28, R32.reuse, R168, RZ ;  /* 0x000000a8201c723c */ /* 0x040fe200000018ff */
[----:B----4-:R-:W-:Y:S02]  /*b2d0*/  @!P6 IADD3 R3, P0, R0, R230, RZ ;  /* 0x000000e60003e210 */ /* 0x010fe40007f1e0ff */
[----:B------:R-:W-:Y:S01]  /*b2e0*/  @!PT LDS RZ, [RZ] ;  /* 0x00000000fffff984 */ /* 0x000fe20000000800 */
[----:B------:R-:W-:Y:S01]  /*b2f0*/  @!PT LDS RZ, [RZ] ;  /* 0x00000000fffff984 */ /* 0x000fe20000000800 */
[----:B------:R-:W-:Y:S01]  /*b300*/  @!PT LDS RZ, [RZ] ;  /* 0x00000000fffff984 */ /* 0x000fe20000000800 */
[----:B------:R3:W-:Y:S02]  /*b310*/  @!P6 LDGSTS.E.BYPASS.LTC128B.128 [R225+0x100], [R192.64], !P4 ;  /* 0x00100000c0e1efae */ /* 0x0007e4000e101d4c */
[C---:B------:R-:W-:Y:S02]  /*b320*/  @!P6 LEA R194, P5, R3.reuse, c[0x0][0x1f8], 0x1 ;  /* 0x00007e0003c2ea11 */ /* 0x040fe400078a08ff */
[----:B-----5:R-:W-:Y:S01]  /*b330*/  @!P6 IADD3.X R135, R2, R229, RZ, P0, !PT ;  /* 0x000000e50287e210 */ /* 0x020fe200007fe4ff */
[----:B------:R-:W-:Y:S01]  /*b340*/  HMMA.16816.F32 R32, R32, R170, RZ ;  /* 0x000000aa2020723c */ /* 0x000fe200000018ff */
[----:B------:R-:W-:Y:S03]  /*b350*/  @!P6 IADD3 R132, P0, R0, R228, RZ ;  /* 0x000000e40084e210 */ /* 0x000fe60007f1e0ff */
[----:B------:R-:W-:Y:S02]  /*b360*/  @!P6 LEA.HI.X R195, R3, c[0x0][0x1fc], R135, 0x1, P5 ;  /* 0x00007f0003c3ea11 */ /* 0x000fe400028f0c87 */
[----:B------:R-:W-:Y:S02]  /*b370*/  @!P6 IADD3.X R169, R2, R226, RZ, P0, !PT ;  /* 0x000000e202a9e210 */ /* 0x000fe400007fe4ff */
[C---:B-1----:R-:W-:Y:S01]  /*b380*/  HMMA.16816.F32 R4, R172.reuse, R176, R4 ;  /* 0x000000b0ac04723c */ /* 0x042fe20000001804 */
[----:B------:R1:W-:Y:S04]  /*b390*/  @!P6 LDGSTS.E.BYPASS.LTC128B.128 [R225+0x2100], [R194.64], !P3 ;  /* 0x02100000c2e1efae */ /* 0x0003e8000d901d4c */
[----:B------:R-:W-:Y:S02]  /*b3a0*/  @!P6 LEA R168, P0, R132, c[0x0][0x1f8], 0x1 ;  /* 0x00007e0084a8ea11 */ /* 0x000fe400078008ff */
[----:B------:R-:W-:Y:S01]  /*b3b0*/  @!P6 IADD3 R3, P5, R0, R227, RZ ;  /* 0x000000e30003e210 */ /* 0x000fe20007fbe0ff */
[C---:B------:R-:W-:Y:S04]  /*b3c0*/  HMMA.16816.F32 R8, R172.reuse, R178, R8 ;  /* 0x000000b2ac08723c */ /* 0x040fe80000001808 */
[----:B------:R-:W-:Y:S02]  /*b3d0*/  @!P6 LEA.HI.X R169, R132, c[0x0][0x1fc], R169, 0x1, P0 ;  /* 0x00007f0084a9ea11 */ /* 0x000fe400000f0ca9 */
[----:B------:R-:W-:Y:S02]  /*b3e0*/  @!P6 IADD3.X R135, R2, R223, RZ, P5, !PT ;  /* 0x000000df0287e210 */ /* 0x000fe40002ffe4ff */
[C---:B------:R-:W-:Y:S01]  /*b3f0*/  HMMA.16816.F32 R12, R172.reuse, R180, R12 ;  /* 0x000000b4ac0c723c */ /* 0x040fe2000000180c */
[----:B------:R4:W-:Y:S03]  /*b400*/  @!P6 LDGSTS.E.BYPASS.LTC128B.128 [R225+0x4100], [R168.64], !P2 ;  /* 0x04100000a8e1efae */ /* 0x0009e6000d101d4c */
[C---:B---3--:R-:W-:Y:S02]  /*b410*/  @!P6 LEA R192, P5, R3.reuse, c[0x0][0x1f8], 0x1 ;  /* 0x00007e0003c0ea11 */ /* 0x048fe400078a08ff */
[----:B------:R-:W-:Y:S02]  /*b420*/  @!P6 LEA R0, P0, R234, R0, 0x5 ;  /* 0x00000000ea00e211 */ /* 0x000fe400078028ff */
[C---:B------:R-:W-:Y:S04]  /*b430*/  HMMA.16816.F32 R16, R172.reuse, R182, R16 ;  /* 0x000000b6ac10723c */ /* 0x040fe80000001810 */
[----:B------:R-:W-:Y:S02]  /*b440*/  @!P6 LEA.HI.X R193, R3, c[0x0][0x1fc], R135, 0x1, P5 ;  /* 0x00007f0003c1ea11 */ /* 0x000fe400028f0c87 */
[----:B------:R-:W-:Y:S02]  /*b450*/  @!P6 IADD3 R132, P5, R0, R236, RZ ;  /* 0x000000ec0084e210 */ /* 0x000fe40007fbe0ff */
[C---:B------:R-:W-:Y:S01]  /*b460*/  HMMA.16816.F32 R20, R172.reuse, R184, R20 ;  /* 0x000000b8ac14723c */ /* 0x040fe20000001814 */
[----:B------:R1:W-:Y:S03]  /*b470*/  @!P6 LDGSTS.E.BYPASS.LTC128B.128 [R225+0x6100], [R192.64], !P1 ;  /* 0x06100000c0e1efae */ /* 0x0003e6000c901d4c */
[----:B------:R-:W-:Y:S02]  /*b480*/  @!P6 LEA.HI.X R2, R234, R2, R235, 0x5, P0 ;  /* 0x00000002ea02e211 */ /* 0x000fe400000f2ceb */
[----:B------:R-:W-:Y:S02]  /*b490*/  @!P6 IADD3 R3, P0, R0, R230, RZ ;  /* 0x000000e60003e210 */ /* 0x000fe40007f1e0ff */
[C---:B------:R-:W-:Y:S01]  /*b4a0*/  HMMA.16816.F32 R24, R172.reuse, R186, R24 ;  /* 0x000000baac18723c */ /* 0x040fe20000001818 */
[----:B------:R-:W3:Y:S03]  /*b4b0*/  LDL R230, [R1+0x8] ;  /* 0x0000080001e67983 */ /* 0x000ee60000100800 */
[----:B------:R-:W-:Y:S02]  /*b4c0*/  @!P6 IADD3.X R135, R2, R233, RZ, P5, !PT ;  /* 0x000000e90287e210 */ /* 0x000fe40002ffe4ff */
[C---:B------:R-:W-:Y:S02]  /*b4d0*/  @!P6 LEA R176, P5, R132.reuse, c[0x0][0x1f8], 0x1 ;  /* 0x00007e0084b0ea11 */ /* 0x040fe400078a08ff */
[C---:B------:R-:W-:Y:S04]  /*b4e0*/  HMMA.16816.F32 R28, R172.reuse, R188, R28 ;  /* 0x000000bcac1c723c */ /* 0x040fe8000000181c */
[----:B------:R-:W-:Y:S02]  /*b4f0*/  @!P6 LEA.HI.X R177, R132, c[0x0][0x1fc], R135, 0x1, P5 ;  /* 0x00007f0084b1ea11 */ /* 0x000fe400028f0c87 */
[----:B----4-:R-:W-:Y:S02]  /*b500*/  @!P6 IADD3.X R168, R2, R229, RZ, P0, !PT ;  /* 0x000000e502a8e210 */ /* 0x010fe400007fe4ff */
[----:B------:R-:W-:Y:S01]  /*b510*/  HMMA.16816.F32 R32, R172, R190, R32 ;  /* 0x000000beac20723c */ /* 0x000fe20000001820 */
[----:B------:R4:W-:Y:S03]  /*b520*/  @!P6 LDGSTS.E.BYPASS.LTC128B.128 [R225+0x1100], [R176.64], !P4 ;  /* 0x01100000b0e1efae */ /* 0x0009e6000e101d4c */
[C---:B------:R-:W-:Y:S02]  /*b530*/  @!P6 LEA R170, P0, R3.reuse, c[0x0][0x1f8], 0x1 ;  /* 0x00007e0003aaea11 */ /* 0x040fe400078008ff */
[----:B------:R-:W-:Y:S02]  /*b540*/  @!P6 IADD3 R132, P5, R0, R228, RZ ;  /* 0x000000e40084e210 */ /* 0x000fe40007fbe0ff */
[----:B------:R-:W-:Y:S01]  /*b550*/  @!P6 LEA.HI.X R171, R3, c[0x0][0x1fc], R168, 0x1, P0 ;  /* 0x00007f0003abea11 */ /* 0x000fe200000f0ca8 */
[----:B------:R-:W5:Y:S03]  /*b560*/  LDL R229, [R1+0x4] ;  /* 0x0000040001e57983 */ /* 0x000f660000100800 */
[----:B------:R-:W-:Y:S01]  /*b570*/  @!P6 IADD3.X R135, R2, R226, RZ, P5, !PT ;  /* 0x000000e20287e210 */ /* 0x000fe20002ffe4ff */
[----:B------:R1:W-:Y:S01]  /*b580*/  @!P6 LDGSTS.E.BYPASS.LTC128B.128 [R225+0x3100], [R170.64], !P3 ;  /* 0x03100000aae1efae */ /* 0x0003e2000d901d4c */
[----:B------:R-:W-:Y:S02]  /*b590*/  @!P6 LEA R168, P5, R132, c[0x0][0x1f8], 0x1 ;  /* 0x00007e0084a8ea11 */ /* 0x000fe400078a08ff */
[----:B------:R-:W-:Y:S02]  /*b5a0*/  @!P6 IADD3 R0, P0, R0, R227, RZ ;  /* 0x000000e30000e210 */ /* 0x000fe40007f1e0ff */
[----:B------:R-:W-:Y:S02]  /*b5b0*/  @!P6 LEA.HI.X R169, R132, c[0x0][0x1fc], R135, 0x1, P5 ;  /* 0x00007f0084a9ea11 */ /* 0x000fe400028f0c87 */
[----:B------:R-:W-:Y:S01]  /*b5c0*/  @!P6 IADD3.X R3, R2, R223, RZ, P0, !PT ;  /* 0x000000df0203e210 */ /* 0x000fe200007fe4ff */
[----:B------:R-:W2:Y:S01]  /*b5d0*/  LDL R226, [R1] ;  /* 0x0000000001e27983 */ /* 0x000ea20000100800 */
[----:B------:R-:W-:Y:S02]  /*b5e0*/  @!P6 LEA R2, P0, R0, c[0x0][0x1f8], 0x1 ;  /* 0x00007e000002ea11 */ /* 0x000fe400078008ff */
[----:B------:R-:W-:Y:S01]  /*b5f0*/  IADD3 R223, R224, -0x1, RZ ;  /* 0xffffffffe0df7810 */ /* 0x000fe20007ffe0ff */
[----:B------:R1:W-:Y:S01]  /*b600*/  @!P6 LDGSTS.E.BYPASS.LTC128B.128 [R225+0x5100], [R168.64], !P2 ;  /* 0x05100000a8e1efae */ /* 0x0003e2000d101d4c */
[----:B------:R-:W-:Y:S07]  /*b610*/  @!P6 LEA.HI.X R3, R0, c[0x0][0x1fc], R3, 0x1, P0 ;  /* 0x00007f000003ea11 */ /* 0x000fee00000f0c03 */
[----:B------:R2:W-:Y:S01]  /*b620*/  @!P6 LDGSTS.E.BYPASS.LTC128B.128 [R225+0x7100], [R2.64], !P1 ;  /* 0x0710000002e1efae */ /* 0x0005e2000c901d4c */
[----:B------:R-:W-:Y:S07]  /*b630*/  ISETP.GT.AND P6, PT, R224, R231, PT ;  /* 0x000000e7e000720c */ /* 0x000fee0003fc4270 */
[----:B----4-:R-:W-:Y:S08]  /*b640*/  LDSM.16.M88.4 R176, [R202+0x8100] ;  /* 0x00810000cab0783b */ /* 0x010ff00000000200 */
[----:B-1----:R-:W-:Y:S08]  /*b650*/  LDSM.16.M88.4 R192, [R202+0x8900] ;  /* 0x00890000cac0783b */ /* 0x002ff00000000200 */
[----:B------:R-:W1:Y:S08]  /*b660*/  LDSM.16.M88.4 R168, [R206+0x10100] ;  /* 0x01010000cea8783b */ /* 0x000e700000000200 */
[----:B------:R-:W4:Y:S08]  /*b670*/  LDSM.16.M88.4 R180, [R202+0x9100] ;  /* 0x00910000cab4783b */ /* 0x000f300000000200 */
[----:B------:R-:W0:Y:S08]  /*b680*/  LDGDEPBAR ;  /* 0x00000000000079af */ /* 0x000e300000000000 */
[----:B------:R-:W4:Y:S08]  /*b690*/  LDSM.16.M88.4 R184, [R202+0x9900] ;  /* 0x00990000cab8783b */ /* 0x000f300000000200 */
[----:B------:R-:W-:Y:S01]  /*b6a0*/  LDSM.16.M88.4 R172, [R205+0x10100] ;  /* 0x01010000cdac783b */ /* 0x000fe20000000200 */
[C---:B-1----:R-:W-:Y:S07]  /*b6b0*/  HMMA.16816.F32 R4, R168.reuse, R176, R4 ;  /* 0x000000b0a804723c */ /* 0x042fee0000001804 */
[----:B------:R-:W-:Y:S01]  /*b6c0*/  LDSM.16.M88.4 R188, [R201+0x800] ;  /* 0x00080000c9bc783b */ /* 0x000fe20000000200 */
[C---:B------:R-:W-:Y:S07]  /*b6d0*/  HMMA.16816.F32 R8, R168.reuse, R178, R8 ;  /* 0x000000b2a808723c */ /* 0x040fee0000001808 */
[----:B------:R-:W1:Y:S01]  /*b6e0*/  LDSM.16.M88.4 R176, [R201] ;  /* 0x00000000c9b0783b */ /* 0x000e620000000200 */
[C---:B------:R-:W-:Y:S08]  /*b6f0*/  HMMA.16816.F32 R12, R168.reuse, R192, R12 ;  /* 0x000000c0a80c723c */ /* 0x040ff0000000180c */
[C---:B------:R-:W-:Y:S01]  /*b700*/  HMMA.16816.F32 R16, R168.reuse, R194, R16 ;  /* 0x000000c2a810723c */ /* 0x040fe20000001810 */
[----:B------:R-:W1:Y:S07]  /*b710*/  LDSM.16.M88.4 R192, [R201+0x1000] ;  /* 0x00100000c9c0783b */ /* 0x000e6e0000000200 */
[C---:B----4-:R-:W-:Y:S08]  /*b720*/  HMMA.16816.F32 R20, R168.reuse, R180, R20 ;  /* 0x000000b4a814723c */ /* 0x050ff00000001814 */
[C---:B------:R-:W-:Y:S01]  /*b730*/  HMMA.16816.F32 R24, R168.reuse, R182, R24 ;  /* 0x000000b6a818723c */ /* 0x040fe20000001818 */
[----:B------:R-:W4:Y:S07]  /*b740*/  LDSM.16.M88.4 R180, [R201+0x1800] ;  /* 0x00180000c9b4783b */ /* 0x000f2e0000000200 */
[C---:B------:R-:W-:Y:S08]  /*b750*/  HMMA.16816.F32 R28, R168.reuse, R184, R28 ;  /* 0x000000b8a81c723c */ /* 0x040ff0000000181c */
[----:B------:R-:W-:Y:S01]  /*b760*/  HMMA.16816.F32 R32, R168, R186, R32 ;  /* 0x000000baa820723c */ /* 0x000fe20000001820 */
[----:B------:R-:W-:Y:S07]  /*b770*/  LDSM.16.M88.4 R168, [R203+0x14100] ;  /* 0x01410000cba8783b */ /* 0x000fee0000000200 */
[C---:B-1----:R-:W-:Y:S01]  /*b780*/  HMMA.16816.F32 R4, R172.reuse, R176, R4 ;  /* 0x000000b0ac04723c */ /* 0x042fe20000001804 */
[----:B------:R-:W1:Y:S07]  /*b790*/  LDSM.16.M88.4 R184, [R196+0xa100] ;  /* 0x00a10000c4b8783b */ /* 0x000e6e0000000200 */
        /* <DEDUP_REMOVED lines=8> */
[C---:B----4-:R-:W-:Y:S08]  /*b820*/  HMMA.16816.F32 R28, R172.reuse, R180, R28 ;  /* 0x000000b4ac1c723c */ /* 0x050ff0000000181c */
[----:B------:R-:W-:Y:S01]  /*b830*/  HMMA.16816.F32 R32, R172, R182, R32 ;  /* 0x000000b6ac20723c */ /* 0x000fe20000001820 */
[----:B------:R-:W4:Y:S07]  /*b840*/  LDSM.16.M88.4 R172, [R196+0xb900] ;  /* 0x00b90000c4ac783b */ /* 0x000f2e0000000200 */
[C---:B-1----:R-:W-:Y:S01]  /*b850*/  HMMA.16816.F32 R4, R168.reuse, R184, R4 ;  /* 0x000000b8a804723c */ /* 0x042fe20000001804 */
[----:B------:R-:W1:Y:S07]  /*b860*/  LDSM.16.M88.4 R180, [R204+0x14100] ;  /* 0x01410000ccb4783b */ /* 0x000e6e0000000200 */
[C---:B------:R-:W-:Y:S01]  /*b870*/  HMMA.16816.F32 R8, R168.reuse, R186, R8 ;  /* 0x000000baa808723c */ /* 0x040fe20000001808 */
[----:B------:R-:W1:Y:S07]  /*b880*/  LDSM.16.M88.4 R184, [R218] ;  /* 0x00000000dab8783b */ /* 0x000e6e0000000200 */
[C---:B------:R-:W-:Y:S08]  /*b890*/  HMMA.16816.F32 R12, R168.reuse, R176, R12 ;  /* 0x000000b0a80c723c */ /* 0x040ff0000000180c */
[C---:B------:R-:W-:Y:S01]  /*b8a0*/  HMMA.16816.F32 R16, R168.reuse, R178, R16 ;  /* 0x000000b2a810723c */ /* 0x040fe20000001810 */
[----:B------:R-:W-:Y:S07]  /*b8b0*/  LDSM.16.M88.4 R176, [R206+0x14100] ;  /* 0x01410000ceb0783b */ /* 0x000fee0000000200 */
[C---:B------:R-:W-:Y:S08]  /*b8c0*/  HMMA.16816.F32 R20, R168.reuse, R188, R20 ;  /* 0x000000bca814723c */ /* 0x040ff00000001814 */
[C---:B------:R-:W-:Y:S01]  /*b8d0*/  HMMA.16816.F32 R24, R168.reuse, R190, R24 ;  /* 0x000000bea818723c */ /* 0x040fe20000001818 */
[----:B------:R-:W-:Y:S07]  /*b8e0*/  LDSM.16.M88.4 R188, [R202+0xa100] ;  /* 0x00a10000cabc783b */ /* 0x000fee0000000200 */
[C---:B----4-:R-:W-:Y:S08]  /*b8f0*/  HMMA.16816.F32 R28, R168.reuse, R172, R28 ;  /* 0x000000aca81c723c */ /* 0x050ff0000000181c */
[----:B------:R-:W-:Y:S01]  /*b900*/  HMMA.16816.F32 R32, R168, R174, R32 ;  /* 0x000000aea820723c */ /* 0x000fe20000001820 */
[----:B------:R-:W4:Y:S07]  /*b910*/  LDSM.16.M88.4 R168, [R217] ;  /* 0x00000000d9a8783b */ /* 0x000f2e0000000200 */
[C---:B-1----:R-:W-:Y:S01]  /*b920*/  HMMA.16816.F32 R4, R180.reuse, R192, R4 ;  /* 0x000000c0b404723c */ /* 0x042fe20000001804 */
[----:B------:R-:W1:Y:S07]  /*b930*/  LDSM.16.M88.4 R172, [R216] ;  /* 0x00000000d8ac783b */ /* 0x000e6e0000000200 */
[C---:B------:R-:W-:Y:S01]  /*b940*/  HMMA.16816.F32 R8, R180.reuse, R194, R8 ;  /* 0x000000c2b408723c */ /* 0x040fe20000001808 */
[----:B------:R-:W1:Y:S07]  /*b950*/  LDSM.16.M88.4 R192, [R202+0xa900] ;  /* 0x00a90000cac0783b */ /* 0x000e6e0000000200 */
[C---:B------:R-:W-:Y:S08]  /*b960*/  HMMA.16816.F32 R12, R180.reuse, R184, R12 ;  /* 0x000000b8b40c723c */ /* 0x040ff0000000180c */
[C---:B------:R-:W-:Y:S01]  /*b970*/  HMMA.16816.F32 R16, R180.reuse, R186, R16 ;  /* 0x000000bab410723c */ /* 0x040fe20000001810 */
[----:B------:R-:W2:Y:S07]  /*b980*/  LDSM.16.M88.4 R184, [R202+0xb100] ;  /* 0x00b10000cab8783b */ /* 0x000eae0000000200 */
[C---:B----4-:R-:W-:Y:S08]  /*b990*/  HMMA.16816.F32 R20, R180.reuse, R168, R20 ;  /* 0x000000a8b414723c */ /* 0x050ff00000001814 */
[C---:B------:R-:W-:Y:S01]  /*b9a0*/  HMMA.16816.F32 R24, R180.reuse, R170, R24 ;  /* 0x000000aab418723c */ /* 0x040fe20000001818 */
[----:B------:R-:W4:Y:S07]  /*b9b0*/  LDSM.16.M88.4 R168, [R202+0xb900] ;  /* 0x00b90000caa8783b */ /* 0x000f2e0000000200 */
[C---:B-1----:R-:W-:Y:S08]  /*b9c0*/  HMMA.16816.F32 R28, R180.reuse, R172, R28 ;  /* 0x000000acb41c723c */ /* 0x042ff0000000181c */
[----:B------:R-:W-:Y:S01]  /*b9d0*/  HMMA.16816.F32 R32, R180, R174, R32 ;  /* 0x000000aeb420723c */ /* 0x000fe20000001820 */
[----:B------:R-:W-:Y:S07]  /*b9e0*/  LDSM.16.M88.4 R172, [R205+0x14100] ;  /* 0x01410000cdac783b */ /* 0x000fee0000000200 */
[C---:B------:R-:W-:Y:S01]  /*b9f0*/  HMMA.16816.F32 R4, R176.reuse, R188, R4 ;  /* 0x000000bcb004723c */ /* 0x040fe20000001804 */
[----:B------:R-:W1:Y:S07]  /*ba00*/  LDSM.16.M88.4 R180, [R201+0x2000] ;  /* 0x00200000c9b4783b */ /* 0x000e6e0000000200 */
[C---:B------:R-:W-:Y:S01]  /*ba10*/  HMMA.16816.F32 R8, R176.reuse, R190, R8 ;  /* 0x000000beb008723c */ /* 0x040fe20000001808 */
[----:B------:R-:W1:Y:S07]  /*ba20*/  LDSM.16.M88.4 R188, [R201+0x2800] ;  /* 0x00280000c9bc783b */ /* 0x000e6e0000000200 */
[C---:B------:R-:W-:Y:S08]  /*ba30*/  HMMA.16816.F32 R12, R176.reuse, R192, R12 ;  /* 0x000000c0b00c723c */ /* 0x040ff0000000180c */
[C---:B------:R-:W-:Y:S01]  /*ba40*/  HMMA.16816.F32 R16, R176.reuse, R194, R16 ;  /* 0x000000c2b010723c */ /* 0x040fe20000001810 */
[----:B------:R-:W3:Y:S07]  /*ba50*/  LDSM.16.M88.4 R192, [R201+0x3000] ;  /* 0x00300000c9c0783b */ /* 0x000eee0000000200 */
[C---:B--2---:R-:W-:Y:S08]  /*ba60*/  HMMA.16816.F32 R20, R176.reuse, R184, R20 ;  /* 0x000000b8b014723c */ /* 0x044ff00000001814 */
[C---:B------:R-:W-:Y:S01]  /*ba70*/  HMMA.16816.F32 R24, R176.reuse, R186, R24 ;  /* 0x000000bab018723c */ /* 0x040fe20000001818 */
[----:B------:R-:W2:Y:S07]  /*ba80*/  LDSM.16.M88.4 R184, [R201+0x3800] ;  /* 0x00380000c9b8783b */ /* 0x000eae0000000200 */
[C---:B----4-:R-:W-:Y:S08]  /*ba90*/  HMMA.16816.F32 R28, R176.reuse, R168, R28 ;  /* 0x000000a8b01c723c */ /* 0x050ff0000000181c */
[----:B------:R-:W-:Y:S01]  /*baa0*/  HMMA.16816.F32 R32, R176, R170, R32 ;  /* 0x000000aab020723c */ /* 0x000fe20000001820 */
[----:B------:R-:W-:Y:S07]  /*bab0*/  LDSM.16.M88.4 R168, [R203+0x18100] ;  /* 0x01810000cba8783b */ /* 0x000fee0000000200 */
[C---:B-1----:R-:W-:Y:S01]  /*bac0*/  HMMA.16816.F32 R4, R172.reuse, R180, R4 ;  /* 0x000000b4ac04723c */ /* 0x042fe20000001804 */
[----:B------:R-:W1:Y:S07]  /*bad0*/  LDSM.16.M88.4 R176, [R196+0xc100] ;  /* 0x00c10000c4b0783b */ /* 0x000e6e0000000200 */
[C---:B------:R-:W-:Y:S01]  /*bae0*/  HMMA.16816.F32 R8, R172.reuse, R182, R8 ;  /* 0x000000b6ac08723c */ /* 0x040fe20000001808 */
[----:B------:R-:W4:Y:S07]  /*baf0*/  LDSM.16.M88.4 R180, [R196+0xc900] ;  /* 0x00c90000c4b4783b */ /* 0x000f2e0000000200 */
[C---:B------:R-:W-:Y:S08]  /*bb00*/  HMMA.16816.F32 R12, R172.reuse, R188, R12 ;  /* 0x000000bcac0c723c */ /* 0x040ff0000000180c */
[C---:B------:R-:W-:Y:S01]  /*bb10*/  HMMA.16816.F32 R16, R172.reuse, R190, R16 ;  /* 0x000000beac10723c */ /* 0x040fe20000001810 */
[----:B------:R-:W4:Y:S07]  /*bb20*/  LDSM.16.M88.4 R188, [R196+0xd100] ;  /* 0x00d10000c4bc783b */ /* 0x000f2e0000000200 */
[C---:B---3--:R-:W-:Y:S08]  /*bb30*/  HMMA.16816.F32 R20, R172.reuse, R192, R20 ;  /* 0x000000c0ac14723c */ /* 0x048ff00000001814 */
[C---:B------:R-:W-:Y:S01]  /*bb40*/  HMMA.16816.F32 R24, R172.reuse, R194, R24 ;  /* 0x000000c2ac18723c */ /* 0x040fe20000001818 */
[----:B------:R-:W3:Y:S07]  /*bb50*/  LDSM.16.M88.4 R192, [R196+0xd900] ;  /* 0x00d90000c4c0783b */ /* 0x000eee0000000200 */
[C---:B--2---:R-:W-:Y:S08]  /*bb60*/  HMMA.16816.F32 R28, R172.reuse, R184, R28 ;  /* 0x000000b8ac1c723c */ /* 0x044ff0000000181c */
[----:B------:R-:W-:Y:S01]  /*bb70*/  HMMA.16816.F32 R32, R172, R186, R32 ;  /* 0x000000baac20723c */ /* 0x000fe20000001820 */
[----:B------:R-:W-:Y:S07]  /*bb80*/  LDSM.16.M88.4 R172, [R204+0x18100] ;  /* 0x01810000ccac783b */ /* 0x000fee0000000200 */
[C---:B-1----:R-:W-:Y:S01]  /*bb90*/  HMMA.16816.F32 R4, R168.reuse, R176, R4 ;  /* 0x000000b0a804723c */ /* 0x042fe20000001804 */
[----:B------:R-:W1:Y:S07]  /*bba0*/  LDSM.16.M88.4 R184, [R215] ;  /* 0x00000000d7b8783b */ /* 0x000e6e0000000200 */
[C---:B------:R-:W-:Y:S01]  /*bbb0*/  HMMA.16816.F32 R8, R168.reuse, R178, R8 ;  /* 0x000000b2a808723c */ /* 0x040fe20000001808 */
[----:B------:R-:W2:Y:S07]  /*bbc0*/  LDSM.16.M88.4 R176, [R214] ;  /* 0x00000000d6b0783b */ /* 0x000eae0000000200 */
[C---:B----4-:R-:W-:Y:S08]  /*bbd0*/  HMMA.16816.F32 R12, R168.reuse, R180, R12 ;  /* 0x000000b4a80c723c */ /* 0x050ff0000000180c */
[C---:B------:R-:W-:Y:S01]  /*bbe0*/  HMMA.16816.F32 R16, R168.reuse, R182, R16 ;  /* 0x000000b6a810723c */ /* 0x040fe20000001810 */
[----:B------:R-:W4:Y:S07]  /*bbf0*/  LDSM.16.M88.4 R180, [R213] ;  /* 0x00000000d5b4783b */ /* 0x000f2e0000000200 */
[C---:B------:R-:W-:Y:S08]  /*bc00*/  HMMA.16816.F32 R20, R168.reuse, R188, R20 ;  /* 0x000000bca814723c */ /* 0x040ff00000001814 */
[C---:B------:R-:W-:Y:S01]  /*bc10*/  HMMA.16816.F32 R24, R168.reuse, R190, R24 ;  /* 0x000000bea818723c */ /* 0x040fe20000001818 */
[----:B------:R-:W-:Y:S07]  /*bc20*/  LDSM.16.M88.4 R188, [R206+0x18100] ;  /* 0x01810000cebc783b */ /* 0x000fee0000000200 */
[C---:B---3--:R-:W-:Y:S08]  /*bc30*/  HMMA.16816.F32 R28, R168.reuse, R192, R28 ;  /* 0x000000c0a81c723c */ /* 0x048ff0000000181c */
[----:B------:R-:W-:Y:S01]  /*bc40*/  HMMA.16816.F32 R32, R168, R194, R32 ;  /* 0x000000c2a820723c */ /* 0x000fe20000001820 */
[----:B------:R-:W3:Y:S07]  /*bc50*/  LDSM.16.M88.4 R168, [R212] ;  /* 0x00000000d4a8783b */ /* 0x000eee0000000200 */
[C---:B-1----:R-:W-:Y:S01]  /*bc60*/  HMMA.16816.F32 R4, R172.reuse, R184, R4 ;  /* 0x000000b8ac04723c */ /* 0x042fe20000001804 */
[----:B------:R-:W1:Y:S07]  /*bc70*/  LDSM.16.M88.4 R192, [R202+0xc100] ;  /* 0x00c10000cac0783b */ /* 0x000e6e0000000200 */
[C---:B------:R-:W-:Y:S01]  /*bc80*/  HMMA.16816.F32 R8, R172.reuse, R186, R8 ;  /* 0x000000baac08723c */ /* 0x040fe20000001808 */
[----:B------:R-:W1:Y:S07]  /*bc90*/  LDSM.16.M88.4 R184, [R202+0xc900] ;  /* 0x00c90000cab8783b */ /* 0x000e6e0000000200 */
[C---:B--2---:R-:W-:Y:S08]  /*bca0*/  HMMA.16816.F32 R12, R172.reuse, R176, R12 ;  /* 0x000000b0ac0c723c */ /* 0x044ff0000000180c */
[C---:B------:R-:W-:Y:S01]  /*bcb0*/  HMMA.16816.F32 R16, R172.reuse, R178, R16 ;  /* 0x000000b2ac10723c */ /* 0x040fe20000001810 */
[----:B------:R-:W-:Y:S07]  /*bcc0*/  LDSM.16.M88.4 R176, [R205+0x18100] ;  /* 0x01810000cdb0783b */ /* 0x000fee0000000200 */
[C---:B----4-:R-:W-:Y:S08]  /*bcd0*/  HMMA.16816.F32 R20, R172.reuse, R180, R20 ;  /* 0x000000b4ac14723c */ /* 0x050ff00000001814 */
[C---:B------:R-:W-:Y:S01]  /*bce0*/  HMMA.16816.F32 R24, R172.reuse, R182, R24 ;  /* 0x000000b6ac18723c */ /* 0x040fe20000001818 */
[----:B------:R-:W-:Y:S07]  /*bcf0*/  LDSM.16.M88.4 R180, [R201+0x4000] ;  /* 0x00400000c9b4783b */ /* 0x000fee0000000200 */
[C---:B---3--:R-:W-:Y:S08]  /*bd00*/  HMMA.16816.F32 R28, R172.reuse, R168, R28 ;  /* 0x000000a8ac1c723c */ /* 0x048ff0000000181c */
[----:B------:R-:W-:Y:S01]  /*bd10*/  HMMA.16816.F32 R32, R172, R170, R32 ;  /* 0x000000aaac20723c */ /* 0x000fe20000001820 */
[----:B------:R-:W2:Y:S07]  /*bd20*/  LDSM.16.M88.4 R168, [R202+0xd100] ;  /* 0x00d10000caa8783b */ /* 0x000eae0000000200 */
[C---:B-1----:R-:W-:Y:S01]  /*bd30*/  HMMA.16816.F32 R4, R188.reuse, R192, R4 ;  /* 0x000000c0bc04723c */ /* 0x042fe20000001804 */
[----:B------:R-:W1:Y:S07]  /*bd40*/  LDSM.16.M88.4 R172, [R202+0xd900] ;  /* 0x00d90000caac783b */ /* 0x000e6e0000000200 */
[C---:B------:R-:W-:Y:S01]  /*bd50*/  HMMA.16816.F32 R8, R188.reuse, R194, R8 ;  /* 0x000000c2bc08723c */ /* 0x040fe20000001808 */
[----:B------:R-:W3:Y:S07]  /*bd60*/  LDSM.16.M88.4 R192, [R201+0x4800] ;  /* 0x00480000c9c0783b */ /* 0x000eee0000000200 */
        /* <DEDUP_REMOVED lines=8> */
[----:B------:R-:W-:Y:S07]  /*bdf0*/  LDSM.16.M88.4 R172, [R203+0x1c100] ;  /* 0x01c10000cbac783b */ /* 0x000fee0000000200 */
[C---:B------:R-:W-:Y:S01]  /*be00*/  HMMA.16816.F32 R4, R176.reuse, R180, R4 ;  /* 0x000000b4b004723c */ /* 0x040fe20000001804 */
[----:B------:R-:W-:Y:S07]  /*be10*/  LDSM.16.M88.4 R188, [R196+0xe900] ;  /* 0x00e90000c4bc783b */ /* 0x000fee0000000200 */
[C---:B------:R-:W-:Y:S01]  /*be20*/  HMMA.16816.F32 R8, R176.reuse, R182, R8 ;  /* 0x000000b6b008723c */ /* 0x040fe20000001808 */
[----:B------:R-:W1:Y:S07]  /*be30*/  LDSM.16.M88.4 R180, [R196+0xe100] ;  /* 0x00e10000c4b4783b */ /* 0x000e6e0000000200 */
[C---:B---3--:R-:W-:Y:S08]  /*be40*/  HMMA.16816.F32 R12, R176.reuse, R192, R12 ;  /* 0x000000c0b00c723c */ /* 0x048ff0000000180c */
[C---:B------:R-:W-:Y:S01]  /*be50*/  HMMA.16816.F32 R16, R176.reuse, R194, R16 ;  /* 0x000000c2b010723c */ /* 0x040fe20000001810 */
[----:B------:R-:W3:Y:S07]  /*be60*/  LDSM.16.M88.4 R192, [R196+0xf100] ;  /* 0x00f10000c4c0783b */ /* 0x000eee0000000200 */
[C---:B----4-:R-:W-:Y:S08]  /*be70*/  HMMA.16816.F32 R20, R176.reuse, R184, R20 ;  /* 0x000000b8b014723c */ /* 0x050ff00000001814 */
[C---:B------:R-:W-:Y:S01]  /*be80*/  HMMA.16816.F32 R24, R176.reuse, R186, R24 ;  /* 0x000000bab018723c */ /* 0x040fe20000001818 */
[----:B------:R-:W4:Y:S07]  /*be90*/  LDSM.16.M88.4 R184, [R196+0xf900] ;  /* 0x00f90000c4b8783b */ /* 0x000f2e0000000200 */
[C---:B--2---:R-:W-:Y:S08]  /*bea0*/  HMMA.16816.F32 R28, R176.reuse, R168, R28 ;  /* 0x000000a8b01c723c */ /* 0x044ff0000000181c */
[----:B------:R-:W-:Y:S01]  /*beb0*/  HMMA.16816.F32 R32, R176, R170, R32 ;  /* 0x000000aab020723c */ /* 0x000fe20000001820 */
[----:B------:R-:W-:Y:S07]  /*bec0*/  LDSM.16.M88.4 R168, [R204+0x1c100] ;  /* 0x01c10000cca8783b */ /* 0x000fee0000000200 */
[C---:B-1----:R-:W-:Y:S01]  /*bed0*/  HMMA.16816.F32 R4, R172.reuse, R180, R4 ;  /* 0x000000b4ac04723c */ /* 0x042fe20000001804 */
[----:B------:R-:W1:Y:S07]  /*bee0*/  LDSM.16.M88.4 R176, [R211] ;  /* 0x00000000d3b0783b */ /* 0x000e6e0000000200 */
        /* <DEDUP_REMOVED lines=8> */
[C---:B----4-:R-:W-:Y:S08]  /*bf70*/  HMMA.16816.F32 R28, R172.reuse, R184, R28 ;  /* 0x000000b8ac1c723c */ /* 0x050ff0000000181c */
[----:B------:R-:W-:Y:S01]  /*bf80*/  HMMA.16816.F32 R32, R172, R186, R32 ;  /* 0x000000baac20723c */ /* 0x000fe20000001820 */
[----:B------:R-:W-:Y:S07]  /*bf90*/  LDSM.16.M88.4 R172, [R206+0x1c100] ;  /* 0x01c10000ceac783b */ /* 0x000fee0000000200 */
[C---:B-1----:R-:W-:Y:S01]  /*bfa0*/  HMMA.16816.F32 R4, R168.reuse, R176, R4 ;  /* 0x000000b0a804723c */ /* 0x042fe20000001804 */
[----:B------:R-:W1:Y:S07]  /*bfb0*/  LDSM.16.M88.4 R184, [R202+0xe100] ;  /* 0x00e10000cab8783b */ /* 0x000e6e0000000200 */
[C---:B------:R-:W-:Y:S01]  /*bfc0*/  HMMA.16816.F32 R8, R168.reuse, R178, R8 ;  /* 0x000000b2a808723c */ /* 0x040fe20000001808 */
[----:B------:R-:W4:Y:S07]  /*bfd0*/  LDSM.16.M88.4 R176, [R202+0xe900] ;  /* 0x00e90000cab0783b */ /* 0x000f2e0000000200 */
        /* <DEDUP_REMOVED lines=8> */
[----:B------:R-:W3:Y:S07]  /*c060*/  LDSM.16.M88.4 R168, [R202+0xf900] ;  /* 0x00f90000caa8783b */ /* 0x000eee0000000200 */
[C---:B-1----:R-:W-:Y:S01]  /*c070*/  HMMA.16816.F32 R4, R172.reuse, R184, R4 ;  /* 0x000000b8ac04723c */ /* 0x042fe20000001804 */
[----:B------:R-:W5:Y:S06]  /*c080*/  LDL.64 R184, [R1+0x30] ;  /* 0x0000300001b87983 */ /* 0x000f6c0000100a00 */
[----:B------:R-:W1:Y:S01]  /*c090*/  LDSM.16.M88.4 R192, [R201+0x6000] ;  /* 0x00600000c9c0783b */ /* 0x000e620000000200 */
[C---:B------:R-:W-:Y:S07]  /*c0a0*/  HMMA.16816.F32 R8, R172.reuse, R186, R8 ;  /* 0x000000baac08723c */ /* 0x040fee0000001808 */
[----:B------:R-:W5:Y:S01]  /*c0b0*/  LDL.64 R186, [R1+0x38] ;  /* 0x0000380001ba7983 */ /* 0x000f620000100a00 */
[C---:B----4-:R-:W-:Y:S08]  /*c0c0*/  HMMA.16816.F32 R12, R172.reuse, R176, R12 ;  /* 0x000000b0ac0c723c */ /* 0x050ff0000000180c */
[C---:B------:R-:W-:Y:S08]  /*c0d0*/  HMMA.16816.F32 R16, R172.reuse, R178, R16 ;  /* 0x000000b2ac10723c */ /* 0x040ff00000001810 */
[C---:B--2---:R-:W-:Y:S08]  /*c0e0*/  HMMA.16816.F32 R20, R172.reuse, R180, R20 ;  /* 0x000000b4ac14723c */ /* 0x044ff00000001814 */
[C---:B------:R-:W-:Y:S07]  /*c0f0*/  HMMA.16816.F32 R24, R172.reuse, R182, R24 ;  /* 0x000000b6ac18723c */ /* 0x040fee0000001818 */
[----:B------:R-:W-:Y:S01]  /*c100*/  MOV R183, c[0x0][0x1e0] ;  /* 0x0000780000b77a02 */ /* 0x000fe20000000f00 */
[C---:B---3--:R-:W-:Y:S04]  /*c110*/  HMMA.16816.F32 R28, R172.reuse, R168, R28 ;  /* 0x000000a8ac1c723c */ /* 0x048fe8000000181c */
[----:B------:R-:W-:Y:S04]  /*c120*/  SHF.L.U32 R183, R183, 0x5, RZ ;  /* 0x00000005b7b77819 */ /* 0x000fe800000006ff */
[----:B------:R-:W-:Y:S01]  /*c130*/  HMMA.16816.F32 R32, R172, R170, R32 ;  /* 0x000000aaac20723c */ /* 0x000fe20000001820 */
[----:B------:R-:W2:Y:S07]  /*c140*/  LDSM.16.M88.4 R168, [R201+0x6800] ;  /* 0x00680000c9a8783b */ /* 0x000eae0000000200 */
[C---:B-1----:R-:W-:Y:S08]  /*c150*/  HMMA.16816.F32 R4, R188.reuse, R192, R4 ;  /* 0x000000c0bc04723c */ /* 0x042ff00000001804 */
[C---:B------:R-:W-:Y:S11]  /*c160*/  HMMA.16816.F32 R8, R188.reuse, R194, R8 ;  /* 0x000000c2bc08723c */ /* 0x040ff60000001808 */
[----:B------:R-:W-:Y:S05]  /*c170*/  @!UPT UIADD3 URZ, URZ, URZ, URZ ;  /* 0x0000003f3f3ff290 */ /* 0x000fea000fffe03f */
[----:B------:R-:W-:Y:S02]  /*c180*/  FMUL.FTZ R4, R4, c[0x0][0x320] ;  /* 0x0000c80004047a20 */ /* 0x000fe40000410000 */
[----:B------:R-:W-:Y:S02]  /*c190*/  FMUL.FTZ R5, R5, c[0x0][0x320] ;  /* 0x0000c80005057a20 */ /* 0x000fe40000410000 */
[----:B------:R-:W-:Y:S01]  /*c1a0*/  FMUL.FTZ R6, R6, c[0x0][0x320] ;  /* 0x0000c80006067a20 */ /* 0x000fe20000410000 */
[----:B------:R-:W1:Y:S01]  /*c1b0*/  MUFU.TANH R172, R4 ;  /* 0x0000000400ac7308 */ /* 0x000e620000002400 */
[----:B------:R-:W-:Y:S02]  /*c1c0*/  FMUL.FTZ R7, R7, c[0x0][0x320] ;  /* 0x0000c80007077a20 */ /* 0x000fe40000410000 */
[----:B------:R-:W-:Y:S01]  /*c1d0*/  FMUL.FTZ R8, R8, c[0x0][0x320] ;  /* 0x0000c80008087a20 */ /* 0x000fe20000410000 */
[C---:B--2---:R-:W-:Y:S03]  /*c1e0*/  HMMA.16816.F32 R12, R188.reuse, R168, R12 ;  /* 0x000000a8bc0c723c */ /* 0x044fe6000000180c */
[----:B------:R-:W-:Y:S02]  /*c1f0*/  FMUL.FTZ R9, R9, c[0x0][0x320] ;  /* 0x0000c80009097a20 */ /* 0x000fe40000410000 */
[----:B------:R-:W-:Y:S01]  /*c200*/  FMUL.FTZ R10, R10, c[0x0][0x320] ;  /* 0x0000c8000a0a7a20 */ /* 0x000fe20000410000 */
[----:B------:R-:W2:Y:S01]  /*c210*/  MUFU.TANH R173, R5 ;  /* 0x0000000500ad7308 */ /* 0x000ea20000002400 */
[----:B------:R-:W-:Y:S01]  /*c220*/  FMUL.FTZ R11, R11, c[0x0][0x320] ;  /* 0x0000c8000b0b7a20 */ /* 0x000fe20000410000 */
[C---:B------:R-:W-:Y:S08]  /*c230*/  HMMA.16816.F32 R16, R188.reuse, R170, R16 ;  /* 0x000000aabc10723c */ /* 0x040ff00000001810 */
[----:B------:R-:W3:Y:S01]  /*c240*/  MUFU.TANH R178, R6 ;  /* 0x0000000600b27308 */ /* 0x000ee20000002400 */
[----:B-1----:R-:W-:Y:S07]  /*c250*/  FMNMX.FTZ R0, R172, R133, !PT ;  /* 0x00000085ac007209 */ /* 0x002fee0007810000 */
[----:B------:R-:W-:Y:S02]  /*c260*/  FMUL.FTZ R12, R12, c[0x0][0x320] ;  /* 0x0000c8000c0c7a20 */ /* 0x000fe40000410000 */
[----:B------:R1:W4:Y:S01]  /*c270*/  MUFU.TANH R177, R7 ;  /* 0x0000000700b17308 */ /* 0x0003220000002400 */
[----:B------:R-:W-:Y:S02]  /*c280*/  FMUL.FTZ R13, R13, c[0x0][0x320] ;  /* 0x0000c8000d0d7a20 */ /* 0x000fe40000410000 */
[----:B------:R-:W-:Y:S01]  /*c290*/  FMUL.FTZ R14, R14, c[0x0][0x320] ;  /* 0x0000c8000e0e7a20 */ /* 0x000fe20000410000 */
[----:B--2---:R-:W-:Y:S01]  /*c2a0*/  FMNMX.FTZ R0, R173, R0, !PT ;  /* 0x00000000ad007209 */ /* 0x004fe20007810000 */
[----:B------:R-:W-:Y:S02]  /*c2b0*/  FMUL.FTZ R15, R15, c[0x0][0x320] ;  /* 0x0000c8000f0f7a20 */ /* 0x000fe40000410000 */
[----:B------:R-:W-:Y:S02]  /*c2c0*/  FMUL.FTZ R16, R16, c[0x0][0x320] ;  /* 0x0000c80010107a20 */ /* 0x000fe40000410000 */
[----:B------:R-:W-:Y:S01]  /*c2d0*/  FMUL.FTZ R17, R17, c[0x0][0x320] ;  /* 0x0000c80011117a20 */ /* 0x000fe20000410000 */
[----:B------:R-:W2:Y:S01]  /*c2e0*/  MUFU.TANH R174, R8 ;  /* 0x0000000800ae7308 */ /* 0x000ea20000002400 */
[----:B------:R-:W-:Y:S02]  /*c2f0*/  FMUL.FTZ R18, R18, c[0x0][0x320] ;  /* 0x0000c80012127a20 */ /* 0x000fe40000410000 */
[----:B------:R-:W-:Y:S01]  /*c300*/  FMUL.FTZ R19, R19, c[0x0][0x320] ;  /* 0x0000c80013137a20 */ /* 0x000fe20000410000 */
[----:B---3--:R-:W-:Y:S06]  /*c310*/  FMNMX.FTZ R2, R178, R134, !PT ;  /* 0x00000086b2027209 */ /* 0x008fec0007810000 */
[----:B------:R-:W3:Y:S01]  /*c320*/  MUFU.TANH R169, R9 ;  /* 0x0000000900a97308 */ /* 0x000ee20000002400 */
[----:B-1----:R-:W1:Y:S01]  /*c330*/  LDSM.16.M88.4 R4, [R201+0x7000] ;  /* 0x00700000c904783b */ /* 0x002e620000000200 */
[----:B----4-:R-:W-:Y:S08]  /*c340*/  FMNMX.FTZ R2, R177, R2, !PT ;  /* 0x00000002b1027209 */ /* 0x010ff00007810000 */
[----:B------:R-:W4:Y:S01]  /*c350*/  MUFU.TANH R175, R10 ;  /* 0x0000000a00af7308 */ /* 0x000f220000002400 */
[----:B--2---:R-:W-:Y:S09]  /*c360*/  FMNMX.FTZ R0, R174, R0, !PT ;  /* 0x00000000ae007209 */ /* 0x004ff20007810000 */
[----:B------:R2:W1:Y:S01]  /*c370*/  MUFU.TANH R176, R11 ;  /* 0x0000000b00b07308 */ /* 0x0004620000002400 */
[----:B---3--:R-:W-:Y:S09]  /*c380*/  FMNMX.FTZ R0, R169, R0, !PT ;  /* 0x00000000a9007209 */ /* 0x008ff20007810000 */
[----:B------:R-:W-:Y:S01]  /*c390*/  MUFU.TANH R227, R18 ;  /* 0x0000001200e37308 */ /* 0x000fe20000002400 */
[----:B----4-:R-:W-:Y:S09]  /*c3a0*/  FMNMX.FTZ R2, R175, R2, !PT ;  /* 0x00000002af027209 */ /* 0x010ff20007810000 */
[----:B------:R-:W3:Y:S01]  /*c3b0*/  MUFU.TANH R171, R12 ;  /* 0x0000000c00ab7308 */ /* 0x000ee20000002400 */
[C---:B-1----:R-:W-:Y:S01]  /*c3c0*/  HMMA.16816.F32 R20, R188.reuse, R4, R20 ;  /* 0x00000004bc14723c */ /* 0x042fe20000001814 */
[----:B--2---:R-:W1:Y:S01]  /*c3d0*/  LDSM.16.M88.4 R8, [R201+0x7800] ;  /* 0x00780000c908783b */ /* 0x004e620000000200 */
[----:B------:R-:W-:Y:S07]  /*c3e0*/  DEPBAR.LE SB0, 0x0 ;  /* 0x000080000000791a */ /* 0x000fee0000000000 */
[----:B------:R-:W2:Y:S03]  /*c3f0*/  MUFU.TANH R179, R13 ;  /* 0x0000000d00b37308 */ /* 0x000ea60000002400 */
[----:B------:R-:W-:Y:S01]  /*c400*/  FMNMX.FTZ R2, R176, R2, !PT ;  /* 0x00000002b0027209 */ /* 0x000fe20007810000 */
[C---:B------:R-:W-:Y:S01]  /*c410*/  HMMA.16816.F32 R24, R188.reuse, R6, R24 ;  /* 0x00000006bc18723c */ /* 0x040fe20000001818 */
[----:B------:R-:W-:Y:S04]  /*c420*/  BAR.SYNC.DEFER_BLOCKING 0x0 ;  /* 0x0000000000007b1d */ /* 0x000fe80000010000 */
[----:B---3--:R-:W-:Y:S07]  /*c430*/  FMNMX.FTZ R0, R171, R0, !PT ;  /* 0x00000000ab007209 */ /* 0x008fee0007810000 */
[----:B------:R-:W-:Y:S02]  /*c440*/  FMUL.FTZ R23, R23, c[0x0][0x320] ;  /* 0x0000c80017177a20 */ /* 0x000fe40000410000 */
[----:B------:R-:W-:Y:S02]  /*c450*/  FMUL.FTZ R20, R20, c[0x0][0x320] ;  /* 0x0000c80014147a20 */ /* 0x000fe40000410000 */
[----:B------:R-:W-:Y:S02]  /*c460*/  FMUL.FTZ R22, R22, c[0x0][0x320] ;  /* 0x0000c80016167a20 */ /* 0x000fe40000410000 */
[----:B------:R-:W-:Y:S01]  /*c470*/  FMUL.FTZ R21, R21, c[0x0][0x320] ;  /* 0x0000c80015157a20 */ /* 0x000fe20000410000 */
[----:B--2---:R-:W-:Y:S05]  /*c480*/  FMNMX.FTZ R0, R179, R0, !PT ;  /* 0x00000000b3007209 */ /* 0x004fea0007810000 */
[----:B------:R-:W-:Y:S01]  /*c490*/  FMUL.FTZ R24, R24, c[0x0][0x320] ;  /* 0x0000c80018187a20 */ /* 0x000fe20000410000 */
[----:B------:R-:W2:Y:S01]  /*c4a0*/  MUFU.TANH R180, R14 ;  /* 0x0000000e00b47308 */ /* 0x000ea20000002400 */
[----:B------:R-:W-:Y:S02]  /*c4b0*/  FMUL.FTZ R25, R25, c[0x0][0x320] ;  /* 0x0000c80019197a20 */ /* 0x000fe40000410000 */
[----:B------:R-:W-:Y:S02]  /*c4c0*/  FMUL.FTZ R26, R26, c[0x0][0x320] ;  /* 0x0000c8001a1a7a20 */ /* 0x000fe40000410000 */
[----:B------:R-:W-:Y:S01]  /*c4d0*/  FMUL.FTZ R27, R27, c[0x0][0x320] ;  /* 0x0000c8001b1b7a20 */ /* 0x000fe20000410000 */
[C---:B-1----:R-:W-:Y:S04]  /*c4e0*/  HMMA.16816.F32 R28, R188.reuse, R8, R28 ;  /* 0x00000008bc1c723c */ /* 0x042fe8000000181c */
[----:B------:R-:W1:Y:S03]  /*c4f0*/  MUFU.TANH R182, R16 ;  /* 0x0000001000b67308 */ /* 0x000e660000002400 */
[----:B------:R-:W-:Y:S01]  /*c500*/  @P6 IMAD.WIDE.U32 R8, R223, c[0x0][0x1e0], RZ ;  /* 0x00007800df086a25 */ /* 0x000fe200078e00ff */
[----:B------:R-:W-:Y:S06]  /*c510*/  HMMA.16816.F32 R32, R188, R10, R32 ;  /* 0x0000000abc20723c */ /* 0x000fec0000001820 */
[----:B------:R-:W3:Y:S01]  /*c520*/  MUFU.TANH R181, R15 ;  /* 0x0000000f00b57308 */ /* 0x000ee20000002400 */
[----:B------:R-:W-:Y:S02]  /*c530*/  @P6 SHF.L.U32 R5, R8, 0x6, RZ ;  /* 0x0000000608056819 */ /* 0x000fe400000006ff */
[----:B--2---:R-:W-:Y:S07]  /*c540*/  FMNMX.FTZ R2, R180, R2, !PT ;  /* 0x00000002b4027209 */ /* 0x004fee0007810000 */
[----:B------:R-:W2:Y:S01]  /*c550*/  MUFU.TANH R192, R17 ;  /* 0x0000001100c07308 */ /* 0x000ea20000002400 */
[----:B------:R-:W-:Y:S01]  /*c560*/  FMUL.FTZ R28, R28, c[0x0][0x320] ;  /* 0x0000c8001c1c7a20 */ /* 0x000fe20000410000 */
[----:B-1----:R-:W-:Y:S01]  /*c570*/  FMNMX.FTZ R0, R182, R0, !PT ;  /* 0x00000000b6007209 */ /* 0x002fe20007810000 */
[----:B------:R-:W-:Y:S02]  /*c580*/  FMUL.FTZ R29, R29, c[0x0][0x320] ;  /* 0x0000c8001d1d7a20 */ /* 0x000fe40000410000 */
[----:B------:R-:W-:Y:S02]  /*c590*/  FMUL.FTZ R30, R30, c[0x0][0x320] ;  /* 0x0000c8001e1e7a20 */ /* 0x000fe40000410000 */
[----:B------:R-:W-:Y:S03]  /*c5a0*/  FMUL.FTZ R31, R31, c[0x0][0x320] ;  /* 0x0000c8001f1f7a20 */ /* 0x000fe60000410000 */
[----:B------:R-:W1:Y:S01]  /*c5b0*/  MUFU.TANH R234, R20 ;  /* 0x0000001400ea7308 */ /* 0x000e620000002400 */
[----:B------:R-:W-:Y:S02]  /*c5c0*/  FMUL.FTZ R32, R32, c[0x0][0x320] ;  /* 0x0000c80020207a20 */ /* 0x000fe40000410000 */
[----:B------:R-:W-:Y:S01]  /*c5d0*/  FMUL.FTZ R33, R33, c[0x0][0x320] ;  /* 0x0000c80021217a20 */ /* 0x000fe20000410000 */
[----:B---3--:R-:W-:Y:S01]  /*c5e0*/  FMNMX.FTZ R2, R181, R2, !PT ;  /* 0x00000002b5027209 */ /* 0x008fe20007810000 */
[----:B------:R-:W-:Y:S03]  /*c5f0*/  FMUL.FTZ R34, R34, c[0x0][0x320] ;  /* 0x0000c80022227a20 */ /* 0x000fe60000410000 */
[----:B------:R-:W-:Y:S02]  /*c600*/  FMNMX.FTZ R2, R227, R2, !PT ;  /* 0x00000002e3027209 */ /* 0x000fe40007810000 */
[----:B------:R-:W-:Y:S01]  /*c610*/  MUFU.TANH R235, R21 ;  /* 0x0000001500eb7308 */ /* 0x000fe20000002400 */
[----:B--2---:R-:W-:Y:S09]  /*c620*/  FMNMX.FTZ R0, R192, R0, !PT ;  /* 0x00000000c0007209 */ /* 0x004ff20007810000 */
[----:B------:R-:W2:Y:S01]  /*c630*/  MUFU.TANH R228, R19 ;  /* 0x0000001300e47308 */ /* 0x000ea20000002400 */
[----:B-1----:R-:W-:Y:S09]  /*c640*/  FMNMX.FTZ R0, R234, R0, !PT ;  /* 0x00000000ea007209 */ /* 0x002ff20007810000 */
[----:B------:R-:W1:Y:S10]  /*c650*/  MUFU.TANH R238, R24 ;  /* 0x0000001800ee7308 */ /* 0x000e740000002400 */
[----:B------:R-:W3:Y:S01]  /*c660*/  MUFU.TANH R239, R25 ;  /* 0x0000001900ef7308 */ /* 0x000ee20000002400 */
[----:B--2---:R-:W-:Y:S02]  /*c670*/  FMNMX.FTZ R3, R228, R2, !PT ;  /* 0x00000002e4037209 */ /* 0x004fe40007810000 */
[----:B------:R-:W-:Y:S01]  /*c680*/  FMNMX.FTZ R2, R235, R0, !PT ;  /* 0x00000000eb027209 */ /* 0x000fe20007810000 */
[----:B------:R-:W-:Y:S06]  /*c690*/  FMUL.FTZ R0, R35, c[0x0][0x320] ;  /* 0x0000c80023007a20 */ /* 0x000fec0000410000 */
[----:B------:R-:W2:Y:S01]  /*c6a0*/  MUFU.TANH R242, R28 ;  /* 0x0000001c00f27308 */ /* 0x000ea20000002400 */
[----:B-1----:R-:W-:Y:S02]  /*c6b0*/  FMNMX.FTZ R2, R238, R2, !PT ;  /* 0x00000002ee027209 */ /* 0x002fe40007810000 */
[----:B-----5:R-:W-:Y:S07]  /*c6c0*/  @P6 IADD3 R6, P5, R5, R186, RZ ;  /* 0x000000ba05066210 */ /* 0x020fee0007fbe0ff */
[----:B------:R3:W-:Y:S01]  /*c6d0*/  MUFU.TANH R168, R0 ;  /* 0x0000000000a87308 */ /* 0x0007e20000002400 */
[----:B------:R-:W-:Y:S09]  /*c6e0*/  @P6 LEA R20, P0, R6, c[0x0][0x1c8], 0x1 ;  /* 0x0000720006146a11 */ /* 0x000ff200078008ff */
[----:B------:R-:W1:Y:S10]  /*c6f0*/  MUFU.TANH R243, R29 ;  /* 0x0000001d00f37308 */ /* 0x000e740000002400 */
[----:B------:R-:W4:Y:S01]  /*c700*/  MUFU.TANH R236, R22 ;  /* 0x0000001600ec7308 */ /* 0x000f220000002400 */
[----:B---3--:R-:W-:Y:S04]  /*c710*/  FMNMX.FTZ R0, R239, R2, !PT ;  /* 0x00000002ef007209 */ /* 0x008fe80007810000 */
[----:B--2---:R-:W-:Y:S05]  /*c720*/  FMNMX.FTZ R0, R242, R0, !PT ;  /* 0x00000000f2007209 */ /* 0x004fea0007810000 */
[----:B------:R-:W2:Y:S01]  /*c730*/  MUFU.TANH R237, R23 ;  /* 0x0000001700ed7308 */ /* 0x000ea20000002400 */
[----:B-1----:R-:W-:Y:S09]  /*c740*/  FMNMX.FTZ R0, R243, R0, !PT ;  /* 0x00000000f3007209 */ /* 0x002ff20007810000 */
[----:B------:R-:W1:Y:S01]  /*c750*/  MUFU.TANH R246, R32 ;  /* 0x0000002000f67308 */ /* 0x000e620000002400 */
[----:B----4-:R-:W-:Y:S09]  /*c760*/  FMNMX.FTZ R3, R236, R3, !PT ;  /* 0x00000003ec037209 */ /* 0x010ff20007810000 */
[----:B------:R-:W3:Y:S01]  /*c770*/  MUFU.TANH R240, R26 ;  /* 0x0000001a00f07308 */ /* 0x000ee20000002400 */
[----:B--2---:R-:W-:Y:S09]  /*c780*/  FMNMX.FTZ R3, R237, R3, !PT ;  /* 0x00000003ed037209 */ /* 0x004ff20007810000 */
[----:B------:R-:W2:Y:S01]  /*c790*/  MUFU.TANH R247, R33 ;  /* 0x0000002100f77308 */ /* 0x000ea20000002400 */
[----:B-1----:R-:W-:Y:S09]  /*c7a0*/  FMNMX.FTZ R132, R246, R0, !PT ;  /* 0x00000000f6847209 */ /* 0x002ff20007810000 */
[----:B------:R-:W1:Y:S01]  /*c7b0*/  MUFU.TANH R241, R27 ;  /* 0x0000001b00f17308 */ /* 0x000e620000002400 */
[----:B---3--:R-:W-:Y:S09]  /*c7c0*/  FMNMX.FTZ R2, R240, R3, !PT ;  /* 0x00000003f0027209 */ /* 0x008ff20007810000 */
[----:B------:R-:W3:Y:S01]  /*c7d0*/  MUFU.TANH R244, R30 ;  /* 0x0000001e00f47308 */ /* 0x000ee20000002400 */
[----:B--2---:R-:W-:Y:S05]  /*c7e0*/  FMNMX.FTZ R132, R247, R132, !PT ;  /* 0x00000084f7847209 */ /* 0x004fea0007810000 */
[----:B------:R-:W2:Y:S04]  /*c7f0*/  SHFL.BFLY PT, R3, R132, 0x2, 0x1f ;  /* 0x0c401f0084037f89 */ /* 0x000ea800000e0000 */
[----:B------:R-:W4:Y:S01]  /*c800*/  MUFU.TANH R245, R31 ;  /* 0x0000001f00f57308 */ /* 0x000f220000002400 */
[----:B-1----:R-:W-:Y:S09]  /*c810*/  FMNMX.FTZ R2, R241, R2, !PT ;  /* 0x00000002f1027209 */ /* 0x002ff20007810000 */
[----:B------:R-:W1:Y:S01]  /*c820*/  MUFU.TANH R135, R34 ;  /* 0x0000002200877308 */ /* 0x000e620000002400 */
[----:B---3--:R-:W-:Y:S02]  /*c830*/  FMNMX.FTZ R2, R244, R2, !PT ;  /* 0x00000002f4027209 */ /* 0x008fe40007810000 */
[----:B--2---:R-:W-:Y:S02]  /*c840*/  FMNMX.FTZ R132, R132, R3, !PT ;  /* 0x0000000384847209 */ /* 0x004fe40007810000 */
[----:B----4-:R-:W-:Y:S03]  /*c850*/  FMNMX.FTZ R0, R245, R2, !PT ;  /* 0x00000002f5007209 */ /* 0x010fe60007810000 */
[----:B------:R-:W2:Y:S01]  /*c860*/  SHFL.BFLY PT, R4, R132, 0x1, 0x1f ;  /* 0x0c201f0084047f89 */ /* 0x000ea200000e0000 */
[----:B-1----:R-:W-:Y:S04]  /*c870*/  FMNMX.FTZ R0, R135, R0, !PT ;  /* 0x0000000087007209 */ /* 0x002fe80007810000 */
[----:B------:R-:W-:Y:S05]  /*c880*/  FMNMX.FTZ R0, R168, R0, !PT ;  /* 0x00000000a8007209 */ /* 0x000fea0007810000 */
[----:B------:R-:W1:Y:S01]  /*c890*/  SHFL.BFLY PT, R2, R0, 0x2, 0x1f ;  /* 0x0c401f0000027f89 */ /* 0x000e6200000e0000 */
[----:B--2---:R-:W-:Y:S05]  /*c8a0*/  FMNMX.FTZ R132, R132, R4, !PT ;  /* 0x0000000484847209 */ /* 0x004fea0007810000 */
[----:B------:R-:W-:Y:S04]  /*c8b0*/  FMUL.FTZ R170, R132, c[0x0][0x2d0] ;  /* 0x0000b40084aa7a20 */ /* 0x000fe80000410000 */
[--C-:B------:R-:W-:Y:S02]  /*c8c0*/  FFMA.FTZ R10, R172, c[0x0][0x2d0], -R170.reuse ;  /* 0x0000b400ac0a7a23 */ /* 0x100fe400000108aa */
[----:B------:R-:W-:Y:S02]  /*c8d0*/  FFMA.FTZ R22, R169, c[0x0][0x2d0], -R170 ;  /* 0x0000b400a9167a23 */ /* 0x000fe400000108aa */
[----:B------:R2:W-:Y:S01]  /*c8e0*/  MUFU.EX2 R233, R10 ;  /* 0x0000000a00e97308 */ /* 0x0005e20000000800 */
[----:B-1----:R-:W-:Y:S02]  /*c8f0*/  FMNMX.FTZ R0, R0, R2, !PT ;  /* 0x0000000200007209 */ /* 0x002fe40007810000 */
[----:B------:R-:W-:Y:S03]  /*c900*/  @P6 SHF.R.S32.HI R2, RZ, 0x1f, R223 ;  /* 0x0000001fff026819 */ /* 0x000fe600000114df */
[----:B------:R-:W1:Y:S02]  /*c910*/  SHFL.BFLY PT, R3, R0, 0x1, 0x1f ;  /* 0x0c201f0000037f89 */ /* 0x000e6400000e0000 */
[----:B------:R-:W-:Y:S04]  /*c920*/  @P6 IMAD R2, R2, c[0x0][0x1e0], RZ ;  /* 0x0000780002026a24 */ /* 0x000fe800078e02ff */
[----:B------:R-:W-:Y:S02]  /*c930*/  @P6 IMAD R4, R223, c[0x0][0x1e4], R2 ;  /* 0x00007900df046a24 */ /* 0x000fe400078e0202 */
[----:B------:R-:W-:Y:S03]  /*c940*/  FADD.FTZ R2, -R132, R133 ;  /* 0x0000008584027221 */ /* 0x000fe60000010100 */
[----:B------:R-:W-:Y:S04]  /*c950*/  @P6 IADD3 R4, R9, R4, RZ ;  /* 0x0000000409046210 */ /* 0x000fe80007ffe0ff */
[----:B------:R-:W-:Y:S04]  /*c960*/  @P6 SHF.L.U64.HI R4, R8, 0x6, R4 ;  /* 0x0000000608046819 */ /* 0x000fe80000010204 */
[----:B------:R-:W-:Y:S04]  /*c970*/  @P6 IADD3.X R7, R4, R185, RZ, P5, !PT ;  /* 0x000000b904076210 */ /* 0x000fe80002ffe4ff */
[----:B------:R-:W-:Y:S02]  /*c980*/  @P6 LEA.HI.X R21, R6, c[0x0][0x1cc], R7, 0x1, P0 ;  /* 0x0000730006156a11 */ /* 0x000fe400000f0c07 */
[C---:B------:R-:W-:Y:S02]  /*c990*/  @P6 IADD3 R7, P0, R5.reuse, R230, RZ ;  /* 0x000000e605076210 */ /* 0x040fe40007f1e0ff */
[----:B------:R-:W-:Y:S01]  /*c9a0*/  @P6 IADD3 R6, P5, R5, R226, RZ ;  /* 0x000000e205066210 */ /* 0x000fe20007fbe0ff */
[----:B------:R3:W-:Y:S01]  /*c9b0*/  @P6 LDGSTS.E.BYPASS.LTC128B.128 [R225+0x8100], [R20.64], !P4 ;  /* 0x0810000014e16fae */ /* 0x0007e2000e101d4c */
[C---:B------:R-:W-:Y:S02]  /*c9c0*/  @P6 IADD3.X R8, R4.reuse, R229, RZ, P0, !PT ;  /* 0x000000e504086210 */ /* 0x040fe400007fe4ff */
[C---:B------:R-:W-:Y:S02]  /*c9d0*/  @P6 LEA R16, P0, R7.reuse, c[0x0][0x1c8], 0x1 ;  /* 0x0000720007106a11 */ /* 0x040fe400078008ff */
[----:B------:R-:W-:Y:S02]  /*c9e0*/  @P6 IADD3.X R9, R4, R252, RZ, P5, !PT ;  /* 0x000000fc04096210 */ /* 0x000fe40002ffe4ff */
[C---:B------:R-:W-:Y:S02]  /*c9f0*/  @P6 LEA R14, P5, R6.reuse, c[0x0][0x1c8], 0x1 ;  /* 0x00007200060e6a11 */ /* 0x040fe400078a08ff */
[----:B------:R-:W-:Y:S02]  /*ca00*/  @P6 LEA.HI.X R17, R7, c[0x0][0x1cc], R8, 0x1, P0 ;  /* 0x0000730007116a11 */ /* 0x000fe400000f0c08 */
[----:B------:R-:W-:Y:S01]  /*ca10*/  @P6 LEA.HI.X R15, R6, c[0x0][0x1cc], R9, 0x1, P5 ;  /* 0x00007300060f6a11 */ /* 0x000fe200028f0c09 */
[----:B------:R-:W-:Y:S01]  /*ca20*/  FFMA.FTZ R9, R173, c[0x0][0x2d0], -R170 ;  /* 0x0000b400ad097a23 */ /* 0x000fe200000108aa */
[----:B------:R-:W-:Y:S01]  /*ca30*/  @P6 IADD3 R7, P0, R5, R251, RZ ;  /* 0x000000fb05076210 */ /* 0x000fe20007f1e0ff */
[----:B------:R4:W-:Y:S01]  /*ca40*/  @P6 LDGSTS.E.BYPASS.LTC128B.128 [R225+0xa100], [R16.64], !P3 ;  /* 0x0a10000010e16fae */ /* 0x0009e2000d901d4c */
[----:B------:R-:W-:Y:S02]  /*ca50*/  @P6 IADD3 R5, P5, R183, R5, RZ ;  /* 0x00000005b7056210 */ /* 0x000fe40007fbe0ff */
[----:B------:R-:W-:Y:S02]  /*ca60*/  @P6 IADD3.X R8, R4, R250, RZ, P0, !PT ;  /* 0x000000fa04086210 */ /* 0x000fe400007fe4ff */
[----:B------:R-:W-:Y:S02]  /*ca70*/  @P6 IADD3.X R4, R232, R4, RZ, P5, !PT ;  /* 0x00000004e8046210 */ /* 0x000fe40002ffe4ff */
[----:B------:R5:W-:Y:S01]  /*ca80*/  MUFU.EX2 R232, R9 ;  /* 0x0000000900e87308 */ /* 0x000be20000000800 */
[----:B------:R-:W-:Y:S01]  /*ca90*/  @P6 LEA R12, P0, R7, c[0x0][0x1c8], 0x1 ;  /* 0x00007200070c6a11 */ /* 0x000fe200078008ff */
[----:B------:R3:W-:Y:S01]  /*caa0*/  @P6 LDGSTS.E.BYPASS.LTC128B.128 [R225+0xc100], [R14.64], !P2 ;  /* 0x0c1000000ee16fae */ /* 0x0007e2000d101d4c */
[----:B------:R-:W-:Y:S02]  /*cab0*/  @P6 IADD3 R6, P5, R5, R186, RZ ;  /* 0x000000ba05066210 */ /* 0x000fe40007fbe0ff */
[----:B------:R-:W-:Y:S02]  /*cac0*/  @P6 LEA.HI.X R13, R7, c[0x0][0x1cc], R8, 0x1, P0 ;  /* 0x00007300070d6a11 */ /* 0x000fe400000f0c08 */
[----:B------:R-:W-:Y:S02]  /*cad0*/  @P6 IADD3.X R8, R4, R185, RZ, P5, !PT ;  /* 0x000000b904086210 */ /* 0x000fe40002ffe4ff */
[----:B------:R-:W-:Y:S01]  /*cae0*/  @P6 IADD3 R7, P5, R5, R230, RZ ;  /* 0x000000e605076210 */ /* 0x000fe20007fbe0ff */
[----:B------:R3:W-:Y:S01]  /*caf0*/  @P6 LDGSTS.E.BYPASS.LTC128B.128 [R225+0xe100], [R12.64], !P1 ;  /* 0x0e1000000ce16fae */ /* 0x0007e2000c901d4c */
[----:B--2---:R-:W-:Y:S02]  /*cb00*/  @P6 LEA R10, P0, R6, c[0x0][0x1c8], 0x1 ;  /* 0x00007200060a6a11 */ /* 0x004fe400078008ff */
[----:B-1----:R-:W-:Y:S01]  /*cb10*/  FMNMX.FTZ R3, R0, R3, !PT ;  /* 0x0000000300037209 */ /* 0x002fe20007810000 */
[----:B------:R-:W-:Y:S01]  /*cb20*/  FMUL.FTZ R0, R2, c[0x0][0x2d0] ;  /* 0x0000b40002007a20 */ /* 0x000fe20000410000 */
[----:B------:R-:W-:Y:S02]  /*cb30*/  @P6 LEA.HI.X R11, R6, c[0x0][0x1cc], R8, 0x1, P0 ;  /* 0x00007300060b6a11 */ /* 0x000fe400000f0c08 */
[----:B------:R-:W-:Y:S01]  /*cb40*/  @P6 LEA R8, P0, R7, c[0x0][0x1c8], 0x1 ;  /* 0x0000720007086a11 */ /* 0x000fe200078008ff */
[----:B------:R1:W2:Y:S01]  /*cb50*/  MUFU.EX2 R2, R0 ;  /* 0x0000000000027308 */ /* 0x0002a20000000800 */
[----:B------:R-:W-:Y:S01]  /*cb60*/  @P6 IADD3.X R6, R4, R229, RZ, P5, !PT ;  /* 0x000000e504066210 */ /* 0x000fe20002ffe4ff */
[----:B------:R3:W-:Y:S01]  /*cb70*/  @P6 LDGSTS.E.BYPASS.LTC128B.128 [R225+0x9100], [R10.64], !P4 ;  /* 0x091000000ae16fae */ /* 0x0007e2000e101d4c */
[----:B------:R-:W-:Y:S01]  /*cb80*/  @P6 IADD3 R18, P5, R5, R226, RZ ;  /* 0x000000e205126210 */ /* 0x000fe20007fbe0ff */
[----:B------:R-:W-:Y:S02]  /*cb90*/  FMUL.FTZ R133, R3, c[0x0][0x2d0] ;  /* 0x0000b40003857a20 */ /* 0x000fe40000410000 */
[----:B-----5:R-:W-:Y:S02]  /*cba0*/  FFMA.FTZ R9, R174, c[0x0][0x2d0], -R170 ;  /* 0x0000b400ae097a23 */ /* 0x020fe400000108aa */
[--C-:B----4-:R-:W-:Y:S02]  /*cbb0*/  FFMA.FTZ R16, R177, c[0x0][0x2d0], -R133.reuse ;  /* 0x0000b400b1107a23 */ /* 0x110fe40000010885 */
[----:B------:R4:W-:Y:S01]  /*cbc0*/  MUFU.EX2 R230, R9 ;  /* 0x0000000900e67308 */ /* 0x0009e20000000800 */
[----:B------:R-:W-:Y:S09]  /*cbd0*/  FFMA.FTZ R135, R135, c[0x0][0x2d0], -R133 ;  /* 0x0000b40087877a23 */ /* 0x000ff20000010885 */
[----:B------:R-:W-:Y:S01]  /*cbe0*/  MUFU.EX2 R229, R22 ;  /* 0x0000001600e57308 */ /* 0x000fe20000000800 */
[----:B-1----:R-:W-:Y:S02]  /*cbf0*/  FADD.FTZ R0, -R3, R134 ;  /* 0x0000008603007221 */ /* 0x002fe40000010100 */
[----:B--2---:R-:W-:Y:S02]  /*cc00*/  FMUL.FTZ R17, R2, R149 ;  /* 0x0000009502117220 */ /* 0x004fe40000410000 */
[----:B------:R-:W-:Y:S05]  /*cc10*/  FMUL.FTZ R0, R0, c[0x0][0x2d0] ;  /* 0x0000b40000007a20 */ /* 0x000fea0000410000 */
[----:B------:R1:W-:Y:S01]  /*cc20*/  MUFU.EX2 R187, R16 ;  /* 0x0000001000bb7308 */ /* 0x0003e20000000800 */
[C---:B------:R-:W-:Y:S02]  /*cc30*/  FMUL.FTZ R24, R2.reuse, R156 ;  /* 0x0000009c02187220 */ /* 0x040fe40000410000 */
[C---:B------:R-:W-:Y:S01]  /*cc40*/  FMUL.FTZ R25, R2.reuse, R157 ;  /* 0x0000009d02197220 */ /* 0x040fe20000410000 */
[----:B----4-:R-:W-:Y:S01]  /*cc50*/  @P6 LEA.HI.X R9, R7, c[0x0][0x1cc], R6, 0x1, P0 ;  /* 0x0000730007096a11 */ /* 0x010fe200000f0c06 */
[----:B------:R-:W-:Y:S01]  /*cc60*/  FMUL.FTZ R32, R2, R164 ;  /* 0x000000a402207220 */ /* 0x000fe20000410000 */
[----:B------:R-:W-:Y:S01]  /*cc70*/  @P6 IADD3.X R7, R4, R252, RZ, P5, !PT ;  /* 0x000000fc04076210 */ /* 0x000fe20002ffe4ff */
[----:B------:R-:W-:Y:S01]  /*cc80*/  FMUL.FTZ R33, R2, R165 ;  /* 0x000000a502217220 */ /* 0x000fe20000410000 */
[C---:B------:R-:W-:Y:S01]  /*cc90*/  @P6 LEA R6, P5, R18.reuse, c[0x0][0x1c8], 0x1 ;  /* 0x0000720012066a11 */ /* 0x040fe200078a08ff */
[----:B------:R2:W-:Y:S01]  /*cca0*/  @P6 LDGSTS.E.BYPASS.LTC128B.128 [R225+0xb100], [R8.64], !P3 ;  /* 0x0b10000008e16fae */ /* 0x0005e2000d901d4c */
[----:B------:R-:W-:Y:S01]  /*ccb0*/  @P6 IADD3 R5, P0, R5, R251, RZ ;  /* 0x000000fb05056210 */ /* 0x000fe20007f1e0ff */
[----:B------:R-:W4:Y:S01]  /*ccc0*/  MUFU.EX2 R0, R0 ;  /* 0x0000000000007308 */ /* 0x000f220000000800 */
[----:B------:R-:W-:Y:S01]  /*ccd0*/  @P6 LEA.HI.X R7, R18, c[0x0][0x1cc], R7, 0x1, P5 ;  /* 0x0000730012076a11 */ /* 0x000fe200028f0c07 */
[----:B------:R-:W-:Y:S01]  /*cce0*/  FFMA.FTZ R18, R178, c[0x0][0x2d0], -R133 ;  /* 0x0000b400b2127a23 */ /* 0x000fe20000010885 */
[----:B------:R-:W-:Y:S01]  /*ccf0*/  @P6 IADD3.X R19, R4, R250, RZ, P0, !PT ;  /* 0x000000fa04136210 */ /* 0x000fe200007fe4ff */
[C---:B------:R-:W-:Y:S01]  /*cd00*/  FMUL.FTZ R36, R2.reuse, R36 ;  /* 0x0000002402247220 */ /* 0x040fe20000410000 */
[C---:B------:R-:W-:Y:S01]  /*cd10*/  @P6 LEA R4, P0, R5.reuse, c[0x0][0x1c8], 0x1 ;  /* 0x0000720005046a11 */ /* 0x040fe200078008ff */
[----:B------:R5:W-:Y:S01]  /*cd20*/  @P6 LDGSTS.E.BYPASS.LTC128B.128 [R225+0xd100], [R6.64], !P2 ;  /* 0x0d10000006e16fae */ /* 0x000be2000d101d4c */
[C---:B------:R-:W-:Y:S02]  /*cd30*/  FMUL.FTZ R37, R2.reuse, R37 ;  /* 0x0000002502257220 */ /* 0x040fe40000410000 */
[----:B------:R-:W-:Y:S01]  /*cd40*/  @P6 LEA.HI.X R5, R5, c[0x0][0x1cc], R19, 0x1, P0 ;  /* 0x0000730005056a11 */ /* 0x000fe200000f0c13 */
[----:B------:R5:W5:Y:S01]  /*cd50*/  MUFU.EX2 R189, R18 ;  /* 0x0000001200bd7308 */ /* 0x000b620000000800 */
[C---:B------:R-:W-:Y:S02]  /*cd60*/  FMUL.FTZ R40, R2.reuse, R40 ;  /* 0x0000002802287220 */ /* 0x040fe40000410000 */
[C---:B-1----:R-:W-:Y:S01]  /*cd70*/  FMUL.FTZ R16, R2.reuse, R148 ;  /* 0x0000009402107220 */ /* 0x042fe20000410000 */
[----:B------:R1:W-:Y:S01]  /*cd80*/  @P6 LDGSTS.E.BYPASS.LTC128B.128 [R225+0xf100], [R4.64], !P1 ;  /* 0x0f10000004e16fae */ /* 0x0003e2000c901d4c */
[C---:B------:R-:W-:Y:S02]  /*cd90*/  FMUL.FTZ R41, R2.reuse, R41 ;  /* 0x0000002902297220 */ /* 0x040fe40000410000 */
[C---:B------:R-:W-:Y:S02]  /*cda0*/  FMUL.FTZ R44, R2.reuse, R44 ;  /* 0x0000002c022c7220 */ /* 0x040fe40000410000 */
[C---:B------:R-:W-:Y:S01]  /*cdb0*/  FMUL.FTZ R45, R2.reuse, R45 ;  /* 0x0000002d022d7220 */ /* 0x040fe20000410000 */
[----:B------:R-:W-:Y:S01]  /*cdc0*/  MUFU.EX2 R135, R135 ;  /* 0x0000008700877308 */ /* 0x000fe20000000800 */
[C---:B------:R-:W-:Y:S01]  /*cdd0*/  FMUL.FTZ R48, R2.reuse, R48 ;  /* 0x0000003002307220 */ /* 0x040fe20000410000 */
[----:B---3--:R-:W3:Y:S01]  /*cde0*/  LDSM.16.MT88.4 R12, [R197+0x100] ;  /* 0x00010000c50c783b */ /* 0x008ee20000004200 */
[C---:B------:R-:W-:Y:S02]  /*cdf0*/  FMUL.FTZ R49, R2.reuse, R49 ;  /* 0x0000003102317220 */ /* 0x040fe40000410000 */
[--C-:B--2---:R-:W-:Y:S02]  /*ce00*/  FFMA.FTZ R8, R175, c[0x0][0x2d0], -R133.reuse ;  /* 0x0000b400af087a23 */ /* 0x104fe40000010885 */
[----:B------:R-:W-:Y:S02]  /*ce10*/  FMUL.FTZ R9, R2, R141 ;  /* 0x0000008d02097220 */ /* 0x000fe40000410000 */
[C---:B----4-:R-:W-:Y:S01]  /*ce20*/  FMUL.FTZ R10, R0.reuse, R142 ;  /* 0x0000008e000a7220 */ /* 0x050fe20000410000 */
[----:B------:R2:W-:Y:S01]  /*ce30*/  MUFU.EX2 R186, R8 ;  /* 0x0000000800ba7308 */ /* 0x0005e20000000800 */
[----:B------:R-:W4:Y:S01]  /*ce40*/  LDSM.16.MT88.4 R20, [R198+0x100] ;  /* 0x00010000c614783b */ /* 0x000f220000004200 */
[C---:B------:R-:W-:Y:S02]  /*ce50*/  FMUL.FTZ R11, R0.reuse, R143 ;  /* 0x0000008f000b7220 */ /* 0x040fe40000410000 */
[C---:B-----5:R-:W-:Y:S01]  /*ce60*/  FMUL.FTZ R6, R0.reuse, R138 ;  /* 0x0000008a00067220 */ /* 0x060fe20000410000 */
[----:B------:R-:W-:Y:S01]  /*ce70*/  F2FP.PACK_AB R138, R229, R230 ;  /* 0x000000e6e58a723e */ /* 0x000fe200000000ff */
[C---:B------:R-:W-:Y:S02]  /*ce80*/  FMUL.FTZ R7, R0.reuse, R139 ;  /* 0x0000008b00077220 */ /* 0x040fe40000410000 */
[C---:B------:R-:W-:Y:S01]  /*ce90*/  FMUL.FTZ R18, R0.reuse, R150 ;  /* 0x0000009600127220 */ /* 0x040fe20000410000 */
[----:B------:R-:W5:Y:S01]  /*cea0*/  LDSM.16.MT88.4 R28, [R200+0x100] ;  /* 0x00010000c81c783b */ /* 0x000f620000004200 */
[----:B------:R-:W-:Y:S02]  /*ceb0*/  FMUL.FTZ R19, R0, R151 ;  /* 0x0000009700137220 */ /* 0x000fe40000410000 */
[--C-:B-1----:R-:W-:Y:S02]  /*cec0*/  FFMA.FTZ R4, R176, c[0x0][0x2d0], -R133.reuse ;  /* 0x0000b400b0047a23 */ /* 0x102fe40000010885 */
[----:B------:R-:W-:Y:S01]  /*ced0*/  FMUL.FTZ R5, R2, R137 ;  /* 0x0000008902057220 */ /* 0x000fe20000410000 */
[----:B------:R-:W-:Y:S01]  /*cee0*/  F2FP.PACK_AB R137, R187, R189 ;  /* 0x000000bdbb89723e */ /* 0x000fe200000000ff */
[----:B------:R-:W1:Y:S01]  /*cef0*/  MUFU.EX2 R185, R4 ;  /* 0x0000000400b97308 */ /* 0x000e620000000800 */
[----:B------:R-:W-:Y:S01]  /*cf00*/  LDSM.16.MT88.4 R148, [R198+0x2100] ;  /* 0x00210000c694783b */ /* 0x000fe20000004200 */
[C---:B------:R-:W-:Y:S02]  /*cf10*/  FMUL.FTZ R26, R0.reuse, R158 ;  /* 0x0000009e001a7220 */ /* 0x040fe40000410000 */
[C---:B------:R-:W-:Y:S02]  /*cf20*/  FMUL.FTZ R27, R0.reuse, R159 ;  /* 0x0000009f001b7220 */ /* 0x040fe40000410000 */
[----:B------:R-:W-:Y:S02]  /*cf30*/  FMUL.FTZ R34, R0, R166 ;  /* 0x000000a600227220 */ /* 0x000fe40000410000 */
[----:B--2---:R-:W-:Y:S01]  /*cf40*/  FMUL.FTZ R8, R2, R140 ;  /* 0x0000008c02087220 */ /* 0x004fe20000410000 */
[----:B------:R-:W-:Y:S01]  /*cf50*/  LDSM.16.MT88.4 R156, [R198+0x2900] ;  /* 0x00290000c69c783b */ /* 0x000fe20000004200 */
[C---:B------:R-:W-:Y:S02]  /*cf60*/  FMUL.FTZ R35, R0.reuse, R167 ;  /* 0x000000a700237220 */ /* 0x040fe40000410000 */
[C---:B------:R-:W-:Y:S02]  /*cf70*/  FMUL.FTZ R38, R0.reuse, R38 ;  /* 0x0000002600267220 */ /* 0x040fe40000410000 */
[C---:B------:R-:W-:Y:S02]  /*cf80*/  FMUL.FTZ R39, R0.reuse, R39 ;  /* 0x0000002700277220 */ /* 0x040fe40000410000 */
[C---:B------:R-:W-:Y:S01]  /*cf90*/  FMUL.FTZ R42, R0.reuse, R42 ;  /* 0x0000002a002a7220 */ /* 0x040fe20000410000 */
[----:B------:R-:W2:Y:S01]  /*cfa0*/  LDSM.16.MT88.4 R140, [R199+0x100] ;  /* 0x00010000c78c783b */ /* 0x000ea20000004200 */
[C---:B------:R-:W-:Y:S02]  /*cfb0*/  FMUL.FTZ R43, R0.reuse, R43 ;  /* 0x0000002b002b7220 */ /* 0x040fe40000410000 */
[C---:B------:R-:W-:Y:S02]  /*cfc0*/  FMUL.FTZ R46, R0.reuse, R46 ;  /* 0x0000002e002e7220 */ /* 0x040fe40000410000 */
[----:B------:R-:W-:Y:S01]  /*cfd0*/  FMUL.FTZ R47, R0, R47 ;  /* 0x0000002f002f7220 */ /* 0x000fe20000410000 */
[----:B-1----:R-:W-:Y:S01]  /*cfe0*/  F2FP.PACK_AB R139, R185, R186 ;  /* 0x000000bab98b723e */ /* 0x002fe200000000ff */
[----:B------:R-:W-:Y:S01]  /*cff0*/  FMUL.FTZ R4, R2, R136 ;  /* 0x0000008802047220 */ /* 0x000fe20000410000 */
[----:B------:R-:W-:Y:S01]  /*d000*/  F2FP.PACK_AB R136, R232, R233 ;  /* 0x000000e9e888723e */ /* 0x000fe200000000ff */
[----:B------:R-:W-:Y:S01]  /*d010*/  LDSM.16.MT88.4 R164, [R199+0x1900] ;  /* 0x00190000c7a4783b */ /* 0x000fe20000004200 */
[C---:B------:R-:W-:Y:S02]  /*d020*/  FMUL.FTZ R50, R0.reuse, R50 ;  /* 0x0000003200327220 */ /* 0x040fe40000410000 */
[----:B------:R-:W-:Y:S02]  /*d030*/  FMUL.FTZ R51, R0, R51 ;  /* 0x0000003300337220 */ /* 0x000fe40000410000 */
[C---:B------:R-:W-:Y:S01]  /*d040*/  FMUL.FTZ R52, R2.reuse, R52 ;  /* 0x0000003402347220 */ /* 0x040fe20000410000 */
[C---:B---3--:R-:W-:Y:S02]  /*d050*/  HMMA.16816.F32 R4, R136.reuse, R12, R4 ;  /* 0x0000000c8804723c */ /* 0x048fe40000001804 */
[----:B------:R-:W0:Y:S03]  /*d060*/  LDGDEPBAR ;  /* 0x00000000000079af */ /* 0x000e260000000000 */
[C---:B------:R-:W-:Y:S02]  /*d070*/  FMUL.FTZ R53, R2.reuse, R53 ;  /* 0x0000003502357220 */ /* 0x040fe40000410000 */
[C---:B------:R-:W-:Y:S01]  /*d080*/  FMUL.FTZ R12, R2.reuse, R144 ;  /* 0x00000090020c7220 */ /* 0x040fe20000410000 */
[C---:B------:R-:W-:Y:S04]  /*d090*/  HMMA.16816.F32 R8, R136.reuse, R14, R8 ;  /* 0x0000000e8808723c */ /* 0x040fe80000001808 */
[----:B------:R-:W-:Y:S02]  /*d0a0*/  FMUL.FTZ R13, R2, R145 ;  /* 0x00000091020d7220 */ /* 0x000fe40000410000 */
[--C-:B------:R-:W-:Y:S02]  /*d0b0*/  FFMA.FTZ R134, R171, c[0x0][0x2d0], -R170.reuse ;  /* 0x0000b400ab867a23 */ /* 0x100fe400000108aa */
[C---:B------:R-:W-:Y:S02]  /*d0c0*/  FMUL.FTZ R14, R0.reuse, R146 ;  /* 0x00000092000e7220 */ /* 0x040fe40000410000 */
[----:B------:R1:W-:Y:S02]  /*d0d0*/  MUFU.EX2 R226, R134 ;  /* 0x0000008600e27308 */ /* 0x0003e40000000800 */
[C---:B------:R-:W-:Y:S02]  /*d0e0*/  FMUL.FTZ R15, R0.reuse, R147 ;  /* 0x00000093000f7220 */ /* 0x040fe40000410000 */
[----:B------:R-:W3:Y:S01]  /*d0f0*/  LDSM.16.MT88.4 R144, [R197+0x2100] ;  /* 0x00210000c590783b */ /* 0x000ee20000004200 */
[C---:B------:R-:W-:Y:S02]  /*d100*/  FMUL.FTZ R54, R0.reuse, R54 ;  /* 0x0000003600367220 */ /* 0x040fe40000410000 */
[----:B------:R-:W-:Y:S02]  /*d110*/  FMUL.FTZ R55, R0, R55 ;  /* 0x0000003700377220 */ /* 0x000fe40000410000 */
[C---:B----4-:R-:W-:Y:S03]  /*d120*/  HMMA.16816.F32 R12, R136.reuse, R20, R12 ;  /* 0x00000014880c723c */ /* 0x050fe6000000180c */
[C---:B------:R-:W-:Y:S02]  /*d130*/  FMUL.FTZ R56, R2.reuse, R56 ;  /* 0x0000003802387220 */ /* 0x040fe40000410000 */
[C---:B------:R-:W-:Y:S02]  /*d140*/  FMUL.FTZ R57, R2.reuse, R57 ;  /* 0x0000003902397220 */ /* 0x040fe40000410000 */
[C---:B------:R-:W-:Y:S01]  /*d150*/  FMUL.FTZ R20, R2.reuse, R152 ;  /* 0x0000009802147220 */ /* 0x040fe20000410000 */
[C---:B------:R-:W-:Y:S04]  /*d160*/  HMMA.16816.F32 R16, R136.reuse, R22, R16 ;  /* 0x000000168810723c */ /* 0x040fe80000001810 */
[----:B------:R-:W-:Y:S02]  /*d170*/  FMUL.FTZ R21, R2, R153 ;  /* 0x0000009902157220 */ /* 0x000fe40000410000 */
[C---:B------:R-:W-:Y:S02]  /*d180*/  FMUL.FTZ R58, R0.reuse, R58 ;  /* 0x0000003a003a7220 */ /* 0x040fe40000410000 */
[C---:B------:R-:W-:Y:S04]  /*d190*/  FMUL.FTZ R22, R0.reuse, R154 ;  /* 0x0000009a00167220 */ /* 0x040fe80000410000 */
[C---:B------:R-:W-:Y:S02]  /*d1a0*/  FMUL.FTZ R23, R0.reuse, R155 ;  /* 0x0000009b00177220 */ /* 0x040fe40000410000 */
[----:B------:R-:W-:Y:S01]  /*d1b0*/  LDSM.16.MT88.4 R152, [R200+0x900] ;  /* 0x00090000c898783b */ /* 0x000fe20000004200 */
[----:B------:R-:W-:Y:S02]  /*d1c0*/  FMUL.FTZ R59, R0, R59 ;  /* 0x0000003b003b7220 */ /* 0x000fe40000410000 */
[C---:B------:R-:W-:Y:S02]  /*d1d0*/  FMUL.FTZ R60, R2.reuse, R60 ;  /* 0x0000003c023c7220 */ /* 0x040fe40000410000 */
[C---:B-----5:R-:W-:Y:S03]  /*d1e0*/  HMMA.16816.F32 R20, R136.reuse, R28, R20 ;  /* 0x0000001c8814723c */ /* 0x060fe60000001814 */
[----:B------:R-:W-:Y:S02]  /*d1f0*/  FMUL.FTZ R61, R2, R61 ;  /* 0x0000003d023d7220 */ /* 0x000fe40000410000 */
[----:B------:R-:W-:Y:S02]  /*d200*/  FMUL.FTZ R62, R0, R62 ;  /* 0x0000003e003e7220 */ /* 0x000fe40000410000 */
[C---:B------:R-:W-:Y:S01]  /*d210*/  FMUL.FTZ R28, R2.reuse, R160 ;  /* 0x000000a0021c7220 */ /* 0x040fe20000410000 */
[C---:B------:R-:W-:Y:S04]  /*d220*/  HMMA.16816.F32 R24, R136.reuse, R30, R24 ;  /* 0x0000001e8818723c */ /* 0x040fe80000001818 */
[----:B------:R-:W-:Y:S02]  /*d230*/  FMUL.FTZ R29, R2, R161 ;  /* 0x000000a1021d7220 */ /* 0x000fe40000410000 */
[--C-:B-1----:R-:W-:Y:S02]  /*d240*/  FFMA.FTZ R134, R179, c[0x0][0x2d0], -R170.reuse ;  /* 0x0000b400b3867a23 */ /* 0x102fe400000108aa */
[C---:B------:R-:W-:Y:S02]  /*d250*/  FMUL.FTZ R30, R0.reuse, R162 ;  /* 0x000000a2001e7220 */ /* 0x040fe40000410000 */
[----:B------:R1:W4:Y:S02]  /*d260*/  MUFU.EX2 R195, R134 ;  /* 0x0000008600c37308 */ /* 0x0003240000000800 */
[C---:B------:R-:W-:Y:S02]  /*d270*/  FMUL.FTZ R31, R0.reuse, R163 ;  /* 0x000000a3001f7220 */ /* 0x040fe40000410000 */
[----:B------:R-:W-:Y:S01]  /*d280*/  LDSM.16.MT88.4 R160, [R200+0x1900] ;  /* 0x00190000c8a0783b */ /* 0x000fe20000004200 */
[----:B------:R-:W-:Y:S02]  /*d290*/  FMUL.FTZ R63, R0, R63 ;  /* 0x0000003f003f7220 */ /* 0x000fe40000410000 */
[C---:B------:R-:W-:Y:S02]  /*d2a0*/  FMUL.FTZ R64, R2.reuse, R64 ;  /* 0x0000004002407220 */ /* 0x040fe40000410000 */
        /* <DEDUP_REMOVED lines=15> */
[C---:B------:R-:W-:Y:S04]  /*d3a0*/  HMMA.16816.F32 R44, R136.reuse, R148, R44 ;  /* 0x00000094882c723c */ /* 0x040fe8000000182c */
[--C-:B-1----:R-:W-:Y:S02]  /*d3b0*/  FFMA.FTZ R134, R180, c[0x0][0x2d0], -R133.reuse ;  /* 0x0000b400b4867a23 */ /* 0x102fe40000010885 */
[C---:B------:R-:W-:Y:S02]  /*d3c0*/  FMUL.FTZ R74, R0.reuse, R74 ;  /* 0x0000004a004a7220 */ /* 0x040fe40000410000 */
[C---:B------:R-:W-:Y:S01]  /*d3d0*/  HMMA.16816.F32 R48, R136.reuse, R150, R48 ;  /* 0x000000968830723c */ /* 0x040fe20000001830 */
[----:B------:R-:W1:Y:S01]  /*d3e0*/  LDSM.16.MT88.4 R148, [R197+0x4100] ;  /* 0x00410000c594783b */ /* 0x000e620000004200 */
[----:B------:R5:W-:Y:S02]  /*d3f0*/  MUFU.EX2 R184, R134 ;  /* 0x0000008600b87308 */ /* 0x000be40000000800 */
        /* <DEDUP_REMOVED lines=11> */
[C---:B---3--:R-:W-:Y:S04]  /*d4b0*/  HMMA.16816.F32 R60, R136.reuse, R144, R60 ;  /* 0x00000090883c723c */ /* 0x048fe8000000183c */
[--C-:B-----5:R-:W-:Y:S02]  /*d4c0*/  FFMA.FTZ R134, R181, c[0x0][0x2d0], -R133.reuse ;  /* 0x0000b400b5867a23 */ /* 0x120fe40000010885 */
[----:B------:R-:W-:Y:S02]  /*d4d0*/  FMUL.FTZ R83, R0, R83 ;  /* 0x0000005300537220 */ /* 0x000fe40000410000 */
[C---:B------:R-:W-:Y:S01]  /*d4e0*/  HMMA.16816.F32 R64, R136.reuse, R146, R64 ;  /* 0x000000928840723c */ /* 0x040fe20000001840 */
[----:B------:R3:W5:Y:S01]  /*d4f0*/  MUFU.EX2 R183, R134 ;  /* 0x0000008600b77308 */ /* 0x0007620000000800 */
[----:B------:R-:W4:Y:S02]  /*d500*/  LDSM.16.MT88.4 R144, [R200+0x4100] ;  /* 0x00410000c890783b */ /* 0x000f240000004200 */
[C---:B------:R-:W-:Y:S02]  /*d510*/  FMUL.FTZ R84, R2.reuse, R84 ;  /* 0x0000005402547220 */ /* 0x040fe40000410000 */
[----:B------:R-:W-:Y:S02]  /*d520*/  FMUL.FTZ R85, R2, R85 ;  /* 0x0000005502557220 */ /* 0x000fe40000410000 */
[C---:B-1----:R-:W-:Y:S04]  /*d530*/  HMMA.16816.F32 R68, R136.reuse, R148, R68 ;  /* 0x000000948844723c */ /* 0x042fe80000001844 */
[C---:B------:R-:W-:Y:S02]  /*d540*/  FMUL.FTZ R86, R0.reuse, R86 ;  /* 0x0000005600567220 */ /* 0x040fe40000410000 */
[----:B------:R-:W-:Y:S02]  /*d550*/  FMUL.FTZ R87, R0, R87 ;  /* 0x0000005700577220 */ /* 0x000fe40000410000 */
[C---:B------:R-:W-:Y:S01]  /*d560*/  HMMA.16816.F32 R72, R136.reuse, R150, R72 ;  /* 0x000000968848723c */ /* 0x040fe20000001848 */
[----:B------:R-:W1:Y:S03]  /*d570*/  LDSM.16.MT88.4 R148, [R199+0x4100] ;  /* 0x00410000c794783b */ /* 0x000e660000004200 */
[C---:B------:R-:W-:Y:S02]  /*d580*/  FMUL.FTZ R88, R2.reuse, R88 ;  /* 0x0000005802587220 */ /* 0x040fe40000410000 */
[----:B------:R-:W-:Y:S02]  /*d590*/  FMUL.FTZ R89, R2, R89 ;  /* 0x0000005902597220 */ /* 0x000fe40000410000 */
[----:B------:R-:W-:Y:S01]  /*d5a0*/  FMUL.FTZ R90, R0, R90 ;  /* 0x0000005a005a7220 */ /* 0x000fe20000410000 */
[C---:B--2---:R-:W-:Y:S03]  /*d5b0*/  HMMA.16816.F32 R76, R136.reuse, R140, R76 ;  /* 0x0000008c884c723c */ /* 0x044fe6000000184c */
[--C-:B---3--:R-:W-:Y:S02]  /*d5c0*/  FFMA.FTZ R134, R182, c[0x0][0x2d0], -R170.reuse ;  /* 0x0000b400b6867a23 */ /* 0x108fe400000108aa */
[----:B------:R-:W-:Y:S02]  /*d5d0*/  FMUL.FTZ R91, R0, R91 ;  /* 0x0000005b005b7220 */ /* 0x000fe40000410000 */
[----:B------:R2:W-:Y:S01]  /*d5e0*/  MUFU.EX2 R194, R134 ;  /* 0x0000008600c27308 */ /* 0x0005e20000000800 */
[C---:B------:R-:W-:Y:S01]  /*d5f0*/  HMMA.16816.F32 R80, R136.reuse, R142, R80 ;  /* 0x0000008e8850723c */ /* 0x040fe20000001850 */
[----:B------:R-:W3:Y:S03]  /*d600*/  LDSM.16.MT88.4 R140, [R197+0x6100] ;  /* 0x00610000c58c783b */ /* 0x000ee60000004200 */
        /* <DEDUP_REMOVED lines=9> */
[----:B------:R-:W-:Y:S02]  /*d6a0*/  FMUL.FTZ R98, R0, R98 ;  /* 0x0000006200627220 */ /* 0x000fe40000410000 */
[--C-:B--2---:R-:W-:Y:S02]  /*d6b0*/  FFMA.FTZ R134, R192, c[0x0][0x2d0], -R170.reuse ;  /* 0x0000b400c0867a23 */ /* 0x104fe400000108aa */
[C---:B-1----:R-:W-:Y:S02]  /*d6c0*/  HMMA.16816.F32 R92, R136.reuse, R148, R92 ;  /* 0x00000094885c723c */ /* 0x042fe4000000185c */
[----:B------:R1:W2:Y:S02]  /*d6d0*/  MUFU.EX2 R193, R134 ;  /* 0x0000008600c17308 */ /* 0x0002a40000000800 */
[----:B------:R-:W-:Y:S02]  /*d6e0*/  FMUL.FTZ R99, R0, R99 ;  /* 0x0000006300637220 */ /* 0x000fe40000410000 */
[C---:B------:R-:W-:Y:S02]  /*d6f0*/  FMUL.FTZ R100, R2.reuse, R100 ;  /* 0x0000006402647220 */ /* 0x040fe40000410000 */
[----:B------:R-:W-:Y:S03]  /*d700*/  FMUL.FTZ R101, R2, R101 ;  /* 0x0000006502657220 */ /* 0x000fe60000410000 */
[C---:B------:R-:W-:Y:S01]  /*d710*/  HMMA.16816.F32 R96, R136.reuse, R150, R96 ;  /* 0x000000968860723c */ /* 0x040fe20000001860 */
[----:B------:R-:W2:Y:S02]  /*d720*/  LDSM.16.MT88.4 R148, [R200+0x6100] ;  /* 0x00610000c894783b */ /* 0x000ea40000004200 */
[C---:B------:R-:W-:Y:S02]  /*d730*/  FMUL.FTZ R102, R0.reuse, R102 ;  /* 0x0000006600667220 */ /* 0x040fe40000410000 */
[----:B------:R-:W-:Y:S02]  /*d740*/  FMUL.FTZ R103, R0, R103 ;  /* 0x0000006700677220 */ /* 0x000fe40000410000 */
[C---:B------:R-:W-:Y:S02]  /*d750*/  FMUL.FTZ R104, R2.reuse, R104 ;  /* 0x0000006802687220 */ /* 0x040fe40000410000 */
[----:B------:R-:W-:Y:S03]  /*d760*/  FMUL.FTZ R105, R2, R105 ;  /* 0x0000006902697220 */ /* 0x000fe60000410000 */
[C---:B---3--:R-:W-:Y:S03]  /*d770*/  HMMA.16816.F32 R100, R136.reuse, R140, R100 ;  /* 0x0000008c8864723c */ /* 0x048fe60000001864 */
[C---:B------:R-:W-:Y:S02]  /*d780*/  FMUL.FTZ R106, R0.reuse, R106 ;  /* 0x0000006a006a7220 */ /* 0x040fe40000410000 */
[----:B------:R-:W-:Y:S02]  /*d790*/  FMUL.FTZ R107, R0, R107 ;  /* 0x0000006b006b7220 */ /* 0x000fe40000410000 */
[--C-:B-1----:R-:W-:Y:S02]  /*d7a0*/  FFMA.FTZ R134, R227, c[0x0][0x2d0], -R133.reuse ;  /* 0x0000b400e3867a23 */ /* 0x102fe40000010885 */
[----:B------:R-:W3:Y:S02]  /*d7b0*/  LDL R227, [R1+0x48] ;  /* 0x0000480001e37983 */ /* 0x000ee40000100800 */
[----:B------:R1:W-:Y:S01]  /*d7c0*/  MUFU.EX2 R182, R134 ;  /* 0x0000008600b67308 */ /* 0x0003e20000000800 */
[C---:B------:R-:W-:Y:S01]  /*d7d0*/  HMMA.16816.F32 R104, R136.reuse, R142, R104 ;  /* 0x0000008e8868723c */ /* 0x040fe20000001868 */
[----:B------:R-:W1:Y:S02]  /*d7e0*/  LDSM.16.MT88.4 R140, [R199+0x6100] ;  /* 0x00610000c78c783b */ /* 0x000e640000004200 */
[C---:B------:R-:W-:Y:S02]  /*d7f0*/  FMUL.FTZ R108, R2.reuse, R108 ;  /* 0x0000006c026c7220 */ /* 0x040fe40000410000 */
[----:B------:R-:W-:Y:S02]  /*d800*/  FMUL.FTZ R109, R2, R109 ;  /* 0x0000006d026d7220 */ /* 0x000fe40000410000 */
[C---:B------:R-:W-:Y:S02]  /*d810*/  FMUL.FTZ R110, R0.reuse, R110 ;  /* 0x0000006e006e7220 */ /* 0x040fe40000410000 */
[----:B------:R-:W-:Y:S03]  /*d820*/  FMUL.FTZ R111, R0, R111 ;  /* 0x0000006f006f7220 */ /* 0x000fe60000410000 */
[C---:B------:R-:W-:Y:S02]  /*d830*/  FMUL.FTZ R112, R2.reuse, R112 ;  /* 0x0000007002707220 */ /* 0x040fe40000410000 */
[----:B------:R-:W-:Y:S02]  /*d840*/  FMUL.FTZ R113, R2, R113 ;  /* 0x0000007102717220 */ /* 0x000fe40000410000 */
[C---:B----4-:R-:W-:Y:S03]  /*d850*/  HMMA.16816.F32 R108, R136.reuse, R144, R108 ;  /* 0x00000090886c723c */ /* 0x050fe6000000186c */
[C---:B------:R-:W-:Y:S02]  /*d860*/  FMUL.FTZ R114, R0.reuse, R114 ;  /* 0x0000007200727220 */ /* 0x040fe40000410000 */
[----:B------:R-:W-:Y:S02]  /*d870*/  FMUL.FTZ R115, R0, R115 ;  /* 0x0000007300737220 */ /* 0x000fe40000410000 */
[C---:B------:R-:W-:Y:S02]  /*d880*/  FMUL.FTZ R116, R2.reuse, R116 ;  /* 0x0000007402747220 */ /* 0x040fe40000410000 */
[----:B------:R-:W-:Y:S03]  /*d890*/  FMUL.FTZ R117, R2, R117 ;  /* 0x0000007502757220 */ /* 0x000fe60000410000 */
        /* <DEDUP_REMOVED lines=9> */
[----:B-1----:R-:W-:Y:S02]  /*d930*/  FFMA.FTZ R134, R228, c[0x0][0x2d0], -R133 ;  /* 0x0000b400e4867a23 */ /* 0x002fe40000010885 */
[C---:B------:R-:W-:Y:S02]  /*d940*/  FMUL.FTZ R124, R2.reuse, R124 ;  /* 0x0000007c027c7220 */ /* 0x040fe40000410000 */
[----:B------:R1:W2:Y:S01]  /*d950*/  MUFU.EX2 R181, R134 ;  /* 0x0000008600b57308 */ /* 0x0002a20000000800 */
[C---:B------:R-:W-:Y:S01]  /*d960*/  HMMA.16816.F32 R120, R136.reuse, R150, R120 ;  /* 0x000000968878723c */ /* 0x040fe20000001878 */
[----:B------:R-:W4:Y:S02]  /*d970*/  LDSM.16.MT88.4 R148, [R198+0x900] ;  /* 0x00090000c694783b */ /* 0x000f240000004200 */
[----:B------:R-:W-:Y:S02]  /*d980*/  FMUL.FTZ R125, R2, R125 ;  /* 0x0000007d027d7220 */ /* 0x000fe40000410000 */
[C---:B------:R-:W-:Y:S02]  /*d990*/  FMUL.FTZ R126, R0.reuse, R126 ;  /* 0x0000007e007e7220 */ /* 0x040fe40000410000 */
[----:B------:R-:W-:Y:S02]  /*d9a0*/  FMUL.FTZ R127, R0, R127 ;  /* 0x0000007f007f7220 */ /* 0x000fe40000410000 */
[C---:B------:R-:W-:Y:S03]  /*d9b0*/  FMUL.FTZ R128, R2.reuse, R128 ;  /* 0x0000008002807220 */ /* 0x040fe60000410000 */
[----:B------:R-:W-:Y:S02]  /*d9c0*/  FMUL.FTZ R129, R2, R129 ;  /* 0x0000008102817220 */ /* 0x000fe40000410000 */
[C---:B------:R-:W-:Y:S03]  /*d9d0*/  HMMA.16816.F32 R124, R136.reuse, R140, R124 ;  /* 0x0000008c887c723c */ /* 0x040fe6000000187c */
[C---:B------:R-:W-:Y:S02]  /*d9e0*/  FMUL.FTZ R130, R0.reuse, R130 ;  /* 0x0000008200827220 */ /* 0x040fe40000410000 */
[----:B------:R-:W-:Y:S02]  /*d9f0*/  FMUL.FTZ R131, R0, R131 ;  /* 0x0000008300837220 */ /* 0x000fe40000410000 */
[----:B------:R-:W-:Y:S02]  /*da00*/  FFMA.FTZ R2, R2, R248, R233 ;  /* 0x000000f802027223 */ /* 0x000fe400000100e9 */
[----:B-1----:R-:W-:Y:S03]  /*da10*/  FFMA.FTZ R134, R234, c[0x0][0x2d0], -R170 ;  /* 0x0000b400ea867a23 */ /* 0x002fe600000108aa */
[----:B------:R-:W-:Y:S01]  /*da20*/  HMMA.16816.F32 R128, R136, R142, R128 ;  /* 0x0000008e8880723c */ /* 0x000fe20000001880 */
[----:B------:R-:W1:Y:S01]  /*da30*/  LDSM.16.MT88.4 R140, [R199+0x900] ;  /* 0x00090000c78c783b */ /* 0x000e620000004200 */
[----:B------:R4:W1:Y:S01]  /*da40*/  MUFU.EX2 R192, R134 ;  /* 0x0000008600c07308 */ /* 0x0008620000000800 */
[----:B------:R-:W-:Y:S02]  /*da50*/  FFMA.FTZ R0, R0, R249, R189 ;  /* 0x000000f900007223 */ /* 0x000fe400000100bd */
[----:B------:R-:W-:Y:S02]  /*da60*/  FADD.FTZ R2, R232, R2 ;  /* 0x00000002e8027221 */ /* 0x000fe40000010000 */
[----:B------:R-:W-:Y:S01]  /*da70*/  F2FP.PACK_AB R136, R195, R226 ;  /* 0x000000e2c388723e */ /* 0x000fe200000000ff */
[----:B------:R-:W-:Y:S01]  /*da80*/  FADD.FTZ R0, R187, R0 ;  /* 0x00000000bb007221 */ /* 0x000fe20000010000 */
[----:B-----5:R-:W-:Y:S03]  /*da90*/  F2FP.PACK_AB R137, R183, R184 ;  /* 0x000000b8b789723e */ /* 0x020fe600000000ff */
[----:B------:R-:W-:Y:S01]  /*daa0*/  F2FP.PACK_AB R138, R193, R194 ;  /* 0x000000c2c18a723e */ /* 0x000fe200000000ff */
[----:B------:R-:W-:Y:S01]  /*dab0*/  FADD.FTZ R2, R230, R2 ;  /* 0x00000002e6027221 */ /* 0x000fe20000010000 */
[----:B--2---:R-:W-:Y:S01]  /*dac0*/  F2FP.PACK_AB R139, R181, R182 ;  /* 0x000000b6b58b723e */ /* 0x004fe200000000ff */
[----:B------:R-:W-:Y:S02]  /*dad0*/  FADD.FTZ R0, R186, R0 ;  /* 0x00000000ba007221 */ /* 0x000fe40000010000 */
[----:B------:R-:W-:Y:S02]  /*dae0*/  FADD.FTZ R2, R229, R2 ;  /* 0x00000002e5027221 */ /* 0x000fe40000010000 */
[----:B------:R-:W-:Y:S02]  /*daf0*/  FADD.FTZ R0, R185, R0 ;  /* 0x00000000b9007221 */ /* 0x000fe40000010000 */
[C---:B----4-:R-:W-:Y:S03]  /*db00*/  HMMA.16816.F32 R4, R136.reuse, R144, R4 ;  /* 0x000000908804723c */ /* 0x050fe60000001804 */
[----:B------:R-:W-:Y:S02]  /*db10*/  FADD.FTZ R2, R226, R2 ;  /* 0x00000002e2027221 */ /* 0x000fe40000010000 */
[----:B------:R-:W-:Y:S02]  /*db20*/  FFMA.FTZ R134, R235, c[0x0][0x2d0], -R170 ;  /* 0x0000b400eb867a23 */ /* 0x000fe400000108aa */
[----:B------:R-:W-:Y:S01]  /*db30*/  FADD.FTZ R0, R184, R0 ;  /* 0x00000000b8007221 */ /* 0x000fe20000010000 */
[C---:B------:R-:W-:Y:S01]  /*db40*/  HMMA.16816.F32 R8, R136.reuse, R146, R8 ;  /* 0x000000928808723c */ /* 0x040fe20000001808 */
[----:B------:R-:W2:Y:S01]  /*db50*/  LDSM.16.MT88.4 R144, [R197+0x2900] ;  /* 0x00290000c590783b */ /* 0x000ea20000004200 */
[----:B------:R4:W5:Y:S02]  /*db60*/  MUFU.EX2 R191, R134 ;  /* 0x0000008600bf7308 */ /* 0x0009640000000800 */
        /* <DEDUP_REMOVED lines=8> */
[----:B------:R-:W-:Y:S02]  /*dbf0*/  FADD.FTZ R0, R181, R0 ;  /* 0x00000000b5007221 */ /* 0x000fe40000010000 */
[C---:B------:R-:W-:Y:S04]  /*dc00*/  HMMA.16816.F32 R20, R136.reuse, R152, R20 ;  /* 0x000000988814723c */ /* 0x040fe80000001814 */
[--C-:B----4-:R-:W-:Y:S02]  /*dc10*/  FFMA.FTZ R134, R236, c[0x0][0x2d0], -R133.reuse ;  /* 0x0000b400ec867a23 */ /* 0x110fe40000010885 */
[----:B-1----:R-:W-:Y:S02]  /*dc20*/  FADD.FTZ R2, R192, R2 ;  /* 0x00000002c0027221 */ /* 0x002fe40000010000 */
[C---:B------:R-:W-:Y:S01]  /*dc30*/  HMMA.16816.F32 R24, R136.reuse, R154, R24 ;  /* 0x0000009a8818723c */ /* 0x040fe20000001818 */
[----:B------:R-:W1:Y:S01]  /*dc40*/  LDSM.16.MT88.4 R152, [R199+0x2900] ;  /* 0x00290000c798783b */ /* 0x000e620000004200 */
[----:B------:R4:W4:Y:S02]  /*dc50*/  MUFU.EX2 R177, R134 ;  /* 0x0000008600b17308 */ /* 0x0009240000000800 */
[----:B-----5:R-:W-:Y:S04]  /*dc60*/  FADD.FTZ R2, R191, R2 ;  /* 0x00000002bf027221 */ /* 0x020fe80000010000 */
[C---:B------:R-:W-:Y:S08]  /*dc70*/  HMMA.16816.F32 R28, R136.reuse, R140, R28 ;  /* 0x0000008c881c723c */ /* 0x040ff0000000181c */
[C---:B------:R-:W-:Y:S01]  /*dc80*/  HMMA.16816.F32 R32, R136.reuse, R142, R32 ;  /* 0x0000008e8820723c */ /* 0x040fe20000001820 */
[----:B------:R-:W5:Y:S07]  /*dc90*/  LDSM.16.MT88.4 R140, [R197+0x4900] ;  /* 0x00490000c58c783b */ /* 0x000f6e0000004200 */
[C---:B--2---:R-:W-:Y:S04]  /*dca0*/  HMMA.16816.F32 R36, R136.reuse, R144, R36 ;  /* 0x000000908824723c */ /* 0x044fe80000001824 */
[--C-:B----4-:R-:W-:Y:S02]  /*dcb0*/  FFMA.FTZ R134, R237, c[0x0][0x2d0], -R133.reuse ;  /* 0x0000b400ed867a23 */ /* 0x110fe40000010885 */
[----:B------:R-:W-:Y:S02]  /*dcc0*/  FADD.FTZ R0, R177, R0 ;  /* 0x00000000b1007221 */ /* 0x000fe40000010000 */
[C---:B------:R-:W-:Y:S01]  /*dcd0*/  HMMA.16816.F32 R40, R136.reuse, R146, R40 ;  /* 0x000000928828723c */ /* 0x040fe20000001828 */
[----:B------:R-:W2:Y:S01]  /*dce0*/  LDSM.16.MT88.4 R144, [R198+0x4900] ;  /* 0x00490000c690783b */ /* 0x000ea20000004200 */
[----:B------:R4:W1:Y:S06]  /*dcf0*/  MUFU.EX2 R176, R134 ;  /* 0x0000008600b07308 */ /* 0x00086c0000000800 */
[C---:B------:R-:W-:Y:S08]  /*dd00*/  HMMA.16816.F32 R44, R136.reuse, R156, R44 ;  /* 0x0000009c882c723c */ /* 0x040ff0000000182c */
[C---:B------:R-:W-:Y:S01]  /*dd10*/  HMMA.16816.F32 R48, R136.reuse, R158, R48 ;  /* 0x0000009e8830723c */ /* 0x040fe20000001830 */
[----:B------:R-:W2:Y:S07]  /*dd20*/  LDSM.16.MT88.4 R156, [R200+0x4900] ;  /* 0x00490000c89c783b */ /* 0x000eae0000004200 */
[C---:B------:R-:W-:Y:S04]  /*dd30*/  HMMA.16816.F32 R52, R136.reuse, R148, R52 ;  /* 0x000000948834723c */ /* 0x040fe80000001834 */
[----:B----4-:R-:W-:Y:S02]  /*dd40*/  FFMA.FTZ R134, R238, c[0x0][0x2d0], -R170 ;  /* 0x0000b400ee867a23 */ /* 0x010fe400000108aa */
[----:B-1----:R-:W-:Y:S02]  /*dd50*/  FADD.FTZ R0, R176, R0 ;  /* 0x00000000b0007221 */ /* 0x002fe40000010000 */
[C---:B------:R-:W-:Y:S01]  /*dd60*/  HMMA.16816.F32 R56, R136.reuse, R150, R56 ;  /* 0x000000968838723c */ /* 0x040fe20000001838 */
[----:B------:R-:W1:Y:S01]  /*dd70*/  LDSM.16.MT88.4 R148, [R199+0x4900] ;  /* 0x00490000c794783b */ /* 0x000e620000004200 */
[----:B------:R4:W2:Y:S06]  /*dd80*/  MUFU.EX2 R190, R134 ;  /* 0x0000008600be7308 */ /* 0x0008ac0000000800 */
[C---:B------:R-:W-:Y:S08]  /*dd90*/  HMMA.16816.F32 R60, R136.reuse, R152, R60 ;  /* 0x00000098883c723c */ /* 0x040ff0000000183c */
[C---:B------:R-:W-:Y:S01]  /*dda0*/  HMMA.16816.F32 R64, R136.reuse, R154, R64 ;  /* 0x0000009a8840723c */ /* 0x040fe20000001840 */
[----:B------:R-:W-:Y:S07]  /*ddb0*/  LDSM.16.MT88.4 R152, [R200+0x6900] ;  /* 0x00690000c898783b */ /* 0x000fee0000004200 */
[C---:B-----5:R-:W-:Y:S04]  /*ddc0*/  HMMA.16816.F32 R68, R136.reuse, R140, R68 ;  /* 0x0000008c8844723c */ /* 0x060fe80000001844 */
[----:B----4-:R-:W-:Y:S02]  /*ddd0*/  FFMA.FTZ R134, R239, c[0x0][0x2d0], -R170 ;  /* 0x0000b400ef867a23 */ /* 0x010fe400000108aa */
[----:B--2---:R-:W-:Y:S02]  /*dde0*/  FADD.FTZ R2, R190, R2 ;  /* 0x00000002be027221 */ /* 0x004fe40000010000 */
[C---:B------:R-:W-:Y:S01]  /*ddf0*/  HMMA.16816.F32 R72, R136.reuse, R142, R72 ;  /* 0x0000008e8848723c */ /* 0x040fe20000001848 */
[----:B------:R-:W2:Y:S01]  /*de00*/  LDSM.16.MT88.4 R140, [R197+0x6900] ;  /* 0x00690000c58c783b */ /* 0x000ea20000004200 */
[----:B------:R4:W5:Y:S06]  /*de10*/  MUFU.EX2 R188, R134 ;  /* 0x0000008600bc7308 */ /* 0x00096c0000000800 */
[C---:B------:R-:W-:Y:S08]  /*de20*/  HMMA.16816.F32 R76, R136.reuse, R144, R76 ;  /* 0x00000090884c723c */ /* 0x040ff0000000184c */
[C---:B------:R-:W-:Y:S01]  /*de30*/  HMMA.16816.F32 R80, R136.reuse, R146, R80 ;  /* 0x000000928850723c */ /* 0x040fe20000001850 */
[----:B------:R-:W3:Y:S07]  /*de40*/  LDSM.16.MT88.4 R144, [R198+0x6900] ;  /* 0x00690000c690783b */ /* 0x000eee0000004200 */
[C---:B------:R-:W-:Y:S04]  /*de50*/  HMMA.16816.F32 R84, R136.reuse, R156, R84 ;  /* 0x0000009c8854723c */ /* 0x040fe80000001854 */
[--C-:B----4-:R-:W-:Y:S02]  /*de60*/  FFMA.FTZ R134, R240, c[0x0][0x2d0], -R133.reuse ;  /* 0x0000b400f0867a23 */ /* 0x110fe40000010885 */
[----:B-----5:R-:W-:Y:S02]  /*de70*/  FADD.FTZ R2, R188, R2 ;  /* 0x00000002bc027221 */ /* 0x020fe40000010000 */
[C---:B------:R-:W-:Y:S01]  /*de80*/  HMMA.16816.F32 R88, R136.reuse, R158, R88 ;  /* 0x0000009e8858723c */ /* 0x040fe20000001858 */
[----:B------:R-:W-:Y:S01]  /*de90*/  LDSM.16.MT88.4 R156, [R198+0x1100] ;  /* 0x00110000c69c783b */ /* 0x000fe20000004200 */
[----:B------:R4:W5:Y:S06]  /*dea0*/  MUFU.EX2 R175, R134 ;  /* 0x0000008600af7308 */ /* 0x00096c0000000800 */
[C---:B-1----:R-:W-:Y:S08]  /*deb0*/  HMMA.16816.F32 R92, R136.reuse, R148, R92 ;  /* 0x00000094885c723c */ /* 0x042ff0000000185c */
[C---:B------:R-:W-:Y:S01]  /*dec0*/  HMMA.16816.F32 R96, R136.reuse, R150, R96 ;  /* 0x000000968860723c */ /* 0x040fe20000001860 */
[----:B------:R-:W1:Y:S07]  /*ded0*/  LDSM.16.MT88.4 R148, [R199+0x6900] ;  /* 0x00690000c794783b */ /* 0x000e6e0000004200 */
[C---:B--2---:R-:W-:Y:S04]  /*dee0*/  HMMA.16816.F32 R100, R136.reuse, R140, R100 ;  /* 0x0000008c8864723c */ /* 0x044fe80000001864 */
[--C-:B----4-:R-:W-:Y:S02]  /*def0*/  FFMA.FTZ R134, R241, c[0x0][0x2d0], -R133.reuse ;  /* 0x0000b400f1867a23 */ /* 0x110fe40000010885 */
[----:B-----5:R-:W-:Y:S01]  /*df00*/  FADD.FTZ R0, R175, R0 ;  /* 0x00000000af007221 */ /* 0x020fe20000010000 */
[----:B---3--:R-:W-:Y:S01]  /*df10*/  ISETP.GT.AND P0, PT, R224, R227, PT ;  /* 0x000000e3e000720c */ /* 0x008fe20003f04270 */
[C---:B------:R-:W-:Y:S01]  /*df20*/  HMMA.16816.F32 R104, R136.reuse, R142, R104 ;  /* 0x0000008e8868723c */ /* 0x040fe20000001868 */
[----:B------:R-:W2:Y:S01]  /*df30*/  LDSM.16.MT88.4 R140, [R197+0x1100] ;  /* 0x00110000c58c783b */ /* 0x000ea20000004200 */
[----:B------:R3:W4:Y:S02]  /*df40*/  MUFU.EX2 R174, R134 ;  /* 0x0000008600ae7308 */ /* 0x0007240000000800 */
[----:B------:R-:W-:Y:S04]  /*df50*/  MOV R224, R223 ;  /* 0x000000df00e07202 */ /* 0x000fe80000000f00 */
[C---:B------:R-:W-:Y:S08]  /*df60*/  HMMA.16816.F32 R108, R136.reuse, R144, R108 ;  /* 0x00000090886c723c */ /* 0x040ff0000000186c */
[C---:B------:R-:W-:Y:S01]  /*df70*/  HMMA.16816.F32 R112, R136.reuse, R146, R112 ;  /* 0x000000928870723c */ /* 0x040fe20000001870 */
[----:B------:R-:W5:Y:S07]  /*df80*/  LDSM.16.MT88.4 R144, [R200+0x1100] ;  /* 0x00110000c890783b */ /* 0x000f6e0000004200 */
[C---:B------:R-:W-:Y:S04]  /*df90*/  HMMA.16816.F32 R116, R136.reuse, R152, R116 ;  /* 0x000000988874723c */ /* 0x040fe80000001874 */
[----:B---3--:R-:W-:Y:S02]  /*dfa0*/  FFMA.FTZ R134, R242, c[0x0][0x2d0], -R170 ;  /* 0x0000b400f2867a23 */ /* 0x008fe400000108aa */
[----:B----4-:R-:W-:Y:S02]  /*dfb0*/  FADD.FTZ R0, R174, R0 ;  /* 0x00000000ae007221 */ /* 0x010fe40000010000 */
[C---:B------:R-:W-:Y:S01]  /*dfc0*/  HMMA.16816.F32 R120, R136.reuse, R154, R120 ;  /* 0x0000009a8878723c */ /* 0x040fe20000001878 */
[----:B------:R-:W-:Y:S01]  /*dfd0*/  LDSM.16.MT88.4 R152, [R198+0x3100] ;  /* 0x00310000c698783b */ /* 0x000fe20000004200 */
[----:B------:R3:W4:Y:S06]  /*dfe0*/  MUFU.EX2 R180, R134 ;  /* 0x0000008600b47308 */ /* 0x00072c0000000800 */
[C---:B-1----:R-:W-:Y:S08]  /*dff0*/  HMMA.16816.F32 R124, R136.reuse, R148, R124 ;  /* 0x00000094887c723c */ /* 0x042ff0000000187c */
[----:B------:R-:W-:Y:S01]  /*e000*/  HMMA.16816.F32 R128, R136, R150, R128 ;  /* 0x000000968880723c */ /* 0x000fe20000001880 */
[----:B------:R-:W1:Y:S06]  /*e010*/  LDSM.16.MT88.4 R148, [R199+0x1100] ;  /* 0x00110000c794783b */ /* 0x000e6c0000004200 */
[----:B------:R-:W-:Y:S02]  /*e020*/  F2FP.PACK_AB R136, R191, R192 ;  /* 0x000000c0bf88723e */ /* 0x000fe400000000ff */
[----:B------:R-:W-:Y:S03]  /*e030*/  F2FP.PACK_AB R137, R176, R177 ;  /* 0x000000b1b089723e */ /* 0x000fe600000000ff */
[----:B------:R-:W-:Y:S01]  /*e040*/  F2FP.PACK_AB R138, R188, R190 ;  /* 0x000000bebc8a723e */ /* 0x000fe200000000ff */
[----:B---3--:R-:W-:Y:S01]  /*e050*/  FFMA.FTZ R134, R243, c[0x0][0x2d0], -R170 ;  /* 0x0000b400f3867a23 */ /* 0x008fe200000108aa */
[----:B------:R-:W-:Y:S01]  /*e060*/  F2FP.PACK_AB R139, R174, R175 ;  /* 0x000000afae8b723e */ /* 0x000fe200000000ff */
[----:B----4-:R-:W-:Y:S02]  /*e070*/  FADD.FTZ R2, R180, R2 ;  /* 0x00000002b4027221 */ /* 0x010fe40000010000 */
[----:B------:R3:W4:Y:S04]  /*e080*/  MUFU.EX2 R179, R134 ;  /* 0x0000008600b37308 */ /* 0x0007280000000800 */
[C---:B--2---:R-:W-:Y:S08]  /*e090*/  HMMA.16816.F32 R4, R136.reuse, R140, R4 ;  /* 0x0000008c8804723c */ /* 0x044ff00000001804 */
[C---:B------:R-:W-:Y:S01]  /*e0a0*/  HMMA.16816.F32 R8, R136.reuse, R142, R8 ;  /* 0x0000008e8808723c */ /* 0x040fe20000001808 */
[----:B------:R-:W2:Y:S07]  /*e0b0*/  LDSM.16.MT88.4 R140, [R197+0x3100] ;  /* 0x00310000c58c783b */ /* 0x000eae0000004200 */
[C---:B------:R-:W-:Y:S04]  /*e0c0*/  HMMA.16816.F32 R12, R136.reuse, R156, R12 ;  /* 0x0000009c880c723c */ /* 0x040fe8000000180c */
[--C-:B---3--:R-:W-:Y:S04]  /*e0d0*/  FFMA.FTZ R134, R244, c[0x0][0x2d0], -R133.reuse ;  /* 0x0000b400f4867a23 */ /* 0x108fe80000010885 */
[C---:B------:R-:W-:Y:S01]  /*e0e0*/  HMMA.16816.F32 R16, R136.reuse, R158, R16 ;  /* 0x0000009e8810723c */ /* 0x040fe20000001810 */
[----:B------:R-:W3:Y:S01]  /*e0f0*/  LDSM.16.MT88.4 R156, [R200+0x3100] ;  /* 0x00310000c89c783b */ /* 0x000ee20000004200 */
[----:B------:R2:W-:Y:S06]  /*e100*/  MUFU.EX2 R173, R134 ;  /* 0x0000008600ad7308 */ /* 0x0005ec0000000800 */
[C---:B-----5:R-:W-:Y:S08]  /*e110*/  HMMA.16816.F32 R20, R136.reuse, R144, R20 ;  /* 0x000000908814723c */ /* 0x060ff00000001814 */
[C---:B------:R-:W-:Y:S01]  /*e120*/  HMMA.16816.F32 R24, R136.reuse, R146, R24 ;  /* 0x000000928818723c */ /* 0x040fe20000001818 */
[----:B------:R-:W5:Y:S07]  /*e130*/  LDSM.16.MT88.4 R144, [R199+0x3100] ;  /* 0x00310000c790783b */ /* 0x000f6e0000004200 */
[C---:B-1----:R-:W-:Y:S04]  /*e140*/  HMMA.16816.F32 R28, R136.reuse, R148, R28 ;  /* 0x00000094881c723c */ /* 0x042fe8000000181c */
[--C-:B--2---:R-:W-:Y:S02]  /*e150*/  FFMA.FTZ R134, R245, c[0x0][0x2d0], -R133.reuse ;  /* 0x0000b400f5867a23 */ /* 0x104fe40000010885 */
[----:B------:R-:W-:Y:S01]  /*e160*/  FFMA.FTZ R133, R168, c[0x0][0x2d0], -R133 ;  /* 0x0000b400a8857a23 */ /* 0x000fe20000010885 */
[----:B----4-:R-:W-:Y:S01]  /*e170*/  F2FP.PACK_AB R168, R179, R180 ;  /* 0x000000b4b3a8723e */ /* 0x010fe200000000ff */
[C---:B------:R-:W-:Y:S01]  /*e180*/  HMMA.16816.F32 R32, R136.reuse, R150, R32 ;  /* 0x000000968820723c */ /* 0x040fe20000001820 */
[----:B------:R-:W-:Y:S01]  /*e190*/  LDSM.16.MT88.4 R148, [R198+0x5100] ;  /* 0x00510000c694783b */ /* 0x000fe20000004200 */
[----:B------:R-:W1:Y:S06]  /*e1a0*/  MUFU.EX2 R172, R134 ;  /* 0x0000008600ac7308 */ /* 0x000e6c0000000800 */
[C---:B------:R-:W-:Y:S04]  /*e1b0*/  HMMA.16816.F32 R36, R136.reuse, R140, R36 ;  /* 0x0000008c8824723c */ /* 0x040fe80000001824 */
[----:B------:R-:W2:Y:S04]  /*e1c0*/  MUFU.EX2 R133, R133 ;  /* 0x0000008500857308 */ /* 0x000ea80000000800 */
[C---:B------:R-:W-:Y:S01]  /*e1d0*/  HMMA.16816.F32 R40, R136.reuse, R142, R40 ;  /* 0x0000008e8828723c */ /* 0x040fe20000001828 */
[----:B------:R-:W4:Y:S07]  /*e1e0*/  LDSM.16.MT88.4 R140, [R197+0x5100] ;  /* 0x00510000c58c783b */ /* 0x000f2e0000004200 */
[C---:B------:R-:W-:Y:S04]  /*e1f0*/  HMMA.16816.F32 R44, R136.reuse, R152, R44 ;  /* 0x00000098882c723c */ /* 0x040fe8000000182c */
[----:B-1----:R-:W-:Y:S01]  /*e200*/  F2FP.PACK_AB R169, R172, R173 ;  /* 0x000000adaca9723e */ /* 0x002fe200000000ff */
[--C-:B------:R-:W-:Y:S03]  /*e210*/  FFMA.FTZ R134, R246, c[0x0][0x2d0], -R170.reuse ;  /* 0x0000b400f6867a23 */ /* 0x100fe600000108aa */
[C---:B------:R-:W-:Y:S01]  /*e220*/  HMMA.16816.F32 R48, R136.reuse, R154, R48 ;  /* 0x0000009a8830723c */ /* 0x040fe20000001830 */
[----:B------:R-:W1:Y:S01]  /*e230*/  LDSM.16.MT88.4 R152, [R200+0x5100] ;  /* 0x00510000c898783b */ /* 0x000e620000004200 */
[----:B------:R4:W-:Y:S02]  /*e240*/  MUFU.EX2 R178, R134 ;  /* 0x0000008600b27308 */ /* 0x0009e40000000800 */
[----:B--2---:R-:W-:Y:S04]  /*e250*/  F2FP.PACK_AB R171, R133, R135 ;  /* 0x0000008785ab723e */ /* 0x004fe800000000ff */
[C---:B---3--:R-:W-:Y:S08]  /*e260*/  HMMA.16816.F32 R52, R136.reuse, R156, R52 ;  /* 0x0000009c8834723c */ /* 0x048ff00000001834 */
[C---:B------:R-:W-:Y:S01]  /*e270*/  HMMA.16816.F32 R56, R136.reuse, R158, R56 ;  /* 0x0000009e8838723c */ /* 0x040fe20000001838 */
[----:B------:R-:W2:Y:S07]  /*e280*/  LDSM.16.MT88.4 R156, [R199+0x5100] ;  /* 0x00510000c79c783b */ /* 0x000eae0000004200 */
[C---:B-----5:R-:W-:Y:S04]  /*e290*/  HMMA.16816.F32 R60, R136.reuse, R144, R60 ;  /* 0x00000090883c723c */ /* 0x060fe8000000183c */
[----:B----4-:R-:W-:Y:S04]  /*e2a0*/  FFMA.FTZ R134, R247, c[0x0][0x2d0], -R170 ;  /* 0x0000b400f7867a23 */ /* 0x010fe800000108aa */
[C---:B------:R-:W-:Y:S01]  /*e2b0*/  HMMA.16816.F32 R64, R136.reuse, R146, R64 ;  /* 0x000000928840723c */ /* 0x040fe20000001840 */
[----:B------:R-:W-:Y:S01]  /*e2c0*/  LDSM.16.MT88.4 R144, [R198+0x7100] ;  /* 0x00710000c690783b */ /* 0x000fe20000004200 */
[----:B------:R-:W3:Y:S06]  /*e2d0*/  MUFU.EX2 R134, R134 ;  /* 0x0000008600867308 */ /* 0x000eec0000000800 */
[C---:B------:R-:W-:Y:S08]  /*e2e0*/  HMMA.16816.F32 R68, R136.reuse, R140, R68 ;  /* 0x0000008c8844723c */ /* 0x040ff00000001844 */
[C---:B------:R-:W-:Y:S01]  /*e2f0*/  HMMA.16816.F32 R72, R136.reuse, R142, R72 ;  /* 0x0000008e8848723c */ /* 0x040fe20000001848 */
[----:B------:R-:W4:Y:S07]  /*e300*/  LDSM.16.MT88.4 R140, [R197+0x7100] ;  /* 0x00710000c58c783b */ /* 0x000f2e0000004200 */
[C---:B------:R-:W-:Y:S04]  /*e310*/  HMMA.16816.F32 R76, R136.reuse, R148, R76 ;  /* 0x00000094884c723c */ /* 0x040fe8000000184c */
[----:B---3--:R-:W-:Y:S04]  /*e320*/  F2FP.PACK_AB R170, R134, R178 ;  /* 0x000000b286aa723e */ /* 0x008fe800000000ff */
[C---:B------:R-:W-:Y:S01]  /*e330*/  HMMA.16816.F32 R80, R136.reuse, R150, R80 ;  /* 0x000000968850723c */ /* 0x040fe20000001850 */
[----:B------:R-:W3:Y:S07]  /*e340*/  LDSM.16.MT88.4 R148, [R200+0x7100] ;  /* 0x00710000c894783b */ /* 0x000eee0000004200 */
[C---:B-1----:R-:W-:Y:S08]  /*e350*/  HMMA.16816.F32 R84, R136.reuse, R152, R84 ;  /* 0x000000988854723c */ /* 0x042ff00000001854 */
[C---:B------:R-:W-:Y:S01]  /*e360*/  HMMA.16816.F32 R88, R136.reuse, R154, R88 ;  /* 0x0000009a8858723c */ /* 0x040fe20000001858 */
[----:B------:R-:W1:Y:S07]  /*e370*/  LDSM.16.MT88.4 R152, [R199+0x7100] ;  /* 0x00710000c798783b */ /* 0x000e6e0000004200 */
[C---:B--2---:R-:W-:Y:S08]  /*e380*/  HMMA.16816.F32 R92, R136.reuse, R156, R92 ;  /* 0x0000009c885c723c */ /* 0x044ff0000000185c */
[C---:B------:R-:W-:Y:S01]  /*e390*/  HMMA.16816.F32 R96, R136.reuse, R158, R96 ;  /* 0x0000009e8860723c */ /* 0x040fe20000001860 */
[----:B------:R-:W-:Y:S07]  /*e3a0*/  LDSM.16.MT88.4 R156, [R198+0x1900] ;  /* 0x00190000c69c783b */ /* 0x000fee0000004200 */
[C---:B----4-:R-:W-:Y:S08]  /*e3b0*/  HMMA.16816.F32 R100, R136.reuse, R140, R100 ;  /* 0x0000008c8864723c */ /* 0x050ff00000001864 */
[C---:B------:R-:W-:Y:S01]  /*e3c0*/  HMMA.16816.F32 R104, R136.reuse, R142, R104 ;  /* 0x0000008e8868723c */ /* 0x040fe20000001868 */
[----:B------:R-:W2:Y:S07]  /*e3d0*/  LDSM.16.MT88.4 R140, [R197+0x1900] ;  /* 0x00190000c58c783b */ /* 0x000eae0000004200 */
[C---:B------:R-:W-:Y:S08]  /*e3e0*/  HMMA.16816.F32 R108, R136.reuse, R144, R108 ;  /* 0x00000090886c723c */ /* 0x040ff0000000186c */
[C---:B------:R-:W-:Y:S08]  /*e3f0*/  HMMA.16816.F32 R112, R136.reuse, R146, R112 ;  /* 0x000000928870723c */ /* 0x040ff00000001870 */
[C---:B---3--:R-:W-:Y:S08]  /*e400*/  HMMA.16816.F32 R116, R136.reuse, R148, R116 ;  /* 0x000000948874723c */ /* 0x048ff00000001874 */
[C---:B------:R-:W-:Y:S08]  /*e410*/  HMMA.16816.F32 R120, R136.reuse, R150, R120 ;  /* 0x000000968878723c */ /* 0x040ff00000001878 */
[C---:B-1----:R-:W-:Y:S08]  /*e420*/  HMMA.16816.F32 R124, R136.reuse, R152, R124 ;  /* 0x00000098887c723c */ /* 0x042ff0000000187c */
[----:B------:R-:W-:Y:S08]  /*e430*/  HMMA.16816.F32 R128, R136, R154, R128 ;  /* 0x0000009a8880723c */ /* 0x000ff00000001880 */
[C---:B--2---:R-:W-:Y:S01]  /*e440*/  HMMA.16816.F32 R136, R168.reuse, R140, R4 ;  /* 0x0000008ca888723c */ /* 0x044fe20000001804 */
        /* <DEDUP_REMOVED lines=35> */
[C---:B----4-:R-:W-:Y:S08]  /*e680*/  HMMA.16816.F32 R100, R168.reuse, R16, R100 ;  /* 0x00000010a864723c */ /* 0x050ff00000001864 */
[C---:B------:R-:W-:Y:S08]  /*e690*/  HMMA.16816.F32 R104, R168.reuse, R18, R104 ;  /* 0x00000012a868723c */ /* 0x040ff00000001868 */
[C---:B-----5:R-:W-:Y:S08]  /*e6a0*/  HMMA.16816.F32 R108, R168.reuse, R20, R108 ;  /* 0x00000014a86c723c */ /* 0x060ff0000000186c */
        /* <DEDUP_REMOVED lines=8> */
[----:B------:R-:W-:Y:S02]  /*e730*/  FADD.FTZ R0, R135, R4 ;  /* 0x0000000487007221 */ /* 0x000fe40000010000 */
[----:B------:R-:W-:Y:S04]  /*e740*/  HMMA.16816.F32 R128, R168, R10, R128 ;  /* 0x0000000aa880723c */ /* 0x000fe80000001880 */
[----:B------:R-:W-:Y:S01]  /*e750*/  FADD.FTZ R248, R134, R2 ;  /* 0x0000000286f87221 */ /* 0x000fe20000010000 */
[----:B------:R-:W-:Y:S01]  /*e760*/  MOV R134, R3 ;  /* 0x0000000300867202 */ /* 0x000fe20000000f00 */
[----:B------:R-:W-:Y:S01]  /*e770*/  FADD.FTZ R249, R133, R0 ;  /* 0x0000000085f97221 */ /* 0x000fe20000010000 */
[----:B------:R-:W-:Y:S01]  /*e780*/  MOV R133, R132 ;  /* 0x0000008400857202 */ /* 0x000fe20000000f00 */
[----:B------:R-:W-:-:S05]  /*e790*/  @P0 BRA `(.L_x_1618) ;  /* 0xffffc89000000947 */ /* 0x000fca000383ffff */
.L_x_1617:
[----:B------:R-:W-:-:S13]  /*e7a0*/  ISETP.GE.AND P0, PT, R223, R231, PT ;  /* 0x000000e7df00720c */ /* 0x000fda0003f06270 */
[----:B------:R-:W-:Y:S05]  /*e7b0*/  @!P0 BRA `(.L_x_1619) ;  /* 0x000043b000008947 */ /* 0x000fea0003800000 */
[----:B------:R-:W2:Y:S01]  /*e7c0*/  LDL.64 R6, [R1+0x40] ;  /* 0x0000400001067983 */ /* 0x000ea20000100a00 */
[----:B------:R-:W-:-:S03]  /*e7d0*/  ULDC.64 UR4, c[0x0][0x208] ;  /* 0x0000820000047ab9 */ /* 0x000fc60000000a00 */
[----:B-1----:R-:W3:Y:S04]  /*e7e0*/  LDL.64 R4, [R1+0x28] ;  /* 0x0000280001047983 */ /* 0x002ee80000100a00 */
[----:B------:R-:W4:Y:S04]  /*e7f0*/  LDL.64 R10, [R1+0x38] ;  /* 0x00003800010a7983 */ /* 0x000f280000100a00 */
[----:B------:R-:W5:Y:S01]  /*e800*/  LDL.64 R8, [R1+0x30] ;  /* 0x0000300001087983 */ /* 0x000f620000100a00 */
[----:B------:R-:W-:Y:S01]  /*e810*/  MOV R134, R3 ;  /* 0x0000000300867202 */ /* 0x000fe20000000f00 */
[----:B------:R-:W-:Y:S01]  /*e820*/  IMAD.MOV.U32 R133, RZ, RZ, R132 ;  /* 0x000000ffff857224 */ /* 0x000fe200078e0084 */
[----:B------:R-:W-:-:S02]  /*e830*/  USHF.L.U64.HI UR5, UR4, 0x5, UR5 ;  /* 0x0000000504057899 */ /* 0x000fc40008010205 */
[----:B------:R-:W-:Y:S01]  /*e840*/  USHF.L.U32 UR4, UR4, 0x5, URZ ;  /* 0x0000000504047899 */ /* 0x000fe2000800063f */
[----:B--2---:R-:W-:-:S05]  /*e850*/  IADD3 R238, P6, R6, 0x40, RZ ;  /* 0x0000004006ee7810 */ /* 0x004fca0007fde0ff */
[----:B---3--:R-:W-:Y:S01]  /*e860*/  IMAD.X R239, RZ, RZ, R5, P6 ;  /* 0x000000ffffef7224 */ /* 0x008fe200030e0605 */
[----:B----4-:R-:W-:Y:S02]  /*e870*/  IADD3 R0, P6, R10, 0x40, RZ ;  /* 0x000000400a007810 */ /* 0x010fe40007fde0ff */
[----:B------:R-:W-:-:S03]  /*e880*/  MOV R4, R6 ;  /* 0x0000000600047202 */ /* 0x000fc60000000f00 */
[----:B------:R5:W-:Y:S01]  /*e890*/  STL [R1+0x4], R0 ;  /* 0x0000040001007387 */ /* 0x000be20000100800 */
[C---:B------:R-:W-:Y:S02]  /*e8a0*/  IADD3 R234, P0, R6.reuse, 0xc0, RZ ;  /* 0x000000c006ea7810 */ /* 0x040fe40007f1e0ff */
[----:B------:R-:W-:Y:S01]  /*e8b0*/  IADD3 R236, P5, R6, 0x80, RZ ;  /* 0x0000008006ec7810 */ /* 0x000fe20007fbe0ff */
[----:B-----5:R-:W-:-:S05]  /*e8c0*/  IMAD.X R0, RZ, RZ, R9, P6 ;  /* 0x000000ffff007224 */ /* 0x020fca00030e0609 */
[----:B------:R1:W-:Y:S04]  /*e8d0*/  STL [R1], R0 ;  /* 0x0000000001007387 */ /* 0x0003e80000100800 */
[----:B------:R1:W-:Y:S01]  /*e8e0*/  STL.64 [R1+0x28], R4 ;  /* 0x0000280401007387 */ /* 0x0003e20000100a00 */
[--C-:B------:R-:W-:Y:S01]  /*e8f0*/  IMAD.X R235, RZ, RZ, R5.reuse, P0 ;  /* 0x000000ffffeb7224 */ /* 0x100fe200000e0605 */
[C---:B------:R-:W-:Y:S01]  /*e900*/  IADD3 R250, P0, R10.reuse, 0xc0, RZ ;  /* 0x000000c00afa7810 */ /* 0x040fe20007f1e0ff */
[----:B------:R-:W-:Y:S01]  /*e910*/  IMAD.X R237, RZ, RZ, R5, P5 ;  /* 0x000000ffffed7224 */ /* 0x000fe200028e0605 */
[----:B------:R-:W-:-:S03]  /*e920*/  IADD3 R252, P5, R10, 0x80, RZ ;  /* 0x000000800afc7810 */ /* 0x000fc60007fbe0ff */
[----:B------:R-:W-:Y:S01]  /*e930*/  IMAD.X R247, RZ, RZ, R9, P0 ;  /* 0x000000fffff77224 */ /* 0x000fe200000e0609 */
[----:B------:R-:W-:Y:S02]  /*e940*/  IADD3.X R251, RZ, R9, RZ, P5, !PT ;  /* 0x00000009fffb7210 */ /* 0x000fe40002ffe4ff */
.L_x_1628:
[----:B------:R-:W2:Y:S01]  /*e950*/  LDL.64 R24, [R1+0x28] ;  /* 0x0000280001187983 */ /* 0x000ea20000100a00 */
[----:B------:R-:W-:Y:S04]  /*e960*/  DEPBAR.LE SB0, 0x0 ;  /* 0x000080000000791a */ /* 0x000fe80000000000 */
[----:B------:R-:W-:Y:S01]  /*e970*/  IMAD.MOV.U32 R2, RZ, RZ, 0x6 ;  /* 0x00000006ff027424 */ /* 0x000fe200078e00ff */
[----:B------:R-:W3:Y:S01]  /*e980*/  LDL.64 R16, [R1+0x40] ;  /* 0x0000400001107983 */ /* 0x000ee20000100a00 */
[----:B-1----:R-:W-:Y:S01]  /*e990*/  IMAD.MOV.U32 R0, RZ, RZ, c[0x0][0x208] ;  /* 0x00008200ff007624 */ /* 0x002fe200078e00ff */
[----:B------:R-:W-:Y:S01]  /*e9a0*/  SHF.R.S32.HI R4, RZ, 0x1f, R223 ;  /* 0x0000001fff047819 */ /* 0x000fe200000114df */
[----:B------:R-:W-:Y:S02]  /*e9b0*/  IMAD.MOV.U32 R18, RZ, RZ, c[0x0][0x208] ;  /* 0x00008200ff127624 */ /* 0x000fe400078e00ff */
[----:B------:R-:W-:Y:S01]  /*e9c0*/  IMAD.MOV.U32 R232, RZ, RZ, 0x5 ;  /* 0x00000005ffe87424 */ /* 0x000fe200078e00ff */
[----:B------:R-:W-:Y:S01]  /*e9d0*/  BAR.SYNC.DEFER_BLOCKING 0x0 ;  /* 0x0000000000007b1d */ /* 0x000fe20000010000 */
[----:B------:R-:W-:Y:S01]  /*e9e0*/  SHF.L.U64.HI R0, R0, R2, c[0x0][0x20c] ;  /* 0x0000830000007619 */ /* 0x000fe20000010202 */
[----:B------:R-:W-:Y:S04]  /*e9f0*/  IMAD.SHL.U32 R18, R18, 0x40, RZ ;  /* 0x0000004012127824 */ /* 0x000fe800078e00ff */
[----:B------:R-:W-:Y:S02]  /*ea00*/  IMAD R0, R0, R223, RZ ;  /* 0x000000df00007224 */ /* 0x000fe400078e02ff */
[CC--:B------:R-:W-:Y:S04]  /*ea10*/  IMAD.WIDE.U32 R12, R223.reuse, R18.reuse, UR4 ;  /* 0x00000004df0c7e25 */ /* 0x0c0fe8000f8e0012 */
[-C--:B------:R-:W-:Y:S02]  /*ea20*/  IMAD R0, R4, R18.reuse, R0 ;  /* 0x0000001204007224 */ /* 0x080fe400078e0200 */
[CC--:B------:R-:W-:Y:S04]  /*ea30*/  IMAD.WIDE.U32 R4, R223.reuse, R18.reuse, R238 ;  /* 0x00000012df047225 */ /* 0x0c0fe800078e00ee */
[CC--:B------:R-:W-:Y:S04]  /*ea40*/  IMAD.WIDE.U32 R6, R223.reuse, R18.reuse, R236 ;  /* 0x00000012df067225 */ /* 0x0c0fe800078e00ec */
[----:B------:R-:W-:Y:S01]  /*ea50*/  IMAD.IADD R7, R0, 0x1, R7 ;  /* 0x0000000100077824 */ /* 0x000fe200078e0207 */
[C---:B------:R-:W-:Y:S01]  /*ea60*/  LEA R22, P6, R6.reuse, c[0x0][0x1f8], 0x1 ;  /* 0x00007e0006167a11 */ /* 0x040fe200078c08ff */
[----:B------:R-:W-:Y:S03]  /*ea70*/  LDSM.16.M88.4 R32, [R203+0x10100] ;  /* 0x01010000cb20783b */ /* 0x000fe60000000200 */
[----:B------:R-:W-:Y:S03]  /*ea80*/  LEA.HI.X R23, R6, c[0x0][0x1fc], R7, 0x1, P6 ;  /* 0x00007f0006177a11 */ /* 0x000fe600030f0c07 */
[----:B------:R-:W1:Y:S06]  /*ea90*/  LDSM.16.M88.4 R8, [R196+0x8100] ;  /* 0x00810000c408783b */ /* 0x000e6c0000000200 */
[----:B------:R-:W-:Y:S06]  /*eaa0*/  LDSM.16.M88.4 R168, [R196+0x9900] ;  /* 0x00990000c4a8783b */ /* 0x000fec0000000200 */
[----:B------:R-:W-:Y:S06]  /*eab0*/  LDSM.16.M88.4 R172, [R204+0x10100] ;  /* 0x01010000ccac783b */ /* 0x000fec0000000200 */
[----:B------:R-:W-:Y:S06]  /*eac0*/  LDSM.16.M88.4 R176, [R207] ;  /* 0x00000000cfb0783b */ /* 0x000fec0000000200 */
[----:B------:R-:W-:Y:S06]  /*ead0*/  LDSM.16.M88.4 R180, [R222] ;  /* 0x00000000deb4783b */ /* 0x000fec0000000200 */
[----:B------:R-:W-:Y:S06]  /*eae0*/  LDSM.16.M88.4 R184, [R221] ;  /* 0x00000000ddb8783b */ /* 0x000fec0000000200 */
[----:B------:R-:W-:Y:S06]  /*eaf0*/  LDSM.16.M88.4 R188, [R220] ;  /* 0x00000000dcbc783b */ /* 0x000fec0000000200 */
[----:B------:R-:W4:Y:S06]  /*eb00*/  LDL R230, [R1+0x4c] ;  /* 0x00004c0001e67983 */ /* 0x000f2c0000100800 */
[----:B------:R-:W5:Y:S06]  /*eb10*/  LDL.64 R228, [R1+0x38] ;  /* 0x0000380001e47983 */ /* 0x000f6c0000100a00 */
[----:B------:R-:W4:Y:S06]  /*eb20*/  LDL.64 R226, [R1+0x30] ;  /* 0x0000300001e27983 */ /* 0x000f2c0000100a00 */
[----:B------:R-:W4:Y:S06]  /*eb30*/  LDL R224, [R1+0x4] ;  /* 0x0000040001e07983 */ /* 0x000f2c0000100800 */
[----:B------:R-:W4:Y:S01]  /*eb40*/  LDL R135, [R1] ;  /* 0x0000000001877983 */ /* 0x000f220000100800 */
[----:B--2---:R-:W-:Y:S05]  /*eb50*/  IMAD.WIDE.U32 R2, R223, R18, R24 ;  /* 0x00000012df027225 */ /* 0x004fea00078e0018 */
[C---:B------:R-:W-:Y:S02]  /*eb60*/  LEA R20, P0, R2.reuse, c[0x0][0x1f8], 0x1 ;  /* 0x00007e0002147a11 */ /* 0x040fe400078008ff */
[----:B------:R-:W-:Y:S04]  /*eb70*/  IADD3 R3, R3, R0, RZ ;  /* 0x0000000003037210 */ /* 0x000fe80007ffe0ff */
[----:B------:R-:W-:Y:S01]  /*eb80*/  LEA.HI.X R21, R2, c[0x0][0x1fc], R3, 0x1, P0 ;  /* 0x00007f0002157a11 */ /* 0x000fe200000f0c03 */
[----:B------:R-:W-:Y:S01]  /*eb90*/  IMAD.IADD R2, R0, 0x1, R5 ;  /* 0x0000000100027824 */ /* 0x000fe200078e0205 */
[C---:B------:R-:W-:Y:S04]  /*eba0*/  LEA R14, P0, R4.reuse, c[0x0][0x1f8], 0x1 ;  /* 0x00007e00040e7a11 */ /* 0x040fe800078008ff */
[----:B------:R-:W-:Y:S01]  /*ebb0*/  LEA.HI.X R15, R4, c[0x0][0x1fc], R2, 0x1, P0 ;  /* 0x00007f00040f7a11 */ /* 0x000fe200000f0c02 */
[----:B------:R-:W-:Y:S01]  /*ebc0*/  IMAD.WIDE.U32 R4, R223, R18, R234 ;  /* 0x00000012df047225 */ /* 0x000fe200078e00ea */
[-C--:B---3--:R-:W-:Y:S02]  /*ebd0*/  IADD3 R3, P0, R16, R12.reuse, RZ ;  /* 0x0000000c10037210 */ /* 0x088fe40007f1e0ff */
[----:B------:R-:W2:Y:S01]  /*ebe0*/  LDSM.16.M88.4 R16, [R196+0x8900] ;  /* 0x00890000c410783b */ /* 0x000ea20000000200 */
[C---:B------:R-:W-:Y:S01]  /*ebf0*/  IMAD.IADD R2, R0.reuse, 0x1, R13 ;  /* 0x0000000100027824 */ /* 0x040fe200078e020d */
[----:B------:R-:W-:Y:S02]  /*ec00*/  IADD3 R0, R0, R5, RZ ;  /* 0x0000000500007210 */ /* 0x000fe40007ffe0ff */
[----:B------:R-:W-:Y:S01]  /*ec10*/  LEA R28, P5, R4, c[0x0][0x1f8], 0x1 ;  /* 0x00007e00041c7a11 */ /* 0x000fe200078a08ff */
[----:B------:R-:W-:Y:S01]  /*ec20*/  IMAD.X R5, R2, 0x1, R25, P0 ;  /* 0x0000000102057824 */ /* 0x000fe200000e0619 */
[C---:B------:R-:W-:Y:S01]  /*ec30*/  LEA R192, P0, R3.reuse, c[0x0][0x1f8], 0x1 ;  /* 0x00007e0003c07a11 */ /* 0x040fe200078008ff */
[----:B------:R-:W3:Y:S01]  /*ec40*/  LDSM.16.M88.4 R24, [R196+0x9100] ;  /* 0x00910000c418783b */ /* 0x000ee20000000200 */
[----:B------:R-:W-:Y:S02]  /*ec50*/  LEA.HI.X R29, R4, c[0x0][0x1fc], R0, 0x1, P5 ;  /* 0x00007f00041d7a11 */ /* 0x000fe400028f0c00 */
[----:B------:R-:W-:Y:S02]  /*ec60*/  LEA.HI.X R193, R3, c[0x0][0x1fc], R5, 0x1, P0 ;  /* 0x00007f0003c17a11 */ /* 0x000fe400000f0c05 */
[-C--:B------:R-:W-:Y:S01]  /*ec70*/  IADD3 R0, P6, R238, R12.reuse, RZ ;  /* 0x0000000cee007210 */ /* 0x080fe20007fde0ff */
[----:B------:R-:W-:Y:S01]  /*ec80*/  @!PT LDS RZ, [RZ] ;  /* 0x00000000fffff984 */ /* 0x000fe20000000800 */
[----:B------:R-:W-:Y:S01]  /*ec90*/  @!PT LDS RZ, [RZ] ;  /* 0x00000000fffff984 */ /* 0x000fe20000000800 */
[----:B------:R-:W-:Y:S01]  /*eca0*/  @!PT LDS RZ, [RZ] ;  /* 0x00000000fffff984 */ /* 0x000fe20000000800 */
[----:B------:R3:W-:Y:S01]  /*ecb0*/  LDGSTS.E.BYPASS.LTC128B.128 [R225+0x100], [R20.64], !P4 ;  /* 0x0010000014e17fae */ /* 0x0007e2000e101d4c */
[-C--:B------:R-:W-:Y:S02]  /*ecc0*/  IADD3 R3, P5, R236, R12.reuse, RZ ;  /* 0x0000000cec037210 */ /* 0x080fe40007fbe0ff */
[----:B------:R-:W-:Y:S01]  /*ecd0*/  IADD3 R12, P0, R234, R12, RZ ;  /* 0x0000000cea0c7210 */ /* 0x000fe20007f1e0ff */
[----:B------:R-:W-:Y:S01]  /*ece0*/  IMAD.X R5, R2, 0x1, R239, P6 ;  /* 0x0000000102057824 */ /* 0x000fe200030e06ef */
[----:B------:R-:W-:Y:S01]  /*ecf0*/  LEA R30, P6, R0, c[0x0][0x1f8], 0x1 ;  /* 0x00007e00001e7a11 */ /* 0x000fe200078c08ff */
[----:B------:R2:W-:Y:S01]  /*ed00*/  LDGSTS.E.BYPASS.LTC128B.128 [R225+0x2100], [R14.64], !P3 ;  /* 0x021000000ee17fae */ /* 0x0005e2000d901d4c */
[C---:B------:R-:W-:Y:S01]  /*ed10*/  IMAD.X R6, R2.reuse, 0x1, R237, P5 ;  /* 0x0000000102067824 */ /* 0x040fe200028e06ed */
[C---:B------:R-:W-:Y:S02]  /*ed20*/  LEA R194, P5, R3.reuse, c[0x0][0x1f8], 0x1 ;  /* 0x00007e0003c27a11 */ /* 0x040fe400078a08ff */
[----:B------:R-:W-:Y:S02]  /*ed30*/  IADD3.X R4, R2, R235, RZ, P0, !PT ;  /* 0x000000eb02047210 */ /* 0x000fe400007fe4ff */
[----:B------:R-:W-:Y:S01]  /*ed40*/  LEA R2, P0, R12, c[0x0][0x1f8], 0x1 ;  /* 0x00007e000c027a11 */ /* 0x000fe200078008ff */
[----:B------:R3:W-:Y:S01]  /*ed50*/  LDGSTS.E.BYPASS.LTC128B.128 [R225+0x4100], [R22.64], !P2 ;  /* 0x0410000016e17fae */ /* 0x0007e2000d101d4c */
[----:B------:R-:W-:Y:S02]  /*ed60*/  LEA.HI.X R31, R0, c[0x0][0x1fc], R5, 0x1, P6 ;  /* 0x00007f00001f7a11 */ /* 0x000fe400030f0c05 */
[----:B------:R-:W-:Y:S02]  /*ed70*/  LEA.HI.X R195, R3, c[0x0][0x1fc], R6, 0x1, P5 ;  /* 0x00007f0003c37a11 */ /* 0x000fe400028f0c06 */
[----:B------:R-:W-:Y:S01]  /*ed80*/  LEA.HI.X R3, R12, c[0x0][0x1fc], R4, 0x1, P0 ;  /* 0x00007f000c037a11 */ /* 0x000fe200000f0c04 */
[----:B------:R3:W-:Y:S01]  /*ed90*/  LDGSTS.E.BYPASS.LTC128B.128 [R225+0x6100], [R28.64], !P1 ;  /* 0x061000001ce17fae */ /* 0x0007e2000c901d4c */
[C---:B-1----:R-:W-:Y:S01]  /*eda0*/  HMMA.16816.F32 R4, R32.reuse, R8, RZ ;  /* 0x000000082004723c */ /* 0x042fe200000018ff */
[----:B------:R-:W-:Y:S02]  /*edb0*/  PLOP3.LUT P5, PT, PT, PT, UP2, 0x80, 0x0 ;  /* 0x000000000000781c */ /* 0x000fe40003faf028 */
[C---:B------:R-:W-:Y:S02]  /*edc0*/  ISETP.GT.AND P6, PT, R223.reuse, R231, PT ;  /* 0x000000e7df00720c */ /* 0x040fe40003fc4270 */
[----:B------:R1:W-:Y:S01]  /*edd0*/  LDGSTS.E.BYPASS.LTC128B.128 [R225+0x1100], [R192.64], !P4 ;  /* 0x01100000c0e17fae */ /* 0x0003e2000e101d4c */
[----:B------:R-:W-:Y:S02]  /*ede0*/  PLOP3.LUT P0, PT, PT, PT, UP2, 0x80, 0x0 ;  /* 0x000000000000781c */ /* 0x000fe40003f0f028 */
[C---:B------:R-:W-:Y:S03]  /*edf0*/  HMMA.16816.F32 R8, R32.reuse, R10, RZ ;  /* 0x0000000a2008723c */ /* 0x040fe600000018ff */
[----:B------:R1:W-:Y:S05]  /*ee00*/  LDGSTS.E.BYPASS.LTC128B.128 [R225+0x3100], [R30.64], !P3 ;  /* 0x031000001ee17fae */ /* 0x0003ea000d901d4c */
[C---:B--2---:R-:W-:Y:S01]  /*ee10*/  HMMA.16816.F32 R12, R32.reuse, R16, RZ ;  /* 0x00000010200c723c */ /* 0x044fe200000018ff */
[----:B------:R2:W-:Y:S06]  /*ee20*/  LDGSTS.E.BYPASS.LTC128B.128 [R225+0x5100], [R194.64], !P2 ;  /* 0x05100000c2e17fae */ /* 0x0005ec000d101d4c */
[----:B------:R2:W-:Y:S01]  /*ee30*/  LDGSTS.E.BYPASS.LTC128B.128 [R225+0x7100], [R2.64], !P1 ;  /* 0x0710000002e17fae */ /* 0x0005e2000c901d4c */
[C---:B------:R-:W-:Y:S05]  /*ee40*/  HMMA.16816.F32 R16, R32.reuse, R18, RZ ;  /* 0x000000122010723c */ /* 0x040fea00000018ff */
[----:B------:R-:W0:Y:S03]  /*ee50*/  LDGDEPBAR ;  /* 0x00000000000079af */ /* 0x000e260000000000 */
[C---:B---3--:R-:W-:Y:S08]  /*ee60*/  HMMA.16816.F32 R20, R32.reuse, R24, RZ ;  /* 0x000000182014723c */ /* 0x048ff000000018ff */
[C---:B------:R-:W-:Y:S08]  /*ee70*/  HMMA.16816.F32 R24, R32.reuse, R26, RZ ;  /* 0x0000001a2018723c */ /* 0x040ff000000018ff */
[C---:B-1----:R-:W-:Y:S01]  /*ee80*/  HMMA.16816.F32 R28, R32.reuse, R168, RZ ;  /* 0x000000a8201c723c */ /* 0x042fe200000018ff */
[----:B--2---:R-:W-:Y:S07]  /*ee90*/  @P6 IADD3 R2, R223, -0x1, RZ ;  /* 0xffffffffdf026810 */ /* 0x004fee0007ffe0ff */
[----:B------:R-:W-:Y:S01]  /*eea0*/  HMMA.16816.F32 R32, R32, R170, RZ ;  /* 0x000000aa2020723c */ /* 0x000fe200000018ff */
[----:B------:R-:W-:Y:S03]  /*eeb0*/  LDSM.16.M88.4 R168, [R206+0x10100] ;  /* 0x01010000cea8783b */ /* 0x000fe60000000200 */
[----:B------:R-:W-:Y:S04]  /*eec0*/  @P6 SHF.R.S32.HI R0, RZ, 0x1f, R2 ;  /* 0x0000001fff006819 */ /* 0x000fe80000011402 */
[C---:B------:R-:W-:Y:S05]  /*eed0*/  HMMA.16816.F32 R4, R172.reuse, R176, R4 ;  /* 0x000000b0ac04723c */ /* 0x040fea0000001804 */
[----:B------:R-:W-:Y:S03]  /*eee0*/  @P6 IMAD R0, R0, c[0x0][0x1e0], RZ ;  /* 0x0000780000006a24 */ /* 0x000fe600078e02ff */
[C---:B------:R-:W-:Y:S01]  /*eef0*/  HMMA.16816.F32 R8, R172.reuse, R178, R8 ;  /* 0x000000b2ac08723c */ /* 0x040fe20000001808 */
[----:B------:R-:W1:Y:S03]  /*ef00*/  LDSM.16.M88.4 R176, [R202+0x8100] ;  /* 0x00810000cab0783b */ /* 0x000e660000000200 */
[C---:B------:R-:W-:Y:S02]  /*ef10*/  @P6 IMAD R0, R2.reuse, c[0x0][0x1e4], R0 ;  /* 0x0000790002006a24 */ /* 0x040fe400078e0200 */
[----:B------:R-:W-:Y:S02]  /*ef20*/  @P6 IMAD.WIDE.U32 R2, R2, c[0x0][0x1e0], RZ ;  /* 0x0000780002026a25 */ /* 0x000fe400078e00ff */
[C---:B------:R-:W-:Y:S04]  /*ef30*/  HMMA.16816.F32 R12, R172.reuse, R180, R12 ;  /* 0x000000b4ac0c723c */ /* 0x040fe8000000180c */
[----:B------:R-:W-:Y:S02]  /*ef40*/  @P6 IMAD.IADD R3, R3, 0x1, R0 ;  /* 0x0000000103036824 */ /* 0x000fe400078e0200 */
[C---:B------:R-:W-:Y:S02]  /*ef50*/  @P6 IMAD.SHL.U32 R0, R2.reuse, 0x40, RZ ;  /* 0x0000004002006824 */ /* 0x040fe400078e00ff */
[C---:B------:R-:W-:Y:S01]  /*ef60*/  HMMA.16816.F32 R16, R172.reuse, R182, R16 ;  /* 0x000000b6ac10723c */ /* 0x040fe20000001810 */
[----:B------:R-:W2:Y:S03]  /*ef70*/  LDSM.16.M88.4 R180, [R202+0x8900] ;  /* 0x00890000cab4783b */ /* 0x000ea60000000200 */
[----:B------:R-:W-:Y:S04]  /*ef80*/  @P6 SHF.L.U64.HI R2, R2, 0x6, R3 ;  /* 0x0000000602026819 */ /* 0x000fe80000010203 */
[C---:B------:R-:W-:Y:S08]  /*ef90*/  HMMA.16816.F32 R20, R172.reuse, R184, R20 ;  /* 0x000000b8ac14723c */ /* 0x040ff00000001814 */
[C---:B------:R-:W-:Y:S01]  /*efa0*/  HMMA.16816.F32 R24, R172.reuse, R186, R24 ;  /* 0x000000baac18723c */ /* 0x040fe20000001818 */
[----:B------:R-:W3:Y:S07]  /*efb0*/  LDSM.16.M88.4 R184, [R202+0x9100] ;  /* 0x00910000cab8783b */ /* 0x000eee0000000200 */
[C---:B------:R-:W-:Y:S08]  /*efc0*/  HMMA.16816.F32 R28, R172.reuse, R188, R28 ;  /* 0x000000bcac1c723c */ /* 0x040ff0000000181c */
[----:B------:R-:W-:Y:S01]  /*efd0*/  HMMA.16816.F32 R32, R172, R190, R32 ;  /* 0x000000beac20723c */ /* 0x000fe20000001820 */
[----:B------:R-:W4:Y:S06]  /*efe0*/  LDSM.16.M88.4 R172, [R202+0x9900] ;  /* 0x00990000caac783b */ /* 0x000f2c0000000200 */
[----:B------:R-:W-:Y:S01]  /*eff0*/  LDSM.16.M88.4 R188, [R201+0x1000] ;  /* 0x00100000c9bc783b */ /* 0x000fe20000000200 */
[C---:B-1----:R-:W-:Y:S08]  /*f000*/  HMMA.16816.F32 R4, R168.reuse, R176, R4 ;  /* 0x000000b0a804723c */ /* 0x042ff00000001804 */
[C---:B------:R-:W-:Y:S01]  /*f010*/  HMMA.16816.F32 R8, R168.reuse, R178, R8 ;  /* 0x000000b2a808723c */ /* 0x040fe20000001808 */
[----:B------:R-:W-:Y:S07]  /*f020*/  LDSM.16.M88.4 R176, [R205+0x10100] ;  /* 0x01010000cdb0783b */ /* 0x000fee0000000200 */
[C---:B--2---:R-:W-:Y:S08]  /*f030*/  HMMA.16816.F32 R12, R168.reuse, R180, R12 ;  /* 0x000000b4a80c723c */ /* 0x044ff0000000180c */
[C---:B------:R-:W-:Y:S01]  /*f040*/  HMMA.16816.F32 R16, R168.reuse, R182, R16 ;  /* 0x000000b6a810723c */ /* 0x040fe20000001810 */
[----:B------:R-:W1:Y:S07]  /*f050*/  LDSM.16.M88.4 R180, [R201] ;  /* 0x00000000c9b4783b */ /* 0x000e6e0000000200 */
[C---:B---3--:R-:W-:Y:S08]  /*f060*/  HMMA.16816.F32 R20, R168.reuse, R184, R20 ;  /* 0x000000b8a814723c */ /* 0x048ff00000001814 */
[C---:B------:R-:W-:Y:S01]  /*f070*/  HMMA.16816.F32 R24, R168.reuse, R186, R24 ;  /* 0x000000baa818723c */ /* 0x040fe20000001818 */
[----:B------:R-:W2:Y:S07]  /*f080*/  LDSM.16.M88.4 R184, [R201+0x800] ;  /* 0x00080000c9b8783b */ /* 0x000eae0000000200 */
[C---:B----4-:R-:W-:Y:S08]  /*f090*/  HMMA.16816.F32 R28, R168.reuse, R172, R28 ;  /* 0x000000aca81c723c */ /* 0x050ff0000000181c */
[----:B------:R-:W-:Y:S01]  /*f0a0*/  HMMA.16816.F32 R32, R168, R174, R32 ;  /* 0x000000aea820723c */ /* 0x000fe20000001820 */
[----:B------:R-:W3:Y:S06]  /*f0b0*/  LDSM.16.M88.4 R168, [R201+0x1800] ;  /* 0x00180000c9a8783b */ /* 0x000eec0000000200 */
[----:B------:R-:W-:Y:S01]  /*f0c0*/  LDSM.16.M88.4 R172, [R203+0x14100] ;  /* 0x01410000cbac783b */ /* 0x000fe20000000200 */
        /* <DEDUP_REMOVED lines=8> */
[----:B------:R-:W4:Y:S07]  /*f150*/  LDSM.16.M88.4 R188, [R196+0xb100] ;  /* 0x00b10000c4bc783b */ /* 0x000f2e0000000200 */
[C---:B---3--:R-:W-:Y:S08]  /*f160*/  HMMA.16816.F32 R28, R176.reuse, R168, R28 ;  /* 0x000000a8b01c723c */ /* 0x048ff0000000181c */
[----:B------:R-:W-:Y:S01]  /*f170*/  HMMA.16816.F32 R32, R176, R170, R32 ;  /* 0x000000aab020723c */ /* 0x000fe20000001820 */
[----:B------:R-:W3:Y:S06]  /*f180*/  LDSM.16.M88.4 R168, [R196+0xb900] ;  /* 0x00b90000c4a8783b */ /* 0x000eec0000000200 */
[----:B------:R-:W-:Y:S01]  /*f190*/  LDSM.16.M88.4 R176, [R204+0x14100] ;  /* 0x01410000ccb0783b */ /* 0x000fe20000000200 */
[C---:B-1----:R-:W-:Y:S08]  /*f1a0*/  HMMA.16816.F32 R4, R172.reuse, R180, R4 ;  /* 0x000000b4ac04723c */ /* 0x042ff00000001804 */
[C---:B------:R-:W-:Y:S01]  /*f1b0*/  HMMA.16816.F32 R8, R172.reuse, R182, R8 ;  /* 0x000000b6ac08723c */ /* 0x040fe20000001808 */
[----:B------:R-:W1:Y:S07]  /*f1c0*/  LDSM.16.M88.4 R180, [R219] ;  /* 0x00000000dbb4783b */ /* 0x000e6e0000000200 */
[C---:B--2---:R-:W-:Y:S08]  /*f1d0*/  HMMA.16816.F32 R12, R172.reuse, R184, R12 ;  /* 0x000000b8ac0c723c */ /* 0x044ff0000000180c */
[C---:B------:R-:W-:Y:S01]  /*f1e0*/  HMMA.16816.F32 R16, R172.reuse, R186, R16 ;  /* 0x000000baac10723c */ /* 0x040fe20000001810 */
[----:B------:R-:W2:Y:S07]  /*f1f0*/  LDSM.16.M88.4 R184, [R218] ;  /* 0x00000000dab8783b */ /* 0x000eae0000000200 */
[C---:B----4-:R-:W-:Y:S08]  /*f200*/  HMMA.16816.F32 R20, R172.reuse, R188, R20 ;  /* 0x000000bcac14723c */ /* 0x050ff00000001814 */
[C---:B------:R-:W-:Y:S01]  /*f210*/  HMMA.16816.F32 R24, R172.reuse, R190, R24 ;  /* 0x000000beac18723c */ /* 0x040fe20000001818 */
[----:B------:R-:W4:Y:S07]  /*f220*/  LDSM.16.M88.4 R188, [R217] ;  /* 0x00000000d9bc783b */ /* 0x000f2e0000000200 */
[C---:B---3--:R-:W-:Y:S08]  /*f230*/  HMMA.16816.F32 R28, R172.reuse, R168, R28 ;  /* 0x000000a8ac1c723c */ /* 0x048ff0000000181c */
[----:B------:R-:W-:Y:S01]  /*f240*/  HMMA.16816.F32 R32, R172, R170, R32 ;  /* 0x000000aaac20723c */ /* 0x000fe20000001820 */
[----:B------:R-:W3:Y:S06]  /*f250*/  LDSM.16.M88.4 R168, [R216] ;  /* 0x00000000d8a8783b */ /* 0x000eec0000000200 */
[----:B------:R-:W-:Y:S01]  /*f260*/  LDSM.16.M88.4 R172, [R206+0x14100] ;  /* 0x01410000ceac783b */ /* 0x000fe20000000200 */
[C---:B-1----:R-:W-:Y:S08]  /*f270*/  HMMA.16816.F32 R4, R176.reuse, R180, R4 ;  /* 0x000000b4b004723c */ /* 0x042ff00000001804 */
[C---:B------:R-:W-:Y:S01]  /*f280*/  HMMA.16816.F32 R8, R176.reuse, R182, R8 ;  /* 0x000000b6b008723c */ /* 0x040fe20000001808 */
[----:B------:R-:W1:Y:S07]  /*f290*/  LDSM.16.M88.4 R180, [R202+0xa100] ;  /* 0x00a10000cab4783b */ /* 0x000e6e0000000200 */
[C---:B--2---:R-:W-:Y:S08]  /*f2a0*/  HMMA.16816.F32 R12, R176.reuse, R184, R12 ;  /* 0x000000b8b00c723c */ /* 0x044ff0000000180c */
[C---:B------:R-:W-:Y:S01]  /*f2b0*/  HMMA.16816.F32 R16, R176.reuse, R186, R16 ;  /* 0x000000bab010723c */ /* 0x040fe20000001810 */
[----:B------:R-:W2:Y:S07]  /*f2c0*/  LDSM.16.M88.4 R184, [R202+0xa900] ;  /* 0x00a90000cab8783b */ /* 0x000eae0000000200 */
[C---:B----4-:R-:W-:Y:S08]  /*f2d0*/  HMMA.16816.F32 R20, R176.reuse, R188, R20 ;  /* 0x000000bcb014723c */ /* 0x050ff00000001814 */
        /* <DEDUP_REMOVED lines=105> */
[----:B------:R-:W-:Y:S07]  /*f970*/  LDSM.16.M88.4 R188, [R201+0x6000] ;  /* 0x00600000c9bc783b */ /* 0x000fee0000000200 */
[C---:B---3--:R-:W-:Y:S08]  /*f980*/  HMMA.16816.F32 R28, R176.reuse, R168, R28 ;  /* 0x000000a8b01c723c */ /* 0x048ff0000000181c */
[----:B------:R-:W-:Y:S01]  /*f990*/  HMMA.16816.F32 R32, R176, R170, R32 ;  /* 0x000000aab020723c */ /* 0x000fe20000001820 */
[----:B------:R-:W3:Y:S06]  /*f9a0*/  LDSM.16.M88.4 R168, [R202+0xf100] ;  /* 0x00f10000caa8783b */ /* 0x000eec0000000200 */
[----:B------:R-:W4:Y:S01]  /*f9b0*/  LDSM.16.M88.4 R176, [R202+0xf900] ;  /* 0x00f90000cab0783b */ /* 0x000f220000000200 */
[C---:B-1----:R-:W-:Y:S08]  /*f9c0*/  HMMA.16816.F32 R4, R172.reuse, R180, R4 ;  /* 0x000000b4ac04723c */ /* 0x042ff00000001804 */
[C---:B------:R-:W-:Y:S01]  /*f9d0*/  HMMA.16816.F32 R8, R172.reuse, R182, R8 ;  /* 0x000000b6ac08723c */ /* 0x040fe20000001808 */
[----:B------:R-:W1:Y:S07]  /*f9e0*/  LDSM.16.M88.4 R180, [R205+0x1c100] ;  /* 0x01c10000cdb4783b */ /* 0x000e6e0000000200 */
[C---:B--2---:R-:W-:Y:S08]  /*f9f0*/  HMMA.16816.F32 R12, R172.reuse, R184, R12 ;  /* 0x000000b8ac0c723c */ /* 0x044ff0000000180c */
[C---:B------:R-:W-:Y:S08]  /*fa00*/  HMMA.16816.F32 R16, R172.reuse, R186, R16 ;  /* 0x000000baac10723c */ /* 0x040ff00000001810 */
[C---:B---3--:R-:W-:Y:S08]  /*fa10*/  HMMA.16816.F32 R20, R172.reuse, R168, R20 ;  /* 0x000000a8ac14723c */ /* 0x048ff00000001814 */
[C---:B------:R-:W-:Y:S01]  /*fa20*/  HMMA.16816.F32 R24, R172.reuse, R170, R24 ;  /* 0x000000aaac18723c */ /* 0x040fe20000001818 */
[----:B------:R-:W2:Y:S07]  /*fa30*/  LDSM.16.M88.4 R168, [R201+0x6800] ;  /* 0x00680000c9a8783b */ /* 0x000eae0000000200 */
[C---:B----4-:R-:W-:Y:S08]  /*fa40*/  HMMA.16816.F32 R28, R172.reuse, R176, R28 ;  /* 0x000000b0ac1c723c */ /* 0x050ff0000000181c */
[----:B------:R-:W-:Y:S08]  /*fa50*/  HMMA.16816.F32 R32, R172, R178, R32 ;  /* 0x000000b2ac20723c */ /* 0x000ff00000001820 */
[C---:B-1----:R-:W-:Y:S08]  /*fa60*/  HMMA.16816.F32 R4, R180.reuse, R188, R4 ;  /* 0x000000bcb404723c */ /* 0x042ff00000001804 */
[C---:B------:R-:W-:Y:S08]  /*fa70*/  HMMA.16816.F32 R8, R180.reuse, R190, R8 ;  /* 0x000000beb408723c */ /* 0x040ff00000001808 */
[C---:B--2---:R-:W-:Y:S08]  /*fa80*/  HMMA.16816.F32 R12, R180.reuse, R168, R12 ;  /* 0x000000a8b40c723c */ /* 0x044ff0000000180c */
[----:B------:R-:W-:Y:S01]  /*fa90*/  FMUL.FTZ R4, R4, c[0x0][0x320] ;  /* 0x0000c80004047a20 */ /* 0x000fe20000410000 */
[C---:B------:R-:W-:Y:S03]  /*faa0*/  HMMA.16816.F32 R16, R180.reuse, R170, R16 ;  /* 0x000000aab410723c */ /* 0x040fe60000001810 */
[----:B------:R-:W1:Y:S01]  /*fab0*/  MUFU.TANH R184, R4 ;  /* 0x0000000400b87308 */ /* 0x000e620000002400 */
[----:B------:R-:W-:Y:S02]  /*fac0*/  FMUL.FTZ R5, R5, c[0x0][0x320] ;  /* 0x0000c80005057a20 */ /* 0x000fe40000410000 */
[----:B------:R-:W-:Y:S02]  /*fad0*/  FMUL.FTZ R6, R6, c[0x0][0x320] ;  /* 0x0000c80006067a20 */ /* 0x000fe40000410000 */
[----:B------:R-:W-:Y:S04]  /*fae0*/  FMUL.FTZ R7, R7, c[0x0][0x320] ;  /* 0x0000c80007077a20 */ /* 0x000fe80000410000 */
[----:B------:R-:W-:Y:S01]  /*faf0*/  FMUL.FTZ R8, R8, c[0x0][0x320] ;  /* 0x0000c80008087a20 */ /* 0x000fe20000410000 */
[----:B------:R-:W2:Y:S01]  /*fb00*/  MUFU.TANH R179, R5 ;  /* 0x0000000500b37308 */ /* 0x000ea20000002400 */
[----:B------:R-:W-:Y:S02]  /*fb10*/  FMUL.FTZ R9, R9, c[0x0][0x320] ;  /* 0x0000c80009097a20 */ /* 0x000fe40000410000 */
[----:B------:R-:W-:Y:S02]  /*fb20*/  FMUL.FTZ R10, R10, c[0x0][0x320] ;  /* 0x0000c8000a0a7a20 */ /* 0x000fe40000410000 */
[----:B------:R-:W-:Y:S02]  /*fb30*/  FMUL.FTZ R11, R11, c[0x0][0x320] ;  /* 0x0000c8000b0b7a20 */ /* 0x000fe40000410000 */
[----:B------:R-:W-:Y:S02]  /*fb40*/  FMUL.FTZ R14, R14, c[0x0][0x320] ;  /* 0x0000c8000e0e7a20 */ /* 0x000fe40000410000 */
[----:B------:R-:W-:Y:S01]  /*fb50*/  FMUL.FTZ R15, R15, c[0x0][0x320] ;  /* 0x0000c8000f0f7a20 */ /* 0x000fe20000410000 */
[----:B------:R-:W3:Y:S01]  /*fb60*/  MUFU.TANH R192, R6 ;  /* 0x0000000600c07308 */ /* 0x000ee20000002400 */
[----:B------:R-:W-:Y:S02]  /*fb70*/  FMUL.FTZ R16, R16, c[0x0][0x320] ;  /* 0x0000c80010107a20 */ /* 0x000fe40000410000 */
[----:B------:R-:W-:Y:S02]  /*fb80*/  FMUL.FTZ R18, R18, c[0x0][0x320] ;  /* 0x0000c80012127a20 */ /* 0x000fe40000410000 */
[----:B------:R-:W-:Y:S02]  /*fb90*/  FMUL.FTZ R17, R17, c[0x0][0x320] ;  /* 0x0000c80011117a20 */ /* 0x000fe40000410000 */
[----:B------:R-:W-:Y:S02]  /*fba0*/  FMUL.FTZ R19, R19, c[0x0][0x320] ;  /* 0x0000c80013137a20 */ /* 0x000fe40000410000 */
[----:B------:R-:W-:Y:S01]  /*fbb0*/  FMUL.FTZ R12, R12, c[0x0][0x320] ;  /* 0x0000c8000c0c7a20 */ /* 0x000fe20000410000 */
[----:B------:R4:W1:Y:S01]  /*fbc0*/  MUFU.TANH R193, R7 ;  /* 0x0000000700c17308 */ /* 0x0008620000002400 */
[----:B------:R-:W-:Y:S09]  /*fbd0*/  FMUL.FTZ R13, R13, c[0x0][0x320] ;  /* 0x0000c8000d0d7a20 */ /* 0x000ff20000410000 */
[----:B------:R-:W1:Y:S10]  /*fbe0*/  MUFU.TANH R177, R8 ;  /* 0x0000000800b17308 */ /* 0x000e740000002400 */
[----:B------:R-:W1:Y:S01]  /*fbf0*/  MUFU.TANH R176, R9 ;  /* 0x0000000900b07308 */ /* 0x000e620000002400 */
[----:B----4-:R-:W4:Y:S09]  /*fc00*/  LDSM.16.M88.4 R4, [R201+0x7000] ;  /* 0x00700000c904783b */ /* 0x010f320000000200 */
[----:B------:R-:W1:Y:S10]  /*fc10*/  MUFU.TANH R190, R10 ;  /* 0x0000000a00be7308 */ /* 0x000e740000002400 */
[----:B------:R1:W1:Y:S10]  /*fc20*/  MUFU.TANH R191, R11 ;  /* 0x0000000b00bf7308 */ /* 0x0002740000002400 */
[----:B------:R-:W2:Y:S10]  /*fc30*/  MUFU.TANH R172, R16 ;  /* 0x0000001000ac7308 */ /* 0x000eb40000002400 */
[----:B------:R-:W2:Y:S01]  /*fc40*/  MUFU.TANH R186, R18 ;  /* 0x0000001200ba7308 */ /* 0x000ea20000002400 */
[----:B-1----:R-:W1:Y:S01]  /*fc50*/  LDSM.16.M88.4 R8, [R201+0x7800] ;  /* 0x00780000c908783b */ /* 0x002e620000000200 */
[C---:B----4-:R-:W-:Y:S01]  /*fc60*/  HMMA.16816.F32 R20, R180.reuse, R4, R20 ;  /* 0x00000004b414723c */ /* 0x050fe20000001814 */
[----:B------:R-:W-:Y:S07]  /*fc70*/  DEPBAR.LE SB0, 0x0 ;  /* 0x000080000000791a */ /* 0x000fee0000000000 */
[----:B------:R-:W4:Y:S01]  /*fc80*/  MUFU.TANH R171, R17 ;  /* 0x0000001100ab7308 */ /* 0x000f220000002400 */
[----:B------:R-:W-:Y:S03]  /*fc90*/  BAR.SYNC.DEFER_BLOCKING 0x0 ;  /* 0x0000000000007b1d */ /* 0x000fe60000010000 */
[----:B------:R-:W-:Y:S01]  /*fca0*/  @P5 IMAD.HI.U32 R4, R230, c[0x0][0x2c8], RZ ;  /* 0x0000b200e6045a27 */ /* 0x000fe200078e00ff */
[C---:B------:R-:W-:Y:S05]  /*fcb0*/  HMMA.16816.F32 R24, R180.reuse, R6, R24 ;  /* 0x00000006b418723c */ /* 0x040fea0000001818 */
[----:B-----5:R-:W-:Y:S01]  /*fcc0*/  @P6 IADD3 R3, P5, R0, R228, RZ ;  /* 0x000000e400036210 */ /* 0x020fe20007fbe0ff */
[----:B------:R-:W-:Y:S01]  /*fcd0*/  IMAD.MOV.U32 R5, RZ, RZ, R230 ;  /* 0x000000ffff057224 */ /* 0x000fe200078e00e6 */
[----:B------:R-:W1:Y:S01]  /*fce0*/  MUFU.TANH R187, R19 ;  /* 0x0000001300bb7308 */ /* 0x000e620000002400 */
[----:B------:R-:W-:Y:S01]  /*fcf0*/  @P0 SHF.R.U32.HI R5, RZ, c[0x0][0x2cc], R4 ;  /* 0x0000b300ff050a19 */ /* 0x000fe20000011604 */
[----:B------:R-:W-:Y:S03]  /*fd00*/  IMAD.MOV.U32 R230, RZ, RZ, c[0x0][0x1e0] ;  /* 0x00007800ffe67624 */ /* 0x000fe600078e00ff */
[----:B------:R-:W-:Y:S02]  /*fd10*/  @P6 IADD3.X R6, R2, R227, RZ, P5, !PT ;  /* 0x000000e302066210 */ /* 0x000fe40002ffe4ff */
[----:B------:R-:W-:Y:S01]  /*fd20*/  @P6 IADD3 R4, P0, R0, R224, RZ ;  /* 0x000000e000046210 */ /* 0x000fe20007f1e0ff */
[----:B------:R-:W-:Y:S02]  /*fd30*/  FMUL.FTZ R20, R20, c[0x0][0x320] ;  /* 0x0000c80014147a20 */ /* 0x000fe40000410000 */
[----:B------:R-:W2:Y:S01]  /*fd40*/  MUFU.TANH R188, R14 ;  /* 0x0000000e00bc7308 */ /* 0x000ea20000002400 */
[----:B------:R-:W-:Y:S01]  /*fd50*/  FMUL.FTZ R21, R21, c[0x0][0x320] ;  /* 0x0000c80015157a20 */ /* 0x000fe20000410000 */
[----:B------:R-:W-:Y:S01]  /*fd60*/  SHF.L.U32 R230, R230, 0x5, RZ ;  /* 0x00000005e6e67819 */ /* 0x000fe200000006ff */
[----:B------:R-:W-:Y:S02]  /*fd70*/  FMUL.FTZ R22, R22, c[0x0][0x320] ;  /* 0x0000c80016167a20 */ /* 0x000fe40000410000 */
[----:B------:R-:W-:Y:S02]  /*fd80*/  FMUL.FTZ R23, R23, c[0x0][0x320] ;  /* 0x0000c80017177a20 */ /* 0x000fe40000410000 */
[----:B------:R-:W-:Y:S02]  /*fd90*/  FMUL.FTZ R24, R24, c[0x0][0x320] ;  /* 0x0000c80018187a20 */ /* 0x000fe40000410000 */
[----:B------:R-:W-:Y:S01]  /*fda0*/  FMUL.FTZ R25, R25, c[0x0][0x320] ;  /* 0x0000c80019197a20 */ /* 0x000fe20000410000 */
[----:B------:R5:W2:Y:S01]  /*fdb0*/  MUFU.TANH R170, R20 ;  /* 0x0000001400aa7308 */ /* 0x000aa20000002400 */
[----:B------:R-:W-:Y:S02]  /*fdc0*/  FMUL.FTZ R26, R26, c[0x0][0x320] ;  /* 0x0000c8001a1a7a20 */ /* 0x000fe40000410000 */
[----:B------:R-:W-:Y:S01]  /*fdd0*/  FMUL.FTZ R27, R27, c[0x0][0x320] ;  /* 0x0000c8001b1b7a20 */ /* 0x000fe20000410000 */
[C---:B-1----:R-:W-:Y:S06]  /*fde0*/  HMMA.16816.F32 R28, R180.reuse, R8, R28 ;  /* 0x00000008b41c723c */ /* 0x042fec000000181c */
[----:B------:R1:W1:Y:S02]  /*fdf0*/  MUFU.TANH R168, R24 ;  /* 0x0000001800a87308 */ /* 0x0002640000002400 */
[----:B------:R-:W-:Y:S08]  /*fe00*/  HMMA.16816.F32 R32, R180, R10, R32 ;  /* 0x0000000ab420723c */ /* 0x000ff00000001820 */
[----:B------:R2:W2:Y:S01]  /*fe10*/  MUFU.TANH R169, R21 ;  /* 0x0000001500a97308 */ /* 0x0004a20000002400 */
[----:B-----5:R-:W-:Y:S09]  /*fe20*/  @P6 LEA R20, P5, R3, c[0x0][0x1c8], 0x1 ;  /* 0x0000720003146a11 */ /* 0x020ff200078a08ff */
[----:B------:R5:W3:Y:S01]  /*fe30*/  MUFU.TANH R189, R15 ;  /* 0x0000000f00bd7308 */ /* 0x000ae20000002400 */
[----:B-1----:R-:W-:Y:S02]  /*fe40*/  FMUL.FTZ R24, R28, c[0x0][0x320] ;  /* 0x0000c8001c187a20 */ /* 0x002fe40000410000 */
[----:B------:R-:W3:Y:S03]  /*fe50*/  LDL R28, [R1+0x24] ;  /* 0x00002400011c7983 */ /* 0x000ee60000100800 */
[----:B------:R-:W-:Y:S02]  /*fe60*/  FMUL.FTZ R33, R33, c[0x0][0x320] ;  /* 0x0000c80021217a20 */ /* 0x000fe40000410000 */
[----:B------:R-:W-:Y:S02]  /*fe70*/  FMUL.FTZ R35, R35, c[0x0][0x320] ;  /* 0x0000c80023237a20 */ /* 0x000fe40000410000 */
[----:B------:R1:W1:Y:S01]  /*fe80*/  MUFU.TANH R174, R12 ;  /* 0x0000000c00ae7308 */ /* 0x0002620000002400 */
[----:B--2---:R-:W-:Y:S01]  /*fe90*/  @P6 LEA.HI.X R21, R3, c[0x0][0x1cc], R6, 0x1, P5 ;  /* 0x0000730003156a11 */ /* 0x004fe200028f0c06 */
[----:B------:R-:W-:Y:S01]  /*fea0*/  @P6 IMAD.X R6, R2, 0x1, R135, P0 ;  /* 0x0000000102066824 */ /* 0x000fe200000e0687 */
[----:B------:R-:W-:Y:S02]  /*feb0*/  @P6 LEA R18, P0, R4, c[0x0][0x1c8], 0x1 ;  /* 0x0000720004126a11 */ /* 0x000fe400078008ff */
[----:B------:R-:W-:Y:S01]  /*fec0*/  @P6 IADD3 R3, P5, R0, R252, RZ ;  /* 0x000000fc00036210 */ /* 0x000fe20007fbe0ff */
[----:B------:R-:W-:Y:S01]  /*fed0*/  @!PT LDS RZ, [RZ] ;  /* 0x00000000fffff984 */ /* 0x000fe20000000800 */
[----:B------:R-:W-:Y:S01]  /*fee0*/  @!PT LDS RZ, [RZ] ;  /* 0x00000000fffff984 */ /* 0x000fe20000000800 */
[----:B------:R-:W-:Y:S01]  /*fef0*/  @!PT LDS RZ, [RZ] ;  /* 0x00000000fffff984 */ /* 0x000fe20000000800 */
[----:B------:R2:W-:Y:S04]  /*ff00*/  @P6 LDGSTS.E.BYPASS.LTC128B.128 [R225+0x8100], [R20.64], !P4 ;  /* 0x0810000014e16fae */ /* 0x0005e8000e101d4c */
[----:B------:R-:W1:Y:S01]  /*ff10*/  MUFU.TANH R173, R13 ;  /* 0x0000000d00ad7308 */ /* 0x000e620000002400 */
[----:B------:R-:W-:Y:S01]  /*ff20*/  @P6 LEA.HI.X R19, R4, c[0x0][0x1cc], R6, 0x1, P0 ;  /* 0x0000730004136a11 */ /* 0x000fe200000f0c06 */
[----:B------:R-:W-:Y:S01]  /*ff30*/  @P6 IMAD.X R7, R2, 0x1, R251, P5 ;  /* 0x0000000102076824 */ /* 0x000fe200028e06fb */
[C---:B------:R-:W-:Y:S03]  /*ff40*/  @P6 LEA R16, P5, R3.reuse, c[0x0][0x1c8], 0x1 ;  /* 0x0000720003106a11 */ /* 0x040fe600078a08ff */
[----:B------:R1:W-:Y:S01]  /*ff50*/  @P6 LDGSTS.E.BYPASS.LTC128B.128 [R225+0xa100], [R18.64], !P3 ;  /* 0x0a10000012e16fae */ /* 0x0003e2000d901d4c */
[----:B------:R-:W-:Y:S02]  /*ff60*/  @P6 IADD3 R6, P0, R0, R250, RZ ;  /* 0x000000fa00066210 */ /* 0x000fe40007f1e0ff */
[----:B------:R-:W-:Y:S01]  /*ff70*/  @P6 LEA.HI.X R17, R3, c[0x0][0x1cc], R7, 0x1, P5 ;  /* 0x0000730003116a11 */ /* 0x000fe200028f0c07 */
[----:B------:R1:W1:Y:S01]  /*ff80*/  MUFU.TANH R178, R22 ;  /* 0x0000001600b27308 */ /* 0x0002620000002400 */
[----:B------:R-:W-:Y:S01]  /*ff90*/  @P6 IADD3 R0, P5, R230, R0, RZ ;  /* 0x00000000e6006210 */ /* 0x000fe20007fbe0ff */
[----:B------:R-:W-:Y:S01]  /*ffa0*/  @P6 IMAD.X R3, R2, 0x1, R247, P0 ;  /* 0x0000000102036824 */ /* 0x000fe200000e06f7 */
[C---:B------:R-:W-:Y:S01]  /*ffb0*/  @P6 LEA R14, P0, R6.reuse, c[0x0][0x1c8], 0x1 ;  /* 0x00007200060e6a11 */ /* 0x040fe200078008ff */
[----:B------:R2:W-:Y:S01]  /*ffc0*/  @P6 LDGSTS.E.BYPASS.LTC128B.128 [R225+0xc100], [R16.64], !P2 ;  /* 0x0c10000010e16fae */ /* 0x0005e2000d101d4c */
[----:B------:R-:W-:Y:S02]  /*ffd0*/  IMAD.MOV.U32 R230, RZ, RZ, c[0x0][0x1e0] ;  /* 0x00007800ffe67624 */ /* 0x000fe400078e00ff */
[----:B-----5:R-:W-:Y:S02]  /*ffe0*/  @P6 LEA.HI.X R15, R6, c[0x0][0x1cc], R3, 0x1, P0 ;  /* 0x00007300060f6a11 */ /* 0x020fe400000f0c03 */
[----:B------:R-:W-:Y:S01]  /*fff0*/  @P6 IADD3 R3, P0, R0, R224, RZ ;  /* 0x000000e000036210 */ /* 0x000fe20007f1e0ff */
[----:B------:R5:W2:Y:S01]  /*10000*/  MUFU.TANH R185, R23 ;  /* 0x0000001700b97308 */ /* 0x000aa20000002400 */
[----:B------:R-:W-:Y:S01]  /*10010*/  SHF.L.U64.HI R230, R230, R232, c[0x0][0x1e4] ;  /* 0x00007900e6e67619 */ /* 0x000fe200000102e8 */
[----:B------:R2:W-:Y:S03]  /*10020*/  @P6 LDGSTS.E.BYPASS.LTC128B.128 [R225+0xe100], [R14.64], !P1 ;  /* 0x0e1000000ee16fae */ /* 0x0005e6000c901d4c */
[----:B------:R-:W-:Y:S02]  /*10030*/  @P6 IADD3.X R2, R230, R2, RZ, P5, !PT ;  /* 0x00000002e6026210 */ /* 0x000fe40002ffe4ff */
[----:B------:R-:W-:Y:S03]  /*10040*/  @P6 IADD3 R4, P5, R0, R228, RZ ;  /* 0x000000e400046210 */ /* 0x000fe60007fbe0ff */
[----:B------:R4:W3:Y:S01]  /*10050*/  MUFU.TANH R132, R25 ;  /* 0x0000001900847308 */ /* 0x0008e20000002400 */
[C---:B------:R-:W-:Y:S01]  /*10060*/  @P6 IMAD.X R7, R2.reuse, 0x1, R135, P0 ;  /* 0x0000000102076824 */ /* 0x040fe200000e0687 */
[C---:B------:R-:W-:Y:S01]  /*10070*/  @P6 LEA R10, P0, R3.reuse, c[0x0][0x1c8], 0x1 ;  /* 0x00007200030a6a11 */ /* 0x040fe200078008ff */
[----:B------:R-:W-:Y:S01]  /*10080*/  @P6 IMAD.X R6, R2, 0x1, R227, P5 ;  /* 0x0000000102066824 */ /* 0x000fe200028e06e3 */
[----:B-1----:R-:W-:Y:S01]  /*10090*/  @P6 LEA R12, P5, R4, c[0x0][0x1c8], 0x1 ;  /* 0x00007200040c6a11 */ /* 0x002fe200078a08ff */
[----:B------:R-:W-:Y:S01]  /*100a0*/  FMUL.FTZ R22, R32, c[0x0][0x320] ;  /* 0x0000c80020167a20 */ /* 0x000fe20000410000 */
[----:B------:R-:W-:Y:S02]  /*100b0*/  @P6 LEA.HI.X R11, R3, c[0x0][0x1cc], R7, 0x1, P0 ;  /* 0x00007300030b6a11 */ /* 0x000fe400000f0c07 */
[----:B------:R-:W-:Y:S02]  /*100c0*/  @P6 LEA.HI.X R13, R4, c[0x0][0x1cc], R6, 0x1, P5 ;  /* 0x00007300040d6a11 */ /* 0x000fe400028f0c06 */
[----:B------:R1:W1:Y:S01]  /*100d0*/  MUFU.TANH R175, R26 ;  /* 0x0000001a00af7308 */ /* 0x0002620000002400 */
[C---:B------:R-:W-:Y:S02]  /*100e0*/  @P6 IADD3 R4, P5, R0.reuse, R252, RZ ;  /* 0x000000fc00046210 */ /* 0x040fe40007fbe0ff */
[----:B------:R3:W-:Y:S01]  /*100f0*/  @P6 LDGSTS.E.BYPASS.LTC128B.128 [R225+0x9100], [R12.64], !P4 ;  /* 0x091000000ce16fae */ /* 0x0007e2000e101d4c */
[----:B------:R-:W-:Y:S01]  /*10100*/  @P6 IADD3 R0, P0, R0, R250, RZ ;  /* 0x000000fa00006210 */ /* 0x000fe20007f1e0ff */
[----:B-----5:R-:W-:Y:S01]  /*10110*/  FMUL.FTZ R23, R29, c[0x0][0x320] ;  /* 0x0000c8001d177a20 */ /* 0x020fe20000410000 */
[----:B------:R-:W-:Y:S02]  /*10120*/  @P6 IADD3.X R3, R2, R251, RZ, P5, !PT ;  /* 0x000000fb02036210 */ /* 0x000fe40002ffe4ff */
[----:B------:R-:W-:Y:S01]  /*10130*/  @P6 LEA R8, P5, R4, c[0x0][0x1c8], 0x1 ;  /* 0x0000720004086a11 */ /* 0x000fe200078a08ff */
[----:B------:R3:W-:Y:S01]  /*10140*/  @P6 LDGSTS.E.BYPASS.LTC128B.128 [R225+0xb100], [R10.64], !P3 ;  /* 0x0b1000000ae16fae */ /* 0x0007e2000d901d4c */
[----:B------:R-:W3:Y:S01]  /*10150*/  MUFU.TANH R27, R27 ;  /* 0x0000001b001b7308 */ /* 0x000ee20000002400 */
[----:B------:R-:W-:Y:S01]  /*10160*/  @P6 IMAD.X R2, R2, 0x1, R247, P0 ;  /* 0x0000000102026824 */ /* 0x000fe200000e06f7 */
[----:B------:R-:W-:Y:S01]  /*10170*/  @P6 LEA.HI.X R9, R4, c[0x0][0x1cc], R3, 0x1, P5 ;  /* 0x0000730004096a11 */ /* 0x000fe200028f0c03 */
[----:B--2---:R-:W-:Y:S01]  /*10180*/  FMUL.FTZ R14, R34, c[0x0][0x320] ;  /* 0x0000c800220e7a20 */ /* 0x004fe20000410000 */
[C---:B------:R-:W-:Y:S01]  /*10190*/  @P6 LEA R6, P0, R0.reuse, c[0x0][0x1c8], 0x1 ;  /* 0x0000720000066a11 */ /* 0x040fe200078008ff */
[----:B----4-:R-:W-:Y:S01]  /*101a0*/  FMUL.FTZ R25, R31, c[0x0][0x320] ;  /* 0x0000c8001f197a20 */ /* 0x010fe20000410000 */
[----:B------:R-:W2:Y:S01]  /*101b0*/  SHFL.IDX PT, R3, R5, RZ, 0x1c1f ;  /* 0x001c1fff05037589 */ /* 0x000ea200000e0000 */
[----:B------:R-:W-:Y:S01]  /*101c0*/  IMAD.SHL.U32 R4, R223, 0x40, RZ ;  /* 0x00000040df047824 */ /* 0x000fe200078e00ff */
[----:B------:R-:W-:Y:S02]  /*101d0*/  @P6 LEA.HI.X R7, R0, c[0x0][0x1cc], R2, 0x1, P0 ;  /* 0x0000730000076a11 */ /* 0x000fe400000f0c02 */
[----:B------:R-:W4:Y:S01]  /*101e0*/  MUFU.TANH R24, R24 ;  /* 0x0000001800187308 */ /* 0x000f220000002400 */
[----:B------:R-:W-:Y:S01]  /*101f0*/  PLOP3.LUT P0, PT, PT, PT, UP1, 0x40, 0x0 ;  /* 0x000000000000781c */ /* 0x000fe20003f0e818 */
[----:B------:R2:W-:Y:S01]  /*10200*/  @P6 LDGSTS.E.BYPASS.LTC128B.128 [R225+0xd100], [R8.64], !P2 ;  /* 0x0d10000008e16fae */ /* 0x0005e2000d101d4c */
[----:B-1----:R-:W-:Y:S05]  /*10210*/  FMUL.FTZ R26, R30, c[0x0][0x320] ;  /* 0x0000c8001e1a7a20 */ /* 0x002fea0000410000 */
[----:B------:R1:W-:Y:S02]  /*10220*/  @P6 LDGSTS.E.BYPASS.LTC128B.128 [R225+0xf100], [R6.64], !P1 ;  /* 0x0f10000006e16fae */ /* 0x0003e4000c901d4c */
[----:B------:R-:W1:Y:S04]  /*10230*/  MUFU.TANH R23, R23 ;  /* 0x0000001700177308 */ /* 0x000e680000002400 */
[----:B------:R-:W0:Y:S06]  /*10240*/  LDGDEPBAR ;  /* 0x00000000000079af */ /* 0x000e2c0000000000 */
        /* <DEDUP_REMOVED lines=9> */
[C---:B-1----:R-:W-:Y:S02]  /*102e0*/  IADD3 R6, R0.reuse, UR6, RZ ;  /* 0x0000000600067c10 */ /* 0x042fe4000fffe0ff */
[----:B------:R-:W-:Y:S03]  /*102f0*/  IADD3 R7, R0, c[0x0][0x328], RZ ;  /* 0x0000ca0000077a10 */ /* 0x000fe60007ffe0ff */
[----:B--2---:R-:W-:Y:S01]  /*10300*/  IMAD.IADD R0, R6, 0x1, R3 ;  /* 0x0000000106007824 */ /* 0x004fe200078e0203 */
[----:B------:R-:W-:Y:S01]  /*10310*/  IADD3 R2, R7, R3, RZ ;  /* 0x0000000307027210 */ /* 0x000fe20007ffe0ff */
[----:B------:R-:W-:-:S05]  /*10320*/  @P0 BRA `(.L_x_1620) ;  /* 0x0000019000000947 */ /* 0x000fca0003800000 */
[----:B----4-:R-:W-:Y:S01]  /*10330*/  IADD3 R3, R3, c[0x0][0x1d0], RZ ;  /* 0x0000740003037a10 */ /* 0x010fe20007ffe0ff */
        /* <DEDUP_REMOVED lines=13> */
.L_x_1622:
[----:B------:R-:W-:Y:S04]  /*10410*/  MOV R8, c[0x0][0x32c] ;  /* 0x0000cb0000087a02 */ /* 0x000fe80000000f00 */
[----:B------:R-:W-:Y:S11]  /*10420*/  ISETP.NE.AND P0, PT, R8, 0x1, PT ;  /* 0x000000010800780c */ /* 0x000ff60003f05270 */
[----:B------:R-:W-:Y:S02]  /*10430*/  @!UPT UIADD3 URZ, URZ, URZ, URZ ;  /* 0x0000003f3f3ff290 */ /* 0x000fe4000fffe03f */
[----:B------:R-:W-:Y:S05]  /*10440*/  @P0 IMAD.HI.U32 R8, R3, c[0x0][0x330], RZ ;  /* 0x0000cc0003080a27 */ /* 0x000fea00078e00ff */
[----:B------:R-:W-:Y:S02]  /*10450*/  @P0 SHF.R.U32.HI R3, RZ, c[0x0][0x334], R8 ;  /* 0x0000cd00ff030a19 */ /* 0x000fe40000011608 */
.L_x_1623:
[----:B------:R-:W-:Y:S05]  /*10460*/  BSYNC B0 ;  /* 0x0000000000007941 */ /* 0x000fea0003800000 */
.L_x_1621:
[----:B------:R-:W-:Y:S04]  /*10470*/  IMAD R3, R3, c[0x0][0x32c], -R4 ;  /* 0x0000cb0003037a24 */ /* 0x000fe800078e0a04 */
[----:B------:R-:W-:Y:S05]  /*10480*/  IMAD.IADD R3, R3, 0x1, -R28 ;  /* 0x0000000103037824 */ /* 0x000fea00078e0a1c */
[----:B------:R-:W-:Y:S02]  /*10490*/  IADD3 R8, R3, c[0x0][0x32c], RZ ;  /* 0x0000cb0003087a10 */ /* 0x000fe40007ffe0ff */
[----:B------:R-:W-:Y:S02]  /*104a0*/  IMNMX R0, R0, R3, !PT ;  /* 0x0000000300007217 */ /* 0x000fe40007800200 */
[----:B------:R-:W-:Y:S02]  /*104b0*/  IMNMX R2, R2, R8, PT ;  /* 0x0000000802027217 */ /* 0x000fe40003800200 */
.L_x_1620:
[----:B----4-:R-:W-:Y:S01]  /*104c0*/  ISETP.GT.AND P0, PT, R223, -0x1, PT ;  /* 0xffffffffdf00780c */ /* 0x010fe20003f04270 */
        /* <DEDUP_REMOVED lines=67> */
.L_x_1626:
[----:B------:R-:W-:Y:S04]  /*10900*/  MOV R5, c[0x0][0x32c] ;  /* 0x0000cb0000057a02 */ /* 0x000fe80000000f00 */
[----:B------:R-:W-:Y:S11]  /*10910*/  ISETP.NE.AND P5, PT, R5, 0x1, PT ;  /* 0x000000010500780c */ /* 0x000ff60003fa5270 */
[----:B------:R-:W-:Y:S02]  /*10920*/  @!UPT UIADD3 URZ, URZ, URZ, URZ ;  /* 0x0000003f3f3ff290 */ /* 0x000fe4000fffe03f */
[----:B------:R-:W-:Y:S05]  /*10930*/  @P5 IMAD.HI.U32 R5, R3, c[0x0][0x330], RZ ;  /* 0x0000cc0003055a27 */ /* 0x000fea00078e00ff */
[----:B------:R-:W-:Y:S02]  /*10940*/  @P5 SHF.R.U32.HI R3, RZ, c[0x0][0x334], R5 ;  /* 0x0000cd00ff035a19 */ /* 0x000fe40000011605 */
.L_x_1627:
[----:B------:R-:W-:Y:S05]  /*10950*/  BSYNC B0 ;  /* 0x0000000000007941 */ /* 0x000fea0003800000 */
.L_x_1625:
[----:B------:R-:W-:Y:S04]  /*10960*/  IMAD R4, R3, c[0x0][0x32c], -R4 ;  /* 0x0000cb0003047a24 */ /* 0x000fe800078e0a04 */
[----:B------:R-:W-:Y:S05]  /*10970*/  IMAD.IADD R4, R4, 0x1, -R28 ;  /* 0x0000000104047824 */ /* 0x000fea00078e0a1c */
[----:B------:R-:W-:Y:S02]  /*10980*/  IADD3 R3, R4, c[0x0][0x32c], RZ ;  /* 0x0000cb0004037a10 */ /* 0x000fe40007ffe0ff */
[----:B------:R-:W-:Y:S02]  /*10990*/  IMNMX R0, R0, R4, !PT ;  /* 0x0000000400007217 */ /* 0x000fe40007800200 */
[----:B------:R-:W-:Y:S02]  /*109a0*/  IMNMX R2, R2, R3, PT ;  /* 0x0000000302027217 */ /* 0x000fe40003800200 */
.L_x_1624:
        /* <DEDUP_REMOVED lines=13> */
[----:B------:R-:W-:Y:S02]  /*10a80*/  ISETP.LT.OR P6, PT, R2, 0x2, P6 ;  /* 0x000000020200780c */ /* 0x000fe400037c1670 */
[----:B------:R-:W-:Y:S02]  /*10a90*/  FMNMX.FTZ R3, R176, R3, !PT ;  /* 0x00000003b0037209 */ /* 0x000fe40007810000 */
[----:B------:R-:W-:Y:S02]  /*10aa0*/  FSEL R6, R193, -INF , !P6 ;  /* 0xff800000c1067808 */ /* 0x000fe40007000000 */
[----:B------:R-:W-:Y:S02]  /*10ab0*/  ISETP.GT.AND P6, PT, R0, 0x9, P0 ;  /* 0x000000090000780c */ /* 0x000fe400007c4270 */
[----:B------:R-:W-:Y:S02]  /*10ac0*/  ISETP.LT.OR P5, PT, R2, 0x9, P5 ;  /* 0x000000090200780c */ /* 0x000fe40002fa1670 */
        /* <DEDUP_REMOVED lines=95> */
[C---:B--2---:R-:W-:Y:S01]  /*110c0*/  FMUL.FTZ R8, R2.reuse, R140 ;  /* 0x0000008c02087220 */ /* 0x044fe20000410000 */
[----:B------:R-:W-:Y:S01]  /*110d0*/  ISETP.GT.AND P0, PT, R223, R231, PT ;  /* 0x000000e7df00720c */ /* 0x000fe20003f04270 */
        /* <DEDUP_REMOVED lines=30> */
[C---:B------:R-:W-:Y:S01]  /*112c0*/  FMUL.FTZ R61, R2.reuse, R61 ;  /* 0x0000003d023d7220 */ /* 0x040fe20000410000 */
        /* <DEDUP_REMOVED lines=68> */
[C---:B------:R-:W-:Y:S01]  /*11710*/  FMUL.FTZ R59, R0.reuse, R59 ;  /* 0x0000003b003b7220 */ /* 0x040fe20000410000 */
        /* <DEDUP_REMOVED lines=14> */
[----:B------:R-:W-:Y:S02]  /*11800*/  FMUL.FTZ R74, R0, R74 ;  /* 0x0000004a004a7220 */ /* 0x000fe40000410000 */
        /* <DEDUP_REMOVED lines=114> */
[C---:B--2---:R-:W-:Y:S08]  /*11f30*/  HMMA.16816.F32 R36, R136.reuse, R140, R36 ;  /* 0x0000008c8824723c */ /* 0x044ff00000001824 */
[C---:B------:R-:W-:Y:S01]  /*11f40*/  HMMA.16816.F32 R40, R136.reuse, R142, R40 ;  /* 0x0000008e8828723c */ /* 0x040fe20000001828 */
[----:B------:R-:W2:Y:S07]  /*11f50*/  LDSM.16.MT88.4 R140, [R197+0x4900] ;  /* 0x00490000c58c783b */ /* 0x000eae0000004200 */
[C---:B-1----:R-:W-:Y:S04]  /*11f60*/  HMMA.16816.F32 R44, R136.reuse, R144, R44 ;  /* 0x00000090882c723c */ /* 0x042fe8000000182c */
[--C-:B----4-:R-:W-:Y:S04]  /*11f70*/  FFMA.FTZ R134, R183, c[0x0][0x2d0], -R172.reuse ;  /* 0x0000b400b7867a23 */ /* 0x110fe800000108ac */
[C---:B------:R-:W-:Y:S01]  /*11f80*/  HMMA.16816.F32 R48, R136.reuse, R146, R48 ;  /* 0x000000928830723c */ /* 0x040fe20000001830 */
[----:B------:R-:W1:Y:S01]  /*11f90*/  LDSM.16.MT88.4 R144, [R198+0x4900] ;  /* 0x00490000c690783b */ /* 0x000e620000004200 */
[----:B------:R4:W1:Y:S06]  /*11fa0*/  MUFU.EX2 R182, R134 ;  /* 0x0000008600b67308 */ /* 0x00086c0000000800 */
[C---:B-----5:R-:W-:Y:S08]  /*11fb0*/  HMMA.16816.F32 R52, R136.reuse, R148, R52 ;  /* 0x000000948834723c */ /* 0x060ff00000001834 */
[C---:B------:R-:W-:Y:S01]  /*11fc0*/  HMMA.16816.F32 R56, R136.reuse, R150, R56 ;  /* 0x000000968838723c */ /* 0x040fe20000001838 */
[----:B------:R-:W5:Y:S07]  /*11fd0*/  LDSM.16.MT88.4 R148, [R200+0x4900] ;  /* 0x00490000c894783b */ /* 0x000f6e0000004200 */
[C---:B---3--:R-:W-:Y:S04]  /*11fe0*/  HMMA.16816.F32 R60, R136.reuse, R152, R60 ;  /* 0x00000098883c723c */ /* 0x048fe8000000183c */
[--C-:B----4-:R-:W-:Y:S04]  /*11ff0*/  FFMA.FTZ R134, R178, c[0x0][0x2d0], -R133.reuse ;  /* 0x0000b400b2867a23 */ /* 0x110fe80000010885 */
        /* <DEDUP_REMOVED lines=32> */
[----:B------:R-:W-:Y:S01]  /*12200*/  HMMA.16816.F32 R128, R136, R154, R128 ;  /* 0x0000009a8880723c */ /* 0x000fe20000001880 */
[----:B------:R-:W3:Y:S01]  /*12210*/  LDSM.16.MT88.4 R152, [R199+0x1100] ;  /* 0x00110000c798783b */ /* 0x000ee20000004200 */
[----:B------:R4:W-:Y:S05]  /*12220*/  MUFU.EX2 R181, R134 ;  /* 0x0000008600b57308 */ /* 0x0009ea0000000800 */
[----:B------:R-:W-:Y:S02]  /*12230*/  F2FP.PACK_AB R136, R189, R232 ;  /* 0x000000e8bd88723e */ /* 0x000fe400000000ff */
[----:B------:R-:W-:Y:S03]  /*12240*/  F2FP.PACK_AB R138, R182, R187 ;  /* 0x000000bbb68a723e */ /* 0x000fe600000000ff */
[----:B------:R-:W-:Y:S02]  /*12250*/  F2FP.PACK_AB R137, R176, R177 ;  /* 0x000000b1b089723e */ /* 0x000fe400000000ff */
[----:B-1----:R-:W-:Y:S07]  /*12260*/  F2FP.PACK_AB R139, R174, R175 ;  /* 0x000000afae8b723e */ /* 0x002fee00000000ff */
[C---:B--2---:R-:W-:Y:S03]  /*12270*/  HMMA.16816.F32 R4, R136.reuse, R140, R4 ;  /* 0x0000008c8804723c */ /* 0x044fe60000001804 */
[--C-:B----4-:R-:W-:Y:S05]  /*12280*/  FFMA.FTZ R134, R195, c[0x0][0x2d0], -R172.reuse ;  /* 0x0000b400c3867a23 */ /* 0x110fea00000108ac */
[C---:B------:R-:W-:Y:S01]  /*12290*/  HMMA.16816.F32 R8, R136.reuse, R142, R8 ;  /* 0x0000008e8808723c */ /* 0x040fe20000001808 */
[----:B------:R-:W1:Y:S01]  /*122a0*/  LDSM.16.MT88.4 R140, [R197+0x3100] ;  /* 0x00310000c58c783b */ /* 0x000e620000004200 */
[----:B------:R-:W2:Y:S06]  /*122b0*/  MUFU.EX2 R180, R134 ;  /* 0x0000008600b47308 */ /* 0x000eac0000000800 */
[C---:B------:R-:W-:Y:S08]  /*122c0*/  HMMA.16816.F32 R12, R136.reuse, R144, R12 ;  /* 0x00000090880c723c */ /* 0x040ff0000000180c */
[C---:B------:R-:W-:Y:S01]  /*122d0*/  HMMA.16816.F32 R16, R136.reuse, R146, R16 ;  /* 0x000000928810723c */ /* 0x040fe20000001810 */
[----:B------:R-:W4:Y:S07]  /*122e0*/  LDSM.16.MT88.4 R144, [R198+0x3100] ;  /* 0x00310000c690783b */ /* 0x000f2e0000004200 */
[C---:B-----5:R-:W-:Y:S04]  /*122f0*/  HMMA.16816.F32 R20, R136.reuse, R148, R20 ;  /* 0x000000948814723c */ /* 0x060fe80000001814 */
[----:B--2---:R-:W-:Y:S01]  /*12300*/  F2FP.PACK_AB R168, R180, R181 ;  /* 0x000000b5b4a8723e */ /* 0x004fe200000000ff */
[--C-:B------:R-:W-:Y:S02]  /*12310*/  FFMA.FTZ R134, R224, c[0x0][0x2d0], -R172.reuse ;  /* 0x0000b400e0867a23 */ /* 0x100fe400000108ac */
[----:B------:R-:W-:Y:S01]  /*12320*/  FFMA.FTZ R172, R226, c[0x0][0x2d0], -R172 ;  /* 0x0000b400e2ac7a23 */ /* 0x000fe200000108ac */
[C---:B------:R-:W-:Y:S01]  /*12330*/  HMMA.16816.F32 R24, R136.reuse, R150, R24 ;  /* 0x000000968818723c */ /* 0x040fe20000001818 */
[----:B------:R-:W2:Y:S01]  /*12340*/  LDSM.16.MT88.4 R148, [R200+0x3100] ;  /* 0x00310000c894783b */ /* 0x000ea20000004200 */
[----:B------:R5:W-:Y:S06]  /*12350*/  MUFU.EX2 R179, R134 ;  /* 0x0000008600b37308 */ /* 0x000bec0000000800 */
[C---:B---3--:R-:W-:Y:S04]  /*12360*/  HMMA.16816.F32 R28, R136.reuse, R152, R28 ;  /* 0x00000098881c723c */ /* 0x048fe8000000181c */
[----:B------:R-:W3:Y:S04]  /*12370*/  MUFU.EX2 R178, R172 ;  /* 0x000000ac00b27308 */ /* 0x000ee80000000800 */
[C---:B------:R-:W-:Y:S01]  /*12380*/  HMMA.16816.F32 R32, R136.reuse, R154, R32 ;  /* 0x0000009a8820723c */ /* 0x040fe20000001820 */
[----:B------:R-:W2:Y:S07]  /*12390*/  LDSM.16.MT88.4 R152, [R199+0x3100] ;  /* 0x00310000c798783b */ /* 0x000eae0000004200 */
[C---:B-1----:R-:W-:Y:S04]  /*123a0*/  HMMA.16816.F32 R36, R136.reuse, R140, R36 ;  /* 0x0000008c8824723c */ /* 0x042fe80000001824 */
[--C-:B-----5:R-:W-:Y:S04]  /*123b0*/  FFMA.FTZ R134, R191, c[0x0][0x2d0], -R133.reuse ;  /* 0x0000b400bf867a23 */ /* 0x120fe80000010885 */
[C---:B------:R-:W-:Y:S01]  /*123c0*/  HMMA.16816.F32 R40, R136.reuse, R142, R40 ;  /* 0x0000008e8828723c */ /* 0x040fe20000001828 */
[----:B------:R-:W1:Y:S01]  /*123d0*/  LDSM.16.MT88.4 R140, [R197+0x5100] ;  /* 0x00510000c58c783b */ /* 0x000e620000004200 */
[----:B------:R5:W-:Y:S02]  /*123e0*/  MUFU.EX2 R173, R134 ;  /* 0x0000008600ad7308 */ /* 0x000be40000000800 */
[----:B---3--:R-:W-:Y:S04]  /*123f0*/  F2FP.PACK_AB R170, R178, R179 ;  /* 0x000000b3b2aa723e */ /* 0x008fe800000000ff */
[C---:B----4-:R-:W-:Y:S08]  /*12400*/  HMMA.16816.F32 R44, R136.reuse, R144, R44 ;  /* 0x00000090882c723c */ /* 0x050ff0000000182c */
[C---:B------:R-:W-:Y:S01]  /*12410*/  HMMA.16816.F32 R48, R136.reuse, R146, R48 ;  /* 0x000000928830723c */ /* 0x040fe20000001830 */
[----:B------:R-:W3:Y:S07]  /*12420*/  LDSM.16.MT88.4 R144, [R198+0x5100] ;  /* 0x00510000c690783b */ /* 0x000eee0000004200 */
[C---:B--2---:R-:W-:Y:S04]  /*12430*/  HMMA.16816.F32 R52, R136.reuse, R148, R52 ;  /* 0x000000948834723c */ /* 0x044fe80000001834 */
[--C-:B-----5:R-:W-:Y:S04]  /*12440*/  FFMA.FTZ R134, R192, c[0x0][0x2d0], -R133.reuse ;  /* 0x0000b400c0867a23 */ /* 0x120fe80000010885 */
[C---:B------:R-:W-:Y:S01]  /*12450*/  HMMA.16816.F32 R56, R136.reuse, R150, R56 ;  /* 0x000000968838723c */ /* 0x040fe20000001838 */
[----:B------:R-:W2:Y:S01]  /*12460*/  LDSM.16.MT88.4 R148, [R200+0x5100] ;  /* 0x00510000c894783b */ /* 0x000ea20000004200 */
[----:B------:R-:W4:Y:S06]  /*12470*/  MUFU.EX2 R172, R134 ;  /* 0x0000008600ac7308 */ /* 0x000f2c0000000800 */
[C---:B------:R-:W-:Y:S08]  /*12480*/  HMMA.16816.F32 R60, R136.reuse, R152, R60 ;  /* 0x00000098883c723c */ /* 0x040ff0000000183c */
[C---:B------:R-:W-:Y:S01]  /*12490*/  HMMA.16816.F32 R64, R136.reuse, R154, R64 ;  /* 0x0000009a8840723c */ /* 0x040fe20000001840 */
[----:B------:R-:W5:Y:S07]  /*124a0*/  LDSM.16.MT88.4 R152, [R199+0x5100] ;  /* 0x00510000c798783b */ /* 0x000f6e0000004200 */
[C---:B-1----:R-:W-:Y:S04]  /*124b0*/  HMMA.16816.F32 R68, R136.reuse, R140, R68 ;  /* 0x0000008c8844723c */ /* 0x042fe80000001844 */
[----:B----4-:R-:W-:Y:S01]  /*124c0*/  F2FP.PACK_AB R169, R172, R173 ;  /* 0x000000adaca9723e */ /* 0x010fe200000000ff */
[--C-:B------:R-:W-:Y:S02]  /*124d0*/  FFMA.FTZ R134, R193, c[0x0][0x2d0], -R133.reuse ;  /* 0x0000b400c1867a23 */ /* 0x100fe40000010885 */
[----:B------:R-:W-:Y:S01]  /*124e0*/  FFMA.FTZ R133, R135, c[0x0][0x2d0], -R133 ;  /* 0x0000b40087857a23 */ /* 0x000fe20000010885 */
[C---:B------:R-:W-:Y:S01]  /*124f0*/  HMMA.16816.F32 R72, R136.reuse, R142, R72 ;  /* 0x0000008e8848723c */ /* 0x040fe20000001848 */
[----:B------:R-:W1:Y:S02]  /*12500*/  LDSM.16.MT88.4 R140, [R197+0x7100] ;  /* 0x00710000c58c783b */ /* 0x000e640000004200 */
[----:B------:R-:W-:Y:S05]  /*12510*/  MUFU.EX2 R134, R134 ;  /* 0x0000008600867308 */ /* 0x000fea0000000800 */
[C---:B---3--:R-:W-:Y:S05]  /*12520*/  HMMA.16816.F32 R76, R136.reuse, R144, R76 ;  /* 0x00000090884c723c */ /* 0x048fea000000184c */
[----:B------:R-:W3:Y:S03]  /*12530*/  MUFU.EX2 R133, R133 ;  /* 0x0000008500857308 */ /* 0x000ee60000000800 */
[C---:B------:R-:W-:Y:S01]  /*12540*/  HMMA.16816.F32 R80, R136.reuse, R146, R80 ;  /* 0x000000928850723c */ /* 0x040fe20000001850 */
[----:B------:R-:W4:Y:S07]  /*12550*/  LDSM.16.MT88.4 R144, [R198+0x7100] ;  /* 0x00710000c690783b */ /* 0x000f2e0000004200 */
[C---:B--2---:R-:W-:Y:S08]  /*12560*/  HMMA.16816.F32 R84, R136.reuse, R148, R84 ;  /* 0x000000948854723c */ /* 0x044ff00000001854 */
[C---:B------:R-:W-:Y:S01]  /*12570*/  HMMA.16816.F32 R88, R136.reuse, R150, R88 ;  /* 0x000000968858723c */ /* 0x040fe20000001858 */
[----:B------:R-:W2:Y:S03]  /*12580*/  LDSM.16.MT88.4 R148, [R200+0x7100] ;  /* 0x00710000c894783b */ /* 0x000ea60000004200 */
[----:B---3--:R-:W-:Y:S04]  /*12590*/  F2FP.PACK_AB R171, R133, R134 ;  /* 0x0000008685ab723e */ /* 0x008fe800000000ff */
[C---:B-----5:R-:W-:Y:S08]  /*125a0*/  HMMA.16816.F32 R92, R136.reuse, R152, R92 ;  /* 0x00000098885c723c */ /* 0x060ff0000000185c */
[C---:B------:R-:W-:Y:S01]  /*125b0*/  HMMA.16816.F32 R96, R136.reuse, R154, R96 ;  /* 0x0000009a8860723c */ /* 0x040fe20000001860 */
[----:B------:R-:W3:Y:S07]  /*125c0*/  LDSM.16.MT88.4 R152, [R199+0x7100] ;  /* 0x00710000c798783b */ /* 0x000eee0000004200 */
[C---:B-1----:R-:W-:Y:S08]  /*125d0*/  HMMA.16816.F32 R100, R136.reuse, R140, R100 ;  /* 0x0000008c8864723c */ /* 0x042ff00000001864 */
[C---:B------:R-:W-:Y:S01]  /*125e0*/  HMMA.16816.F32 R104, R136.reuse, R142, R104 ;  /* 0x0000008e8868723c */ /* 0x040fe20000001868 */
[----:B------:R-:W1:Y:S07]  /*125f0*/  LDSM.16.MT88.4 R140, [R197+0x1900] ;  /* 0x00190000c58c783b */ /* 0x000e6e0000004200 */
[C---:B----4-:R-:W-:Y:S08]  /*12600*/  HMMA.16816.F32 R108, R136.reuse, R144, R108 ;  /* 0x00000090886c723c */ /* 0x050ff0000000186c */
[C---:B------:R-:W-:Y:S08]  /*12610*/  HMMA.16816.F32 R112, R136.reuse, R146, R112 ;  /* 0x000000928870723c */ /* 0x040ff00000001870 */
[C---:B--2---:R-:W-:Y:S08]  /*12620*/  HMMA.16816.F32 R116, R136.reuse, R148, R116 ;  /* 0x000000948874723c */ /* 0x044ff00000001874 */
[C---:B------:R-:W-:Y:S08]  /*12630*/  HMMA.16816.F32 R120, R136.reuse, R150, R120 ;  /* 0x000000968878723c */ /* 0x040ff00000001878 */
[C---:B---3--:R-:W-:Y:S08]  /*12640*/  HMMA.16816.F32 R124, R136.reuse, R152, R124 ;  /* 0x00000098887c723c */ /* 0x048ff0000000187c */
[----:B------:R-:W-:Y:S08]  /*12650*/  HMMA.16816.F32 R128, R136, R154, R128 ;  /* 0x0000009a8880723c */ /* 0x000ff00000001880 */
[C---:B-1----:R-:W-:Y:S01]  /*12660*/  HMMA.16816.F32 R136, R168.reuse, R140, R4 ;  /* 0x0000008ca888723c */ /* 0x042fe20000001804 */
[----:B------:R-:W1:Y:S07]  /*12670*/  LDSM.16.MT88.4 R4, [R197+0x3900] ;  /* 0x00390000c504783b */ /* 0x000e6e0000004200 */
[C---:B------:R-:W-:Y:S01]  /*12680*/  HMMA.16816.F32 R140, R168.reuse, R142, R8 ;  /* 0x0000008ea88c723c */ /* 0x040fe20000001808 */
[----:B------:R-:W2:Y:S07]  /*12690*/  LDSM.16.MT88.4 R8, [R198+0x3900] ;  /* 0x00390000c608783b */ /* 0x000eae0000004200 */
[C---:B------:R-:W-:Y:S01]  /*126a0*/  HMMA.16816.F32 R144, R168.reuse, R156, R12 ;  /* 0x0000009ca890723c */ /* 0x040fe2000000180c */
        /* <DEDUP_REMOVED lines=29> */
[----:B------:R-:W-:Y:S01]  /*12880*/  FFMA.FTZ R16, R2, R248, R243 ;  /* 0x000000f802107223 */ /* 0x000fe200000100f3 */
[C---:B------:R-:W-:Y:S04]  /*12890*/  HMMA.16816.F32 R96, R168.reuse, R18, R96 ;  /* 0x00000012a860723c */ /* 0x040fe80000001860 */
[----:B------:R-:W-:Y:S02]  /*128a0*/  FFMA.FTZ R2, R0, R249, R230 ;  /* 0x000000f900027223 */ /* 0x000fe400000100e6 */
[----:B------:R-:W-:Y:S02]  /*128b0*/  FADD.FTZ R0, R246, R16 ;  /* 0x00000010f6007221 */ /* 0x000fe40000010000 */
[C---:B-1----:R-:W-:Y:S04]  /*128c0*/  HMMA.16816.F32 R100, R168.reuse, R4, R100 ;  /* 0x00000004a864723c */ /* 0x042fe80000001864 */
[----:B------:R-:W-:Y:S02]  /*128d0*/  FADD.FTZ R2, R229, R2 ;  /* 0x00000002e5027221 */ /* 0x000fe40000010000 */
[----:B------:R-:W-:Y:S02]  /*128e0*/  FADD.FTZ R0, R245, R0 ;  /* 0x00000000f5007221 */ /* 0x000fe40000010000 */
[C---:B------:R-:W-:Y:S01]  /*128f0*/  HMMA.16816.F32 R104, R168.reuse, R6, R104 ;  /* 0x00000006a868723c */ /* 0x040fe20000001868 */
[----:B------:R-:W1:Y:S03]  /*12900*/  LDSM.16.MT88.4 R4, [R199+0x7900] ;  /* 0x00790000c704783b */ /* 0x000e660000004200 */
[----:B------:R-:W-:Y:S02]  /*12910*/  FADD.FTZ R2, R228, R2 ;  /* 0x00000002e4027221 */ /* 0x000fe40000010000 */
[----:B------:R-:W-:Y:S02]  /*12920*/  FADD.FTZ R0, R244, R0 ;  /* 0x00000000f4007221 */ /* 0x000fe40000010000 */
[----:B------:R-:W-:Y:S01]  /*12930*/  FADD.FTZ R2, R227, R2 ;  /* 0x00000002e3027221 */ /* 0x000fe20000010000 */
[C---:B--2---:R-:W-:Y:S03]  /*12940*/  HMMA.16816.F32 R108, R168.reuse, R8, R108 ;  /* 0x00000008a86c723c */ /* 0x044fe6000000186c */
[----:B------:R-:W-:Y:S02]  /*12950*/  FADD.FTZ R0, R242, R0 ;  /* 0x00000000f2007221 */ /* 0x000fe40000010000 */
[----:B------:R-:W-:Y:S02]  /*12960*/  FADD.FTZ R2, R190, R2 ;  /* 0x00000002be027221 */ /* 0x000fe40000010000 */
[----:B------:R-:W-:Y:S01]  /*12970*/  FADD.FTZ R0, R241, R0 ;  /* 0x00000000f1007221 */ /* 0x000fe20000010000 */
[C---:B------:R-:W-:Y:S04]  /*12980*/  HMMA.16816.F32 R112, R168.reuse, R10, R112 ;  /* 0x0000000aa870723c */ /* 0x040fe80000001870 */
[----:B------:R-:W-:Y:S02]  /*12990*/  FADD.FTZ R2, R188, R2 ;  /* 0x00000002bc027221 */ /* 0x000fe40000010000 */
[----:B------:R-:W-:Y:S02]  /*129a0*/  FADD.FTZ R0, R240, R0 ;  /* 0x00000000f0007221 */ /* 0x000fe40000010000 */
[----:B------:R-:W-:Y:S01]  /*129b0*/  FADD.FTZ R2, R186, R2 ;  /* 0x00000002ba027221 */ /* 0x000fe20000010000 */
[C---:B---3--:R-:W-:Y:S03]  /*129c0*/  HMMA.16816.F32 R116, R168.reuse, R12, R116 ;  /* 0x0000000ca874723c */ /* 0x048fe60000001874 */
        /* <DEDUP_REMOVED lines=8> */
[----:B------:R-:W-:Y:S02]  /*12a50*/  FADD.FTZ R0, R187, R0 ;  /* 0x00000000bb007221 */ /* 0x000fe40000010000 */
[----:B------:R-:W-:Y:S02]  /*12a60*/  FADD.FTZ R2, R175, R2 ;  /* 0x00000002af027221 */ /* 0x000fe40000010000 */
        /* <DEDUP_REMOVED lines=16> */
.L_x_1619:
[----:B------:R-:W2:Y:S01]  /*12b70*/  SHFL.BFLY PT, R6, R248, 0x2, 0x1f ;  /* 0x0c401f00f8067f89 */ /* 0x000ea200000e0000 */
[----:B------:R-:W-:-:S02]  /*12b80*/  MOV R17, 0xff800000 ;  /* 0xff80000000117802 */ /* 0x000fc40000000f00 */
[----:B------:R-:W-:Y:S01]  /*12b90*/  MOV R18, 0xff800000 ;  /* 0xff80000000127802 */ /* 0x000fe20000000f00 */
[----:B------:R-:W3:Y:S01]  /*12ba0*/  SHFL.BFLY PT, R7, R249, 0x2, 0x1f ;  /* 0x0c401f00f9077f89 */ /* 0x000ee200000e0000 */
[----:B------:R-:W-:Y:S01]  /*12bb0*/  PLOP3.LUT P2, PT, PT, PT, PT, 0x8, 0x0 ;  /* 0x000000000000781c */ /* 0x000fe20003f4e170 */
[----:B--2---:R-:W-:Y:S02]  /*12bc0*/  FADD.FTZ R6, R6, R248 ;  /* 0x000000f806067221 */ /* 0x004fe40000010000 */
[----:B---3--:R-:W-:-:S03]  /*12bd0*/  FADD.FTZ R7, R7, R249 ;  /* 0x000000f907077221 */ /* 0x008fc60000010000 */
[----:B------:R-:W2:Y:S04]  /*12be0*/  SHFL.BFLY PT, R2, R6, 0x1, 0x1f ;  /* 0x0c201f0006027f89 */ /* 0x000ea800000e0000 */
[----:B------:R-:W3:Y:S01]  /*12bf0*/  SHFL.BFLY PT, R0, R7, 0x1, 0x1f ;  /* 0x0c201f0007007f89 */ /* 0x000ee200000e0000 */
[----:B--2---:R-:W-:Y:S01]  /*12c00*/  FADD.FTZ R6, R6, R2 ;  /* 0x0000000206067221 */ /* 0x004fe20000010000 */
[----:B------:R-:W-:Y:S01]  /*12c10*/  MOV R2, RZ ;  /* 0x000000ff00027202 */ /* 0x000fe20000000f00 */
[----:B---3--:R-:W-:-:S03]  /*12c20*/  FADD.FTZ R7, R0, R7 ;  /* 0x0000000700077221 */ /* 0x008fc60000010000 */
[----:B------:R-:W-:Y:S02]  /*12c30*/  FSETP.NE.FTZ.AND P1, PT, R6, RZ, PT ;  /* 0x000000ff0600720b */ /* 0x000fe40003f35000 */
[----:B------:R-:W-:Y:S02]  /*12c40*/  MOV R0, RZ ;  /* 0x000000ff00007202 */ /* 0x000fe40000000f00 */
[----:B------:R-:W-:-:S09]  /*12c50*/  FSETP.NE.FTZ.AND P0, PT, R7, RZ, PT ;  /* 0x000000ff0700720b */ /* 0x000fd20003f15000 */
[----:B------:R-:W2:Y:S01]  /*12c60*/  @P1 MUFU.RCP R2, R6 ;  /* 0x0000000600021308 */ /* 0x000ea20000001000 */
[----:B-1----:R-:W-:-:S05]  /*12c70*/  @P1 MOV R4, 0x3f317218 ;  /* 0x3f31721800041802 */ /* 0x002fca0000000f00 */
[----:B------:R-:W-:Y:S02]  /*12c80*/  @P1 FMUL.FTZ R5, R4, c[0x0][0x2d0] ;  /* 0x0000b40004051a20 */ /* 0x000fe40000410000 */
[----:B------:R-:W-:Y:S08]  /*12c90*/  @P0 MUFU.RCP R0, R7 ;  /* 0x0000000700000308 */ /* 0x000ff00000001000 */
[----:B------:R-:W1:Y:S01]  /*12ca0*/  @P1 MUFU.LG2 R6, R6 ;  /* 0x0000000600061308 */ /* 0x000e620000000c00 */
[----:B--2---:R-:W-:-:S02]  /*12cb0*/  FMUL.FTZ R136, R2, R136 ;  /* 0x0000008802887220 */ /* 0x004fc40000410000 */
[C---:B------:R-:W-:Y:S02]  /*12cc0*/  FMUL.FTZ R137, R2.reuse, R137 ;  /* 0x0000008902897220 */ /* 0x040fe40000410000 */
[C---:B------:R-:W-:Y:S02]  /*12cd0*/  FMUL.FTZ R140, R2.reuse, R140 ;  /* 0x0000008c028c7220 */ /* 0x040fe40000410000 */
[C---:B------:R-:W-:Y:S01]  /*12ce0*/  FMUL.FTZ R141, R2.reuse, R141 ;  /* 0x0000008d028d7220 */ /* 0x040fe20000410000 */
[----:B------:R-:W2:Y:S01]  /*12cf0*/  @P0 MUFU.LG2 R7, R7 ;  /* 0x0000000700070308 */ /* 0x000ea20000000c00 */
        /* <DEDUP_REMOVED lines=61> */
[----:B-1----:R-:W-:Y:S02]  /*130d0*/  @P1 FMUL.FTZ R6, R6, 0.69314718246459960938 ;  /* 0x3f31721806061820 */ /* 0x002fe40000410000 */
[----:B--2---:R-:W-:Y:S02]  /*130e0*/  @P0 FMUL.FTZ R4, R7, 0.69314718246459960938 ;  /* 0x3f31721807040820 */ /* 0x004fe40000410000 */
        /* <DEDUP_REMOVED lines=67> */
.L_x_1586:
        /* <DEDUP_REMOVED lines=310> */
.L_x_1631:
[----:B------:R-:W-:Y:S05]  /*14880*/  BSYNC B0 ;  /* 0x0000000000007941 */ /* 0x000fea0003800000 */
.L_x_1630:
        /* <DEDUP_REMOVED lines=72> */
[----:B-----5:R-:W-:Y:S02]  /*14d10*/  @!P6 LEA.HI R4, R15, R15, RZ, 0x1 ;  /* 0x0000000f0f04e211 */ /* 0x020fe400078f08ff */
        /* <DEDUP_REMOVED lines=13> */
[----:B--2---:R-:W-:Y:S02]  /*14df0*/  @!P2 LEA.HI R7, R10, R10, RZ, 0x1 ;  /* 0x0000000a0a07a211 */ /* 0x004fe400078f08ff */
[----:B------:R-:W-:-:S02]  /*14e00*/  @!P1 LEA.HI R6, R11, R11, RZ, 0x1 ;  /* 0x0000000b0b069211 */ /* 0x000fc400078f08ff */
[----:B---3--:R-:W-:Y:S02]  /*14e10*/  @!P4 LEA.HI R4, R8, R8, RZ, 0x1 ;  /* 0x000000080804c211 */ /* 0x008fe400078f08ff */
        /* <DEDUP_REMOVED lines=39> */
[----:B--2---:R-:W-:-:S02]  /*15090*/  @!P2 LEA.HI R7, R10, R10, RZ, 0x1 ;  /* 0x0000000a0a07a211 */ /* 0x004fc400078f08ff */
[----:B------:R-:W-:Y:S02]  /*150a0*/  @!P1 LEA.HI R6, R11, R11, RZ, 0x1 ;  /* 0x0000000b0b069211 */ /* 0x000fe400078f08ff */
[----:B---3--:R-:W-:Y:S02]  /*150b0*/  @!P4 LEA.HI R4, R8, R8, RZ, 0x1 ;  /* 0x000000080804c211 */ /* 0x008fe400078f08ff */
        /* <DEDUP_REMOVED lines=36> */
[----:B--2---:R-:W-:-:S04]  /*15300*/  @!P2 LEA.HI R7, R10, R10, RZ, 0x1 ;  /* 0x0000000a0a07a211 */ /* 0x004fc800078f08ff */
        /* <DEDUP_REMOVED lines=26> */
.L_x_1629:
        /* <DEDUP_REMOVED lines=50> */
.L_x_1632:
        /* <DEDUP_REMOVED lines=11> */
.L_x_2630:


//--------------------- .text._ZN7cutlass13device_kernelIN5flash19enable_sm80_to_sm89INS1_16FlashAttnFwdSm80INS1_25CollectiveMainloopFwdSm80ILi8ELi1ELb0EN4cute5tupleIJNS5_1CILi128EEENS7_ILi64EEENS7_ILi256EEEEEELi256ENS_6half_tEfNS_4arch4Sm80ELb0ELb1ELb1ELb1ELb0ELb0ELb1ELb1EEENS1_21CollectiveEpilogueFwdINS6_IJS8_SA_S9_EEENS6_IJNS7_ILi1EEESI_SI_EEESC_SE_Li256ELb1ELb1ELb1ELb0EEENS1_36VarlenDynamicPersistentTileSchedulerILi128ELi64ELi256ELi256ELb1ELb1ELb0ELb1ELb0ELb1EEEEEEEEEvNT_6ParamsE --------------------------
	.section	.text._ZN7cutlass13device_kernelIN5flash19enable_sm80_to_sm89INS1_16FlashAttnFwdSm80INS1_25CollectiveMainloopFwdSm80ILi8ELi1ELb0EN4cute5tupleIJNS5_1CILi128EEENS7_ILi64EEENS7_ILi256EEEEEELi256ENS_6half_tEfNS_4arch4Sm80ELb0ELb1ELb1ELb1ELb0ELb0ELb1ELb1EEENS1_21CollectiveEpilogueFwdINS6_IJS8_SA_S9_EEENS6_IJNS7_ILi1EEESI_SI_EEESC_SE_Li256ELb1ELb1ELb1ELb0EEENS1_36VarlenDynamicPersistentTileSchedulerILi128ELi64ELi256ELi256ELb1ELb1ELb0ELb1ELb0ELb1EEEEEEEEEvNT_6ParamsE,"ax",@progbits
	.sectioninfo	@"SHI_REGISTERS=255"
	.align	128
.text._ZN7cutlass13device_kernelIN5flash19enable_sm80_to_sm89INS1_16FlashAttnFwdSm80INS1_25CollectiveMainloopFwdSm80ILi8ELi1ELb0EN4cute5tupleIJNS5_1CILi128EEENS7_ILi64EEENS7_ILi256EEEEEELi256ENS_6half_tEfNS_4arch4Sm80ELb0ELb1ELb1ELb1ELb0ELb0ELb1ELb1EEENS1_21CollectiveEpilogueFwdINS6_IJS8_SA_S9_EEENS6_IJNS7_ILi1EEESI_SI_EEESC_SE_Li256ELb1ELb1ELb1ELb0EEENS1_36VarlenDynamicPersistentTileSchedulerILi128ELi64ELi256ELi256ELb1ELb1ELb0ELb1ELb0ELb1EEEEEEEEEvNT_6ParamsE:
        .type           _ZN7cutlass13device_kernelIN5flash19enable_sm80_to_sm89INS1_16FlashAttnFwdSm80INS1_25CollectiveMainloopFwdSm80ILi8ELi1ELb0EN4cute5tupleIJNS5_1CILi128EEENS7_ILi64EEENS7_ILi256EEEEEELi256ENS_6half_tEfNS_4arch4Sm80ELb0ELb1ELb1ELb1ELb0ELb0ELb1ELb1EEENS1_21CollectiveEpilogueFwdINS6_IJS8_SA_S9_EEENS6_IJNS7_ILi1EEESI_SI_EEESC_SE_Li256ELb1ELb1ELb1ELb0EEENS1_36VarlenDynamicPersistentTileSchedulerILi128ELi64ELi256ELi256ELb1ELb1ELb0ELb1ELb0ELb1EEEEEEEEEvNT_6ParamsE,@function
        .size           _ZN7cutlass13device_kernelIN5flash19enable_sm80_to_sm89INS1_16FlashAttnFwdSm80INS1_25CollectiveMainloopFwdSm80ILi8ELi1ELb0EN4cute5tupleIJNS5_1CILi128EEENS7_ILi64EEENS7_ILi256EEEEEELi256ENS_6half_tEfNS_4arch4Sm80ELb0ELb1ELb1ELb1ELb0ELb0ELb1ELb1EEENS1_21CollectiveEpilogueFwdINS6_IJS8_SA_S9_EEENS6_IJNS7_ILi1EEESI_SI_EEESC_SE_Li256ELb1ELb1ELb1ELb0EEENS1_36VarlenDynamicPersistentTileSchedulerILi128ELi64ELi256ELi256ELb1ELb1ELb0ELb1ELb0ELb1EEEEEEEEEvNT_6ParamsE,(.L_x_2631 - _ZN7cutlass13device_kernelIN5flash19enable_sm80_to_sm89INS1_16FlashAttnFwdSm80INS1_25CollectiveMainloopFwdSm80ILi8ELi1ELb0EN4cute5tupleIJNS5_1CILi128EEENS7_ILi64EEENS7_ILi256EEEEEELi256ENS_6half_tEfNS_4arch4Sm80ELb0ELb1ELb1ELb1ELb0ELb0ELb1ELb1EEENS1_21CollectiveEpilogueFwdINS6_IJS8_SA_S9_EEENS6_IJNS7_ILi1EEESI_SI_EEESC_SE_Li256ELb1ELb1ELb1ELb0EEENS1_36VarlenDynamicPersistentTileSchedulerILi128ELi64ELi256ELi256ELb1ELb1ELb0ELb1ELb0ELb1EEEEEEEEEvNT_6ParamsE)
        .other          _ZN7cutlass13device_kernelIN5flash19enable_sm80_to_sm89INS1_16FlashAttnFwdSm80INS1_25CollectiveMainloopFwdSm80ILi8ELi1ELb0EN4cute5tupleIJNS5_1CILi128EEENS7_ILi64EEENS7_ILi256EEEEEELi256ENS_6half_tEfNS_4arch4Sm80ELb0ELb1ELb1ELb1ELb0ELb0ELb1ELb1EEENS1_21CollectiveEpilogueFwdINS6_IJS8_SA_S9_EEENS6_IJNS7_ILi1EEESI_SI_EEESC_SE_Li256ELb1ELb1ELb1ELb0EEENS1_36VarlenDynamicPersistentTileSchedulerILi128ELi64ELi256ELi256ELb1ELb1ELb0ELb1ELb0ELb1EEEEEEEEEvNT_6ParamsE,@"STO_CUDA_ENTRY STV_DEFAULT"
_ZN7cutlass13device_kernelIN5flash19enable_sm80_to_sm89INS1_16FlashAttnFwdSm80INS1_25CollectiveMainloopFwdSm80ILi8ELi1ELb0EN4cute5tupleIJNS5_1CILi128EEENS7_ILi64EEENS7_ILi256EEEEEELi256ENS_6half_tEfNS_4arch4Sm80ELb0ELb1ELb1ELb1ELb0ELb0ELb1ELb1EEENS1_21CollectiveEpilogueFwdINS6_IJS8_SA_S9_EEENS6_IJNS7_ILi1EEESI_SI_EEESC_SE_Li256ELb1ELb1ELb1ELb0EEENS1_36VarlenDynamicPersistentTileSchedulerILi128ELi64ELi256ELi256ELb1ELb1ELb0ELb1ELb0ELb1EEEEEEEEEvNT_6ParamsE:
[----:B------:R-:W-:-:S03]  /*0000*/  MOV R1, c[0x0][0x28] ;  /* 0x00000a0000017a02 */ /* 0x000fc60000000f00 */
[----:B------:R-:W1:Y:S01]  /*0010*/  S2R R2, SR_TID.X ;  /* 0x0000000000027919 */ /* 0x000e620000002100 */
[----:B------:R-:W-:Y:S01]  /*0020*/  IADD3 R1, R1, -0xb0, RZ ;  /* 0xffffff5001017810 */ /* 0x000fe20007ffe0ff */
[----:B------:R-:W-:Y:S01]  /*0030*/  ULDC.64 UR6, c[0x0][0x118] ;  /* 0x0000460000067ab9 */ /* 0x000fe20000000a00 */
[----:B-1----:R-:W-:-:S06]  /*0040*/  SHF.R.U32.HI R0, RZ, 0x5, R2 ;  /* 0x00000005ff007819 */ /* 0x002fcc0000011602 */
[----:B------:R-:W1:Y:S02]  /*0050*/  SHFL.IDX PT, R0, R0, RZ, 0x1f ;  /* 0x00001fff00007589 */ /* 0x000e6400000e0000 */
[----:B-1----:R-:W1:Y:S02]  /*0060*/  R2UR UR5, R0 ;  /* 0x00000000000573c2 */ /* 0x002e6400000e0000 */
[----:B-1----:R-:W-:-:S13]  /*0070*/  ISETP.NE.AND P0, PT, RZ, UR5, PT ;  /* 0x00000005ff007c0c */ /* 0x002fda000bf05270 */
        /* <DEDUP_REMOVED lines=46> */
.L_x_1638:
        /* <DEDUP_REMOVED lines=16> */
.L_x_1777:
        /* <DEDUP_REMOVED lines=16> */
.L_x_1778:
[----:B--2---:R-:W-:-:S05]  /*0560*/  IMAD R0, R0, c[0x0][0x538], RZ ;  /* 0x00014e0000007a24 */ /* 0x004fca00078e02ff */
[----:B------:R-:W-:-:S04]  /*0570*/  IADD3 R7, R0, R7, RZ ;  /* 0x0000000700077210 */ /* 0x000fc80007ffe0ff */
[----:B------:R-:W-:-:S13]  /*0580*/  ISETP.GT.AND P0, PT, R7, UR4, PT ;  /* 0x0000000407007c0c */ /* 0x000fda000bf04270 */
[----:B-1----:R-:W-:Y:S05]  /*0590*/  @!P0 BRA `(.L_x_1638) ;  /* 0xfffffdc000008947 */ /* 0x002fea000383ffff */
.L_x_1634:
[----:B------:R-:W-:-:S05]  /*05a0*/  IADD3 R11, -R0, R7, RZ ;  /* 0x00000007000b7210 */ /* 0x000fca0007ffe1ff */
[----:B------:R-:W-:-:S05]  /*05b0*/  IMAD R0, R4, c[0x0][0x538], R11 ;  /* 0x00014e0004007a24 */ /* 0x000fca00078e020b */
[----:B------:R-:W-:Y:S01]  /*05c0*/  ISETP.GT.AND P0, PT, R0, UR4, PT ;  /* 0x0000000400007c0c */ /* 0x000fe2000bf04270 */
[----:B------:R-:W-:-:S12]  /*05d0*/  BRA.DIV ~URZ, `(.L_x_1639) ;  /* 0x000194a27f007947 */ /* 0x000fd8000b800000 */
[----:B------:R-:W-:-:S04]  /*05e0*/  VOTE.ANY R10, PT, !P0 ;  /* 0x00000000000a7806 */ /* 0x000fc800040e0100 */
.L_x_1779:
[----:B------:R-:W1:Y:S02]  /*05f0*/  POPC R7, R10 ;  /* 0x0000000a00077309 */ /* 0x000e640000000000 */
[----:B-1----:R-:W-:-:S05]  /*0600*/  IADD3 R0, R7, R6, RZ ;  /* 0x0000000607007210 */ /* 0x002fca0007ffe0ff */
[----:B------:R1:W-:Y:S01]  /*0610*/  STL [R1+0x34], R0 ;  /* 0x0000340001007387 */ /* 0x0003e20000100800 */
[----:B------:R-:W-:Y:S05]  /*0620*/  BRA.DIV ~URZ, `(.L_x_1640) ;  /* 0x000194a27f007947 */ /* 0x000fea000b800000 */
[----:B------:R2:W3:Y:S01]  /*0630*/  SHFL.IDX PT, R12, R9, R7, 0x1f ;  /* 0x00001f07090c7589 */ /* 0x0004e200000e0000 */
[----:B------:R-:W-:-:S03]  /*0640*/  MOV R6, RZ ;  /* 0x000000ff00067202 */ /* 0x000fc60000000f00 */
[----:B------:R2:W4:Y:S04]  /*0650*/  SHFL.IDX PT, R9, R8, R7, 0x1f ;  /* 0x00001f0708097589 */ /* 0x00052800000e0000 */
.L_x_1780:
[----:B------:R-:W-:Y:S01]  /*0660*/  ISETP.NE.AND P0, PT, R10, RZ, PT ;  /* 0x000000ff0a00720c */ /* 0x000fe20003f05270 */
[----:B------:R-:W-:-:S12]  /*0670*/  BSSY B0, `(.L_x_1641) ;  /* 0x0000005000007945 */ /* 0x000fd80003800000 */
[----:B------:R-:W-:Y:S05]  /*0680*/  @!P0 BRA `(.L_x_1642) ;  /* 0x0000003000008947 */ /* 0x000fea0003800000 */
[----:B------:R-:W-:Y:S01]  /*0690*/  IADD3 R3, R7, -0x1, RZ ;  /* 0xffffffff07037810 */ /* 0x000fe20007ffe0ff */
[----:B------:R-:W-:Y:S05]  /*06a0*/  BRA.DIV ~URZ, `(.L_x_1643) ;  /* 0x000195027f007947 */ /* 0x000fea000b800000 */
[----:B------:R1:W2:Y:S02]  /*06b0*/  SHFL.IDX PT, R6, R4, R3, 0x1f ;  /* 0x00001f0304067589 */ /* 0x0002a400000e0000 */
.L_x_1642:
[----:B------:R-:W-:Y:S05]  /*06c0*/  BSYNC B0 ;  /* 0x0000000000007941 */ /* 0x000fea0003800000 */
.L_x_1641:
        /* <DEDUP_REMOVED lines=69> */
.L_x_1645:
        /* <DEDUP_REMOVED lines=70> */
.L_x_1646:
[----:B------:R-:W-:Y:S05]  /*0f80*/  BSYNC B0 ;  /* 0x0000000000007941 */ /* 0x000fea0003800000 */
.L_x_1644:
[----:B------:R-:W-:-:S04]  /*0f90*/  LOP3.LUT R0, RZ, R0, RZ, 0x33, !PT ;  /* 0x00000000ff007212 */ /* 0x000fc800078e33ff */
[----:B------:R-:W-:-:S05]  /*0fa0*/  IADD3 R0, R0, R12, RZ ;  /* 0x0000000c00007210 */ /* 0x000fca0007ffe0ff */
[----:B------:R2:W-:Y:S01]  /*0fb0*/  STL [R1+0x2c], R0 ;  /* 0x00002c0001007387 */ /* 0x0005e20000100800 */
[----:B------:R-:W-:Y:S05]  /*0fc0*/  BRA `(.L_x_1647) ;  /* 0x0000006000007947 */ /* 0x000fea0003800000 */
.L_x_1635:
[----:B------:R-:W-:Y:S01]  /*0fd0*/  MOV R0, UR4 ;  /* 0x0000000400007c02 */ /* 0x000fe20008000f00 */
[----:B------:R-:W-:Y:S04]  /*0fe0*/  STL [R1+0x2c], RZ ;  /* 0x00002cff01007387 */ /* 0x000fe80000100800 */
[----:B------:R-:W-:Y:S04]  /*0ff0*/  STL [R1+0x30], RZ ;  /* 0x000030ff01007387 */ /* 0x000fe80000100800 */
[----:B------:R1:W-:Y:S02]  /*1000*/  STL [R1+0x28], R0 ;  /* 0x0000280001007387 */ /* 0x0003e40000100800 */
[----:B-1----:R-:W-:-:S05]  /*1010*/  MOV R0, c[0x0][0x53c] ;  /* 0x00014f0000007a02 */ /* 0x002fca0000000f00 */
[----:B------:R1:W-:Y:S02]  /*1020*/  STL [R1+0x34], R0 ;  /* 0x0000340001007387 */ /* 0x0003e40000100800 */
.L_x_1647:
        /* <DEDUP_REMOVED lines=8> */
.L_x_1633:
[----:B-12---:R-:W2:Y:S02]  /*10b0*/  LDL R0, [R1+0x34] ;  /* 0x0000340001007983 */ /* 0x006ea40000100800 */
[----:B--2---:R-:W-:-:S13]  /*10c0*/  ISETP.GE.AND P0, PT, R0, c[0x0][0x53c], PT ;  /* 0x00014f0000007a0c */ /* 0x004fda0003f06270 */
[----:B------:R-:W-:Y:S05]  /*10d0*/  @P0 EXIT ;  /* 0x000000000000094d */ /* 0x000fea0003800000 */
[----:B------:R-:W1:Y:S02]  /*10e0*/  S2R R16, SR_TID.X ;  /* 0x0000000000107919 */ /* 0x000e640000002100 */
[----:B-1----:R-:W-:-:S04]  /*10f0*/  SHF.R.S32.HI R11, RZ, 0x1f, R16 ;  /* 0x0000001fff0b7819 */ /* 0x002fc80000011410 */
[CC--:B------:R-:W-:Y:S02]  /*1100*/  LEA.HI R2, R11.reuse, R16.reuse, RZ, 0x4 ;  /* 0x000000100b027211 */ /* 0x0c0fe400078f20ff */
[----:B------:R-:W-:Y:S02]  /*1110*/  LEA.HI R8, R11, R16, RZ, 0x3 ;  /* 0x000000100b087211 */ /* 0x000fe400078f18ff */
[----:B------:R-:W-:Y:S02]  /*1120*/  SHF.R.S32.HI R3, RZ, 0x4, R2 ;  /* 0x00000004ff037819 */ /* 0x000fe40000011402 */
[----:B---3--:R-:W-:Y:S02]  /*1130*/  LOP3.LUT R5, R8, 0xfffffff8, RZ, 0xc0, !PT ;  /* 0xfffffff808057812 */ /* 0x008fe400078ec0ff */
        /* <DEDUP_REMOVED lines=25> */
[----:B------:R-:W-:Y:S02]  /*12d0*/  LOP3.LUT R4, R13, 0xfffffff8, RZ, 0xc0, !PT ;  /* 0xfffffff80d047812 */ /* 0x000fe400078ec0ff */
[----:B------:R-:W-:-:S02]  /*12e0*/  LEA.HI R6, R11, R16, RZ, 0x5 ;  /* 0x000000100b067211 */ /* 0x000fc400078f28ff */
[----:B------:R-:W-:Y:S02]  /*12f0*/  LOP3.LUT R15, R3, R0, RZ, 0x3c, !PT ;  /* 0x00000000030f7212 */ /* 0x000fe400078e3cff */
[----:B------:R-:W-:Y:S01]  /*1300*/  LEA.HI R7, R11, R16, RZ, 0x6 ;  /* 0x000000100b077211 */ /* 0x000fe200078f30ff */
[----:B------:R-:W-:Y:S01]  /*1310*/  IMAD.IADD R11, R2, 0x1, -R4 ;  /* 0x00000001020b7824 */ /* 0x000fe200078e0a04 */
[----:B------:R-:W-:Y:S02]  /*1320*/  LOP3.LUT R0, R6, 0xffffffe0, RZ, 0xc0, !PT ;  /* 0xffffffe006007812 */ /* 0x000fe400078ec0ff */
[--C-:B------:R-:W-:Y:S01]  /*1330*/  SHF.R.S32.HI R8, RZ, 0x5, R6.reuse ;  /* 0x00000005ff087819 */ /* 0x100fe20000011406 */
[----:B------:R-:W-:Y:S01]  /*1340*/  IMAD.SHL.U32 R4, R7, 0x8, RZ ;  /* 0x0000000807047824 */ /* 0x000fe200078e00ff */
[----:B------:R-:W-:Y:S01]  /*1350*/  SHF.R.S32.HI R2, RZ, 0x1f, R6 ;  /* 0x0000001fff027819 */ /* 0x000fe20000011406 */
[----:B------:R-:W-:Y:S01]  /*1360*/  IMAD.IADD R17, R16, 0x1, -R0 ;  /* 0x0000000110117824 */ /* 0x000fe200078e0a00 */
[----:B------:R-:W-:-:S02]  /*1370*/  LOP3.LUT R3, R12, 0xfffffffc, RZ, 0xc0, !PT ;  /* 0xfffffffc0c037812 */ /* 0x000fc400078ec0ff */
[----:B------:R-:W-:Y:S01]  /*1380*/  LEA.HI R0, R2, R8, RZ, 0x3 ;  /* 0x0000000802007211 */ /* 0x000fe200078f18ff */
[----:B------:R-:W-:Y:S01]  /*1390*/  IMAD.SHL.U32 R2, R11, 0x40, RZ ;  /* 0x000000400b027824 */ /* 0x000fe200078e00ff */
[----:B------:R-:W-:Y:S01]  /*13a0*/  LOP3.LUT R219, R5, 0x7ffffe00, R4, 0xf8, !PT ;  /* 0x7ffffe0005db7812 */ /* 0x000fe200078ef804 */
[----:B------:R-:W-:Y:S01]  /*13b0*/  IMAD.SHL.U32 R5, R14, 0x8, RZ ;  /* 0x000000080e057824 */ /* 0x000fe200078e00ff */
[----:B------:R-:W-:Y:S01]  /*13c0*/  SHF.R.S32.HI R12, RZ, 0x1f, R17 ;  /* 0x0000001fff0c7819 */ /* 0x000fe20000011411 */
[----:B------:R-:W-:Y:S01]  /*13d0*/  IMAD.IADD R7, R16, 0x1, -R3 ;  /* 0x0000000110077824 */ /* 0x000fe200078e0a03 */
[----:B------:R-:W-:Y:S01]  /*13e0*/  LOP3.LUT R2, R2, 0x1c0, RZ, 0xc0, !PT ;  /* 0x000001c002027812 */ /* 0x000fe200078ec0ff */
[----:B------:R-:W-:Y:S01]  /*13f0*/  IMAD.SHL.U32 R219, R219, 0x2, RZ ;  /* 0x00000002dbdb7824 */ /* 0x000fe200078e00ff */
[----:B------:R-:W-:Y:S02]  /*1400*/  LOP3.LUT R0, R0, 0xffffff8, RZ, 0xc0, !PT ;  /* 0x0ffffff800007812 */ /* 0x000fe400078ec0ff */
[----:B------:R-:W-:-:S02]  /*1410*/  LEA.HI R12, R12, R17, RZ, 0x2 ;  /* 0x000000110c0c7211 */ /* 0x000fc400078f10ff */
[----:B------:R-:W-:Y:S01]  /*1420*/  LOP3.LUT R5, R2, 0x8, R5, 0xf8, !PT ;  /* 0x0000000802057812 */ /* 0x000fe200078ef805 */
[----:B------:R-:W-:Y:S01]  /*1430*/  IMAD.IADD R3, R8, 0x1, -R0 ;  /* 0x0000000108037824 */ /* 0x000fe200078e0a00 */
[----:B------:R-:W-:Y:S02]  /*1440*/  SHF.R.U32.HI R2, RZ, 0x3, R2 ;  /* 0x00000003ff027819 */ /* 0x000fe40000011602 */
[----:B------:R-:W-:Y:S02]  /*1450*/  SHF.R.S32.HI R0, RZ, 0x2, R12 ;  /* 0x00000002ff007819 */ /* 0x000fe4000001140c */
[----:B------:R-:W-:Y:S01]  /*1460*/  LOP3.LUT R6, R5, R2, RZ, 0x3c, !PT ;  /* 0x0000000205067212 */ /* 0x000fe200078e3cff */
[C---:B------:R-:W-:Y:S01]  /*1470*/  IMAD.SHL.U32 R2, R9.reuse, 0x40, RZ ;  /* 0x0000004009027824 */ /* 0x040fe200078e00ff */
[----:B------:R-:W-:Y:S01]  /*1480*/  LOP3.LUT R4, R9, 0x1, RZ, 0xc0, !PT ;  /* 0x0000000109047812 */ /* 0x000fe200078ec0ff */
[----:B------:R-:W-:Y:S01]  /*1490*/  IMAD R16, R3, 0x10, R0 ;  /* 0x0000001003107824 */ /* 0x000fe200078e0200 */
[----:B------:R-:W-:Y:S01]  /*14a0*/  LEA.HI R0, R7, R7, RZ, 0x1 ;  /* 0x0000000707007211 */ /* 0x000fe200078f08ff */
[----:B------:R-:W-:Y:S01]  /*14b0*/  IMAD.SHL.U32 R3, R13, 0x40, RZ ;  /* 0x000000400d037824 */ /* 0x000fe200078e00ff */
[----:B------:R-:W-:Y:S01]  /*14c0*/  ISETP.NE.U32.AND P0, PT, R4, 0x1, PT ;  /* 0x000000010400780c */ /* 0x000fe20003f05070 */
[----:B------:R-:W-:Y:S01]  /*14d0*/  IMAD.SHL.U32 R4, R8, 0x400, RZ ;  /* 0x0000040008047824 */ /* 0x000fe200078e00ff */
[----:B------:R-:W-:Y:S01]  /*14e0*/  LOP3.LUT R2, R2, 0x1c0, RZ, 0xc0, !PT ;  /* 0x000001c002027812 */ /* 0x000fe200078ec0ff */
[----:B------:R-:W-:Y:S01]  /*14f0*/  STL [R1+0xac], R16 ;  /* 0x0000ac1001007387 */ /* 0x000fe20000100800 */
[----:B------:R-:W-:Y:S01]  /*1500*/  LOP3.LUT R0, R0, 0x1ffffffe, RZ, 0xc0, !PT ;  /* 0x1ffffffe00007812 */ /* 0x000fe200078ec0ff */
[----:B------:R-:W-:Y:S01]  /*1510*/  IMAD R5, R7, 0x2, R4 ;  /* 0x0000000207057824 */ /* 0x000fe200078e0204 */
[----:B------:R-:W-:Y:S01]  /*1520*/  LEA.HI R2, R2, R2, RZ, 0x1d ;  /* 0x0000000202027211 */ /* 0x000fe200078fe8ff */
[----:B------:R-:W-:Y:S01]  /*1530*/  IMAD.MOV.U32 R13, RZ, RZ, 0x20 ;  /* 0x00000020ff0d7424 */ /* 0x000fe200078e00ff */
[----:B------:R-:W-:-:S02]  /*1540*/  LOP3.LUT R3, R3, 0xfffffe00, RZ, 0xc0, !PT ;  /* 0xfffffe0003037812 */ /* 0x000fc400078ec0ff */
[----:B------:R-:W-:Y:S01]  /*1550*/  R2P PR, R9, 0x6 ;  /* 0x0000000609007804 */ /* 0x000fe20000000000 */
[----:B------:R-:W-:Y:S01]  /*1560*/  IMAD.IADD R9, R7, 0x1, -R0 ;  /* 0x0000000107097824 */ /* 0x000fe200078e0a00 */
[CC--:B------:R-:W-:Y:S01]  /*1570*/  IADD3 R4, R6.reuse, R3.reuse, R4 ;  /* 0x0000000306047210 */ /* 0x0c0fe20007ffe004 */
[----:B------:R-:W-:Y:S01]  /*1580*/  IMAD.IADD R7, R5, 0x1, R2 ;  /* 0x0000000105077824 */ /* 0x000fe200078e0202 */
[----:B------:R-:W-:Y:S01]  /*1590*/  LOP3.LUT R5, R6, R3, RZ, 0xfc, !PT ;  /* 0x0000000306057212 */ /* 0x000fe200078efcff */
[----:B------:R-:W-:Y:S01]  /*15a0*/  IMAD R3, R10, 0x20, R20 ;  /* 0x000000200a037824 */ /* 0x000fe200078e0214 */
[----:B------:R-:W-:Y:S01]  /*15b0*/  SHF.R.S32.HI R19, RZ, 0x1f, R18 ;  /* 0x0000001fff137819 */ /* 0x000fe20000011412 */
[----:B------:R-:W-:Y:S01]  /*15c0*/  IMAD R0, R14, 0x200, R15 ;  /* 0x000002000e007824 */ /* 0x000fe200078e020f */
[----:B------:R-:W-:Y:S01]  /*15d0*/  IADD3 R14, R18, 0x40, RZ ;  /* 0x00000040120e7810 */ /* 0x000fe20007ffe0ff */
[----:B------:R-:W-:Y:S01]  /*15e0*/  IMAD R9, R9, 0x8, R16 ;  /* 0x0000000809097824 */ /* 0x000fe200078e0210 */
[C---:B------:R-:W-:Y:S01]  /*15f0*/  LOP3.LUT P3, RZ, R10.reuse, 0x4, RZ, 0xc0, !PT ;  /* 0x000000040aff7812 */ /* 0x040fe2000786c0ff */
[----:B------:R1:W-:Y:S01]  /*1600*/  STL [R1+0x90], R3 ;  /* 0x0000900301007387 */ /* 0x0003e20000100800 */
[----:B------:R-:W-:-:S02]  /*1610*/  LOP3.LUT P4, RZ, R10, 0x2, RZ, 0xc0, !PT ;  /* 0x000000020aff7812 */ /* 0x000fc4000788c0ff */
[C---:B------:R-:W-:Y:S01]  /*1620*/  IADD3 R8, R18.reuse, 0x80, RZ ;  /* 0x0000008012087810 */ /* 0x040fe20007ffe0ff */
[----:B------:R-:W-:Y:S01]  /*1630*/  STL.64 [R1+0x20], R18 ;  /* 0x0000201201007387 */ /* 0x000fe20000100a00 */
[----:B------:R-:W-:Y:S02]  /*1640*/  SHF.R.S32.HI R10, RZ, 0x1f, R14 ;  /* 0x0000001fff0a7819 */ /* 0x000fe4000001140e */
[----:B------:R-:W-:Y:S01]  /*1650*/  IADD3 R6, R18, 0xc0, RZ ;  /* 0x000000c012067810 */ /* 0x000fe20007ffe0ff */
[----:B------:R-:W-:Y:S01]  /*1660*/  STL [R1+0x3c], R14 ;  /* 0x00003c0e01007387 */ /* 0x000fe20000100800 */
[C---:B------:R-:W-:Y:S02]  /*1670*/  LOP3.LUT P6, RZ, R11.reuse, 0x2, RZ, 0xc0, !PT ;  /* 0x000000020bff7812 */ /* 0x040fe400078cc0ff */
[----:B------:R-:W-:Y:S01]  /*1680*/  LOP3.LUT P5, RZ, R11, 0x4, RZ, 0xc0, !PT ;  /* 0x000000040bff7812 */ /* 0x000fe200078ac0ff */
[----:B------:R2:W-:Y:S01]  /*1690*/  STL [R1+0x38], R8 ;  /* 0x0000380801007387 */ /* 0x0005e20000100800 */
[----:B------:R-:W-:Y:S01]  /*16a0*/  IMAD.MOV.U32 R11, RZ, RZ, 0x40 ;  /* 0x00000040ff0b7424 */ /* 0x000fe200078e00ff */
[----:B------:R-:W-:-:S02]  /*16b0*/  LEA R192, R0, 0x8100, 0x1 ;  /* 0x0000810000c07811 */ /* 0x000fc400078e08ff */
[----:B------:R3:W-:Y:S01]  /*16c0*/  STL [R1+0x54], R10 ;  /* 0x0000540a01007387 */ /* 0x0007e20000100800 */
[----:B------:R-:W-:Y:S02]  /*16d0*/  LEA R199, R4, 0x10100, 0x1 ;  /* 0x0001010004c77811 */ /* 0x000fe400078e08ff */
[C---:B------:R-:W-:Y:S01]  /*16e0*/  SEL R2, R11.reuse, 0xffffffc0, !P3 ;  /* 0xffffffc00b027807 */ /* 0x040fe20005800000 */
[----:B------:R4:W-:Y:S01]  /*16f0*/  STL [R1+0x40], R6 ;  /* 0x0000400601007387 */ /* 0x0009e20000100800 */
[----:B------:R-:W-:Y:S02]  /*1700*/  SEL R0, R11, 0xffffffc0, !P5 ;  /* 0xffffffc00b007807 */ /* 0x000fe40006800000 */
[C---:B------:R-:W-:Y:S01]  /*1710*/  IADD3 R203, R192.reuse, 0x20, RZ ;  /* 0x00000020c0cb7810 */ /* 0x040fe20007ffe0ff */
[----:B------:R-:W-:Y:S01]  /*1720*/  IMAD.IADD R198, R192, 0x1, R2 ;  /* 0x00000001c0c67824 */ /* 0x000fe200078e0202 */
[----:B-1----:R-:W-:Y:S01]  /*1730*/  LOP3.LUT R3, R12, 0x7ffffffc, RZ, 0xc0, !PT ;  /* 0x7ffffffc0c037812 */ /* 0x002fe200078ec0ff */
[----:B------:R-:W-:Y:S01]  /*1740*/  IMAD.IADD R202, R199, 0x1, R0 ;  /* 0x00000001c7ca7824 */ /* 0x000fe200078e0200 */
[----:B------:R-:W-:-:S02]  /*1750*/  @P4 IADD3 R203, R192, -0x20, RZ ;  /* 0xffffffe0c0cb4810 */ /* 0x000fc40007ffe0ff */
[----:B------:R-:W-:Y:S01]  /*1760*/  LEA R193, R5, 0x100, 0x1 ;  /* 0x0000010005c17811 */ /* 0x000fe200078e08ff */
[----:B------:R-:W-:Y:S01]  /*1770*/  IMAD.IADD R3, R17, 0x1, -R3 ;  /* 0x0000000111037824 */ /* 0x000fe200078e0a03 */
[C---:B------:R-:W-:Y:S01]  /*1780*/  IADD3 R218, R203.reuse, 0x800, RZ ;  /* 0x00000800cbda7810 */ /* 0x040fe20007ffe0ff */
[----:B------:R-:W-:Y:S01]  /*1790*/  IMAD.IADD R195, R2, 0x1, R203 ;  /* 0x0000000102c37824 */ /* 0x000fe200078e02cb */
[C---:B------:R-:W-:Y:S01]  /*17a0*/  IADD3 R217, R203.reuse, 0x1000, RZ ;  /* 0x00001000cbd97810 */ /* 0x040fe20007ffe0ff */
[----:B------:R-:W-:Y:S01]  /*17b0*/  IMAD.IADD R197, R0, 0x1, R193 ;  /* 0x0000000100c57824 */ /* 0x000fe200078e02c1 */
[C---:B------:R-:W-:Y:S02]  /*17c0*/  IADD3 R216, R203.reuse, 0x1800, RZ ;  /* 0x00001800cbd87810 */ /* 0x040fe40007ffe0ff */
[----:B--2---:R-:W-:Y:S02]  /*17d0*/  SHF.R.S32.HI R8, RZ, 0x1f, R8 ;  /* 0x0000001fff087819 */ /* 0x004fe40000011408 */
[----:B------:R-:W-:Y:S01]  /*17e0*/  IADD3 R215, R203, 0x2000, RZ ;  /* 0x00002000cbd77810 */ /* 0x000fe20007ffe0ff */
[----:B---3--:R-:W-:-:S02]  /*17f0*/  IMAD.SHL.U32 R10, R3, 0x2, RZ ;  /* 0x00000002030a7824 */ /* 0x008fc400078e00ff */
[----:B------:R1:W-:Y:S01]  /*1800*/  STL [R1+0x50], R8 ;  /* 0x0000500801007387 */ /* 0x0003e20000100800 */
[----:B------:R-:W-:Y:S02]  /*1810*/  SEL R3, R13, 0xffffffe0, !P6 ;  /* 0xffffffe00d037807 */ /* 0x000fe40007000000 */
[----:B----4-:R-:W-:Y:S02]  /*1820*/  SHF.R.S32.HI R6, RZ, 0x1f, R6 ;  /* 0x0000001fff067819 */ /* 0x010fe40000011406 */
[C---:B------:R-:W-:Y:S01]  /*1830*/  IADD3 R14, R10.reuse, 0x8, RZ ;  /* 0x000000080a0e7810 */ /* 0x040fe20007ffe0ff */
[----:B------:R-:W-:Y:S01]  /*1840*/  IMAD.IADD R200, R199, 0x1, R3 ;  /* 0x00000001c7c87824 */ /* 0x000fe200078e0203 */
[----:B------:R-:W-:Y:S01]  /*1850*/  IADD3 R12, R10, 0xe8, RZ ;  /* 0x000000e80a0c7810 */ /* 0x000fe20007ffe0ff */
[----:B------:R2:W-:Y:S01]  /*1860*/  STL [R1+0x4c], R6 ;  /* 0x00004c0601007387 */ /* 0x0005e20000100800 */
[----:B------:R-:W-:Y:S01]  /*1870*/  IMAD.IADD R194, R3, 0x1, R193 ;  /* 0x0000000103c27824 */ /* 0x000fe200078e02c1 */
[C---:B------:R-:W-:Y:S01]  /*1880*/  IADD3 R214, R203.reuse, 0x2800, RZ ;  /* 0x00002800cbd67810 */ /* 0x040fe20007ffe0ff */
[----:B------:R-:W-:Y:S01]  /*1890*/  IMAD.IADD R201, R200, 0x1, R0 ;  /* 0x00000001c8c97824 */ /* 0x000fe200078e0200 */
[----:B------:R3:W-:Y:S01]  /*18a0*/  STL [R1+0x44], R9 ;  /* 0x0000440901007387 */ /* 0x0007e20000100800 */
[C---:B------:R-:W-:Y:S01]  /*18b0*/  IADD3 R213, R203.reuse, 0x3000, RZ ;  /* 0x00003000cbd57810 */ /* 0x040fe20007ffe0ff */
[----:B------:R-:W-:Y:S01]  /*18c0*/  IMAD.IADD R196, R0, 0x1, R194 ;  /* 0x0000000100c47824 */ /* 0x000fe200078e02c2 */
[C---:B------:R-:W-:Y:S01]  /*18d0*/  IADD3 R212, R203.reuse, 0x3800, RZ ;  /* 0x00003800cbd47810 */ /* 0x040fe20007ffe0ff */
[----:B------:R-:W-:Y:S01]  /*18e0*/  STL [R1+0x4], R10 ;  /* 0x0000040a01007387 */ /* 0x000fe20000100800 */
[----:B------:R-:W-:-:S02]  /*18f0*/  IADD3 R211, R203, 0x4000, RZ ;  /* 0x00004000cbd37810 */ /* 0x000fc40007ffe0ff */
[C---:B------:R-:W-:Y:S02]  /*1900*/  IADD3 R210, R203.reuse, 0x4800, RZ ;  /* 0x00004800cbd27810 */ /* 0x040fe40007ffe0ff */
[C---:B------:R-:W-:Y:S02]  /*1910*/  IADD3 R209, R203.reuse, 0x5000, RZ ;  /* 0x00005000cbd17810 */ /* 0x040fe40007ffe0ff */
[----:B------:R-:W-:Y:S02]  /*1920*/  IADD3 R208, R203, 0x5800, RZ ;  /* 0x00005800cbd07810 */ /* 0x000fe40007ffe0ff */
[----:B-1----:R-:W-:Y:S02]  /*1930*/  SEL R8, R13, 0xffffffe0, !P1 ;  /* 0xffffffe00d087807 */ /* 0x002fe40004800000 */
[----:B------:R-:W-:Y:S02]  /*1940*/  IADD3 R13, R10, 0xe0, RZ ;  /* 0x000000e00a0d7810 */ /* 0x000fe40007ffe0ff */
[----:B------:R-:W-:-:S02]  /*1950*/  IADD3 R207, R203, 0x6000, RZ ;  /* 0x00006000cbcf7810 */ /* 0x000fc40007ffe0ff */
[----:B------:R-:W-:Y:S02]  /*1960*/  IADD3 R206, R203, 0x6800, RZ ;  /* 0x00006800cbce7810 */ /* 0x000fe40007ffe0ff */
[----:B--2---:R-:W-:Y:S02]  /*1970*/  SEL R6, R11, 0xffffffc0, !P2 ;  /* 0xffffffc00b067807 */ /* 0x004fe40005000000 */
[----:B------:R-:W-:Y:S02]  /*1980*/  SHF.R.S32.HI R11, RZ, 0x1f, R10 ;  /* 0x0000001fff0b7819 */ /* 0x000fe4000001140a */
[----:B---3--:R-:W-:Y:S02]  /*1990*/  IADD3 R9, R10, 0x10, RZ ;  /* 0x000000100a097810 */ /* 0x008fe40007ffe0ff */
[C---:B------:R-:W-:Y:S01]  /*19a0*/  IADD3 R205, R203.reuse, 0x7000, RZ ;  /* 0x00007000cbcd7810 */ /* 0x040fe20007ffe0ff */
[----:B------:R1:W-:Y:S01]  /*19b0*/  STL [R1+0xa8], R11 ;  /* 0x0000a80b01007387 */ /* 0x0003e20000100800 */
[----:B------:R-:W-:-:S03]  /*19c0*/  IADD3 R204, R203, 0x7800, RZ ;  /* 0x00007800cbcc7810 */ /* 0x000fc60007ffe0ff */
[----:B------:R2:W-:Y:S04]  /*19d0*/  STL [R1+0x78], R9 ;  /* 0x0000780901007387 */ /* 0x0005e80000100800 */
[----:B------:R-:W-:Y:S04]  /*19e0*/  STL [R1+0x8c], R14 ;  /* 0x00008c0e01007387 */ /* 0x000fe80000100800 */
[----:B------:R3:W-:Y:S04]  /*19f0*/  STL [R1+0x88], R13 ;  /* 0x0000880d01007387 */ /* 0x0007e80000100800 */
[----:B------:R4:W-:Y:S01]  /*1a00*/  STL [R1+0x84], R12 ;  /* 0x0000840c01007387 */ /* 0x0009e20000100800 */
[----:B-1----:R-:W-:-:S02]  /*1a10*/  IADD3 R11, R10, 0xf0, RZ ;  /* 0x000000f00a0b7810 */ /* 0x002fc40007ffe0ff */
[----:B--2---:R-:W-:-:S03]  /*1a20*/  IADD3 R9, R10, 0xf8, RZ ;  /* 0x000000f80a097810 */ /* 0x004fc60007ffe0ff */
[----:B------:R-:W-:Y:S01]  /*1a30*/  STL [R1+0x80], R11 ;  /* 0x0000800b01007387 */ /* 0x000fe20000100800 */
[----:B------:R-:W-:Y:S02]  /*1a40*/  LEA R10, R7, 0x80, 0x1 ;  /* 0x00000080070a7811 */ /* 0x000fe400078e08ff */
[----:B------:R-:W-:Y:S01]  /*1a50*/  SHF.R.S32.HI R7, RZ, 0x1f, R14 ;  /* 0x0000001fff077819 */ /* 0x000fe2000001140e */
[----:B------:R1:W-:Y:S01]  /*1a60*/  STL [R1+0x7c], R9 ;  /* 0x00007c0901007387 */ /* 0x0003e20000100800 */
[----:B---3--:R-:W-:-:S03]  /*1a70*/  SHF.R.S32.HI R13, RZ, 0x1f, R13 ;  /* 0x0000001fff0d7819 */ /* 0x008fc6000001140d */
[----:B------:R-:W-:Y:S01]  /*1a80*/  STL [R1+0x58], R10 ;  /* 0x0000580a01007387 */ /* 0x000fe20000100800 */
[----:B----4-:R-:W-:-:S03]  /*1a90*/  SHF.R.S32.HI R12, RZ, 0x1f, R12 ;  /* 0x0000001fff0c7819 */ /* 0x010fc6000001140c */
[----:B------:R2:W-:Y:S04]  /*1aa0*/  STL [R1+0xa4], R7 ;  /* 0x0000a40701007387 */ /* 0x0005e80000100800 */
[----:B------:R-:W-:Y:S04]  /*1ab0*/  STL [R1+0xa0], R13 ;  /* 0x0000a00d01007387 */ /* 0x000fe80000100800 */
[----:B------:R-:W-:Y:S01]  /*1ac0*/  STL [R1+0x9c], R12 ;  /* 0x00009c0c01007387 */ /* 0x000fe20000100800 */
[----:B-1----:R-:W-:Y:S02]  /*1ad0*/  SHF.R.S32.HI R9, RZ, 0x1f, R9 ;  /* 0x0000001fff097819 */ /* 0x002fe40000011409 */
[----:B--2---:R-:W-:Y:S01]  /*1ae0*/  SHF.R.S32.HI R7, RZ, 0x1f, R11 ;  /* 0x0000001fff077819 */ /* 0x004fe2000001140b */
[----:B------:R-:W-:-:S04]  /*1af0*/  IMAD.IADD R11, R10, 0x1, R6 ;  /* 0x000000010a0b7824 */ /* 0x000fc800078e0206 */
[----:B------:R1:W-:Y:S04]  /*1b00*/  STL [R1+0x98], R7 ;  /* 0x0000980701007387 */ /* 0x0003e80000100800 */
[----:B------:R2:W-:Y:S04]  /*1b10*/  STL [R1+0x94], R9 ;  /* 0x0000940901007387 */ /* 0x0005e80000100800 */
[----:B------:R-:W-:Y:S01]  /*1b20*/  STL [R1+0x74], R11 ;  /* 0x0000740b01007387 */ /* 0x000fe20000100800 */
[C---:B-1----:R-:W-:Y:S02]  /*1b30*/  IADD3 R7, R10.reuse, -0x10, RZ ;  /* 0xfffffff00a077810 */ /* 0x042fe40007ffe0ff */
[C---:B------:R-:W-:Y:S01]  /*1b40*/  @P0 IADD3 R7, R10.reuse, 0x10, RZ ;  /* 0x000000100a070810 */ /* 0x040fe20007ffe0ff */
[----:B--2---:R-:W-:-:S04]  /*1b50*/  IMAD.IADD R9, R10, 0x1, R8 ;  /* 0x000000010a097824 */ /* 0x004fc800078e0208 */
[--C-:B------:R-:W-:Y:S02]  /*1b60*/  IMAD.IADD R4, R6, 0x1, R7.reuse ;  /* 0x0000000106047824 */ /* 0x100fe400078e0207 */
        /* <DEDUP_REMOVED lines=9> */
.L_x_1776:
[----:B------:R-:W2:Y:S01]  /*1c00*/  LDL R122, [R1+0x34] ;  /* 0x00003400017a7983 */ /* 0x000ea20000100800 */
[----:B------:R-:W-:Y:S02]  /*1c10*/  ISETP.NE.U32.AND P0, PT, RZ, c[0x0][0x370], PT ;  /* 0x0000dc00ff007a0c */ /* 0x000fe40003f05070 */
[----:B------:R-:W-:Y:S01]  /*1c20*/  ISETP.NE.U32.AND P2, PT, RZ, c[0x0][0x360], PT ;  /* 0x0000d800ff007a0c */ /* 0x000fe20003f45070 */
[----:B------:R-:W3:Y:S01]  /*1c30*/  LDL R15, [R1+0x30] ;  /* 0x00003000010f7983 */ /* 0x000ee20000100800 */
[----:B------:R-:W-:Y:S02]  /*1c40*/  ISETP.NE.AND.EX P1, PT, RZ, c[0x0][0x374], PT, P0 ;  /* 0x0000dd00ff007a0c */ /* 0x000fe40003f25300 */
[----:B------:R-:W-:Y:S01]  /*1c50*/  ISETP.NE.AND.EX P0, PT, RZ, c[0x0][0x364], PT, P2 ;  /* 0x0000d900ff007a0c */ /* 0x000fe20003f05320 */
[----:B------:R-:W-:Y:S01]  /*1c60*/  IMAD.MOV.U32 R14, RZ, RZ, 0x4 ;  /* 0x00000004ff0e7424 */ /* 0x000fe200078e00ff */
[----:B------:R-:W-:Y:S02]  /*1c70*/  ISETP.NE.U32.AND P3, PT, RZ, c[0x0][0x348], PT ;  /* 0x0000d200ff007a0c */ /* 0x000fe40003f65070 */
[----:B------:R-:W-:-:S02]  /*1c80*/  ISETP.NE.U32.AND P4, PT, RZ, c[0x0][0x350], PT ;  /* 0x0000d400ff007a0c */ /* 0x000fc40003f85070 */
[----:B------:R-:W-:Y:S02]  /*1c90*/  ISETP.NE.AND.EX P3, PT, RZ, c[0x0][0x34c], PT, P3 ;  /* 0x0000d300ff007a0c */ /* 0x000fe40003f65330 */
[----:B------:R-:W-:Y:S01]  /*1ca0*/  ISETP.NE.AND.EX P4, PT, RZ, c[0x0][0x354], PT, P4 ;  /* 0x0000d500ff007a0c */ /* 0x000fe20003f85340 */
[----:B------:R-:W-:Y:S01]  /*1cb0*/  CS2R R4, SRZ ;  /* 0x0000000000047805 */ /* 0x000fe2000001ff00 */
[----:B------:R-:W-:-:S03]  /*1cc0*/  IMAD.MOV.U32 R12, RZ, RZ, RZ ;  /* 0x000000ffff0c7224 */ /* 0x000fc600078e00ff */
[----:B--2---:R-:W-:-:S05]  /*1cd0*/  @P0 IMAD.WIDE R8, R122, R14, c[0x0][0x360] ;  /* 0x0000d8007a080625 */ /* 0x004fca00078e020e */
[----:B------:R-:W2:Y:S01]  /*1ce0*/  @P0 LDG.E R0, [R8.64] ;  /* 0x0000000608000981 */ /* 0x000ea2000c1e1900 */
[----:B------:R-:W-:-:S04]  /*1cf0*/  @P1 IMAD.WIDE R10, R122, R14, c[0x0][0x370] ;  /* 0x0000dc007a0a1625 */ /* 0x000fc800078e020e */
[CC--:B------:R-:W-:Y:S01]  /*1d00*/  IMAD.WIDE R6, R122.reuse, R14.reuse, c[0x0][0x348] ;  /* 0x0000d2007a067625 */ /* 0x0c0fe200078e020e */
[----:B------:R4:W5:Y:S03]  /*1d10*/  @P1 LDG.E R4, [R10.64] ;  /* 0x000000060a041981 */ /* 0x000966000c1e1900 */
[----:B-1----:R-:W-:Y:S01]  /*1d20*/  IMAD.WIDE R2, R122, R14, c[0x0][0x350] ;  /* 0x0000d4007a027625 */ /* 0x002fe200078e020e */
[----:B------:R4:W5:Y:S04]  /*1d30*/  @P3 LDG.E R12, [R6.64] ;  /* 0x00000006060c3981 */ /* 0x000968000c1e1900 */
[----:B------:R4:W5:Y:S01]  /*1d40*/  @P4 LDG.E R5, [R2.64] ;  /* 0x0000000602054981 */ /* 0x000962000c1e1900 */
[----:B---3--:R-:W-:-:S05]  /*1d50*/  LOP3.LUT R115, R15, 0xffff, RZ, 0xc0, !PT ;  /* 0x0000ffff0f737812 */ /* 0x008fca00078ec0ff */
[----:B------:R4:W-:Y:S01]  /*1d60*/  STL [R1+0x48], R115 ;  /* 0x0000487301007387 */ /* 0x0009e20000100800 */
[----:B------:R-:W-:Y:S03]  /*1d70*/  YIELD ;  /* 0x0000000000007946 */ /* 0x000fe60003800000 */
[----:B--2---:R4:W-:Y:S01]  /*1d80*/  @P0 STL [R1+0x10], R0 ;  /* 0x0000100001000387 */ /* 0x0049e20000100800 */
[----:B------:R-:W-:Y:S05]  /*1d90*/  @P0 BRA `(.L_x_1648) ;  /* 0x0000007000000947 */ /* 0x000fea0003800000 */
[----:B----4-:R-:W-:-:S05]  /*1da0*/  MOV R0, c[0x0][0x168] ;  /* 0x00005a0000007a02 */ /* 0x010fca0000000f00 */
[----:B------:R1:W-:Y:S01]  /*1db0*/  STL [R1+0x10], R0 ;  /* 0x0000100001007387 */ /* 0x0003e20000100800 */
[----:B------:R-:W-:Y:S05]  /*1dc0*/  @!P3 BRA `(.L_x_1648) ;  /* 0x000000400000b947 */ /* 0x000fea0003800000 */
[----:B------:R-:W2:Y:S04]  /*1dd0*/  LDG.E R8, [R6.64] ;  /* 0x0000000606087981 */ /* 0x000ea8000c1e1900 */
[----:B-1----:R-:W2:Y:S02]  /*1de0*/  LDG.E R0, [R6.64+0x4] ;  /* 0x0000040606007981 */ /* 0x002ea4000c1e1900 */
[----:B--2---:R-:W-:-:S05]  /*1df0*/  IADD3 R0, -R8, R0, RZ ;  /* 0x0000000008007210 */ /* 0x004fca0007ffe1ff */
[----:B------:R1:W-:Y:S02]  /*1e00*/  STL [R1+0x10], R0 ;  /* 0x0000100001007387 */ /* 0x0003e40000100800 */
.L_x_1648:
[----:B------:R-:W-:-:S04]  /*1e10*/  ISETP.NE.U32.AND P0, PT, RZ, c[0x0][0x368], PT ;  /* 0x0000da00ff007a0c */ /* 0x000fc80003f05070 */
[----:B------:R-:W-:-:S13]  /*1e20*/  ISETP.NE.AND.EX P0, PT, RZ, c[0x0][0x36c], PT, P0 ;  /* 0x0000db00ff007a0c */ /* 0x000fda0003f05300 */
[----:B------:R-:W-:Y:S05]  /*1e30*/  @!P0 BRA `(.L_x_1649) ;  /* 0x0000003000008947 */ /* 0x000fea0003800000 */
[----:B----4-:R-:W-:-:S05]  /*1e40*/  IMAD.WIDE R2, R122, R14, c[0x0][0x368] ;  /* 0x0000da007a027625 */ /* 0x010fca00078e020e */
[----:B-1----:R1:W5:Y:S01]  /*1e50*/  LDG.E R0, [R2.64] ;  /* 0x0000000602007981 */ /* 0x002362000c1e1900 */
[----:B------:R-:W-:Y:S05]  /*1e60*/  BRA `(.L_x_1650) ;  /* 0x0000005000007947 */ /* 0x000fea0003800000 */
.L_x_1649:
[----:B-1--4-:R-:W-:Y:S01]  /*1e70*/  MOV R0, c[0x0][0x1d0] ;  /* 0x0000740000007a02 */ /* 0x012fe20000000f00 */
[----:B------:R-:W-:Y:S05]  /*1e80*/  @!P4 BRA `(.L_x_1650) ;  /* 0x000000300000c947 */ /* 0x000fea0003800000 */
[----:B------:R-:W2:Y:S04]  /*1e90*/  LDG.E R6, [R2.64] ;  /* 0x0000000602067981 */ /* 0x000ea8000c1e1900 */
[----:B------:R-:W2:Y:S02]  /*1ea0*/  LDG.E R0, [R2.64+0x4] ;  /* 0x0000040602007981 */ /* 0x000ea4000c1e1900 */
[----:B--2---:R-:W-:Y:S02]  /*1eb0*/  IADD3 R0, -R6, R0, RZ ;  /* 0x0000000006007210 */ /* 0x004fe40007ffe1ff */
.L_x_1650:
[----:B-1----:R-:W2:Y:S04]  /*1ec0*/  LDL R3, [R1+0x10] ;  /* 0x0000100001037983 */ /* 0x002ea80000100800 */
[----:B------:R-:W3:Y:S04]  /*1ed0*/  LDL.LU R2, [R1+0x2c] ;  /* 0x00002c0001027983 */ /* 0x000ee80000300800 */
[----:B------:R-:W4:Y:S01]  /*1ee0*/  LDL.LU R16, [R1+0x1c] ;  /* 0x00001c0001107983 */ /* 0x000f220000300800 */
[----:B------:R-:W-:-:S05]  /*1ef0*/  IMAD.MOV.U32 R8, RZ, RZ, c[0x0][0x32c] ;  /* 0x0000cb00ff087624 */ /* 0x000fca00078e00ff */
[----:B------:R-:W-:Y:S01]  /*1f00*/  ISETP.GE.AND P1, PT, R8, 0x1, PT ;  /* 0x000000010800780c */ /* 0x000fe20003f26270 */
[--C-:B-----5:R-:W-:Y:S02]  /*1f10*/  IMAD.IADD R7, R0, 0x1, -R4.reuse ;  /* 0x0000000100077824 */ /* 0x120fe400078e0a04 */
[----:B------:R-:W-:Y:S02]  /*1f20*/  IMAD.IADD R13, R5, 0x1, R4 ;  /* 0x00000001050d7824 */ /* 0x000fe400078e0204 */
[----:B--2---:R-:W-:Y:S02]  /*1f30*/  IMAD.MOV.U32 R9, RZ, RZ, R3 ;  /* 0x000000ffff097224 */ /* 0x004fe400078e0003 */
[----:B------:R-:W-:-:S05]  /*1f40*/  IMAD.MOV.U32 R3, RZ, RZ, c[0x0][0x2c4] ;  /* 0x0000b100ff037624 */ /* 0x000fca00078e00ff */
[----:B------:R-:W-:Y:S02]  /*1f50*/  ISETP.NE.AND P5, PT, R3, 0x1, PT ;  /* 0x000000010300780c */ /* 0x000fe40003fa5270 */
[----:B----4-:R-:W-:Y:S01]  /*1f60*/  LOP3.LUT R16, R16, 0xfffffff7, RZ, 0xc0, !PT ;  /* 0xfffffff710107812 */ /* 0x010fe200078ec0ff */
[----:B---3--:R-:W-:-:S10]  /*1f70*/  IMAD.SHL.U32 R114, R2, 0x80, RZ ;  /* 0x0000008002727824 */ /* 0x008fd400078e00ff */
[----:B------:R-:W-:-:S04]  /*1f80*/  @P5 LOP3.LUT R16, R16, 0x8, RZ, 0xfc, !PT ;  /* 0x0000000810105812 */ /* 0x000fc800078efcff */
[----:B------:R-:W-:Y:S01]  /*1f90*/  LOP3.LUT R16, R16, 0xffffffef, RZ, 0xc0, !PT ;  /* 0xffffffef10107812 */ /* 0x000fe200078ec0ff */
[----:B------:R1:W-:Y:S03]  /*1fa0*/  STL [R1+0x18], R114 ;  /* 0x0000187201007387 */ /* 0x0003e60000100800 */
[----:B------:R-:W-:Y:S01]  /*1fb0*/  @P1 LOP3.LUT R16, R16, 0x10, RZ, 0xfc, !PT ;  /* 0x0000001010101812 */ /* 0x000fe200078efcff */
[----:B------:R1:W-:Y:S01]  /*1fc0*/  STL [R1+0xc], R7 ;  /* 0x00000c0701007387 */ /* 0x0003e20000100800 */
[----:B------:R-:W-:-:S03]  /*1fd0*/  IADD3 R2, R114, 0x7f, RZ ;  /* 0x0000007f72027810 */ /* 0x000fc60007ffe0ff */
[----:B------:R1:W-:Y:S02]  /*1fe0*/  STL [R1+0x1c], R16 ;  /* 0x00001c1001007387 */ /* 0x0003e40000100800 */
[----:B------:R-:W-:-:S04]  /*1ff0*/  @P5 IMAD.HI.U32 R3, R2, c[0x0][0x2c8], RZ ;  /* 0x0000b20002035a27 */ /* 0x000fc800078e00ff */
[----:B------:R-:W-:Y:S01]  /*2000*/  IMAD.MOV.U32 R0, RZ, RZ, R2 ;  /* 0x000000ffff007224 */ /* 0x000fe200078e0002 */
[----:B------:R-:W-:Y:S02]  /*2010*/  IADD3 R2, R7, 0x1, -R9 ;  /* 0x0000000107027810 */ /* 0x000fe40007ffe809 */
[----:B------:R-:W-:-:S05]  /*2020*/  @P5 SHF.R.U32.HI R0, RZ, c[0x0][0x2cc], R3 ;  /* 0x0000b300ff005a19 */ /* 0x000fca0000011603 */
        /* <DEDUP_REMOVED lines=13> */
.L_x_1653:
[----:B------:R-:W-:-:S13]  /*2100*/  ISETP.NE.AND P0, PT, R8, 0x1, PT ;  /* 0x000000010800780c */ /* 0x000fda0003f05270 */
[----:B------:R-:W-:-:S05]  /*2110*/  @P0 IMAD.HI.U32 R0, R2, c[0x0][0x330], RZ ;  /* 0x0000cc0002000a27 */ /* 0x000fca00078e00ff */
[----:B------:R-:W-:Y:S02]  /*2120*/  @P0 SHF.R.U32.HI R2, RZ, c[0x0][0x334], R0 ;  /* 0x0000cd00ff020a19 */ /* 0x000fe40000011600 */
.L_x_1654:
[----:B------:R-:W-:Y:S05]  /*2130*/  BSYNC B0 ;  /* 0x0000000000007941 */ /* 0x000fea0003800000 */
.L_x_1652:
[----:B------:R-:W-:-:S05]  /*2140*/  IMAD R2, R2, R8, c[0x0][0x32c] ;  /* 0x0000cb0002027624 */ /* 0x000fca00078e0208 */
[----:B------:R-:W-:-:S04]  /*2150*/  IMNMX R3, R3, R2, PT ;  /* 0x0000000203037217 */ /* 0x000fc80003800200 */
.L_x_1651:
[----:B------:R-:W-:Y:S01]  /*2160*/  IADD3 R3, R3, 0x3f, RZ ;  /* 0x0000003f03037810 */ /* 0x000fe20007ffe0ff */
[----:B------:R-:W-:Y:S01]  /*2170*/  @P5 IMAD.HI.U32 R4, R114, c[0x0][0x2c8], RZ ;  /* 0x0000b20072045a27 */ /* 0x000fe200078e00ff */
[C---:B------:R-:W-:Y:S02]  /*2180*/  IADD3 R2, R7.reuse, 0x3f, RZ ;  /* 0x0000003f07027810 */ /* 0x040fe40007ffe0ff */
[----:B------:R-:W-:Y:S01]  /*2190*/  SHF.R.S32.HI R5, RZ, 0x1f, R3 ;  /* 0x0000001fff057819 */ /* 0x000fe20000011403 */
[----:B------:R-:W-:Y:S01]  /*21a0*/  IMAD.MOV.U32 R0, RZ, RZ, R114 ;  /* 0x000000ffff007224 */ /* 0x000fe200078e0072 */
[----:B------:R-:W-:Y:S02]  /*21b0*/  SHF.R.S32.HI R6, RZ, 0x1f, R2 ;  /* 0x0000001fff067819 */ /* 0x000fe40000011402 */
[----:B------:R-:W-:Y:S01]  /*21c0*/  @P5 SHF.R.U32.HI R0, RZ, c[0x0][0x2cc], R4 ;  /* 0x0000b300ff005a19 */ /* 0x000fe20000011604 */
[----:B------:R-:W-:Y:S01]  /*21d0*/  IMAD.IADD R4, R7, 0x1, -R9 ;  /* 0x0000000107047824 */ /* 0x000fe200078e0a09 */
[----:B------:R-:W-:-:S02]  /*21e0*/  LEA.HI R3, R5, R3, RZ, 0x6 ;  /* 0x0000000305037211 */ /* 0x000fc400078f30ff */
[----:B------:R-:W-:Y:S01]  /*21f0*/  LEA.HI R2, R6, R2, RZ, 0x6 ;  /* 0x0000000206027211 */ /* 0x000fe200078f30ff */
[----:B------:R-:W-:Y:S01]  /*2200*/  IMAD.IADD R0, R4, 0x1, R0 ;  /* 0x0000000104007824 */ /* 0x000fe200078e0200 */
[----:B------:R-:W-:Y:S02]  /*2210*/  SHF.R.S32.HI R3, RZ, 0x6, R3 ;  /* 0x00000006ff037819 */ /* 0x000fe40000011403 */
[----:B-1----:R-:W-:Y:S02]  /*2220*/  SHF.R.S32.HI R7, RZ, 0x6, R2 ;  /* 0x00000006ff077819 */ /* 0x002fe40000011402 */
        /* <DEDUP_REMOVED lines=12> */
.L_x_1657:
[----:B------:R-:W-:-:S13]  /*22f0*/  ISETP.NE.AND P0, PT, R8, 0x1, PT ;  /* 0x000000010800780c */ /* 0x000fda0003f05270 */
[----:B------:R-:W-:-:S05]  /*2300*/  @P0 IMAD.HI.U32 R3, R0, c[0x0][0x330], RZ ;  /* 0x0000cc0000030a27 */ /* 0x000fca00078e00ff */
[----:B------:R-:W-:Y:S02]  /*2310*/  @P0 SHF.R.U32.HI R0, RZ, c[0x0][0x334], R3 ;  /* 0x0000cd00ff000a19 */ /* 0x000fe40000011603 */
.L_x_1658:
[----:B------:R-:W-:Y:S05]  /*2320*/  BSYNC B0 ;  /* 0x0000000000007941 */ /* 0x000fea0003800000 */
.L_x_1656:
[----:B------:R-:W-:-:S05]  /*2330*/  IMAD R0, R0, c[0x0][0x32c], RZ ;  /* 0x0000cb0000007a24 */ /* 0x000fca00078e02ff */
[----:B------:R-:W-:-:S04]  /*2340*/  IMNMX R2, R2, R0, !PT ;  /* 0x0000000002027217 */ /* 0x000fc80007800200 */
.L_x_1655:
[----:B------:R-:W-:Y:S01]  /*2350*/  SHF.R.S32.HI R0, RZ, 0x1f, R2 ;  /* 0x0000001fff007819 */ /* 0x000fe20000011402 */
[----:B------:R-:W-:Y:S01]  /*2360*/  BSSY B0, `(.L_x_1659) ;  /* 0x000002e000007945 */ /* 0x000fe20003800000 */
[C---:B------:R-:W-:Y:S02]  /*2370*/  LOP3.LUT R3, R15.reuse, 0xff000000, RZ, 0xc0, !PT ;  /* 0xff0000000f037812 */ /* 0x040fe400078ec0ff */
[----:B------:R-:W-:Y:S02]  /*2380*/  LEA.HI R0, R0, R2, RZ, 0x6 ;  /* 0x0000000200007211 */ /* 0x000fe400078f30ff */
[----:B------:R-:W-:Y:S02]  /*2390*/  LOP3.LUT R2, R15, 0xff0000, RZ, 0xc0, !PT ;  /* 0x00ff00000f027812 */ /* 0x000fe400078ec0ff */
[----:B------:R-:W-:-:S04]  /*23a0*/  SHF.R.S32.HI R0, RZ, 0x6, R0 ;  /* 0x00000006ff007819 */ /* 0x000fc80000011400 */
[----:B------:R-:W-:Y:S02]  /*23b0*/  IMNMX R6, RZ, R0, !PT ;  /* 0x00000000ff067217 */ /* 0x000fe40007800200 */
[----:B------:R-:W-:Y:S02]  /*23c0*/  SHF.R.U32.HI R0, RZ, 0x8, R3 ;  /* 0x00000008ff007819 */ /* 0x000fe40000011603 */
[----:B------:R-:W-:Y:S02]  /*23d0*/  ISETP.GT.AND P0, PT, R7, R6, PT ;  /* 0x000000060700720c */ /* 0x000fe40003f04270 */
[----:B------:R-:W-:Y:S01]  /*23e0*/  LEA.HI R0, R2, R0, RZ, 0x10 ;  /* 0x0000000002007211 */ /* 0x000fe200078f80ff */
[----:B------:R-:W-:-:S03]  /*23f0*/  IMAD.MOV.U32 R2, RZ, RZ, RZ ;  /* 0x000000ffff027224 */ /* 0x000fc600078e00ff */
[----:B------:R-:W-:Y:S02]  /*2400*/  LOP3.LUT R15, R0, 0xff, RZ, 0xc0, !PT ;  /* 0x000000ff000f7812 */ /* 0x000fe400078ec0ff */
[----:B------:R-:W-:-:S03]  /*2410*/  SHF.R.U32.HI R5, RZ, 0x10, R0 ;  /* 0x00000010ff057819 */ /* 0x000fc60000011600 */
[----:B------:R1:W-:Y:S04]  /*2420*/  STL [R1+0x30], R15 ;  /* 0x0000300f01007387 */ /* 0x0003e80000100800 */
[----:B------:R1:W-:Y:S01]  /*2430*/  STL [R1+0x2c], R5 ;  /* 0x00002c0501007387 */ /* 0x0003e20000100800 */
[----:B------:R-:W-:Y:S05]  /*2440*/  @!P0 BRA `(.L_x_1660) ;  /* 0x000001f000008947 */ /* 0x000fea0003800000 */
[----:B------:R-:W-:-:S04]  /*2450*/  ISETP.NE.AND P0, PT, R5, RZ, PT ;  /* 0x000000ff0500720c */ /* 0x000fc80003f05270 */
[----:B------:R-:W-:-:S04]  /*2460*/  SEL R0, R5, c[0x0][0x338], P0 ;  /* 0x0000ce0005007a07 */ /* 0x000fc80000000000 */
[----:B------:R-:W-:Y:S02]  /*2470*/  IABS R3, R0 ;  /* 0x0000000000037213 */ /* 0x000fe40000000000 */
[----:B------:R-:W-:Y:S02]  /*2480*/  IADD3 R4, R0, -0x1, R7 ;  /* 0xffffffff00047810 */ /* 0x000fe40007ffe007 */
[----:B------:R-:W2:Y:S03]  /*2490*/  I2F.RP R2, R3 ;  /* 0x0000000300027306 */ /* 0x000ea60000209400 */
[----:B------:R-:W-:Y:S02]  /*24a0*/  IMAD.IADD R8, R4, 0x1, -R6 ;  /* 0x0000000104087824 */ /* 0x000fe400078e0a06 */
[----:B------:R-:W-:-:S03]  /*24b0*/  IMAD.MOV.U32 R4, RZ, RZ, RZ ;  /* 0x000000ffff047224 */ /* 0x000fc600078e00ff */
[----:B------:R-:W-:Y:S01]  /*24c0*/  IABS R11, R8 ;  /* 0x00000008000b7213 */ /* 0x000fe20000000000 */
        /* <DEDUP_REMOVED lines=23> */
.L_x_1660:
[----:B------:R-:W-:Y:S05]  /*2640*/  BSYNC B0 ;  /* 0x0000000000007941 */ /* 0x000fea0003800000 */
.L_x_1659:
[----:B------:R-:W-:Y:S01]  /*2650*/  IMAD R230, R15, R2, R6 ;  /* 0x000000020fe67224 */ /* 0x000fe200078e0206 */
[----:B------:R-:W-:Y:S01]  /*2660*/  PRMT R0, RZ, 0x7610, R0 ;  /* 0x00007610ff007816 */ /* 0x000fe20000000000 */
[----:B------:R-:W-:Y:S01]  /*2670*/  CS2R R20, SRZ ;  /* 0x0000000000147805 */ /* 0x000fe2000001ff00 */
[----:B------:R-:W-:Y:S01]  /*2680*/  CS2R R74, SRZ ;  /* 0x00000000004a7805 */ /* 0x000fe2000001ff00 */
[----:B------:R-:W-:Y:S01]  /*2690*/  IMAD.IADD R2, R230, 0x1, R2 ;  /* 0x00000001e6027824 */ /* 0x000fe200078e0202 */
[----:B------:R-:W-:Y:S01]  /*26a0*/  CS2R R84, SRZ ;  /* 0x0000000000547805 */ /* 0x000fe2000001ff00 */
        /* <DEDUP_REMOVED lines=65> */
[----:B------:R-:W2:Y:S01]  /*2ac0*/  LDL R9, [R1+0x90] ;  /* 0x0000900001097983 */ /* 0x000ea20000100800 */
[----:B------:R-:W-:-:S03]  /*2ad0*/  ISETP.NE.U32.AND P0, PT, RZ, c[0x0][0x340], PT ;  /* 0x0000d000ff007a0c */ /* 0x000fc60003f05070 */
[----:B------:R-:W3:Y:S01]  /*2ae0*/  LDL.64 R118, [R1+0x20] ;  /* 0x0000200001767983 */ /* 0x000ee20000100a00 */
[----:B------:R-:W-:-:S03]  /*2af0*/  ISETP.NE.AND.EX P0, PT, RZ, c[0x0][0x344], PT, P0 ;  /* 0x0000d100ff007a0c */ /* 0x000fc60003f05300 */
[----:B------:R-:W4:Y:S04]  /*2b00*/  LDL R110, [R1+0x3c] ;  /* 0x00003c00016e7983 */ /* 0x000f280000100800 */
[----:B------:R-:W5:Y:S04]  /*2b10*/  LDL R20, [R1+0x38] ;  /* 0x0000380001147983 */ /* 0x000f680000100800 */
[----:B------:R-:W4:Y:S02]  /*2b20*/  LDL R19, [R1+0x40] ;  /* 0x0000400001137983 */ /* 0x000f240000100800 */
[----:B------:R-:W-:-:S05]  /*2b30*/  @P0 IMAD.WIDE R2, R122, R14, c[0x0][0x340] ;  /* 0x0000d0007a020625 */ /* 0x000fca00078e020e */
[----:B-1----:R1:W5:Y:S01]  /*2b40*/  @P0 LDG.E R15, [R2.64] ;  /* 0x00000006020f0981 */ /* 0x002362000c1e1900 */
[----:B------:R-:W-:Y:S01]  /*2b50*/  SHF.R.S32.HI R0, RZ, 0x1f, R12 ;  /* 0x0000001fff007819 */ /* 0x000fe2000001140c */
[----:B------:R-:W-:Y:S01]  /*2b60*/  IMAD.MOV.U32 R18, RZ, RZ, R16 ;  /* 0x000000ffff127224 */ /* 0x000fe200078e0010 */
[----:B------:R-:W-:Y:S01]  /*2b70*/  SHF.R.S32.HI R14, RZ, 0x1f, R122 ;  /* 0x0000001fff0e7819 */ /* 0x000fe2000001147a */
[----:B------:R-:W1:Y:S02]  /*2b80*/  S2R R8, SR_TID.X ;  /* 0x0000000000087919 */ /* 0x000e640000002100 */
[----:B------:R-:W-:-:S04]  /*2b90*/  IMAD R0, R0, c[0x0][0x178], RZ ;  /* 0x00005e0000007a24 */ /* 0x000fc800078e02ff */
[----:B------:R-:W-:Y:S01]  /*2ba0*/  IMAD R0, R12, c[0x0][0x17c], R0 ;  /* 0x00005f000c007a24 */ /* 0x000fe200078e0200 */
[----:B------:R-:W-:Y:S02]  /*2bb0*/  SEL R7, R14, RZ, !P3 ;  /* 0x000000ff0e077207 */ /* 0x000fe40005800000 */
[----:B------:R-:W-:Y:S01]  /*2bc0*/  SHF.R.S32.HI R10, RZ, 0x1f, R13 ;  /* 0x0000001fff0a7819 */ /* 0x000fe2000001140d */
[----:B-1----:R-:W-:Y:S01]  /*2bd0*/  IMAD.WIDE.U32 R2, R12, c[0x0][0x178], RZ ;  /* 0x00005e000c027a25 */ /* 0x002fe200078e00ff */
[----:B------:R-:W-:-:S03]  /*2be0*/  SHF.R.S32.HI R111, RZ, 0x1f, R8 ;  /* 0x0000001fff6f7819 */ /* 0x000fc60000011408 */
[----:B------:R-:W-:Y:S02]  /*2bf0*/  IMAD.IADD R5, R3, 0x1, R0 ;  /* 0x0000000103057824 */ /* 0x000fe400078e0200 */
[----:B------:R-:W-:Y:S01]  /*2c00*/  IMAD.MOV.U32 R4, RZ, RZ, R2 ;  /* 0x000000ffff047224 */ /* 0x000fe200078e0002 */
[----:B------:R-:W-:-:S04]  /*2c10*/  LEA.HI R111, R111, R8, RZ, 0x3 ;  /* 0x000000086f6f7211 */ /* 0x000fc800078f18ff */
[----:B------:R-:W-:Y:S01]  /*2c20*/  SHF.R.S32.HI R111, RZ, 0x3, R111 ;  /* 0x00000003ff6f7819 */ /* 0x000fe2000001146f */
[----:B------:R-:W-:-:S03]  /*2c30*/  IMAD.WIDE.U32 R4, R115, c[0x0][0x1b8], R4 ;  /* 0x00006e0073047a25 */ /* 0x000fc600078e0004 */
[----:B------:R-:W-:Y:S01]  /*2c40*/  IADD3 R2, P1, R111, R13, RZ ;  /* 0x0000000d6f027210 */ /* 0x000fe20007f3e0ff */
[----:B------:R-:W-:Y:S01]  /*2c50*/  IMAD R5, R115, c[0x0][0x1bc], R5 ;  /* 0x00006f0073057a24 */ /* 0x000fe200078e0205 */
[----:B------:R-:W-:Y:S01]  /*2c60*/  SEL R3, R122, RZ, !P3 ;  /* 0x000000ff7a037207 */ /* 0x000fe20005800000 */
[----:B------:R-:W-:Y:S01]  /*2c70*/  IMAD R7, R7, c[0x0][0x1c0], RZ ;  /* 0x0000700007077a24 */ /* 0x000fe200078e02ff */
[----:B------:R-:W-:-:S03]  /*2c80*/  LEA.HI.X.SX32 R10, R111, R10, 0x1, P1 ;  /* 0x0000000a6f0a7211 */ /* 0x000fc600008f0eff */
[C---:B------:R-:W-:Y:S02]  /*2c90*/  IMAD R11, R3.reuse, c[0x0][0x1c4], R7 ;  /* 0x00007100030b7a24 */ /* 0x040fe400078e0207 */
[----:B------:R-:W-:-:S04]  /*2ca0*/  IMAD.WIDE.U32 R4, R3, c[0x0][0x1c0], R4 ;  /* 0x0000700003047a25 */ /* 0x000fc800078e0004 */
[C---:B------:R-:W-:Y:S02]  /*2cb0*/  IMAD R7, R10.reuse, c[0x0][0x1e0], RZ ;  /* 0x000078000a077a24 */ /* 0x040fe400078e02ff */
[----:B------:R-:W-:Y:S02]  /*2cc0*/  IMAD R3, R10, c[0x0][0x208], RZ ;  /* 0x000082000a037a24 */ /* 0x000fe400078e02ff */
[C---:B------:R-:W-:Y:S02]  /*2cd0*/  IMAD R16, R2.reuse, c[0x0][0x1e4], R7 ;  /* 0x0000790002107a24 */ /* 0x040fe400078e0207 */
[----:B------:R-:W-:Y:S02]  /*2ce0*/  IMAD R17, R2, c[0x0][0x20c], R3 ;  /* 0x0000830002117a24 */ /* 0x000fe400078e0203 */
[----:B------:R-:W-:Y:S01]  /*2cf0*/  IMAD.IADD R3, R5, 0x1, R11 ;  /* 0x0000000105037824 */ /* 0x000fe200078e020b */
[----:B------:R-:W-:Y:S02]  /*2d00*/  LOP3.LUT R18, R18, 0xfffffffb, RZ, 0xc0, !PT ;  /* 0xfffffffb12127812 */ /* 0x000fe400078ec0ff */
[----:B------:R-:W-:-:S02]  /*2d10*/  IADD3 R96, R238, -0x1, RZ ;  /* 0xffffffffee607810 */ /* 0x000fc40007ffe0ff */
[----:B--2---:R-:W-:-:S05]  /*2d20*/  IADD3 R6, R9, R114, RZ ;  /* 0x0000007209067210 */ /* 0x004fca0007ffe0ff */
[----:B------:R-:W-:-:S04]  /*2d30*/  @P5 IMAD.HI.U32 R8, R6, c[0x0][0x2c8], RZ ;  /* 0x0000b20006085a27 */ /* 0x000fc800078e00ff */
[----:B------:R-:W-:Y:S01]  /*2d40*/  IMAD.MOV.U32 R0, RZ, RZ, R6 ;  /* 0x000000ffff007224 */ /* 0x000fe200078e0006 */
[----:B------:R-:W-:Y:S01]  /*2d50*/  @P5 SHF.R.U32.HI R0, RZ, c[0x0][0x2cc], R8 ;  /* 0x0000b300ff005a19 */ /* 0x000fe20000011608 */
[----:B---3--:R-:W-:-:S04]  /*2d60*/  IMAD.WIDE.U32 R8, R2, c[0x0][0x1e0], R118 ;  /* 0x0000780002087a25 */ /* 0x008fc800078e0076 */
[----:B------:R-:W-:Y:S01]  /*2d70*/  IMAD.WIDE.U32 R12, R2, c[0x0][0x208], R118 ;  /* 0x00008200020c7a25 */ /* 0x000fe200078e0076 */
[----:B------:R-:W-:Y:S02]  /*2d80*/  SHF.R.S32.HI R2, RZ, 0x1f, R0 ;  /* 0x0000001fff027819 */ /* 0x000fe40000011400 */
[----:B------:R-:W-:Y:S02]  /*2d90*/  IADD3 R7, -R0, RZ, RZ ;  /* 0x000000ff00077210 */ /* 0x000fe40007ffe1ff */
[----:B----4-:R-:W-:Y:S01]  /*2da0*/  ISETP.GE.AND P5, PT, R110, c[0x0][0x1d4], PT ;  /* 0x000075006e007a0c */ /* 0x010fe20003fa6270 */
[----:B------:R-:W-:Y:S01]  /*2db0*/  IMAD R5, R2, c[0x0][0x1b0], RZ ;  /* 0x00006c0002057a24 */ /* 0x000fe200078e02ff */
[----:B------:R-:W-:Y:S01]  /*2dc0*/  ISETP.GE.AND P6, PT, R118, c[0x0][0x1d4], PT ;  /* 0x0000750076007a0c */ /* 0x000fe20003fc6270 */
[----:B------:R-:W-:Y:S01]  /*2dd0*/  IMAD R10, R7, c[0x0][0x2c4], R6 ;  /* 0x0000b100070a7a24 */ /* 0x000fe200078e0206 */
[----:B------:R-:W-:Y:S01]  /*2de0*/  SEL R6, RZ, 0xffffffff, P5 ;  /* 0xffffffffff067807 */ /* 0x000fe20002800000 */
[----:B------:R-:W-:Y:S01]  /*2df0*/  IMAD.MOV.U32 R2, RZ, RZ, R4 ;  /* 0x000000ffff027224 */ /* 0x000fe200078e0004 */
[----:B------:R-:W-:Y:S01]  /*2e00*/  SEL R4, RZ, 0x1, P6 ;  /* 0x00000001ff047807 */ /* 0x000fe20003000000 */
[----:B------:R-:W-:Y:S01]  /*2e10*/  IMAD R5, R0, c[0x0][0x1b4], R5 ;  /* 0x00006d0000057a24 */ /* 0x000fe200078e0205 */
[----:B------:R-:W-:Y:S01]  /*2e20*/  SHF.L.U32 R6, R6, 0x1, RZ ;  /* 0x0000000106067819 */ /* 0x000fe200000006ff */
[----:B------:R-:W-:Y:S01]  /*2e30*/  IMAD.WIDE.U32 R2, R0, c[0x0][0x1b0], R2 ;  /* 0x00006c0000027a25 */ /* 0x000fe200078e0002 */
[----:B------:R-:W-:-:S03]  /*2e40*/  SHF.R.S32.HI R0, RZ, 0x1f, R10 ;  /* 0x0000001fff007819 */ /* 0x000fc6000001140a */
[----:B------:R-:W-:Y:S01]  /*2e50*/  IMAD.IADD R9, R9, 0x1, R16 ;  /* 0x0000000109097824 */ /* 0x000fe200078e0210 */
[----:B------:R-:W-:Y:S01]  /*2e60*/  LOP3.LUT R16, R6, 0x2, R4, 0xe2, !PT ;  /* 0x0000000206107812 */ /* 0x000fe200078ee204 */
[----:B------:R-:W-:Y:S01]  /*2e70*/  IMAD R0, R0, c[0x0][0x1a8], RZ ;  /* 0x00006a0000007a24 */ /* 0x000fe200078e02ff */
[----:B------:R-:W-:Y:S01]  /*2e80*/  IADD3 R5, R3, R5, RZ ;  /* 0x0000000503057210 */ /* 0x000fe20007ffe0ff */
[----:B------:R-:W-:Y:S01]  /*2e90*/  IMAD.MOV.U32 R4, RZ, RZ, R2 ;  /* 0x000000ffff047224 */ /* 0x000fe200078e0002 */
[----:B-----5:R-:W-:Y:S01]  /*2ea0*/  @P0 MOV R2, R15 ;  /* 0x0000000f00020202 */ /* 0x020fe20000000f00 */
[----:B------:R-:W-:Y:S01]  /*2eb0*/  @!P0 IMAD.MOV.U32 R2, RZ, RZ, R122 ;  /* 0x000000ffff028224 */ /* 0x000fe200078e007a */
[----:B------:R-:W-:Y:S01]  /*2ec0*/  @P0 SHF.R.S32.HI R3, RZ, 0x1f, R15 ;  /* 0x0000001fff030819 */ /* 0x000fe2000001140f */
[----:B------:R-:W-:Y:S01]  /*2ed0*/  IMAD.IADD R7, R13, 0x1, R17 ;  /* 0x000000010d077824 */ /* 0x000fe200078e0211 */
[----:B------:R-:W-:Y:S01]  /*2ee0*/  @!P0 MOV R3, R14 ;  /* 0x0000000e00038202 */ /* 0x000fe20000000f00 */
[----:B------:R-:W-:-:S02]  /*2ef0*/  IMAD.MOV.U32 R6, RZ, RZ, R12 ;  /* 0x000000ffff067224 */ /* 0x000fc400078e000c */
[C---:B------:R-:W-:Y:S02]  /*2f00*/  IMAD R13, R10.reuse, c[0x0][0x1ac], R0 ;  /* 0x00006b000a0d7a24 */ /* 0x040fe400078e0200 */
[----:B------:R-:W-:Y:S01]  /*2f10*/  IMAD.WIDE.U32 R10, R10, c[0x0][0x1a8], R4 ;  /* 0x00006a000a0a7a25 */ /* 0x000fe200078e0004 */
[----:B------:R-:W-:Y:S02]  /*2f20*/  SEL R12, R2, RZ, !P4 ;  /* 0x000000ff020c7207 */ /* 0x000fe40006000000 */
[----:B------:R-:W-:Y:S01]  /*2f30*/  SEL R0, R3, RZ, !P4 ;  /* 0x000000ff03007207 */ /* 0x000fe20006000000 */
[----:B------:R-:W-:Y:S01]  /*2f40*/  IMAD.WIDE.U32 R2, R115, c[0x0][0x210], R6 ;  /* 0x0000840073027a25 */ /* 0x000fe200078e0006 */
[----:B------:R-:W-:-:S03]  /*2f50*/  LEA R15, P0, R10, c[0x0][0x160], 0x1 ;  /* 0x000058000a0f7a11 */ /* 0x000fc600078008ff */
[----:B------:R-:W-:-:S05]  /*2f60*/  IMAD.IADD R6, R11, 0x1, R13 ;  /* 0x000000010b067824 */ /* 0x000fca00078e020d */
[----:B------:R-:W-:Y:S02]  /*2f70*/  LEA.HI.X R14, R10, c[0x0][0x164], R6, 0x1, P0 ;  /* 0x000059000a0e7a11 */ /* 0x000fe400000f0c06 */
[----:B------:R-:W-:Y:S02]  /*2f80*/  ISETP.GE.AND P0, PT, R110, c[0x0][0x198], PT ;  /* 0x000066006e007a0c */ /* 0x000fe40003f06270 */
[----:B------:R-:W-:-:S11]  /*2f90*/  ISETP.GE.AND P1, PT, R20, c[0x0][0x198], PT ;  /* 0x0000660014007a0c */ /* 0x000fd60003f26270 */
[----:B------:R-:W-:Y:S02]  /*2fa0*/  @P0 LOP3.LUT R18, R18, 0x4, RZ, 0xfc, !PT ;  /* 0x0000000412120812 */ /* 0x000fe400078efcff */
[----:B------:R-:W-:Y:S02]  /*2fb0*/  ISETP.GE.AND P0, PT, R19, c[0x0][0x198], PT ;  /* 0x0000660013007a0c */ /* 0x000fe40003f06270 */
[----:B------:R-:W-:-:S04]  /*2fc0*/  LOP3.LUT R18, R18, 0xfffffffe, RZ, 0xc0, !PT ;  /* 0xfffffffe12127812 */ /* 0x000fc800078ec0ff */
[----:B------:R-:W-:-:S04]  /*2fd0*/  LOP3.LUT R18, R18, 0xfffffffd, RZ, 0xc0, !PT ;  /* 0xfffffffd12127812 */ /* 0x000fc800078ec0ff */
[----:B------:R-:W-:-:S04]  /*2fe0*/  @P1 LOP3.LUT R18, R18, 0x2, RZ, 0xfc, !PT ;  /* 0x0000000212121812 */ /* 0x000fc800078efcff */
[----:B------:R-:W-:-:S05]  /*2ff0*/  @P0 LOP3.LUT R18, R18, 0x1, RZ, 0xfc, !PT ;  /* 0x0000000112120812 */ /* 0x000fca00078efcff */
[----:B------:R1:W-:Y:S01]  /*3000*/  STL [R1+0x1c], R18 ;  /* 0x00001c1201007387 */ /* 0x0003e20000100800 */
[----:B------:R-:W-:Y:S01]  /*3010*/  IMAD.WIDE.U32 R4, R115, c[0x0][0x1e8], R8 ;  /* 0x00007a0073047a25 */ /* 0x000fe200078e0008 */
[----:B------:R-:W-:-:S03]  /*3020*/  ISETP.GE.AND P4, PT, R20, c[0x0][0x1d4], PT ;  /* 0x0000750014007a0c */ /* 0x000fc60003f86270 */
[C---:B------:R-:W-:Y:S01]  /*3030*/  IMAD R6, R0.reuse, c[0x0][0x1f0], RZ ;  /* 0x00007c0000067a24 */ /* 0x040fe200078e02ff */
[----:B------:R-:W-:Y:S01]  /*3040*/  ISETP.GE.AND P3, PT, R19, c[0x0][0x1d4], PT ;  /* 0x0000750013007a0c */ /* 0x000fe20003f66270 */
[C---:B------:R-:W-:Y:S02]  /*3050*/  IMAD R3, R115.reuse, c[0x0][0x214], R3 ;  /* 0x0000850073037a24 */ /* 0x040fe400078e0203 */
[----:B------:R-:W-:Y:S02]  /*3060*/  IMAD R0, R0, c[0x0][0x218], RZ ;  /* 0x0000860000007a24 */ /* 0x000fe400078e02ff */
[----:B------:R-:W-:Y:S01]  /*3070*/  IMAD R5, R115, c[0x0][0x1ec], R5 ;  /* 0x00007b0073057a24 */ /* 0x000fe200078e0205 */
[----:B------:R-:W-:Y:S01]  /*3080*/  SEL R8, RZ, 0x4, P4 ;  /* 0x00000004ff087807 */ /* 0x000fe20002000000 */
[----:B------:R-:W-:Y:S01]  /*3090*/  IMAD.WIDE.U32 R234, R12, c[0x0][0x218], R2 ;  /* 0x000086000cea7a25 */ /* 0x000fe200078e0002 */
[----:B------:R-:W-:-:S03]  /*30a0*/  SEL R7, RZ, 0x8, P3 ;  /* 0x00000008ff077807 */ /* 0x000fc60001800000 */
[C---:B------:R-:W-:Y:S02]  /*30b0*/  IMAD R0, R12.reuse, c[0x0][0x21c], R0 ;  /* 0x000087000c007a24 */ /* 0x040fe400078e0200 */
[----:B------:R-:W-:-:S04]  /*30c0*/  IMAD.WIDE.U32 R232, R12, c[0x0][0x1f0], R4 ;  /* 0x00007c000ce87a25 */ /* 0x000fc800078e0004 */
[----:B------:R-:W-:Y:S01]  /*30d0*/  IMAD R2, R12, c[0x0][0x1f4], R6 ;  /* 0x00007d000c027a24 */ /* 0x000fe200078e0206 */
[----:B------:R-:W-:Y:S02]  /*30e0*/  LOP3.LUT R24, R7, R16, R8, 0xfe, !PT ;  /* 0x0000001007187212 */ /* 0x000fe400078efe08 */
[----:B------:R-:W-:Y:S01]  /*30f0*/  ISETP.GE.AND P2, PT, R118, c[0x0][0x198], PT ;  /* 0x0000660076007a0c */ /* 0x000fe20003f46270 */
[----:B------:R-:W-:Y:S01]  /*3100*/  IMAD.IADD R231, R233, 0x1, R2 ;  /* 0x00000001e9e77824 */ /* 0x000fe200078e0202 */
[----:B------:R-:W-:Y:S02]  /*3110*/  IADD3 R12, R111, R114, RZ ;  /* 0x000000726f0c7210 */ /* 0x000fe40007ffe0ff */
[----:B------:R-:W-:Y:S01]  /*3120*/  IADD3 R236, R235, R0, RZ ;  /* 0x00000000ebec7210 */ /* 0x000fe20007ffe0ff */
[----:B------:R-:W-:Y:S06]  /*3130*/  BRA.DIV ~URZ, `(.L_x_1662) ;  /* 0x00016ad27f007947 */ /* 0x000fec000b800000 */
[----:B-1----:R1:W2:Y:S02]  /*3140*/  SHFL.IDX PT, R4, R14, RZ, 0x181f ;  /* 0x00181fff0e047589 */ /* 0x0022a400000e0000 */
.L_x_1781:
[----:B------:R-:W-:Y:S05]  /*3150*/  BRA.DIV ~URZ, `(.L_x_1663) ;  /* 0x00016b227f007947 */ /* 0x000fea000b800000 */
[----:B------:R3:W4:Y:S02]  /*3160*/  SHFL.IDX PT, R0, R15, RZ, 0x181f ;  /* 0x00181fff0f007589 */ /* 0x00072400000e0000 */
.L_x_1782:
[----:B------:R-:W5:Y:S01]  /*3170*/  LDL R2, [R1+0x10] ;  /* 0x0000100001027983 */ /* 0x000f620000100800 */
[----:B------:R-:W-:Y:S01]  /*3180*/  BSSY B0, `(.L_x_1664) ;  /* 0x0000020000007945 */ /* 0x000fe20003800000 */
[----:B-----5:R-:W-:-:S05]  /*3190*/  IMAD R13, R2, c[0x0][0x2c4], RZ ;  /* 0x0000b100020d7a24 */ /* 0x020fca00078e02ff */
        /* <DEDUP_REMOVED lines=8> */
[----:B------:R-:W2:Y:S04]  /*3220*/  LDL R18, [R1+0x4c] ;  /* 0x00004c0001127983 */ /* 0x000ea80000100800 */
[----:B------:R-:W2:Y:S01]  /*3230*/  LDL R16, [R1+0x1c] ;  /* 0x00001c0001107983 */ /* 0x000ea20000100800 */
[----:B------:R-:W-:-:S02]  /*3240*/  P2R R5, PR, RZ, 0x8 ;  /* 0x00000008ff057803 */ /* 0x000fc40000000000 */
        /* <DEDUP_REMOVED lines=8> */
[----:B--2---:R-:W-:-:S04]  /*32d0*/  LEA R6, P0, R2, R0, 0x1 ;  /* 0x0000000002067211 */ /* 0x004fc800078008ff */
[----:B------:R-:W-:Y:S02]  /*32e0*/  LEA.HI.X R7, R2, R4, R3, 0x1, P0 ;  /* 0x0000000402077211 */ /* 0x000fe400000f0c03 */
[----:B------:R-:W-:-:S04]  /*32f0*/  LEA R2, P0, R17, R0, 0x1 ;  /* 0x0000000011027211 */ /* 0x000fc800078008ff */
[----:B------:R-:W-:Y:S02]  /*3300*/  LEA.HI.X R3, R17, R4, R18, 0x1, P0 ;  /* 0x0000000411037211 */ /* 0x000fe400000f0c12 */
[C---:B------:R-:W-:Y:S02]  /*3310*/  LOP3.LUT P3, RZ, R16.reuse, 0x4, RZ, 0xc0, !PT ;  /* 0x0000000410ff7812 */ /* 0x040fe4000786c0ff */
[C---:B------:R-:W-:Y:S02]  /*3320*/  LOP3.LUT P0, RZ, R16.reuse, 0x2, RZ, 0xc0, !PT ;  /* 0x0000000210ff7812 */ /* 0x040fe4000780c0ff */
[----:B------:R-:W-:-:S09]  /*3330*/  LOP3.LUT P1, RZ, R16, 0x1, RZ, 0xc0, !PT ;  /* 0x0000000110ff7812 */ /* 0x000fd2000782c0ff */
[----:B------:R3:W-:Y:S04]  /*3340*/  LDGSTS.E.BYPASS.LTC128B.128 [R219+0x14100], [R8.64], !P3 ;  /* 0x1410000008db7fae */ /* 0x0007e8000d901d46 */
[----:B------:R3:W-:Y:S04]  /*3350*/  LDGSTS.E.BYPASS.LTC128B.128 [R219+0x18100], [R6.64], !P0 ;  /* 0x1810000006db7fae */ /* 0x0007e8000c101d46 */
[----:B------:R3:W-:Y:S01]  /*3360*/  LDGSTS.E.BYPASS.LTC128B.128 [R219+0x1c100], [R2.64], !P1 ;  /* 0x1c10000002db7fae */ /* 0x0007e2000c901d46 */
[----:B------:R-:W-:-:S08]  /*3370*/  ISETP.NE.AND P3, PT, R5, RZ, PT ;  /* 0x000000ff0500720c */ /* 0x000fd00003f65270 */
.L_x_1665:
[----:B------:R-:W-:Y:S05]  /*3380*/  BSYNC B0 ;  /* 0x0000000000007941 */ /* 0x000fea0003800000 */
.L_x_1664:
[----:B------:R-:W-:Y:S05]  /*3390*/  BRA.DIV ~URZ, `(.L_x_1666) ;  /* 0x000169427f007947 */ /* 0x000fea000b800000 */
[----:B--2---:R2:W1:Y:S04]  /*33a0*/  SHFL.IDX PT, R4, R14, 0x1, 0x181f ;  /* 0x00381f000e047f89 */ /* 0x00446800000e0000 */
[----:B----4-:R2:W4:Y:S02]  /*33b0*/  SHFL.IDX PT, R0, R15, 0x1, 0x181f ;  /* 0x00381f000f007f89 */ /* 0x01052400000e0000 */
.L_x_1783:
[----:B---3--:R-:W-:Y:S01]  /*33c0*/  IADD3 R2, R12, 0x20, RZ ;  /* 0x000000200c027810 */ /* 0x008fe20007ffe0ff */
[----:B------:R-:W-:Y:S03]  /*33d0*/  BSSY B0, `(.L_x_1667) ;  /* 0x000001f000007945 */ /* 0x000fe60003800000 */
[----:B------:R-:W-:-:S13]  /*33e0*/  ISETP.GE.AND P0, PT, R2, R13, PT ;  /* 0x0000000d0200720c */ /* 0x000fda0003f06270 */
[----:B------:R-:W-:Y:S05]  /*33f0*/  @P0 BRA `(.L_x_1668) ;  /* 0x000001c000000947 */ /* 0x000fea0003800000 */
[----:B------:R-:W3:Y:S04]  /*3400*/  LDL.64 R8, [R1+0x20] ;  /* 0x0000200001087983 */ /* 0x000ee80000100a00 */
[----:B------:R-:W5:Y:S04]  /*3410*/  LDL R6, [R1+0x3c] ;  /* 0x00003c0001067983 */ /* 0x000f680000100800 */
[----:B--2---:R-:W2:Y:S04]  /*3420*/  LDL R7, [R1+0x54] ;  /* 0x0000540001077983 */ /* 0x004ea80000100800 */
[----:B----4-:R-:W4:Y:S04]  /*3430*/  LDL R3, [R1+0x38] ;  /* 0x0000380001037983 */ /* 0x010f280000100800 */
[----:B------:R-:W4:Y:S04]  /*3440*/  LDL R19, [R1+0x50] ;  /* 0x0000500001137983 */ /* 0x000f280000100800 */
[----:B------:R-:W4:Y:S04]  /*3450*/  LDL R17, [R1+0x40] ;  /* 0x0000400001117983 */ /* 0x000f280000100800 */
[----:B------:R-:W4:Y:S04]  /*3460*/  LDL R18, [R1+0x4c] ;  /* 0x00004c0001127983 */ /* 0x000f280000100800 */
[----:B------:R-:W4:Y:S01]  /*3470*/  LDL R16, [R1+0x1c] ;  /* 0x00001c0001107983 */ /* 0x000f220000100800 */
[----:B------:R-:W-:-:S02]  /*3480*/  P2R R5, PR, RZ, 0x8 ;  /* 0x00000008ff057803 */ /* 0x000fc40000000000 */
        /* <DEDUP_REMOVED lines=8> */
[----:B----4-:R-:W-:-:S04]  /*3510*/  LEA R6, P0, R3, R0, 0x1 ;  /* 0x0000000003067211 */ /* 0x010fc800078008ff */
        /* <DEDUP_REMOVED lines=10> */
.L_x_1668:
[----:B------:R-:W-:Y:S05]  /*35c0*/  BSYNC B0 ;  /* 0x0000000000007941 */ /* 0x000fea0003800000 */
.L_x_1667:
[----:B------:R-:W-:Y:S05]  /*35d0*/  BRA.DIV ~URZ, `(.L_x_1669) ;  /* 0x000167c27f007947 */ /* 0x000fea000b800000 */
[----:B-1----:R1:W3:Y:S02]  /*35e0*/  SHFL.IDX PT, R4, R14, 0x2, 0x181f ;  /* 0x00581f000e047f89 */ /* 0x0022e400000e0000 */
.L_x_1784:
[----:B------:R-:W-:Y:S05]  /*35f0*/  BRA.DIV ~URZ, `(.L_x_1670) ;  /* 0x000168127f007947 */ /* 0x000fea000b800000 */
[----:B----4-:R4:W1:Y:S02]  /*3600*/  SHFL.IDX PT, R0, R15, 0x2, 0x181f ;  /* 0x00581f000f007f89 */ /* 0x01086400000e0000 */
.L_x_1785:
[----:B------:R-:W-:Y:S01]  /*3610*/  IADD3 R2, R12, 0x40, RZ ;  /* 0x000000400c027810 */ /* 0x000fe20007ffe0ff */
        /* <DEDUP_REMOVED lines=9> */
[----:B------:R-:W3:Y:S04]  /*36b0*/  LDL R18, [R1+0x4c] ;  /* 0x00004c0001127983 */ /* 0x000ee80000100800 */
[----:B------:R-:W3:Y:S01]  /*36c0*/  LDL R16, [R1+0x1c] ;  /* 0x00001c0001107983 */ /* 0x000ee20000100800 */
[----:B------:R-:W-:-:S02]  /*36d0*/  P2R R5, PR, RZ, 0x8 ;  /* 0x00000008ff057803 */ /* 0x000fc40000000000 */
        /* <DEDUP_REMOVED lines=8> */
[----:B---3--:R-:W-:-:S04]  /*3760*/  LEA R6, P0, R3, R0, 0x1 ;  /* 0x0000000003067211 */ /* 0x008fc800078008ff */
        /* <DEDUP_REMOVED lines=10> */
.L_x_1672:
[----:B------:R-:W-:Y:S05]  /*3810*/  BSYNC B0 ;  /* 0x0000000000007941 */ /* 0x000fea0003800000 */
.L_x_1671:
[----:B------:R-:W-:Y:S05]  /*3820*/  BRA.DIV ~URZ, `(.L_x_1673) ;  /* 0x000166427f007947 */ /* 0x000fea000b800000 */
[----:B---3--:R3:W2:Y:S04]  /*3830*/  SHFL.IDX PT, R4, R14, 0x3, 0x181f ;  /* 0x00781f000e047f89 */ /* 0x0086a800000e0000 */
[----:B-1----:R3:W1:Y:S02]  /*3840*/  SHFL.IDX PT, R0, R15, 0x3, 0x181f ;  /* 0x00781f000f007f89 */ /* 0x00266400000e0000 */
.L_x_1786:
[----:B------:R-:W5:Y:S04]  /*3850*/  LDL.64 R8, [R1+0x20] ;  /* 0x0000200001087983 */ /* 0x000f680000100a00 */
[----:B---3--:R-:W3:Y:S04]  /*3860*/  LDL R6, [R1+0x3c] ;  /* 0x00003c0001067983 */ /* 0x008ee80000100800 */
[----:B----4-:R-:W4:Y:S04]  /*3870*/  LDL R7, [R1+0x54] ;  /* 0x0000540001077983 */ /* 0x010f280000100800 */
[----:B--2---:R-:W2:Y:S04]  /*3880*/  LDL R15, [R1+0x38] ;  /* 0x00003800010f7983 */ /* 0x004ea80000100800 */
[----:B------:R-:W2:Y:S04]  /*3890*/  LDL R16, [R1+0x50] ;  /* 0x0000500001107983 */ /* 0x000ea80000100800 */
[----:B------:R-:W2:Y:S04]  /*38a0*/  LDL R11, [R1+0x40] ;  /* 0x00004000010b7983 */ /* 0x000ea80000100800 */
[----:B------:R-:W2:Y:S04]  /*38b0*/  LDL R14, [R1+0x4c] ;  /* 0x00004c00010e7983 */ /* 0x000ea80000100800 */
[----:B------:R-:W2:Y:S04]  /*38c0*/  LDL R10, [R1+0x1c] ;  /* 0x00001c00010a7983 */ /* 0x000ea80000100800 */
[----:B------:R-:W2:Y:S01]  /*38d0*/  LDL R242, [R1+0xc] ;  /* 0x00000c0001f27983 */ /* 0x000ea20000100800 */
[----:B------:R-:W-:-:S04]  /*38e0*/  IADD3 R2, R12, 0x60, RZ ;  /* 0x000000600c027810 */ /* 0x000fc80007ffe0ff */
[----:B------:R-:W-:Y:S02]  /*38f0*/  ISETP.GE.AND P0, PT, R2, R13, PT ;  /* 0x0000000d0200720c */ /* 0x000fe40003f06270 */
[----:B------:R-:W-:Y:S01]  /*3900*/  P2R R5, PR, RZ, 0x8 ;  /* 0x00000008ff057803 */ /* 0x000fe20000000000 */
[----:B------:R-:W-:-:S10]  /*3910*/  IMAD.SHL.U32 R97, R96, 0x40, RZ ;  /* 0x0000004060617824 */ /* 0x000fd400078e00ff */
[----:B-1---5:R-:W-:-:S04]  /*3920*/  @!P0 LEA R2, P1, R8, R0, 0x1 ;  /* 0x0000000008028211 */ /* 0x022fc800078208ff */
[----:B------:R-:W-:Y:S02]  /*3930*/  @!P0 LEA.HI.X R3, R8, R4, R9, 0x1, P1 ;  /* 0x0000000408038211 */ /* 0x000fe400008f0c09 */
[----:B---3--:R-:W-:-:S03]  /*3940*/  @!P0 LEA R8, P1, R6, R0, 0x1 ;  /* 0x0000000006088211 */ /* 0x008fc600078208ff */
[----:B------:R-:W-:Y:S01]  /*3950*/  @!PT LDS RZ, [RZ] ;  /* 0x00000000fffff984 */ /* 0x000fe20000000800 */
[----:B------:R-:W-:Y:S01]  /*3960*/  @!PT LDS RZ, [RZ] ;  /* 0x00000000fffff984 */ /* 0x000fe20000000800 */
[----:B------:R-:W-:Y:S01]  /*3970*/  @!PT LDS RZ, [RZ] ;  /* 0x00000000fffff984 */ /* 0x000fe20000000800 */
[----:B------:R1:W-:Y:S01]  /*3980*/  @!P0 LDGSTS.E.BYPASS.LTC128B.128 [R219+0x13100], [R2.64], !P2 ;  /* 0x1310000002db8fae */ /* 0x0003e2000d101d46 */
[----:B----4-:R-:W-:Y:S02]  /*3990*/  @!P0 LEA.HI.X R9, R6, R4, R7, 0x1, P1 ;  /* 0x0000000406098211 */ /* 0x010fe400008f0c07 */
[----:B--2---:R-:W-:-:S04]  /*39a0*/  @!P0 LEA R6, P1, R15, R0, 0x1 ;  /* 0x000000000f068211 */ /* 0x004fc800078208ff */
[----:B------:R-:W-:Y:S02]  /*39b0*/  @!P0 LEA.HI.X R7, R15, R4, R16, 0x1, P1 ;  /* 0x000000040f078211 */ /* 0x000fe400008f0c10 */
[----:B-1----:R-:W-:-:S04]  /*39c0*/  @!P0 LEA R2, P1, R11, R0, 0x1 ;  /* 0x000000000b028211 */ /* 0x002fc800078208ff */
[----:B------:R-:W-:Y:S02]  /*39d0*/  @!P0 LEA.HI.X R3, R11, R4, R14, 0x1, P1 ;  /* 0x000000040b038211 */ /* 0x000fe400008f0c0e */
[----:B------:R-:W1:Y:S01]  /*39e0*/  S2R R11, SR_TID.X ;  /* 0x00000000000b7919 */ /* 0x000e620000002100 */
[C---:B------:R-:W-:Y:S02]  /*39f0*/  LOP3.LUT P3, RZ, R10.reuse, 0x4, RZ, 0xc0, !PT ;  /* 0x000000040aff7812 */ /* 0x040fe4000786c0ff */
[C---:B------:R-:W-:Y:S02]  /*3a00*/  LOP3.LUT P1, RZ, R10.reuse, 0x2, RZ, 0xc0, !PT ;  /* 0x000000020aff7812 */ /* 0x040fe4000782c0ff */
[----:B------:R-:W-:-:S09]  /*3a10*/  LOP3.LUT P2, RZ, R10, 0x1, RZ, 0xc0, !PT ;  /* 0x000000010aff7812 */ /* 0x000fd2000784c0ff */
[----:B------:R2:W-:Y:S04]  /*3a20*/  @!P0 LDGSTS.E.BYPASS.LTC128B.128 [R219+0x17100], [R8.64], !P3 ;  /* 0x1710000008db8fae */ /* 0x0005e8000d901d46 */
[----:B------:R3:W-:Y:S01]  /*3a30*/  @!P0 LDGSTS.E.BYPASS.LTC128B.128 [R219+0x1b100], [R6.64], !P1 ;  /* 0x1b10000006db8fae */ /* 0x0007e2000c901d46 */
[----:B------:R-:W-:Y:S02]  /*3a40*/  ISETP.NE.AND P3, PT, R5, RZ, PT ;  /* 0x000000ff0500720c */ /* 0x000fe40003f65270 */
[----:B-1----:R-:W-:Y:S01]  /*3a50*/  SHF.R.S32.HI R10, RZ, 0x1f, R11 ;  /* 0x0000001fff0a7819 */ /* 0x002fe2000001140b */
[----:B------:R1:W-:Y:S01]  /*3a60*/  @!P0 LDGSTS.E.BYPASS.LTC128B.128 [R219+0x1f100], [R2.64], !P2 ;  /* 0x1f10000002db8fae */ /* 0x0003e2000d101d46 */
[----:B------:R-:W-:Y:S02]  /*3a70*/  IMAD.WIDE.U32 R4, R96, c[0x0][0x1e0], RZ ;  /* 0x0000780060047a25 */ /* 0x000fe400078e00ff */
[----:B------:R-:W-:Y:S01]  /*3a80*/  LEA.HI R10, R10, R11, RZ, 0x3 ;  /* 0x0000000b0a0a7211 */ /* 0x000fe200078f18ff */
[----:B------:R-:W0:Y:S03]  /*3a90*/  LDGDEPBAR ;  /* 0x00000000000079af */ /* 0x000e260000000000 */
[----:B------:R-:W-:-:S02]  /*3aa0*/  SHF.R.S32.HI R10, RZ, 0x3, R10 ;  /* 0x00000003ff0a7819 */ /* 0x000fc4000001140a */
[----:B---3--:R-:W-:-:S05]  /*3ab0*/  SHF.R.S32.HI R7, RZ, 0x1f, R96 ;  /* 0x0000001fff077819 */ /* 0x008fca0000011460 */
[----:B------:R-:W-:-:S04]  /*3ac0*/  IMAD R0, R7, c[0x0][0x1e0], RZ ;  /* 0x0000780007007a24 */ /* 0x000fc800078e02ff */
[----:B-1----:R-:W-:Y:S01]  /*3ad0*/  IMAD R2, R96, c[0x0][0x1e4], R0 ;  /* 0x0000790060027a24 */ /* 0x002fe200078e0200 */
[----:B------:R-:W-:-:S03]  /*3ae0*/  LEA R0, P0, R4, R232, 0x6 ;  /* 0x000000e804007211 */ /* 0x000fc600078030ff */
[----:B------:R-:W-:Y:S01]  /*3af0*/  IMAD.IADD R3, R5, 0x1, R2 ;  /* 0x0000000105037824 */ /* 0x000fe200078e0202 */
[----:B------:R-:W-:-:S04]  /*3b00*/  IADD3 R2, -R97, R242, -R10 ;  /* 0x000000f261027210 */ /* 0x000fc80007ffe90a */
[----:B------:R-:W-:Y:S02]  /*3b10*/  LEA.HI.X R3, R4, R231, R3, 0x6, P0 ;  /* 0x000000e704037211 */ /* 0x000fe400000f3403 */
[----:B------:R-:W-:Y:S01]  /*3b20*/  ISETP.GE.AND P0, PT, R2, 0x21, PT ;  /* 0x000000210200780c */ /* 0x000fe20003f06270 */
[----:B------:R-:W-:-:S04]  /*3b30*/  IMAD.MOV.U32 R4, RZ, RZ, 0x20 ;  /* 0x00000020ff047424 */ /* 0x000fc800078e00ff */
[----:B--2---:R-:W-:-:S04]  /*3b40*/  IMAD.WIDE.U32 R8, R4, c[0x0][0x1e0], RZ ;  /* 0x0000780004087a25 */ /* 0x004fc800078e00ff */
[----:B------:R-:W-:Y:S01]  /*3b50*/  IMAD R4, R4, c[0x0][0x1e4], RZ ;  /* 0x0000790004047a24 */ /* 0x000fe200078e02ff */
[----:B------:R-:W-:Y:S01]  /*3b60*/  WARPSYNC 0xffffffff ;  /* 0xffffffff00007948 */ /* 0x000fe20003800000 */
[----:B------:R-:W-:Y:S02]  /*3b70*/  BAR.SYNC.DEFER_BLOCKING 0x0 ;  /* 0x0000000000007b1d */ /* 0x000fe40000010000 */
[----:B------:R-:W-:-:S04]  /*3b80*/  @P0 IADD3 R6, P1, R0, R8, RZ ;  /* 0x0000000800060210 */ /* 0x000fc80007f3e0ff */
[----:B------:R-:W-:Y:S02]  /*3b90*/  @P0 IADD3.X R8, R3, R9, R4, P1, !PT ;  /* 0x0000000903080210 */ /* 0x000fe40000ffe404 */
[----:B------:R-:W-:-:S13]  /*3ba0*/  ISETP.GE.AND P1, PT, R2, 0x1, PT ;  /* 0x000000010200780c */ /* 0x000fda0003f26270 */
        /* <DEDUP_REMOVED lines=19> */
[----:B------:R-:W-:Y:S01]  /*3ce0*/  LEA R0, P0, R4, R234, 0x6 ;  /* 0x000000ea04007211 */ /* 0x000fe200078030ff */
[----:B--2---:R-:W-:Y:S01]  /*3cf0*/  IMAD.IADD R3, R5, 0x1, R6 ;  /* 0x0000000105037824 */ /* 0x004fe200078e0206 */
[----:B------:R-:W-:-:S04]  /*3d00*/  DEPBAR.LE SB0, 0x1 ;  /* 0x000080400000791a */ /* 0x000fc80000000000 */
[----:B------:R-:W-:Y:S01]  /*3d10*/  LEA.HI.X R3, R4, R236, R3, 0x6, P0 ;  /* 0x000000ec04037211 */ /* 0x000fe200000f3403 */
[----:B------:R-:W-:-:S04]  /*3d20*/  DEPBAR.LE SB0, 0x0 ;  /* 0x000080000000791a */ /* 0x000fc80000000000 */
[C---:B------:R-:W-:Y:S01]  /*3d30*/  LEA R2, P0, R0.reuse, c[0x0][0x1f8], 0x1 ;  /* 0x00007e0000027a11 */ /* 0x040fe200078008ff */
[----:B------:R-:W-:Y:S01]  /*3d40*/  BAR.SYNC.DEFER_BLOCKING 0x0 ;  /* 0x0000000000007b1d */ /* 0x000fe20000010000 */
[----:B------:R-:W-:Y:S02]  /*3d50*/  IMAD.MOV.U32 R4, RZ, RZ, c[0x0][0x208] ;  /* 0x00008200ff047624 */ /* 0x000fe400078e00ff */
[----:B------:R-:W-:Y:S01]  /*3d60*/  LEA.HI.X R3, R0, c[0x0][0x1fc], R3, 0x1, P0 ;  /* 0x00007f0000037a11 */ /* 0x000fe200000f0c03 */
[----:B------:R-:W-:Y:S01]  /*3d70*/  IMAD.IADD R98, R242, 0x1, -R97 ;  /* 0x00000001f2627824 */ /* 0x000fe200078e0a61 */
[----:B------:R-:W-:Y:S01]  /*3d80*/  LOP3.LUT R0, R24, 0x1, RZ, 0xc0, !PT ;  /* 0x0000000118007812 */ /* 0x000fe200078ec0ff */
[----:B------:R-:W-:Y:S01]  /*3d90*/  IMAD.MOV.U32 R5, RZ, RZ, c[0x0][0x20c] ;  /* 0x00008300ff057624 */ /* 0x000fe200078e00ff */
[----:B------:R-:W-:Y:S02]  /*3da0*/  P2R R14, PR, RZ, 0x40 ;  /* 0x00000040ff0e7803 */ /* 0x000fe40000000000 */
[----:B------:R-:W-:Y:S01]  /*3db0*/  ISETP.NE.U32.AND P6, PT, R0, 0x1, PT ;  /* 0x000000010000780c */ /* 0x000fe20003fc5070 */
[----:B------:R-:W-:Y:S01]  /*3dc0*/  IMAD.IADD R0, R98, 0x1, -R10 ;  /* 0x0000000162007824 */ /* 0x000fe200078e0a0a */
[----:B------:R-:W-:-:S04]  /*3dd0*/  LEA R12, P0, R4, R2, 0x6 ;  /* 0x00000002040c7211 */ /* 0x000fc800078030ff */
        /* <DEDUP_REMOVED lines=21> */
[----:B------:R-:W-:Y:S02]  /*3f30*/  P2R R15, PR, RZ, 0x20 ;  /* 0x00000020ff0f7803 */ /* 0x000fe40000000000 */
[C---:B------:R-:W-:Y:S02]  /*3f40*/  ISETP.LT.OR P6, PT, R0.reuse, 0x21, P6 ;  /* 0x000000210000780c */ /* 0x040fe400037c1670 */
[----:B------:R-:W-:-:S07]  /*3f50*/  ISETP.LT.OR P2, PT, R0, 0x21, !P2 ;  /* 0x000000210000780c */ /* 0x000fce0005741670 */
[----:B------:R2:W-:Y:S01]  /*3f60*/  LDGSTS.E.BYPASS.LTC128B.128 [R219+0x4100], [R2.64+0x100], !P0 ;  /* 0x0410010002db7fae */ /* 0x0005e2000c101d46 */
[----:B------:R-:W-:-:S04]  /*3f70*/  LOP3.LUT P0, RZ, R24, 0x8, RZ, 0xc0, !PT ;  /* 0x0000000818ff7812 */ /* 0x000fc8000780c0ff */
[C---:B------:R-:W-:Y:S02]  /*3f80*/  ISETP.LT.OR P5, PT, R0.reuse, 0x1, !P0 ;  /* 0x000000010000780c */ /* 0x040fe400047a1670 */
[C---:B------:R-:W-:Y:S02]  /*3f90*/  ISETP.LT.OR P1, PT, R0.reuse, 0x21, !P1 ;  /* 0x000000210000780c */ /* 0x040fe40004f21670 */
[----:B------:R-:W-:Y:S01]  /*3fa0*/  ISETP.LT.OR P0, PT, R0, 0x21, !P0 ;  /* 0x000000210000780c */ /* 0x000fe20004701670 */
[C---:B-1----:R-:W-:Y:S08]  /*3fb0*/  HMMA.16816.F32 R24, R4.reuse, R20, RZ ;  /* 0x000000140418723c */ /* 0x042ff000000018ff */
[----:B------:R1:W-:Y:S01]  /*3fc0*/  LDGSTS.E.BYPASS.LTC128B.128 [R219+0x6100], [R2.64+0x180], !P5 ;  /* 0x0610018002db7fae */ /* 0x0003e2000e901d46 */
[----:B------:R-:W-:Y:S03]  /*3fd0*/  HMMA.16816.F32 R28, R4, R22, RZ ;  /* 0x00000016041c723c */ /* 0x000fe600000018ff */
[----:B------:R1:W-:Y:S01]  /*3fe0*/  LDGSTS.E.BYPASS.LTC128B.128 [R219+0x1100], [R12.64], !P6 ;  /* 0x011000000cdb7fae */ /* 0x0003e2000f101d46 */
[----:B------:R-:W-:-:S03]  /*3ff0*/  ISETP.NE.AND P5, PT, R15, RZ, PT ;  /* 0x000000ff0f00720c */ /* 0x000fc60003fa5270 */
[----:B------:R1:W-:Y:S01]  /*4000*/  LDGSTS.E.BYPASS.LTC128B.128 [R219+0x3100], [R12.64+0x80], !P2 ;  /* 0x031000800cdb7fae */ /* 0x0003e2000d101d46 */
[C---:B--2---:R-:W-:Y:S01]  /*4010*/  HMMA.16816.F32 R20, R4.reuse, R16, RZ ;  /* 0x000000100414723c */ /* 0x044fe200000018ff */
[----:B------:R-:W-:Y:S02]  /*4020*/  ISETP.NE.AND P6, PT, R14, RZ, PT ;  /* 0x000000ff0e00720c */ /* 0x000fe40003fc5270 */
        /* <DEDUP_REMOVED lines=17> */
[----:B------:R-:W-:Y:S07]  /*4140*/  LDSM.16.M88.4 R48, [R195+0x1800] ;  /* 0x00180000c330783b */ /* 0x000fee0000000200 */
[C---:B------:R-:W-:Y:S01]  /*4150*/  HMMA.16816.F32 R32, R8.reuse, R60, R20 ;  /* 0x0000003c0820723c */ /* 0x040fe20000001814 */
[----:B------:R-:W2:Y:S07]  /*4160*/  LDSM.16.M88.4 R20, [R198+0x1800] ;  /* 0x00180000c614783b */ /* 0x000eae0000000200 */
        /* <DEDUP_REMOVED lines=162> */
[----:B------:R-:W2:Y:S07]  /*4b90*/  LDSM.16.M88.4 R60, [R204] ;  /* 0x00000000cc3c783b */ /* 0x000eae0000000200 */
[----:B------:R-:W-:Y:S01]  /*4ba0*/  HMMA.16816.F32 R64, R16, R72, R88 ;  /* 0x000000481040723c */ /* 0x000fe20000001858 */
[----:B------:R4:W1:Y:S07]  /*4bb0*/  MUFU.TANH R72, R0 ;  /* 0x0000000000487308 */ /* 0x00086e0000002400 */
[----:B---3--:R-:W-:Y:S01]  /*4bc0*/  HMMA.16816.F32 R36, R4, R52, R36 ;  /* 0x000000340424723c */ /* 0x008fe20000001824 */
[----:B----4-:R-:W-:-:S04]  /*4bd0*/  FMUL.FTZ R0, R50, c[0x0][0x320] ;  /* 0x0000c80032007a20 */ /* 0x010fc80000410000 */
[----:B------:R3:W4:Y:S03]  /*4be0*/  MUFU.TANH R77, R0 ;  /* 0x00000000004d7308 */ /* 0x0007260000002400 */
[----:B------:R-:W-:Y:S01]  /*4bf0*/  HMMA.16816.F32 R40, R12, R70, R44 ;  /* 0x000000460c28723c */ /* 0x000fe2000000182c */
[----:B------:R-:W-:Y:S01]  /*4c00*/  LDSM.16.M88.4 R44, [R198+0x7800] ;  /* 0x00780000c62c783b */ /* 0x000fe20000000200 */
[----:B---3--:R-:W-:-:S03]  /*4c10*/  FMUL.FTZ R0, R51, c[0x0][0x320] ;  /* 0x0000c80033007a20 */ /* 0x008fc60000410000 */
[----:B------:R-:W3:Y:S01]  /*4c20*/  LDSM.16.M88.4 R48, [R195+0x7000] ;  /* 0x00700000c330783b */ /* 0x000ee20000000200 */
        /* <DEDUP_REMOVED lines=19> */
[----:B-1----:R-:W-:-:S06]  /*4d60*/  FMUL.FTZ R0, R38, c[0x0][0x320] ;  /* 0x0000c80026007a20 */ /* 0x002fcc0000410000 */
[----:B------:R1:W1:Y:S01]  /*4d70*/  MUFU.TANH R53, R0 ;  /* 0x0000000000357308 */ /* 0x0002620000002400 */
        /* <DEDUP_REMOVED lines=55> */
[----:B------:R-:W-:Y:S02]  /*50f0*/  IMAD.MOV.U32 R5, RZ, RZ, c[0x0][0x1e0] ;  /* 0x00007800ff057624 */ /* 0x000fe400078e00ff */
[----:B------:R-:W-:Y:S01]  /*5100*/  IMAD.MOV.U32 R6, RZ, RZ, c[0x0][0x1e4] ;  /* 0x00007900ff067624 */ /* 0x000fe200078e00ff */
[----:B------:R-:W-:-:S05]  /*5110*/  SHF.R.S32.HI R2, RZ, 0x1f, R0 ;  /* 0x0000001fff027819 */ /* 0x000fca0000011400 */
[----:B------:R-:W-:Y:S02]  /*5120*/  IMAD R4, R2, c[0x0][0x1e0], RZ ;  /* 0x0000780002047a24 */ /* 0x000fe400078e02ff */
[----:B------:R-:W-:-:S04]  /*5130*/  IMAD.WIDE.U32 R2, R0, c[0x0][0x1e0], RZ ;  /* 0x0000780000027a25 */ /* 0x000fc800078e00ff */
[----:B------:R-:W-:Y:S01]  /*5140*/  IMAD R4, R0, c[0x0][0x1e4], R4 ;  /* 0x0000790000047a24 */ /* 0x000fe200078e0204 */
[----:B------:R-:W-:-:S03]  /*5150*/  LEA R0, P0, R2, R232, 0x6 ;  /* 0x000000e802007211 */ /* 0x000fc600078030ff */
[----:B------:R-:W-:-:S05]  /*5160*/  IMAD.IADD R3, R3, 0x1, R4 ;  /* 0x0000000103037824 */ /* 0x000fca00078e0204 */
[----:B------:R-:W-:Y:S02]  /*5170*/  LEA.HI.X R3, R2, R231, R3, 0x6, P0 ;  /* 0x000000e702037211 */ /* 0x000fe400000f3403 */
[----:B------:R-:W-:-:S04]  /*5180*/  LEA R2, P0, R0, c[0x0][0x1c8], 0x1 ;  /* 0x0000720000027a11 */ /* 0x000fc800078008ff */
[----:B------:R-:W-:Y:S02]  /*5190*/  LEA.HI.X R3, R0, c[0x0][0x1cc], R3, 0x1, P0 ;  /* 0x0000730000037a11 */ /* 0x000fe400000f0c03 */
[----:B------:R-:W-:-:S03]  /*51a0*/  LEA R4, P0, R5, R2, 0x6 ;  /* 0x0000000205047211 */ /* 0x000fc600078030ff */
[----:B------:R-:W-:Y:S01]  /*51b0*/  @!PT LDS RZ, [RZ] ;  /* 0x00000000fffff984 */ /* 0x000fe20000000800 */
[----:B------:R-:W-:Y:S01]  /*51c0*/  @!PT LDS RZ, [RZ] ;  /* 0x00000000fffff984 */ /* 0x000fe20000000800 */
[----:B------:R-:W-:Y:S01]  /*51d0*/  @!PT LDS RZ, [RZ] ;  /* 0x00000000fffff984 */ /* 0x000fe20000000800 */
[----:B------:R1:W-:Y:S01]  /*51e0*/  LDGSTS.E.BYPASS.LTC128B.128 [R219+0x8100], [R2.64], !P6 ;  /* 0x0810000002db7fae */ /* 0x0003e2000f101d46 */
[----:B------:R-:W-:-:S03]  /*51f0*/  LEA.HI.X R5, R5, R3, R6, 0x6, P0 ;  /* 0x0000000305057211 */ /* 0x000fc600000f3406 */
[----:B------:R1:W-:Y:S04]  /*5200*/  LDGSTS.E.BYPASS.LTC128B.128 [R219+0xa100], [R2.64+0x80], !P5 ;  /* 0x0a10008002db7fae */ /* 0x0003e8000e901d46 */
[----:B------:R1:W-:Y:S04]  /*5210*/  LDGSTS.E.BYPASS.LTC128B.128 [R219+0xc100], [R2.64+0x100], !P4 ;  /* 0x0c10010002db7fae */ /* 0x0003e8000e101d46 */
[----:B------:R1:W-:Y:S04]  /*5220*/  LDGSTS.E.BYPASS.LTC128B.128 [R219+0xe100], [R2.64+0x180], !P3 ;  /* 0x0e10018002db7fae */ /* 0x0003e8000d901d46 */
[----:B------:R1:W-:Y:S04]  /*5230*/  LDGSTS.E.BYPASS.LTC128B.128 [R219+0x9100], [R4.64], !P6 ;  /* 0x0910000004db7fae */ /* 0x0003e8000f101d46 */
[----:B------:R1:W-:Y:S04]  /*5240*/  LDGSTS.E.BYPASS.LTC128B.128 [R219+0xb100], [R4.64+0x80], !P5 ;  /* 0x0b10008004db7fae */ /* 0x0003e8000e901d46 */
[----:B------:R1:W-:Y:S04]  /*5250*/  LDGSTS.E.BYPASS.LTC128B.128 [R219+0xd100], [R4.64+0x100], !P4 ;  /* 0x0d10010004db7fae */ /* 0x0003e8000e101d46 */
[----:B------:R1:W-:Y:S02]  /*5260*/  LDGSTS.E.BYPASS.LTC128B.128 [R219+0xf100], [R4.64+0x180], !P3 ;  /* 0x0f10018004db7fae */ /* 0x0003e4000d901d46 */
.L_x_1675:
[----:B--234-:R-:W-:Y:S05]  /*5270*/  BSYNC B0 ;  /* 0x0000000000007941 */ /* 0x01cfea0003800000 */
.L_x_1674:
[----:B-1----:R-:W2:Y:S01]  /*5280*/  LDL R0, [R1+0x44] ;  /* 0x0000440001007983 */ /* 0x002ea20000100800 */
[----:B------:R-:W-:-:S03]  /*5290*/  IMAD.MOV.U32 R2, RZ, RZ, c[0x0][0x2c4] ;  /* 0x0000b100ff027624 */ /* 0x000fc600078e00ff */
[----:B------:R-:W2:Y:S04]  /*52a0*/  LDL R125, [R1+0x18] ;  /* 0x00001800017d7983 */ /* 0x000ea80000100800 */
[----:B------:R-:W3:Y:S04]  /*52b0*/  LDL R14, [R1+0x4] ;  /* 0x00000400010e7983 */ /* 0x000ee80000100800 */
[----:B------:R-:W3:Y:S01]  /*52c0*/  LDL R243, [R1+0x10] ;  /* 0x0000100001f37983 */ /* 0x000ee20000100800 */
[----:B------:R-:W-:Y:S01]  /*52d0*/  ISETP.NE.AND P0, PT, R2, 0x1, PT ;  /* 0x000000010200780c */ /* 0x000fe20003f05270 */
[----:B------:R-:W-:Y:S01]  /*52e0*/  IMAD.MOV.U32 R8, RZ, RZ, c[0x0][0x32c] ;  /* 0x0000cb00ff087624 */ /* 0x000fe200078e00ff */
[----:B------:R-:W-:Y:S01]  /*52f0*/  ULDC UR4, c[0x0][0x324] ;  /* 0x0000c90000047ab9 */ /* 0x000fe20000000800 */
[----:B------:R-:W0:Y:S03]  /*5300*/  LDGDEPBAR ;  /* 0x00000000000079af */ /* 0x000e260000000000 */
[----:B------:R-:W-:Y:S01]  /*5310*/  ISETP.GE.AND P2, PT, R8, 0x1, PT ;  /* 0x000000010800780c */ /* 0x000fe20003f46270 */
[----:B------:R-:W-:Y:S01]  /*5320*/  ULOP3.LUT UR4, URZ, UR4, URZ, 0x33, !UPT ;  /* 0x000000043f047292 */ /* 0x000fe2000f8e333f */
[----:B--2---:R-:W-:-:S05]  /*5330*/  IMAD.IADD R0, R0, 0x1, R125 ;  /* 0x0000000100007824 */ /* 0x004fca00078e027d */
[----:B------:R-:W-:-:S04]  /*5340*/  @P0 IMAD.HI.U32 R2, R0, c[0x0][0x2c8], RZ ;  /* 0x0000b20000020a27 */ /* 0x000fc800078e00ff */
[----:B------:R-:W-:Y:S01]  /*5350*/  IMAD.MOV.U32 R4, RZ, RZ, R0 ;  /* 0x000000ffff047224 */ /* 0x000fe200078e0000 */
[----:B------:R-:W-:-:S05]  /*5360*/  @P0 SHF.R.U32.HI R4, RZ, c[0x0][0x2cc], R2 ;  /* 0x0000b300ff040a19 */ /* 0x000fca0000011602 */
[----:B------:R-:W1:Y:S01]  /*5370*/  SHFL.IDX PT, R3, R4, RZ, 0x1c1f ;  /* 0x001c1fff04037589 */ /* 0x000e6200000e0000 */
[----:B------:R-:W-:-:S04]  /*5380*/  IADD3 R0, R242, 0x1, -R97 ;  /* 0x00000001f2007810 */ /* 0x000fc80007ffe861 */
[----:B---3--:R-:W-:-:S04]  /*5390*/  IADD3 R0, -R243, R0, -R14 ;  /* 0x00000000f3007210 */ /* 0x008fc80007ffe90e */
[----:B------:R-:W-:Y:S01]  /*53a0*/  IADD3 R5, R0, c[0x0][0x328], RZ ;  /* 0x0000ca0000057a10 */ /* 0x000fe20007ffe0ff */
[----:B------:R-:W-:Y:S01]  /*53b0*/  IMAD.IADD R7, R98, 0x1, -R14 ;  /* 0x0000000162077824 */ /* 0x000fe200078e0a0e */
[----:B------:R-:W-:-:S03]  /*53c0*/  IADD3 R6, R0, UR4, RZ ;  /* 0x0000000400067c10 */ /* 0x000fc6000fffe0ff */
[--C-:B-1----:R-:W-:Y:S02]  /*53d0*/  IMAD.IADD R2, R5, 0x1, R3.reuse ;  /* 0x0000000105027824 */ /* 0x102fe400078e0203 */
[----:B------:R-:W-:-:S03]  /*53e0*/  IMAD.IADD R0, R6, 0x1, R3 ;  /* 0x0000000106007824 */ /* 0x000fc600078e0203 */
        /* <DEDUP_REMOVED lines=13> */
.L_x_1678:
[----:B------:R-:W-:-:S04]  /*54c0*/  MOV R8, c[0x0][0x32c] ;  /* 0x0000cb0000087a02 */ /* 0x000fc80000000f00 */
[----:B------:R-:W-:-:S13]  /*54d0*/  ISETP.NE.AND P0, PT, R8, 0x1, PT ;  /* 0x000000010800780c */ /* 0x000fda0003f05270 */
[----:B------:R-:W-:-:S05]  /*54e0*/  @P0 IMAD.HI.U32 R8, R3, c[0x0][0x330], RZ ;  /* 0x0000cc0003080a27 */ /* 0x000fca00078e00ff */
[----:B------:R-:W-:Y:S02]  /*54f0*/  @P0 SHF.R.U32.HI R3, RZ, c[0x0][0x334], R8 ;  /* 0x0000cd00ff030a19 */ /* 0x000fe40000011608 */
.L_x_1679:
[----:B------:R-:W-:Y:S05]  /*5500*/  BSYNC B0 ;  /* 0x0000000000007941 */ /* 0x000fea0003800000 */
.L_x_1677:
[----:B------:R-:W-:-:S04]  /*5510*/  IMAD R3, R3, c[0x0][0x32c], -R97 ;  /* 0x0000cb0003037a24 */ /* 0x000fc800078e0a61 */
[----:B------:R-:W-:-:S05]  /*5520*/  IMAD.IADD R3, R3, 0x1, -R14 ;  /* 0x0000000103037824 */ /* 0x000fca00078e0a0e */
[----:B------:R-:W-:Y:S02]  /*5530*/  IADD3 R8, R3, c[0x0][0x32c], RZ ;  /* 0x0000cb0003087a10 */ /* 0x000fe40007ffe0ff */
[----:B------:R-:W-:Y:S02]  /*5540*/  IMNMX R0, R0, R3, !PT ;  /* 0x0000000300007217 */ /* 0x000fe40007800200 */
[----:B------:R-:W-:Y:S02]  /*5550*/  IMNMX R2, R2, R8, PT ;  /* 0x0000000802027217 */ /* 0x000fe40003800200 */
.L_x_1676:
[----:B------:R-:W-:Y:S01]  /*5560*/  ISETP.GT.AND P1, PT, R238, RZ, PT ;  /* 0x000000ffee00720c */ /* 0x000fe20003f24270 */
        /* <DEDUP_REMOVED lines=64> */
.L_x_1682:
[----:B------:R-:W-:-:S04]  /*5970*/  MOV R4, c[0x0][0x32c] ;  /* 0x0000cb0000047a02 */ /* 0x000fc80000000f00 */
[----:B------:R-:W-:-:S13]  /*5980*/  ISETP.NE.AND P0, PT, R4, 0x1, PT ;  /* 0x000000010400780c */ /* 0x000fda0003f05270 */
[----:B------:R-:W-:-:S05]  /*5990*/  @P0 IMAD.HI.U32 R4, R3, c[0x0][0x330], RZ ;  /* 0x0000cc0003040a27 */ /* 0x000fca00078e00ff */
[----:B------:R-:W-:Y:S02]  /*59a0*/  @P0 SHF.R.U32.HI R3, RZ, c[0x0][0x334], R4 ;  /* 0x0000cd00ff030a19 */ /* 0x000fe40000011604 */
.L_x_1683:
[----:B------:R-:W-:Y:S05]  /*59b0*/  BSYNC B0 ;  /* 0x0000000000007941 */ /* 0x000fea0003800000 */
.L_x_1681:
[----:B------:R-:W-:-:S04]  /*59c0*/  IMAD R3, R3, c[0x0][0x32c], -R97 ;  /* 0x0000cb0003037a24 */ /* 0x000fc800078e0a61 */
[----:B------:R-:W-:-:S05]  /*59d0*/  IMAD.IADD R3, R3, 0x1, -R14 ;  /* 0x0000000103037824 */ /* 0x000fca00078e0a0e */
[----:B------:R-:W-:Y:S02]  /*59e0*/  IADD3 R4, R3, c[0x0][0x32c], RZ ;  /* 0x0000cb0003047a10 */ /* 0x000fe40007ffe0ff */
[----:B------:R-:W-:Y:S02]  /*59f0*/  IMNMX R0, R0, R3, !PT ;  /* 0x0000000300007217 */ /* 0x000fe40007800200 */
[----:B------:R-:W-:Y:S02]  /*5a00*/  IMNMX R2, R2, R4, PT ;  /* 0x0000000402027217 */ /* 0x000fe40003800200 */
.L_x_1680:
[----:B------:R-:W-:Y:S01]  /*5a10*/  ISETP.GT.AND P0, PT, R0, RZ, P1 ;  /* 0x000000ff0000720c */ /* 0x000fe20000f04270 */
[----:B------:R-:W-:Y:S01]  /*5a20*/  LDSM.16.MT88.4 R36, [R193+0x800] ;  /* 0x00080000c124783b */ /* 0x000fe20000004200 */
[----:B------:R-:W-:Y:S02]  /*5a30*/  FMNMX.FTZ R3, R8, R9, !PT ;  /* 0x0000000908037209 */ /* 0x000fe40007810000 */
[----:B------:R-:W-:Y:S01]  /*5a40*/  ISETP.LT.OR P0, PT, R2, 0x1, P0 ;  /* 0x000000010200780c */ /* 0x000fe20000701670 */
[----:B------:R-:W-:Y:S01]  /*5a50*/  LDSM.16.MT88.4 R48, [R197] ;  /* 0x00000000c530783b */ /* 0x000fe20000004200 */
[----:B------:R-:W-:-:S02]  /*5a60*/  FMNMX.FTZ R3, R11, R3, !PT ;  /* 0x000000030b037209 */ /* 0x000fc40007810000 */
[----:B------:R-:W-:Y:S01]  /*5a70*/  FSEL R6, R77, -INF , !P0 ;  /* 0xff8000004d067808 */ /* 0x000fe20004000000 */
[----:B------:R-:W-:Y:S01]  /*5a80*/  LDSM.16.MT88.4 R60, [R193+0x2000] ;  /* 0x00200000c13c783b */ /* 0x000fe20000004200 */
[----:B------:R-:W-:Y:S02]  /*5a90*/  ISETP.GT.AND P0, PT, R0, 0x1, P1 ;  /* 0x000000010000780c */ /* 0x000fe40000f04270 */
[----:B------:R-:W-:Y:S01]  /*5aa0*/  FMNMX.FTZ R3, R13, R3, !PT ;  /* 0x000000030d037209 */ /* 0x000fe20007810000 */
[----:B------:R-:W-:Y:S01]  /*5ab0*/  LDSM.16.MT88.4 R76, [R197+0x2000] ;  /* 0x00200000c54c783b */ /* 0x000fe20000004200 */
[----:B------:R-:W-:Y:S02]  /*5ac0*/  ISETP.LT.OR P0, PT, R2, 0x2, P0 ;  /* 0x000000020200780c */ /* 0x000fe40000701670 */
[----:B------:R-:W-:Y:S02]  /*5ad0*/  FMNMX.FTZ R3, R15, R3, !PT ;  /* 0x000000030f037209 */ /* 0x000fe40007810000 */
[----:B------:R-:W-:-:S02]  /*5ae0*/  FSEL R7, R73, -INF , !P0 ;  /* 0xff80000049077808 */ /* 0x000fc40004000000 */
[----:B------:R-:W-:Y:S01]  /*5af0*/  ISETP.GT.AND P0, PT, R0, 0x8, P1 ;  /* 0x000000080000780c */ /* 0x000fe20000f04270 */
[----:B------:R-:W-:Y:S01]  /*5b00*/  LDSM.16.MT88.4 R72, [R197+0x800] ;  /* 0x00080000c548783b */ /* 0x000fe20000004200 */
[----:B------:R-:W-:Y:S02]  /*5b10*/  FMNMX.FTZ R3, R22, R3, !PT ;  /* 0x0000000316037209 */ /* 0x000fe40007810000 */
[----:B------:R-:W-:Y:S02]  /*5b20*/  ISETP.LT.OR P0, PT, R2, 0x9, P0 ;  /* 0x000000090200780c */ /* 0x000fe40000701670 */
[----:B------:R-:W-:Y:S02]  /*5b30*/  FMNMX.FTZ R3, R23, R3, !PT ;  /* 0x0000000317037209 */ /* 0x000fe40007810000 */
[----:B------:R-:W-:Y:S02]  /*5b40*/  FSEL R10, R70, -INF , !P0 ;  /* 0xff800000460a7808 */ /* 0x000fe40004000000 */
[----:B------:R-:W-:Y:S01]  /*5b50*/  ISETP.GT.AND P0, PT, R0, 0x9, P1 ;  /* 0x000000090000780c */ /* 0x000fe20000f04270 */
[----:B------:R-:W-:Y:S01]  /*5b60*/  LDSM.16.MT88.4 R68, [R194+0x2000] ;  /* 0x00200000c244783b */ /* 0x000fe20000004200 */
[----:B------:R-:W-:-:S02]  /*5b70*/  FMNMX.FTZ R3, R24, R3, !PT ;  /* 0x0000000318037209 */ /* 0x000fc40007810000 */
[----:B------:R-:W-:Y:S02]  /*5b80*/  ISETP.LT.OR P0, PT, R2, 0xa, P0 ;  /* 0x0000000a0200780c */ /* 0x000fe40000701670 */
[----:B------:R-:W-:Y:S02]  /*5b90*/  FMNMX.FTZ R3, R106, R3, !PT ;  /* 0x000000036a037209 */ /* 0x000fe40007810000 */
[----:B------:R-:W-:Y:S02]  /*5ba0*/  FSEL R14, R56, -INF , !P0 ;  /* 0xff800000380e7808 */ /* 0x000fe40004000000 */
[----:B------:R-:W-:Y:S01]  /*5bb0*/  ISETP.GT.AND P0, PT, R0, 0x10, P1 ;  /* 0x000000100000780c */ /* 0x000fe20000f04270 */
[----:B------:R-:W-:Y:S01]  /*5bc0*/  LDSM.16.MT88.4 R56, [R197+0x2800] ;  /* 0x00280000c538783b */ /* 0x000fe20000004200 */
[----:B------:R-:W-:Y:S02]  /*5bd0*/  FMNMX.FTZ R4, R6, R7, !PT ;  /* 0x0000000706047209 */ /* 0x000fe40007810000 */
[----:B------:R-:W-:-:S02]  /*5be0*/  ISETP.LT.OR P0, PT, R2, 0x11, P0 ;  /* 0x000000110200780c */ /* 0x000fc40000701670 */
[----:B------:R-:W-:Y:S02]  /*5bf0*/  FMNMX.FTZ R3, R105, R3, !PT ;  /* 0x0000000369037209 */ /* 0x000fe40007810000 */
[----:B------:R-:W-:Y:S02]  /*5c00*/  FSEL R20, R53, -INF , !P0 ;  /* 0xff80000035147808 */ /* 0x000fe40004000000 */
[----:B------:R-:W-:Y:S02]  /*5c10*/  ISETP.GT.AND P0, PT, R0, 0x11, P1 ;  /* 0x000000110000780c */ /* 0x000fe40000f04270 */
[----:B------:R-:W-:Y:S02]  /*5c20*/  FMNMX.FTZ R4, R10, R4, !PT ;  /* 0x000000040a047209 */ /* 0x000fe40007810000 */
[----:B------:R-:W-:Y:S02]  /*5c30*/  ISETP.LT.OR P0, PT, R2, 0x12, P0 ;  /* 0x000000120200780c */ /* 0x000fe40000701670 */
[----:B------:R-:W-:-:S02]  /*5c40*/  FMNMX.FTZ R3, R104, R3, !PT ;  /* 0x0000000368037209 */ /* 0x000fc40007810000 */
[----:B------:R-:W-:Y:S02]  /*5c50*/  FSEL R21, R43, -INF , !P0 ;  /* 0xff8000002b157808 */ /* 0x000fe40004000000 */
[----:B------:R-:W-:Y:S02]  /*5c60*/  ISETP.GT.AND P0, PT, R0, 0x18, P1 ;  /* 0x000000180000780c */ /* 0x000fe40000f04270 */
[----:B------:R-:W-:Y:S02]  /*5c70*/  FMNMX.FTZ R4, R14, R4, !PT ;  /* 0x000000040e047209 */ /* 0x000fe40007810000 */
[----:B------:R-:W-:Y:S02]  /*5c80*/  ISETP.LT.OR P0, PT, R2, 0x19, P0 ;  /* 0x000000190200780c */ /* 0x000fe40000701670 */
[----:B------:R-:W-:Y:S02]  /*5c90*/  FMNMX.FTZ R3, R103, R3, !PT ;  /* 0x0000000367037209 */ /* 0x000fe40007810000 */
[----:B------:R-:W-:-:S02]  /*5ca0*/  FSEL R52, R42, -INF , !P0 ;  /* 0xff8000002a347808 */ /* 0x000fc40004000000 */
[----:B------:R-:W-:Y:S02]  /*5cb0*/  ISETP.GT.AND P0, PT, R0, 0x19, P1 ;  /* 0x000000190000780c */ /* 0x000fe40000f04270 */
[----:B------:R-:W-:Y:S02]  /*5cc0*/  FMNMX.FTZ R4, R20, R4, !PT ;  /* 0x0000000414047209 */ /* 0x000fe40007810000 */
[----:B------:R-:W-:Y:S02]  /*5cd0*/  ISETP.LT.OR P0, PT, R2, 0x1a, P0 ;  /* 0x0000001a0200780c */ /* 0x000fe40000701670 */
[----:B------:R-:W-:Y:S02]  /*5ce0*/  FMNMX.FTZ R3, R107, R3, !PT ;  /* 0x000000036b037209 */ /* 0x000fe40007810000 */
[----:B------:R-:W-:Y:S02]  /*5cf0*/  FSEL R53, R40, -INF , !P0 ;  /* 0xff80000028357808 */ /* 0x000fe40004000000 */
[----:B------:R-:W-:-:S02]  /*5d00*/  ISETP.GT.AND P0, PT, R0, 0x20, P1 ;  /* 0x000000200000780c */ /* 0x000fc40000f04270 */
[----:B------:R-:W-:Y:S02]  /*5d10*/  FMNMX.FTZ R4, R21, R4, !PT ;  /* 0x0000000415047209 */ /* 0x000fe40007810000 */
[----:B------:R-:W-:Y:S02]  /*5d20*/  ISETP.LT.OR P0, PT, R2, 0x21, P0 ;  /* 0x000000210200780c */ /* 0x000fe40000701670 */
[----:B------:R-:W-:Y:S02]  /*5d30*/  FMNMX.FTZ R3, R109, R3, !PT ;  /* 0x000000036d037209 */ /* 0x000fe40007810000 */
[----:B------:R-:W-:Y:S02]  /*5d40*/  FSEL R83, R33, -INF , !P0 ;  /* 0xff80000021537808 */ /* 0x000fe40004000000 */
[----:B------:R-:W-:Y:S02]  /*5d50*/  ISETP.GT.AND P0, PT, R0, 0x21, P1 ;  /* 0x000000210000780c */ /* 0x000fe40000f04270 */
        /* <DEDUP_REMOVED lines=10> */
[----:B------:R-:W-:Y:S01]  /*5e00*/  ISETP.GT.AND P0, PT, R0, 0x29, P1 ;  /* 0x000000290000780c */ /* 0x000fe20000f04270 */
[----:B------:R-:W1:Y:S01]  /*5e10*/  SHFL.BFLY PT, R5, R3, 0x2, 0x1f ;  /* 0x0c401f0003057f89 */ /* 0x000e6200000e0000 */
        /* <DEDUP_REMOVED lines=9> */
[----:B------:R-:W-:-:S04]  /*5eb0*/  ISETP.GT.AND P0, PT, R0, 0x31, P1 ;  /* 0x000000310000780c */ /* 0x000fc80000f04270 */
[----:B------:R-:W-:-:S04]  /*5ec0*/  ISETP.LT.OR P0, PT, R2, 0x32, P0 ;  /* 0x000000320200780c */ /* 0x000fc80000701670 */
[----:B------:R-:W-:Y:S02]  /*5ed0*/  FSEL R100, R19, -INF , !P0 ;  /* 0xff80000013647808 */ /* 0x000fe40004000000 */
[----:B------:R-:W-:-:S04]  /*5ee0*/  ISETP.GT.AND P0, PT, R0, 0x38, P1 ;  /* 0x000000380000780c */ /* 0x000fc80000f04270 */
[----:B------:R-:W-:-:S04]  /*5ef0*/  ISETP.LT.OR P0, PT, R2, 0x39, P0 ;  /* 0x000000390200780c */ /* 0x000fc80000701670 */
[----:B------:R-:W-:Y:S02]  /*5f00*/  FSEL R87, R18, -INF , !P0 ;  /* 0xff80000012577808 */ /* 0x000fe40004000000 */
[----:B------:R-:W-:Y:S01]  /*5f10*/  ISETP.GT.AND P0, PT, R0, 0x39, P1 ;  /* 0x000000390000780c */ /* 0x000fe20000f04270 */
[----:B------:R-:W-:Y:S01]  /*5f20*/  LDSM.16.MT88.4 R16, [R193] ;  /* 0x00000000c110783b */ /* 0x000fe20000004200 */
[----:B------:R-:W-:Y:S02]  /*5f30*/  FMNMX.FTZ R0, R101, R4, !PT ;  /* 0x0000000465007209 */ /* 0x000fe40007810000 */
[----:B------:R-:W-:Y:S02]  /*5f40*/  ISETP.LT.OR P0, PT, R2, 0x3a, P0 ;  /* 0x0000003a0200780c */ /* 0x000fe40000701670 */
[----:B------:R-:W-:Y:S02]  /*5f50*/  FMNMX.FTZ R0, R100, R0, !PT ;  /* 0x0000000064007209 */ /* 0x000fe40007810000 */
[----:B------:R-:W-:-:S02]  /*5f60*/  FSEL R82, R29, -INF , !P0 ;  /* 0xff8000001d527808 */ /* 0x000fc40004000000 */
[----:B------:R-:W-:Y:S01]  /*5f70*/  FMNMX.FTZ R2, R87, R0, !PT ;  /* 0x0000000057027209 */ /* 0x000fe20007810000 */
[----:B------:R-:W-:Y:S01]  /*5f80*/  LDSM.16.MT88.4 R28, [R196] ;  /* 0x00000000c41c783b */ /* 0x000fe20000004200 */
[----:B-1----:R-:W-:Y:S02]  /*5f90*/  FMNMX.FTZ R0, R3, R5, !PT ;  /* 0x0000000503007209 */ /* 0x002fe40007810000 */
        /* <DEDUP_REMOVED lines=19> */
[----:B--2---:R-:W-:Y:S01]  /*60d0*/  FFMA.FTZ R3, R11, c[0x0][0x2d0], -R2 ;  /* 0x0000b4000b037a23 */ /* 0x004fe20000010802 */
[----:B---3--:R-:W-:-:S03]  /*60e0*/  F2FP.PACK_AB R8, R110, R111 ;  /* 0x0000006f6e08723e */ /* 0x008fc600000000ff */
[----:B------:R1:W2:Y:S02]  /*60f0*/  MUFU.EX2 R229, R3 ;  /* 0x0000000300e57308 */ /* 0x0002a40000000800 */
[--C-:B-1----:R-:W-:Y:S02]  /*6100*/  FFMA.FTZ R3, R15, c[0x0][0x2d0], -R2.reuse ;  /* 0x0000b4000f037a23 */ /* 0x102fe40000010802 */
[----:B------:R-:W-:-:S04]  /*6110*/  FFMA.FTZ R15, R102, c[0x0][0x2d0], -R2 ;  /* 0x0000b400660f7a23 */ /* 0x000fc80000010802 */
[----:B------:R1:W-:Y:S08]  /*6120*/  MUFU.EX2 R241, R3 ;  /* 0x0000000300f17308 */ /* 0x0003f00000000800 */
[----:B------:R-:W-:Y:S01]  /*6130*/  MUFU.EX2 R15, R15 ;  /* 0x0000000f000f7308 */ /* 0x000fe20000000800 */
[----:B-1----:R-:W-:-:S07]  /*6140*/  FFMA.FTZ R3, R6, c[0x0][0x2d0], -R0 ;  /* 0x0000b40006037a23 */ /* 0x002fce0000010800 */
[----:B------:R1:W-:Y:S02]  /*6150*/  MUFU.EX2 R80, R3 ;  /* 0x0000000300507308 */ /* 0x0003e40000000800 */
[--C-:B-1----:R-:W-:Y:S02]  /*6160*/  FFMA.FTZ R3, R7, c[0x0][0x2d0], -R0.reuse ;  /* 0x0000b40007037a23 */ /* 0x102fe40000010800 */
[----:B------:R-:W1:Y:S04]  /*6170*/  LDSM.16.MT88.4 R4, [R194] ;  /* 0x00000000c204783b */ /* 0x000e680000004200 */
[----:B------:R3:W4:Y:S02]  /*6180*/  MUFU.EX2 R13, R3 ;  /* 0x00000003000d7308 */ /* 0x0007240000000800 */
[----:B---3--:R-:W-:Y:S01]  /*6190*/  FFMA.FTZ R3, R10, c[0x0][0x2d0], -R0 ;  /* 0x0000b4000a037a23 */ /* 0x008fe20000010800 */
[----:B--2---:R-:W-:-:S02]  /*61a0*/  F2FP.PACK_AB R10, R240, R229 ;  /* 0x000000e5f00a723e */ /* 0x004fc400000000ff */
[----:B----4-:R-:W-:-:S03]  /*61b0*/  F2FP.PACK_AB R9, R13, R80 ;  /* 0x000000500d09723e */ /* 0x010fc600000000ff */
[----:B------:R2:W-:Y:S02]  /*61c0*/  MUFU.EX2 R81, R3 ;  /* 0x0000000300517308 */ /* 0x0005e40000000800 */
[--C-:B--2---:R-:W-:Y:S02]  /*61d0*/  FFMA.FTZ R3, R14, c[0x0][0x2d0], -R0.reuse ;  /* 0x0000b4000e037a23 */ /* 0x104fe40000010800 */
[----:B------:R-:W-:-:S04]  /*61e0*/  FFMA.FTZ R14, R87, c[0x0][0x2d0], -R0 ;  /* 0x0000b400570e7a23 */ /* 0x000fc80000010800 */
[----:B------:R2:W3:Y:S02]  /*61f0*/  MUFU.EX2 R228, R3 ;  /* 0x0000000300e47308 */ /* 0x0004e40000000800 */
[----:B--2---:R-:W-:Y:S01]  /*6200*/  FFMA.FTZ R3, R22, c[0x0][0x2d0], -R2 ;  /* 0x0000b40016037a23 */ /* 0x004fe20000010802 */
[----:B---3--:R-:W-:-:S05]  /*6210*/  F2FP.PACK_AB R11, R228, R81 ;  /* 0x00000051e40b723e */ /* 0x008fca00000000ff */
[----:B------:R2:W3:Y:S02]  /*6220*/  MUFU.EX2 R252, R3 ;  /* 0x0000000300fc7308 */ /* 0x0004e40000000800 */
[C---:B------:R-:W-:Y:S08]  /*6230*/  HMMA.16816.F32 R40, R8.reuse, R18, RZ ;  /* 0x000000120828723c */ /* 0x040ff000000018ff */
[----:B------:R-:W-:Y:S01]  /*6240*/  HMMA.16816.F32 R44, R8, R16, RZ ;  /* 0x00000010082c723c */ /* 0x000fe200000018ff */
[----:B--2---:R-:W-:-:S04]  /*6250*/  FFMA.FTZ R3, R23, c[0x0][0x2d0], -R2 ;  /* 0x0000b40017037a23 */ /* 0x004fc80000010802 */
[----:B------:R2:W-:Y:S03]  /*6260*/  MUFU.EX2 R251, R3 ;  /* 0x0000000300fb7308 */ /* 0x0005e60000000800 */
[C---:B------:R-:W-:Y:S08]  /*6270*/  HMMA.16816.F32 R16, R8.reuse, R48, RZ ;  /* 0x000000300810723c */ /* 0x040ff000000018ff */
[----:B------:R-:W-:Y:S01]  /*6280*/  HMMA.16816.F32 R64, R8, R50, RZ ;  /* 0x000000320840723c */ /* 0x000fe200000018ff */
[----:B------:R-:W-:Y:S01]  /*6290*/  LDSM.16.MT88.4 R48, [R196+0x800] ;  /* 0x00080000c430783b */ /* 0x000fe20000004200 */
[----:B--2---:R-:W-:-:S06]  /*62a0*/  FFMA.FTZ R3, R24, c[0x0][0x2d0], -R2 ;  /* 0x0000b40018037a23 */ /* 0x004fcc0000010802 */
[----:B-1----:R-:W-:Y:S01]  /*62b0*/  HMMA.16816.F32 R24, R8, R4, RZ ;  /* 0x000000040818723c */ /* 0x002fe200000018ff */
[----:B------:R1:W2:Y:S06]  /*62c0*/  MUFU.EX2 R124, R3 ;  /* 0x00000003007c7308 */ /* 0x0002ac0000000800 */
[----:B---3--:R-:W-:Y:S01]  /*62d0*/  F2FP.PACK_AB R4, R252, R241 ;  /* 0x000000f1fc04723e */ /* 0x008fe200000000ff */
[----:B-1----:R-:W-:-:S04]  /*62e0*/  FFMA.FTZ R3, R20, c[0x0][0x2d0], -R0 ;  /* 0x0000b40014037a23 */ /* 0x002fc80000010800 */
[----:B------:R1:W-:Y:S02]  /*62f0*/  MUFU.EX2 R135, R3 ;  /* 0x0000000300877308 */ /* 0x0003e40000000800 */
[--C-:B-1----:R-:W-:Y:S02]  /*6300*/  FFMA.FTZ R3, R21, c[0x0][0x2d0], -R0.reuse ;  /* 0x0000b40015037a23 */ /* 0x102fe40000010800 */
[----:B------:R-:W-:Y:S04]  /*6310*/  HMMA.16816.F32 R20, R8, R6, RZ ;  /* 0x000000060814723c */ /* 0x000fe800000018ff */
[----:B------:R1:W3:Y:S03]  /*6320*/  MUFU.EX2 R127, R3 ;  /* 0x00000003007f7308 */ /* 0x0002e60000000800 */
[----:B--2---:R-:W-:Y:S01]  /*6330*/  F2FP.PACK_AB R6, R124, R251 ;  /* 0x000000fb7c06723e */ /* 0x004fe200000000ff */
[----:B-1----:R-:W-:Y:S01]  /*6340*/  FFMA.FTZ R3, R52, c[0x0][0x2d0], -R0 ;  /* 0x0000b40034037a23 */ /* 0x002fe20000010800 */
[----:B---3--:R-:W-:-:S03]  /*6350*/  F2FP.PACK_AB R5, R127, R135 ;  /* 0x000000877f05723e */ /* 0x008fc600000000ff */
[----:B------:R1:W-:Y:S02]  /*6360*/  MUFU.EX2 R126, R3 ;  /* 0x00000003007e7308 */ /* 0x0003e40000000800 */
[----:B-1----:R-:W-:Y:S02]  /*6370*/  FFMA.FTZ R3, R53, c[0x0][0x2d0], -R0 ;  /* 0x0000b40035037a23 */ /* 0x002fe40000010800 */
[----:B------:R-:W-:Y:S04]  /*6380*/  HMMA.16816.F32 R52, R8, R28, RZ ;  /* 0x0000001c0834723c */ /* 0x000fe800000018ff */
[----:B------:R-:W1:Y:S02]  /*6390*/  MUFU.EX2 R237, R3 ;  /* 0x0000000300ed7308 */ /* 0x000e640000000800 */
[----:B-1----:R-:W-:Y:S01]  /*63a0*/  F2FP.PACK_AB R7, R237, R126 ;  /* 0x0000007eed07723e */ /* 0x002fe200000000ff */
[----:B------:R-:W-:-:S02]  /*63b0*/  FFMA.FTZ R3, R106, c[0x0][0x2d0], -R2 ;  /* 0x0000b4006a037a23 */ /* 0x000fc40000010802 */
[----:B------:R-:W-:-:S03]  /*63c0*/  IMAD.MOV.U32 R106, RZ, RZ, R125 ;  /* 0x000000ffff6a7224 */ /* 0x000fc600078e007d */
[----:B------:R1:W-:Y:S01]  /*63d0*/  MUFU.EX2 R248, R3 ;  /* 0x0000000300f87308 */ /* 0x0003e20000000800 */
[C---:B------:R-:W-:Y:S01]  /*63e0*/  HMMA.16816.F32 R144, R4.reuse, R38, R40 ;  /* 0x000000260490723c */ /* 0x040fe20000001828 */
[----:B------:R-:W2:Y:S07]  /*63f0*/  LDSM.16.MT88.4 R40, [R194+0x2800] ;  /* 0x00280000c228783b */ /* 0x000eae0000004200 */
[----:B------:R-:W-:Y:S01]  /*6400*/  HMMA.16816.F32 R136, R4, R36, R44 ;  /* 0x000000240488723c */ /* 0x000fe2000000182c */
[----:B------:R-:W3:Y:S01]  /*6410*/  LDSM.16.MT88.4 R44, [R193+0x2800] ;  /* 0x00280000c12c783b */ /* 0x000ee20000004200 */
[----:B-1----:R-:W-:-:S06]  /*6420*/  FFMA.FTZ R3, R105, c[0x0][0x2d0], -R2 ;  /* 0x0000b40069037a23 */ /* 0x002fcc0000010802 */
[C---:B------:R-:W-:Y:S01]  /*6430*/  HMMA.16816.F32 R224, R4.reuse, R32, R24 ;  /* 0x0000002004e0723c */ /* 0x040fe20000001818 */
[----:B------:R-:W-:Y:S01]  /*6440*/  IMAD.MOV.U32 R105, RZ, RZ, R124 ;  /* 0x000000ffff697224 */ /* 0x000fe200078e007c */
[----:B------:R1:W4:Y:S06]  /*6450*/  MUFU.EX2 R239, R3 ;  /* 0x0000000300ef7308 */ /* 0x00032c0000000800 */
[----:B------:R-:W-:Y:S08]  /*6460*/  HMMA.16816.F32 R152, R4, R34, R20 ;  /* 0x000000220498723c */ /* 0x000ff00000001814 */
[----:B------:R-:W-:Y:S01]  /*6470*/  HMMA.16816.F32 R36, R8, R30, RZ ;  /* 0x0000001e0824723c */ /* 0x000fe200000018ff */
[----:B-1----:R-:W-:-:S04]  /*6480*/  FFMA.FTZ R3, R104, c[0x0][0x2d0], -R2 ;  /* 0x0000b40068037a23 */ /* 0x002fc80000010802 */
[----:B------:R1:W-:Y:S03]  /*6490*/  MUFU.EX2 R250, R3 ;  /* 0x0000000300fa7308 */ /* 0x0003e60000000800 */
[C---:B------:R-:W-:Y:S08]  /*64a0*/  HMMA.16816.F32 R24, R8.reuse, R68, RZ ;  /* 0x000000440818723c */ /* 0x040ff000000018ff */
[----:B------:R-:W-:Y:S01]  /*64b0*/  HMMA.16816.F32 R20, R8, R70, RZ ;  /* 0x000000460814723c */ /* 0x000fe200000018ff */
[----:B------:R-:W5:Y:S01]  /*64c0*/  LDSM.16.MT88.4 R68, [R196+0x2000] ;  /* 0x00200000c444783b */ /* 0x000f620000004200 */
[----:B-1----:R-:W-:-:S06]  /*64d0*/  FFMA.FTZ R3, R103, c[0x0][0x2d0], -R2 ;  /* 0x0000b40067037a23 */ /* 0x002fcc0000010802 */
[----:B------:R-:W-:Y:S01]  /*64e0*/  HMMA.16816.F32 R28, R8, R62, RZ ;  /* 0x0000003e081c723c */ /* 0x000fe200000018ff */
[----:B------:R1:W1:Y:S07]  /*64f0*/  MUFU.EX2 R249, R3 ;  /* 0x0000000300f97308 */ /* 0x00026e0000000800 */
[----:B------:R-:W-:Y:S08]  /*6500*/  HMMA.16816.F32 R220, R4, R72, R16 ;  /* 0x0000004804dc723c */ /* 0x000ff00000001810 */
[----:B------:R-:W-:Y:S01]  /*6510*/  HMMA.16816.F32 R32, R8, R60, RZ ;  /* 0x0000003c0820723c */ /* 0x000fe200000018ff */
[----:B-1----:R-:W-:-:S04]  /*6520*/  FFMA.FTZ R3, R83, c[0x0][0x2d0], -R0 ;  /* 0x0000b40053037a23 */ /* 0x002fc80000010800 */
[----:B------:R1:W-:Y:S03]  /*6530*/  MUFU.EX2 R125, R3 ;  /* 0x00000003007d7308 */ /* 0x0003e60000000800 */
[C---:B------:R-:W-:Y:S08]  /*6540*/  HMMA.16816.F32 R16, R8.reuse, R76, RZ ;  /* 0x0000004c0810723c */ /* 0x040ff000000018ff */
[----:B------:R-:W-:Y:S01]  /*6550*/  HMMA.16816.F32 R60, R8, R78, RZ ;  /* 0x0000004e083c723c */ /* 0x000fe200000018ff */
[----:B-1----:R-:W-:-:S07]  /*6560*/  FADD.FTZ R3, R111, R110 ;  /* 0x0000006e6f037221 */ /* 0x002fce0000010000 */
[----:B------:R-:W-:Y:S01]  /*6570*/  HMMA.16816.F32 R160, R4, R74, R64 ;  /* 0x0000004a04a0723c */ /* 0x000fe20000001840 */
[----:B------:R-:W1:Y:S01]  /*6580*/  LDSM.16.MT88.4 R64, [R193+0x4000] ;  /* 0x00400000c140783b */ /* 0x000e620000004200 */
[----:B------:R-:W-:Y:S02]  /*6590*/  FADD.FTZ R229, R229, R3 ;  /* 0x00000003e5e57221 */ /* 0x000fe40000010000 */
[----:B------:R-:W-:-:S04]  /*65a0*/  FFMA.FTZ R3, R100, c[0x0][0x2d0], -R0 ;  /* 0x0000b40064037a23 */ /* 0x000fc80000010800 */
[C---:B--2---:R-:W-:Y:S01]  /*65b0*/  HMMA.16816.F32 R180, R4.reuse, R40, R24 ;  /* 0x0000002804b4723c */ /* 0x044fe20000001818 */
[----:B------:R-:W2:Y:S07]  /*65c0*/  LDSM.16.MT88.4 R24, [R196+0x2800] ;  /* 0x00280000c418783b */ /* 0x000eae0000004200 */
[C---:B---3--:R-:W-:Y:S01]  /*65d0*/  HMMA.16816.F32 R72, R4.reuse, R46, R28 ;  /* 0x0000002e0448723c */ /* 0x048fe2000000181c */
[----:B------:R-:W3:Y:S07]  /*65e0*/  LDSM.16.MT88.4 R28, [R194+0x4000] ;  /* 0x00400000c21c783b */ /* 0x000eee0000004200 */
[C---:B------:R-:W-:Y:S01]  /*65f0*/  HMMA.16816.F32 R184, R4.reuse, R44, R32 ;  /* 0x0000002c04b8723c */ /* 0x040fe20000001820 */
[----:B------:R-:W1:Y:S07]  /*6600*/  LDSM.16.MT88.4 R44, [R193+0x4800] ;  /* 0x00480000c12c783b */ /* 0x000e6e0000004200 */
[C---:B------:R-:W-:Y:S08]  /*6610*/  HMMA.16816.F32 R176, R4.reuse, R56, R16 ;  /* 0x0000003804b0723c */ /* 0x040ff00000001810 */
[C---:B------:R-:W-:Y:S01]  /*6620*/  HMMA.16816.F32 R168, R4.reuse, R58, R60 ;  /* 0x0000003a04a8723c */ /* 0x040fe2000000183c */
[----:B------:R-:W2:Y:S04]  /*6630*/  LDSM.16.MT88.4 R56, [R197+0x4000] ;  /* 0x00400000c538783b */ /* 0x000ea80000004200 */
[----:B------:R-:W-:Y:S03]  /*6640*/  LDSM.16.MT88.4 R60, [R196+0x4000] ;  /* 0x00400000c43c783b */ /* 0x000fe60000004200 */
[----:B------:R-:W-:Y:S01]  /*6650*/  HMMA.16816.F32 R76, R4, R42, R20 ;  /* 0x0000002a044c723c */ /* 0x000fe20000001814 */
[----:B------:R-:W2:Y:S07]  /*6660*/  LDSM.16.MT88.4 R40, [R194+0x4800] ;  /* 0x00480000c228783b */ /* 0x000eae0000004200 */
[C---:B-----5:R-:W-:Y:S08]  /*6670*/  HMMA.16816.F32 R20, R8.reuse, R68, RZ ;  /* 0x000000440814723c */ /* 0x060ff000000018ff */
[----:B------:R-:W-:Y:S08]  /*6680*/  HMMA.16816.F32 R16, R8, R70, RZ ;  /* 0x000000460810723c */ /* 0x000ff000000018ff */
[----:B------:R-:W-:Y:S08]  /*6690*/  HMMA.16816.F32 R172, R4, R50, R36 ;  /* 0x0000003204ac723c */ /* 0x000ff00000001824 */
[----:B-1----:R-:W-:Y:S08]  /*66a0*/  HMMA.16816.F32 R36, R8, R64, RZ ;  /* 0x000000400824723c */ /* 0x002ff000000018ff */
[C---:B------:R-:W-:Y:S01]  /*66b0*/  HMMA.16816.F32 R188, R4.reuse, R48, R52 ;  /* 0x0000003004bc723c */ /* 0x040fe20000001834 */
[----:B------:R-:W1:Y:S04]  /*66c0*/  LDSM.16.MT88.4 R52, [R197+0x4800] ;  /* 0x00480000c534783b */ /* 0x000e680000004200 */
[----:B------:R-:W-:Y:S03]  /*66d0*/  LDSM.16.MT88.4 R48, [R196+0x4800] ;  /* 0x00480000c430783b */ /* 0x000fe60000004200 */
[----:B--2---:R-:W-:Y:S08]  /*66e0*/  HMMA.16816.F32 R164, R4, R24, R20 ;  /* 0x0000001804a4723c */ /* 0x004ff00000001814 */
[C---:B------:R-:W-:Y:S01]  /*66f0*/  HMMA.16816.F32 R32, R8.reuse, R66, RZ ;  /* 0x000000420820723c */ /* 0x040fe200000018ff */
[----:B------:R-:W2:Y:S07]  /*6700*/  LDSM.16.MT88.4 R64, [R193+0x6000] ;  /* 0x00600000c140783b */ /* 0x000eae0000004200 */
[----:B---3--:R-:W-:Y:S08]  /*6710*/  HMMA.16816.F32 R20, R8, R28, RZ ;  /* 0x0000001c0814723c */ /* 0x008ff000000018ff */
[----:B------:R-:W-:Y:S08]  /*6720*/  HMMA.16816.F32 R156, R4, R26, R16 ;  /* 0x0000001a049c723c */ /* 0x000ff00000001810 */
[----:B------:R-:W-:Y:S08]  /*6730*/  HMMA.16816.F32 R16, R8, R30, RZ ;  /* 0x0000001e0810723c */ /* 0x000ff000000018ff */
[----:B------:R-:W-:Y:S01]  /*6740*/  HMMA.16816.F32 R148, R4, R44, R36 ;  /* 0x0000002c0494723c */ /* 0x000fe20000001824 */
[----:B------:R-:W3:Y:S07]  /*6750*/  LDSM.16.MT88.4 R36, [R194+0x6000] ;  /* 0x00600000c224783b */ /* 0x000eee0000004200 */
[----:B------:R-:W-:Y:S08]  /*6760*/  HMMA.16816.F32 R28, R8, R58, RZ ;  /* 0x0000003a081c723c */ /* 0x000ff000000018ff */
[C---:B------:R-:W-:Y:S01]  /*6770*/  HMMA.16816.F32 R128, R4.reuse, R46, R32 ;  /* 0x0000002e0480723c */ /* 0x040fe20000001820 */
[----:B------:R-:W5:Y:S07]  /*6780*/  LDSM.16.MT88.4 R44, [R193+0x6800] ;  /* 0x00680000c12c783b */ /* 0x000f6e0000004200 */
[----:B------:R-:W-:Y:S08]  /*6790*/  HMMA.16816.F32 R140, R4, R40, R20 ;  /* 0x00000028048c723c */ /* 0x000ff00000001814 */
[C---:B------:R-:W-:Y:S08]  /*67a0*/  HMMA.16816.F32 R20, R8.reuse, R62, RZ ;  /* 0x0000003e0814723c */ /* 0x040ff000000018ff */
[----:B------:R-:W-:Y:S08]  /*67b0*/  HMMA.16816.F32 R32, R8, R56, RZ ;  /* 0x000000380820723c */ /* 0x000ff000000018ff */
[C---:B-1----:R-:W-:Y:S01]  /*67c0*/  HMMA.16816.F32 R112, R4.reuse, R54, R28 ;  /* 0x000000360470723c */ /* 0x042fe2000000181c */
[----:B------:R-:W1:Y:S07]  /*67d0*/  LDSM.16.MT88.4 R28, [R194+0x6800] ;  /* 0x00680000c21c783b */ /* 0x000e6e0000004200 */
[----:B------:R-:W-:Y:S08]  /*67e0*/  HMMA.16816.F32 R120, R4, R42, R16 ;  /* 0x0000002a0478723c */ /* 0x000ff00000001810 */
[----:B--2---:R-:W-:Y:S08]  /*67f0*/  HMMA.16816.F32 R16, R8, R64, RZ ;  /* 0x000000400810723c */ /* 0x004ff000000018ff */
[C---:B------:R-:W-:Y:S08]  /*6800*/  HMMA.16816.F32 R92, R4.reuse, R50, R20 ;  /* 0x00000032045c723c */ /* 0x040ff00000001814 */
[----:B------:R-:W-:Y:S01]  /*6810*/  HMMA.16816.F32 R116, R4, R52, R32 ;  /* 0x000000340474723c */ /* 0x000fe20000001820 */
[----:B------:R-:W2:Y:S07]  /*6820*/  LDSM.16.MT88.4 R32, [R197+0x6000] ;  /* 0x00600000c520783b */ /* 0x000eae0000004200 */
[C---:B---3--:R-:W-:Y:S08]  /*6830*/  HMMA.16816.F32 R20, R8.reuse, R36, RZ ;  /* 0x000000240814723c */ /* 0x048ff000000018ff */
[----:B------:R-:W-:Y:S08]  /*6840*/  HMMA.16816.F32 R24, R8, R60, RZ ;  /* 0x0000003c0818723c */ /* 0x000ff000000018ff */
[----:B-----5:R-:W-:Y:S08]  /*6850*/  HMMA.16816.F32 R88, R4, R44, R16 ;  /* 0x0000002c0458723c */ /* 0x020ff00000001810 */
[----:B------:R-:W-:Y:S08]  /*6860*/  HMMA.16816.F32 R16, R8, R38, RZ ;  /* 0x000000260810723c */ /* 0x000ff000000018ff */
[C---:B-1----:R-:W-:Y:S01]  /*6870*/  HMMA.16816.F32 R56, R4.reuse, R28, R20 ;  /* 0x0000001c0438723c */ /* 0x042fe20000001814 */
[----:B------:R-:W1:Y:S07]  /*6880*/  LDSM.16.MT88.4 R20, [R197+0x6800] ;  /* 0x00680000c514783b */ /* 0x000e6e0000004200 */
[----:B------:R-:W-:Y:S08]  /*6890*/  HMMA.16816.F32 R96, R4, R48, R24 ;  /* 0x000000300460723c */ /* 0x000ff00000001818 */
[----:B------:R-:W-:Y:S08]  /*68a0*/  HMMA.16816.F32 R24, R8, R66, RZ ;  /* 0x000000420818723c */ /* 0x000ff000000018ff */
[----:B------:R-:W-:Y:S08]  /*68b0*/  HMMA.16816.F32 R52, R4, R30, R16 ;  /* 0x0000001e0434723c */ /* 0x000ff00000001810 */
[----:B--2---:R-:W-:Y:S08]  /*68c0*/  HMMA.16816.F32 R16, R8, R32, RZ ;  /* 0x000000200810723c */ /* 0x004ff000000018ff */
[C---:B------:R-:W-:Y:S11]  /*68d0*/  HMMA.16816.F32 R60, R4.reuse, R46, R24 ;  /* 0x0000002e043c723c */ /* 0x040ff60000001818 */
[----:B------:R-:W-:Y:S05]  /*68e0*/  @!UPT UIADD3 URZ, URZ, URZ, URZ ;  /* 0x0000003f3f3ff290 */ /* 0x000fea000fffe03f */
[----:B-1----:R-:W-:Y:S08]  /*68f0*/  HMMA.16816.F32 R44, R4, R20, R16 ;  /* 0x00000014042c723c */ /* 0x002ff00000001810 */
[----:B------:R-:W-:Y:S11]  /*6900*/  HMMA.16816.F32 R16, R8, R34, RZ ;  /* 0x000000220810723c */ /* 0x000ff600000018ff */
[----:B------:R-:W-:Y:S11]  /*6910*/  @!UPT UIADD3 URZ, URZ, URZ, URZ ;  /* 0x0000003f3f3ff290 */ /* 0x000ff6000fffe03f */
[----:B------:R-:W-:Y:S02]  /*6920*/  @!UPT UIADD3 URZ, URZ, URZ, URZ ;  /* 0x0000003f3f3ff290 */ /* 0x000fe4000fffe03f */
[----:B------:R-:W-:Y:S01]  /*6930*/  HMMA.16816.F32 R36, R4, R22, R16 ;  /* 0x000000160424723c */ /* 0x000fe20000001810 */
[----:B------:R-:W1:Y:S07]  /*6940*/  LDSM.16.MT88.4 R16, [R196+0x6000] ;  /* 0x00600000c410783b */ /* 0x000e6e0000004200 */
[C---:B-1----:R-:W-:Y:S08]  /*6950*/  HMMA.16816.F32 R20, R8.reuse, R16, RZ ;  /* 0x000000100814723c */ /* 0x042ff000000018ff */
[----:B------:R-:W-:Y:S01]  /*6960*/  HMMA.16816.F32 R8, R8, R18, RZ ;  /* 0x000000120808723c */ /* 0x000fe200000018ff */
[----:B------:R-:W1:Y:S11]  /*6970*/  LDSM.16.MT88.4 R16, [R196+0x6800] ;  /* 0x00680000c410783b */ /* 0x000e760000004200 */
[----:B------:R-:W-:Y:S04]  /*6980*/  @!UPT UIADD3 URZ, URZ, URZ, URZ ;  /* 0x0000003f3f3ff290 */ /* 0x000fe8000fffe03f */
[C---:B-1----:R-:W-:Y:S07]  /*6990*/  HMMA.16816.F32 R28, R4.reuse, R16, R20 ;  /* 0x00000010041c723c */ /* 0x042fee0000001814 */
[----:B------:R-:W-:Y:S01]  /*69a0*/  FFMA.FTZ R17, R108, c[0x0][0x2d0], -R2 ;  /* 0x0000b4006c117a23 */ /* 0x000fe20000010802 */
[----:B------:R-:W-:Y:S01]  /*69b0*/  HMMA.16816.F32 R20, R4, R18, R8 ;  /* 0x000000120414723c */ /* 0x000fe20000001808 */
[----:B------:R-:W1:Y:S01]  /*69c0*/  LDSM.16.MT88.4 R8, [R193+0x1000] ;  /* 0x00100000c108783b */ /* 0x000e620000004200 */
[----:B------:R-:W-:-:S03]  /*69d0*/  FFMA.FTZ R16, R82, c[0x0][0x2d0], -R0 ;  /* 0x0000b40052107a23 */ /* 0x000fc60000010800 */
[----:B------:R-:W-:Y:S02]  /*69e0*/  MUFU.EX2 R17, R17 ;  /* 0x0000001100117308 */ /* 0x000fe40000000800 */
[--C-:B------:R-:W-:Y:S01]  /*69f0*/  FFMA.FTZ R19, R107, c[0x0][0x2d0], -R2.reuse ;  /* 0x0000b4006b137a23 */ /* 0x100fe20000010802 */
[----:B----4-:R-:W-:Y:S01]  /*6a00*/  F2FP.PACK_AB R4, R239, R248 ;  /* 0x000000f8ef04723e */ /* 0x010fe200000000ff */
[----:B------:R-:W-:Y:S01]  /*6a10*/  FFMA.FTZ R18, R109, c[0x0][0x2d0], -R2 ;  /* 0x0000b4006d127a23 */ /* 0x000fe20000010802 */
[----:B------:R-:W-:Y:S01]  /*6a20*/  F2FP.PACK_AB R6, R249, R250 ;  /* 0x000000faf906723e */ /* 0x000fe200000000ff */
[--C-:B------:R-:W-:Y:S02]  /*6a30*/  FFMA.FTZ R2, R84, c[0x0][0x2d0], -R0.reuse ;  /* 0x0000b40054027a23 */ /* 0x100fe40000010800 */
[----:B------:R-:W-:Y:S08]  /*6a40*/  MUFU.EX2 R19, R19 ;  /* 0x0000001300137308 */ /* 0x000ff00000000800 */
[----:B------:R2:W3:Y:S08]  /*6a50*/  MUFU.EX2 R124, R2 ;  /* 0x00000002007c7308 */ /* 0x0004f00000000800 */
[----:B------:R-:W-:Y:S01]  /*6a60*/  MUFU.EX2 R18, R18 ;  /* 0x0000001200127308 */ /* 0x000fe20000000800 */
[----:B--2---:R-:W-:Y:S01]  /*6a70*/  FFMA.FTZ R2, R85, c[0x0][0x2d0], -R0 ;  /* 0x0000b40055027a23 */ /* 0x004fe20000010800 */
[----:B---3--:R-:W-:-:S06]  /*6a80*/  F2FP.PACK_AB R5, R124, R125 ;  /* 0x0000007d7c05723e */ /* 0x008fcc00000000ff */
[----:B------:R2:W-:Y:S02]  /*6a90*/  MUFU.EX2 R133, R2 ;  /* 0x0000000200857308 */ /* 0x0005e40000000800 */
[----:B--2---:R-:W-:-:S06]  /*6aa0*/  FFMA.FTZ R2, R86, c[0x0][0x2d0], -R0 ;  /* 0x0000b40056027a23 */ /* 0x004fcc0000010800 */
[----:B------:R-:W2:Y:S02]  /*6ab0*/  MUFU.EX2 R134, R2 ;  /* 0x0000000200867308 */ /* 0x000ea40000000800 */
[----:B--2---:R-:W-:Y:S01]  /*6ac0*/  F2FP.PACK_AB R7, R134, R133 ;  /* 0x000000858607723e */ /* 0x004fe200000000ff */
[----:B------:R-:W-:Y:S02]  /*6ad0*/  FADD.FTZ R2, R80, R13 ;  /* 0x0000000d50027221 */ /* 0x000fe40000010000 */
[----:B------:R-:W-:Y:S02]  /*6ae0*/  FFMA.FTZ R13, R101, c[0x0][0x2d0], -R0 ;  /* 0x0000b400650d7a23 */ /* 0x000fe40000010800 */
[----:B------:R-:W-:Y:S02]  /*6af0*/  FADD.FTZ R0, R81, R2 ;  /* 0x0000000251007221 */ /* 0x000fe40000010000 */
[----:B-1----:R-:W-:Y:S01]  /*6b00*/  HMMA.16816.F32 R136, R4, R8, R136 ;  /* 0x000000080488723c */ /* 0x002fe20000001888 */
[----:B------:R-:W-:-:S02]  /*6b10*/  IMAD.MOV.U32 R2, RZ, RZ, R240 ;  /* 0x000000ffff027224 */ /* 0x000fc400078e00f0 */
[----:B------:R-:W-:Y:S02]  /*6b20*/  FADD.FTZ R0, R228, R0 ;  /* 0x00000000e4007221 */ /* 0x000fe40000010000 */
[----:B------:R-:W-:Y:S02]  /*6b30*/  FADD.FTZ R2, R2, R229 ;  /* 0x000000e502027221 */ /* 0x000fe40000010000 */
[----:B------:R-:W-:Y:S01]  /*6b40*/  FADD.FTZ R0, R135, R0 ;  /* 0x0000000087007221 */ /* 0x000fe20000010000 */
[----:B------:R-:W-:Y:S01]  /*6b50*/  HMMA.16816.F32 R24, R4, R10, R144 ;  /* 0x0000000a0418723c */ /* 0x000fe20000001890 */
[----:B------:R-:W1:Y:S02]  /*6b60*/  LDSM.16.MT88.4 R8, [R194+0x1000] ;  /* 0x00100000c208783b */ /* 0x000e640000004200 */
[----:B------:R-:W-:-:S04]  /*6b70*/  FADD.FTZ R0, R127, R0 ;  /* 0x000000007f007221 */ /* 0x000fc80000010000 */
[----:B------:R-:W-:-:S04]  /*6b80*/  FADD.FTZ R0, R126, R0 ;  /* 0x000000007e007221 */ /* 0x000fc80000010000 */
[----:B------:R-:W-:-:S04]  /*6b90*/  FADD.FTZ R0, R237, R0 ;  /* 0x00000000ed007221 */ /* 0x000fc80000010000 */
[----:B------:R-:W-:-:S04]  /*6ba0*/  FADD.FTZ R0, R125, R0 ;  /* 0x000000007d007221 */ /* 0x000fc80000010000 */
[----:B------:R-:W-:-:S04]  /*6bb0*/  FADD.FTZ R0, R124, R0 ;  /* 0x000000007c007221 */ /* 0x000fc80000010000 */
[----:B------:R-:W-:-:S04]  /*6bc0*/  FADD.FTZ R0, R133, R0 ;  /* 0x0000000085007221 */ /* 0x000fc80000010000 */
        /* <DEDUP_REMOVED lines=20> */
[----:B------:R-:W-:Y:S01]  /*6d10*/  IMAD.MOV.U32 R167, RZ, RZ, R105 ;  /* 0x000000ffffa77224 */ /* 0x000fe200078e0069 */
[----:B------:R-:W-:Y:S01]  /*6d20*/  HMMA.16816.F32 R220, R4, R10, R156 ;  /* 0x0000000a04dc723c */ /* 0x000fe2000000189c */
[----:B------:R-:W1:Y:S01]  /*6d30*/  LDSM.16.MT88.4 R8, [R193+0x5000] ;  /* 0x00500000c108783b */ /* 0x000e620000004200 */
[----:B------:R-:W-:-:S02]  /*6d40*/  IMAD.MOV.U32 R166, RZ, RZ, R106 ;  /* 0x000000ffffa67224 */ /* 0x000fc400078e006a */
[----:B------:R-:W-:Y:S02]  /*6d50*/  IMAD.MOV.U32 R165, RZ, RZ, R243 ;  /* 0x000000ffffa57224 */ /* 0x000fe400078e00f3 */
[----:B------:R-:W-:Y:S02]  /*6d60*/  IMAD.MOV.U32 R164, RZ, RZ, R242 ;  /* 0x000000ffffa47224 */ /* 0x000fe400078e00f2 */
[----:B------:R-:W-:Y:S02]  /*6d70*/  IMAD.MOV.U32 R159, RZ, RZ, R241 ;  /* 0x000000ffff9f7224 */ /* 0x000fe400078e00f1 */
[----:B------:R-:W-:Y:S02]  /*6d80*/  IMAD.MOV.U32 R229, RZ, RZ, R166 ;  /* 0x000000ffffe57224 */ /* 0x000fe400078e00a6 */
[----:B------:R-:W-:Y:S02]  /*6d90*/  FADD.FTZ R2, R159, R2 ;  /* 0x000000029f027221 */ /* 0x000fe40000010000 */
[----:B------:R-:W-:Y:S02]  /*6da0*/  LDSM.16.MT88.4 R156, [R197+0x1800] ;  /* 0x00180000c59c783b */ /* 0x000fe40000004200 */
[----:B------:R-:W-:-:S04]  /*6db0*/  FADD.FTZ R2, R252, R2 ;  /* 0x00000002fc027221 */ /* 0x000fc80000010000 */
[----:B------:R-:W-:Y:S01]  /*6dc0*/  FADD.FTZ R2, R251, R2 ;  /* 0x00000002fb027221 */ /* 0x000fe20000010000 */
[C---:B-1----:R-:W-:Y:S01]  /*6dd0*/  HMMA.16816.F32 R180, R4.reuse, R8, R148 ;  /* 0x0000000804b4723c */ /* 0x042fe20000001894 */
[----:B------:R-:W-:Y:S07]  /*6de0*/  LDSM.16.MT88.4 R148, [R194+0x1800] ;  /* 0x00180000c294783b */ /* 0x000fee0000004200 */
[----:B------:R-:W-:Y:S01]  /*6df0*/  HMMA.16816.F32 R100, R4, R10, R128 ;  /* 0x0000000a0464723c */ /* 0x000fe20000001880 */
[----:B------:R-:W1:Y:S06]  /*6e00*/  LDSM.16.MT88.4 R8, [R194+0x5000] ;  /* 0x00500000c208783b */ /* 0x000e6c0000004200 */
[----:B------:R-:W-:-:S02]  /*6e10*/  F2FP.PACK_AB R128, R18, R19 ;  /* 0x000000131280723e */ /* 0x000fc400000000ff */
[----:B------:R-:W-:Y:S01]  /*6e20*/  F2FP.PACK_AB R130, R15, R17 ;  /* 0x000000110f82723e */ /* 0x000fe200000000ff */
[C---:B-1----:R-:W-:Y:S01]  /*6e30*/  HMMA.16816.F32 R104, R4.reuse, R8, R140 ;  /* 0x000000080468723c */ /* 0x042fe2000000188c */
[----:B------:R-:W-:Y:S07]  /*6e40*/  LDSM.16.MT88.4 R140, [R193+0x1800] ;  /* 0x00180000c18c783b */ /* 0x000fee0000004200 */
        /* <DEDUP_REMOVED lines=21> */
[----:B------:R1:W-:Y:S07]  /*6fa0*/  MUFU.EX2 R8, R13 ;  /* 0x0000000d00087308 */ /* 0x0003ee0000000800 */
[----:B------:R-:W-:Y:S01]  /*6fb0*/  HMMA.16816.F32 R20, R4, R10, R20 ;  /* 0x0000000a0414723c */ /* 0x000fe20000001814 */
[----:B------:R2:W3:Y:S01]  /*6fc0*/  MUFU.EX2 R9, R3 ;  /* 0x0000000300097308 */ /* 0x0004e20000000800 */
[----:B------:R-:W-:Y:S07]  /*6fd0*/  LDSM.16.MT88.4 R4, [R196+0x7800] ;  /* 0x00780000c404783b */ /* 0x000fee0000004200 */
[----:B------:R4:W-:Y:S01]  /*6fe0*/  MUFU.EX2 R10, R14 ;  /* 0x0000000e000a7308 */ /* 0x0009e20000000800 */
[----:B-1----:R-:W-:-:S02]  /*6ff0*/  IMAD.MOV.U32 R13, RZ, RZ, R164 ;  /* 0x000000ffff0d7224 */ /* 0x002fc400078e00a4 */
[----:B--2---:R-:W-:-:S05]  /*7000*/  IMAD.MOV.U32 R3, RZ, RZ, R167 ;  /* 0x000000ffff037224 */ /* 0x004fca00078e00a7 */
[----:B------:R-:W1:Y:S01]  /*7010*/  MUFU.EX2 R11, R16 ;  /* 0x00000010000b7308 */ /* 0x000e620000000800 */
[----:B---3--:R-:W-:Y:S01]  /*7020*/  F2FP.PACK_AB R129, R9, R8 ;  /* 0x000000080981723e */ /* 0x008fe200000000ff */
[----:B------:R-:W-:Y:S02]  /*7030*/  FADD.FTZ R2, R3, R2 ;  /* 0x0000000203027221 */ /* 0x000fe40000010000 */
[----:B------:R-:W-:Y:S02]  /*7040*/  IMAD.MOV.U32 R3, RZ, RZ, c[0x0][0x2c4] ;  /* 0x0000b100ff037624 */ /* 0x000fe400078e00ff */
[----:B----4-:R-:W-:Y:S02]  /*7050*/  IMAD.MOV.U32 R14, RZ, RZ, R165 ;  /* 0x000000ffff0e7224 */ /* 0x010fe400078e00a5 */
[----:B------:R-:W2:Y:S01]  /*7060*/  LDSM.16.MT88.4 R164, [R196+0x1800] ;  /* 0x00180000c4a4783b */ /* 0x000ea20000004200 */
[----:B------:R-:W-:Y:S01]  /*7070*/  FADD.FTZ R2, R248, R2 ;  /* 0x00000002f8027221 */ /* 0x000fe20000010000 */
[----:B------:R-:W-:-:S03]  /*7080*/  ISETP.NE.AND P1, PT, R3, 0x1, PT ;  /* 0x000000010300780c */ /* 0x000fc60003f25270 */
[----:B------:R-:W-:Y:S01]  /*7090*/  FADD.FTZ R2, R239, R2 ;  /* 0x00000002ef027221 */ /* 0x000fe20000010000 */
[----:B-1----:R-:W-:-:S03]  /*70a0*/  F2FP.PACK_AB R131, R11, R10 ;  /* 0x0000000a0b83723e */ /* 0x002fc600000000ff */
[----:B------:R-:W-:-:S04]  /*70b0*/  FADD.FTZ R2, R250, R2 ;  /* 0x00000002fa027221 */ /* 0x000fc80000010000 */
[----:B------:R-:W-:Y:S01]  /*70c0*/  FADD.FTZ R2, R249, R2 ;  /* 0x00000002f9027221 */ /* 0x000fe20000010000 */
[C---:B------:R-:W-:Y:S01]  /*70d0*/  HMMA.16816.F32 R52, R128.reuse, R56, R80 ;  /* 0x000000388034723c */ /* 0x040fe20000001850 */
[----:B------:R-:W-:Y:S02]  /*70e0*/  LDSM.16.MT88.4 R80, [R194+0x5800] ;  /* 0x00580000c250783b */ /* 0x000fe40000004200 */
[----:B------:R-:W-:Y:S02]  /*70f0*/  FADD.FTZ R3, R19, R2 ;  /* 0x0000000213037221 */ /* 0x000fe40000010000 */
[----:B------:R-:W-:Y:S02]  /*7100*/  FADD.FTZ R2, R8, R0 ;  /* 0x0000000008027221 */ /* 0x000fe40000010000 */
[----:B------:R-:W-:Y:S01]  /*7110*/  IMAD.MOV.U32 R0, RZ, RZ, R229 ;  /* 0x000000ffff007224 */ /* 0x000fe200078e00e5 */
[C---:B------:R-:W-:Y:S08]  /*7120*/  HMMA.16816.F32 R152, R128.reuse, R156, R152 ;  /* 0x0000009c8098723c */ /* 0x040ff00000001898 */
[C---:B------:R-:W-:Y:S01]  /*7130*/  HMMA.16816.F32 R156, R128.reuse, R158, R40 ;  /* 0x0000009e809c723c */ /* 0x040fe20000001828 */
[----:B------:R-:W1:Y:S07]  /*7140*/  LDSM.16.MT88.4 R40, [R193+0x3800] ;  /* 0x00380000c128783b */ /* 0x000e6e0000004200 */
[C---:B------:R-:W-:Y:S08]  /*7150*/  HMMA.16816.F32 R92, R128.reuse, R96, R176 ;  /* 0x00000060805c723c */ /* 0x040ff000000018b0 */
[C---:B--2---:R-:W-:Y:S08]  /*7160*/  HMMA.16816.F32 R160, R128.reuse, R164, R160 ;  /* 0x000000a480a0723c */ /* 0x044ff000000018a0 */
[C---:B------:R-:W-:Y:S01]  /*7170*/  HMMA.16816.F32 R164, R128.reuse, R166, R48 ;  /* 0x000000a680a4723c */ /* 0x040fe20000001830 */
[----:B------:R-:W2:Y:S07]  /*7180*/  LDSM.16.MT88.4 R48, [R194+0x3800] ;  /* 0x00380000c230783b */ /* 0x000eae0000004200 */
[C---:B------:R-:W-:Y:S01]  /*7190*/  HMMA.16816.F32 R96, R128.reuse, R98, R120 ;  /* 0x000000628060723c */ /* 0x040fe20000001878 */
[----:B------:R-:W-:Y:S07]  /*71a0*/  LDSM.16.MT88.4 R120, [R197+0x7800] ;  /* 0x00780000c578783b */ /* 0x000fee0000004200 */
[C---:B------:R-:W-:Y:S07]  /*71b0*/  HMMA.16816.F32 R124, R128.reuse, R4, R28 ;  /* 0x00000004807c723c */ /* 0x040fee000000181c */
[----:B------:R-:W-:Y:S01]  /*71c0*/  @P1 IMAD.HI.U32 R4, R229, c[0x0][0x2c8], RZ ;  /* 0x0000b200e5041a27 */ /* 0x000fe200078e00ff */
[----:B-1----:R-:W-:Y:S01]  /*71d0*/  HMMA.16816.F32 R36, R128, R40, R64 ;  /* 0x000000288024723c */ /* 0x002fe20000001840 */
[----:B------:R-:W-:Y:S02]  /*71e0*/  LDSM.16.MT88.4 R64, [R196+0x3800] ;  /* 0x00380000c440783b */ /* 0x000fe40000004200 */
[----:B------:R-:W-:Y:S01]  /*71f0*/  FADD.FTZ R5, R18, R3 ;  /* 0x0000000312057221 */ /* 0x000fe20000010000 */
[----:B------:R-:W-:Y:S01]  /*7200*/  @P1 SHF.R.U32.HI R0, RZ, c[0x0][0x2cc], R4 ;  /* 0x0000b300ff001a19 */ /* 0x000fe20000011604 */
[----:B------:R-:W-:-:S02]  /*7210*/  FADD.FTZ R3, R9, R2 ;  /* 0x0000000209037221 */ /* 0x000fc40000010000 */
[----:B------:R-:W-:Y:S01]  /*7220*/  IMAD.IADD R2, R13, 0x1, -R14 ;  /* 0x000000010d027824 */ /* 0x000fe200078e0a0e */
[C---:B------:R-:W-:Y:S01]  /*7230*/  HMMA.16816.F32 R40, R128.reuse, R42, R68 ;  /* 0x0000002a8028723c */ /* 0x040fe20000001844 */
[----:B------:R-:W-:Y:S02]  /*7240*/  FADD.FTZ R4, R17, R5 ;  /* 0x0000000511047221 */ /* 0x000fe40000010000 */
[----:B------:R-:W-:Y:S02]  /*7250*/  FADD.FTZ R3, R10, R3 ;  /* 0x000000030a037221 */ /* 0x000fe40000010000 */
[----:B------:R-:W-:Y:S02]  /*7260*/  IMAD.IADD R2, R2, 0x1, R0 ;  /* 0x0000000102027824 */ /* 0x000fe400078e0200 */
[----:B------:R-:W-:Y:S01]  /*7270*/  FADD.FTZ R0, R15, R4 ;  /* 0x000000040f007221 */ /* 0x000fe20000010000 */
[----:B------:R-:W-:Y:S01]  /*7280*/  HMMA.16816.F32 R56, R128, R58, R84 ;  /* 0x0000003a8038723c */ /* 0x000fe20000001854 */
[----:B------:R-:W-:-:S03]  /*7290*/  FADD.FTZ R3, R11, R3 ;  /* 0x000000030b037221 */ /* 0x000fc60000010000 */
[----:B------:R1:W-:Y:S04]  /*72a0*/  STL [R1], R0 ;  /* 0x0000000001007387 */ /* 0x0003e80000100800 */
[C---:B--2---:R-:W-:Y:S01]  /*72b0*/  HMMA.16816.F32 R44, R128.reuse, R48, R72 ;  /* 0x00000030802c723c */ /* 0x044fe20000001848 */
[----:B------:R-:W2:Y:S04]  /*72c0*/  LDSM.16.MT88.4 R72, [R193+0x5800] ;  /* 0x00580000c148783b */ /* 0x000ea80000004200 */
[----:B------:R-:W-:Y:S03]  /*72d0*/  STL [R1+0x8], R3 ;  /* 0x0000080301007387 */ /* 0x000fe60000100800 */
[C---:B------:R-:W-:Y:S08]  /*72e0*/  HMMA.16816.F32 R48, R128.reuse, R50, R76 ;  /* 0x000000328030723c */ /* 0x040ff0000000184c */
[----:B------:R-:W-:Y:S01]  /*72f0*/  HMMA.16816.F32 R76, R128, R80, R104 ;  /* 0x00000050804c723c */ /* 0x000fe20000001868 */
[----:B------:R-:W3:Y:S01]  /*7300*/  LDSM.16.MT88.4 R104, [R193+0x7800] ;  /* 0x00780000c168783b */ /* 0x000ee20000004200 */
[----:B-1----:R-:W-:-:S06]  /*7310*/  IADD3 R0, R2, c[0x0][0x328], RZ ;  /* 0x0000ca0002007a10 */ /* 0x002fcc0007ffe0ff */
[C---:B------:R-:W-:Y:S08]  /*7320*/  HMMA.16816.F32 R80, R128.reuse, R82, R108 ;  /* 0x000000528050723c */ /* 0x040ff0000000186c */
[C---:B------:R-:W-:Y:S08]  /*7330*/  HMMA.16816.F32 R136, R128.reuse, R140, R136 ;  /* 0x0000008c8088723c */ /* 0x040ff00000001888 */
[C---:B------:R-:W-:Y:S08]  /*7340*/  HMMA.16816.F32 R144, R128.reuse, R148, R144 ;  /* 0x000000948090723c */ /* 0x040ff00000001890 */
[C---:B--2---:R-:W-:Y:S08]  /*7350*/  HMMA.16816.F32 R68, R128.reuse, R72, R180 ;  /* 0x000000488044723c */ /* 0x044ff000000018b4 */
[C---:B------:R-:W-:Y:S08]  /*7360*/  HMMA.16816.F32 R72, R128.reuse, R74, R100 ;  /* 0x0000004a8048723c */ /* 0x040ff00000001864 */
[C---:B---3--:R-:W-:Y:S08]  /*7370*/  HMMA.16816.F32 R100, R128.reuse, R104, R116 ;  /* 0x000000688064723c */ /* 0x048ff00000001874 */
        /* <DEDUP_REMOVED lines=8> */
[C---:B------:R-:W-:Y:S07]  /*7400*/  HMMA.16816.F32 R64, R128.reuse, R66, R220 ;  /* 0x000000428040723c */ /* 0x040fee00000018dc */
[----:B------:R-:W-:Y:S01]  /*7410*/  IADD3 R220, R238, -0x2, RZ ;  /* 0xfffffffeeedc7810 */ /* 0x000fe20007ffe0ff */
        /* <DEDUP_REMOVED lines=16> */
.L_x_1686:
[----:B------:R-:W-:-:S13]  /*7520*/  ISETP.NE.AND P0, PT, R4, 0x1, PT ;  /* 0x000000010400780c */ /* 0x000fda0003f05270 */
[----:B------:R-:W-:-:S05]  /*7530*/  @P0 IMAD.HI.U32 R2, R3, c[0x0][0x330], RZ ;  /* 0x0000cc0003020a27 */ /* 0x000fca00078e00ff */
[----:B------:R-:W-:Y:S02]  /*7540*/  @P0 SHF.R.U32.HI R3, RZ, c[0x0][0x334], R2 ;  /* 0x0000cd00ff030a19 */ /* 0x000fe40000011602 */
.L_x_1687:
[----:B------:R-:W-:Y:S05]  /*7550*/  BSYNC B0 ;  /* 0x0000000000007941 */ /* 0x000fea0003800000 */
.L_x_1685:
[----:B------:R-:W-:-:S05]  /*7560*/  IMAD R3, R3, R4, c[0x0][0x32c] ;  /* 0x0000cb0003037624 */ /* 0x000fca00078e0204 */
[----:B------:R-:W-:-:S04]  /*7570*/  IMNMX R0, R0, R3, PT ;  /* 0x0000000300007217 */ /* 0x000fc80003800200 */
.L_x_1684:
        /* <DEDUP_REMOVED lines=9> */
.L_x_1697:
[----:B------:R-:W-:Y:S01]  /*7610*/  ISETP.GT.AND P0, PT, R230, R222, PT ;  /* 0x000000dee600720c */ /* 0x000fe20003f04270 */
[----:B------:R-:W-:Y:S04]  /*7620*/  DEPBAR.LE SB0, 0x0 ;  /* 0x000080000000791a */ /* 0x000fe80000000000 */
[----:B------:R-:W-:Y:S01]  /*7630*/  WARPSYNC 0xffffffff ;  /* 0xffffffff00007948 */ /* 0x000fe20003800000 */
[----:B------:R-:W-:Y:S01]  /*7640*/  BAR.SYNC.DEFER_BLOCKING 0x0 ;  /* 0x0000000000007b1d */ /* 0x000fe20000010000 */
[----:B------:R-:W-:Y:S05]  /*7650*/  IMAD.MOV.U32 R241, RZ, RZ, c[0x0][0x2c4] ;  /* 0x0000b100fff17624 */ /* 0x000fea00078e00ff */
[----:B------:R-:W-:Y:S01]  /*7660*/  ISETP.NE.AND P2, PT, R241, 0x1, PT ;  /* 0x00000001f100780c */ /* 0x000fe20003f45270 */
[----:B------:R-:W-:Y:S01]  /*7670*/  @!P0 IMAD.WIDE.U32 R4, R222, c[0x0][0x208], RZ ;  /* 0x00008200de048a25 */ /* 0x000fe200078e00ff */
[----:B--2---:R-:W-:Y:S02]  /*7680*/  @!P0 SHF.R.S32.HI R0, RZ, 0x1f, R222 ;  /* 0x0000001fff008819 */ /* 0x004fe400000114de */
[----:B------:R-:W-:Y:S01]  /*7690*/  @!P0 IADD3 R11, P1, R234, 0x40, RZ ;  /* 0x00000040ea0b8810 */ /* 0x000fe20007f3e0ff */
[----:B------:R-:W-:Y:S02]  /*76a0*/  @!P0 IMAD.MOV.U32 R6, RZ, RZ, c[0x0][0x208] ;  /* 0x00008200ff068624 */ /* 0x000fe400078e00ff */
[----:B------:R-:W-:Y:S02]  /*76b0*/  @!P0 IMAD R0, R0, c[0x0][0x208], RZ ;  /* 0x0000820000008a24 */ /* 0x000fe400078e02ff */
[----:B------:R-:W-:Y:S02]  /*76c0*/  @!P0 IMAD.SHL.U32 R3, R4, 0x40, RZ ;  /* 0x0000004004038824 */ /* 0x000fe400078e00ff */
[----:B------:R-:W-:Y:S02]  /*76d0*/  @!P0 IMAD R0, R222, c[0x0][0x20c], R0 ;  /* 0x00008300de008a24 */ /* 0x000fe400078e0200 */
[----:B------:R-:W-:Y:S02]  /*76e0*/  @!P0 IMAD.X R12, RZ, RZ, R236, P1 ;  /* 0x000000ffff0c8224 */ /* 0x000fe400008e06ec */
[----:B------:R-:W-:Y:S01]  /*76f0*/  @!P0 IMAD.IADD R0, R5, 0x1, R0 ;  /* 0x0000000105008824 */ /* 0x000fe200078e0200 */
[----:B------:R-:W-:Y:S01]  /*7700*/  @!P0 LEA R5, P1, R6, R3, 0x5 ;  /* 0x0000000306058211 */ /* 0x000fe200078228ff */
[----:B------:R-:W-:Y:S01]  /*7710*/  LDSM.16.M88.4 R32, [R199] ;  /* 0x00000000c720783b */ /* 0x000fe20000000200 */
[----:B------:R-:W-:Y:S02]  /*7720*/  ULDC UR4, c[0x0][0x324] ;  /* 0x0000c90000047ab9 */ /* 0x000fe40000000800 */
[----:B------:R-:W-:Y:S01]  /*7730*/  @!P0 SHF.L.U64.HI R0, R4, 0x6, R0 ;  /* 0x0000000604008819 */ /* 0x000fe20000010200 */
[----:B------:R-:W-:Y:S01]  /*7740*/  @!P0 IMAD.MOV.U32 R4, RZ, RZ, c[0x0][0x20c] ;  /* 0x00008300ff048624 */ /* 0x000fe200078e00ff */
[----:B------:R-:W-:Y:S01]  /*7750*/  ULOP3.LUT UR4, URZ, UR4, URZ, 0x33, !UPT ;  /* 0x000000043f047292 */ /* 0x000fe2000f8e333f */
[----:B------:R-:W-:Y:S03]  /*7760*/  LDSM.16.M88.4 R16, [R192+0x800] ;  /* 0x00080000c010783b */ /* 0x000fe60000000200 */
[----:B------:R-:W-:Y:S02]  /*7770*/  @!P0 LEA.HI.X R4, R6, R0, R4, 0x5, P1 ;  /* 0x0000000006048211 */ /* 0x000fe400008f2c04 */
[C---:B------:R-:W-:Y:S01]  /*7780*/  @!P0 IADD3 R6, P1, R3.reuse, R234, RZ ;  /* 0x000000ea03068210 */ /* 0x040fe20007f3e0ff */
[----:B------:R-:W-:Y:S04]  /*7790*/  LDSM.16.M88.4 R24, [R192+0x1000] ;  /* 0x00100000c018783b */ /* 0x000fe80000000200 */
[C---:B------:R-:W-:Y:S01]  /*77a0*/  @!P0 IMAD.X R8, R0.reuse, 0x1, R236, P1 ;  /* 0x0000000100088824 */ /* 0x040fe200008e06ec */
[----:B------:R-:W-:Y:S01]  /*77b0*/  @!P0 IADD3 R7, P1, R3, R11, RZ ;  /* 0x0000000b03078210 */ /* 0x000fe20007f3e0ff */
[----:B------:R-:W-:Y:S04]  /*77c0*/  LDSM.16.M88.4 R168, [R192+0x1800] ;  /* 0x00180000c0a8783b */ /* 0x000fe80000000200 */
[----:B------:R-:W-:Y:S01]  /*77d0*/  @!P0 IMAD.X R9, R0, 0x1, R12, P1 ;  /* 0x0000000100098824 */ /* 0x000fe200008e060c */
[C---:B------:R-:W-:Y:S01]  /*77e0*/  @!P0 LEA R134, P1, R6.reuse, c[0x0][0x1f8], 0x1 ;  /* 0x00007e0006868a11 */ /* 0x040fe200078208ff */
[----:B------:R-:W-:Y:S03]  /*77f0*/  LDSM.16.M88.4 R172, [R200] ;  /* 0x00000000c8ac783b */ /* 0x000fe60000000200 */
[----:B------:R-:W-:Y:S02]  /*7800*/  @!P0 LEA.HI.X R135, R6, c[0x0][0x1fc], R8, 0x1, P1 ;  /* 0x00007f0006878a11 */ /* 0x000fe400008f0c08 */
[C---:B------:R-:W-:Y:S01]  /*7810*/  @!P0 LEA R28, P1, R7.reuse, c[0x0][0x1f8], 0x1 ;  /* 0x00007e00071c8a11 */ /* 0x040fe200078208ff */
[----:B------:R-:W-:Y:S03]  /*7820*/  LDSM.16.M88.4 R176, [R203] ;  /* 0x00000000cbb0783b */ /* 0x000fe60000000200 */
[----:B------:R-:W-:Y:S02]  /*7830*/  @!P0 LEA.HI.X R29, R7, c[0x0][0x1fc], R9, 0x1, P1 ;  /* 0x00007f00071d8a11 */ /* 0x000fe400008f0c09 */
[----:B------:R-:W-:Y:S01]  /*7840*/  @!P0 IADD3 R8, P1, R234, 0x80, RZ ;  /* 0x00000080ea088810 */ /* 0x000fe20007f3e0ff */
[----:B------:R-:W-:Y:S04]  /*7850*/  LDSM.16.M88.4 R180, [R218] ;  /* 0x00000000dab4783b */ /* 0x000fe80000000200 */
[----:B------:R-:W-:Y:S01]  /*7860*/  @!P0 IMAD.X R10, RZ, RZ, R236, P1 ;  /* 0x000000ffff0a8224 */ /* 0x000fe200008e06ec */
[CC--:B------:R-:W-:Y:S01]  /*7870*/  @!P0 IADD3 R6, P1, R3.reuse, R8.reuse, RZ ;  /* 0x0000000803068210 */ /* 0x0c0fe20007f3e0ff */
[----:B------:R-:W-:Y:S04]  /*7880*/  LDSM.16.M88.4 R184, [R217] ;  /* 0x00000000d9b8783b */ /* 0x000fe80000000200 */
[----:B------:R-:W-:Y:S01]  /*7890*/  @!P0 IMAD.X R7, R0, 0x1, R10, P1 ;  /* 0x0000000100078824 */ /* 0x000fe200008e060a */
[C---:B------:R-:W-:Y:S01]  /*78a0*/  @!P0 LEA R14, P1, R6.reuse, c[0x0][0x1f8], 0x1 ;  /* 0x00007e00060e8a11 */ /* 0x040fe200078208ff */
[----:B------:R-:W-:Y:S03]  /*78b0*/  LDSM.16.M88.4 R188, [R216] ;  /* 0x00000000d8bc783b */ /* 0x000fe60000000200 */
[----:B------:R-:W-:Y:S02]  /*78c0*/  @!P0 LEA.HI.X R15, R6, c[0x0][0x1fc], R7, 0x1, P1 ;  /* 0x00007f00060f8a11 */ /* 0x000fe400008f0c07 */
[----:B------:R-:W-:Y:S01]  /*78d0*/  @!P0 IADD3 R7, P1, R234, 0xc0, RZ ;  /* 0x000000c0ea078810 */ /* 0x000fe20007f3e0ff */
[----:B------:R-:W2:Y:S04]  /*78e0*/  LDL R239, [R1+0x18] ;  /* 0x0000180001ef7983 */ /* 0x000ea80000100800 */
[----:B------:R-:W-:Y:S01]  /*78f0*/  @!P0 IMAD.X R9, RZ, RZ, R236, P1 ;  /* 0x000000ffff098224 */ /* 0x000fe200008e06ec */
[----:B------:R-:W-:Y:S01]  /*7900*/  @!P0 IADD3 R3, P1, R3, R7, RZ ;  /* 0x0000000703038210 */ /* 0x000fe20007f3e0ff */
[----:B------:R-:W2:Y:S04]  /*7910*/  LDL R238, [R1+0x44] ;  /* 0x0000440001ee7983 */ /* 0x000ea80000100800 */
[--C-:B------:R-:W-:Y:S01]  /*7920*/  @!P0 IMAD.X R0, R0, 0x1, R9.reuse, P1 ;  /* 0x0000000100008824 */ /* 0x100fe200008e0609 */
[C---:B------:R-:W-:Y:S01]  /*7930*/  @!P0 LEA R22, P1, R3.reuse, c[0x0][0x1f8], 0x1 ;  /* 0x00007e0003168a11 */ /* 0x040fe200078208ff */
[----:B------:R-:W3:Y:S03]  /*7940*/  LDL R237, [R1+0x4] ;  /* 0x0000040001ed7983 */ /* 0x000ee60000100800 */
[----:B------:R-:W-:Y:S02]  /*7950*/  @!P0 LEA.HI.X R23, R3, c[0x0][0x1fc], R0, 0x1, P1 ;  /* 0x00007f0003178a11 */ /* 0x000fe400008f0c00 */
[C---:B------:R-:W-:Y:S05]  /*7960*/  @!P0 IADD3 R3, P1, R5.reuse, R11, RZ ;  /* 0x0000000b05038210 */ /* 0x040fea0007f3e0ff */
[C---:B------:R-:W-:Y:S01]  /*7970*/  @!P0 IMAD.X R11, R4.reuse, 0x1, R12, P1 ;  /* 0x00000001040b8824 */ /* 0x040fe200008e060c */
[C---:B------:R-:W-:Y:S04]  /*7980*/  @!P0 IADD3 R6, P1, R5.reuse, R8, RZ ;  /* 0x0000000805068210 */ /* 0x040fe80007f3e0ff */
[C---:B------:R-:W-:Y:S02]  /*7990*/  @!P0 IADD3.X R10, R4.reuse, R10, RZ, P1, !PT ;  /* 0x0000000a040a8210 */ /* 0x040fe40000ffe4ff */
[C---:B------:R-:W-:Y:S05]  /*79a0*/  @!P0 IADD3 R7, P1, R5.reuse, R7, RZ ;  /* 0x0000000705078210 */ /* 0x040fea0007f3e0ff */
[C---:B------:R-:W-:Y:S01]  /*79b0*/  @!P0 IMAD.X R9, R4.reuse, 0x1, R9, P1 ;  /* 0x0000000104098824 */ /* 0x040fe200008e0609 */
[----:B------:R-:W-:Y:S05]  /*79c0*/  @!P0 IADD3 R0, P1, R5, R234, RZ ;  /* 0x000000ea05008210 */ /* 0x000fea0007f3e0ff */
[----:B------:R-:W-:Y:S01]  /*79d0*/  @!P0 IMAD.X R4, R4, 0x1, R236, P1 ;  /* 0x0000000104048824 */ /* 0x000fe200008e06ec */
[C---:B------:R-:W-:Y:S04]  /*79e0*/  @!P0 LEA R12, P1, R0.reuse, c[0x0][0x1f8], 0x1 ;  /* 0x00007e00000c8a11 */ /* 0x040fe800078208ff */
[----:B------:R-:W-:Y:S02]  /*79f0*/  @!P0 LEA.HI.X R13, R0, c[0x0][0x1fc], R4, 0x1, P1 ;  /* 0x00007f00000d8a11 */ /* 0x000fe400008f0c04 */
[C---:B------:R-:W-:Y:S04]  /*7a00*/  @!P0 LEA R20, P1, R3.reuse, c[0x0][0x1f8], 0x1 ;  /* 0x00007e0003148a11 */ /* 0x040fe800078208ff */
[----:B------:R-:W-:Y:S02]  /*7a10*/  @!P0 LEA.HI.X R21, R3, c[0x0][0x1fc], R11, 0x1, P1 ;  /* 0x00007f0003158a11 */ /* 0x000fe400008f0c0b */
[C---:B------:R-:W-:Y:S04]  /*7a20*/  @!P0 LEA R30, P1, R6.reuse, c[0x0][0x1f8], 0x1 ;  /* 0x00007e00061e8a11 */ /* 0x040fe800078208ff */
[----:B------:R-:W-:Y:S02]  /*7a30*/  @!P0 LEA.HI.X R31, R6, c[0x0][0x1fc], R10, 0x1, P1 ;  /* 0x00007f00061f8a11 */ /* 0x000fe400008f0c0a */
[C---:B------:R-:W-:Y:S04]  /*7a40*/  @!P0 LEA R220, P1, R7.reuse, c[0x0][0x1f8], 0x1 ;  /* 0x00007e0007dc8a11 */ /* 0x040fe800078208ff */
[----:B------:R-:W-:Y:S02]  /*7a50*/  @!P0 LEA.HI.X R221, R7, c[0x0][0x1fc], R9, 0x1, P1 ;  /* 0x00007f0007dd8a11 */ /* 0x000fe400008f0c09 */
[----:B------:R-:W1:Y:S06]  /*7a60*/  LDSM.16.M88.4 R8, [R192] ;  /* 0x00000000c008783b */ /* 0x000e6c0000000200 */
[----:B------:R-:W-:Y:S01]  /*7a70*/  @!PT LDS RZ, [RZ] ;  /* 0x00000000fffff984 */ /* 0x000fe20000000800 */
[----:B------:R-:W-:Y:S01]  /*7a80*/  @!PT LDS RZ, [RZ] ;  /* 0x00000000fffff984 */ /* 0x000fe20000000800 */
[----:B------:R-:W-:Y:S01]  /*7a90*/  @!PT LDS RZ, [RZ] ;  /* 0x00000000fffff984 */ /* 0x000fe20000000800 */
[----:B------:R4:W-:Y:S06]  /*7aa0*/  @!P0 LDGSTS.E.BYPASS.LTC128B.128 [R219+0x100], [R134.64], !P6 ;  /* 0x0010000086db8fae */ /* 0x0009ec000f101d46 */
[----:B------:R5:W-:Y:S06]  /*7ab0*/  @!P0 LDGSTS.E.BYPASS.LTC128B.128 [R219+0x2100], [R28.64], !P5 ;  /* 0x021000001cdb8fae */ /* 0x000bec000e901d46 */
[----:B------:R4:W-:Y:S06]  /*7ac0*/  @!P0 LDGSTS.E.BYPASS.LTC128B.128 [R219+0x4100], [R14.64], !P4 ;  /* 0x041000000edb8fae */ /* 0x0009ec000e101d46 */
[----:B------:R4:W-:Y:S06]  /*7ad0*/  @!P0 LDGSTS.E.BYPASS.LTC128B.128 [R219+0x6100], [R22.64], !P3 ;  /* 0x0610000016db8fae */ /* 0x0009ec000d901d46 */
[----:B------:R4:W-:Y:S06]  /*7ae0*/  @!P0 LDGSTS.E.BYPASS.LTC128B.128 [R219+0x1100], [R12.64], !P6 ;  /* 0x011000000cdb8fae */ /* 0x0009ec000f101d46 */
[----:B------:R5:W-:Y:S01]  /*7af0*/  @!P0 LDGSTS.E.BYPASS.LTC128B.128 [R219+0x3100], [R20.64], !P5 ;  /* 0x0310000014db8fae */ /* 0x000be2000e901d46 */
[C---:B-1----:R-:W-:Y:S05]  /*7b00*/  HMMA.16816.F32 R4, R32.reuse, R8, RZ ;  /* 0x000000082004723c */ /* 0x042fea00000018ff */
[----:B------:R1:W-:Y:S03]  /*7b10*/  @!P0 LDGSTS.E.BYPASS.LTC128B.128 [R219+0x5100], [R30.64], !P4 ;  /* 0x051000001edb8fae */ /* 0x0003e6000e101d46 */
[C---:B------:R-:W-:Y:S03]  /*7b20*/  HMMA.16816.F32 R8, R32.reuse, R10, RZ ;  /* 0x0000000a2008723c */ /* 0x040fe600000018ff */
[----:B------:R1:W-:Y:S01]  /*7b30*/  @!P0 LDGSTS.E.BYPASS.LTC128B.128 [R219+0x7100], [R220.64], !P3 ;  /* 0x07100000dcdb8fae */ /* 0x0003e2000d901d46 */
[C---:B------:R-:W-:Y:S05]  /*7b40*/  ISETP.GT.AND P0, PT, R222.reuse, R230, PT ;  /* 0x000000e6de00720c */ /* 0x040fea0003f04270 */
[----:B------:R-:W0:Y:S01]  /*7b50*/  LDGDEPBAR ;  /* 0x00000000000079af */ /* 0x000e220000000000 */
[C---:B----4-:R-:W-:Y:S07]  /*7b60*/  HMMA.16816.F32 R12, R32.reuse, R16, RZ ;  /* 0x00000010200c723c */ /* 0x050fee00000018ff */
[----:B------:R-:W-:Y:S01]  /*7b70*/  @P0 IADD3 R0, R222, -0x1, RZ ;  /* 0xffffffffde000810 */ /* 0x000fe20007ffe0ff */
[----:B------:R-:W-:Y:S01]  /*7b80*/  @P0 IMAD.MOV.U32 R132, RZ, RZ, c[0x0][0x1e4] ;  /* 0x00007900ff840624 */ /* 0x000fe200078e00ff */
[C---:B------:R-:W-:Y:S03]  /*7b90*/  HMMA.16816.F32 R16, R32.reuse, R18, RZ ;  /* 0x000000122010723c */ /* 0x040fe600000018ff */
[----:B------:R-:W-:Y:S01]  /*7ba0*/  @P0 SHF.R.S32.HI R3, RZ, 0x1f, R0 ;  /* 0x0000001fff030819 */ /* 0x000fe20000011400 */
[C---:B------:R-:W-:Y:S04]  /*7bb0*/  @P0 IMAD.WIDE.U32 R134, R0.reuse, c[0x0][0x1e0], RZ ;  /* 0x0000780000860a25 */ /* 0x040fe800078e00ff */
[C---:B-----5:R-:W-:Y:S01]  /*7bc0*/  HMMA.16816.F32 R20, R32.reuse, R24, RZ ;  /* 0x000000182014723c */ /* 0x060fe200000018ff */
[----:B------:R-:W-:Y:S04]  /*7bd0*/  @P0 IMAD R3, R3, c[0x0][0x1e0], RZ ;  /* 0x0000780003030a24 */ /* 0x000fe800078e02ff */
[----:B------:R-:W-:Y:S03]  /*7be0*/  @P0 IMAD R3, R0, c[0x0][0x1e4], R3 ;  /* 0x0000790000030a24 */ /* 0x000fe600078e0203 */
[C---:B------:R-:W-:Y:S01]  /*7bf0*/  HMMA.16816.F32 R24, R32.reuse, R26, RZ ;  /* 0x0000001a2018723c */ /* 0x040fe200000018ff */
[----:B------:R-:W-:Y:S03]  /*7c00*/  @P0 IMAD.IADD R3, R135, 0x1, R3 ;  /* 0x0000000187030824 */ /* 0x000fe600078e0203 */
[C---:B------:R-:W-:Y:S04]  /*7c10*/  @P0 IMAD.SHL.U32 R135, R134.reuse, 0x40, RZ ;  /* 0x0000004086870824 */ /* 0x040fe800078e00ff */
[C---:B-1----:R-:W-:Y:S01]  /*7c20*/  HMMA.16816.F32 R28, R32.reuse, R168, RZ ;  /* 0x000000a8201c723c */ /* 0x042fe200000018ff */
[C---:B------:R-:W-:Y:S07]  /*7c30*/  @P0 IADD3 R0, P1, R135.reuse, R232, RZ ;  /* 0x000000e887000210 */ /* 0x040fee0007f3e0ff */
[----:B------:R-:W-:Y:S01]  /*7c40*/  HMMA.16816.F32 R32, R32, R170, RZ ;  /* 0x000000aa2020723c */ /* 0x000fe200000018ff */
[----:B------:R-:W-:Y:S07]  /*7c50*/  LDSM.16.M88.4 R168, [R202] ;  /* 0x00000000caa8783b */ /* 0x000fee0000000200 */
[C---:B------:R-:W-:Y:S07]  /*7c60*/  HMMA.16816.F32 R4, R172.reuse, R176, R4 ;  /* 0x000000b0ac04723c */ /* 0x040fee0000001804 */
[----:B------:R-:W-:Y:S01]  /*7c70*/  @P0 SHF.L.U64.HI R176, R134, 0x6, R3 ;  /* 0x0000000686b00819 */ /* 0x000fe20000010203 */
[C---:B------:R-:W-:Y:S04]  /*7c80*/  HMMA.16816.F32 R8, R172.reuse, R178, R8 ;  /* 0x000000b2ac08723c */ /* 0x040fe80000001808 */
[----:B------:R-:W-:Y:S01]  /*7c90*/  @P0 IMAD.X R3, R176, 0x1, R231, P1 ;  /* 0x00000001b0030824 */ /* 0x000fe200008e06e7 */
[C---:B------:R-:W-:Y:S03]  /*7ca0*/  @P0 LEA R228, P1, R0.reuse, c[0x0][0x1c8], 0x1 ;  /* 0x0000720000e40a11 */ /* 0x040fe600078208ff */
[C---:B------:R-:W-:Y:S04]  /*7cb0*/  HMMA.16816.F32 R12, R172.reuse, R180, R12 ;  /* 0x000000b4ac0c723c */ /* 0x040fe8000000180c */
[----:B------:R-:W-:Y:S02]  /*7cc0*/  @P0 LEA.HI.X R229, R0, c[0x0][0x1cc], R3, 0x1, P1 ;  /* 0x0000730000e50a11 */ /* 0x000fe400008f0c03 */
[----:B------:R-:W-:Y:S02]  /*7cd0*/  @P0 IADD3 R179, P1, R232, 0x40, RZ ;  /* 0x00000040e8b30810 */ /* 0x000fe40007f3e0ff */
[C---:B------:R-:W-:Y:S04]  /*7ce0*/  HMMA.16816.F32 R16, R172.reuse, R182, R16 ;  /* 0x000000b6ac10723c */ /* 0x040fe80000001810 */
[----:B------:R-:W-:Y:S01]  /*7cf0*/  @P0 IMAD.X R180, RZ, RZ, R231, P1 ;  /* 0x000000ffffb40224 */ /* 0x000fe200008e06e7 */
[C---:B------:R-:W-:Y:S03]  /*7d00*/  @P0 IADD3 R0, P1, R135.reuse, R179, RZ ;  /* 0x000000b387000210 */ /* 0x040fe60007f3e0ff */
        /* <DEDUP_REMOVED lines=9> */
[----:B------:R-:W-:Y:S01]  /*7da0*/  HMMA.16816.F32 R32, R172, R190, R32 ;  /* 0x000000beac20723c */ /* 0x000fe20000001820 */
[----:B------:R-:W1:Y:S03]  /*7db0*/  LDSM.16.M88.4 R172, [R198] ;  /* 0x00000000c6ac783b */ /* 0x000e660000000200 */
[----:B------:R-:W-:Y:S02]  /*7dc0*/  @P0 IADD3.X R3, R176, R178, RZ, P1, !PT ;  /* 0x000000b2b0030210 */ /* 0x000fe40000ffe4ff */
[C---:B------:R-:W-:Y:S06]  /*7dd0*/  @P0 LEA R224, P1, R0.reuse, c[0x0][0x1c8], 0x1 ;  /* 0x0000720000e00a11 */ /* 0x040fec00078208ff */
[----:B------:R-:W-:Y:S01]  /*7de0*/  @P0 LEA.HI.X R225, R0, c[0x0][0x1cc], R3, 0x1, P1 ;  /* 0x0000730000e10a11 */ /* 0x000fe200008f0c03 */
[----:B------:R-:W-:Y:S05]  /*7df0*/  @P0 IMAD.MOV.U32 R0, RZ, RZ, c[0x0][0x1e0] ;  /* 0x00007800ff000624 */ /* 0x000fea00078e00ff */
[C---:B------:R-:W-:Y:S04]  /*7e00*/  @P0 LEA R3, P1, R0.reuse, R135, 0x5 ;  /* 0x0000008700030211 */ /* 0x040fe800078228ff */
[----:B------:R-:W-:Y:S02]  /*7e10*/  @P0 LEA.HI.X R0, R0, R176, R132, 0x5, P1 ;  /* 0x000000b000000211 */ /* 0x000fe400008f2c84 */
[----:B------:R-:W-:Y:S05]  /*7e20*/  @P0 IADD3 R134, P1, R232, 0xc0, RZ ;  /* 0x000000c0e8860810 */ /* 0x000fea0007f3e0ff */
[----:B------:R-:W-:Y:S01]  /*7e30*/  @P0 IMAD.X R132, RZ, RZ, R231, P1 ;  /* 0x000000ffff840224 */ /* 0x000fe200008e06e7 */
[-C--:B------:R-:W-:Y:S01]  /*7e40*/  @P0 IADD3 R135, P1, R135, R134.reuse, RZ ;  /* 0x0000008687870210 */ /* 0x080fe20007f3e0ff */
        /* <DEDUP_REMOVED lines=11> */
[----:B------:R-:W-:Y:S06]  /*7f00*/  LDSM.16.M88.4 R168, [R201] ;  /* 0x00000000c9a8783b */ /* 0x000fec0000000200 */
[----:B------:R-:W1:Y:S02]  /*7f10*/  LDSM.16.M88.4 R172, [R195] ;  /* 0x00000000c3ac783b */ /* 0x000e640000000200 */
        /* <DEDUP_REMOVED lines=11> */
[----:B------:R-:W-:Y:S06]  /*7fd0*/  LDSM.16.M88.4 R168, [R199+0x4000] ;  /* 0x00400000c7a8783b */ /* 0x000fec0000000200 */
[----:B------:R-:W1:Y:S02]  /*7fe0*/  LDSM.16.M88.4 R172, [R192+0x2000] ;  /* 0x00200000c0ac783b */ /* 0x000e640000000200 */
        /* <DEDUP_REMOVED lines=12> */
[----:B------:R-:W1:Y:S02]  /*80b0*/  LDSM.16.M88.4 R172, [R215] ;  /* 0x00000000d7ac783b */ /* 0x000e640000000200 */
        /* <DEDUP_REMOVED lines=138> */
[----:B------:R-:W1:Y:S01]  /*8960*/  LDSM.16.M88.4 R172, [R195+0x7800] ;  /* 0x00780000c3ac783b */ /* 0x000e620000000200 */
[----:B------:R-:W-:Y:S05]  /*8970*/  DEPBAR.LE SB0, 0x0 ;  /* 0x000080000000791a */ /* 0x000fea0000000000 */
[----:B------:R-:W-:Y:S01]  /*8980*/  BAR.SYNC.DEFER_BLOCKING 0x0 ;  /* 0x0000000000007b1d */ /* 0x000fe20000010000 */
[C---:B-1----:R-:W-:Y:S08]  /*8990*/  HMMA.16816.F32 R28, R168.reuse, R172, R28 ;  /* 0x000000aca81c723c */ /* 0x042ff0000000181c */
[----:B------:R-:W-:Y:S07]  /*89a0*/  HMMA.16816.F32 R32, R168, R174, R32 ;  /* 0x000000aea820723c */ /* 0x000fee0000001820 */
[----:B------:R-:W-:Y:S01]  /*89b0*/  @P0 IMAD.X R168, R176, 0x1, R132, P1 ;  /* 0x00000001b0a80824 */ /* 0x000fe200008e0684 */
[C---:B------:R-:W-:Y:S04]  /*89c0*/  @P0 LEA R174, P1, R135.reuse, c[0x0][0x1c8], 0x1 ;  /* 0x0000720087ae0a11 */ /* 0x040fe800078208ff */
[----:B------:R-:W-:Y:S02]  /*89d0*/  @P0 LEA.HI.X R175, R135, c[0x0][0x1cc], R168, 0x1, P1 ;  /* 0x0000730087af0a11 */ /* 0x000fe400008f0ca8 */
[C---:B------:R-:W-:Y:S05]  /*89e0*/  @P0 IADD3 R135, P1, R3.reuse, R179, RZ ;  /* 0x000000b303870210 */ /* 0x040fea0007f3e0ff */
[C---:B------:R-:W-:Y:S01]  /*89f0*/  @P0 IMAD.X R170, R0.reuse, 0x1, R180, P1 ;  /* 0x0000000100aa0824 */ /* 0x040fe200008e06b4 */
[C---:B------:R-:W-:Y:S05]  /*8a00*/  @P0 IADD3 R168, P1, R3.reuse, R177, RZ ;  /* 0x000000b103a80210 */ /* 0x040fea0007f3e0ff */
[C---:B------:R-:W-:Y:S01]  /*8a10*/  @P0 IMAD.X R171, R0.reuse, 0x1, R178, P1 ;  /* 0x0000000100ab0824 */ /* 0x040fe200008e06b2 */
[C---:B------:R-:W-:Y:S05]  /*8a20*/  @P0 IADD3 R169, P1, R3.reuse, R134, RZ ;  /* 0x0000008603a90210 */ /* 0x040fea0007f3e0ff */
[C---:B------:R-:W-:Y:S01]  /*8a30*/  @P0 IMAD.X R132, R0.reuse, 0x1, R132, P1 ;  /* 0x0000000100840824 */ /* 0x040fe200008e0684 */
[----:B------:R-:W-:Y:S04]  /*8a40*/  @P0 IADD3 R3, P1, R3, R232, RZ ;  /* 0x000000e803030210 */ /* 0x000fe80007f3e0ff */
[----:B------:R-:W-:Y:S02]  /*8a50*/  @P0 IADD3.X R0, R0, R231, RZ, P1, !PT ;  /* 0x000000e700000210 */ /* 0x000fe40000ffe4ff */
[C---:B------:R-:W-:Y:S04]  /*8a60*/  @P0 LEA R172, P1, R3.reuse, c[0x0][0x1c8], 0x1 ;  /* 0x0000720003ac0a11 */ /* 0x040fe800078208ff */
[----:B------:R-:W-:Y:S01]  /*8a70*/  @P0 LEA.HI.X R173, R3, c[0x0][0x1cc], R0, 0x1, P1 ;  /* 0x0000730003ad0a11 */ /* 0x000fe200008f0c00 */
[----:B------:R-:W-:Y:S01]  /*8a80*/  FMUL.FTZ R0, R5, c[0x0][0x320] ;  /* 0x0000c80005007a20 */ /* 0x000fe20000410000 */
[C---:B------:R-:W-:Y:S01]  /*8a90*/  @P0 LEA R134, P1, R135.reuse, c[0x0][0x1c8], 0x1 ;  /* 0x0000720087860a11 */ /* 0x040fe200078208ff */
[----:B------:R-:W-:Y:S02]  /*8aa0*/  FMUL.FTZ R3, R4, c[0x0][0x320] ;  /* 0x0000c80004037a20 */ /* 0x000fe40000410000 */
[----:B------:R1:W4:Y:S01]  /*8ab0*/  MUFU.TANH R181, R0 ;  /* 0x0000000000b57308 */ /* 0x0003220000002400 */
[----:B------:R-:W-:Y:S01]  /*8ac0*/  @P0 LEA.HI.X R135, R135, c[0x0][0x1cc], R170, 0x1, P1 ;  /* 0x0000730087870a11 */ /* 0x000fe200008f0caa */
[----:B------:R-:W-:Y:S01]  /*8ad0*/  @!PT LDS RZ, [RZ] ;  /* 0x00000000fffff984 */ /* 0x000fe20000000800 */
[----:B------:R-:W-:Y:S01]  /*8ae0*/  @!PT LDS RZ, [RZ] ;  /* 0x00000000fffff984 */ /* 0x000fe20000000800 */
[----:B------:R-:W-:Y:S01]  /*8af0*/  @!PT LDS RZ, [RZ] ;  /* 0x00000000fffff984 */ /* 0x000fe20000000800 */
[----:B------:R3:W-:Y:S01]  /*8b00*/  @P0 LDGSTS.E.BYPASS.LTC128B.128 [R219+0x8100], [R228.64], !P6 ;  /* 0x08100000e4db0fae */ /* 0x0007e2000f101d46 */
[----:B------:R-:W-:Y:S01]  /*8b10*/  @P0 LEA R170, P1, R168, c[0x0][0x1c8], 0x1 ;  /* 0x00007200a8aa0a11 */ /* 0x000fe200078208ff */
[----:B------:R-:W-:Y:S03]  /*8b20*/  IMAD.SHL.U32 R5, R222, 0x40, RZ ;  /* 0x00000040de057824 */ /* 0x000fe600078e00ff */
[----:B------:R-:W-:Y:S01]  /*8b30*/  @P0 LEA.HI.X R171, R168, c[0x0][0x1cc], R171, 0x1, P1 ;  /* 0x00007300a8ab0a11 */ /* 0x000fe200008f0cab */
[----:B------:R3:W-:Y:S01]  /*8b40*/  @P0 LDGSTS.E.BYPASS.LTC128B.128 [R219+0xa100], [R226.64], !P5 ;  /* 0x0a100000e2db0fae */ /* 0x0007e2000e901d46 */
[C---:B------:R-:W-:Y:S01]  /*8b50*/  @P0 LEA R168, P1, R169.reuse, c[0x0][0x1c8], 0x1 ;  /* 0x00007200a9a80a11 */ /* 0x040fe200078208ff */
[----:B------:R5:W3:Y:S03]  /*8b60*/  MUFU.TANH R182, R3 ;  /* 0x0000000300b67308 */ /* 0x000ae60000002400 */
[----:B------:R-:W-:Y:S01]  /*8b70*/  @P0 LEA.HI.X R169, R169, c[0x0][0x1cc], R132, 0x1, P1 ;  /* 0x00007300a9a90a11 */ /* 0x000fe200008f0c84 */
[----:B------:R3:W-:Y:S06]  /*8b80*/  @P0 LDGSTS.E.BYPASS.LTC128B.128 [R219+0xc100], [R224.64], !P4 ;  /* 0x0c100000e0db0fae */ /* 0x0007ec000e101d46 */
[----:B------:R3:W-:Y:S01]  /*8b90*/  @P0 LDGSTS.E.BYPASS.LTC128B.128 [R219+0xe100], [R174.64], !P3 ;  /* 0x0e100000aedb0fae */ /* 0x0007e2000d901d46 */
[----:B-1----:R-:W-:Y:S05]  /*8ba0*/  FMUL.FTZ R0, R6, c[0x0][0x320] ;  /* 0x0000c80006007a20 */ /* 0x002fea0000410000 */
[----:B------:R1:W-:Y:S01]  /*8bb0*/  @P0 LDGSTS.E.BYPASS.LTC128B.128 [R219+0x9100], [R172.64], !P6 ;  /* 0x09100000acdb0fae */ /* 0x0003e2000f101d46 */
[----:B--2---:R-:W-:Y:S01]  /*8bc0*/  IMAD.IADD R6, R238, 0x1, R239 ;  /* 0x00000001ee067824 */ /* 0x004fe200078e02ef */
[----:B------:R2:W1:Y:S04]  /*8bd0*/  MUFU.TANH R223, R0 ;  /* 0x0000000000df7308 */ /* 0x0004680000002400 */
[----:B------:R1:W-:Y:S01]  /*8be0*/  @P0 LDGSTS.E.BYPASS.LTC128B.128 [R219+0xb100], [R134.64], !P5 ;  /* 0x0b10000086db0fae */ /* 0x0003e2000e901d46 */
[----:B-----5:R-:W-:Y:S05]  /*8bf0*/  FMUL.FTZ R3, R31, c[0x0][0x320] ;  /* 0x0000c8001f037a20 */ /* 0x020fea0000410000 */
[----:B------:R1:W-:Y:S06]  /*8c00*/  @P0 LDGSTS.E.BYPASS.LTC128B.128 [R219+0xd100], [R170.64], !P4 ;  /* 0x0d100000aadb0fae */ /* 0x0003ec000e101d46 */
[----:B------:R1:W-:Y:S06]  /*8c10*/  @P0 LDGSTS.E.BYPASS.LTC128B.128 [R219+0xf100], [R168.64], !P3 ;  /* 0x0f100000a8db0fae */ /* 0x0003ec000d901d46 */
[----:B------:R-:W0:Y:S01]  /*8c20*/  LDGDEPBAR ;  /* 0x00000000000079af */ /* 0x000e220000000000 */
[----:B--2---:R-:W-:Y:S02]  /*8c30*/  FMUL.FTZ R0, R7, c[0x0][0x320] ;  /* 0x0000c80007007a20 */ /* 0x004fe40000410000 */
[----:B------:R-:W-:Y:S02]  /*8c40*/  IMAD.MOV.U32 R7, RZ, RZ, c[0x0][0x32c] ;  /* 0x0000cb00ff077624 */ /* 0x000fe400078e00ff */
        /* <DEDUP_REMOVED lines=38> */
[----:B------:R2:W1:Y:S10]  /*8eb0*/  MUFU.TANH R26, R3 ;  /* 0x00000003001a7308 */ /* 0x0004740000002400 */
[----:B------:R5:W1:Y:S01]  /*8ec0*/  MUFU.TANH R184, R0 ;  /* 0x0000000000b87308 */ /* 0x000a620000002400 */
[----:B--2---:R-:W-:Y:S09]  /*8ed0*/  FMUL.FTZ R3, R32, c[0x0][0x320] ;  /* 0x0000c80020037a20 */ /* 0x004ff20000410000 */
[----:B------:R-:W2:Y:S01]  /*8ee0*/  MUFU.TANH R11, R3 ;  /* 0x00000003000b7308 */ /* 0x000ea20000002400 */
[----:B-----5:R-:W-:Y:S09]  /*8ef0*/  FMUL.FTZ R0, R27, c[0x0][0x320] ;  /* 0x0000c8001b007a20 */ /* 0x020ff20000410000 */
[----:B------:R5:W1:Y:S02]  /*8f00*/  MUFU.TANH R183, R0 ;  /* 0x0000000000b77308 */ /* 0x000a640000002400 */
[----:B-----5:R-:W-:Y:S08]  /*8f10*/  FMUL.FTZ R0, R28, c[0x0][0x320] ;  /* 0x0000c8001c007a20 */ /* 0x020ff00000410000 */
[----:B------:R5:W1:Y:S02]  /*8f20*/  MUFU.TANH R13, R0 ;  /* 0x00000000000d7308 */ /* 0x000a640000002400 */
[----:B-----5:R-:W-:Y:S02]  /*8f30*/  FMUL.FTZ R0, R29, c[0x0][0x320] ;  /* 0x0000c8001d007a20 */ /* 0x020fe40000410000 */
[----:B------:R-:W5:Y:S06]  /*8f40*/  LDL R29, [R1+0x10] ;  /* 0x00001000011d7983 */ /* 0x000f6c0000100800 */
[----:B------:R1:W1:Y:S02]  /*8f50*/  MUFU.TANH R12, R0 ;  /* 0x00000000000c7308 */ /* 0x0002640000002400 */
[----:B-1----:R-:W-:Y:S02]  /*8f60*/  FMUL.FTZ R0, R30, c[0x0][0x320] ;  /* 0x0000c8001e007a20 */ /* 0x002fe40000410000 */
[----:B------:R-:W5:Y:S06]  /*8f70*/  LDL R30, [R1+0xc] ;  /* 0x00000c00011e7983 */ /* 0x000f6c0000100800 */
[----:B------:R1:W1:Y:S02]  /*8f80*/  MUFU.TANH R27, R0 ;  /* 0x00000000001b7308 */ /* 0x0002640000002400 */
[----:B-1----:R-:W-:Y:S05]  /*8f90*/  @P2 IMAD.HI.U32 R0, R6, c[0x0][0x2c8], RZ ;  /* 0x0000b20006002a27 */ /* 0x002fea00078e00ff */
[----:B------:R-:W-:Y:S01]  /*8fa0*/  @P2 SHF.R.U32.HI R6, RZ, c[0x0][0x2cc], R0 ;  /* 0x0000b300ff062a19 */ /* 0x000fe20000011600 */
[----:B------:R-:W-:Y:S01]  /*8fb0*/  FMUL.FTZ R0, R33, c[0x0][0x320] ;  /* 0x0000c80021007a20 */ /* 0x000fe20000410000 */
[----:B------:R-:W-:Y:S03]  /*8fc0*/  ISETP.GE.AND P2, PT, R7, 0x1, PT ;  /* 0x000000010700780c */ /* 0x000fe60003f46270 */
[----:B------:R1:W1:Y:S01]  /*8fd0*/  MUFU.TANH R10, R0 ;  /* 0x00000000000a7308 */ /* 0x0002620000002400 */
[----:B------:R-:W2:Y:S01]  /*8fe0*/  SHFL.IDX PT, R4, R6, RZ, 0x1c1f ;  /* 0x001c1fff06047589 */ /* 0x000ea200000e0000 */
[----:B-1----:R-:W-:Y:S08]  /*8ff0*/  FMUL.FTZ R0, R34, c[0x0][0x320] ;  /* 0x0000c80022007a20 */ /* 0x002ff00000410000 */
[----:B------:R1:W1:Y:S02]  /*9000*/  MUFU.TANH R25, R0 ;  /* 0x0000000000197308 */ /* 0x0002640000002400 */
[----:B-1----:R-:W-:Y:S08]  /*9010*/  FMUL.FTZ R0, R35, c[0x0][0x320] ;  /* 0x0000c80023007a20 */ /* 0x002ff00000410000 */
[----:B------:R3:W1:Y:S02]  /*9020*/  MUFU.TANH R28, R0 ;  /* 0x00000000001c7308 */ /* 0x0006640000002400 */
[----:B---3--:R-:W-:Y:S04]  /*9030*/  IADD3 R0, -R237, 0x1, -R5 ;  /* 0x00000001ed007810 */ /* 0x008fe80007ffe905 */
[----:B-----5:R-:W-:Y:S04]  /*9040*/  IADD3 R0, -R29, R0, R30 ;  /* 0x000000001d007210 */ /* 0x020fe80007ffe11e */
[C---:B------:R-:W-:Y:S02]  /*9050*/  IADD3 R8, R0.reuse, c[0x0][0x328], RZ ;  /* 0x0000ca0000087a10 */ /* 0x040fe40007ffe0ff */
[----:B------:R-:W-:Y:S03]  /*9060*/  IADD3 R7, R0, UR4, RZ ;  /* 0x0000000400077c10 */ /* 0x000fe6000fffe0ff */
[--C-:B--2---:R-:W-:Y:S02]  /*9070*/  IMAD.IADD R3, R8, 0x1, R4.reuse ;  /* 0x0000000108037824 */ /* 0x104fe400078e0204 */
[----:B------:R-:W-:Y:S01]  /*9080*/  IMAD.IADD R0, R7, 0x1, R4 ;  /* 0x0000000107007824 */ /* 0x000fe200078e0204 */
[----:B------:R-:W-:-:S05]  /*9090*/  @!P2 BRA `(.L_x_1689) ;  /* 0x000001800000a947 */ /* 0x000fca0003800000 */
[----:B-1--4-:R-:W-:Y:S01]  /*90a0*/  IADD3 R4, -R29, R30, R4 ;  /* 0x0000001e1d047210 */ /* 0x012fe20007ffe104 */
        /* <DEDUP_REMOVED lines=12> */
.L_x_1691:
[----:B------:R-:W-:Y:S04]  /*9170*/  MOV R9, c[0x0][0x32c] ;  /* 0x0000cb0000097a02 */ /* 0x000fe80000000f00 */
[----:B------:R-:W-:Y:S11]  /*9180*/  ISETP.NE.AND P0, PT, R9, 0x1, PT ;  /* 0x000000010900780c */ /* 0x000ff60003f05270 */
[----:B------:R-:W-:Y:S02]  /*9190*/  @!UPT UIADD3 URZ, URZ, URZ, URZ ;  /* 0x0000003f3f3ff290 */ /* 0x000fe4000fffe03f */
[----:B------:R-:W-:Y:S05]  /*91a0*/  @P0 IMAD.HI.U32 R9, R4, c[0x0][0x330], RZ ;  /* 0x0000cc0004090a27 */ /* 0x000fea00078e00ff */
[----:B------:R-:W-:Y:S02]  /*91b0*/  @P0 SHF.R.U32.HI R4, RZ, c[0x0][0x334], R9 ;  /* 0x0000cd00ff040a19 */ /* 0x000fe40000011609 */
.L_x_1692:
[----:B------:R-:W-:Y:S05]  /*91c0*/  BSYNC B0 ;  /* 0x0000000000007941 */ /* 0x000fea0003800000 */
.L_x_1690:
[----:B------:R-:W-:Y:S04]  /*91d0*/  IMAD R4, R4, c[0x0][0x32c], -R5 ;  /* 0x0000cb0004047a24 */ /* 0x000fe800078e0a05 */
[----:B------:R-:W-:Y:S05]  /*91e0*/  IMAD.IADD R4, R4, 0x1, -R237 ;  /* 0x0000000104047824 */ /* 0x000fea00078e0aed */
[----:B------:R-:W-:Y:S02]  /*91f0*/  IMNMX R0, R0, R4, !PT ;  /* 0x0000000400007217 */ /* 0x000fe40007800200 */
[----:B------:R-:W-:Y:S04]  /*9200*/  IADD3 R4, R4, c[0x0][0x32c], RZ ;  /* 0x0000cb0004047a10 */ /* 0x000fe80007ffe0ff */
[----:B------:R-:W-:Y:S02]  /*9210*/  IMNMX R3, R3, R4, PT ;  /* 0x0000000403037217 */ /* 0x000fe40003800200 */
.L_x_1689:
[----:B-1--4-:R-:W-:Y:S04]  /*9220*/  ISETP.GT.AND P1, PT, R222, -0x1, PT ;  /* 0xffffffffde00780c */ /* 0x012fe80003f24270 */
[----:B------:R-:W-:Y:S04]  /*9230*/  ISETP.GT.AND P0, PT, R0, RZ, P1 ;  /* 0x000000ff0000720c */ /* 0x000fe80000f04270 */
[C---:B------:R-:W-:Y:S04]  /*9240*/  ISETP.LT.OR P0, PT, R3.reuse, 0x1, P0 ;  /* 0x000000010300780c */ /* 0x040fe80000701670 */
[----:B------:R-:W-:Y:S02]  /*9250*/  FSEL R9, R182, -INF , !P0 ;  /* 0xff800000b6097808 */ /* 0x000fe40004000000 */
[C---:B------:R-:W-:Y:S04]  /*9260*/  ISETP.GT.AND P0, PT, R0.reuse, 0x1, P1 ;  /* 0x000000010000780c */ /* 0x040fe80000f04270 */
[----:B------:R-:W-:Y:S04]  /*9270*/  ISETP.LT.OR P0, PT, R3, 0x2, P0 ;  /* 0x000000020300780c */ /* 0x000fe80000701670 */
[----:B------:R-:W-:Y:S02]  /*9280*/  FSEL R24, R181, -INF , !P0 ;  /* 0xff800000b5187808 */ /* 0x000fe40004000000 */
[----:B------:R-:W-:Y:S04]  /*9290*/  ISETP.GT.AND P0, PT, R0, 0x8, P1 ;  /* 0x000000080000780c */ /* 0x000fe80000f04270 */
        /* <DEDUP_REMOVED lines=38> */
[----:B------:R-:W-:Y:S02]  /*9500*/  ISETP.GT.AND P0, PT, R0, 0x39, P1 ;  /* 0x000000390000780c */ /* 0x000fe40000f04270 */
[----:B------:R-:W1:Y:S02]  /*9510*/  SHFL.IDX PT, R0, R6, 0x1, 0x1c1f ;  /* 0x003c1f0006007f89 */ /* 0x000e6400000e0000 */
[----:B------:R-:W-:Y:S04]  /*9520*/  ISETP.LT.OR P0, PT, R3, 0x3a, P0 ;  /* 0x0000003a0300780c */ /* 0x000fe80000701670 */
[----:B------:R-:W-:Y:S01]  /*9530*/  FSEL R10, R10, -INF , !P0 ;  /* 0xff8000000a0a7808 */ /* 0x000fe20004000000 */
[--C-:B-1----:R-:W-:Y:S02]  /*9540*/  IMAD.IADD R4, R8, 0x1, R0.reuse ;  /* 0x0000000108047824 */ /* 0x102fe400078e0200 */
        /* <DEDUP_REMOVED lines=15> */
.L_x_1695:
[----:B------:R-:W-:Y:S04]  /*9640*/  MOV R6, c[0x0][0x32c] ;  /* 0x0000cb0000067a02 */ /* 0x000fe80000000f00 */
[----:B------:R-:W-:Y:S11]  /*9650*/  ISETP.NE.AND P0, PT, R6, 0x1, PT ;  /* 0x000000010600780c */ /* 0x000ff60003f05270 */
[----:B------:R-:W-:Y:S02]  /*9660*/  @!UPT UIADD3 URZ, URZ, URZ, URZ ;  /* 0x0000003f3f3ff290 */ /* 0x000fe4000fffe03f */
[----:B------:R-:W-:Y:S05]  /*9670*/  @P0 IMAD.HI.U32 R6, R0, c[0x0][0x330], RZ ;  /* 0x0000cc0000060a27 */ /* 0x000fea00078e00ff */
[----:B------:R-:W-:Y:S02]  /*9680*/  @P0 SHF.R.U32.HI R0, RZ, c[0x0][0x334], R6 ;  /* 0x0000cd00ff000a19 */ /* 0x000fe40000011606 */
.L_x_1696:
[----:B------:R-:W-:Y:S05]  /*9690*/  BSYNC B0 ;  /* 0x0000000000007941 */ /* 0x000fea0003800000 */
.L_x_1694:
[----:B------:R-:W-:Y:S04]  /*96a0*/  IMAD R5, R0, c[0x0][0x32c], -R5 ;  /* 0x0000cb0000057a24 */ /* 0x000fe800078e0a05 */
[----:B------:R-:W-:Y:S05]  /*96b0*/  IMAD.IADD R0, R5, 0x1, -R237 ;  /* 0x0000000105007824 */ /* 0x000fea00078e0aed */
[----:B------:R-:W-:Y:S02]  /*96c0*/  IMNMX R3, R3, R0, !PT ;  /* 0x0000000003037217 */ /* 0x000fe40007800200 */
[----:B------:R-:W-:Y:S04]  /*96d0*/  IADD3 R0, R0, c[0x0][0x32c], RZ ;  /* 0x0000cb0000007a10 */ /* 0x000fe80007ffe0ff */
[----:B------:R-:W-:Y:S02]  /*96e0*/  IMNMX R4, R4, R0, PT ;  /* 0x0000000004047217 */ /* 0x000fe40003800200 */
.L_x_1693:
[----:B------:R-:W2:Y:S01]  /*96f0*/  LDL.LU R29, [R1] ;  /* 0x00000000011d7983 */ /* 0x000ea20000300800 */
[----:B------:R-:W-:Y:S03]  /*9700*/  FMNMX.FTZ R0, R9, R2, !PT ;  /* 0x0000000209007209 */ /* 0x000fe60007810000 */
[----:B------:R-:W-:Y:S01]  /*9710*/  LDSM.16.MT88.4 R172, [R193] ;  /* 0x00000000c1ac783b */ /* 0x000fe20000004200 */
        /* <DEDUP_REMOVED lines=20> */
[----:B------:R-:W-:Y:S05]  /*9860*/  FSEL R0, R132, RZ, P0 ;  /* 0x000000ff84007208 */ /* 0x000fea0000000000 */
[----:B------:R-:W-:Y:S02]  /*9870*/  FADD.FTZ R0, -R0, R2 ;  /* 0x0000000200007221 */ /* 0x000fe40000010100 */
[----:B------:R-:W-:Y:S02]  /*9880*/  FMUL.FTZ R2, R132, c[0x0][0x2d0] ;  /* 0x0000b40084027a20 */ /* 0x000fe40000410000 */
[----:B------:R-:W-:Y:S03]  /*9890*/  FMUL.FTZ R0, R0, c[0x0][0x2d0] ;  /* 0x0000b40000007a20 */ /* 0x000fe60000410000 */
[----:B------:R-:W-:Y:S02]  /*98a0*/  FSEL R2, R2, RZ, P0 ;  /* 0x000000ff02027208 */ /* 0x000fe40000000000 */
[----:B------:R-:W-:Y:S03]  /*98b0*/  ISETP.GT.AND P0, PT, R3, RZ, P1 ;  /* 0x000000ff0300720c */ /* 0x000fe60000f04270 */
        /* <DEDUP_REMOVED lines=8> */
[----:B------:R-:W-:Y:S01]  /*9940*/  MUFU.EX2 R9, R9 ;  /* 0x0000000900097308 */ /* 0x000fe20000000800 */
        /* <DEDUP_REMOVED lines=8> */
[----:B------:R-:W1:Y:S01]  /*99d0*/  MUFU.EX2 R8, R8 ;  /* 0x0000000800087308 */ /* 0x000e620000000800 */
        /* <DEDUP_REMOVED lines=9> */
[----:B------:R-:W-:Y:S01]  /*9a70*/  FFMA.FTZ R237, R11, c[0x0][0x2d0], -R2 ;  /* 0x0000b4000bed7a23 */ /* 0x000fe20000010802 */
[----:B------:R-:W-:Y:S02]  /*9a80*/  ISETP.LT.OR P0, PT, R4, 0xa, P0 ;  /* 0x0000000a0400780c */ /* 0x000fe40000701670 */
[----:B------:R-:W-:Y:S02]  /*9a90*/  IADD3 R220, R222, -0x1, RZ ;  /* 0xffffffffdedc7810 */ /* 0x000fe40007ffe0ff */
[----:B------:R-:W-:Y:S02]  /*9aa0*/  FSEL R10, R191, -INF , !P0 ;  /* 0xff800000bf0a7808 */ /* 0x000fe40004000000 */
[C---:B------:R-:W-:Y:S02]  /*9ab0*/  ISETP.GT.AND P0, PT, R3.reuse, 0x10, P1 ;  /* 0x000000100300780c */ /* 0x040fe40000f04270 */
[----:B------:R-:W3:Y:S02]  /*9ac0*/  MUFU.EX2 R2, R0 ;  /* 0x0000000000027308 */ /* 0x000ee40000000800 */
[----:B------:R-:W-:Y:S02]  /*9ad0*/  ISETP.LT.OR P0, PT, R4, 0x11, P0 ;  /* 0x000000110400780c */ /* 0x000fe40000701670 */
[----:B-1----:R-:W-:Y:S02]  /*9ae0*/  F2FP.PACK_AB R168, R8, R9 ;  /* 0x0000000908a8723e */ /* 0x002fe400000000ff */
[----:B------:R-:W-:Y:S02]  /*9af0*/  FSEL R176, R190, -INF , !P0 ;  /* 0xff800000beb07808 */ /* 0x000fe40004000000 */
[----:B------:R-:W-:Y:S02]  /*9b00*/  ISETP.GT.AND P0, PT, R3, 0x11, P1 ;  /* 0x000000110300780c */ /* 0x000fe40000f04270 */
[----:B------:R1:W-:Y:S02]  /*9b10*/  MUFU.EX2 R15, R20 ;  /* 0x00000014000f7308 */ /* 0x0003e40000000800 */
[C---:B------:R-:W-:Y:S04]  /*9b20*/  ISETP.LT.OR P0, PT, R4.reuse, 0x12, P0 ;  /* 0x000000120400780c */ /* 0x040fe80000701670 */
[----:B------:R-:W-:Y:S02]  /*9b30*/  FSEL R135, R189, -INF , !P0 ;  /* 0xff800000bd877808 */ /* 0x000fe40004000000 */
[C---:B------:R-:W-:Y:S04]  /*9b40*/  ISETP.GT.AND P0, PT, R3.reuse, 0x18, P1 ;  /* 0x000000180300780c */ /* 0x040fe80000f04270 */
[----:B------:R-:W-:Y:S01]  /*9b50*/  ISETP.LT.OR P0, PT, R4, 0x19, P0 ;  /* 0x000000190400780c */ /* 0x000fe20000701670 */
[----:B---3--:R-:W-:Y:S03]  /*9b60*/  FMUL.FTZ R24, R2, R156 ;  /* 0x0000009c02187220 */ /* 0x008fe60000410000 */
[----:B------:R-:W-:Y:S01]  /*9b70*/  FSEL R177, R188, -INF , !P0 ;  /* 0xff800000bcb17808 */ /* 0x000fe20004000000 */
[C---:B------:R-:W-:Y:S01]  /*9b80*/  FMUL.FTZ R12, R2.reuse, R144 ;  /* 0x00000090020c7220 */ /* 0x040fe20000410000 */
[----:B------:R-:W-:Y:S01]  /*9b90*/  ISETP.GT.AND P0, PT, R3, 0x19, P1 ;  /* 0x000000190300780c */ /* 0x000fe20000f04270 */
[C---:B------:R-:W-:Y:S01]  /*9ba0*/  FMUL.FTZ R32, R2.reuse, R164 ;  /* 0x000000a402207220 */ /* 0x040fe20000410000 */
[----:B------:R-:W3:Y:S01]  /*9bb0*/  LDL.LU R188, [R1+0x8] ;  /* 0x0000080001bc7983 */ /* 0x000ee20000300800 */
[----:B------:R-:W-:Y:S01]  /*9bc0*/  FMUL.FTZ R33, R2, R165 ;  /* 0x000000a502217220 */ /* 0x000fe20000410000 */
[----:B------:R-:W-:Y:S01]  /*9bd0*/  ISETP.LT.OR P0, PT, R4, 0x1a, P0 ;  /* 0x0000001a0400780c */ /* 0x000fe20000701670 */
[C---:B------:R-:W-:Y:S02]  /*9be0*/  FMUL.FTZ R13, R2.reuse, R145 ;  /* 0x00000091020d7220 */ /* 0x040fe40000410000 */
[C---:B------:R-:W-:Y:S01]  /*9bf0*/  FMUL.FTZ R16, R2.reuse, R148 ;  /* 0x0000009402107220 */ /* 0x040fe20000410000 */
[----:B------:R-:W-:Y:S01]  /*9c00*/  FSEL R178, R187, -INF , !P0 ;  /* 0xff800000bbb27808 */ /* 0x000fe20004000000 */
[C---:B------:R-:W-:Y:S01]  /*9c10*/  FMUL.FTZ R17, R2.reuse, R149 ;  /* 0x0000009502117220 */ /* 0x040fe20000410000 */
[C---:B------:R-:W-:Y:S01]  /*9c20*/  ISETP.GT.AND P0, PT, R3.reuse, 0x20, P1 ;  /* 0x000000200300780c */ /* 0x040fe20000f04270 */
[C---:B-1----:R-:W-:Y:S01]  /*9c30*/  FMUL.FTZ R20, R2.reuse, R152 ;  /* 0x0000009802147220 */ /* 0x042fe20000410000 */
[----:B------:R-:W-:Y:S01]  /*9c40*/  MUFU.EX2 R187, R225 ;  /* 0x000000e100bb7308 */ /* 0x000fe20000000800 */
[----:B------:R-:W-:Y:S01]  /*9c50*/  FMUL.FTZ R21, R2, R153 ;  /* 0x0000009902157220 */ /* 0x000fe20000410000 */
[----:B------:R-:W-:Y:S01]  /*9c60*/  ISETP.LT.OR P0, PT, R4, 0x21, P0 ;  /* 0x000000210400780c */ /* 0x000fe20000701670 */
[C---:B------:R-:W-:Y:S02]  /*9c70*/  FMUL.FTZ R36, R2.reuse, R36 ;  /* 0x0000002402247220 */ /* 0x040fe40000410000 */
[----:B------:R-:W-:Y:S01]  /*9c80*/  FMUL.FTZ R37, R2, R37 ;  /* 0x0000002502257220 */ /* 0x000fe20000410000 */
[----:B------:R-:W-:Y:S01]  /*9c90*/  FSEL R179, R186, -INF , !P0 ;  /* 0xff800000bab37808 */ /* 0x000fe20004000000 */
[C---:B------:R-:W-:Y:S01]  /*9ca0*/  FMUL.FTZ R40, R2.reuse, R40 ;  /* 0x0000002802287220 */ /* 0x040fe20000410000 */
[----:B------:R-:W-:Y:S01]  /*9cb0*/  ISETP.GT.AND P0, PT, R3, 0x21, P1 ;  /* 0x000000210300780c */ /* 0x000fe20000f04270 */
[C---:B------:R-:W-:Y:S02]  /*9cc0*/  FMUL.FTZ R41, R2.reuse, R41 ;  /* 0x0000002902297220 */ /* 0x040fe40000410000 */
[----:B------:R-:W-:Y:S01]  /*9cd0*/  FMUL.FTZ R44, R2, R44 ;  /* 0x0000002c022c7220 */ /* 0x000fe20000410000 */
[----:B------:R-:W-:Y:S01]  /*9ce0*/  ISETP.LT.OR P0, PT, R4, 0x22, P0 ;  /* 0x000000220400780c */ /* 0x000fe20000701670 */
[C---:B------:R-:W-:Y:S02]  /*9cf0*/  FMUL.FTZ R45, R2.reuse, R45 ;  /* 0x0000002d022d7220 */ /* 0x040fe40000410000 */
[C---:B------:R-:W-:Y:S01]  /*9d00*/  FMUL.FTZ R48, R2.reuse, R48 ;  /* 0x0000003002307220 */ /* 0x040fe20000410000 */
[----:B------:R-:W-:Y:S01]  /*9d10*/  FSEL R180, R185, -INF , !P0 ;  /* 0xff800000b9b47808 */ /* 0x000fe20004000000 */
[C---:B------:R-:W-:Y:S01]  /*9d20*/  FMUL.FTZ R49, R2.reuse, R49 ;  /* 0x0000003102317220 */ /* 0x040fe20000410000 */
[C---:B------:R-:W-:Y:S01]  /*9d30*/  ISETP.GT.AND P0, PT, R3.reuse, 0x28, P1 ;  /* 0x000000280300780c */ /* 0x040fe20000f04270 */
[C---:B------:R-:W-:Y:S02]  /*9d40*/  FMUL.FTZ R52, R2.reuse, R52 ;  /* 0x0000003402347220 */ /* 0x040fe40000410000 */
        /* <DEDUP_REMOVED lines=43> */
[----:B------:R-:W-:Y:S01]  /*a000*/  FMUL.FTZ R105, R2, R105 ;  /* 0x0000006902697220 */ /* 0x000fe20000410000 */
[----:B------:R-:W-:Y:S01]  /*a010*/  FSEL R134, R28, -INF , !P0 ;  /* 0xff8000001c867808 */ /* 0x000fe20004000000 */
[C---:B--2---:R-:W-:Y:S02]  /*a020*/  FFMA.FTZ R0, R2.reuse, R29, R9 ;  /* 0x0000001d02007223 */ /* 0x044fe40000010009 */
[----:B------:R-:W-:Y:S01]  /*a030*/  MUFU.EX2 R9, R23 ;  /* 0x0000001700097308 */ /* 0x000fe20000000800 */
[----:B------:R-:W-:Y:S02]  /*a040*/  FMUL.FTZ R28, R2, R160 ;  /* 0x000000a0021c7220 */ /* 0x000fe40000410000 */
[----:B------:R-:W-:Y:S01]  /*a050*/  FADD.FTZ R4, R8, R0 ;  /* 0x0000000008047221 */ /* 0x000fe20000010000 */
[----:B------:R-:W-:Y:S01]  /*a060*/  FMNMX.FTZ R0, R5, R133, !PT ;  /* 0x0000008505007209 */ /* 0x000fe20007810000 */
[C---:B------:R-:W-:Y:S02]  /*a070*/  FMUL.FTZ R29, R2.reuse, R161 ;  /* 0x000000a1021d7220 */ /* 0x040fe40000410000 */
[C---:B------:R-:W-:Y:S01]  /*a080*/  FMUL.FTZ R108, R2.reuse, R108 ;  /* 0x0000006c026c7220 */ /* 0x040fe20000410000 */
[----:B------:R-:W-:Y:S01]  /*a090*/  FMNMX.FTZ R0, R7, R0, !PT ;  /* 0x0000000007007209 */ /* 0x000fe20007810000 */
[C---:B------:R-:W-:Y:S01]  /*a0a0*/  FMUL.FTZ R109, R2.reuse, R109 ;  /* 0x0000006d026d7220 */ /* 0x040fe20000410000 */
[----:B------:R-:W1:Y:S01]  /*a0b0*/  MUFU.EX2 R8, R22 ;  /* 0x0000001600087308 */ /* 0x000e620000000800 */
[----:B------:R-:W-:Y:S01]  /*a0c0*/  FMUL.FTZ R112, R2, R112 ;  /* 0x0000007002707220 */ /* 0x000fe20000410000 */
[----:B------:R-:W-:Y:S01]  /*a0d0*/  FMNMX.FTZ R0, R6, R0, !PT ;  /* 0x0000000006007209 */ /* 0x000fe20007810000 */
[C---:B------:R-:W-:Y:S02]  /*a0e0*/  FMUL.FTZ R113, R2.reuse, R113 ;  /* 0x0000007102717220 */ /* 0x040fe40000410000 */
[----:B------:R-:W-:Y:S01]  /*a0f0*/  FMUL.FTZ R116, R2, R116 ;  /* 0x0000007402747220 */ /* 0x000fe20000410000 */
[----:B------:R-:W-:Y:S01]  /*a100*/  FMNMX.FTZ R0, R10, R0, !PT ;  /* 0x000000000a007209 */ /* 0x000fe20007810000 */
[C---:B------:R-:W-:Y:S02]  /*a110*/  FMUL.FTZ R117, R2.reuse, R117 ;  /* 0x0000007502757220 */ /* 0x040fe40000410000 */
[----:B------:R-:W-:Y:S01]  /*a120*/  FMUL.FTZ R120, R2, R120 ;  /* 0x0000007802787220 */ /* 0x000fe20000410000 */
[----:B------:R-:W-:Y:S01]  /*a130*/  FMNMX.FTZ R0, R176, R0, !PT ;  /* 0x00000000b0007209 */ /* 0x000fe20007810000 */
[C---:B------:R-:W-:Y:S01]  /*a140*/  FMUL.FTZ R121, R2.reuse, R121 ;  /* 0x0000007902797220 */ /* 0x040fe20000410000 */
[----:B------:R-:W-:Y:S01]  /*a150*/  MUFU.EX2 R160, R228 ;  /* 0x000000e400a07308 */ /* 0x000fe20000000800 */
[C---:B------:R-:W-:Y:S01]  /*a160*/  FMUL.FTZ R124, R2.reuse, R124 ;  /* 0x0000007c027c7220 */ /* 0x040fe20000410000 */
[----:B------:R-:W-:Y:S01]  /*a170*/  FMNMX.FTZ R0, R135, R0, !PT ;  /* 0x0000000087007209 */ /* 0x000fe20007810000 */
[C---:B------:R-:W-:Y:S02]  /*a180*/  FMUL.FTZ R125, R2.reuse, R125 ;  /* 0x0000007d027d7220 */ /* 0x040fe40000410000 */
[C---:B------:R-:W-:Y:S01]  /*a190*/  FMUL.FTZ R128, R2.reuse, R128 ;  /* 0x0000008002807220 */ /* 0x040fe20000410000 */
[----:B------:R-:W-:Y:S01]  /*a1a0*/  FMNMX.FTZ R0, R177, R0, !PT ;  /* 0x00000000b1007209 */ /* 0x000fe20007810000 */
[----:B------:R-:W-:Y:S03]  /*a1b0*/  FMUL.FTZ R129, R2, R129 ;  /* 0x0000008102817220 */ /* 0x000fe60000410000 */
[----:B------:R-:W-:Y:S01]  /*a1c0*/  FMNMX.FTZ R0, R178, R0, !PT ;  /* 0x00000000b2007209 */ /* 0x000fe20007810000 */
[----:B------:R-:W-:Y:S01]  /*a1d0*/  MUFU.EX2 R161, R227 ;  /* 0x000000e300a17308 */ /* 0x000fe20000000800 */
[----:B-1----:R-:W-:Y:S02]  /*a1e0*/  F2FP.PACK_AB R170, R8, R9 ;  /* 0x0000000908aa723e */ /* 0x002fe400000000ff */
        /* <DEDUP_REMOVED lines=15> */
[----:B------:R-:W-:Y:S02]  /*a2e0*/  FADD.FTZ R14, R8, R0 ;  /* 0x00000000080e7221 */ /* 0x000fe40000010000 */
[C---:B------:R-:W-:Y:S01]  /*a2f0*/  FMUL.FTZ R4, R3.reuse, c[0x0][0x2d0] ;  /* 0x0000b40003047a20 */ /* 0x040fe20000410000 */
[----:B------:R-:W-:Y:S01]  /*a300*/  FSEL R0, R3, RZ, P0 ;  /* 0x000000ff03007208 */ /* 0x000fe20000000000 */
[----:B------:R-:W-:Y:S01]  /*a310*/  FMUL.FTZ R8, R2, R140 ;  /* 0x0000008c02087220 */ /* 0x000fe20000410000 */
[----:B------:R-:W-:Y:S03]  /*a320*/  F2FP.PACK_AB R140, R15, R18 ;  /* 0x000000120f8c723e */ /* 0x000fe600000000ff */
[----:B------:R-:W-:Y:S01]  /*a330*/  FADD.FTZ R0, -R0, R133 ;  /* 0x0000008500007221 */ /* 0x000fe20000010100 */
[----:B------:R-:W-:Y:S01]  /*a340*/  FSEL R133, R4, RZ, P0 ;  /* 0x000000ff04857208 */ /* 0x000fe20000000000 */
[----:B------:R-:W-:Y:S01]  /*a350*/  FMUL.FTZ R4, R2, R136 ;  /* 0x0000008802047220 */ /* 0x000fe20000410000 */
[----:B------:R-:W-:Y:S01]  /*a360*/  ISETP.GT.AND P0, PT, R222, R240, PT ;  /* 0x000000f0de00720c */ /* 0x000fe20003f04270 */
[----:B------:R-:W-:Y:S01]  /*a370*/  FMUL.FTZ R0, R0, c[0x0][0x2d0] ;  /* 0x0000b40000007a20 */ /* 0x000fe20000410000 */
[----:B------:R-:W-:Y:S01]  /*a380*/  MOV R222, R220 ;  /* 0x000000dc00de7202 */ /* 0x000fe20000000f00 */
[--C-:B------:R-:W-:Y:S02]  /*a390*/  FFMA.FTZ R6, R6, c[0x0][0x2d0], -R133.reuse ;  /* 0x0000b40006067a23 */ /* 0x100fe40000010885 */
[--C-:B------:R-:W-:Y:S02]  /*a3a0*/  FFMA.FTZ R7, R7, c[0x0][0x2d0], -R133.reuse ;  /* 0x0000b40007077a23 */ /* 0x100fe40000010885 */
[----:B------:R1:W-:Y:S01]  /*a3b0*/  MUFU.EX2 R156, R6 ;  /* 0x00000006009c7308 */ /* 0x0003e20000000800 */
[--C-:B------:R-:W-:Y:S02]  /*a3c0*/  FFMA.FTZ R11, R5, c[0x0][0x2d0], -R133.reuse ;  /* 0x0000b400050b7a23 */ /* 0x100fe40000010885 */
[----:B------:R-:W-:Y:S02]  /*a3d0*/  FMUL.FTZ R5, R2, R137 ;  /* 0x0000008902057220 */ /* 0x000fe40000410000 */
[--C-:B------:R-:W-:Y:S05]  /*a3e0*/  FFMA.FTZ R2, R10, c[0x0][0x2d0], -R133.reuse ;  /* 0x0000b4000a027a23 */ /* 0x100fea0000010885 */
[----:B------:R-:W-:Y:S10]  /*a3f0*/  MUFU.EX2 R144, R7 ;  /* 0x0000000700907308 */ /* 0x000ff40000000800 */
[----:B------:R-:W2:Y:S01]  /*a400*/  MUFU.EX2 R0, R0 ;  /* 0x0000000000007308 */ /* 0x000ea20000000800 */
[----:B-1----:R-:W-:Y:S04]  /*a410*/  FADD.FTZ R6, R18, R14 ;  /* 0x0000000e12067221 */ /* 0x002fe80000010000 */
[----:B------:R-:W-:Y:S05]  /*a420*/  FADD.FTZ R157, R15, R6 ;  /* 0x000000060f9d7221 */ /* 0x000fea0000010000 */
[----:B------:R-:W1:Y:S10]  /*a430*/  MUFU.EX2 R145, R11 ;  /* 0x0000000b00917308 */ /* 0x000e740000000800 */
[----:B------:R-:W4:Y:S01]  /*a440*/  MUFU.EX2 R153, R2 ;  /* 0x0000000200997308 */ /* 0x000f220000000800 */
[C---:B--2---:R-:W-:Y:S02]  /*a450*/  FMUL.FTZ R6, R0.reuse, R138 ;  /* 0x0000008a00067220 */ /* 0x044fe40000410000 */
[C---:B------:R-:W-:Y:S02]  /*a460*/  FMUL.FTZ R7, R0.reuse, R139 ;  /* 0x0000008b00077220 */ /* 0x040fe40000410000 */
[----:B------:R-:W2:Y:S01]  /*a470*/  LDSM.16.MT88.4 R136, [R194] ;  /* 0x00000000c288783b */ /* 0x000ea20000004200 */
[C---:B------:R-:W-:Y:S02]  /*a480*/  FMUL.FTZ R10, R0.reuse, R142 ;  /* 0x0000008e000a7220 */ /* 0x040fe40000410000 */
[C---:B------:R-:W-:Y:S02]  /*a490*/  FMUL.FTZ R14, R0.reuse, R146 ;  /* 0x00000092000e7220 */ /* 0x040fe40000410000 */
[----:B------:R-:W-:Y:S01]  /*a4a0*/  FMUL.FTZ R15, R0, R147 ;  /* 0x00000093000f7220 */ /* 0x000fe20000410000 */
[----:B-1----:R-:W-:Y:S01]  /*a4b0*/  F2FP.PACK_AB R169, R144, R145 ;  /* 0x0000009190a9723e */ /* 0x002fe200000000ff */
[C---:B------:R-:W-:Y:S02]  /*a4c0*/  FMUL.FTZ R11, R0.reuse, R143 ;  /* 0x0000008f000b7220 */ /* 0x040fe40000410000 */
[C---:B------:R-:W-:Y:S02]  /*a4d0*/  FMUL.FTZ R18, R0.reuse, R150 ;  /* 0x0000009600127220 */ /* 0x040fe40000410000 */
[C---:B------:R-:W-:Y:S01]  /*a4e0*/  FMUL.FTZ R19, R0.reuse, R151 ;  /* 0x0000009700137220 */ /* 0x040fe20000410000 */
[----:B------:R-:W-:Y:S01]  /*a4f0*/  MUFU.EX2 R150, R224 ;  /* 0x000000e000967308 */ /* 0x000fe20000000800 */
[C---:B------:R-:W-:Y:S02]  /*a500*/  FMUL.FTZ R22, R0.reuse, R154 ;  /* 0x0000009a00167220 */ /* 0x040fe40000410000 */
[C---:B------:R-:W-:Y:S01]  /*a510*/  FMUL.FTZ R23, R0.reuse, R155 ;  /* 0x0000009b00177220 */ /* 0x040fe20000410000 */
[----:B----4-:R-:W-:Y:S01]  /*a520*/  F2FP.PACK_AB R171, R153, R156 ;  /* 0x0000009c99ab723e */ /* 0x010fe200000000ff */
[C---:B------:R-:W-:Y:S02]  /*a530*/  FMUL.FTZ R26, R0.reuse, R158 ;  /* 0x0000009e001a7220 */ /* 0x040fe40000410000 */
[C---:B------:R-:W-:Y:S02]  /*a540*/  FMUL.FTZ R27, R0.reuse, R159 ;  /* 0x0000009f001b7220 */ /* 0x040fe40000410000 */
[C---:B------:R-:W-:Y:S01]  /*a550*/  FMUL.FTZ R34, R0.reuse, R166 ;  /* 0x000000a600227220 */ /* 0x040fe20000410000 */
[----:B------:R-:W1:Y:S01]  /*a560*/  MUFU.EX2 R151, R182 ;  /* 0x000000b600977308 */ /* 0x000e620000000800 */
[C---:B------:R-:W-:Y:S05]  /*a570*/  HMMA.16816.F32 R4, R168.reuse, R172, R4 ;  /* 0x000000aca804723c */ /* 0x040fea0000001804 */
[C---:B------:R-:W-:Y:S02]  /*a580*/  FMUL.FTZ R35, R0.reuse, R167 ;  /* 0x000000a700237220 */ /* 0x040fe40000410000 */
[----:B------:R-:W-:Y:S01]  /*a590*/  LDSM.16.MT88.4 R164, [R196+0x1800] ;  /* 0x00180000c4a4783b */ /* 0x000fe20000004200 */
[C---:B------:R-:W-:Y:S01]  /*a5a0*/  HMMA.16816.F32 R8, R168.reuse, R174, R8 ;  /* 0x000000aea808723c */ /* 0x040fe20000001808 */
[----:B------:R-:W-:Y:S03]  /*a5b0*/  MUFU.EX2 R182, R226 ;  /* 0x000000e200b67308 */ /* 0x000fe60000000800 */
[C---:B------:R-:W-:Y:S02]  /*a5c0*/  FMUL.FTZ R30, R0.reuse, R162 ;  /* 0x000000a2001e7220 */ /* 0x040fe40000410000 */
[C---:B------:R-:W-:Y:S02]  /*a5d0*/  FMUL.FTZ R31, R0.reuse, R163 ;  /* 0x000000a3001f7220 */ /* 0x040fe40000410000 */
[C---:B------:R-:W-:Y:S01]  /*a5e0*/  FMUL.FTZ R38, R0.reuse, R38 ;  /* 0x0000002600267220 */ /* 0x040fe20000410000 */
[C---:B--2---:R-:W-:Y:S03]  /*a5f0*/  HMMA.16816.F32 R12, R168.reuse, R136, R12 ;  /* 0x00000088a80c723c */ /* 0x044fe6000000180c */
[C---:B------:R-:W-:Y:S02]  /*a600*/  FMUL.FTZ R39, R0.reuse, R39 ;  /* 0x0000002700277220 */ /* 0x040fe40000410000 */
[C---:B------:R-:W-:Y:S01]  /*a610*/  FMUL.FTZ R42, R0.reuse, R42 ;  /* 0x0000002a002a7220 */ /* 0x040fe20000410000 */
[----:B-1----:R-:W-:Y:S01]  /*a620*/  F2FP.PACK_AB R142, R151, R150 ;  /* 0x00000096978e723e */ /* 0x002fe200000000ff */
[C---:B------:R-:W-:Y:S01]  /*a630*/  FMUL.FTZ R43, R0.reuse, R43 ;  /* 0x0000002b002b7220 */ /* 0x040fe20000410000 */
[C---:B------:R-:W-:Y:S01]  /*a640*/  HMMA.16816.F32 R16, R168.reuse, R138, R16 ;  /* 0x0000008aa810723c */ /* 0x040fe20000001810 */
[----:B------:R-:W1:Y:S03]  /*a650*/  LDSM.16.MT88.4 R136, [R197] ;  /* 0x00000000c588783b */ /* 0x000e660000004200 */
        /* <DEDUP_REMOVED lines=50> */
[C---:B------:R-:W-:Y:S04]  /*a980*/  FMUL.FTZ R130, R0.reuse, R130 ;  /* 0x0000008200827220 */ /* 0x040fe80000410000 */
[C---:B------:R-:W-:Y:S02]  /*a990*/  FMUL.FTZ R131, R0.reuse, R131 ;  /* 0x0000008300837220 */ /* 0x040fe40000410000 */
[----:B---3--:R-:W-:Y:S02]  /*a9a0*/  FFMA.FTZ R0, R0, R188, R145 ;  /* 0x000000bc00007223 */ /* 0x008fe40000010091 */
[--C-:B--2---:R-:W-:Y:S02]  /*a9b0*/  FFMA.FTZ R2, R135, c[0x0][0x2d0], -R133.reuse ;  /* 0x0000b40087027a23 */ /* 0x104fe40000010885 */
[----:B------:R-:W-:Y:S02]  /*a9c0*/  FADD.FTZ R0, R144, R0 ;  /* 0x0000000090007221 */ /* 0x000fe40000010000 */
[----:B------:R-:W-:Y:S01]  /*a9d0*/  LDSM.16.MT88.4 R144, [R194+0x1000] ;  /* 0x00100000c290783b */ /* 0x000fe20000004200 */
[----:B------:R-:W2:Y:S01]  /*a9e0*/  MUFU.EX2 R149, R2 ;  /* 0x0000000200957308 */ /* 0x000ea20000000800 */
[C---:B-1----:R-:W-:Y:S03]  /*a9f0*/  HMMA.16816.F32 R36, R168.reuse, R136, R36 ;  /* 0x00000088a824723c */ /* 0x042fe60000001824 */
[----:B--2---:R-:W-:Y:S01]  /*aa00*/  F2FP.PACK_AB R141, R149, R148 ;  /* 0x00000094958d723e */ /* 0x004fe200000000ff */
[--C-:B------:R-:W-:Y:S05]  /*aa10*/  FFMA.FTZ R2, R177, c[0x0][0x2d0], -R133.reuse ;  /* 0x0000b400b1027a23 */ /* 0x100fea0000010885 */
[----:B------:R-:W-:Y:S01]  /*aa20*/  MUFU.EX2 R177, R239 ;  /* 0x000000ef00b17308 */ /* 0x000fe20000000800 */
[C---:B------:R-:W-:Y:S01]  /*aa30*/  HMMA.16816.F32 R40, R168.reuse, R138, R40 ;  /* 0x0000008aa828723c */ /* 0x040fe20000001828 */
[----:B------:R-:W1:Y:S08]  /*aa40*/  LDSM.16.MT88.4 R136, [R194+0x2000] ;  /* 0x00200000c288783b */ /* 0x000e700000004200 */
[----:B------:R2:W-:Y:S03]  /*aa50*/  MUFU.EX2 R154, R2 ;  /* 0x00000002009a7308 */ /* 0x0005e60000000800 */
[--C-:B--2---:R-:W-:Y:S07]  /*aa60*/  FFMA.FTZ R2, R178, c[0x0][0x2d0], -R133.reuse ;  /* 0x0000b400b2027a23 */ /* 0x104fee0000010885 */
[----:B------:R-:W-:Y:S01]  /*aa70*/  MUFU.EX2 R178, R238 ;  /* 0x000000ee00b27308 */ /* 0x000fe20000000800 */
[C---:B-1----:R-:W-:Y:S09]  /*aa80*/  HMMA.16816.F32 R44, R168.reuse, R136, R44 ;  /* 0x00000088a82c723c */ /* 0x042ff2000000182c */
[----:B------:R-:W1:Y:S01]  /*aa90*/  MUFU.EX2 R155, R2 ;  /* 0x00000002009b7308 */ /* 0x000e620000000800 */
[C---:B------:R-:W-:Y:S01]  /*aaa0*/  HMMA.16816.F32 R48, R168.reuse, R138, R48 ;  /* 0x0000008aa830723c */ /* 0x040fe20000001830 */
[----:B------:R-:W2:Y:S02]  /*aab0*/  LDSM.16.MT88.4 R136, [R197+0x2000] ;  /* 0x00200000c588783b */ /* 0x000ea40000004200 */
[----:B-1----:R-:W-:Y:S01]  /*aac0*/  F2FP.PACK_AB R143, R155, R154 ;  /* 0x0000009a9b8f723e */ /* 0x002fe200000000ff */
[--C-:B------:R-:W-:Y:S05]  /*aad0*/  FFMA.FTZ R2, R179, c[0x0][0x2d0], -R133.reuse ;  /* 0x0000b400b3027a23 */ /* 0x100fea0000010885 */
[----:B------:R-:W-:Y:S10]  /*aae0*/  MUFU.EX2 R179, R237 ;  /* 0x000000ed00b37308 */ /* 0x000ff40000000800 */
[----:B------:R1:W3:Y:S01]  /*aaf0*/  MUFU.EX2 R152, R2 ;  /* 0x0000000200987308 */ /* 0x0002e20000000800 */
[C---:B--2---:R-:W-:Y:S08]  /*ab00*/  HMMA.16816.F32 R52, R168.reuse, R136, R52 ;  /* 0x00000088a834723c */ /* 0x044ff00000001834 */
[C---:B------:R-:W-:Y:S01]  /*ab10*/  HMMA.16816.F32 R56, R168.reuse, R138, R56 ;  /* 0x0000008aa838723c */ /* 0x040fe20000001838 */
[----:B------:R-:W2:Y:S03]  /*ab20*/  LDSM.16.MT88.4 R136, [R196+0x2000] ;  /* 0x00200000c488783b */ /* 0x000ea60000004200 */
[--C-:B-1----:R-:W-:Y:S02]  /*ab30*/  FFMA.FTZ R2, R180, c[0x0][0x2d0], -R133.reuse ;  /* 0x0000b400b4027a23 */ /* 0x102fe40000010885 */
[----:B------:R-:W-:Y:S10]  /*ab40*/  MUFU.EX2 R180, R229 ;  /* 0x000000e500b47308 */ /* 0x000ff40000000800 */
[----:B------:R1:W4:Y:S01]  /*ab50*/  MUFU.EX2 R176, R2 ;  /* 0x0000000200b07308 */ /* 0x0003220000000800 */
[C---:B--2---:R-:W-:Y:S03]  /*ab60*/  HMMA.16816.F32 R60, R168.reuse, R136, R60 ;  /* 0x00000088a83c723c */ /* 0x044fe6000000183c */
[--C-:B-1----:R-:W-:Y:S06]  /*ab70*/  FFMA.FTZ R2, R181, c[0x0][0x2d0], -R133.reuse ;  /* 0x0000b400b5027a23 */ /* 0x102fec0000010885 */
[----:B------:R1:W2:Y:S01]  /*ab80*/  MUFU.EX2 R175, R2 ;  /* 0x0000000200af7308 */ /* 0x0002a20000000800 */
[C---:B------:R-:W-:Y:S01]  /*ab90*/  HMMA.16816.F32 R64, R168.reuse, R138, R64 ;  /* 0x0000008aa840723c */ /* 0x040fe20000001840 */
[----:B------:R-:W5:Y:S02]  /*aba0*/  LDSM.16.MT88.4 R136, [R193+0x4000] ;  /* 0x00400000c188783b */ /* 0x000f640000004200 */
[----:B-1----:R-:W-:Y:S06]  /*abb0*/  FFMA.FTZ R2, R183, c[0x0][0x2d0], -R133 ;  /* 0x0000b400b7027a23 */ /* 0x002fec0000010885 */
[----:B------:R1:W-:Y:S01]  /*abc0*/  MUFU.EX2 R174, R2 ;  /* 0x0000000200ae7308 */ /* 0x0003e20000000800 */
[C---:B-----5:R-:W-:Y:S08]  /*abd0*/  HMMA.16816.F32 R68, R168.reuse, R136, R68 ;  /* 0x00000088a844723c */ /* 0x060ff00000001844 */
[C---:B------:R-:W-:Y:S01]  /*abe0*/  HMMA.16816.F32 R72, R168.reuse, R138, R72 ;  /* 0x0000008aa848723c */ /* 0x040fe20000001848 */
[----:B------:R-:W5:Y:S03]  /*abf0*/  LDSM.16.MT88.4 R136, [R194+0x4000] ;  /* 0x00400000c288783b */ /* 0x000f660000004200 */
[----:B-1----:R-:W-:Y:S02]  /*ac00*/  FADD.FTZ R2, R156, R0 ;  /* 0x000000009c027221 */ /* 0x002fe40000010000 */
[----:B------:R-:W-:Y:S02]  /*ac10*/  FADD.FTZ R0, R150, R157 ;  /* 0x0000009d96007221 */ /* 0x000fe40000010000 */
[----:B------:R-:W-:Y:S01]  /*ac20*/  FADD.FTZ R2, R153, R2 ;  /* 0x0000000299027221 */ /* 0x000fe20000010000 */
[----:B------:R-:W-:Y:S03]  /*ac30*/  LDSM.16.MT88.4 R156, [R197+0x1800] ;  /* 0x00180000c59c783b */ /* 0x000fe60000004200 */
[----:B------:R-:W-:Y:S02]  /*ac40*/  FADD.FTZ R153, R151, R0 ;  /* 0x0000000097997221 */ /* 0x000fe40000010000 */
[----:B------:R-:W-:Y:S02]  /*ac50*/  FADD.FTZ R2, R148, R2 ;  /* 0x0000000294027221 */ /* 0x000fe40000010000 */
[--C-:B------:R-:W-:Y:S04]  /*ac60*/  FFMA.FTZ R0, R184, c[0x0][0x2d0], -R133.reuse ;  /* 0x0000b400b8007a23 */ /* 0x100fe80000010885 */
[----:B------:R1:W-:Y:S01]  /*ac70*/  MUFU.EX2 R172, R0 ;  /* 0x0000000000ac7308 */ /* 0x0003e20000000800 */
[C---:B-----5:R-:W-:Y:S03]  /*ac80*/  HMMA.16816.F32 R76, R168.reuse, R136, R76 ;  /* 0x00000088a84c723c */ /* 0x060fe6000000184c */
[--C-:B-1----:R-:W-:Y:S06]  /*ac90*/  FFMA.FTZ R0, R185, c[0x0][0x2d0], -R133.reuse ;  /* 0x0000b400b9007a23 */ /* 0x102fec0000010885 */
[----:B------:R1:W5:Y:S01]  /*aca0*/  MUFU.EX2 R135, R0 ;  /* 0x0000000000877308 */ /* 0x0003620000000800 */
[C---:B------:R-:W-:Y:S01]  /*acb0*/  HMMA.16816.F32 R80, R168.reuse, R138, R80 ;  /* 0x0000008aa850723c */ /* 0x040fe20000001850 */
[----:B------:R-:W2:Y:S02]  /*acc0*/  LDSM.16.MT88.4 R136, [R197+0x4000] ;  /* 0x00400000c588783b */ /* 0x000ea40000004200 */
[--C-:B-1----:R-:W-:Y:S02]  /*acd0*/  FFMA.FTZ R0, R186, c[0x0][0x2d0], -R133.reuse ;  /* 0x0000b400ba007a23 */ /* 0x102fe40000010885 */
[----:B------:R-:W-:Y:S04]  /*ace0*/  FFMA.FTZ R133, R134, c[0x0][0x2d0], -R133 ;  /* 0x0000b40086857a23 */ /* 0x000fe80000010885 */
[----:B------:R1:W-:Y:S10]  /*acf0*/  MUFU.EX2 R134, R0 ;  /* 0x0000000000867308 */ /* 0x0003f40000000800 */
[----:B------:R-:W3:Y:S01]  /*ad00*/  MUFU.EX2 R133, R133 ;  /* 0x0000008500857308 */ /* 0x000ee20000000800 */
[C---:B--2---:R-:W-:Y:S08]  /*ad10*/  HMMA.16816.F32 R84, R168.reuse, R136, R84 ;  /* 0x00000088a854723c */ /* 0x044ff00000001854 */
[C---:B------:R-:W-:Y:S01]  /*ad20*/  HMMA.16816.F32 R88, R168.reuse, R138, R88 ;  /* 0x0000008aa858723c */ /* 0x040fe20000001858 */
[----:B------:R-:W2:Y:S03]  /*ad30*/  LDSM.16.MT88.4 R136, [R196+0x4000] ;  /* 0x00400000c488783b */ /* 0x000ea60000004200 */
[----:B-1----:R-:W-:Y:S02]  /*ad40*/  FADD.FTZ R0, R149, R2 ;  /* 0x0000000295007221 */ /* 0x002fe40000010000 */
[----:B------:R-:W-:Y:S02]  /*ad50*/  FADD.FTZ R2, R160, R153 ;  /* 0x00000099a0027221 */ /* 0x000fe40000010000 */
[----:B------:R-:W-:Y:S01]  /*ad60*/  FADD.FTZ R0, R154, R0 ;  /* 0x000000009a007221 */ /* 0x000fe20000010000 */
[----:B------:R-:W-:Y:S03]  /*ad70*/  LDSM.16.MT88.4 R148, [R194+0x1800] ;  /* 0x00180000c294783b */ /* 0x000fe60000004200 */
[----:B------:R-:W-:Y:S02]  /*ad80*/  FADD.FTZ R173, R161, R2 ;  /* 0x00000002a1ad7221 */ /* 0x000fe40000010000 */
[----:B------:R-:W-:Y:S04]  /*ad90*/  FADD.FTZ R0, R155, R0 ;  /* 0x000000009b007221 */ /* 0x000fe80000010000 */
[----:B---3--:R-:W-:Y:S04]  /*ada0*/  FADD.FTZ R0, R152, R0 ;  /* 0x0000000098007221 */ /* 0x008fe80000010000 */
[----:B----4-:R-:W-:Y:S02]  /*adb0*/  FADD.FTZ R2, R176, R0 ;  /* 0x00000000b0027221 */ /* 0x010fe40000010000 */
[----:B------:R-:W-:Y:S02]  /*adc0*/  FADD.FTZ R0, R182, R173 ;  /* 0x000000adb6007221 */ /* 0x000fe40000010000 */
[----:B------:R-:W-:Y:S02]  /*add0*/  FADD.FTZ R2, R175, R2 ;  /* 0x00000002af027221 */ /* 0x000fe40000010000 */
[----:B------:R-:W-:Y:S01]  /*ade0*/  FADD.FTZ R0, R187, R0 ;  /* 0x00000000bb007221 */ /* 0x000fe20000010000 */
        /* <DEDUP_REMOVED lines=17> */
[----:B-----5:R-:W-:Y:S02]  /*af00*/  F2FP.PACK_AB R169, R135, R172 ;  /* 0x000000ac87a9723e */ /* 0x020fe400000000ff */
[----:B------:R-:W-:Y:S01]  /*af10*/  F2FP.PACK_AB R171, R133, R134 ;  /* 0x0000008685ab723e */ /* 0x000fe200000000ff */
        /* <DEDUP_REMOVED lines=48> */
[----:B------:R-:W1:Y:S03]  /*b220*/  LDSM.16.MT88.4 R140, [R193+0x1000] ;  /* 0x00100000c18c783b */ /* 0x000e660000004200 */
[----:B------:R-:W-:Y:S03]  /*b230*/  F2FP.PACK_AB R137, R176, R152 ;  /* 0x00000098b089723e */ /* 0x000fe600000000ff */
[----:B------:R-:W-:Y:S02]  /*b240*/  F2FP.PACK_AB R138, R187, R182 ;  /* 0x000000b6bb8a723e */ /* 0x000fe400000000ff */
[C---:B------:R-:W-:Y:S07]  /*b250*/  F2FP.PACK_AB R139, R174.reuse, R175 ;  /* 0x000000afae8b723e */ /* 0x040fee00000000ff */
        /* <DEDUP_REMOVED lines=91> */
[C---:B------:R-:W-:Y:S04]  /*b810*/  HMMA.16816.F32 R112, R168.reuse, R10, R112 ;  /* 0x0000000aa870723c */ /* 0x040fe80000001870 */
[----:B------:R-:W-:Y:S02]  /*b820*/  FADD.FTZ R2, R179, R2 ;  /* 0x00000002b3027221 */ /* 0x000fe40000010000 */
[----:B------:R-:W-:Y:S02]  /*b830*/  FADD.FTZ R0, R134, R0 ;  /* 0x0000000086007221 */ /* 0x000fe40000010000 */
[C---:B---3--:R-:W-:Y:S04]  /*b840*/  HMMA.16816.F32 R116, R168.reuse, R12, R116 ;  /* 0x0000000ca874723c */ /* 0x048fe80000001874 */
[----:B------:R-:W-:Y:S02]  /*b850*/  FADD.FTZ R2, R180, R2 ;  /* 0x00000002b4027221 */ /* 0x000fe40000010000 */
[----:B------:R-:W-:Y:S01]  /*b860*/  FADD.FTZ R0, R133, R0 ;  /* 0x0000000085007221 */ /* 0x000fe20000010000 */
[-C--:B------:R-:W-:Y:S01]  /*b870*/  MOV R12, R3.reuse ;  /* 0x00000003000c7202 */ /* 0x080fe20000000f00 */
[C---:B------:R-:W-:Y:S01]  /*b880*/  HMMA.16816.F32 R120, R168.reuse, R14, R120 ;  /* 0x0000000ea878723c */ /* 0x040fe20000001878 */
[----:B------:R1:W-:Y:S03]  /*b890*/  STL [R1], R2 ;  /* 0x0000000201007387 */ /* 0x0003e60000100800 */
[----:B------:R-:W-:Y:S01]  /*b8a0*/  MOV R133, R3 ;  /* 0x0000000300857202 */ /* 0x000fe20000000f00 */
[----:B------:R2:W-:Y:S03]  /*b8b0*/  STL [R1+0x8], R0 ;  /* 0x0000080001007387 */ /* 0x0005e60000100800 */
[C---:B----4-:R-:W-:Y:S08]  /*b8c0*/  HMMA.16816.F32 R124, R168.reuse, R16, R124 ;  /* 0x00000010a87c723c */ /* 0x050ff0000000187c */
[----:B------:R-:W-:Y:S04]  /*b8d0*/  HMMA.16816.F32 R128, R168, R18, R128 ;  /* 0x00000012a880723c */ /* 0x000fe80000001880 */
[----:B-1----:R-:W-:Y:S04]  /*b8e0*/  MOV R2, R132 ;  /* 0x0000008400027202 */ /* 0x002fe80000000f00 */
[----:B------:R-:W-:-:S05]  /*b8f0*/  @P0 BRA `(.L_x_1697) ;  /* 0xffffbd1000000947 */ /* 0x000fca000383ffff */
.L_x_1688:
[----:B------:R-:W3:Y:S04]  /*b900*/  LDL R5, [R1+0x10] ;  /* 0x0000100001057983 */ /* 0x000ee80000100800 */
[----:B------:R-:W4:Y:S04]  /*b910*/  LDL R4, [R1+0xc] ;  /* 0x00000c0001047983 */ /* 0x000f280000100800 */
[----:B--2---:R-:W2:Y:S01]  /*b920*/  LDL R0, [R1+0x18] ;  /* 0x0000180001007983 */ /* 0x004ea20000100800 */
[----:B------:R-:W-:-:S05]  /*b930*/  IMAD.MOV.U32 R3, RZ, RZ, c[0x0][0x2c4] ;  /* 0x0000b100ff037624 */ /* 0x000fca00078e00ff */
[----:B------:R-:W-:Y:S01]  /*b940*/  ISETP.NE.AND P1, PT, R3, 0x1, PT ;  /* 0x000000010300780c */ /* 0x000fe20003f25270 */
[----:B---3--:R-:W-:Y:S02]  /*b950*/  IMAD.MOV.U32 R6, RZ, RZ, R5 ;  /* 0x000000ffff067224 */ /* 0x008fe400078e0005 */
[----:B----4-:R-:W-:Y:S02]  /*b960*/  IMAD.MOV.U32 R5, RZ, RZ, R4 ;  /* 0x000000ffff057224 */ /* 0x010fe400078e0004 */
[----:B------:R-:W-:Y:S01]  /*b970*/  IMAD.MOV.U32 R4, RZ, RZ, c[0x0][0x32c] ;  /* 0x0000cb00ff047624 */ /* 0x000fe200078e00ff */
[----:B--2---:R-:W-:-:S04]  /*b980*/  IADD3 R0, R0, 0x7f, RZ ;  /* 0x0000007f00007810 */ /* 0x004fc80007ffe0ff */
[----:B------:R-:W-:-:S03]  /*b990*/  ISETP.GE.AND P0, PT, R4, 0x1, PT ;  /* 0x000000010400780c */ /* 0x000fc60003f06270 */
[----:B------:R-:W-:Y:S01]  /*b9a0*/  @P1 IMAD.HI.U32 R3, R0, c[0x0][0x2c8], RZ ;  /* 0x0000b20000031a27 */ /* 0x000fe200078e00ff */
[----:B------:R-:W-:-:S04]  /*b9b0*/  IADD3 R2, R5, 0x1, -R6 ;  /* 0x0000000105027810 */ /* 0x000fc80007ffe806 */
        /* <DEDUP_REMOVED lines=14> */
.L_x_1700:
[----:B------:R-:W-:-:S04]  /*baa0*/  MOV R3, c[0x0][0x32c] ;  /* 0x0000cb0000037a02 */ /* 0x000fc80000000f00 */
[----:B------:R-:W-:-:S13]  /*bab0*/  ISETP.NE.AND P0, PT, R3, 0x1, PT ;  /* 0x000000010300780c */ /* 0x000fda0003f05270 */
[----:B------:R-:W-:-:S05]  /*bac0*/  @P0 IMAD.HI.U32 R3, R0, c[0x0][0x330], RZ ;  /* 0x0000cc0000030a27 */ /* 0x000fca00078e00ff */
[----:B------:R-:W-:Y:S02]  /*bad0*/  @P0 SHF.R.U32.HI R0, RZ, c[0x0][0x334], R3 ;  /* 0x0000cd00ff000a19 */ /* 0x000fe40000011603 */
.L_x_1701:
[----:B------:R-:W-:Y:S05]  /*bae0*/  BSYNC B0 ;  /* 0x0000000000007941 */ /* 0x000fea0003800000 */
.L_x_1699:
[----:B------:R-:W-:-:S05]  /*baf0*/  IMAD R0, R0, c[0x0][0x32c], RZ ;  /* 0x0000cb0000007a24 */ /* 0x000fca00078e02ff */
[----:B------:R-:W-:-:S04]  /*bb00*/  IMNMX R2, R2, R0, !PT ;  /* 0x0000000002027217 */ /* 0x000fc80007800200 */
.L_x_1698:
        /* <DEDUP_REMOVED lines=8> */
[----:B------:R-:W-:Y:S02]  /*bb90*/  MOV R134, R12 ;  /* 0x0000000c00867202 */ /* 0x000fe40000000f00 */
[----:B------:R-:W-:Y:S02]  /*bba0*/  MOV R133, R132 ;  /* 0x0000008400857202 */ /* 0x000fe40000000f00 */
[----:B------:R-:W-:-:S04]  /*bbb0*/  MOV R222, R220 ;  /* 0x000000dc00de7202 */ /* 0x000fc80000000f00 */
.L_x_1703:
[----:B------:R-:W-:Y:S01]  /*bbc0*/  ISETP.GT.AND P0, PT, R230, R222, PT ;  /* 0x000000dee600720c */ /* 0x000fe20003f04270 */
[----:B------:R-:W-:Y:S04]  /*bbd0*/  DEPBAR.LE SB0, 0x0 ;  /* 0x000080000000791a */ /* 0x000fe80000000000 */
[----:B------:R-:W-:Y:S01]  /*bbe0*/  WARPSYNC 0xffffffff ;  /* 0xffffffff00007948 */ /* 0x000fe20003800000 */
[----:B------:R-:W-:Y:S07]  /*bbf0*/  BAR.SYNC.DEFER_BLOCKING 0x0 ;  /* 0x0000000000007b1d */ /* 0x000fee0000010000 */
[----:B-1----:R-:W-:Y:S01]  /*bc00*/  @!P0 SHF.R.S32.HI R0, RZ, 0x1f, R222 ;  /* 0x0000001fff008819 */ /* 0x002fe200000114de */
[----:B------:R-:W-:Y:S01]  /*bc10*/  @!P0 IMAD.WIDE.U32 R4, R222, c[0x0][0x208], RZ ;  /* 0x00008200de048a25 */ /* 0x000fe200078e00ff */
[----:B------:R-:W-:Y:S02]  /*bc20*/  @!P0 IADD3 R10, P1, R234, 0x40, RZ ;  /* 0x00000040ea0a8810 */ /* 0x000fe40007f3e0ff */
[----:B-1----:R-:W-:Y:S01]  /*bc30*/  @!P0 MOV R3, c[0x0][0x208] ;  /* 0x0000820000038a02 */ /* 0x002fe20000000f00 */
[----:B------:R-:W-:Y:S01]  /*bc40*/  @!P0 IMAD R0, R0, c[0x0][0x208], RZ ;  /* 0x0000820000008a24 */ /* 0x000fe200078e02ff */
[----:B------:R-:W-:Y:S02]  /*bc50*/  @!P0 SHF.L.U32 R2, R4, 0x6, RZ ;  /* 0x0000000604028819 */ /* 0x000fe400000006ff */
[----:B------:R-:W-:Y:S01]  /*bc60*/  @!P0 IADD3.X R11, RZ, R236, RZ, P1, !PT ;  /* 0x000000ecff0b8210 */ /* 0x000fe20000ffe4ff */
[----:B------:R-:W-:Y:S05]  /*bc70*/  @!P0 IMAD R0, R222, c[0x0][0x20c], R0 ;  /* 0x00008300de008a24 */ /* 0x000fea00078e0200 */
[----:B------:R-:W-:Y:S02]  /*bc80*/  @!P0 IADD3 R0, R5, R0, RZ ;  /* 0x0000000005008210 */ /* 0x000fe40007ffe0ff */
[----:B------:R-:W-:Y:S01]  /*bc90*/  @!P0 MOV R5, c[0x0][0x20c] ;  /* 0x0000830000058a02 */ /* 0x000fe20000000f00 */
[----:B------:R-:W-:Y:S01]  /*bca0*/  LDSM.16.M88.4 R32, [R199] ;  /* 0x00000000c720783b */ /* 0x000fe20000000200 */
[----:B------:R-:W-:Y:S02]  /*bcb0*/  @!P0 SHF.L.U64.HI R0, R4, 0x6, R0 ;  /* 0x0000000604008819 */ /* 0x000fe40000010200 */
[C---:B------:R-:W-:Y:S04]  /*bcc0*/  @!P0 LEA R4, P1, R3.reuse, R2, 0x5 ;  /* 0x0000000203048211 */ /* 0x040fe800078228ff */
[----:B------:R-:W-:Y:S01]  /*bcd0*/  @!P0 LEA.HI.X R3, R3, R0, R5, 0x5, P1 ;  /* 0x0000000003038211 */ /* 0x000fe200008f2c05 */
[----:B------:R-:W-:Y:S01]  /*bce0*/  LDSM.16.M88.4 R16, [R192+0x800] ;  /* 0x00080000c010783b */ /* 0x000fe20000000200 */
[----:B------:R-:W-:Y:S04]  /*bcf0*/  @!P0 IADD3 R5, P1, R2, R234, RZ ;  /* 0x000000ea02058210 */ /* 0x000fe80007f3e0ff */
[----:B------:R-:W-:Y:S02]  /*bd00*/  @!P0 IADD3.X R7, R0, R236, RZ, P1, !PT ;  /* 0x000000ec00078210 */ /* 0x000fe40000ffe4ff */
[----:B------:R-:W-:Y:S01]  /*bd10*/  @!P0 IADD3 R6, P1, R2, R10, RZ ;  /* 0x0000000a02068210 */ /* 0x000fe20007f3e0ff */
[----:B------:R-:W-:Y:S03]  /*bd20*/  LDSM.16.M88.4 R24, [R192+0x1000] ;  /* 0x00100000c018783b */ /* 0x000fe60000000200 */
[----:B------:R-:W-:Y:S02]  /*bd30*/  @!P0 IADD3.X R8, R0, R11, RZ, P1, !PT ;  /* 0x0000000b00088210 */ /* 0x000fe40000ffe4ff */
[C---:B------:R-:W-:Y:S03]  /*bd40*/  @!P0 LEA R30, P1, R5.reuse, c[0x0][0x1f8], 0x1 ;  /* 0x00007e00051e8a11 */ /* 0x040fe600078208ff */
[----:B------:R-:W-:Y:S01]  /*bd50*/  LDSM.16.M88.4 R168, [R192+0x1800] ;  /* 0x00180000c0a8783b */ /* 0x000fe20000000200 */
[----:B------:R-:W-:Y:S02]  /*bd60*/  @!P0 LEA.HI.X R31, R5, c[0x0][0x1fc], R7, 0x1, P1 ;  /* 0x00007f00051f8a11 */ /* 0x000fe400008f0c07 */
[C---:B------:R-:W-:Y:S04]  /*bd70*/  @!P0 LEA R28, P1, R6.reuse, c[0x0][0x1f8], 0x1 ;  /* 0x00007e00061c8a11 */ /* 0x040fe800078208ff */
[----:B------:R-:W-:Y:S01]  /*bd80*/  @!P0 LEA.HI.X R29, R6, c[0x0][0x1fc], R8, 0x1, P1 ;  /* 0x00007f00061d8a11 */ /* 0x000fe200008f0c08 */
[----:B------:R-:W-:Y:S01]  /*bd90*/  LDSM.16.M88.4 R172, [R200] ;  /* 0x00000000c8ac783b */ /* 0x000fe20000000200 */
[----:B------:R-:W-:Y:S04]  /*bda0*/  @!P0 IADD3 R6, P1, R234, 0x80, RZ ;  /* 0x00000080ea068810 */ /* 0x000fe80007f3e0ff */
[----:B------:R-:W-:Y:S02]  /*bdb0*/  @!P0 IADD3.X R8, RZ, R236, RZ, P1, !PT ;  /* 0x000000ecff088210 */ /* 0x000fe40000ffe4ff */
[----:B------:R-:W-:Y:S01]  /*bdc0*/  @!P0 IADD3 R5, P1, R2, R6, RZ ;  /* 0x0000000602058210 */ /* 0x000fe20007f3e0ff */
[----:B------:R-:W-:Y:S03]  /*bdd0*/  LDSM.16.M88.4 R176, [R203] ;  /* 0x00000000cbb0783b */ /* 0x000fe60000000200 */
[----:B------:R-:W-:Y:S02]  /*bde0*/  @!P0 IADD3.X R7, R0, R8, RZ, P1, !PT ;  /* 0x0000000800078210 */ /* 0x000fe40000ffe4ff */
[C---:B------:R-:W-:Y:S03]  /*bdf0*/  @!P0 LEA R14, P1, R5.reuse, c[0x0][0x1f8], 0x1 ;  /* 0x00007e00050e8a11 */ /* 0x040fe600078208ff */
[----:B------:R-:W-:Y:S01]  /*be00*/  LDSM.16.M88.4 R180, [R218] ;  /* 0x00000000dab4783b */ /* 0x000fe20000000200 */
[----:B------:R-:W-:Y:S02]  /*be10*/  @!P0 LEA.HI.X R15, R5, c[0x0][0x1fc], R7, 0x1, P1 ;  /* 0x00007f00050f8a11 */ /* 0x000fe400008f0c07 */
[----:B------:R-:W-:Y:S04]  /*be20*/  @!P0 IADD3 R7, P1, R234, 0xc0, RZ ;  /* 0x000000c0ea078810 */ /* 0x000fe80007f3e0ff */
[----:B------:R-:W-:Y:S01]  /*be30*/  @!P0 IADD3.X R9, RZ, R236, RZ, P1, !PT ;  /* 0x000000ecff098210 */ /* 0x000fe20000ffe4ff */
[----:B------:R-:W-:Y:S01]  /*be40*/  LDSM.16.M88.4 R184, [R217] ;  /* 0x00000000d9b8783b */ /* 0x000fe20000000200 */
[----:B------:R-:W-:Y:S04]  /*be50*/  @!P0 IADD3 R2, P1, R2, R7, RZ ;  /* 0x0000000702028210 */ /* 0x000fe80007f3e0ff */
[----:B------:R-:W-:Y:S02]  /*be60*/  @!P0 IADD3.X R0, R0, R9, RZ, P1, !PT ;  /* 0x0000000900008210 */ /* 0x000fe40000ffe4ff */
[C---:B------:R-:W-:Y:S01]  /*be70*/  @!P0 LEA R22, P1, R2.reuse, c[0x0][0x1f8], 0x1 ;  /* 0x00007e0002168a11 */ /* 0x040fe200078208ff */
[----:B------:R-:W-:Y:S03]  /*be80*/  LDSM.16.M88.4 R188, [R216] ;  /* 0x00000000d8bc783b */ /* 0x000fe60000000200 */
[----:B------:R-:W-:Y:S02]  /*be90*/  @!P0 LEA.HI.X R23, R2, c[0x0][0x1fc], R0, 0x1, P1 ;  /* 0x00007f0002178a11 */ /* 0x000fe400008f0c00 */
[C---:B------:R-:W-:Y:S04]  /*bea0*/  @!P0 IADD3 R2, P1, R4.reuse, R10, RZ ;  /* 0x0000000a04028210 */ /* 0x040fe80007f3e0ff */
[C---:B------:R-:W-:Y:S02]  /*beb0*/  @!P0 IADD3.X R11, R3.reuse, R11, RZ, P1, !PT ;  /* 0x0000000b030b8210 */ /* 0x040fe40000ffe4ff */
[C---:B------:R-:W-:Y:S04]  /*bec0*/  @!P0 IADD3 R5, P1, R4.reuse, R6, RZ ;  /* 0x0000000604058210 */ /* 0x040fe80007f3e0ff */
[C---:B------:R-:W-:Y:S02]  /*bed0*/  @!P0 IADD3.X R8, R3.reuse, R8, RZ, P1, !PT ;  /* 0x0000000803088210 */ /* 0x040fe40000ffe4ff */
[C---:B------:R-:W-:Y:S04]  /*bee0*/  @!P0 IADD3 R6, P1, R4.reuse, R7, RZ ;  /* 0x0000000704068210 */ /* 0x040fe80007f3e0ff */
[C---:B------:R-:W-:Y:S02]  /*bef0*/  @!P0 IADD3.X R7, R3.reuse, R9, RZ, P1, !PT ;  /* 0x0000000903078210 */ /* 0x040fe40000ffe4ff */
[----:B------:R-:W-:Y:S04]  /*bf00*/  @!P0 IADD3 R0, P1, R4, R234, RZ ;  /* 0x000000ea04008210 */ /* 0x000fe80007f3e0ff */
[----:B------:R-:W-:Y:S02]  /*bf10*/  @!P0 IADD3.X R3, R3, R236, RZ, P1, !PT ;  /* 0x000000ec03038210 */ /* 0x000fe40000ffe4ff */
[C---:B------:R-:W-:Y:S04]  /*bf20*/  @!P0 LEA R12, P1, R0.reuse, c[0x0][0x1f8], 0x1 ;  /* 0x00007e00000c8a11 */ /* 0x040fe800078208ff */
[----:B------:R-:W-:Y:S02]  /*bf30*/  @!P0 LEA.HI.X R13, R0, c[0x0][0x1fc], R3, 0x1, P1 ;  /* 0x00007f00000d8a11 */ /* 0x000fe400008f0c03 */
[C---:B------:R-:W-:Y:S04]  /*bf40*/  @!P0 LEA R20, P1, R2.reuse, c[0x0][0x1f8], 0x1 ;  /* 0x00007e0002148a11 */ /* 0x040fe800078208ff */
[----:B------:R-:W-:Y:S02]  /*bf50*/  @!P0 LEA.HI.X R21, R2, c[0x0][0x1fc], R11, 0x1, P1 ;  /* 0x00007f0002158a11 */ /* 0x000fe400008f0c0b */
[C---:B------:R-:W-:Y:S04]  /*bf60*/  @!P0 LEA R2, P1, R5.reuse, c[0x0][0x1f8], 0x1 ;  /* 0x00007e0005028a11 */ /* 0x040fe800078208ff */
[----:B------:R-:W-:Y:S02]  /*bf70*/  @!P0 LEA.HI.X R3, R5, c[0x0][0x1fc], R8, 0x1, P1 ;  /* 0x00007f0005038a11 */ /* 0x000fe400008f0c08 */
[----:B------:R-:W1:Y:S01]  /*bf80*/  LDSM.16.M88.4 R8, [R192] ;  /* 0x00000000c008783b */ /* 0x000e620000000200 */
[C---:B------:R-:W-:Y:S04]  /*bf90*/  @!P0 LEA R220, P1, R6.reuse, c[0x0][0x1f8], 0x1 ;  /* 0x00007e0006dc8a11 */ /* 0x040fe800078208ff */
[----:B------:R-:W-:Y:S03]  /*bfa0*/  @!P0 LEA.HI.X R221, R6, c[0x0][0x1fc], R7, 0x1, P1 ;  /* 0x00007f0006dd8a11 */ /* 0x000fe600008f0c07 */
[----:B------:R-:W-:Y:S01]  /*bfb0*/  @!PT LDS RZ, [RZ] ;  /* 0x00000000fffff984 */ /* 0x000fe20000000800 */
[----:B------:R-:W-:Y:S01]  /*bfc0*/  @!PT LDS RZ, [RZ] ;  /* 0x00000000fffff984 */ /* 0x000fe20000000800 */
[----:B------:R-:W-:Y:S01]  /*bfd0*/  @!PT LDS RZ, [RZ] ;  /* 0x00000000fffff984 */ /* 0x000fe20000000800 */
[----:B------:R2:W-:Y:S08]  /*bfe0*/  @!P0 LDGSTS.E.BYPASS.LTC128B.128 [R219+0x100], [R30.64], !P6 ;  /* 0x001000001edb8fae */ /* 0x0005f0000f101d46 */
[----:B------:R2:W-:Y:S08]  /*bff0*/  @!P0 LDGSTS.E.BYPASS.LTC128B.128 [R219+0x2100], [R28.64], !P5 ;  /* 0x021000001cdb8fae */ /* 0x0005f0000e901d46 */
[----:B------:R3:W-:Y:S08]  /*c000*/  @!P0 LDGSTS.E.BYPASS.LTC128B.128 [R219+0x4100], [R14.64], !P4 ;  /* 0x041000000edb8fae */ /* 0x0007f0000e101d46 */
[----:B------:R4:W-:Y:S01]  /*c010*/  @!P0 LDGSTS.E.BYPASS.LTC128B.128 [R219+0x6100], [R22.64], !P3 ;  /* 0x0610000016db8fae */ /* 0x0009e2000d901d46 */
[C---:B-1----:R-:W-:Y:S07]  /*c020*/  HMMA.16816.F32 R4, R32.reuse, R8, RZ ;  /* 0x000000082004723c */ /* 0x042fee00000018ff */
[----:B------:R3:W-:Y:S01]  /*c030*/  @!P0 LDGSTS.E.BYPASS.LTC128B.128 [R219+0x1100], [R12.64], !P6 ;  /* 0x011000000cdb8fae */ /* 0x0007e2000f101d46 */
[C---:B------:R-:W-:Y:S07]  /*c040*/  HMMA.16816.F32 R8, R32.reuse, R10, RZ ;  /* 0x0000000a2008723c */ /* 0x040fee00000018ff */
[----:B------:R4:W-:Y:S08]  /*c050*/  @!P0 LDGSTS.E.BYPASS.LTC128B.128 [R219+0x3100], [R20.64], !P5 ;  /* 0x0310000014db8fae */ /* 0x0009f0000e901d46 */
[----:B------:R1:W-:Y:S08]  /*c060*/  @!P0 LDGSTS.E.BYPASS.LTC128B.128 [R219+0x5100], [R2.64], !P4 ;  /* 0x0510000002db8fae */ /* 0x0003f0000e101d46 */
[----:B------:R5:W-:Y:S01]  /*c070*/  @!P0 LDGSTS.E.BYPASS.LTC128B.128 [R219+0x7100], [R220.64], !P3 ;  /* 0x07100000dcdb8fae */ /* 0x000be2000d901d46 */
[C---:B------:R-:W-:Y:S01]  /*c080*/  ISETP.GT.AND P0, PT, R222.reuse, R230, PT ;  /* 0x000000e6de00720c */ /* 0x040fe20003f04270 */
[C---:B---3--:R-:W-:Y:S06]  /*c090*/  HMMA.16816.F32 R12, R32.reuse, R16, RZ ;  /* 0x00000010200c723c */ /* 0x048fec00000018ff */
[----:B------:R-:W0:Y:S02]  /*c0a0*/  LDGDEPBAR ;  /* 0x00000000000079af */ /* 0x000e240000000000 */
[C---:B------:R-:W-:Y:S08]  /*c0b0*/  HMMA.16816.F32 R16, R32.reuse, R18, RZ ;  /* 0x000000122010723c */ /* 0x040ff000000018ff */
[C---:B----4-:R-:W-:Y:S08]  /*c0c0*/  HMMA.16816.F32 R20, R32.reuse, R24, RZ ;  /* 0x000000182014723c */ /* 0x050ff000000018ff */
[C---:B------:R-:W-:Y:S01]  /*c0d0*/  HMMA.16816.F32 R24, R32.reuse, R26, RZ ;  /* 0x0000001a2018723c */ /* 0x040fe200000018ff */
[----:B-----5:R-:W-:Y:S04]  /*c0e0*/  IADD3 R220, R222, -0x1, RZ ;  /* 0xffffffffdedc7810 */ /* 0x020fe80007ffe0ff */
[----:B------:R-:W-:Y:S01]  /*c0f0*/  @P0 SHF.R.S32.HI R0, RZ, 0x1f, R220 ;  /* 0x0000001fff000819 */ /* 0x000fe200000114dc */
[----:B-1----:R-:W-:Y:S02]  /*c100*/  @P0 IMAD.WIDE.U32 R2, R220, c[0x0][0x1e0], RZ ;  /* 0x00007800dc020a25 */ /* 0x002fe400078e00ff */
[C---:B--2---:R-:W-:Y:S04]  /*c110*/  HMMA.16816.F32 R28, R32.reuse, R168, RZ ;  /* 0x000000a8201c723c */ /* 0x044fe800000018ff */
[----:B------:R-:W-:Y:S01]  /*c120*/  @P0 SHF.L.U32 R132, R2, 0x6, RZ ;  /* 0x0000000602840819 */ /* 0x000fe200000006ff */
[----:B------:R-:W-:Y:S03]  /*c130*/  @P0 IMAD R0, R0, c[0x0][0x1e0], RZ ;  /* 0x0000780000000a24 */ /* 0x000fe600078e02ff */
[----:B------:R-:W-:Y:S01]  /*c140*/  HMMA.16816.F32 R32, R32, R170, RZ ;  /* 0x000000aa2020723c */ /* 0x000fe200000018ff */
[----:B------:R-:W-:Y:S03]  /*c150*/  LDSM.16.M88.4 R168, [R202] ;  /* 0x00000000caa8783b */ /* 0x000fe60000000200 */
[----:B------:R-:W-:Y:S04]  /*c160*/  @P0 IMAD R0, R220, c[0x0][0x1e4], R0 ;  /* 0x00007900dc000a24 */ /* 0x000fe800078e0200 */
[C---:B------:R-:W-:Y:S05]  /*c170*/  HMMA.16816.F32 R4, R172.reuse, R176, R4 ;  /* 0x000000b0ac04723c */ /* 0x040fea0000001804 */
[----:B------:R-:W-:Y:S02]  /*c180*/  @P0 IADD3 R0, R3, R0, RZ ;  /* 0x0000000003000210 */ /* 0x000fe40007ffe0ff */
[----:B------:R-:W-:Y:S01]  /*c190*/  @P0 MOV R3, c[0x0][0x1e4] ;  /* 0x0000790000030a02 */ /* 0x000fe20000000f00 */
[C---:B------:R-:W-:Y:S04]  /*c1a0*/  HMMA.16816.F32 R8, R172.reuse, R178, R8 ;  /* 0x000000b2ac08723c */ /* 0x040fe80000001808 */
[----:B------:R-:W-:Y:S02]  /*c1b0*/  @P0 SHF.L.U64.HI R176, R2, 0x6, R0 ;  /* 0x0000000602b00819 */ /* 0x000fe40000010200 */
[----:B------:R-:W-:Y:S02]  /*c1c0*/  @P0 IADD3 R0, P1, R132, R232, RZ ;  /* 0x000000e884000210 */ /* 0x000fe40007f3e0ff */
[C---:B------:R-:W-:Y:S04]  /*c1d0*/  HMMA.16816.F32 R12, R172.reuse, R180, R12 ;  /* 0x000000b4ac0c723c */ /* 0x040fe8000000180c */
[-C--:B------:R-:W-:Y:S02]  /*c1e0*/  @P0 IADD3.X R2, R176, R231.reuse, RZ, P1, !PT ;  /* 0x000000e7b0020210 */ /* 0x080fe40000ffe4ff */
[C---:B------:R-:W-:Y:S02]  /*c1f0*/  @P0 LEA R226, P1, R0.reuse, c[0x0][0x1c8], 0x1 ;  /* 0x0000720000e20a11 */ /* 0x040fe400078208ff */
[C---:B------:R-:W-:Y:S04]  /*c200*/  HMMA.16816.F32 R16, R172.reuse, R182, R16 ;  /* 0x000000b6ac10723c */ /* 0x040fe80000001810 */
[----:B------:R-:W-:Y:S02]  /*c210*/  @P0 LEA.HI.X R227, R0, c[0x0][0x1cc], R2, 0x1, P1 ;  /* 0x0000730000e30a11 */ /* 0x000fe400008f0c02 */
[----:B------:R-:W-:Y:S02]  /*c220*/  @P0 IADD3 R181, P1, R232, 0x40, RZ ;  /* 0x00000040e8b50810 */ /* 0x000fe40007f3e0ff */
[C---:B------:R-:W-:Y:S04]  /*c230*/  HMMA.16816.F32 R20, R172.reuse, R184, R20 ;  /* 0x000000b8ac14723c */ /* 0x040fe80000001814 */
[----:B------:R-:W-:Y:S02]  /*c240*/  @P0 IADD3.X R221, RZ, R231, RZ, P1, !PT ;  /* 0x000000e7ffdd0210 */ /* 0x000fe40000ffe4ff */
[----:B------:R-:W-:Y:S02]  /*c250*/  @P0 IADD3 R0, P1, R132, R181, RZ ;  /* 0x000000b584000210 */ /* 0x000fe40007f3e0ff */
[C---:B------:R-:W-:Y:S04]  /*c260*/  HMMA.16816.F32 R24, R172.reuse, R186, R24 ;  /* 0x000000baac18723c */ /* 0x040fe80000001818 */
[----:B------:R-:W-:Y:S02]  /*c270*/  @P0 IADD3.X R2, R176, R221, RZ, P1, !PT ;  /* 0x000000ddb0020210 */ /* 0x000fe40000ffe4ff */
[C---:B------:R-:W-:Y:S02]  /*c280*/  @P0 LEA R224, P1, R0.reuse, c[0x0][0x1c8], 0x1 ;  /* 0x0000720000e00a11 */ /* 0x040fe400078208ff */
[C---:B------:R-:W-:Y:S04]  /*c290*/  HMMA.16816.F32 R28, R172.reuse, R188, R28 ;  /* 0x000000bcac1c723c */ /* 0x040fe8000000181c */
[----:B------:R-:W-:Y:S02]  /*c2a0*/  @P0 LEA.HI.X R225, R0, c[0x0][0x1cc], R2, 0x1, P1 ;  /* 0x0000730000e10a11 */ /* 0x000fe400008f0c02 */
[----:B------:R-:W-:Y:S02]  /*c2b0*/  @P0 IADD3 R177, P1, R232, 0x80, RZ ;  /* 0x00000080e8b10810 */ /* 0x000fe40007f3e0ff */
[----:B------:R-:W-:Y:S01]  /*c2c0*/  HMMA.16816.F32 R32, R172, R190, R32 ;  /* 0x000000beac20723c */ /* 0x000fe20000001820 */
[----:B------:R-:W1:Y:S03]  /*c2d0*/  LDSM.16.M88.4 R172, [R198] ;  /* 0x00000000c6ac783b */ /* 0x000e660000000200 */
[----:B------:R-:W-:Y:S02]  /*c2e0*/  @P0 IADD3.X R180, RZ, R231, RZ, P1, !PT ;  /* 0x000000e7ffb40210 */ /* 0x000fe40000ffe4ff */
[----:B------:R-:W-:Y:S06]  /*c2f0*/  @P0 IADD3 R0, P1, R132, R177, RZ ;  /* 0x000000b184000210 */ /* 0x000fec0007f3e0ff */
[----:B------:R-:W-:Y:S02]  /*c300*/  @P0 IADD3.X R2, R176, R180, RZ, P1, !PT ;  /* 0x000000b4b0020210 */ /* 0x000fe40000ffe4ff */
[C---:B------:R-:W-:Y:S04]  /*c310*/  @P0 LEA R184, P1, R0.reuse, c[0x0][0x1c8], 0x1 ;  /* 0x0000720000b80a11 */ /* 0x040fe800078208ff */
[----:B------:R-:W-:Y:S02]  /*c320*/  @P0 LEA.HI.X R185, R0, c[0x0][0x1cc], R2, 0x1, P1 ;  /* 0x0000730000b90a11 */ /* 0x000fe400008f0c02 */
[----:B------:R-:W-:Y:S04]  /*c330*/  @P0 MOV R0, c[0x0][0x1e0] ;  /* 0x0000780000000a02 */ /* 0x000fe80000000f00 */
[C---:B------:R-:W-:Y:S04]  /*c340*/  @P0 LEA R2, P1, R0.reuse, R132, 0x5 ;  /* 0x0000008400020211 */ /* 0x040fe800078228ff */
[----:B------:R-:W-:Y:S02]  /*c350*/  @P0 LEA.HI.X R0, R0, R176, R3, 0x5, P1 ;  /* 0x000000b000000211 */ /* 0x000fe400008f2c03 */
[----:B------:R-:W-:Y:S04]  /*c360*/  @P0 IADD3 R3, P1, R232, 0xc0, RZ ;  /* 0x000000c0e8030810 */ /* 0x000fe80007f3e0ff */
[----:B------:R-:W-:Y:S02]  /*c370*/  @P0 IADD3.X R135, RZ, R231, RZ, P1, !PT ;  /* 0x000000e7ff870210 */ /* 0x000fe40000ffe4ff */
[----:B------:R-:W-:Y:S01]  /*c380*/  @P0 IADD3 R132, P1, R132, R3, RZ ;  /* 0x0000000384840210 */ /* 0x000fe20007f3e0ff */
        /* <DEDUP_REMOVED lines=11> */
[----:B------:R-:W-:Y:S08]  /*c440*/  LDSM.16.M88.4 R168, [R201] ;  /* 0x00000000c9a8783b */ /* 0x000ff00000000200 */
        /* <DEDUP_REMOVED lines=12> */
[----:B------:R-:W-:Y:S08]  /*c510*/  LDSM.16.M88.4 R168, [R199+0x4000] ;  /* 0x00400000c7a8783b */ /* 0x000ff00000000200 */
        /* <DEDUP_REMOVED lines=153> */
[----:B------:R-:W-:Y:S07]  /*ceb0*/  DEPBAR.LE SB0, 0x0 ;  /* 0x000080000000791a */ /* 0x000fee0000000000 */
[----:B------:R-:W-:Y:S01]  /*cec0*/  BAR.SYNC.DEFER_BLOCKING 0x0 ;  /* 0x0000000000007b1d */ /* 0x000fe20000010000 */
[C---:B-1----:R-:W-:Y:S08]  /*ced0*/  HMMA.16816.F32 R28, R168.reuse, R172, R28 ;  /* 0x000000aca81c723c */ /* 0x042ff0000000181c */
[----:B------:R-:W-:Y:S01]  /*cee0*/  HMMA.16816.F32 R32, R168, R174, R32 ;  /* 0x000000aea820723c */ /* 0x000fe20000001820 */
[----:B------:R-:W-:Y:S01]  /*cef0*/  @!PT LDS RZ, [RZ] ;  /* 0x00000000fffff984 */ /* 0x000fe20000000800 */
[----:B------:R-:W-:Y:S01]  /*cf00*/  @!PT LDS RZ, [RZ] ;  /* 0x00000000fffff984 */ /* 0x000fe20000000800 */
[----:B------:R-:W-:Y:S01]  /*cf10*/  @!PT LDS RZ, [RZ] ;  /* 0x00000000fffff984 */ /* 0x000fe20000000800 */
[----:B------:R1:W-:Y:S06]  /*cf20*/  @P0 LDGSTS.E.BYPASS.LTC128B.128 [R219+0x8100], [R226.64], !P6 ;  /* 0x08100000e2db0fae */ /* 0x0003ec000f101d46 */
[----:B------:R-:W-:Y:S02]  /*cf30*/  @P0 IADD3.X R168, R176, R135, RZ, P1, !PT ;  /* 0x00000087b0a80210 */ /* 0x000fe40000ffe4ff */
[C---:B------:R-:W-:Y:S01]  /*cf40*/  @P0 LEA R178, P1, R132.reuse, c[0x0][0x1c8], 0x1 ;  /* 0x0000720084b20a11 */ /* 0x040fe200078208ff */
[----:B------:R2:W-:Y:S03]  /*cf50*/  @P0 LDGSTS.E.BYPASS.LTC128B.128 [R219+0xa100], [R224.64], !P5 ;  /* 0x0a100000e0db0fae */ /* 0x0005e6000e901d46 */
[----:B------:R-:W-:Y:S02]  /*cf60*/  @P0 LEA.HI.X R179, R132, c[0x0][0x1cc], R168, 0x1, P1 ;  /* 0x0000730084b30a11 */ /* 0x000fe400008f0ca8 */
[----:B------:R-:W-:Y:S03]  /*cf70*/  @P0 IADD3 R132, P1, R2, R181, RZ ;  /* 0x000000b502840210 */ /* 0x000fe60007f3e0ff */
[----:B------:R3:W-:Y:S01]  /*cf80*/  @P0 LDGSTS.E.BYPASS.LTC128B.128 [R219+0xc100], [R184.64], !P4 ;  /* 0x0c100000b8db0fae */ /* 0x0007e2000e101d46 */
[----:B------:R-:W-:Y:S02]  /*cf90*/  @P0 IADD3.X R169, R0, R221, RZ, P1, !PT ;  /* 0x000000dd00a90210 */ /* 0x000fe40000ffe4ff */
[----:B------:R-:W-:Y:S04]  /*cfa0*/  @P0 IADD3 R168, P1, R2, R177, RZ ;  /* 0x000000b102a80210 */ /* 0x000fe80007f3e0ff */
[----:B------:R-:W-:Y:S01]  /*cfb0*/  @P0 IADD3.X R170, R0, R180, RZ, P1, !PT ;  /* 0x000000b400aa0210 */ /* 0x000fe20000ffe4ff */
[----:B------:R4:W-:Y:S01]  /*cfc0*/  @P0 LDGSTS.E.BYPASS.LTC128B.128 [R219+0xe100], [R178.64], !P3 ;  /* 0x0e100000b2db0fae */ /* 0x0009e2000d901d46 */
[----:B------:R-:W-:Y:S04]  /*cfd0*/  @P0 IADD3 R3, P1, R2, R3, RZ ;  /* 0x0000000302030210 */ /* 0x000fe80007f3e0ff */
[----:B------:R-:W-:Y:S02]  /*cfe0*/  @P0 IADD3.X R135, R0, R135, RZ, P1, !PT ;  /* 0x0000008700870210 */ /* 0x000fe40000ffe4ff */
[----:B------:R-:W-:Y:S04]  /*cff0*/  @P0 IADD3 R2, P1, R2, R232, RZ ;  /* 0x000000e802020210 */ /* 0x000fe80007f3e0ff */
[----:B------:R-:W-:Y:S02]  /*d000*/  @P0 IADD3.X R0, R0, R231, RZ, P1, !PT ;  /* 0x000000e700000210 */ /* 0x000fe40000ffe4ff */
[C---:B------:R-:W-:Y:S04]  /*d010*/  @P0 LEA R176, P1, R2.reuse, c[0x0][0x1c8], 0x1 ;  /* 0x0000720002b00a11 */ /* 0x040fe800078208ff */
[----:B------:R-:W-:Y:S01]  /*d020*/  @P0 LEA.HI.X R177, R2, c[0x0][0x1cc], R0, 0x1, P1 ;  /* 0x0000730002b10a11 */ /* 0x000fe200008f0c00 */
[----:B------:R-:W-:Y:S01]  /*d030*/  FMUL.FTZ R0, R5, c[0x0][0x320] ;  /* 0x0000c80005007a20 */ /* 0x000fe20000410000 */
[----:B------:R-:W-:Y:S01]  /*d040*/  @P0 LEA R174, P1, R132, c[0x0][0x1c8], 0x1 ;  /* 0x0000720084ae0a11 */ /* 0x000fe200078208ff */
[----:B------:R-:W-:Y:S02]  /*d050*/  FMUL.FTZ R2, R4, c[0x0][0x320] ;  /* 0x0000c80004027a20 */ /* 0x000fe40000410000 */
[----:B------:R5:W-:Y:S01]  /*d060*/  @P0 LDGSTS.E.BYPASS.LTC128B.128 [R219+0x9100], [R176.64], !P6 ;  /* 0x09100000b0db0fae */ /* 0x000be2000f101d46 */
[----:B------:R-:W-:Y:S01]  /*d070*/  @P0 LEA.HI.X R175, R132, c[0x0][0x1cc], R169, 0x1, P1 ;  /* 0x0000730084af0a11 */ /* 0x000fe200008f0ca9 */
[----:B------:R1:W-:Y:S01]  /*d080*/  MUFU.TANH R181, R2 ;  /* 0x0000000200b57308 */ /* 0x0003e20000002400 */
[C---:B------:R-:W-:Y:S04]  /*d090*/  @P0 LEA R172, P1, R168.reuse, c[0x0][0x1c8], 0x1 ;  /* 0x00007200a8ac0a11 */ /* 0x040fe800078208ff */
[----:B------:R-:W-:Y:S01]  /*d0a0*/  @P0 LEA.HI.X R173, R168, c[0x0][0x1cc], R170, 0x1, P1 ;  /* 0x00007300a8ad0a11 */ /* 0x000fe200008f0caa */
[----:B------:R2:W-:Y:S01]  /*d0b0*/  @P0 LDGSTS.E.BYPASS.LTC128B.128 [R219+0xb100], [R174.64], !P5 ;  /* 0x0b100000aedb0fae */ /* 0x0005e2000e901d46 */
[C---:B------:R-:W-:Y:S03]  /*d0c0*/  @P0 LEA R170, P1, R3.reuse, c[0x0][0x1c8], 0x1 ;  /* 0x0000720003aa0a11 */ /* 0x040fe600078208ff */
[----:B------:R2:W-:Y:S01]  /*d0d0*/  MUFU.TANH R169, R0 ;  /* 0x0000000000a97308 */ /* 0x0005e20000002400 */
[----:B------:R-:W-:Y:S01]  /*d0e0*/  @P0 LEA.HI.X R171, R3, c[0x0][0x1cc], R135, 0x1, P1 ;  /* 0x0000730003ab0a11 */ /* 0x000fe200008f0c87 */
[----:B------:R-:W-:Y:S02]  /*d0f0*/  FMUL.FTZ R3, R32, c[0x0][0x320] ;  /* 0x0000c80020037a20 */ /* 0x000fe40000410000 */
[----:B------:R3:W-:Y:S06]  /*d100*/  @P0 LDGSTS.E.BYPASS.LTC128B.128 [R219+0xd100], [R172.64], !P4 ;  /* 0x0d100000acdb0fae */ /* 0x0007ec000e101d46 */
[----:B------:R3:W-:Y:S02]  /*d110*/  MUFU.TANH R250, R3 ;  /* 0x0000000300fa7308 */ /* 0x0007e40000002400 */
[----:B------:R5:W-:Y:S01]  /*d120*/  @P0 LDGSTS.E.BYPASS.LTC128B.128 [R219+0xf100], [R170.64], !P3 ;  /* 0x0f100000aadb0fae */ /* 0x000be2000d901d46 */
[----:B-1----:R-:W-:Y:S07]  /*d130*/  FMUL.FTZ R2, R31, c[0x0][0x320] ;  /* 0x0000c8001f027a20 */ /* 0x002fee0000410000 */
[----:B------:R-:W1:Y:S01]  /*d140*/  MUFU.TANH R188, R2 ;  /* 0x0000000200bc7308 */ /* 0x000e620000002400 */
[----:B----4-:R-:W4:Y:S01]  /*d150*/  LDL.LU R178, [R1] ;  /* 0x0000000001b27983 */ /* 0x010f220000300800 */
[----:B--2---:R-:W-:Y:S03]  /*d160*/  FMUL.FTZ R0, R6, c[0x0][0x320] ;  /* 0x0000c80006007a20 */ /* 0x004fe60000410000 */
[----:B------:R-:W0:Y:S05]  /*d170*/  LDGDEPBAR ;  /* 0x00000000000079af */ /* 0x000e2a0000000000 */
[----:B------:R2:W2:Y:S01]  /*d180*/  MUFU.TANH R182, R0 ;  /* 0x0000000000b67308 */ /* 0x0004a20000002400 */
[----:B---3--:R-:W-:Y:S09]  /*d190*/  FMUL.FTZ R3, R33, c[0x0][0x320] ;  /* 0x0000c80021037a20 */ /* 0x008ff20000410000 */
[----:B------:R3:W-:Y:S01]  /*d1a0*/  MUFU.TANH R248, R3 ;  /* 0x0000000300f87308 */ /* 0x0007e20000002400 */
[----:B-1----:R-:W-:Y:S01]  /*d1b0*/  MOV R179, R188 ;  /* 0x000000bc00b37202 */ /* 0x002fe20000000f00 */
[----:B--2---:R-:W-:Y:S01]  /*d1c0*/  FMUL.FTZ R0, R7, c[0x0][0x320] ;  /* 0x0000c80007007a20 */ /* 0x004fe20000410000 */
[----:B------:R-:W-:Y:S07]  /*d1d0*/  FMNMX.FTZ R2, R182, R134, !PT ;  /* 0x00000086b6027209 */ /* 0x000fee0007810000 */
[----:B------:R1:W2:Y:S01]  /*d1e0*/  MUFU.TANH R180, R0 ;  /* 0x0000000000b47308 */ /* 0x0002a20000002400 */
[----:B---3--:R-:W-:Y:S09]  /*d1f0*/  FMUL.FTZ R3, R34, c[0x0][0x320] ;  /* 0x0000c80022037a20 */ /* 0x008ff20000410000 */
[----:B------:R-:W-:Y:S01]  /*d200*/  MUFU.TANH R135, R3 ;  /* 0x0000000300877308 */ /* 0x000fe20000002400 */
[----:B-1----:R-:W-:Y:S01]  /*d210*/  FMUL.FTZ R0, R8, c[0x0][0x320] ;  /* 0x0000c80008007a20 */ /* 0x002fe20000410000 */
[----:B--2---:R-:W-:Y:S08]  /*d220*/  FMNMX.FTZ R2, R180, R2, !PT ;  /* 0x00000002b4027209 */ /* 0x004ff00007810000 */
[----:B------:R1:W-:Y:S02]  /*d230*/  MUFU.TANH R7, R0 ;  /* 0x0000000000077308 */ /* 0x0003e40000002400 */
[----:B-1----:R-:W-:Y:S08]  /*d240*/  FMUL.FTZ R0, R9, c[0x0][0x320] ;  /* 0x0000c80009007a20 */ /* 0x002ff00000410000 */
[----:B------:R1:W-:Y:S02]  /*d250*/  MUFU.TANH R6, R0 ;  /* 0x0000000000067308 */ /* 0x0003e40000002400 */
[----:B-1----:R-:W-:Y:S08]  /*d260*/  FMUL.FTZ R0, R10, c[0x0][0x320] ;  /* 0x0000c8000a007a20 */ /* 0x002ff00000410000 */
[----:B------:R1:W2:Y:S02]  /*d270*/  MUFU.TANH R8, R0 ;  /* 0x0000000000087308 */ /* 0x0002a40000002400 */
[----:B-1----:R-:W-:Y:S01]  /*d280*/  FMUL.FTZ R0, R11, c[0x0][0x320] ;  /* 0x0000c8000b007a20 */ /* 0x002fe20000410000 */
[----:B--2---:R-:W-:Y:S07]  /*d290*/  FMNMX.FTZ R2, R8, R2, !PT ;  /* 0x0000000208027209 */ /* 0x004fee0007810000 */
[----:B------:R1:W2:Y:S02]  /*d2a0*/  MUFU.TANH R9, R0 ;  /* 0x0000000000097308 */ /* 0x0002a40000002400 */
[----:B-1----:R-:W-:Y:S01]  /*d2b0*/  FMUL.FTZ R0, R12, c[0x0][0x320] ;  /* 0x0000c8000c007a20 */ /* 0x002fe20000410000 */
[----:B--2---:R-:W-:Y:S07]  /*d2c0*/  FMNMX.FTZ R2, R9, R2, !PT ;  /* 0x0000000209027209 */ /* 0x004fee0007810000 */
[----:B------:R1:W-:Y:S02]  /*d2d0*/  MUFU.TANH R186, R0 ;  /* 0x0000000000ba7308 */ /* 0x0003e40000002400 */
[----:B-1----:R-:W-:Y:S08]  /*d2e0*/  FMUL.FTZ R0, R13, c[0x0][0x320] ;  /* 0x0000c8000d007a20 */ /* 0x002ff00000410000 */
[----:B------:R1:W-:Y:S02]  /*d2f0*/  MUFU.TANH R189, R0 ;  /* 0x0000000000bd7308 */ /* 0x0003e40000002400 */
[----:B-1----:R-:W-:Y:S08]  /*d300*/  FMUL.FTZ R0, R14, c[0x0][0x320] ;  /* 0x0000c8000e007a20 */ /* 0x002ff00000410000 */
[----:B------:R1:W2:Y:S02]  /*d310*/  MUFU.TANH R190, R0 ;  /* 0x0000000000be7308 */ /* 0x0002a40000002400 */
[----:B-1----:R-:W-:Y:S01]  /*d320*/  FMUL.FTZ R0, R15, c[0x0][0x320] ;  /* 0x0000c8000f007a20 */ /* 0x002fe20000410000 */
[----:B--2---:R-:W-:Y:S01]  /*d330*/  FMNMX.FTZ R2, R190, R2, !PT ;  /* 0x00000002be027209 */ /* 0x004fe20007810000 */
[----:B------:R-:W-:Y:S06]  /*d340*/  LDSM.16.MT88.4 R12, [R193] ;  /* 0x00000000c10c783b */ /* 0x000fec0000004200 */
        /* <DEDUP_REMOVED lines=24> */
[----:B------:R1:W2:Y:S02]  /*d4d0*/  MUFU.TANH R245, R0 ;  /* 0x0000000000f57308 */ /* 0x0002a40000002400 */
[----:B-1----:R-:W-:Y:S08]  /*d4e0*/  FMUL.FTZ R0, R25, c[0x0][0x320] ;  /* 0x0000c80019007a20 */ /* 0x002ff00000410000 */
[----:B------:R1:W3:Y:S02]  /*d4f0*/  MUFU.TANH R246, R0 ;  /* 0x0000000000f67308 */ /* 0x0002e40000002400 */
        /* <DEDUP_REMOVED lines=8> */
[----:B-1----:R-:W-:Y:S02]  /*d580*/  FMUL.FTZ R0, R30, c[0x0][0x320] ;  /* 0x0000c8001e007a20 */ /* 0x002fe40000410000 */
[----:B------:R-:W-:Y:S06]  /*d590*/  LDSM.16.MT88.4 R28, [R197] ;  /* 0x00000000c51c783b */ /* 0x000fec0000004200 */
[----:B------:R1:W1:Y:S02]  /*d5a0*/  MUFU.TANH R191, R0 ;  /* 0x0000000000bf7308 */ /* 0x0002640000002400 */
[----:B-1----:R-:W-:Y:S04]  /*d5b0*/  FMNMX.FTZ R0, R181, R133, !PT ;  /* 0x00000085b5007209 */ /* 0x002fe80007810000 */
        /* <DEDUP_REMOVED lines=8> */
[----:B------:R-:W-:Y:S01]  /*d640*/  FMNMX.FTZ R2, R242, R0, !PT ;  /* 0x00000000f2027209 */ /* 0x000fe20007810000 */
[----:B------:R-:W-:Y:S03]  /*d650*/  FMUL.FTZ R0, R35, c[0x0][0x320] ;  /* 0x0000c80023007a20 */ /* 0x000fe60000410000 */
[----:B--2---:R-:W-:Y:S01]  /*d660*/  FMNMX.FTZ R2, R245, R2, !PT ;  /* 0x00000002f5027209 */ /* 0x004fe20007810000 */
[----:B------:R3:W1:Y:S03]  /*d670*/  MUFU.TANH R168, R0 ;  /* 0x0000000000a87308 */ /* 0x0006660000002400 */
[----:B---3--:R-:W-:Y:S02]  /*d680*/  FMNMX.FTZ R0, R246, R2, !PT ;  /* 0x00000002f6007209 */ /* 0x008fe40007810000 */
        /* <DEDUP_REMOVED lines=17> */
[C---:B------:R-:W-:Y:S02]  /*d7a0*/  FMUL.FTZ R183, R132.reuse, c[0x0][0x2d0] ;  /* 0x0000b40084b77a20 */ /* 0x040fe40000410000 */
[----:B------:R-:W-:Y:S01]  /*d7b0*/  FADD.FTZ R2, -R132, R133 ;  /* 0x0000008584027221 */ /* 0x000fe20000010100 */
[----:B-1----:R-:W-:Y:S01]  /*d7c0*/  FMNMX.FTZ R3, R0, R3, !PT ;  /* 0x0000000300037209 */ /* 0x002fe20007810000 */
[--C-:B------:R-:W-:Y:S02]  /*d7d0*/  FFMA.FTZ R4, R181, c[0x0][0x2d0], -R183.reuse ;  /* 0x0000b400b5047a23 */ /* 0x100fe400000108b7 */
[----:B------:R-:W-:Y:S02]  /*d7e0*/  FMUL.FTZ R0, R2, c[0x0][0x2d0] ;  /* 0x0000b40002007a20 */ /* 0x000fe40000410000 */
[----:B------:R1:W-:Y:S01]  /*d7f0*/  MUFU.EX2 R181, R4 ;  /* 0x0000000400b57308 */ /* 0x0003e20000000800 */
[----:B------:R-:W-:Y:S09]  /*d800*/  FMUL.FTZ R133, R3, c[0x0][0x2d0] ;  /* 0x0000b40003857a20 */ /* 0x000ff20000410000 */
[----:B------:R2:W3:Y:S01]  /*d810*/  MUFU.EX2 R2, R0 ;  /* 0x0000000000027308 */ /* 0x0004e20000000800 */
[--C-:B-1----:R-:W-:Y:S09]  /*d820*/  FFMA.FTZ R4, R169, c[0x0][0x2d0], -R183.reuse ;  /* 0x0000b400a9047a23 */ /* 0x102ff200000108b7 */
        /* <DEDUP_REMOVED lines=8> */
[----:B------:R-:W-:Y:S02]  /*d8b0*/  FMUL.FTZ R25, R2, R157 ;  /* 0x0000009d02197220 */ /* 0x000fe40000410000 */
[--C-:B------:R-:W-:Y:S02]  /*d8c0*/  FFMA.FTZ R134, R186, c[0x0][0x2d0], -R183.reuse ;  /* 0x0000b400ba867a23 */ /* 0x100fe400000108b7 */
[C---:B------:R-:W-:Y:S02]  /*d8d0*/  FMUL.FTZ R32, R2.reuse, R164 ;  /* 0x000000a402207220 */ /* 0x040fe40000410000 */
[--C-:B-1----:R-:W-:Y:S01]  /*d8e0*/  FFMA.FTZ R4, R7, c[0x0][0x2d0], -R183.reuse ;  /* 0x0000b40007047a23 */ /* 0x102fe200000108b7 */
[----:B------:R-:W-:Y:S01]  /*d8f0*/  MUFU.EX2 R227, R134 ;  /* 0x0000008600e37308 */ /* 0x000fe20000000800 */
[C---:B------:R-:W-:Y:S02]  /*d900*/  FMUL.FTZ R33, R2.reuse, R165 ;  /* 0x000000a502217220 */ /* 0x040fe40000410000 */
[C---:B------:R-:W-:Y:S02]  /*d910*/  FMUL.FTZ R36, R2.reuse, R36 ;  /* 0x0000002402247220 */ /* 0x040fe40000410000 */
[----:B------:R-:W-:Y:S02]  /*d920*/  FMUL.FTZ R37, R2, R37 ;  /* 0x0000002502257220 */ /* 0x000fe40000410000 */
[--C-:B------:R-:W-:Y:S02]  /*d930*/  FFMA.FTZ R156, R251, c[0x0][0x2d0], -R183.reuse ;  /* 0x0000b400fb9c7a23 */ /* 0x100fe400000108b7 */
[--C-:B------:R-:W-:Y:S01]  /*d940*/  FFMA.FTZ R157, R250, c[0x0][0x2d0], -R183.reuse ;  /* 0x0000b400fa9d7a23 */ /* 0x100fe200000108b7 */
[----:B------:R1:W-:Y:S01]  /*d950*/  MUFU.EX2 R240, R4 ;  /* 0x0000000400f07308 */ /* 0x0003e20000000800 */
[C---:B------:R-:W-:Y:S02]  /*d960*/  FMUL.FTZ R40, R2.reuse, R40 ;  /* 0x0000002802287220 */ /* 0x040fe40000410000 */
[----:B------:R-:W-:Y:S02]  /*d970*/  FMUL.FTZ R41, R2, R41 ;  /* 0x0000002902297220 */ /* 0x000fe40000410000 */
[C---:B--2---:R-:W-:Y:S02]  /*d980*/  FMUL.FTZ R7, R0.reuse, R139 ;  /* 0x0000008b00077220 */ /* 0x044fe40000410000 */
[C---:B------:R-:W-:Y:S02]  /*d990*/  FMUL.FTZ R10, R0.reuse, R142 ;  /* 0x0000008e000a7220 */ /* 0x040fe40000410000 */
[C---:B------:R-:W-:Y:S02]  /*d9a0*/  FMUL.FTZ R11, R0.reuse, R143 ;  /* 0x0000008f000b7220 */ /* 0x040fe40000410000 */
[C---:B------:R-:W-:Y:S02]  /*d9b0*/  FMUL.FTZ R18, R0.reuse, R150 ;  /* 0x0000009600127220 */ /* 0x040fe40000410000 */
[C---:B------:R-:W-:Y:S02]  /*d9c0*/  FMUL.FTZ R19, R0.reuse, R151 ;  /* 0x0000009700137220 */ /* 0x040fe40000410000 */
[C---:B------:R-:W-:Y:S01]  /*d9d0*/  FMUL.FTZ R26, R0.reuse, R158 ;  /* 0x0000009e001a7220 */ /* 0x040fe20000410000 */
[----:B------:R-:W-:Y:S01]  /*d9e0*/  LDSM.16.MT88.4 R148, [R194+0x2000] ;  /* 0x00200000c294783b */ /* 0x000fe20000004200 */
[C---:B------:R-:W-:Y:S02]  /*d9f0*/  FMUL.FTZ R27, R0.reuse, R159 ;  /* 0x0000009f001b7220 */ /* 0x040fe40000410000 */
[C---:B------:R-:W-:Y:S02]  /*da00*/  FMUL.FTZ R34, R0.reuse, R166 ;  /* 0x000000a600227220 */ /* 0x040fe40000410000 */
[C---:B------:R-:W-:Y:S02]  /*da10*/  FMUL.FTZ R35, R0.reuse, R167 ;  /* 0x000000a700237220 */ /* 0x040fe40000410000 */
[----:B------:R-:W-:Y:S01]  /*da20*/  FMUL.FTZ R38, R0, R38 ;  /* 0x0000002600267220 */ /* 0x000fe20000410000 */
[----:B------:R-:W2:Y:S01]  /*da30*/  LDL.LU R158, [R1+0x8] ;  /* 0x00000800019e7983 */ /* 0x000ea20000300800 */
[--C-:B-1----:R-:W-:Y:S02]  /*da40*/  FFMA.FTZ R4, R6, c[0x0][0x2d0], -R183.reuse ;  /* 0x0000b40006047a23 */ /* 0x102fe400000108b7 */
[C---:B------:R-:W-:Y:S01]  /*da50*/  FMUL.FTZ R6, R0.reuse, R138 ;  /* 0x0000008a00067220 */ /* 0x040fe20000410000 */
[----:B------:R-:W-:Y:S01]  /*da60*/  LDSM.16.MT88.4 R164, [R196+0x1800] ;  /* 0x00180000c4a4783b */ /* 0x000fe20000004200 */
[----:B------:R-:W1:Y:S01]  /*da70*/  MUFU.EX2 R239, R4 ;  /* 0x0000000400ef7308 */ /* 0x000e620000000800 */
[C---:B------:R-:W-:Y:S02]  /*da80*/  FMUL.FTZ R39, R0.reuse, R39 ;  /* 0x0000002700277220 */ /* 0x040fe40000410000 */
[----:B------:R-:W-:Y:S02]  /*da90*/  FFMA.FTZ R134, R189, c[0x0][0x2d0], -R183 ;  /* 0x0000b400bd867a23 */ /* 0x000fe400000108b7 */
        /* <DEDUP_REMOVED lines=8> */
[----:B------:R-:W-:Y:S02]  /*db20*/  FMUL.FTZ R49, R2, R49 ;  /* 0x0000003102317220 */ /* 0x000fe40000410000 */
[C---:B------:R-:W-:Y:S02]  /*db30*/  FMUL.FTZ R50, R0.reuse, R50 ;  /* 0x0000003200327220 */ /* 0x040fe40000410000 */
[----:B------:R-:W-:Y:S01]  /*db40*/  FMUL.FTZ R51, R0, R51 ;  /* 0x0000003300337220 */ /* 0x000fe20000410000 */
        /* <DEDUP_REMOVED lines=16> */
[--C-:B-1----:R-:W-:Y:S01]  /*dc50*/  FFMA.FTZ R4, R180, c[0x0][0x2d0], -R133.reuse ;  /* 0x0000b400b4047a23 */ /* 0x102fe20000010885 */
[----:B------:R-:W-:Y:S01]  /*dc60*/  MOV R180, R191 ;  /* 0x000000bf00b47202 */ /* 0x000fe20000000f00 */
[----:B------:R-:W-:Y:S02]  /*dc70*/  FMUL.FTZ R65, R2, R65 ;  /* 0x0000004102417220 */ /* 0x000fe40000410000 */
[----:B------:R-:W1:Y:S01]  /*dc80*/  MUFU.EX2 R188, R4 ;  /* 0x0000000400bc7308 */ /* 0x000e620000000800 */
        /* <DEDUP_REMOVED lines=28> */
[--C-:B-1----:R-:W-:Y:S02]  /*de50*/  FFMA.FTZ R4, R9, c[0x0][0x2d0], -R133.reuse ;  /* 0x0000b40009047a23 */ /* 0x102fe40000010885 */
[----:B------:R-:W-:Y:S02]  /*de60*/  FMUL.FTZ R9, R2, R141 ;  /* 0x0000008d02097220 */ /* 0x000fe40000410000 */
[----:B------:R-:W1:Y:S01]  /*de70*/  MUFU.EX2 R191, R4 ;  /* 0x0000000400bf7308 */ /* 0x000e620000000800 */
[----:B------:R-:W3:Y:S01]  /*de80*/  LDSM.16.MT88.4 R140, [R196] ;  /* 0x00000000c48c783b */ /* 0x000ee20000004200 */
        /* <DEDUP_REMOVED lines=12> */
[----:B------:R-:W-:Y:S01]  /*df50*/  FMUL.FTZ R4, R2, R136 ;  /* 0x0000008802047220 */ /* 0x000fe20000410000 */
[----:B------:R-:W-:Y:S01]  /*df60*/  F2FP.PACK_AB R136, R238, R181 ;  /* 0x000000b5ee88723e */ /* 0x000fe200000000ff */
[----:B------:R-:W-:Y:S02]  /*df70*/  FMUL.FTZ R101, R2, R101 ;  /* 0x0000006502657220 */ /* 0x000fe40000410000 */
[C---:B------:R-:W-:Y:S02]  /*df80*/  FMUL.FTZ R102, R0.reuse, R102 ;  /* 0x0000006600667220 */ /* 0x040fe40000410000 */
[----:B------:R-:W-:Y:S02]  /*df90*/  FMUL.FTZ R103, R0, R103 ;  /* 0x0000006700677220 */ /* 0x000fe40000410000 */
[C---:B------:R-:W-:Y:S05]  /*dfa0*/  HMMA.16816.F32 R4, R136.reuse, R12, R4 ;  /* 0x0000000c8804723c */ /* 0x040fea0000001804 */
        /* <DEDUP_REMOVED lines=10> */
[C---:B------:R-:W-:Y:S03]  /*e050*/  HMMA.16816.F32 R12, R136.reuse, R20, R12 ;  /* 0x00000014880c723c */ /* 0x040fe6000000180c */
[C---:B------:R-:W-:Y:S02]  /*e060*/  FMUL.FTZ R108, R2.reuse, R108 ;  /* 0x0000006c026c7220 */ /* 0x040fe40000410000 */
        /* <DEDUP_REMOVED lines=8> */
[----:B------:R-:W-:Y:S01]  /*e0f0*/  LDSM.16.MT88.4 R152, [R196+0x1000] ;  /* 0x00100000c498783b */ /* 0x000fe20000004200 */
        /* <DEDUP_REMOVED lines=11> */
[----:B------:R-:W-:Y:S02]  /*e1b0*/  FMUL.FTZ R115, R0, R115 ;  /* 0x0000007300737220 */ /* 0x000fe40000410000 */
[C---:B------:R-:W-:Y:S02]  /*e1c0*/  FMUL.FTZ R116, R2.reuse, R116 ;  /* 0x0000007402747220 */ /* 0x040fe40000410000 */
[----:B------:R-:W-:Y:S01]  /*e1d0*/  FMUL.FTZ R117, R2, R117 ;  /* 0x0000007502757220 */ /* 0x000fe20000410000 */
[C---:B---3--:R-:W-:Y:S03]  /*e1e0*/  HMMA.16816.F32 R28, R136.reuse, R140, R28 ;  /* 0x0000008c881c723c */ /* 0x048fe6000000181c */
[C---:B------:R-:W-:Y:S02]  /*e1f0*/  FMUL.FTZ R118, R0.reuse, R118 ;  /* 0x0000007600767220 */ /* 0x040fe40000410000 */
[----:B------:R-:W-:Y:S02]  /*e200*/  FMUL.FTZ R119, R0, R119 ;  /* 0x0000007700777220 */ /* 0x000fe40000410000 */
[C---:B------:R-:W-:Y:S01]  /*e210*/  FMUL.FTZ R120, R2.reuse, R120 ;  /* 0x0000007802787220 */ /* 0x040fe20000410000 */
[C---:B------:R-:W-:Y:S01]  /*e220*/  HMMA.16816.F32 R32, R136.reuse, R142, R32 ;  /* 0x0000008e8820723c */ /* 0x040fe20000001820 */
[----:B------:R-:W3:Y:S03]  /*e230*/  LDSM.16.MT88.4 R140, [R197+0x2000] ;  /* 0x00200000c58c783b */ /* 0x000ee60000004200 */
[----:B------:R-:W-:Y:S02]  /*e240*/  FMUL.FTZ R121, R2, R121 ;  /* 0x0000007902797220 */ /* 0x000fe40000410000 */
[C---:B------:R-:W-:Y:S02]  /*e250*/  FMUL.FTZ R122, R0.reuse, R122 ;  /* 0x0000007a007a7220 */ /* 0x040fe40000410000 */
[C---:B-1----:R-:W-:Y:S04]  /*e260*/  HMMA.16816.F32 R36, R136.reuse, R144, R36 ;  /* 0x000000908824723c */ /* 0x042fe80000001824 */
[----:B------:R-:W-:Y:S02]  /*e270*/  FMUL.FTZ R123, R0, R123 ;  /* 0x0000007b007b7220 */ /* 0x000fe40000410000 */
[C---:B------:R-:W-:Y:S02]  /*e280*/  FMUL.FTZ R124, R2.reuse, R124 ;  /* 0x0000007c027c7220 */ /* 0x040fe40000410000 */
[C---:B------:R-:W-:Y:S01]  /*e290*/  HMMA.16816.F32 R40, R136.reuse, R146, R40 ;  /* 0x000000928828723c */ /* 0x040fe20000001828 */
[----:B------:R-:W1:Y:S03]  /*e2a0*/  LDSM.16.MT88.4 R144, [R196+0x2000] ;  /* 0x00200000c490783b */ /* 0x000e660000004200 */
[----:B------:R-:W-:Y:S02]  /*e2b0*/  FMUL.FTZ R125, R2, R125 ;  /* 0x0000007d027d7220 */ /* 0x000fe40000410000 */
[C---:B------:R-:W-:Y:S02]  /*e2c0*/  FMUL.FTZ R126, R0.reuse, R126 ;  /* 0x0000007e007e7220 */ /* 0x040fe40000410000 */
[C---:B------:R-:W-:Y:S04]  /*e2d0*/  HMMA.16816.F32 R44, R136.reuse, R148, R44 ;  /* 0x00000094882c723c */ /* 0x040fe8000000182c */
[----:B------:R-:W-:Y:S02]  /*e2e0*/  FMUL.FTZ R127, R0, R127 ;  /* 0x0000007f007f7220 */ /* 0x000fe40000410000 */
[C---:B------:R-:W-:Y:S02]  /*e2f0*/  FMUL.FTZ R128, R2.reuse, R128 ;  /* 0x0000008002807220 */ /* 0x040fe40000410000 */
[C---:B------:R-:W-:Y:S01]  /*e300*/  HMMA.16816.F32 R48, R136.reuse, R150, R48 ;  /* 0x000000968830723c */ /* 0x040fe20000001830 */
[----:B------:R-:W2:Y:S03]  /*e310*/  LDSM.16.MT88.4 R148, [R193+0x4000] ;  /* 0x00400000c194783b */ /* 0x000ea60000004200 */
[----:B------:R-:W-:Y:S02]  /*e320*/  FMUL.FTZ R129, R2, R129 ;  /* 0x0000008102817220 */ /* 0x000fe40000410000 */
[C---:B------:R-:W-:Y:S02]  /*e330*/  FMUL.FTZ R130, R0.reuse, R130 ;  /* 0x0000008200827220 */ /* 0x040fe40000410000 */
[----:B------:R-:W-:Y:S01]  /*e340*/  FMUL.FTZ R131, R0, R131 ;  /* 0x0000008300837220 */ /* 0x000fe20000410000 */
[C---:B---3--:R-:W-:Y:S03]  /*e350*/  HMMA.16816.F32 R52, R136.reuse, R140, R52 ;  /* 0x0000008c8834723c */ /* 0x048fe60000001834 */
[----:B------:R-:W-:Y:S02]  /*e360*/  FFMA.FTZ R134, R221, c[0x0][0x2d0], -R133 ;  /* 0x0000b400dd867a23 */ /* 0x000fe40000010885 */
[----:B----4-:R-:W-:Y:S01]  /*e370*/  FFMA.FTZ R160, R2, R178, R181 ;  /* 0x000000b202a07223 */ /* 0x010fe200000100b5 */
[----:B------:R-:W-:Y:S01]  /*e380*/  MOV R178, R180 ;  /* 0x000000b400b27202 */ /* 0x000fe20000000f00 */
[----:B------:R3:W4:Y:S01]  /*e390*/  MUFU.EX2 R185, R134 ;  /* 0x0000008600b97308 */ /* 0x0007220000000800 */
[C---:B------:R-:W-:Y:S01]  /*e3a0*/  HMMA.16816.F32 R56, R136.reuse, R142, R56 ;  /* 0x0000008e8838723c */ /* 0x040fe20000001838 */
[----:B------:R-:W4:Y:S03]  /*e3b0*/  LDSM.16.MT88.4 R140, [R194+0x4000] ;  /* 0x00400000c28c783b */ /* 0x000f260000004200 */
[----:B------:R-:W-:Y:S04]  /*e3c0*/  FFMA.FTZ R2, R178, c[0x0][0x2d0], -R133 ;  /* 0x0000b400b2027a23 */ /* 0x000fe80000010885 */
[C---:B-1----:R-:W-:Y:S01]  /*e3d0*/  HMMA.16816.F32 R60, R136.reuse, R144, R60 ;  /* 0x00000090883c723c */ /* 0x042fe2000000183c */
[----:B------:R-:W-:Y:S07]  /*e3e0*/  MUFU.EX2 R180, R156 ;  /* 0x0000009c00b47308 */ /* 0x000fee0000000800 */
[C---:B------:R-:W-:Y:S01]  /*e3f0*/  HMMA.16816.F32 R64, R136.reuse, R146, R64 ;  /* 0x000000928840723c */ /* 0x040fe20000001840 */
[----:B------:R-:W1:Y:S02]  /*e400*/  LDSM.16.MT88.4 R144, [R197+0x4000] ;  /* 0x00400000c590783b */ /* 0x000e640000004200 */
[----:B------:R5:W-:Y:S01]  /*e410*/  MUFU.EX2 R172, R2 ;  /* 0x0000000200ac7308 */ /* 0x000be20000000800 */
[----:B---3--:R-:W-:Y:S04]  /*e420*/  FFMA.FTZ R134, R223, c[0x0][0x2d0], -R183 ;  /* 0x0000b400df867a23 */ /* 0x008fe800000108b7 */
[C---:B--2---:R-:W-:Y:S05]  /*e430*/  HMMA.16816.F32 R68, R136.reuse, R148, R68 ;  /* 0x000000948844723c */ /* 0x044fea0000001844 */
[----:B------:R2:W-:Y:S03]  /*e440*/  MUFU.EX2 R225, R134 ;  /* 0x0000008600e17308 */ /* 0x0005e60000000800 */
[C---:B------:R-:W-:Y:S01]  /*e450*/  HMMA.16816.F32 R72, R136.reuse, R150, R72 ;  /* 0x000000968848723c */ /* 0x040fe20000001848 */
[----:B------:R-:W3:Y:S07]  /*e460*/  LDSM.16.MT88.4 R148, [R196+0x4000] ;  /* 0x00400000c494783b */ /* 0x000eee0000004200 */
[C---:B----4-:R-:W-:Y:S04]  /*e470*/  HMMA.16816.F32 R76, R136.reuse, R140, R76 ;  /* 0x0000008c884c723c */ /* 0x050fe8000000184c */
[----:B-----5:R-:W-:Y:S02]  /*e480*/  FFMA.FTZ R2, R179, c[0x0][0x2d0], -R133 ;  /* 0x0000b400b3027a23 */ /* 0x020fe40000010885 */
[----:B------:R-:W-:Y:S02]  /*e490*/  MUFU.EX2 R179, R157 ;  /* 0x0000009d00b37308 */ /* 0x000fe40000000800 */
[C---:B------:R-:W-:Y:S01]  /*e4a0*/  HMMA.16816.F32 R80, R136.reuse, R142, R80 ;  /* 0x0000008e8850723c */ /* 0x040fe20000001850 */
[----:B------:R-:W4:Y:S03]  /*e4b0*/  LDSM.16.MT88.4 R140, [R193+0x6000] ;  /* 0x00600000c18c783b */ /* 0x000f260000004200 */
[----:B--2---:R-:W-:Y:S04]  /*e4c0*/  FFMA.FTZ R134, R228, c[0x0][0x2d0], -R183 ;  /* 0x0000b400e4867a23 */ /* 0x004fe800000108b7 */
[----:B------:R2:W-:Y:S01]  /*e4d0*/  MUFU.EX2 R173, R2 ;  /* 0x0000000200ad7308 */ /* 0x0005e20000000800 */
[C---:B-1----:R-:W-:Y:S08]  /*e4e0*/  HMMA.16816.F32 R84, R136.reuse, R144, R84 ;  /* 0x000000908854723c */ /* 0x042ff00000001854 */
[C---:B------:R-:W-:Y:S01]  /*e4f0*/  HMMA.16816.F32 R88, R136.reuse, R146, R88 ;  /* 0x000000928858723c */ /* 0x040fe20000001858 */
[----:B------:R-:W1:Y:S01]  /*e500*/  LDSM.16.MT88.4 R144, [R194+0x6000] ;  /* 0x00600000c290783b */ /* 0x000e620000004200 */
[----:B------:R5:W1:Y:S06]  /*e510*/  MUFU.EX2 R224, R134 ;  /* 0x0000008600e07308 */ /* 0x000a6c0000000800 */
[C---:B---3--:R-:W-:Y:S04]  /*e520*/  HMMA.16816.F32 R92, R136.reuse, R148, R92 ;  /* 0x00000094885c723c */ /* 0x048fe8000000185c */
[--C-:B--2---:R-:W-:Y:S04]  /*e530*/  FFMA.FTZ R2, R135, c[0x0][0x2d0], -R133.reuse ;  /* 0x0000b40087027a23 */ /* 0x104fe80000010885 */
[C---:B------:R-:W-:Y:S01]  /*e540*/  HMMA.16816.F32 R96, R136.reuse, R150, R96 ;  /* 0x000000968860723c */ /* 0x040fe20000001860 */
[----:B------:R-:W2:Y:S07]  /*e550*/  LDSM.16.MT88.4 R148, [R197+0x6000] ;  /* 0x00600000c594783b */ /* 0x000eae0000004200 */
[C---:B----4-:R-:W-:Y:S04]  /*e560*/  HMMA.16816.F32 R100, R136.reuse, R140, R100 ;  /* 0x0000008c8864723c */ /* 0x050fe80000001864 */
[--C-:B-----5:R-:W-:Y:S04]  /*e570*/  FFMA.FTZ R134, R229, c[0x0][0x2d0], -R133.reuse ;  /* 0x0000b400e5867a23 */ /* 0x120fe80000010885 */
[----:B------:R3:W-:Y:S01]  /*e580*/  MUFU.EX2 R184, R134 ;  /* 0x0000008600b87308 */ /* 0x0007e20000000800 */
[C---:B------:R-:W-:Y:S01]  /*e590*/  HMMA.16816.F32 R104, R136.reuse, R142, R104 ;  /* 0x0000008e8868723c */ /* 0x040fe20000001868 */
[----:B------:R-:W4:Y:S07]  /*e5a0*/  LDSM.16.MT88.4 R140, [R196+0x6000] ;  /* 0x00600000c48c783b */ /* 0x000f2e0000004200 */
[C---:B-1----:R-:W-:Y:S08]  /*e5b0*/  HMMA.16816.F32 R108, R136.reuse, R144, R108 ;  /* 0x00000090886c723c */ /* 0x042ff0000000186c */
[C---:B------:R-:W-:Y:S01]  /*e5c0*/  HMMA.16816.F32 R112, R136.reuse, R146, R112 ;  /* 0x000000928870723c */ /* 0x040fe20000001870 */
[----:B------:R-:W1:Y:S03]  /*e5d0*/  LDSM.16.MT88.4 R144, [R193+0x800] ;  /* 0x00080000c190783b */ /* 0x000e660000004200 */
[----:B---3--:R-:W-:Y:S04]  /*e5e0*/  FFMA.FTZ R134, R237, c[0x0][0x2d0], -R133 ;  /* 0x0000b400ed867a23 */ /* 0x008fe80000010885 */
[C---:B--2---:R-:W-:Y:S01]  /*e5f0*/  HMMA.16816.F32 R116, R136.reuse, R148, R116 ;  /* 0x000000948874723c */ /* 0x044fe20000001874 */
[----:B------:R2:W3:Y:S07]  /*e600*/  MUFU.EX2 R182, R134 ;  /* 0x0000008600b67308 */ /* 0x0004ee0000000800 */
[C---:B------:R-:W-:Y:S01]  /*e610*/  HMMA.16816.F32 R120, R136.reuse, R150, R120 ;  /* 0x000000968878723c */ /* 0x040fe20000001878 */
[----:B------:R-:W5:Y:S07]  /*e620*/  LDSM.16.MT88.4 R148, [R194+0x800] ;  /* 0x00080000c294783b */ /* 0x000f6e0000004200 */
[C---:B----4-:R-:W-:Y:S08]  /*e630*/  HMMA.16816.F32 R124, R136.reuse, R140, R124 ;  /* 0x0000008c887c723c */ /* 0x050ff0000000187c */
[----:B------:R-:W-:Y:S01]  /*e640*/  HMMA.16816.F32 R128, R136, R142, R128 ;  /* 0x0000008e8880723c */ /* 0x000fe20000001880 */
[----:B------:R-:W4:Y:S03]  /*e650*/  LDSM.16.MT88.4 R140, [R197+0x800] ;  /* 0x00080000c58c783b */ /* 0x000f260000004200 */
[--C-:B--2---:R-:W-:Y:S03]  /*e660*/  FFMA.FTZ R134, R241, c[0x0][0x2d0], -R183.reuse ;  /* 0x0000b400f1867a23 */ /* 0x104fe600000108b7 */
[----:B------:R-:W-:Y:S01]  /*e670*/  F2FP.PACK_AB R136, R226, R227 ;  /* 0x000000e3e288723e */ /* 0x000fe200000000ff */
[----:B------:R2:W-:Y:S01]  /*e680*/  MUFU.EX2 R223, R134 ;  /* 0x0000008600df7308 */ /* 0x0005e20000000800 */
[----:B------:R-:W-:Y:S03]  /*e690*/  F2FP.PACK_AB R137, R185, R186 ;  /* 0x000000bab989723e */ /* 0x000fe600000000ff */
[----:B------:R-:W-:Y:S02]  /*e6a0*/  F2FP.PACK_AB R138, R224, R225 ;  /* 0x000000e1e08a723e */ /* 0x000fe400000000ff */
[----:B---3--:R-:W-:Y:S07]  /*e6b0*/  F2FP.PACK_AB R139, R182, R184 ;  /* 0x000000b8b68b723e */ /* 0x008fee00000000ff */
[C---:B-1----:R-:W-:Y:S08]  /*e6c0*/  HMMA.16816.F32 R4, R136.reuse, R144, R4 ;  /* 0x000000908804723c */ /* 0x042ff00000001804 */
[C---:B------:R-:W-:Y:S01]  /*e6d0*/  HMMA.16816.F32 R8, R136.reuse, R146, R8 ;  /* 0x000000928808723c */ /* 0x040fe20000001808 */
[----:B------:R-:W1:Y:S03]  /*e6e0*/  LDSM.16.MT88.4 R144, [R196+0x800] ;  /* 0x00080000c490783b */ /* 0x000e660000004200 */
[----:B--2---:R-:W-:Y:S04]  /*e6f0*/  FFMA.FTZ R134, R242, c[0x0][0x2d0], -R183 ;  /* 0x0000b400f2867a23 */ /* 0x004fe800000108b7 */
[C---:B-----5:R-:W-:Y:S01]  /*e700*/  HMMA.16816.F32 R12, R136.reuse, R148, R12 ;  /* 0x00000094880c723c */ /* 0x060fe2000000180c */
[----:B------:R2:W-:Y:S07]  /*e710*/  MUFU.EX2 R221, R134 ;  /* 0x0000008600dd7308 */ /* 0x0005ee0000000800 */
[C---:B------:R-:W-:Y:S01]  /*e720*/  HMMA.16816.F32 R16, R136.reuse, R150, R16 ;  /* 0x000000968810723c */ /* 0x040fe20000001810 */
[----:B------:R-:W3:Y:S07]  /*e730*/  LDSM.16.MT88.4 R148, [R193+0x2800] ;  /* 0x00280000c194783b */ /* 0x000eee0000004200 */
[C---:B----4-:R-:W-:Y:S08]  /*e740*/  HMMA.16816.F32 R20, R136.reuse, R140, R20 ;  /* 0x0000008c8814723c */ /* 0x050ff00000001814 */
[C---:B------:R-:W-:Y:S01]  /*e750*/  HMMA.16816.F32 R24, R136.reuse, R142, R24 ;  /* 0x0000008e8818723c */ /* 0x040fe20000001818 */
[----:B------:R-:W4:Y:S03]  /*e760*/  LDSM.16.MT88.4 R140, [R194+0x2800] ;  /* 0x00280000c28c783b */ /* 0x000f260000004200 */
[--C-:B--2---:R-:W-:Y:S04]  /*e770*/  FFMA.FTZ R134, R244, c[0x0][0x2d0], -R133.reuse ;  /* 0x0000b400f4867a23 */ /* 0x104fe80000010885 */
[----:B------:R2:W-:Y:S01]  /*e780*/  MUFU.EX2 R176, R134 ;  /* 0x0000008600b07308 */ /* 0x0005e20000000800 */
[C---:B-1----:R-:W-:Y:S08]  /*e790*/  HMMA.16816.F32 R28, R136.reuse, R144, R28 ;  /* 0x00000090881c723c */ /* 0x042ff0000000181c */
[C---:B------:R-:W-:Y:S01]  /*e7a0*/  HMMA.16816.F32 R32, R136.reuse, R146, R32 ;  /* 0x000000928820723c */ /* 0x040fe20000001820 */
[----:B------:R-:W1:Y:S07]  /*e7b0*/  LDSM.16.MT88.4 R144, [R197+0x2800] ;  /* 0x00280000c590783b */ /* 0x000e6e0000004200 */
[C---:B---3--:R-:W-:Y:S04]  /*e7c0*/  HMMA.16816.F32 R36, R136.reuse, R148, R36 ;  /* 0x000000948824723c */ /* 0x048fe80000001824 */
[----:B--2---:R-:W-:Y:S04]  /*e7d0*/  FFMA.FTZ R134, R243, c[0x0][0x2d0], -R133 ;  /* 0x0000b400f3867a23 */ /* 0x004fe80000010885 */
[C---:B------:R-:W-:Y:S01]  /*e7e0*/  HMMA.16816.F32 R40, R136.reuse, R150, R40 ;  /* 0x000000968828723c */ /* 0x040fe20000001828 */
[----:B------:R-:W2:Y:S01]  /*e7f0*/  LDSM.16.MT88.4 R148, [R196+0x2800] ;  /* 0x00280000c494783b */ /* 0x000ea20000004200 */
[----:B------:R3:W-:Y:S06]  /*e800*/  MUFU.EX2 R177, R134 ;  /* 0x0000008600b17308 */ /* 0x0007ec0000000800 */
[C---:B----4-:R-:W-:Y:S08]  /*e810*/  HMMA.16816.F32 R44, R136.reuse, R140, R44 ;  /* 0x0000008c882c723c */ /* 0x050ff0000000182c */
[C---:B------:R-:W-:Y:S01]  /*e820*/  HMMA.16816.F32 R48, R136.reuse, R142, R48 ;  /* 0x0000008e8830723c */ /* 0x040fe20000001830 */
[----:B------:R-:W4:Y:S07]  /*e830*/  LDSM.16.MT88.4 R140, [R193+0x4800] ;  /* 0x00480000c18c783b */ /* 0x000f2e0000004200 */
[C---:B-1----:R-:W-:Y:S04]  /*e840*/  HMMA.16816.F32 R52, R136.reuse, R144, R52 ;  /* 0x000000908834723c */ /* 0x042fe80000001834 */
[--C-:B---3--:R-:W-:Y:S04]  /*e850*/  FFMA.FTZ R134, R245, c[0x0][0x2d0], -R183.reuse ;  /* 0x0000b400f5867a23 */ /* 0x108fe800000108b7 */
[----:B------:R1:W-:Y:S01]  /*e860*/  MUFU.EX2 R190, R134 ;  /* 0x0000008600be7308 */ /* 0x0003e20000000800 */
[C---:B------:R-:W-:Y:S01]  /*e870*/  HMMA.16816.F32 R56, R136.reuse, R146, R56 ;  /* 0x000000928838723c */ /* 0x040fe20000001838 */
[----:B------:R-:W3:Y:S07]  /*e880*/  LDSM.16.MT88.4 R144, [R194+0x4800] ;  /* 0x00480000c290783b */ /* 0x000eee0000004200 */
[C---:B--2---:R-:W-:Y:S08]  /*e890*/  HMMA.16816.F32 R60, R136.reuse, R148, R60 ;  /* 0x00000094883c723c */ /* 0x044ff0000000183c */
[C---:B------:R-:W-:Y:S01]  /*e8a0*/  HMMA.16816.F32 R64, R136.reuse, R150, R64 ;  /* 0x000000968840723c */ /* 0x040fe20000001840 */
[----:B------:R-:W2:Y:S03]  /*e8b0*/  LDSM.16.MT88.4 R148, [R197+0x4800] ;  /* 0x00480000c594783b */ /* 0x000ea60000004200 */
[----:B-1----:R-:W-:Y:S04]  /*e8c0*/  FFMA.FTZ R134, R246, c[0x0][0x2d0], -R183 ;  /* 0x0000b400f6867a23 */ /* 0x002fe800000108b7 */
[C---:B----4-:R-:W-:Y:S01]  /*e8d0*/  HMMA.16816.F32 R68, R136.reuse, R140, R68 ;  /* 0x0000008c8844723c */ /* 0x050fe20000001844 */
[----:B------:R1:W-:Y:S07]  /*e8e0*/  MUFU.EX2 R189, R134 ;  /* 0x0000008600bd7308 */ /* 0x0003ee0000000800 */
[C---:B------:R-:W-:Y:S01]  /*e8f0*/  HMMA.16816.F32 R72, R136.reuse, R142, R72 ;  /* 0x0000008e8848723c */ /* 0x040fe20000001848 */
[----:B------:R-:W4:Y:S07]  /*e900*/  LDSM.16.MT88.4 R140, [R196+0x4800] ;  /* 0x00480000c48c783b */ /* 0x000f2e0000004200 */
[C---:B---3--:R-:W-:Y:S08]  /*e910*/  HMMA.16816.F32 R76, R136.reuse, R144, R76 ;  /* 0x00000090884c723c */ /* 0x048ff0000000184c */
[C---:B------:R-:W-:Y:S01]  /*e920*/  HMMA.16816.F32 R80, R136.reuse, R146, R80 ;  /* 0x000000928850723c */ /* 0x040fe20000001850 */
[----:B------:R-:W3:Y:S03]  /*e930*/  LDSM.16.MT88.4 R144, [R193+0x6800] ;  /* 0x00680000c190783b */ /* 0x000ee60000004200 */
[--C-:B-1----:R-:W-:Y:S04]  /*e940*/  FFMA.FTZ R134, R247, c[0x0][0x2d0], -R133.reuse ;  /* 0x0000b400f7867a23 */ /* 0x102fe80000010885 */
[C---:B--2---:R-:W-:Y:S01]  /*e950*/  HMMA.16816.F32 R84, R136.reuse, R148, R84 ;  /* 0x000000948854723c */ /* 0x044fe20000001854 */
[----:B------:R1:W-:Y:S07]  /*e960*/  MUFU.EX2 R175, R134 ;  /* 0x0000008600af7308 */ /* 0x0003ee0000000800 */
[C---:B------:R-:W-:Y:S01]  /*e970*/  HMMA.16816.F32 R88, R136.reuse, R150, R88 ;  /* 0x000000968858723c */ /* 0x040fe20000001858 */
[----:B------:R-:W2:Y:S07]  /*e980*/  LDSM.16.MT88.4 R148, [R194+0x6800] ;  /* 0x00680000c294783b */ /* 0x000eae0000004200 */
[C---:B----4-:R-:W-:Y:S08]  /*e990*/  HMMA.16816.F32 R92, R136.reuse, R140, R92 ;  /* 0x0000008c885c723c */ /* 0x050ff0000000185c */
[C---:B------:R-:W-:Y:S01]  /*e9a0*/  HMMA.16816.F32 R96, R136.reuse, R142, R96 ;  /* 0x0000008e8860723c */ /* 0x040fe20000001860 */
[----:B------:R-:W4:Y:S03]  /*e9b0*/  LDSM.16.MT88.4 R140, [R197+0x6800] ;  /* 0x00680000c58c783b */ /* 0x000f260000004200 */
[--C-:B-1----:R-:W-:Y:S02]  /*e9c0*/  FFMA.FTZ R134, R249, c[0x0][0x2d0], -R133.reuse ;  /* 0x0000b400f9867a23 */ /* 0x102fe40000010885 */
[----:B------:R-:W-:Y:S02]  /*e9d0*/  FFMA.FTZ R133, R168, c[0x0][0x2d0], -R133 ;  /* 0x0000b400a8857a23 */ /* 0x000fe40000010885 */
[----:B------:R1:W-:Y:S01]  /*e9e0*/  MUFU.EX2 R174, R134 ;  /* 0x0000008600ae7308 */ /* 0x0003e20000000800 */
[C---:B---3--:R-:W-:Y:S08]  /*e9f0*/  HMMA.16816.F32 R100, R136.reuse, R144, R100 ;  /* 0x000000908864723c */ /* 0x048ff00000001864 */
[C---:B------:R-:W-:Y:S01]  /*ea00*/  HMMA.16816.F32 R104, R136.reuse, R146, R104 ;  /* 0x000000928868723c */ /* 0x040fe20000001868 */
[----:B------:R-:W3:Y:S01]  /*ea10*/  LDSM.16.MT88.4 R144, [R196+0x6800] ;  /* 0x00680000c490783b */ /* 0x000ee20000004200 */
[----:B------:R-:W-:Y:S06]  /*ea20*/  MUFU.EX2 R133, R133 ;  /* 0x0000008500857308 */ /* 0x000fec0000000800 */
[C---:B--2---:R-:W-:Y:S04]  /*ea30*/  HMMA.16816.F32 R108, R136.reuse, R148, R108 ;  /* 0x00000094886c723c */ /* 0x044fe8000000186c */
[--C-:B-1----:R-:W-:Y:S04]  /*ea40*/  FFMA.FTZ R134, R252, c[0x0][0x2d0], -R183.reuse ;  /* 0x0000b400fc867a23 */ /* 0x102fe800000108b7 */
[C---:B------:R-:W-:Y:S01]  /*ea50*/  HMMA.16816.F32 R112, R136.reuse, R150, R112 ;  /* 0x000000968870723c */ /* 0x040fe20000001870 */
[----:B------:R-:W-:Y:S01]  /*ea60*/  LDSM.16.MT88.4 R148, [R194+0x1000] ;  /* 0x00100000c294783b */ /* 0x000fe20000004200 */
[----:B------:R-:W1:Y:S02]  /*ea70*/  MUFU.EX2 R181, R134 ;  /* 0x0000008600b57308 */ /* 0x000e640000000800 */
[----:B------:R-:W-:Y:S04]  /*ea80*/  FFMA.FTZ R183, R248, c[0x0][0x2d0], -R183 ;  /* 0x0000b400f8b77a23 */ /* 0x000fe800000108b7 */
[C---:B----4-:R-:W-:Y:S04]  /*ea90*/  HMMA.16816.F32 R116, R136.reuse, R140, R116 ;  /* 0x0000008c8874723c */ /* 0x050fe80000001874 */
[----:B------:R-:W2:Y:S04]  /*eaa0*/  MUFU.EX2 R178, R183 ;  /* 0x000000b700b27308 */ /* 0x000ea80000000800 */
[C---:B------:R-:W-:Y:S01]  /*eab0*/  HMMA.16816.F32 R120, R136.reuse, R142, R120 ;  /* 0x0000008e8878723c */ /* 0x040fe20000001878 */
[----:B------:R-:W4:Y:S05]  /*eac0*/  LDSM.16.MT88.4 R140, [R193+0x1000] ;  /* 0x00100000c18c783b */ /* 0x000f2a0000004200 */
[----:B------:R5:W5:Y:S02]  /*ead0*/  MUFU.EX2 R134, R2 ;  /* 0x0000000200867308 */ /* 0x000b640000000800 */
[C---:B---3--:R-:W-:Y:S04]  /*eae0*/  HMMA.16816.F32 R124, R136.reuse, R144, R124 ;  /* 0x00000090887c723c */ /* 0x048fe8000000187c */
[----:B-1----:R-:W-:Y:S04]  /*eaf0*/  F2FP.PACK_AB R168, R180, R181 ;  /* 0x000000b5b4a8723e */ /* 0x002fe800000000ff */
[----:B------:R-:W-:Y:S01]  /*eb00*/  HMMA.16816.F32 R128, R136, R146, R128 ;  /* 0x000000928880723c */ /* 0x000fe20000001880 */
[----:B------:R-:W1:Y:S03]  /*eb10*/  LDSM.16.MT88.4 R144, [R197+0x1000] ;  /* 0x00100000c590783b */ /* 0x000e660000004200 */
[----:B--2---:R-:W-:Y:S03]  /*eb20*/  F2FP.PACK_AB R170, R178, R179 ;  /* 0x000000b3b2aa723e */ /* 0x004fe600000000ff */
[----:B------:R-:W-:Y:S02]  /*eb30*/  F2FP.PACK_AB R136, R221, R223 ;  /* 0x000000dfdd88723e */ /* 0x000fe400000000ff */
[----:B------:R-:W-:Y:S01]  /*eb40*/  F2FP.PACK_AB R137, R177, R176 ;  /* 0x000000b0b189723e */ /* 0x000fe200000000ff */
[----:B------:R-:W2:Y:S02]  /*eb50*/  LDL R183, [R1+0x14] ;  /* 0x0000140001b77983 */ /* 0x000ea40000100800 */
[----:B------:R-:W-:Y:S02]  /*eb60*/  F2FP.PACK_AB R138, R189, R190 ;  /* 0x000000bebd8a723e */ /* 0x000fe400000000ff */
[----:B------:R-:W-:Y:S01]  /*eb70*/  F2FP.PACK_AB R139, R174, R175 ;  /* 0x000000afae8b723e */ /* 0x000fe200000000ff */
[----:B-----5:R-:W-:Y:S01]  /*eb80*/  FFMA.FTZ R2, R0, R158, R187 ;  /* 0x0000009e00027223 */ /* 0x020fe200000100bb */
[----:B------:R-:W-:Y:S01]  /*eb90*/  F2FP.PACK_AB R171, R133, R134 ;  /* 0x0000008685ab723e */ /* 0x000fe200000000ff */
[----:B------:R-:W-:Y:S01]  /*eba0*/  LDSM.16.MT88.4 R156, [R197+0x1800] ;  /* 0x00180000c59c783b */ /* 0x000fe20000004200 */
[----:B------:R-:W-:Y:S02]  /*ebb0*/  FADD.FTZ R0, R238, R160 ;  /* 0x000000a0ee007221 */ /* 0x000fe40000010000 */
[----:B------:R-:W-:Y:S02]  /*ebc0*/  FADD.FTZ R2, R188, R2 ;  /* 0x00000002bc027221 */ /* 0x000fe40000010000 */
[----:B------:R-:W-:Y:S01]  /*ebd0*/  FADD.FTZ R0, R240, R0 ;  /* 0x00000000f0007221 */ /* 0x000fe20000010000 */
[C---:B----4-:R-:W-:Y:S03]  /*ebe0*/  HMMA.16816.F32 R4, R136.reuse, R140, R4 ;  /* 0x0000008c8804723c */ /* 0x050fe60000001804 */
[----:B------:R-:W-:Y:S01]  /*ebf0*/  FADD.FTZ R135, R169, R2 ;  /* 0x00000002a9877221 */ /* 0x000fe20000010000 */
[----:B------:R-:W-:Y:S01]  /*ec00*/  F2FP.PACK_AB R169, R173, R172 ;  /* 0x000000acada9723e */ /* 0x000fe200000000ff */
[----:B------:R-:W-:Y:S02]  /*ec10*/  FADD.FTZ R2, R239, R0 ;  /* 0x00000000ef027221 */ /* 0x000fe40000010000 */
[----:B------:R-:W-:Y:S01]  /*ec20*/  FADD.FTZ R0, R191, R135 ;  /* 0x00000087bf007221 */ /* 0x000fe20000010000 */
[C---:B------:R-:W-:Y:S01]  /*ec30*/  HMMA.16816.F32 R8, R136.reuse, R142, R8 ;  /* 0x0000008e8808723c */ /* 0x040fe20000001808 */
[----:B------:R-:W3:Y:S03]  /*ec40*/  LDSM.16.MT88.4 R140, [R193+0x3000] ;  /* 0x00300000c18c783b */ /* 0x000ee60000004200 */
[----:B------:R-:W-:Y:S02]  /*ec50*/  FADD.FTZ R2, R227, R2 ;  /* 0x00000002e3027221 */ /* 0x000fe40000010000 */
[----:B------:R-:W-:Y:S02]  /*ec60*/  FADD.FTZ R0, R186, R0 ;  /* 0x00000000ba007221 */ /* 0x000fe40000010000 */
[C---:B------:R-:W-:Y:S04]  /*ec70*/  HMMA.16816.F32 R12, R136.reuse, R148, R12 ;  /* 0x00000094880c723c */ /* 0x040fe8000000180c */
[----:B------:R-:W-:Y:S02]  /*ec80*/  FADD.FTZ R2, R226, R2 ;  /* 0x00000002e2027221 */ /* 0x000fe40000010000 */
[----:B------:R-:W-:Y:S02]  /*ec90*/  FADD.FTZ R0, R185, R0 ;  /* 0x00000000b9007221 */ /* 0x000fe40000010000 */
[C---:B------:R-:W-:Y:S01]  /*eca0*/  HMMA.16816.F32 R16, R136.reuse, R150, R16 ;  /* 0x000000968810723c */ /* 0x040fe20000001810 */
[----:B------:R-:W4:Y:S03]  /*ecb0*/  LDSM.16.MT88.4 R148, [R194+0x3000] ;  /* 0x00300000c294783b */ /* 0x000f260000004200 */
[----:B------:R-:W-:Y:S02]  /*ecc0*/  FADD.FTZ R2, R225, R2 ;  /* 0x00000002e1027221 */ /* 0x000fe40000010000 */
        /* <DEDUP_REMOVED lines=8> */
[C---:B------:R-:W-:Y:S04]  /*ed50*/  HMMA.16816.F32 R28, R136.reuse, R152, R28 ;  /* 0x00000098881c723c */ /* 0x040fe8000000181c */
[----:B------:R-:W-:Y:S02]  /*ed60*/  FADD.FTZ R2, R221, R2 ;  /* 0x00000002dd027221 */ /* 0x000fe40000010000 */
[----:B------:R-:W-:Y:S02]  /*ed70*/  FADD.FTZ R0, R177, R0 ;  /* 0x00000000b1007221 */ /* 0x000fe40000010000 */
[C---:B------:R-:W-:Y:S01]  /*ed80*/  HMMA.16816.F32 R32, R136.reuse, R154, R32 ;  /* 0x0000009a8820723c */ /* 0x040fe20000001820 */
[----:B------:R-:W5:Y:S03]  /*ed90*/  LDSM.16.MT88.4 R152, [R196+0x3000] ;  /* 0x00300000c498783b */ /* 0x000f660000004200 */
[----:B------:R-:W-:Y:S02]  /*eda0*/  FADD.FTZ R2, R190, R2 ;  /* 0x00000002be027221 */ /* 0x000fe40000010000 */
[----:B------:R-:W-:Y:S02]  /*edb0*/  FADD.FTZ R0, R175, R0 ;  /* 0x00000000af007221 */ /* 0x000fe40000010000 */
[C---:B---3--:R-:W-:Y:S04]  /*edc0*/  HMMA.16816.F32 R36, R136.reuse, R140, R36 ;  /* 0x0000008c8824723c */ /* 0x048fe80000001824 */
[----:B------:R-:W-:Y:S02]  /*edd0*/  FADD.FTZ R2, R189, R2 ;  /* 0x00000002bd027221 */ /* 0x000fe40000010000 */
[----:B------:R-:W-:Y:S02]  /*ede0*/  FADD.FTZ R0, R174, R0 ;  /* 0x00000000ae007221 */ /* 0x000fe40000010000 */
        /* <DEDUP_REMOVED lines=8> */
[C---:B-----5:R-:W-:Y:S08]  /*ee70*/  HMMA.16816.F32 R60, R136.reuse, R152, R60 ;  /* 0x00000098883c723c */ /* 0x060ff0000000183c */
[C---:B------:R-:W-:Y:S01]  /*ee80*/  HMMA.16816.F32 R64, R136.reuse, R154, R64 ;  /* 0x0000009a8840723c */ /* 0x040fe20000001840 */
[----:B------:R-:W5:Y:S07]  /*ee90*/  LDSM.16.MT88.4 R152, [R196+0x5000] ;  /* 0x00500000c498783b */ /* 0x000f6e0000004200 */
        /* <DEDUP_REMOVED lines=19> */
[C---:B------:R-:W-:Y:S08]  /*efd0*/  HMMA.16816.F32 R120, R136.reuse, R146, R120 ;  /* 0x000000928878723c */ /* 0x040ff00000001878 */
[C---:B-----5:R-:W-:Y:S08]  /*efe0*/  HMMA.16816.F32 R124, R136.reuse, R152, R124 ;  /* 0x00000098887c723c */ /* 0x060ff0000000187c */
[----:B------:R-:W-:Y:S08]  /*eff0*/  HMMA.16816.F32 R128, R136, R154, R128 ;  /* 0x0000009a8880723c */ /* 0x000ff00000001880 */
[C---:B---3--:R-:W-:Y:S01]  /*f000*/  HMMA.16816.F32 R136, R168.reuse, R140, R4 ;  /* 0x0000008ca888723c */ /* 0x048fe20000001804 */
[----:B------:R-:W1:Y:S07]  /*f010*/  LDSM.16.MT88.4 R4, [R193+0x3800] ;  /* 0x00380000c104783b */ /* 0x000e6e0000004200 */
[C---:B------:R-:W-:Y:S01]  /*f020*/  HMMA.16816.F32 R140, R168.reuse, R142, R8 ;  /* 0x0000008ea88c723c */ /* 0x040fe20000001808 */
[----:B------:R-:W3:Y:S07]  /*f030*/  LDSM.16.MT88.4 R8, [R194+0x3800] ;  /* 0x00380000c208783b */ /* 0x000eee0000004200 */
[C---:B----4-:R-:W-:Y:S01]  /*f040*/  HMMA.16816.F32 R144, R168.reuse, R148, R12 ;  /* 0x00000094a890723c */ /* 0x050fe2000000180c */
[----:B------:R-:W4:Y:S07]  /*f050*/  LDSM.16.MT88.4 R12, [R197+0x3800] ;  /* 0x00380000c50c783b */ /* 0x000f2e0000004200 */
[C---:B------:R-:W-:Y:S01]  /*f060*/  HMMA.16816.F32 R148, R168.reuse, R150, R16 ;  /* 0x00000096a894723c */ /* 0x040fe20000001810 */
[----:B------:R-:W5:Y:S02]  /*f070*/  LDSM.16.MT88.4 R16, [R196+0x3800] ;  /* 0x00380000c410783b */ /* 0x000f640000004200 */
[----:B--2---:R-:W-:Y:S05]  /*f080*/  ISETP.GT.AND P0, PT, R222, R183, PT ;  /* 0x000000b7de00720c */ /* 0x004fea0003f04270 */
[C---:B------:R-:W-:Y:S01]  /*f090*/  HMMA.16816.F32 R152, R168.reuse, R156, R20 ;  /* 0x0000009ca898723c */ /* 0x040fe20000001814 */
[----:B------:R-:W2:Y:S03]  /*f0a0*/  LDSM.16.MT88.4 R20, [R193+0x5800] ;  /* 0x00580000c114783b */ /* 0x000ea60000004200 */
[----:B------:R-:W-:Y:S04]  /*f0b0*/  MOV R222, R220 ;  /* 0x000000dc00de7202 */ /* 0x000fe80000000f00 */
[C---:B------:R-:W-:Y:S01]  /*f0c0*/  HMMA.16816.F32 R156, R168.reuse, R158, R24 ;  /* 0x0000009ea89c723c */ /* 0x040fe20000001818 */
[----:B------:R-:W-:Y:S07]  /*f0d0*/  LDSM.16.MT88.4 R24, [R193+0x7800] ;  /* 0x00780000c118783b */ /* 0x000fee0000004200 */
[C---:B------:R-:W-:Y:S08]  /*f0e0*/  HMMA.16816.F32 R160, R168.reuse, R164, R28 ;  /* 0x000000a4a8a0723c */ /* 0x040ff0000000181c */
[C---:B------:R-:W-:Y:S08]  /*f0f0*/  HMMA.16816.F32 R164, R168.reuse, R166, R32 ;  /* 0x000000a6a8a4723c */ /* 0x040ff00000001820 */
        /* <DEDUP_REMOVED lines=20> */
[C---:B----4-:R-:W-:Y:S07]  /*f240*/  HMMA.16816.F32 R92, R168.reuse, R12, R92 ;  /* 0x0000000ca85c723c */ /* 0x050fee000000185c */
[-C--:B------:R-:W-:Y:S01]  /*f250*/  MOV R12, R3.reuse ;  /* 0x00000003000c7202 */ /* 0x080fe20000000f00 */
[C---:B------:R-:W-:Y:S08]  /*f260*/  HMMA.16816.F32 R96, R168.reuse, R14, R96 ;  /* 0x0000000ea860723c */ /* 0x040ff00000001860 */
[C---:B------:R-:W-:Y:S08]  /*f270*/  HMMA.16816.F32 R100, R168.reuse, R24, R100 ;  /* 0x00000018a864723c */ /* 0x040ff00000001864 */
[C---:B------:R-:W-:Y:S08]  /*f280*/  HMMA.16816.F32 R104, R168.reuse, R26, R104 ;  /* 0x0000001aa868723c */ /* 0x040ff00000001868 */
[C---:B-----5:R-:W-:Y:S08]  /*f290*/  HMMA.16816.F32 R108, R168.reuse, R16, R108 ;  /* 0x00000010a86c723c */ /* 0x060ff0000000186c */
[C---:B------:R-:W-:Y:S08]  /*f2a0*/  HMMA.16816.F32 R112, R168.reuse, R18, R112 ;  /* 0x00000012a870723c */ /* 0x040ff00000001870 */
[C---:B--2---:R-:W-:Y:S08]  /*f2b0*/  HMMA.16816.F32 R116, R168.reuse, R20, R116 ;  /* 0x00000014a874723c */ /* 0x044ff00000001874 */
        /* <DEDUP_REMOVED lines=8> */
[----:B------:R-:W-:Y:S01]  /*f340*/  FADD.FTZ R0, R134, R4 ;  /* 0x0000000486007221 */ /* 0x000fe20000010000 */
[----:B------:R-:W-:Y:S01]  /*f350*/  MOV R134, R3 ;  /* 0x0000000300867202 */ /* 0x000fe20000000f00 */
[----:B------:R-:W-:Y:S02]  /*f360*/  FADD.FTZ R2, R178, R2 ;  /* 0x00000002b2027221 */ /* 0x000fe40000010000 */
[----:B------:R-:W-:Y:S01]  /*f370*/  FADD.FTZ R0, R133, R0 ;  /* 0x0000000085007221 */ /* 0x000fe20000010000 */
[----:B------:R-:W-:Y:S02]  /*f380*/  MOV R133, R132 ;  /* 0x0000008400857202 */ /* 0x000fe40000000f00 */
[----:B------:R1:W-:Y:S04]  /*f390*/  STL [R1], R2 ;  /* 0x0000000201007387 */ /* 0x0003e80000100800 */
[----:B------:R1:W-:Y:S01]  /*f3a0*/  STL [R1+0x8], R0 ;  /* 0x0000080001007387 */ /* 0x0003e20000100800 */
[----:B------:R-:W-:-:S05]  /*f3b0*/  @P0 BRA `(.L_x_1703) ;  /* 0xffffc80000000947 */ /* 0x000fca000383ffff */
.L_x_1702:
[----:B------:R-:W-:-:S13]  /*f3c0*/  ISETP.GE.AND P0, PT, R220, R230, PT ;  /* 0x000000e6dc00720c */ /* 0x000fda0003f06270 */
[----:B------:R-:W-:Y:S05]  /*f3d0*/  @!P0 BRA `(.L_x_1704) ;  /* 0x0000430000008947 */ /* 0x000fea0003800000 */
[----:B------:R-:W-:Y:S02]  /*f3e0*/  MOV R133, R12 ;  /* 0x0000000c00857202 */ /* 0x000fe40000000f00 */
[----:B-1----:R-:W-:Y:S02]  /*f3f0*/  MOV R2, R132 ;  /* 0x0000008400027202 */ /* 0x002fe40000000f00 */
.L_x_1713:
[----:B------:R-:W-:Y:S01]  /*f400*/  SHF.R.S32.HI R0, RZ, 0x1f, R220 ;  /* 0x0000001fff007819 */ /* 0x000fe200000114dc */
[----:B------:R-:W-:Y:S04]  /*f410*/  DEPBAR.LE SB0, 0x0 ;  /* 0x000080000000791a */ /* 0x000fe80000000000 */
[----:B------:R-:W-:Y:S01]  /*f420*/  WARPSYNC 0xffffffff ;  /* 0xffffffff00007948 */ /* 0x000fe20003800000 */
[----:B------:R-:W-:Y:S01]  /*f430*/  BAR.SYNC.DEFER_BLOCKING 0x0 ;  /* 0x0000000000007b1d */ /* 0x000fe20000010000 */
[----:B------:R-:W-:Y:S01]  /*f440*/  IMAD R0, R0, c[0x0][0x208], RZ ;  /* 0x0000820000007a24 */ /* 0x000fe200078e02ff */
[----:B------:R-:W-:Y:S01]  /*f450*/  IADD3 R14, P0, R234, 0x40, RZ ;  /* 0x00000040ea0e7810 */ /* 0x000fe20007f1e0ff */
[C---:B------:R-:W-:Y:S04]  /*f460*/  IMAD.WIDE.U32 R6, R220.reuse, c[0x0][0x208], RZ ;  /* 0x00008200dc067a25 */ /* 0x040fe800078e00ff */
[----:B------:R-:W-:Y:S02]  /*f470*/  IMAD R0, R220, c[0x0][0x20c], R0 ;  /* 0x00008300dc007a24 */ /* 0x000fe400078e0200 */
[----:B------:R-:W-:Y:S01]  /*f480*/  IMAD.X R15, RZ, RZ, R236, P0 ;  /* 0x000000ffff0f7224 */ /* 0x000fe200000e06ec */
[----:B------:R-:W-:Y:S01]  /*f490*/  IADD3 R23, P0, R234, 0x80, RZ ;  /* 0x00000080ea177810 */ /* 0x000fe20007f1e0ff */
[----:B------:R-:W-:Y:S02]  /*f4a0*/  IMAD.IADD R0, R7, 0x1, R0 ;  /* 0x0000000107007824 */ /* 0x000fe400078e0200 */
[C---:B------:R-:W-:Y:S02]  /*f4b0*/  IMAD.SHL.U32 R4, R6.reuse, 0x40, RZ ;  /* 0x0000004006047824 */ /* 0x040fe400078e00ff */
[----:B------:R-:W-:Y:S01]  /*f4c0*/  IMAD.X R22, RZ, RZ, R236, P0 ;  /* 0x000000ffff167224 */ /* 0x000fe200000e06ec */
[----:B------:R-:W-:Y:S01]  /*f4d0*/  SHF.L.U64.HI R0, R6, 0x6, R0 ;  /* 0x0000000606007819 */ /* 0x000fe20000010200 */
[----:B------:R-:W-:Y:S01]  /*f4e0*/  IMAD.MOV.U32 R20, RZ, RZ, c[0x0][0x208] ;  /* 0x00008200ff147624 */ /* 0x000fe200078e00ff */
[----:B------:R-:W-:Y:S01]  /*f4f0*/  IADD3 R3, P0, R4, R234, RZ ;  /* 0x000000ea04037210 */ /* 0x000fe20007f1e0ff */
[----:B------:R-:W-:Y:S04]  /*f500*/  IMAD.MOV.U32 R240, RZ, RZ, c[0x0][0x2c4] ;  /* 0x0000b100fff07624 */ /* 0x000fe800078e00ff */
[----:B------:R-:W-:Y:S01]  /*f510*/  IMAD.X R5, R0, 0x1, R236, P0 ;  /* 0x0000000100057824 */ /* 0x000fe200000e06ec */
[C---:B------:R-:W-:Y:S01]  /*f520*/  LEA R6, P0, R3.reuse, c[0x0][0x1f8], 0x1 ;  /* 0x00007e0003067a11 */ /* 0x040fe200078008ff */
[----:B------:R-:W-:Y:S01]  /*f530*/  LDSM.16.M88.4 R32, [R199] ;  /* 0x00000000c720783b */ /* 0x000fe20000000200 */
[----:B------:R-:W-:Y:S01]  /*f540*/  ISETP.NE.AND P2, PT, R240, 0x1, PT ;  /* 0x00000001f000780c */ /* 0x000fe20003f45270 */
[----:B------:R-:W-:Y:S01]  /*f550*/  ULDC UR4, c[0x0][0x324] ;  /* 0x0000c90000047ab9 */ /* 0x000fe20000000800 */
[----:B------:R-:W-:Y:S01]  /*f560*/  LEA.HI.X R7, R3, c[0x0][0x1fc], R5, 0x1, P0 ;  /* 0x00007f0003077a11 */ /* 0x000fe200000f0c05 */
[----:B------:R-:W-:Y:S01]  /*f570*/  ULOP3.LUT UR4, URZ, UR4, URZ, 0x33, !UPT ;  /* 0x000000043f047292 */ /* 0x000fe2000f8e333f */
[----:B------:R-:W-:Y:S01]  /*f580*/  IADD3 R3, P0, R4, R14, RZ ;  /* 0x0000000e04037210 */ /* 0x000fe20007f1e0ff */
[----:B------:R-:W1:Y:S04]  /*f590*/  LDSM.16.M88.4 R8, [R192] ;  /* 0x00000000c008783b */ /* 0x000e680000000200 */
[----:B------:R-:W-:Y:S01]  /*f5a0*/  IMAD.X R13, R0, 0x1, R15, P0 ;  /* 0x00000001000d7824 */ /* 0x000fe200000e060f */
[----:B------:R-:W-:Y:S01]  /*f5b0*/  IADD3 R5, P0, R4, R23, RZ ;  /* 0x0000001704057210 */ /* 0x000fe20007f1e0ff */
[----:B------:R-:W2:Y:S06]  /*f5c0*/  LDSM.16.M88.4 R16, [R192+0x800] ;  /* 0x00080000c010783b */ /* 0x000eac0000000200 */
[----:B------:R-:W3:Y:S06]  /*f5d0*/  LDSM.16.M88.4 R24, [R192+0x1000] ;  /* 0x00100000c018783b */ /* 0x000eec0000000200 */
[----:B------:R-:W4:Y:S06]  /*f5e0*/  LDSM.16.M88.4 R168, [R192+0x1800] ;  /* 0x00180000c0a8783b */ /* 0x000f2c0000000200 */
[----:B------:R-:W-:Y:S06]  /*f5f0*/  LDSM.16.M88.4 R172, [R200] ;  /* 0x00000000c8ac783b */ /* 0x000fec0000000200 */
[----:B------:R-:W2:Y:S06]  /*f600*/  LDSM.16.M88.4 R176, [R203] ;  /* 0x00000000cbb0783b */ /* 0x000eac0000000200 */
[----:B------:R-:W1:Y:S06]  /*f610*/  LDSM.16.M88.4 R180, [R218] ;  /* 0x00000000dab4783b */ /* 0x000e6c0000000200 */
[----:B------:R-:W1:Y:S06]  /*f620*/  LDSM.16.M88.4 R184, [R217] ;  /* 0x00000000d9b8783b */ /* 0x000e6c0000000200 */
[----:B------:R-:W1:Y:S06]  /*f630*/  LDSM.16.M88.4 R188, [R216] ;  /* 0x00000000d8bc783b */ /* 0x000e6c0000000200 */
[----:B------:R-:W-:Y:S01]  /*f640*/  @!PT LDS RZ, [RZ] ;  /* 0x00000000fffff984 */ /* 0x000fe20000000800 */
[----:B------:R-:W-:Y:S01]  /*f650*/  @!PT LDS RZ, [RZ] ;  /* 0x00000000fffff984 */ /* 0x000fe20000000800 */
[----:B------:R-:W-:Y:S01]  /*f660*/  @!PT LDS RZ, [RZ] ;  /* 0x00000000fffff984 */ /* 0x000fe20000000800 */
[----:B------:R2:W-:Y:S06]  /*f670*/  LDGSTS.E.BYPASS.LTC128B.128 [R219+0x100], [R6.64], !P6 ;  /* 0x0010000006db7fae */ /* 0x0005ec000f101d46 */
[----:B------:R-:W5:Y:S06]  /*f680*/  LDL R239, [R1+0x18] ;  /* 0x0000180001ef7983 */ /* 0x000f6c0000100800 */
[----:B------:R-:W5:Y:S06]  /*f690*/  LDL R238, [R1+0x44] ;  /* 0x0000440001ee7983 */ /* 0x000f6c0000100800 */
[----:B------:R-:W5:Y:S01]  /*f6a0*/  LDL R237, [R1+0x4] ;  /* 0x0000040001ed7983 */ /* 0x000f620000100800 */
[----:B--2---:R-:W-:Y:S01]  /*f6b0*/  IMAD.X R7, R0, 0x1, R22, P0 ;  /* 0x0000000100077824 */ /* 0x004fe200000e0616 */
[C---:B------:R-:W-:Y:S04]  /*f6c0*/  LEA R12, P0, R3.reuse, c[0x0][0x1f8], 0x1 ;  /* 0x00007e00030c7a11 */ /* 0x040fe800078008ff */
[----:B------:R-:W-:Y:S02]  /*f6d0*/  LEA.HI.X R13, R3, c[0x0][0x1fc], R13, 0x1, P0 ;  /* 0x00007f00030d7a11 */ /* 0x000fe400000f0c0d */
[C---:B------:R-:W-:Y:S03]  /*f6e0*/  LEA R6, P0, R5.reuse, c[0x0][0x1f8], 0x1 ;  /* 0x00007e0005067a11 */ /* 0x040fe600078008ff */
[----:B------:R2:W-:Y:S01]  /*f6f0*/  LDGSTS.E.BYPASS.LTC128B.128 [R219+0x2100], [R12.64], !P5 ;  /* 0x021000000cdb7fae */ /* 0x0005e2000e901d46 */
[----:B------:R-:W-:Y:S01]  /*f700*/  LEA.HI.X R7, R5, c[0x0][0x1fc], R7, 0x1, P0 ;  /* 0x00007f0005077a11 */ /* 0x000fe200000f0c07 */
[----:B------:R-:W-:Y:S01]  /*f710*/  IMAD.MOV.U32 R5, RZ, RZ, c[0x0][0x20c] ;  /* 0x00008300ff057624 */ /* 0x000fe200078e00ff */
[----:B------:R-:W-:Y:S03]  /*f720*/  IADD3 R21, P0, R234, 0xc0, RZ ;  /* 0x000000c0ea157810 */ /* 0x000fe60007f1e0ff */
[----:B------:R1:W-:Y:S02]  /*f730*/  LDGSTS.E.BYPASS.LTC128B.128 [R219+0x4100], [R6.64], !P4 ;  /* 0x0410000006db7fae */ /* 0x0003e4000e101d46 */
[----:B------:R-:W-:Y:S01]  /*f740*/  IMAD.X R28, RZ, RZ, R236, P0 ;  /* 0x000000ffff1c7224 */ /* 0x000fe200000e06ec */
[C---:B------:R-:W-:Y:S04]  /*f750*/  LEA R3, P0, R20.reuse, R4, 0x5 ;  /* 0x0000000414037211 */ /* 0x040fe800078028ff */
[----:B------:R-:W-:Y:S02]  /*f760*/  LEA.HI.X R20, R20, R0, R5, 0x5, P0 ;  /* 0x0000000014147211 */ /* 0x000fe400000f2c05 */
[----:B------:R-:W-:Y:S05]  /*f770*/  IADD3 R5, P0, R4, R21, RZ ;  /* 0x0000001504057210 */ /* 0x000fea0007f1e0ff */
[----:B------:R-:W-:Y:S01]  /*f780*/  IMAD.X R0, R0, 0x1, R28, P0 ;  /* 0x0000000100007824 */ /* 0x000fe200000e061c */
[C---:B------:R-:W-:Y:S04]  /*f790*/  LEA R4, P0, R5.reuse, c[0x0][0x1f8], 0x1 ;  /* 0x00007e0005047a11 */ /* 0x040fe800078008ff */
[----:B------:R-:W-:Y:S05]  /*f7a0*/  LEA.HI.X R5, R5, c[0x0][0x1fc], R0, 0x1, P0 ;  /* 0x00007f0005057a11 */ /* 0x000fea00000f0c00 */
[----:B------:R2:W-:Y:S01]  /*f7b0*/  LDGSTS.E.BYPASS.LTC128B.128 [R219+0x6100], [R4.64], !P3 ;  /* 0x0610000004db7fae */ /* 0x0005e2000d901d46 */
[C---:B-1----:R-:W-:Y:S05]  /*f7c0*/  IADD3 R6, P0, R3.reuse, R14, RZ ;  /* 0x0000000e03067210 */ /* 0x042fea0007f1e0ff */
[C---:B------:R-:W-:Y:S01]  /*f7d0*/  IMAD.X R7, R20.reuse, 0x1, R15, P0 ;  /* 0x0000000114077824 */ /* 0x040fe200000e060f */
[C---:B------:R-:W-:Y:S04]  /*f7e0*/  IADD3 R0, P0, R3.reuse, R234, RZ ;  /* 0x000000ea03007210 */ /* 0x040fe80007f1e0ff */
[----:B--2---:R-:W-:Y:S02]  /*f7f0*/  IADD3.X R4, R20, R236, RZ, P0, !PT ;  /* 0x000000ec14047210 */ /* 0x004fe400007fe4ff */
[C---:B------:R-:W-:Y:S04]  /*f800*/  LEA R12, P0, R0.reuse, c[0x0][0x1f8], 0x1 ;  /* 0x00007e00000c7a11 */ /* 0x040fe800078008ff */
[----:B------:R-:W-:Y:S02]  /*f810*/  LEA.HI.X R13, R0, c[0x0][0x1fc], R4, 0x1, P0 ;  /* 0x00007f00000d7a11 */ /* 0x000fe400000f0c04 */
[C---:B------:R-:W-:Y:S03]  /*f820*/  LEA R14, P0, R6.reuse, c[0x0][0x1f8], 0x1 ;  /* 0x00007e00060e7a11 */ /* 0x040fe600078008ff */
[----:B------:R1:W-:Y:S01]  /*f830*/  LDGSTS.E.BYPASS.LTC128B.128 [R219+0x1100], [R12.64], !P6 ;  /* 0x011000000cdb7fae */ /* 0x0003e2000f101d46 */
[----:B------:R-:W-:Y:S02]  /*f840*/  LEA.HI.X R15, R6, c[0x0][0x1fc], R7, 0x1, P0 ;  /* 0x00007f00060f7a11 */ /* 0x000fe400000f0c07 */
[C---:B------:R-:W-:Y:S03]  /*f850*/  IADD3 R0, P0, R3.reuse, R23, RZ ;  /* 0x0000001703007210 */ /* 0x040fe60007f1e0ff */
[----:B------:R1:W-:Y:S02]  /*f860*/  LDGSTS.E.BYPASS.LTC128B.128 [R219+0x3100], [R14.64], !P5 ;  /* 0x031000000edb7fae */ /* 0x0003e4000e901d46 */
[----:B------:R-:W-:Y:S01]  /*f870*/  IMAD.X R4, R20, 0x1, R22, P0 ;  /* 0x0000000114047824 */ /* 0x000fe200000e0616 */
[C---:B------:R-:W-:Y:S04]  /*f880*/  LEA R22, P0, R0.reuse, c[0x0][0x1f8], 0x1 ;  /* 0x00007e0000167a11 */ /* 0x040fe800078008ff */
[----:B------:R-:W-:Y:S02]  /*f890*/  LEA.HI.X R23, R0, c[0x0][0x1fc], R4, 0x1, P0 ;  /* 0x00007f0000177a11 */ /* 0x000fe400000f0c04 */
[C---:B------:R-:W-:Y:S03]  /*f8a0*/  HMMA.16816.F32 R4, R32.reuse, R8, RZ ;  /* 0x000000082004723c */ /* 0x040fe600000018ff */
[----:B------:R-:W-:Y:S01]  /*f8b0*/  IADD3 R3, P0, R3, R21, RZ ;  /* 0x0000001503037210 */ /* 0x000fe20007f1e0ff */
[----:B------:R3:W-:Y:S04]  /*f8c0*/  LDGSTS.E.BYPASS.LTC128B.128 [R219+0x5100], [R22.64], !P4 ;  /* 0x0510000016db7fae */ /* 0x0007e8000e101d46 */
[C---:B------:R-:W-:Y:S01]  /*f8d0*/  HMMA.16816.F32 R8, R32.reuse, R10, RZ ;  /* 0x0000000a2008723c */ /* 0x040fe200000018ff */
[----:B------:R-:W-:Y:S03]  /*f8e0*/  IMAD.X R0, R20, 0x1, R28, P0 ;  /* 0x0000000114007824 */ /* 0x000fe600000e061c */
[C---:B------:R-:W-:Y:S04]  /*f8f0*/  LEA R20, P0, R3.reuse, c[0x0][0x1f8], 0x1 ;  /* 0x00007e0003147a11 */ /* 0x040fe800078008ff */
[----:B------:R-:W-:Y:S01]  /*f900*/  LEA.HI.X R21, R3, c[0x0][0x1fc], R0, 0x1, P0 ;  /* 0x00007f0003157a11 */ /* 0x000fe200000f0c00 */
[C---:B-1----:R-:W-:Y:S01]  /*f910*/  HMMA.16816.F32 R12, R32.reuse, R16, RZ ;  /* 0x00000010200c723c */ /* 0x042fe200000018ff */
[C---:B------:R-:W-:Y:S03]  /*f920*/  ISETP.GT.AND P0, PT, R220.reuse, R230, PT ;  /* 0x000000e6dc00720c */ /* 0x040fe60003f04270 */
[----:B------:R3:W-:Y:S04]  /*f930*/  LDGSTS.E.BYPASS.LTC128B.128 [R219+0x7100], [R20.64], !P3 ;  /* 0x0710000014db7fae */ /* 0x0007e8000d901d46 */
[C---:B------:R-:W-:Y:S02]  /*f940*/  HMMA.16816.F32 R16, R32.reuse, R18, RZ ;  /* 0x000000122010723c */ /* 0x040fe400000018ff */
[----:B------:R-:W0:Y:S04]  /*f950*/  LDGDEPBAR ;  /* 0x00000000000079af */ /* 0x000e280000000000 */
[----:B------:R-:W-:Y:S06]  /*f960*/  @P0 IADD3 R0, R220, -0x1, RZ ;  /* 0xffffffffdc000810 */ /* 0x000fec0007ffe0ff */
[----:B------:R-:W-:Y:S01]  /*f970*/  @P0 SHF.R.S32.HI R3, RZ, 0x1f, R0 ;  /* 0x0000001fff030819 */ /* 0x000fe20000011400 */
[----:B------:R-:W-:Y:S04]  /*f980*/  @P0 IMAD.WIDE.U32 R134, R0, c[0x0][0x1e0], RZ ;  /* 0x0000780000860a25 */ /* 0x000fe800078e00ff */
[----:B------:R-:W-:Y:S02]  /*f990*/  @P0 IMAD.SHL.U32 R132, R134, 0x40, RZ ;  /* 0x0000004086840824 */ /* 0x000fe400078e00ff */
[----:B------:R-:W-:Y:S01]  /*f9a0*/  @P0 IMAD R3, R3, c[0x0][0x1e0], RZ ;  /* 0x0000780003030a24 */ /* 0x000fe200078e02ff */
[C---:B---3--:R-:W-:Y:S03]  /*f9b0*/  HMMA.16816.F32 R20, R32.reuse, R24, RZ ;  /* 0x000000182014723c */ /* 0x048fe600000018ff */
[----:B------:R-:W-:Y:S01]  /*f9c0*/  @P0 IMAD R3, R0, c[0x0][0x1e4], R3 ;  /* 0x0000790000030a24 */ /* 0x000fe200078e0203 */
[----:B------:R-:W-:Y:S03]  /*f9d0*/  @P0 IADD3 R0, P1, R132, R232, RZ ;  /* 0x000000e884000210 */ /* 0x000fe60007f3e0ff */
[----:B------:R-:W-:Y:S01]  /*f9e0*/  @P0 IMAD.IADD R3, R135, 0x1, R3 ;  /* 0x0000000187030824 */ /* 0x000fe200078e0203 */
[C---:B------:R-:W-:Y:S08]  /*f9f0*/  HMMA.16816.F32 R24, R32.reuse, R26, RZ ;  /* 0x0000001a2018723c */ /* 0x040ff000000018ff */
[C---:B----4-:R-:W-:Y:S08]  /*fa00*/  HMMA.16816.F32 R28, R32.reuse, R168, RZ ;  /* 0x000000a8201c723c */ /* 0x050ff000000018ff */
[----:B------:R-:W-:Y:S01]  /*fa10*/  HMMA.16816.F32 R32, R32, R170, RZ ;  /* 0x000000aa2020723c */ /* 0x000fe200000018ff */
[----:B------:R-:W-:Y:S07]  /*fa20*/  LDSM.16.M88.4 R168, [R202] ;  /* 0x00000000caa8783b */ /* 0x000fee0000000200 */
[C---:B------:R-:W-:Y:S08]  /*fa30*/  HMMA.16816.F32 R4, R172.reuse, R176, R4 ;  /* 0x000000b0ac04723c */ /* 0x040ff00000001804 */
        /* <DEDUP_REMOVED lines=10> */
[----:B------:R-:W-:Y:S03]  /*fae0*/  @P0 IADD3 R0, P1, R132, R181, RZ ;  /* 0x000000b584000210 */ /* 0x000fe60007f3e0ff */
[C---:B------:R-:W-:Y:S04]  /*faf0*/  HMMA.16816.F32 R24, R172.reuse, R186, R24 ;  /* 0x000000baac18723c */ /* 0x040fe80000001818 */
[----:B------:R-:W-:Y:S01]  /*fb00*/  @P0 IMAD.X R3, R178, 0x1, R182, P1 ;  /* 0x00000001b2030824 */ /* 0x000fe200008e06b6 */
[C---:B------:R-:W-:Y:S03]  /*fb10*/  @P0 LEA R226, P1, R0.reuse, c[0x0][0x1c8], 0x1 ;  /* 0x0000720000e20a11 */ /* 0x040fe600078208ff */
[C---:B------:R-:W-:Y:S04]  /*fb20*/  HMMA.16816.F32 R28, R172.reuse, R188, R28 ;  /* 0x000000bcac1c723c */ /* 0x040fe8000000181c */
[----:B------:R-:W-:Y:S01]  /*fb30*/  @P0 LEA.HI.X R227, R0, c[0x0][0x1cc], R3, 0x1, P1 ;  /* 0x0000730000e30a11 */ /* 0x000fe200008f0c03 */
[----:B------:R-:W-:Y:S01]  /*fb40*/  @P0 IMAD.MOV.U32 R0, RZ, RZ, c[0x0][0x1e0] ;  /* 0x00007800ff000624 */ /* 0x000fe200078e00ff */
[----:B------:R-:W-:Y:S02]  /*fb50*/  @P0 MOV R3, c[0x0][0x1e4] ;  /* 0x0000790000030a02 */ /* 0x000fe40000000f00 */
[----:B------:R-:W-:Y:S01]  /*fb60*/  HMMA.16816.F32 R32, R172, R190, R32 ;  /* 0x000000beac20723c */ /* 0x000fe20000001820 */
[----:B------:R-:W1:Y:S03]  /*fb70*/  LDSM.16.M88.4 R172, [R198] ;  /* 0x00000000c6ac783b */ /* 0x000e660000000200 */
[C---:B------:R-:W-:Y:S04]  /*fb80*/  @P0 LEA R180, P1, R0.reuse, R132, 0x5 ;  /* 0x0000008400b40211 */ /* 0x040fe800078228ff */
[----:B------:R-:W-:Y:S04]  /*fb90*/  @P0 LEA.HI.X R179, R0, R178, R3, 0x5, P1 ;  /* 0x000000b200b30211 */ /* 0x000fe800008f2c03 */
[----:B------:R-:W-:Y:S05]  /*fba0*/  @P0 IADD3 R134, P1, R232, 0x80, RZ ;  /* 0x00000080e8860810 */ /* 0x000fea0007f3e0ff */
[----:B------:R-:W-:Y:S01]  /*fbb0*/  @P0 IMAD.X R135, RZ, RZ, R231, P1 ;  /* 0x000000ffff870224 */ /* 0x000fe200008e06e7 */
[-C--:B------:R-:W-:Y:S05]  /*fbc0*/  @P0 IADD3 R0, P1, R132, R134.reuse, RZ ;  /* 0x0000008684000210 */ /* 0x080fea0007f3e0ff */
[----:B------:R-:W-:Y:S01]  /*fbd0*/  @P0 IMAD.X R3, R178, 0x1, R135, P1 ;  /* 0x00000001b2030824 */ /* 0x000fe200008e0687 */
[C---:B------:R-:W-:Y:S04]  /*fbe0*/  @P0 LEA R176, P1, R0.reuse, c[0x0][0x1c8], 0x1 ;  /* 0x0000720000b00a11 */ /* 0x040fe800078208ff */
[----:B------:R-:W-:Y:S02]  /*fbf0*/  @P0 LEA.HI.X R177, R0, c[0x0][0x1cc], R3, 0x1, P1 ;  /* 0x0000730000b10a11 */ /* 0x000fe400008f0c03 */
[----:B------:R-:W-:Y:S05]  /*fc00*/  @P0 IADD3 R3, P1, R232, 0xc0, RZ ;  /* 0x000000c0e8030810 */ /* 0x000fea0007f3e0ff */
[----:B------:R-:W-:Y:S01]  /*fc10*/  @P0 IMAD.X R0, RZ, RZ, R231, P1 ;  /* 0x000000ffff000224 */ /* 0x000fe200008e06e7 */
        /* <DEDUP_REMOVED lines=197> */
[C---:B------:R-:W-:Y:S03]  /*10870*/  @P0 LEA R134, P1, R132.reuse, c[0x0][0x1c8], 0x1 ;  /* 0x0000720084860a11 */ /* 0x040fe600078208ff */
[----:B------:R1:W2:Y:S01]  /*10880*/  MUFU.TANH R184, R0 ;  /* 0x0000000000b87308 */ /* 0x0002a20000002400 */
[----:B------:R-:W-:Y:S01]  /*10890*/  @P0 LEA.HI.X R135, R132, c[0x0][0x1cc], R169, 0x1, P1 ;  /* 0x0000730084870a11 */ /* 0x000fe200008f0ca9 */
[----:B------:R-:W-:Y:S01]  /*108a0*/  @!PT LDS RZ, [RZ] ;  /* 0x00000000fffff984 */ /* 0x000fe20000000800 */
[----:B------:R-:W-:Y:S01]  /*108b0*/  @!PT LDS RZ, [RZ] ;  /* 0x00000000fffff984 */ /* 0x000fe20000000800 */
[----:B------:R-:W-:Y:S01]  /*108c0*/  @!PT LDS RZ, [RZ] ;  /* 0x00000000fffff984 */ /* 0x000fe20000000800 */
[----:B------:R3:W-:Y:S01]  /*108d0*/  @P0 LDGSTS.E.BYPASS.LTC128B.128 [R219+0x8100], [R228.64], !P6 ;  /* 0x08100000e4db0fae */ /* 0x0007e2000f101d46 */
[C---:B------:R-:W-:Y:S04]  /*108e0*/  @P0 LEA R170, P1, R168.reuse, c[0x0][0x1c8], 0x1 ;  /* 0x00007200a8aa0a11 */ /* 0x040fe800078208ff */
[----:B------:R-:W-:Y:S01]  /*108f0*/  @P0 LEA.HI.X R171, R168, c[0x0][0x1cc], R171, 0x1, P1 ;  /* 0x00007300a8ab0a11 */ /* 0x000fe200008f0cab */
[----:B------:R3:W-:Y:S01]  /*10900*/  @P0 LDGSTS.E.BYPASS.LTC128B.128 [R219+0xa100], [R226.64], !P5 ;  /* 0x0a100000e2db0fae */ /* 0x0007e2000e901d46 */
[C---:B------:R-:W-:Y:S04]  /*10910*/  @P0 LEA R168, P1, R3.reuse, c[0x0][0x1c8], 0x1 ;  /* 0x0000720003a80a11 */ /* 0x040fe800078208ff */
[----:B------:R-:W-:Y:S01]  /*10920*/  @P0 LEA.HI.X R169, R3, c[0x0][0x1cc], R178, 0x1, P1 ;  /* 0x0000730003a90a11 */ /* 0x000fe200008f0cb2 */
[----:B------:R3:W-:Y:S01]  /*10930*/  @P0 LDGSTS.E.BYPASS.LTC128B.128 [R219+0xc100], [R176.64], !P4 ;  /* 0x0c100000b0db0fae */ /* 0x0007e2000e101d46 */
[----:B------:R-:W-:Y:S05]  /*10940*/  FMUL.FTZ R3, R31, c[0x0][0x320] ;  /* 0x0000c8001f037a20 */ /* 0x000fea0000410000 */
[----:B------:R3:W-:Y:S01]  /*10950*/  @P0 LDGSTS.E.BYPASS.LTC128B.128 [R219+0xe100], [R174.64], !P3 ;  /* 0x0e100000aedb0fae */ /* 0x0007e2000d901d46 */
[----:B-1----:R-:W-:Y:S05]  /*10960*/  FMUL.FTZ R0, R5, c[0x0][0x320] ;  /* 0x0000c80005007a20 */ /* 0x002fea0000410000 */
[----:B------:R3:W-:Y:S01]  /*10970*/  @P0 LDGSTS.E.BYPASS.LTC128B.128 [R219+0x9100], [R172.64], !P6 ;  /* 0x09100000acdb0fae */ /* 0x0007e2000f101d46 */
[----:B-----5:R-:W-:Y:S01]  /*10980*/  IMAD.IADD R5, R238, 0x1, R239 ;  /* 0x00000001ee057824 */ /* 0x020fe200078e02ef */
[----:B------:R1:W4:Y:S04]  /*10990*/  MUFU.TANH R183, R0 ;  /* 0x0000000000b77308 */ /* 0x0003280000002400 */
[----:B------:R3:W-:Y:S06]  /*109a0*/  @P0 LDGSTS.E.BYPASS.LTC128B.128 [R219+0xb100], [R134.64], !P5 ;  /* 0x0b10000086db0fae */ /* 0x0007ec000e901d46 */
[----:B------:R3:W-:Y:S06]  /*109b0*/  @P0 LDGSTS.E.BYPASS.LTC128B.128 [R219+0xd100], [R170.64], !P4 ;  /* 0x0d100000aadb0fae */ /* 0x0007ec000e101d46 */
[----:B------:R3:W-:Y:S06]  /*109c0*/  @P0 LDGSTS.E.BYPASS.LTC128B.128 [R219+0xf100], [R168.64], !P3 ;  /* 0x0f100000a8db0fae */ /* 0x0007ec000d901d46 */
[----:B------:R-:W0:Y:S01]  /*109d0*/  LDGDEPBAR ;  /* 0x00000000000079af */ /* 0x000e220000000000 */
[----:B-1----:R-:W-:Y:S02]  /*109e0*/  FMUL.FTZ R0, R6, c[0x0][0x320] ;  /* 0x0000c80006007a20 */ /* 0x002fe40000410000 */
[----:B------:R-:W-:Y:S02]  /*109f0*/  IMAD.SHL.U32 R6, R220, 0x40, RZ ;  /* 0x00000040dc067824 */ /* 0x000fe400078e00ff */
[----:B------:R1:W1:Y:S02]  /*10a00*/  MUFU.TANH R225, R0 ;  /* 0x0000000000e17308 */ /* 0x0002640000002400 */
[----:B-1----:R-:W-:Y:S02]  /*10a10*/  FMUL.FTZ R0, R7, c[0x0][0x320] ;  /* 0x0000c80007007a20 */ /* 0x002fe40000410000 */
[----:B------:R-:W-:Y:S06]  /*10a20*/  IMAD.MOV.U32 R7, RZ, RZ, c[0x0][0x32c] ;  /* 0x0000cb00ff077624 */ /* 0x000fec00078e00ff */
[----:B------:R1:W1:Y:S01]  /*10a30*/  MUFU.TANH R224, R0 ;  /* 0x0000000000e07308 */ /* 0x0002620000002400 */
[----:B------:R-:W-:Y:S01]  /*10a40*/  ISETP.GE.AND P1, PT, R7, 0x1, PT ;  /* 0x000000010700780c */ /* 0x000fe20003f26270 */
        /* <DEDUP_REMOVED lines=39> */
[----:B-1----:R-:W-:Y:S08]  /*10cc0*/  FMUL.FTZ R0, R27, c[0x0][0x320] ;  /* 0x0000c8001b007a20 */ /* 0x002ff00000410000 */
[----:B------:R1:W1:Y:S10]  /*10cd0*/  MUFU.TANH R27, R3 ;  /* 0x00000003001b7308 */ /* 0x0002740000002400 */
[----:B------:R2:W2:Y:S01]  /*10ce0*/  MUFU.TANH R185, R0 ;  /* 0x0000000000b97308 */ /* 0x0004a20000002400 */
[----:B-1----:R-:W-:Y:S09]  /*10cf0*/  FMUL.FTZ R3, R32, c[0x0][0x320] ;  /* 0x0000c80020037a20 */ /* 0x002ff20000410000 */
[----:B------:R-:W1:Y:S01]  /*10d00*/  MUFU.TANH R11, R3 ;  /* 0x00000003000b7308 */ /* 0x000e620000002400 */
[----:B--2---:R-:W-:Y:S09]  /*10d10*/  FMUL.FTZ R0, R28, c[0x0][0x320] ;  /* 0x0000c8001c007a20 */ /* 0x004ff20000410000 */
[----:B------:R2:W1:Y:S02]  /*10d20*/  MUFU.TANH R13, R0 ;  /* 0x00000000000d7308 */ /* 0x0004640000002400 */
[----:B--2---:R-:W-:Y:S08]  /*10d30*/  FMUL.FTZ R0, R29, c[0x0][0x320] ;  /* 0x0000c8001d007a20 */ /* 0x004ff00000410000 */
[----:B------:R2:W1:Y:S02]  /*10d40*/  MUFU.TANH R12, R0 ;  /* 0x00000000000c7308 */ /* 0x0004640000002400 */
[----:B--2---:R-:W-:Y:S02]  /*10d50*/  FMUL.FTZ R0, R30, c[0x0][0x320] ;  /* 0x0000c8001e007a20 */ /* 0x004fe40000410000 */
[----:B------:R-:W5:Y:S06]  /*10d60*/  LDL R30, [R1+0xc] ;  /* 0x00000c00011e7983 */ /* 0x000f6c0000100800 */
[----:B------:R2:W1:Y:S02]  /*10d70*/  MUFU.TANH R28, R0 ;  /* 0x00000000001c7308 */ /* 0x0004640000002400 */
[----:B--2---:R-:W-:Y:S05]  /*10d80*/  @P2 IMAD.HI.U32 R0, R5, c[0x0][0x2c8], RZ ;  /* 0x0000b20005002a27 */ /* 0x004fea00078e00ff */
[----:B------:R-:W-:Y:S01]  /*10d90*/  @P2 SHF.R.U32.HI R5, RZ, c[0x0][0x2cc], R0 ;  /* 0x0000b300ff052a19 */ /* 0x000fe20000011600 */
[----:B------:R-:W-:Y:S04]  /*10da0*/  FMUL.FTZ R0, R33, c[0x0][0x320] ;  /* 0x0000c80021007a20 */ /* 0x000fe80000410000 */
[----:B------:R2:W1:Y:S01]  /*10db0*/  MUFU.TANH R10, R0 ;  /* 0x00000000000a7308 */ /* 0x0004620000002400 */
[----:B------:R-:W1:Y:S01]  /*10dc0*/  SHFL.IDX PT, R4, R5, RZ, 0x1c1f ;  /* 0x001c1fff05047589 */ /* 0x000e6200000e0000 */
[----:B--2---:R-:W-:Y:S08]  /*10dd0*/  FMUL.FTZ R0, R34, c[0x0][0x320] ;  /* 0x0000c80022007a20 */ /* 0x004ff00000410000 */
[----:B------:R2:W1:Y:S02]  /*10de0*/  MUFU.TANH R25, R0 ;  /* 0x0000000000197308 */ /* 0x0004640000002400 */
[----:B--2---:R-:W-:Y:S08]  /*10df0*/  FMUL.FTZ R0, R35, c[0x0][0x320] ;  /* 0x0000c80023007a20 */ /* 0x004ff00000410000 */
[----:B------:R2:W1:Y:S02]  /*10e00*/  MUFU.TANH R29, R0 ;  /* 0x00000000001d7308 */ /* 0x0004640000002400 */
[----:B--2---:R-:W-:Y:S04]  /*10e10*/  IADD3 R0, -R237, 0x1, -R6 ;  /* 0x00000001ed007810 */ /* 0x004fe80007ffe906 */
[----:B-----5:R-:W-:Y:S04]  /*10e20*/  IADD3 R0, -R26, R0, R30 ;  /* 0x000000001a007210 */ /* 0x020fe80007ffe11e */
[C---:B------:R-:W-:Y:S02]  /*10e30*/  IADD3 R8, R0.reuse, c[0x0][0x328], RZ ;  /* 0x0000ca0000087a10 */ /* 0x040fe40007ffe0ff */
[----:B------:R-:W-:Y:S03]  /*10e40*/  IADD3 R7, R0, UR4, RZ ;  /* 0x0000000400077c10 */ /* 0x000fe6000fffe0ff */
[----:B-1----:R-:W-:Y:S02]  /*10e50*/  IMAD.IADD R3, R8, 0x1, R4 ;  /* 0x0000000108037824 */ /* 0x002fe400078e0204 */
[----:B------:R-:W-:Y:S01]  /*10e60*/  IMAD.IADD R0, R4, 0x1, R7 ;  /* 0x0000000104007824 */ /* 0x000fe200078e0207 */
[----:B------:R-:W-:-:S05]  /*10e70*/  @!P1 BRA `(.L_x_1705) ;  /* 0x0000018000009947 */ /* 0x000fca0003800000 */
[----:B---34-:R-:W-:Y:S01]  /*10e80*/  IADD3 R4, -R26, R30, R4 ;  /* 0x0000001e1a047210 */ /* 0x018fe20007ffe104 */
        /* <DEDUP_REMOVED lines=12> */
.L_x_1707:
[----:B------:R-:W-:Y:S04]  /*10f50*/  MOV R9, c[0x0][0x32c] ;  /* 0x0000cb0000097a02 */ /* 0x000fe80000000f00 */
[----:B------:R-:W-:Y:S11]  /*10f60*/  ISETP.NE.AND P0, PT, R9, 0x1, PT ;  /* 0x000000010900780c */ /* 0x000ff60003f05270 */
[----:B------:R-:W-:Y:S02]  /*10f70*/  @!UPT UIADD3 URZ, URZ, URZ, URZ ;  /* 0x0000003f3f3ff290 */ /* 0x000fe4000fffe03f */
[----:B------:R-:W-:Y:S05]  /*10f80*/  @P0 IMAD.HI.U32 R9, R4, c[0x0][0x330], RZ ;  /* 0x0000cc0004090a27 */ /* 0x000fea00078e00ff */
[----:B------:R-:W-:Y:S02]  /*10f90*/  @P0 SHF.R.U32.HI R4, RZ, c[0x0][0x334], R9 ;  /* 0x0000cd00ff040a19 */ /* 0x000fe40000011609 */
.L_x_1708:
[----:B------:R-:W-:Y:S05]  /*10fa0*/  BSYNC B0 ;  /* 0x0000000000007941 */ /* 0x000fea0003800000 */
.L_x_1706:
[----:B------:R-:W-:Y:S04]  /*10fb0*/  IMAD R4, R4, c[0x0][0x32c], -R6 ;  /* 0x0000cb0004047a24 */ /* 0x000fe800078e0a06 */
[----:B------:R-:W-:Y:S05]  /*10fc0*/  IMAD.IADD R4, R4, 0x1, -R237 ;  /* 0x0000000104047824 */ /* 0x000fea00078e0aed */
[----:B------:R-:W-:Y:S02]  /*10fd0*/  IMNMX R0, R0, R4, !PT ;  /* 0x0000000400007217 */ /* 0x000fe40007800200 */
[----:B------:R-:W-:Y:S04]  /*10fe0*/  IADD3 R4, R4, c[0x0][0x32c], RZ ;  /* 0x0000cb0004047a10 */ /* 0x000fe80007ffe0ff */
[----:B------:R-:W-:Y:S02]  /*10ff0*/  IMNMX R3, R3, R4, PT ;  /* 0x0000000403037217 */ /* 0x000fe40003800200 */
.L_x_1705:
[----:B---34-:R-:W-:Y:S04]  /*11000*/  ISETP.GT.AND P2, PT, R220, -0x1, PT ;  /* 0xffffffffdc00780c */ /* 0x018fe80003f44270 */
        /* <DEDUP_REMOVED lines=65> */
.L_x_1711:
[----:B------:R-:W-:Y:S04]  /*11420*/  MOV R3, c[0x0][0x32c] ;  /* 0x0000cb0000037a02 */ /* 0x000fe80000000f00 */
[----:B------:R-:W-:Y:S11]  /*11430*/  ISETP.NE.AND P0, PT, R3, 0x1, PT ;  /* 0x000000010300780c */ /* 0x000ff60003f05270 */
[----:B------:R-:W-:Y:S02]  /*11440*/  @!UPT UIADD3 URZ, URZ, URZ, URZ ;  /* 0x0000003f3f3ff290 */ /* 0x000fe4000fffe03f */
[----:B------:R-:W-:Y:S05]  /*11450*/  @P0 IMAD.HI.U32 R3, R0, c[0x0][0x330], RZ ;  /* 0x0000cc0000030a27 */ /* 0x000fea00078e00ff */
[----:B------:R-:W-:Y:S02]  /*11460*/  @P0 SHF.R.U32.HI R0, RZ, c[0x0][0x334], R3 ;  /* 0x0000cd00ff000a19 */ /* 0x000fe40000011603 */
.L_x_1712:
[----:B------:R-:W-:Y:S05]  /*11470*/  BSYNC B0 ;  /* 0x0000000000007941 */ /* 0x000fea0003800000 */
.L_x_1710:
[----:B------:R-:W-:Y:S04]  /*11480*/  IMAD R6, R0, c[0x0][0x32c], -R6 ;  /* 0x0000cb0000067a24 */ /* 0x000fe800078e0a06 */
[----:B------:R-:W-:Y:S05]  /*11490*/  IMAD.IADD R0, R6, 0x1, -R237 ;  /* 0x0000000106007824 */ /* 0x000fea00078e0aed */
[----:B------:R-:W-:Y:S02]  /*114a0*/  IMNMX R4, R4, R0, !PT ;  /* 0x0000000004047217 */ /* 0x000fe40007800200 */
[----:B------:R-:W-:Y:S04]  /*114b0*/  IADD3 R0, R0, c[0x0][0x32c], RZ ;  /* 0x0000cb0000007a10 */ /* 0x000fe80007ffe0ff */
[----:B------:R-:W-:Y:S02]  /*114c0*/  IMNMX R5, R5, R0, PT ;  /* 0x0000000005057217 */ /* 0x000fe40003800200 */
.L_x_1709:
[----:B------:R-:W2:Y:S01]  /*114d0*/  LDL.LU R30, [R1] ;  /* 0x00000000011e7983 */ /* 0x000ea20000300800 */
[----:B------:R-:W-:Y:S02]  /*114e0*/  FMNMX.FTZ R0, R9, R2, !PT ;  /* 0x0000000209007209 */ /* 0x000fe40007810000 */
[----:B------:R-:W-:Y:S01]  /*114f0*/  ISETP.GT.AND P1, PT, R4, RZ, P2 ;  /* 0x000000ff0400720c */ /* 0x000fe20001724270 */
[----:B------:R-:W-:Y:S01]  /*11500*/  LDSM.16.MT88.4 R172, [R193] ;  /* 0x00000000c1ac783b */ /* 0x000fe20000004200 */
[----:B------:R-:W-:Y:S02]  /*11510*/  FMNMX.FTZ R0, R24, R0, !PT ;  /* 0x0000000018007209 */ /* 0x000fe40007810000 */
[----:B------:R-:W-:Y:S02]  /*11520*/  ISETP.LT.OR P1, PT, R5, 0x1, P1 ;  /* 0x000000010500780c */ /* 0x000fe40000f21670 */
[----:B------:R-:W-:Y:S02]  /*11530*/  FMNMX.FTZ R0, R23, R0, !PT ;  /* 0x0000000017007209 */ /* 0x000fe40007810000 */
[----:B------:R-:W-:Y:S01]  /*11540*/  FSEL R6, R225, -INF , !P1 ;  /* 0xff800000e1067808 */ /* 0x000fe20004800000 */
[----:B------:R-:W3:Y:S01]  /*11550*/  LDL.LU R227, [R1+0x8] ;  /* 0x0000080001e37983 */ /* 0x000ee20000300800 */
[----:B------:R-:W-:Y:S02]  /*11560*/  FMNMX.FTZ R0, R22, R0, !PT ;  /* 0x0000000016007209 */ /* 0x000fe40007810000 */
[----:B------:R-:W-:Y:S02]  /*11570*/  ISETP.GT.AND P1, PT, R4, 0x1, P2 ;  /* 0x000000010400780c */ /* 0x000fe40001724270 */
[----:B------:R-:W-:Y:S02]  /*11580*/  FMNMX.FTZ R0, R21, R0, !PT ;  /* 0x0000000015007209 */ /* 0x000fe40007810000 */
        /* <DEDUP_REMOVED lines=22> */
[C---:B------:R-:W-:Y:S03]  /*116f0*/  ISETP.GT.AND P1, PT, R4.reuse, 0x11, P2 ;  /* 0x000000110400780c */ /* 0x040fe60001724270 */
[----:B------:R-:W1:Y:S01]  /*11700*/  SHFL.BFLY PT, R3, R0, 0x2, 0x1f ;  /* 0x0c401f0000037f89 */ /* 0x000e6200000e0000 */
        /* <DEDUP_REMOVED lines=27> */
[----:B------:R-:W-:Y:S04]  /*118c0*/  ISETP.LT.OR P1, PT, R5, 0x39, P1 ;  /* 0x000000390500780c */ /* 0x000fe80000f21670 */
[----:B------:R-:W-:Y:S02]  /*118d0*/  FSEL R189, R25, -INF , !P1 ;  /* 0xff80000019bd7808 */ /* 0x000fe40004800000 */
[----:B-1----:R-:W-:Y:S05]  /*118e0*/  FMNMX.FTZ R0, R0, R3, !PT ;  /* 0x0000000300007209 */ /* 0x002fea0007810000 */
[----:B------:R-:W1:Y:S02]  /*118f0*/  SHFL.BFLY PT, R3, R0, 0x1, 0x1f ;  /* 0x0c201f0000037f89 */ /* 0x000e6400000e0000 */
[----:B-1----:R-:W-:Y:S04]  /*11900*/  FMNMX.FTZ R132, R0, R3, !PT ;  /* 0x0000000300847209 */ /* 0x002fe80007810000 */
[C---:B------:R-:W-:Y:S04]  /*11910*/  FSETP.NEU.FTZ.AND P0, PT, R132.reuse, -INF , PT ;  /* 0xff8000008400780b */ /* 0x040fe80003f1d000 */
[----:B------:R-:W-:Y:S05]  /*11920*/  FSEL R0, R132, RZ, P0 ;  /* 0x000000ff84007208 */ /* 0x000fea0000000000 */
[----:B------:R-:W-:Y:S02]  /*11930*/  FADD.FTZ R3, -R0, R2 ;  /* 0x0000000200037221 */ /* 0x000fe40000010100 */
[----:B------:R-:W-:Y:S05]  /*11940*/  FMUL.FTZ R0, R132, c[0x0][0x2d0] ;  /* 0x0000b40084007a20 */ /* 0x000fea0000410000 */
[----:B------:R-:W-:Y:S02]  /*11950*/  FSEL R0, R0, RZ, P0 ;  /* 0x000000ff00007208 */ /* 0x000fe40000000000 */
[----:B------:R-:W-:Y:S03]  /*11960*/  ISETP.GT.AND P0, PT, R4, 0x39, P2 ;  /* 0x000000390400780c */ /* 0x000fe60001704270 */
[--C-:B------:R-:W-:Y:S01]  /*11970*/  FFMA.FTZ R186, R20, c[0x0][0x2d0], -R0.reuse ;  /* 0x0000b40014ba7a23 */ /* 0x100fe20000010800 */
[----:B------:R-:W-:Y:S01]  /*11980*/  ISETP.LT.OR P0, PT, R5, 0x3a, P0 ;  /* 0x0000003a0500780c */ /* 0x000fe20000701670 */
[--C-:B------:R-:W-:Y:S02]  /*11990*/  FFMA.FTZ R185, R19, c[0x0][0x2d0], -R0.reuse ;  /* 0x0000b40013b97a23 */ /* 0x100fe40000010800 */
[--C-:B------:R-:W-:Y:S01]  /*119a0*/  FFMA.FTZ R4, R9, c[0x0][0x2d0], -R0.reuse ;  /* 0x0000b40009047a23 */ /* 0x100fe20000010800 */
[----:B------:R-:W-:Y:S01]  /*119b0*/  FSEL R134, R29, -INF , !P0 ;  /* 0xff8000001d867808 */ /* 0x000fe20004000000 */
        /* <DEDUP_REMOVED lines=14> */
[----:B------:R-:W-:Y:S01]  /*11aa0*/  FFMA.FTZ R223, R10, c[0x0][0x2d0], -R0 ;  /* 0x0000b4000adf7a23 */ /* 0x000fe20000010800 */
[----:B------:R-:W-:Y:S01]  /*11ab0*/  FMNMX.FTZ R0, R6, R133, !PT ;  /* 0x0000008506007209 */ /* 0x000fe20007810000 */
[----:B------:R-:W-:Y:S03]  /*11ac0*/  MUFU.EX2 R15, R9 ;  /* 0x00000009000f7308 */ /* 0x000fe60000000800 */
[----:B------:R-:W-:Y:S04]  /*11ad0*/  FMNMX.FTZ R0, R8, R0, !PT ;  /* 0x0000000008007209 */ /* 0x000fe80007810000 */
[----:B------:R-:W-:Y:S03]  /*11ae0*/  FMNMX.FTZ R0, R7, R0, !PT ;  /* 0x0000000007007209 */ /* 0x000fe60007810000 */
[----:B------:R-:W4:Y:S01]  /*11af0*/  MUFU.EX2 R14, R22 ;  /* 0x00000016000e7308 */ /* 0x000f220000000800 */
[----:B------:R-:W-:Y:S02]  /*11b00*/  FMNMX.FTZ R0, R26, R0, !PT ;  /* 0x000000001a007209 */ /* 0x000fe40007810000 */
[----:B-1----:R-:W-:Y:S02]  /*11b10*/  F2FP.PACK_AB R168, R5, R4 ;  /* 0x0000000405a8723e */ /* 0x002fe400000000ff */
[----:B------:R-:W-:Y:S04]  /*11b20*/  FMNMX.FTZ R0, R177, R0, !PT ;  /* 0x00000000b1007209 */ /* 0x000fe80007810000 */
[----:B------:R-:W-:Y:S01]  /*11b30*/  FMNMX.FTZ R0, R176, R0, !PT ;  /* 0x00000000b0007209 */ /* 0x000fe20007810000 */
[----:B------:R-:W-:Y:S03]  /*11b40*/  MUFU.EX2 R135, R135 ;  /* 0x0000008700877308 */ /* 0x000fe60000000800 */
[----:B------:R-:W-:Y:S04]  /*11b50*/  FMNMX.FTZ R0, R178, R0, !PT ;  /* 0x00000000b2007209 */ /* 0x000fe80007810000 */
[----:B------:R-:W-:Y:S04]  /*11b60*/  FMNMX.FTZ R0, R179, R0, !PT ;  /* 0x00000000b3007209 */ /* 0x000fe80007810000 */
[----:B------:R-:W-:Y:S02]  /*11b70*/  FMNMX.FTZ R0, R180, R0, !PT ;  /* 0x00000000b4007209 */ /* 0x000fe40007810000 */
[----:B----4-:R-:W-:Y:S02]  /*11b80*/  F2FP.PACK_AB R170, R14, R15 ;  /* 0x0000000f0eaa723e */ /* 0x010fe400000000ff */
        /* <DEDUP_REMOVED lines=8> */
[----:B-1----:R-:W-:Y:S01]  /*11c10*/  FMNMX.FTZ R2, R0, R2, !PT ;  /* 0x0000000200027209 */ /* 0x002fe20007810000 */
[----:B------:R-:W-:Y:S05]  /*11c20*/  FMUL.FTZ R0, R3, c[0x0][0x2d0] ;  /* 0x0000b40003007a20 */ /* 0x000fea0000410000 */
[----:B------:R-:W1:Y:S01]  /*11c30*/  SHFL.BFLY PT, R3, R2, 0x1, 0x1f ;  /* 0x0c201f0002037f89 */ /* 0x000e6200000e0000 */
[----:B------:R-:W2:Y:S01]  /*11c40*/  MUFU.EX2 R0, R0 ;  /* 0x0000000000007308 */ /* 0x000ea20000000800 */
[----:B-1----:R-:W-:Y:S01]  /*11c50*/  FMNMX.FTZ R3, R2, R3, !PT ;  /* 0x0000000302037209 */ /* 0x002fe20007810000 */
[C---:B--2---:R-:W-:Y:S03]  /*11c60*/  FFMA.FTZ R2, R0.reuse, R30, R4 ;  /* 0x0000001e00027223 */ /* 0x044fe60000010004 */
[C---:B------:R-:W-:Y:S01]  /*11c70*/  FSETP.NEU.FTZ.AND P0, PT, R3.reuse, -INF , PT ;  /* 0xff8000000300780b */ /* 0x040fe20003f1d000 */
[----:B------:R-:W-:Y:S02]  /*11c80*/  FMUL.FTZ R4, R3, c[0x0][0x2d0] ;  /* 0x0000b40003047a20 */ /* 0x000fe40000410000 */
[----:B------:R-:W-:Y:S01]  /*11c90*/  FADD.FTZ R11, R5, R2 ;  /* 0x00000002050b7221 */ /* 0x000fe20000010000 */
[----:B------:R-:W-:Y:S01]  /*11ca0*/  FSEL R2, R3, RZ, P0 ;  /* 0x000000ff03027208 */ /* 0x000fe20000000000 */
[C---:B------:R-:W-:Y:S02]  /*11cb0*/  FMUL.FTZ R5, R0.reuse, R137 ;  /* 0x0000008900057220 */ /* 0x040fe40000410000 */
[----:B------:R-:W-:Y:S02]  /*11cc0*/  FMUL.FTZ R9, R0, R141 ;  /* 0x0000008d00097220 */ /* 0x000fe40000410000 */
[----:B------:R-:W-:Y:S01]  /*11cd0*/  FADD.FTZ R2, -R2, R133 ;  /* 0x0000008502027221 */ /* 0x000fe20000010100 */
[----:B------:R-:W-:Y:S01]  /*11ce0*/  FSEL R133, R4, RZ, P0 ;  /* 0x000000ff04857208 */ /* 0x000fe20000000000 */
[----:B------:R-:W-:Y:S01]  /*11cf0*/  FMUL.FTZ R4, R0, R136 ;  /* 0x0000008800047220 */ /* 0x000fe20000410000 */
[----:B------:R-:W-:Y:S01]  /*11d00*/  ISETP.GT.AND P0, PT, R220, R230, PT ;  /* 0x000000e6dc00720c */ /* 0x000fe20003f04270 */
[----:B------:R-:W-:Y:S02]  /*11d10*/  FMUL.FTZ R2, R2, c[0x0][0x2d0] ;  /* 0x0000b40002027a20 */ /* 0x000fe40000410000 */
[C---:B------:R-:W-:Y:S02]  /*11d20*/  FMUL.FTZ R32, R0.reuse, R164 ;  /* 0x000000a400207220 */ /* 0x040fe40000410000 */
[----:B------:R-:W-:Y:S02]  /*11d30*/  FMUL.FTZ R33, R0, R165 ;  /* 0x000000a500217220 */ /* 0x000fe40000410000 */
[--C-:B------:R-:W-:Y:S02]  /*11d40*/  FFMA.FTZ R10, R8, c[0x0][0x2d0], -R133.reuse ;  /* 0x0000b400080a7a23 */ /* 0x100fe40000010885 */
        /* <DEDUP_REMOVED lines=63> */
[----:B------:R1:W2:Y:S01]  /*12140*/  MUFU.EX2 R0, R2 ;  /* 0x0000000200007308 */ /* 0x0002a20000000800 */
[--C-:B------:R-:W-:Y:S02]  /*12150*/  FFMA.FTZ R6, R6, c[0x0][0x2d0], -R133.reuse ;  /* 0x0000b40006067a23 */ /* 0x100fe40000010885 */
[--C-:B------:R-:W-:Y:S07]  /*12160*/  FFMA.FTZ R7, R7, c[0x0][0x2d0], -R133.reuse ;  /* 0x0000b40007077a23 */ /* 0x100fee0000010885 */
[----:B------:R-:W4:Y:S10]  /*12170*/  MUFU.EX2 R157, R6 ;  /* 0x00000006009d7308 */ /* 0x000f340000000800 */
[----:B------:R5:W-:Y:S01]  /*12180*/  MUFU.EX2 R156, R7 ;  /* 0x00000007009c7308 */ /* 0x000be20000000800 */
[----:B-1----:R-:W-:Y:S02]  /*12190*/  FFMA.FTZ R2, R26, c[0x0][0x2d0], -R133 ;  /* 0x0000b4001a027a23 */ /* 0x002fe40000010885 */
[C---:B--2---:R-:W-:Y:S02]  /*121a0*/  FMUL.FTZ R10, R0.reuse, R142 ;  /* 0x0000008e000a7220 */ /* 0x044fe40000410000 */
[C---:B------:R-:W-:Y:S05]  /*121b0*/  FMUL.FTZ R18, R0.reuse, R150 ;  /* 0x0000009600127220 */ /* 0x040fea0000410000 */
[----:B------:R-:W1:Y:S01]  /*121c0*/  MUFU.EX2 R153, R2 ;  /* 0x0000000200997308 */ /* 0x000e620000000800 */
[C---:B------:R-:W-:Y:S02]  /*121d0*/  FMUL.FTZ R19, R0.reuse, R151 ;  /* 0x0000009700137220 */ /* 0x040fe40000410000 */
[C---:B------:R-:W-:Y:S01]  /*121e0*/  FMUL.FTZ R22, R0.reuse, R154 ;  /* 0x0000009a00167220 */ /* 0x040fe20000410000 */
[----:B----4-:R-:W-:Y:S01]  /*121f0*/  F2FP.PACK_AB R169, R145, R157 ;  /* 0x0000009d91a9723e */ /* 0x010fe200000000ff */
[----:B------:R-:W-:Y:S02]  /*12200*/  FADD.FTZ R6, R15, R11 ;  /* 0x0000000b0f067221 */ /* 0x000fe40000010000 */
[----:B------:R-:W-:Y:S02]  /*12210*/  FMUL.FTZ R11, R0, R143 ;  /* 0x0000008f000b7220 */ /* 0x000fe40000410000 */
[----:B------:R-:W-:Y:S01]  /*12220*/  FADD.FTZ R144, R14, R6 ;  /* 0x000000060e907221 */ /* 0x000fe20000010000 */
[----:B------:R-:W-:Y:S01]  /*12230*/  LDSM.16.MT88.4 R140, [R193+0x800] ;  /* 0x00080000c18c783b */ /* 0x000fe20000004200 */
[C---:B------:R-:W-:Y:S01]  /*12240*/  FMUL.FTZ R6, R0.reuse, R138 ;  /* 0x0000008a00067220 */ /* 0x040fe20000410000 */
[----:B------:R-:W2:Y:S01]  /*12250*/  MUFU.EX2 R151, R186 ;  /* 0x000000ba00977308 */ /* 0x000ea20000000800 */
[C---:B------:R-:W-:Y:S02]  /*12260*/  FMUL.FTZ R14, R0.reuse, R146 ;  /* 0x00000092000e7220 */ /* 0x040fe40000410000 */
[C---:B-----5:R-:W-:Y:S02]  /*12270*/  FMUL.FTZ R7, R0.reuse, R139 ;  /* 0x0000008b00077220 */ /* 0x060fe40000410000 */
[C---:B------:R-:W-:Y:S01]  /*12280*/  FMUL.FTZ R15, R0.reuse, R147 ;  /* 0x00000093000f7220 */ /* 0x040fe20000410000 */
[----:B------:R-:W4:Y:S01]  /*12290*/  LDSM.16.MT88.4 R136, [R194] ;  /* 0x00000000c288783b */ /* 0x000f220000004200 */
[C---:B------:R-:W-:Y:S02]  /*122a0*/  FMUL.FTZ R23, R0.reuse, R155 ;  /* 0x0000009b00177220 */ /* 0x040fe40000410000 */
[C---:B------:R-:W-:Y:S01]  /*122b0*/  FMUL.FTZ R27, R0.reuse, R159 ;  /* 0x0000009f001b7220 */ /* 0x040fe20000410000 */
[----:B------:R-:W-:Y:S01]  /*122c0*/  MUFU.EX2 R186, R190 ;  /* 0x000000be00ba7308 */ /* 0x000fe20000000800 */
[C---:B------:R-:W-:Y:S01]  /*122d0*/  FMUL.FTZ R26, R0.reuse, R158 ;  /* 0x0000009e001a7220 */ /* 0x040fe20000410000 */
[----:B-1----:R-:W-:Y:S01]  /*122e0*/  F2FP.PACK_AB R171, R153, R156 ;  /* 0x0000009c99ab723e */ /* 0x002fe200000000ff */
[C---:B------:R-:W-:Y:S02]  /*122f0*/  FMUL.FTZ R34, R0.reuse, R166 ;  /* 0x000000a600227220 */ /* 0x040fe40000410000 */
[C---:B------:R-:W-:Y:S02]  /*12300*/  FMUL.FTZ R35, R0.reuse, R167 ;  /* 0x000000a700237220 */ /* 0x040fe40000410000 */
[----:B------:R-:W-:Y:S01]  /*12310*/  LDSM.16.MT88.4 R164, [R196+0x1800] ;  /* 0x00180000c4a4783b */ /* 0x000fe20000004200 */
[----:B------:R-:W-:Y:S01]  /*12320*/  FADD.FTZ R148, R135, R144 ;  /* 0x0000009087947221 */ /* 0x000fe20000010000 */
[C---:B------:R-:W-:Y:S01]  /*12330*/  HMMA.16816.F32 R4, R168.reuse, R172, R4 ;  /* 0x000000aca804723c */ /* 0x040fe20000001804 */
[----:B------:R-:W1:Y:S04]  /*12340*/  MUFU.EX2 R158, R185 ;  /* 0x000000b9009e7308 */ /* 0x000e680000000800 */
[C---:B------:R-:W-:Y:S02]  /*12350*/  FMUL.FTZ R30, R0.reuse, R162 ;  /* 0x000000a2001e7220 */ /* 0x040fe40000410000 */
[C---:B------:R-:W-:Y:S01]  /*12360*/  FMUL.FTZ R31, R0.reuse, R163 ;  /* 0x000000a3001f7220 */ /* 0x040fe20000410000 */
[C---:B------:R-:W-:Y:S03]  /*12370*/  HMMA.16816.F32 R8, R168.reuse, R174, R8 ;  /* 0x000000aea808723c */ /* 0x040fe60000001808 */
[----:B------:R-:W-:Y:S01]  /*12380*/  MUFU.EX2 R185, R191 ;  /* 0x000000bf00b97308 */ /* 0x000fe20000000800 */
[C---:B------:R-:W-:Y:S02]  /*12390*/  FMUL.FTZ R38, R0.reuse, R38 ;  /* 0x0000002600267220 */ /* 0x040fe40000410000 */
[C---:B------:R-:W-:Y:S02]  /*123a0*/  FMUL.FTZ R39, R0.reuse, R39 ;  /* 0x0000002700277220 */ /* 0x040fe40000410000 */
[C---:B------:R-:W-:Y:S04]  /*123b0*/  FMUL.FTZ R42, R0.reuse, R42 ;  /* 0x0000002a002a7220 */ /* 0x040fe80000410000 */
[C---:B------:R-:W-:Y:S02]  /*123c0*/  FMUL.FTZ R43, R0.reuse, R43 ;  /* 0x0000002b002b7220 */ /* 0x040fe40000410000 */
[C---:B------:R-:W-:Y:S02]  /*123d0*/  FMUL.FTZ R46, R0.reuse, R46 ;  /* 0x0000002e002e7220 */ /* 0x040fe40000410000 */
[C---:B------:R-:W-:Y:S02]  /*123e0*/  FMUL.FTZ R47, R0.reuse, R47 ;  /* 0x0000002f002f7220 */ /* 0x040fe40000410000 */
[C---:B------:R-:W-:Y:S01]  /*123f0*/  FMUL.FTZ R50, R0.reuse, R50 ;  /* 0x0000003200327220 */ /* 0x040fe20000410000 */
[C---:B----4-:R-:W-:Y:S03]  /*12400*/  HMMA.16816.F32 R12, R168.reuse, R136, R12 ;  /* 0x00000088a80c723c */ /* 0x050fe6000000180c */
[C---:B------:R-:W-:Y:S02]  /*12410*/  FMUL.FTZ R51, R0.reuse, R51 ;  /* 0x0000003300337220 */ /* 0x040fe40000410000 */
[C---:B------:R-:W-:Y:S02]  /*12420*/  FMUL.FTZ R54, R0.reuse, R54 ;  /* 0x0000003600367220 */ /* 0x040fe40000410000 */
[C---:B------:R-:W-:Y:S01]  /*12430*/  FMUL.FTZ R55, R0.reuse, R55 ;  /* 0x0000003700377220 */ /* 0x040fe20000410000 */
[C---:B------:R-:W-:Y:S01]  /*12440*/  HMMA.16816.F32 R16, R168.reuse, R138, R16 ;  /* 0x0000008aa810723c */ /* 0x040fe20000001810 */
[----:B------:R-:W4:Y:S03]  /*12450*/  LDSM.16.MT88.4 R136, [R197] ;  /* 0x00000000c588783b */ /* 0x000f260000004200 */
        /* <DEDUP_REMOVED lines=31> */
[----:B------:R-:W-:Y:S02]  /*12650*/  FFMA.FTZ R2, R177, c[0x0][0x2d0], -R133 ;  /* 0x0000b400b1027a23 */ /* 0x000fe40000010885 */
[C---:B------:R-:W-:Y:S01]  /*12660*/  FMUL.FTZ R114, R0.reuse, R114 ;  /* 0x0000007200727220 */ /* 0x040fe20000410000 */
[----:B------:R-:W-:Y:S01]  /*12670*/  MUFU.EX2 R177, R226 ;  /* 0x000000e200b17308 */ /* 0x000fe20000000800 */
[C---:B------:R-:W-:Y:S02]  /*12680*/  FMUL.FTZ R115, R0.reuse, R115 ;  /* 0x0000007300737220 */ /* 0x040fe40000410000 */
[C---:B------:R-:W-:Y:S02]  /*12690*/  FMUL.FTZ R118, R0.reuse, R118 ;  /* 0x0000007600767220 */ /* 0x040fe40000410000 */
[C---:B------:R-:W-:Y:S02]  /*126a0*/  FMUL.FTZ R119, R0.reuse, R119 ;  /* 0x0000007700777220 */ /* 0x040fe40000410000 */
[C---:B------:R-:W-:Y:S02]  /*126b0*/  FMUL.FTZ R122, R0.reuse, R122 ;  /* 0x0000007a007a7220 */ /* 0x040fe40000410000 */
[C---:B------:R-:W-:Y:S01]  /*126c0*/  FMUL.FTZ R123, R0.reuse, R123 ;  /* 0x0000007b007b7220 */ /* 0x040fe20000410000 */
[----:B------:R5:W1:Y:S01]  /*126d0*/  MUFU.EX2 R149, R2 ;  /* 0x0000000200957308 */ /* 0x000a620000000800 */
[C---:B------:R-:W-:Y:S02]  /*126e0*/  FMUL.FTZ R126, R0.reuse, R126 ;  /* 0x0000007e007e7220 */ /* 0x040fe40000410000 */
[C---:B------:R-:W-:Y:S02]  /*126f0*/  FMUL.FTZ R127, R0.reuse, R127 ;  /* 0x0000007f007f7220 */ /* 0x040fe40000410000 */
[C---:B------:R-:W-:Y:S02]  /*12700*/  FMUL.FTZ R130, R0.reuse, R130 ;  /* 0x0000008200827220 */ /* 0x040fe40000410000 */
[C---:B------:R-:W-:Y:S01]  /*12710*/  FMUL.FTZ R131, R0.reuse, R131 ;  /* 0x0000008300837220 */ /* 0x040fe20000410000 */
[C---:B----4-:R-:W-:Y:S03]  /*12720*/  HMMA.16816.F32 R28, R168.reuse, R136, R28 ;  /* 0x00000088a81c723c */ /* 0x050fe6000000181c */
[----:B---3--:R-:W-:Y:S04]  /*12730*/  FFMA.FTZ R0, R0, R227, R157 ;  /* 0x000000e300007223 */ /* 0x008fe8000001009d */
[----:B------:R-:W-:Y:S01]  /*12740*/  FADD.FTZ R0, R145, R0 ;  /* 0x0000000091007221 */ /* 0x000fe20000010000 */
[C---:B------:R-:W-:Y:S01]  /*12750*/  HMMA.16816.F32 R32, R168.reuse, R138, R32 ;  /* 0x0000008aa820723c */ /* 0x040fe20000001820 */
[----:B------:R-:W3:Y:S03]  /*12760*/  LDSM.16.MT88.4 R136, [R193+0x2000] ;  /* 0x00200000c188783b */ /* 0x000ee60000004200 */
[--C-:B-----5:R-:W-:Y:S05]  /*12770*/  FFMA.FTZ R2, R176, c[0x0][0x2d0], -R133.reuse ;  /* 0x0000b400b0027a23 */ /* 0x120fea0000010885 */
[----:B------:R-:W-:Y:S01]  /*12780*/  LDSM.16.MT88.4 R144, [R194+0x1000] ;  /* 0x00100000c290783b */ /* 0x000fe20000004200 */
[----:B------:R4:W5:Y:S02]  /*12790*/  MUFU.EX2 R150, R2 ;  /* 0x0000000200967308 */ /* 0x0009640000000800 */
[--C-:B----4-:R-:W-:Y:S08]  /*127a0*/  FFMA.FTZ R2, R178, c[0x0][0x2d0], -R133.reuse ;  /* 0x0000b400b2027a23 */ /* 0x110ff00000010885 */
[----:B------:R-:W-:Y:S01]  /*127b0*/  MUFU.EX2 R178, R225 ;  /* 0x000000e100b27308 */ /* 0x000fe20000000800 */
[C---:B---3--:R-:W-:Y:S09]  /*127c0*/  HMMA.16816.F32 R36, R168.reuse, R136, R36 ;  /* 0x00000088a824723c */ /* 0x048ff20000001824 */
[----:B------:R3:W-:Y:S01]  /*127d0*/  MUFU.EX2 R154, R2 ;  /* 0x00000002009a7308 */ /* 0x0007e20000000800 */
[C---:B------:R-:W-:Y:S01]  /*127e0*/  HMMA.16816.F32 R40, R168.reuse, R138, R40 ;  /* 0x0000008aa828723c */ /* 0x040fe20000001828 */
[----:B------:R-:W4:Y:S02]  /*127f0*/  LDSM.16.MT88.4 R136, [R194+0x2000] ;  /* 0x00200000c288783b */ /* 0x000f240000004200 */
[--C-:B---3--:R-:W-:Y:S06]  /*12800*/  FFMA.FTZ R2, R179, c[0x0][0x2d0], -R133.reuse ;  /* 0x0000b400b3027a23 */ /* 0x108fec0000010885 */
[----:B------:R-:W-:Y:S10]  /*12810*/  MUFU.EX2 R179, R224 ;  /* 0x000000e000b37308 */ /* 0x000ff40000000800 */
[----:B------:R3:W1:Y:S01]  /*12820*/  MUFU.EX2 R155, R2 ;  /* 0x00000002009b7308 */ /* 0x0006620000000800 */
[C---:B----4-:R-:W-:Y:S08]  /*12830*/  HMMA.16816.F32 R44, R168.reuse, R136, R44 ;  /* 0x00000088a82c723c */ /* 0x050ff0000000182c */
[C---:B------:R-:W-:Y:S01]  /*12840*/  HMMA.16816.F32 R48, R168.reuse, R138, R48 ;  /* 0x0000008aa830723c */ /* 0x040fe20000001830 */
[----:B------:R-:W4:Y:S03]  /*12850*/  LDSM.16.MT88.4 R136, [R197+0x2000] ;  /* 0x00200000c588783b */ /* 0x000f260000004200 */
[--C-:B---3--:R-:W-:Y:S02]  /*12860*/  FFMA.FTZ R2, R180, c[0x0][0x2d0], -R133.reuse ;  /* 0x0000b400b4027a23 */ /* 0x108fe40000010885 */
[----:B------:R-:W3:Y:S10]  /*12870*/  MUFU.EX2 R180, R223 ;  /* 0x000000df00b47308 */ /* 0x000ef40000000800 */
[----:B------:R1:W-:Y:S01]  /*12880*/  MUFU.EX2 R152, R2 ;  /* 0x0000000200987308 */ /* 0x0003e20000000800 */
[C---:B----4-:R-:W-:Y:S03]  /*12890*/  HMMA.16816.F32 R52, R168.reuse, R136, R52 ;  /* 0x00000088a834723c */ /* 0x050fe60000001834 */
[--C-:B-1----:R-:W-:Y:S05]  /*128a0*/  FFMA.FTZ R2, R181, c[0x0][0x2d0], -R133.reuse ;  /* 0x0000b400b5027a23 */ /* 0x102fea0000010885 */
[C---:B------:R-:W-:Y:S01]  /*128b0*/  HMMA.16816.F32 R56, R168.reuse, R138, R56 ;  /* 0x0000008aa838723c */ /* 0x040fe20000001838 */
[----:B------:R-:W1:Y:S01]  /*128c0*/  LDSM.16.MT88.4 R136, [R196+0x2000] ;  /* 0x00200000c488783b */ /* 0x000e620000004200 */
[----:B------:R4:W-:Y:S02]  /*128d0*/  MUFU.EX2 R176, R2 ;  /* 0x0000000200b07308 */ /* 0x0009e40000000800 */
[--C-:B----4-:R-:W-:Y:S08]  /*128e0*/  FFMA.FTZ R2, R182, c[0x0][0x2d0], -R133.reuse ;  /* 0x0000b400b6027a23 */ /* 0x110ff00000010885 */
[----:B------:R4:W-:Y:S01]  /*128f0*/  MUFU.EX2 R175, R2 ;  /* 0x0000000200af7308 */ /* 0x0009e20000000800 */
[C---:B-1----:R-:W-:Y:S08]  /*12900*/  HMMA.16816.F32 R60, R168.reuse, R136, R60 ;  /* 0x00000088a83c723c */ /* 0x042ff0000000183c */
[C---:B------:R-:W-:Y:S01]  /*12910*/  HMMA.16816.F32 R64, R168.reuse, R138, R64 ;  /* 0x0000008aa840723c */ /* 0x040fe20000001840 */
[----:B------:R-:W1:Y:S03]  /*12920*/  LDSM.16.MT88.4 R136, [R193+0x4000] ;  /* 0x00400000c188783b */ /* 0x000e660000004200 */
[--C-:B----4-:R-:W-:Y:S04]  /*12930*/  FFMA.FTZ R2, R183, c[0x0][0x2d0], -R133.reuse ;  /* 0x0000b400b7027a23 */ /* 0x110fe80000010885 */
[----:B------:R4:W-:Y:S04]  /*12940*/  MUFU.EX2 R174, R2 ;  /* 0x0000000200ae7308 */ /* 0x0009e80000000800 */
[----:B----4-:R-:W-:Y:S02]  /*12950*/  FADD.FTZ R2, R156, R0 ;  /* 0x000000009c027221 */ /* 0x010fe40000010000 */
[----:B--2---:R-:W-:Y:S02]  /*12960*/  FADD.FTZ R0, R151, R148 ;  /* 0x0000009497007221 */ /* 0x004fe40000010000 */
[----:B------:R-:W-:Y:S02]  /*12970*/  FADD.FTZ R2, R153, R2 ;  /* 0x0000000299027221 */ /* 0x000fe40000010000 */
[----:B------:R-:W-:Y:S01]  /*12980*/  FADD.FTZ R153, R158, R0 ;  /* 0x000000009e997221 */ /* 0x000fe20000010000 */
[C---:B-1----:R-:W-:Y:S03]  /*12990*/  HMMA.16816.F32 R68, R168.reuse, R136, R68 ;  /* 0x00000088a844723c */ /* 0x042fe60000001844 */
[----:B------:R-:W-:Y:S02]  /*129a0*/  FADD.FTZ R2, R149, R2 ;  /* 0x0000000295027221 */ /* 0x000fe40000010000 */
[--C-:B------:R-:W-:Y:S03]  /*129b0*/  FFMA.FTZ R0, R187, c[0x0][0x2d0], -R133.reuse ;  /* 0x0000b400bb007a23 */ /* 0x100fe60000010885 */
[C---:B------:R-:W-:Y:S01]  /*129c0*/  HMMA.16816.F32 R72, R168.reuse, R138, R72 ;  /* 0x0000008aa848723c */ /* 0x040fe20000001848 */
[----:B------:R-:W1:Y:S01]  /*129d0*/  LDSM.16.MT88.4 R136, [R194+0x4000] ;  /* 0x00400000c288783b */ /* 0x000e620000004200 */
[----:B------:R2:W-:Y:S02]  /*129e0*/  MUFU.EX2 R172, R0 ;  /* 0x0000000000ac7308 */ /* 0x0005e40000000800 */
[--C-:B--2---:R-:W-:Y:S04]  /*129f0*/  FFMA.FTZ R0, R188, c[0x0][0x2d0], -R133.reuse ;  /* 0x0000b400bc007a23 */ /* 0x104fe80000010885 */
        /* <DEDUP_REMOVED lines=21> */
[----:B------:R1:W2:Y:S03]  /*12b50*/  MUFU.EX2 R135, R0 ;  /* 0x0000000000877308 */ /* 0x0002a60000000800 */
[----:B-----5:R-:W-:Y:S03]  /*12b60*/  F2FP.PACK_AB R137, R150, R149 ;  /* 0x000000959689723e */ /* 0x020fe600000000ff */
[----:B------:R-:W-:Y:S02]  /*12b70*/  F2FP.PACK_AB R138, R161, R158 ;  /* 0x0000009ea18a723e */ /* 0x000fe400000000ff */
[----:B------:R-:W-:Y:S01]  /*12b80*/  F2FP.PACK_AB R139, R155, R154 ;  /* 0x0000009a9b8b723e */ /* 0x000fe200000000ff */
[----:B------:R-:W-:Y:S02]  /*12b90*/  LDSM.16.MT88.4 R156, [R197+0x1800] ;  /* 0x00180000c59c783b */ /* 0x000fe40000004200 */
[----:B------:R-:W-:Y:S02]  /*12ba0*/  F2FP.PACK_AB R168, R178, R177 ;  /* 0x000000b1b2a8723e */ /* 0x000fe400000000ff */
[----:B---3--:R-:W-:Y:S02]  /*12bb0*/  F2FP.PACK_AB R170, R180, R179 ;  /* 0x000000b3b4aa723e */ /* 0x008fe400000000ff */
[C---:B------:R-:W-:Y:S08]  /*12bc0*/  HMMA.16816.F32 R4, R136.reuse, R140, R4 ;  /* 0x0000008c8804723c */ /* 0x040ff00000001804 */
[C---:B------:R-:W-:Y:S01]  /*12bd0*/  HMMA.16816.F32 R8, R136.reuse, R142, R8 ;  /* 0x0000008e8808723c */ /* 0x040fe20000001808 */
[----:B------:R-:W3:Y:S03]  /*12be0*/  LDSM.16.MT88.4 R140, [R194+0x800] ;  /* 0x00080000c28c783b */ /* 0x000ee60000004200 */
[--C-:B-1----:R-:W-:Y:S01]  /*12bf0*/  FFMA.FTZ R0, R189, c[0x0][0x2d0], -R133.reuse ;  /* 0x0000b400bd007a23 */ /* 0x102fe20000010885 */
[----:B--2---:R-:W-:Y:S01]  /*12c00*/  F2FP.PACK_AB R169, R135, R172 ;  /* 0x000000ac87a9723e */ /* 0x004fe200000000ff */
[----:B------:R-:W-:Y:S02]  /*12c10*/  FFMA.FTZ R133, R134, c[0x0][0x2d0], -R133 ;  /* 0x0000b40086857a23 */ /* 0x000fe40000010885 */
[----:B------:R1:W-:Y:S10]  /*12c20*/  MUFU.EX2 R134, R0 ;  /* 0x0000000000867308 */ /* 0x0003f40000000800 */
[----:B------:R-:W2:Y:S01]  /*12c30*/  MUFU.EX2 R133, R133 ;  /* 0x0000008500857308 */ /* 0x000ea20000000800 */
[----:B-1----:R-:W-:Y:S02]  /*12c40*/  FADD.FTZ R0, R150, R2 ;  /* 0x0000000296007221 */ /* 0x002fe40000010000 */
[----:B------:R-:W-:Y:S01]  /*12c50*/  LDSM.16.MT88.4 R148, [R194+0x1800] ;  /* 0x00180000c294783b */ /* 0x000fe20000004200 */
[----:B------:R-:W-:Y:S02]  /*12c60*/  FADD.FTZ R2, R161, R153 ;  /* 0x00000099a1027221 */ /* 0x000fe40000010000 */
[----:B------:R-:W-:Y:S02]  /*12c70*/  FADD.FTZ R0, R154, R0 ;  /* 0x000000009a007221 */ /* 0x000fe40000010000 */
[----:B------:R-:W-:Y:S01]  /*12c80*/  FADD.FTZ R173, R160, R2 ;  /* 0x00000002a0ad7221 */ /* 0x000fe20000010000 */
[C---:B---3--:R-:W-:Y:S03]  /*12c90*/  HMMA.16816.F32 R12, R136.reuse, R140, R12 ;  /* 0x0000008c880c723c */ /* 0x048fe6000000180c */
[----:B--2---:R-:W-:Y:S01]  /*12ca0*/  F2FP.PACK_AB R171, R133, R134 ;  /* 0x0000008685ab723e */ /* 0x004fe200000000ff */
[----:B------:R-:W-:Y:S04]  /*12cb0*/  FADD.FTZ R0, R155, R0 ;  /* 0x000000009b007221 */ /* 0x000fe80000010000 */
[C---:B------:R-:W-:Y:S01]  /*12cc0*/  HMMA.16816.F32 R16, R136.reuse, R142, R16 ;  /* 0x0000008e8810723c */ /* 0x040fe20000001810 */
[----:B------:R-:W1:Y:S03]  /*12cd0*/  LDSM.16.MT88.4 R140, [R197+0x800] ;  /* 0x00080000c58c783b */ /* 0x000e660000004200 */
[----:B------:R-:W-:Y:S02]  /*12ce0*/  FADD.FTZ R2, R152, R0 ;  /* 0x0000000098027221 */ /* 0x000fe40000010000 */
[----:B------:R-:W-:Y:S02]  /*12cf0*/  FADD.FTZ R0, R184, R173 ;  /* 0x000000adb8007221 */ /* 0x000fe40000010000 */
[----:B------:R-:W-:Y:S04]  /*12d00*/  FADD.FTZ R2, R176, R2 ;  /* 0x00000002b0027221 */ /* 0x000fe80000010000 */
[----:B------:R-:W-:Y:S02]  /*12d10*/  FADD.FTZ R2, R175, R2 ;  /* 0x00000002af027221 */ /* 0x000fe40000010000 */
[----:B------:R-:W-:Y:S04]  /*12d20*/  FADD.FTZ R0, R185, R0 ;  /* 0x00000000b9007221 */ /* 0x000fe80000010000 */
        /* <DEDUP_REMOVED lines=140> */
[----:B------:R-:W-:Y:S01]  /*135f0*/  FADD.FTZ R2, R134, R0 ;  /* 0x0000000086027221 */ /* 0x000fe20000010000 */
[----:B------:R-:W-:Y:S01]  /*13600*/  IADD3 R0, R220, -0x1, RZ ;  /* 0xffffffffdc007810 */ /* 0x000fe20007ffe0ff */
[C---:B---3--:R-:W-:Y:S04]  /*13610*/  HMMA.16816.F32 R116, R168.reuse, R12, R116 ;  /* 0x0000000ca874723c */ /* 0x048fe80000001874 */
[----:B------:R-:W-:Y:S01]  /*13620*/  FADD.FTZ R4, R180, R4 ;  /* 0x00000004b4047221 */ /* 0x000fe20000010000 */
[----:B------:R-:W-:Y:S01]  /*13630*/  MOV R220, R0 ;  /* 0x0000000000dc7202 */ /* 0x000fe20000000f00 */
[----:B------:R-:W-:Y:S01]  /*13640*/  FADD.FTZ R2, R133, R2 ;  /* 0x0000000285027221 */ /* 0x000fe20000010000 */
[-C--:B------:R-:W-:Y:S01]  /*13650*/  MOV R12, R3.reuse ;  /* 0x00000003000c7202 */ /* 0x080fe20000000f00 */
[C---:B------:R-:W-:Y:S01]  /*13660*/  HMMA.16816.F32 R120, R168.reuse, R14, R120 ;  /* 0x0000000ea878723c */ /* 0x040fe20000001878 */
[----:B------:R-:W-:Y:S03]  /*13670*/  STL [R1], R4 ;  /* 0x0000000401007387 */ /* 0x000fe60000100800 */
[----:B------:R-:W-:Y:S01]  /*13680*/  MOV R133, R3 ;  /* 0x0000000300857202 */ /* 0x000fe20000000f00 */
[----:B------:R1:W-:Y:S03]  /*13690*/  STL [R1+0x8], R2 ;  /* 0x0000080201007387 */ /* 0x0003e60000100800 */
[C---:B----4-:R-:W-:Y:S08]  /*136a0*/  HMMA.16816.F32 R124, R168.reuse, R16, R124 ;  /* 0x00000010a87c723c */ /* 0x050ff0000000187c */
[----:B------:R-:W-:Y:S04]  /*136b0*/  HMMA.16816.F32 R128, R168, R18, R128 ;  /* 0x00000012a880723c */ /* 0x000fe80000001880 */
[----:B-1----:R-:W-:Y:S04]  /*136c0*/  MOV R2, R132 ;  /* 0x0000008400027202 */ /* 0x002fe80000000f00 */
[----:B------:R-:W-:-:S05]  /*136d0*/  @P0 BRA `(.L_x_1713) ;  /* 0xffffbd2000000947 */ /* 0x000fca000383ffff */
.L_x_1704:
[----:B------:R-:W-:Y:S02]  /*136e0*/  @!UPT UIADD3 URZ, URZ, URZ, URZ ;  /* 0x0000003f3f3ff290 */ /* 0x000fe4000fffe03f */
[----:B------:R-:W-:Y:S02]  /*136f0*/  MOV R7, 0x1f ;  /* 0x0000001f00077802 */ /* 0x000fe40000000f00 */
[----:B------:R-:W-:Y:S01]  /*13700*/  MOV R6, 0xffffffff ;  /* 0xffffffff00067802 */ /* 0x000fe20000000f00 */
[----:B------:R-:W-:Y:S06]  /*13710*/  BRA.DIV ~URZ, `(.L_x_1714) ;  /* 0x000068127f007947 */ /* 0x000fec000b800000 */
[----:B-1----:R-:W2:Y:S04]  /*13720*/  LDL R2, [R1] ;  /* 0x0000000001027983 */ /* 0x002ea80000100800 */
[----:B--2---:R1:W2:Y:S02]  /*13730*/  SHFL.BFLY PT, R0, R2, 0x2, 0x1f ;  /* 0x0c401f0002007f89 */ /* 0x0042a400000e0000 */
.L_x_1787:
[----:B-1----:R-:W3:Y:S02]  /*13740*/  LDL.LU R2, [R1] ;  /* 0x0000000001027983 */ /* 0x002ee40000300800 */
        /* <DEDUP_REMOVED lines=8> */
.L_x_1788:
        /* <DEDUP_REMOVED lines=21> */
[----:B------:R-:W-:Y:S02]  /*13920*/  FMUL.FTZ R61, R2, R69 ;  /* 0x00000045023d7220 */ /* 0x000fe40000410000 */
[----:B---3--:R-:W-:-:S02]  /*13930*/  @P1 FMUL.FTZ R5, R5, 0.69314718246459960938 ;  /* 0x3f31721805051820 */ /* 0x008fc40000410000 */
        /* <DEDUP_REMOVED lines=16> */
[----:B------:R-:W-:Y:S01]  /*13a40*/  @P1 FFMA.FTZ R21, R4, R132, R5 ;  /* 0x0000008404151223 */ /* 0x000fe20000010005 */
[----:B------:R-:W-:Y:S01]  /*13a50*/  MOV R4, 0x1 ;  /* 0x0000000100047802 */ /* 0x000fe20000000f00 */
        /* <DEDUP_REMOVED lines=37> */
[----:B------:R-:W-:Y:S02]  /*13cb0*/  FMUL.FTZ R85, R2, R129 ;  /* 0x0000008102557220 */ /* 0x000fe40000410000 */
[----:B------:R2:W3:Y:S01]  /*13cc0*/  @P0 MUFU.LG2 R2, R3 ;  /* 0x0000000300020308 */ /* 0x0004e20000000c00 */
[C---:B-1----:R-:W-:Y:S02]  /*13cd0*/  FMUL.FTZ R128, R0.reuse, R150 ;  /* 0x0000009600807220 */ /* 0x042fe40000410000 */
[C---:B------:R-:W-:Y:S02]  /*13ce0*/  FMUL.FTZ R129, R0.reuse, R151 ;  /* 0x0000009700817220 */ /* 0x040fe40000410000 */
[C---:B------:R-:W-:Y:S02]  /*13cf0*/  FMUL.FTZ R150, R0.reuse, R42 ;  /* 0x0000002a00967220 */ /* 0x040fe40000410000 */
[C---:B------:R-:W-:Y:S02]  /*13d00*/  FMUL.FTZ R151, R0.reuse, R43 ;  /* 0x0000002b00977220 */ /* 0x040fe40000410000 */
[----:B------:R-:W-:-:S02]  /*13d10*/  FMUL.FTZ R42, R0, R46 ;  /* 0x0000002e002a7220 */ /* 0x000fc40000410000 */
[C---:B------:R-:W-:Y:S02]  /*13d20*/  FMUL.FTZ R43, R0.reuse, R47 ;  /* 0x0000002f002b7220 */ /* 0x040fe40000410000 */
[C---:B------:R-:W-:Y:S02]  /*13d30*/  FMUL.FTZ R112, R0.reuse, R138 ;  /* 0x0000008a00707220 */ /* 0x040fe40000410000 */
[C---:B------:R-:W-:Y:S01]  /*13d40*/  FMUL.FTZ R113, R0.reuse, R139 ;  /* 0x0000008b00717220 */ /* 0x040fe20000410000 */
[----:B--2---:R-:W-:Y:S01]  /*13d50*/  @P0 MOV R3, 0x3f317218 ;  /* 0x3f31721800030802 */ /* 0x004fe20000000f00 */
        /* <DEDUP_REMOVED lines=10> */
[----:B---3--:R-:W-:Y:S02]  /*13e00*/  @P0 FMUL.FTZ R2, R2, 0.69314718246459960938 ;  /* 0x3f31721802020820 */ /* 0x008fe40000410000 */
        /* <DEDUP_REMOVED lines=49> */
.L_x_1661:
[----:B------:R2:W5:Y:S04]  /*14120*/  LDL R6, [R1+0x28] ;  /* 0x0000280001067983 */ /* 0x0005680000100800 */
        /* <DEDUP_REMOVED lines=18> */
.L_x_1717:
[----:B--2---:R-:W-:Y:S05]  /*14250*/  BSYNC B0 ;  /* 0x0000000000007941 */ /* 0x004fea0003800000 */
.L_x_1716:
        /* <DEDUP_REMOVED lines=149> */
[----:B------:R-:W-:Y:S01]  /*14bb0*/  STS [R10+0xc000], R3 ;  /* 0x00c000030a007388 */ /* 0x000fe20000000800 */
        /* <DEDUP_REMOVED lines=10> */
[----:B--2---:R-:W-:Y:S05]  /*14c60*/  @!P2 BRA `(.L_x_1720) ;  /* 0x000000300000a947 */ /* 0x004fea0003800000 */
[----:B-----5:R1:W2:Y:S04]  /*14c70*/  LDG.E R12, [R4.64] ;  /* 0x00000006040c7981 */ /* 0x0202a8000c1e1900 */
[----:B-1----:R-:W2:Y:S02]  /*14c80*/  LDG.E R4, [R4.64+0x4] ;  /* 0x0000040604047981 */ /* 0x002ea4000c1e1900 */
[----:B--2---:R-:W-:Y:S02]  /*14c90*/  IADD3 R12, -R12, R4, RZ ;  /* 0x000000040c0c7210 */ /* 0x004fe40007ffe1ff */
.L_x_1720:
[----:B--2---:R-:W2:Y:S04]  /*14ca0*/  LDL R114, [R1+0x48] ;  /* 0x0000480001727983 */ /* 0x004ea80000100800 */
[----:B------:R-:W3:Y:S04]  /*14cb0*/  LDL R3, [R1+0x44] ;  /* 0x0000440001037983 */ /* 0x000ee80000100800 */
[----:B------:R-:W3:Y:S04]  /*14cc0*/  LDL R111, [R1+0x18] ;  /* 0x00001800016f7983 */ /* 0x000ee80000100800 */
[----:B------:R-:W4:Y:S01]  /*14cd0*/  LDL R13, [R1+0x30] ;  /* 0x00003000010d7983 */ /* 0x000f220000100800 */
[----:B------:R-:W-:Y:S01]  /*14ce0*/  IMAD.MOV.U32 R10, RZ, RZ, 0x368 ;  /* 0x00000368ff0a7424 */ /* 0x000fe200078e00ff */
[----:B------:R-:W-:-:S02]  /*14cf0*/  ISETP.GT.AND P2, PT, R0, 0x1, PT ;  /* 0x000000010000780c */ /* 0x000fc40003f44270 */
[----:B------:R-:W4:Y:S02]  /*14d00*/  LDL R118, [R1+0xac] ;  /* 0x0000ac0001767983 */ /* 0x000f240000100800 */
[----:B------:R-:W-:-:S04]  /*14d10*/  SEL R10, R10, 0x328, P2 ;  /* 0x000003280a0a7807 */ /* 0x000fc80001000000 */
[----:B------:R-:W2:Y:S08]  /*14d20*/  LDC.64 R14, c[0x0][R10+0x168] ;  /* 0x00005a000a0e7b82 */ /* 0x000eb00000000a00 */
[----:B------:R-:W1:Y:S08]  /*14d30*/  LDC.64 R6, c[0x0][R10+0x170] ;  /* 0x00005c000a067b82 */ /* 0x000e700000000a00 */
[----:B------:R1:W2:Y:S08]  /*14d40*/  LDC.64 R18, c[0x0][R10+0x178] ;  /* 0x00005e000a127b82 */ /* 0x0002b00000000a00 */
[----:B------:R1:W2:Y:S01]  /*14d50*/  LDC.64 R16, c[0x0][R10+0x160] ;  /* 0x000058000a107b82 */ /* 0x0002a20000000a00 */
[----:B------:R-:W-:Y:S01]  /*14d60*/  ISETP.NE.U32.AND P0, PT, RZ, c[0x0][0x500], PT ;  /* 0x00014000ff007a0c */ /* 0x000fe20003f05070 */
[----:B------:R-:W-:-:S03]  /*14d70*/  IMAD.MOV.U32 R0, RZ, RZ, c[0x0][0x4e8] ;  /* 0x00013a00ff007624 */ /* 0x000fc600078e00ff */
[----:B------:R-:W-:Y:S02]  /*14d80*/  ISETP.NE.AND.EX P0, PT, RZ, c[0x0][0x504], PT, P0 ;  /* 0x00014100ff007a0c */ /* 0x000fe40003f05300 */
[----:B------:R-:W-:Y:S02]  /*14d90*/  ISETP.NE.AND P3, PT, R0, 0x1, PT ;  /* 0x000000010000780c */ /* 0x000fe40003f65270 */
[----:B------:R-:W-:Y:S02]  /*14da0*/  SHF.R.S32.HI R4, RZ, 0x1f, R8 ;  /* 0x0000001fff047819 */ /* 0x000fe40000011408 */
[----:B------:R-:W-:Y:S02]  /*14db0*/  SEL R0, R8, RZ, !P0 ;  /* 0x000000ff08007207 */ /* 0x000fe40004000000 */
[----:B------:R-:W-:Y:S01]  /*14dc0*/  SEL R5, R4, RZ, !P0 ;  /* 0x000000ff04057207 */ /* 0x000fe20004000000 */
[----:B------:R-:W2:Y:S02]  /*14dd0*/  S2R R119, SR_TID.X ;  /* 0x0000000000777919 */ /* 0x000ea40000002100 */
[----:B-1----:R-:W-:-:S02]  /*14de0*/  IMAD R4, R7, R0, RZ ;  /* 0x0000000007047224 */ /* 0x002fc400078e02ff */
[----:B--2---:R-:W-:Y:S02]  /*14df0*/  IMAD R11, R15, R114, RZ ;  /* 0x000000720f0b7224 */ /* 0x004fe400078e02ff */
[----:B------:R-:W2:Y:S01]  /*14e00*/  LDL.LU R15, [R1+0x1c] ;  /* 0x00001c00010f7983 */ /* 0x000ea20000300800 */
[----:B------:R-:W-:Y:S02]  /*14e10*/  IMAD R10, R6, R5, R4 ;  /* 0x00000005060a7224 */ /* 0x000fe400078e0204 */
[----:B---3--:R-:W-:-:S04]  /*14e20*/  IMAD.IADD R3, R3, 0x1, R111 ;  /* 0x0000000103037824 */ /* 0x008fc800078e026f */
[----:B------:R-:W-:-:S04]  /*14e30*/  @P3 IMAD.HI.U32 R5, R3, c[0x0][0x4ec], RZ ;  /* 0x00013b0003053a27 */ /* 0x000fc800078e00ff */
[----:B------:R-:W-:Y:S01]  /*14e40*/  IMAD.MOV.U32 R4, RZ, RZ, R3 ;  /* 0x000000ffff047224 */ /* 0x000fe200078e0003 */
[----:B------:R-:W-:Y:S01]  /*14e50*/  @P3 SHF.R.U32.HI R4, RZ, c[0x0][0x4f0], R5 ;  /* 0x00013c00ff043a19 */ /* 0x000fe20000011605 */
[----:B------:R-:W-:Y:S01]  /*14e60*/  IMAD.WIDE.U32 R6, R6, R0, RZ ;  /* 0x0000000006067225 */ /* 0x000fe200078e00ff */
[----:B----4-:R-:W-:-:S03]  /*14e70*/  SEL R5, R13, RZ, P2 ;  /* 0x000000ff0d057207 */ /* 0x010fc60001000000 */
[----:B------:R-:W-:-:S04]  /*14e80*/  IMAD.WIDE.U32 R8, R14, R114, RZ ;  /* 0x000000720e087225 */ /* 0x000fc800078e00ff */
[----:B------:R-:W-:Y:S01]  /*14e90*/  IMAD.IADD R13, R7, 0x1, R10 ;  /* 0x00000001070d7824 */ /* 0x000fe200078e020a */
[--C-:B-----5:R-:W-:Y:S01]  /*14ea0*/  IADD3 R14, P1, P0, R6, R8, R2.reuse ;  /* 0x00000008060e7210 */ /* 0x120fe2000783e002 */
[----:B------:R-:W-:Y:S01]  /*14eb0*/  IMAD.IADD R7, R9, 0x1, R11 ;  /* 0x0000000109077824 */ /* 0x000fe200078e020b */
[----:B------:R-:W-:Y:S01]  /*14ec0*/  SHF.R.S32.HI R6, RZ, 0x1f, R2 ;  /* 0x0000001fff067819 */ /* 0x000fe20000011402 */
[----:B------:R-:W-:Y:S02]  /*14ed0*/  IMAD.MOV R10, RZ, RZ, -R4 ;  /* 0x000000ffff0a7224 */ /* 0x000fe400078e0a04 */
        /* <DEDUP_REMOVED lines=24> */
[----:B------:R-:W-:-:S02]  /*15060*/  IMAD.IADD R115, R119, 0x1, -R115 ;  /* 0x0000000177737824 */ /* 0x000fc400078e0a73 */
[----:B------:R-:W-:Y:S01]  /*15070*/  IMAD.IADD R5, R118, 0x1, R111 ;  /* 0x0000000176057824 */ /* 0x000fe200078e026f */
[----:B------:R3:W-:Y:S02]  /*15080*/  SHFL.IDX PT, R9, R4, 0x1, 0x1c1f ;  /* 0x003c1f0004097f89 */ /* 0x0007e400000e0000 */
[----:B------:R-:W-:Y:S02]  /*15090*/  LOP3.LUT P0, RZ, R115, 0x3, RZ, 0xc0, !PT ;  /* 0x0000000373ff7812 */ /* 0x000fe4000780c0ff */
[----:B------:R-:W-:Y:S01]  /*150a0*/  IADD3 R7, R5, 0x8, RZ ;  /* 0x0000000805077810 */ /* 0x000fe20007ffe0ff */
[----:B---3--:R-:W-:-:S05]  /*150b0*/  IMAD R4, R12, c[0x0][0x4e8], RZ ;  /* 0x00013a000c047a24 */ /* 0x008fca00078e02ff */
[----:B------:R-:W-:-:S13]  /*150c0*/  ISETP.GE.OR P1, PT, R5, R4, P0 ;  /* 0x000000040500720c */ /* 0x000fda0000726670 */
[----:B-1----:R-:W-:Y:S01]  /*150d0*/  @!P1 ST.E [R10.64], R21 ;  /* 0x000000150a009985 */ /* 0x002fe2000c101906 */
[----:B------:R-:W-:-:S03]  /*150e0*/  ISETP.GE.AND P1, PT, R7, R4, PT ;  /* 0x000000040700720c */ /* 0x000fc60003f26270 */
[----:B------:R-:W1:Y:S01]  /*150f0*/  SHFL.IDX PT, R8, R8, 0x1, 0x1c1f ;  /* 0x003c1f0008087f89 */ /* 0x000e6200000e0000 */
[----:B------:R-:W-:-:S13]  /*15100*/  ISETP.GE.OR P0, PT, R7, R4, P0 ;  /* 0x000000040700720c */ /* 0x000fda0000706670 */
[----:B-1----:R1:W-:Y:S01]  /*15110*/  @!P0 ST.E [R8.64], R20 ;  /* 0x0000001408008985 */ /* 0x0023e2000c101906 */
[----:B------:R-:W-:Y:S02]  /*15120*/  ISETP.GE.AND P0, PT, R5, R4, PT ;  /* 0x000000040500720c */ /* 0x000fe40003f06270 */
[----:B--2---:R-:W-:-:S04]  /*15130*/  LOP3.LUT R15, R15, 0xfffffffd, RZ, 0xc0, !PT ;  /* 0xfffffffd0f0f7812 */ /* 0x004fc800078ec0ff */
[----:B------:R-:W-:-:S05]  /*15140*/  @P1 LOP3.LUT R15, R15, 0x2, RZ, 0xfc, !PT ;  /* 0x000000020f0f1812 */ /* 0x000fca00078efcff */
[----:B------:R1:W-:Y:S01]  /*15150*/  STL [R1+0x1c], R15 ;  /* 0x00001c0f01007387 */ /* 0x0003e20000100800 */
[----:B------:R-:W-:Y:S05]  /*15160*/  @P2 BRA `(.L_x_1721) ;  /* 0x00000b1000002947 */ /* 0x000fea0003800000 */
[----:B-1----:R-:W2:Y:S01]  /*15170*/  LDL R15, [R1+0x90] ;  /* 0x00009000010f7983 */ /* 0x002ea20000100800 */
[----:B------:R-:W-:Y:S01]  /*15180*/  IMAD R3, R6, c[0x0][0x3a0], RZ ;  /* 0x0000e80006037a24 */ /* 0x000fe200078e02ff */
[----:B------:R-:W-:Y:S01]  /*15190*/  SHF.R.S32.HI R8, RZ, 0x1f, R0 ;  /* 0x0000001fff087819 */ /* 0x000fe20000011400 */
        /* <DEDUP_REMOVED lines=28> */
[----:B--2---:R-:W-:-:S04]  /*15360*/  IADD3 R5, R15, R111, RZ ;  /* 0x0000006f0f057210 */ /* 0x004fc80007ffe0ff */
        /* <DEDUP_REMOVED lines=12> */
[----:B------:R-:W-:Y:S02]  /*15430*/  IADD3 R7, R9, R111, RZ ;  /* 0x0000006f09077210 */ /* 0x000fe40007ffe0ff */
        /* <DEDUP_REMOVED lines=9> */
.L_x_1789:
[----:B------:R-:W-:Y:S05]  /*154d0*/  BRA.DIV ~URZ, `(.L_x_1723) ;  /* 0x00004c327f007947 */ /* 0x000fea000b800000 */
[----:B------:R3:W4:Y:S02]  /*154e0*/  SHFL.IDX PT, R0, R15, RZ, 0x181f ;  /* 0x00181fff0f007589 */ /* 0x00072400000e0000 */
.L_x_1790:
[----:B------:R-:W-:Y:S01]  /*154f0*/  ISETP.GE.AND P0, PT, R7, R4, PT ;  /* 0x000000040700720c */ /* 0x000fe20003f06270 */
[----:B------:R-:W-:-:S12]  /*15500*/  BSSY B0, `(.L_x_1724) ;  /* 0x0000019000007945 */ /* 0x000fd80003800000 */
        /* <DEDUP_REMOVED lines=24> */
.L_x_1725:
[----:B------:R-:W-:Y:S05]  /*15690*/  BSYNC B0 ;  /* 0x0000000000007941 */ /* 0x000fea0003800000 */
.L_x_1724:
[----:B------:R-:W-:Y:S05]  /*156a0*/  BRA.DIV ~URZ, `(.L_x_1726) ;  /* 0x00004ac27f007947 */ /* 0x000fea000b800000 */
[----:B--2---:R2:W1:Y:S04]  /*156b0*/  SHFL.IDX PT, R6, R14, 0x1, 0x181f ;  /* 0x00381f000e067f89 */ /* 0x00446800000e0000 */
[----:B----4-:R2:W4:Y:S02]  /*156c0*/  SHFL.IDX PT, R0, R15, 0x1, 0x181f ;  /* 0x00381f000f007f89 */ /* 0x01052400000e0000 */
.L_x_1791:
        /* <DEDUP_REMOVED lines=27> */
.L_x_1728:
[----:B------:R-:W-:Y:S05]  /*15880*/  BSYNC B0 ;  /* 0x0000000000007941 */ /* 0x000fea0003800000 */
.L_x_1727:
[----:B------:R-:W-:Y:S05]  /*15890*/  BRA.DIV ~URZ, `(.L_x_1729) ;  /* 0x000049927f007947 */ /* 0x000fea000b800000 */
[----:B-1----:R1:W2:Y:S02]  /*158a0*/  SHFL.IDX PT, R6, R14, 0x2, 0x181f ;  /* 0x00581f000e067f89 */ /* 0x0022a400000e0000 */
.L_x_1792:
[----:B------:R-:W-:Y:S05]  /*158b0*/  BRA.DIV ~URZ, `(.L_x_1730) ;  /* 0x000049e27f007947 */ /* 0x000fea000b800000 */
[----:B----4-:R4:W1:Y:S02]  /*158c0*/  SHFL.IDX PT, R0, R15, 0x2, 0x181f ;  /* 0x00581f000f007f89 */ /* 0x01086400000e0000 */
.L_x_1793:
        /* <DEDUP_REMOVED lines=27> */
.L_x_1732:
[----:B------:R-:W-:Y:S05]  /*15a80*/  BSYNC B0 ;  /* 0x0000000000007941 */ /* 0x000fea0003800000 */
.L_x_1731:
[----:B------:R-:W-:Y:S05]  /*15a90*/  BRA.DIV ~URZ, `(.L_x_1733) ;  /* 0x000048627f007947 */ /* 0x000fea000b800000 */
[----:B--2---:R2:W3:Y:S04]  /*15aa0*/  SHFL.IDX PT, R6, R14, 0x3, 0x181f ;  /* 0x00781f000e067f89 */ /* 0x0044e800000e0000 */
[----:B-1----:R2:W1:Y:S02]  /*15ab0*/  SHFL.IDX PT, R0, R15, 0x3, 0x181f ;  /* 0x00781f000f007f89 */ /* 0x00246400000e0000 */
.L_x_1794:
        /* <DEDUP_REMOVED lines=8> */
[----:B------:R-:W3:Y:S01]  /*15b40*/  LDL R10, [R1+0x40] ;  /* 0x00004000010a7983 */ /* 0x000ee20000100800 */
[----:B-----5:R-:W-:-:S02]  /*15b50*/  ISETP.GE.AND P2, PT, R16, c[0x0][0x3c8], PT ;  /* 0x0000f20010007a0c */ /* 0x020fc40003f46270 */
[----:B--2---:R-:W-:Y:S02]  /*15b60*/  ISETP.GE.AND P1, PT, R13, c[0x0][0x3c8], PT ;  /* 0x0000f2000d007a0c */ /* 0x004fe40003f26270 */
[----:B----4-:R-:W-:-:S09]  /*15b70*/  ISETP.GE.AND P0, PT, R11, c[0x0][0x3c8], PT ;  /* 0x0000f2000b007a0c */ /* 0x010fd20003f06270 */
[CC--:B-1----:R-:W-:Y:S02]  /*15b80*/  @!P2 LEA R8, P5, R16.reuse, R0.reuse, 0x1 ;  /* 0x000000001008a211 */ /* 0x0c2fe400078a08ff */
[----:B------:R-:W-:Y:S02]  /*15b90*/  @!P1 LEA R4, P4, R13, R0, 0x1 ;  /* 0x000000000d049211 */ /* 0x000fe400078808ff */
[----:B------:R-:W-:Y:S02]  /*15ba0*/  @!P2 LEA.HI.X R9, R16, R6, R17, 0x1, P5 ;  /* 0x000000061009a211 */ /* 0x000fe400028f0c11 */
[----:B------:R-:W-:Y:S02]  /*15bb0*/  @!P0 LEA R2, P3, R11, R0, 0x1 ;  /* 0x000000000b028211 */ /* 0x000fe400078608ff */
[-C--:B---3--:R-:W-:Y:S02]  /*15bc0*/  @!P1 LEA.HI.X R5, R13, R6.reuse, R14, 0x1, P4 ;  /* 0x000000060d059211 */ /* 0x088fe400020f0c0e */
        /* <DEDUP_REMOVED lines=11> */
.L_x_1721:
        /* <DEDUP_REMOVED lines=34> */
.L_x_1795:
[----:B------:R-:W-:Y:S05]  /*15ea0*/  BRA.DIV ~URZ, `(.L_x_1736) ;  /* 0x000045827f007947 */ /* 0x000fea000b800000 */
[----:B------:R3:W4:Y:S02]  /*15eb0*/  SHFL.IDX PT, R0, R19, RZ, 0x1c1f ;  /* 0x001c1fff13007589 */ /* 0x00072400000e0000 */
.L_x_1796:
        /* <DEDUP_REMOVED lines=11> */
[----:B-----5:R-:W-:-:S02]  /*15f70*/  ISETP.GE.AND P1, PT, R115, c[0x0][0x3c8], PT ;  /* 0x0000f20073007a0c */ /* 0x020fc40003f26270 */
[----:B---3--:R-:W-:-:S11]  /*15f80*/  ISETP.GE.AND P0, PT, R13, c[0x0][0x3c8], PT ;  /* 0x0000f2000d007a0c */ /* 0x008fd60003f06270 */
[-C--:B------:R-:W-:Y:S02]  /*15f90*/  @!P1 LEA R8, P2, R115, R0.reuse, 0x2 ;  /* 0x0000000073089211 */ /* 0x080fe400078410ff */
[----:B------:R-:W-:Y:S02]  /*15fa0*/  @!P0 LEA R6, P5, R13, R0, 0x2 ;  /* 0x000000000d068211 */ /* 0x000fe400078a10ff */
[-C--:B----4-:R-:W-:Y:S02]  /*15fb0*/  @!P1 LEA.HI.X R9, R115, R4.reuse, R10, 0x2, P2 ;  /* 0x0000000473099211 */ /* 0x090fe400010f140a */
[----:B--2---:R-:W-:-:S03]  /*15fc0*/  @!P0 LEA.HI.X R7, R13, R4, R14, 0x2, P5 ;  /* 0x000000040d078211 */ /* 0x004fc600028f140e */
[----:B------:R2:W-:Y:S04]  /*15fd0*/  @!P1 ST.E.64 [R8.64], R24 ;  /* 0x0000001808009985 */ /* 0x0005e8000c101b06 */
[----:B------:R3:W-:Y:S04]  /*15fe0*/  @!P0 ST.E.64 [R6.64], R22 ;  /* 0x0000001606008985 */ /* 0x0007e8000c101b06 */
[----:B--2---:R-:W2:Y:S04]  /*15ff0*/  LDL R24, [R1+0x84] ;  /* 0x0000840001187983 */ /* 0x004ea80000100800 */
[----:B---3--:R-:W3:Y:S04]  /*16000*/  LDL R22, [R1+0x80] ;  /* 0x0000800001167983 */ /* 0x008ee80000100800 */
[----:B------:R-:W4:Y:S04]  /*16010*/  LDL R25, [R1+0x9c] ;  /* 0x00009c0001197983 */ /* 0x000f280000100800 */
[----:B------:R-:W5:Y:S01]  /*16020*/  LDL R23, [R1+0x98] ;  /* 0x0000980001177983 */ /* 0x000f620000100800 */
[----:B------:R-:W-:-:S04]  /*16030*/  IADD3 R2, R115, 0x18, RZ ;  /* 0x0000001873027810 */ /* 0x000fc80007ffe0ff */
[----:B------:R-:W-:Y:S02]  /*16040*/  ISETP.GE.AND P3, PT, R2, c[0x0][0x3c8], PT ;  /* 0x0000f20002007a0c */ /* 0x000fe40003f66270 */
[----:B------:R-:W-:Y:S02]  /*16050*/  ISETP.GE.AND P4, PT, R12, c[0x0][0x3c8], PT ;  /* 0x0000f2000c007a0c */ /* 0x000fe40003f86270 */
[----:B------:R-:W-:Y:S02]  /*16060*/  SHF.R.S32.HI R3, RZ, 0x1f, R2 ;  /* 0x0000001fff037819 */ /* 0x000fe40000011402 */
[----:B------:R-:W-:-:S07]  /*16070*/  IADD3 R5, R115, 0x20, RZ ;  /* 0x0000002073057810 */ /* 0x000fce0007ffe0ff */
[C---:B------:R-:W-:Y:S02]  /*16080*/  @!P3 LEA R10, P2, R2.reuse, R0, 0x2 ;  /* 0x00000000020ab211 */ /* 0x040fe400078410ff */
[----:B------:R-:W-:Y:S02]  /*16090*/  ISETP.GE.AND P6, PT, R5, c[0x0][0x3c8], PT ;  /* 0x0000f20005007a0c */ /* 0x000fe40003fc6270 */
[----:B------:R-:W-:Y:S02]  /*160a0*/  @!P3 LEA.HI.X R11, R2, R4, R3, 0x2, P2 ;  /* 0x00000004020bb211 */ /* 0x000fe400010f1403 */
[----:B------:R-:W-:Y:S02]  /*160b0*/  IADD3 R3, R115, 0x28, RZ ;  /* 0x0000002873037810 */ /* 0x000fe40007ffe0ff */
[----:B------:R-:W-:Y:S02]  /*160c0*/  SHF.R.S32.HI R6, RZ, 0x1f, R12 ;  /* 0x0000001fff067819 */ /* 0x000fe4000001140c */
[----:B------:R-:W-:-:S02]  /*160d0*/  ISETP.GE.AND P5, PT, R3, c[0x0][0x3c8], PT ;  /* 0x0000f20003007a0c */ /* 0x000fc40003fa6270 */
[C---:B------:R-:W-:Y:S02]  /*160e0*/  @!P4 LEA R8, P0, R12.reuse, R0, 0x2 ;  /* 0x000000000c08c211 */ /* 0x040fe400078010ff */
[----:B------:R-:W-:Y:S02]  /*160f0*/  IADD3 R2, R115, 0x30, RZ ;  /* 0x0000003073027810 */ /* 0x000fe40007ffe0ff */
[----:B------:R-:W-:Y:S02]  /*16100*/  @!P4 LEA.HI.X R9, R12, R4, R6, 0x2, P0 ;  /* 0x000000040c09c211 */ /* 0x000fe400000f1406 */
[----:B------:R-:W-:Y:S02]  /*16110*/  ISETP.GE.AND P2, PT, R2, c[0x0][0x3c8], PT ;  /* 0x0000f20002007a0c */ /* 0x000fe40003f46270 */
[----:B------:R-:W-:Y:S02]  /*16120*/  SHF.R.S32.HI R7, RZ, 0x1f, R5 ;  /* 0x0000001fff077819 */ /* 0x000fe40000011405 */
[----:B------:R-:W-:-:S02]  /*16130*/  @!P6 LEA R16, P0, R5, R0, 0x2 ;  /* 0x000000000510e211 */ /* 0x000fc400078010ff */
[----:B------:R-:W-:Y:S01]  /*16140*/  IADD3 R6, R115, 0x38, RZ ;  /* 0x0000003873067810 */ /* 0x000fe20007ffe0ff */
[----:B------:R1:W-:Y:S01]  /*16150*/  @!P4 ST.E.64 [R8.64], R28 ;  /* 0x0000001c0800c985 */ /* 0x0003e2000c101b06 */
[----:B------:R-:W-:Y:S02]  /*16160*/  @!P6 LEA.HI.X R17, R5, R4, R7, 0x2, P0 ;  /* 0x000000040511e211 */ /* 0x000fe400000f1407 */
[----:B------:R-:W-:Y:S01]  /*16170*/  ISETP.GE.AND P4, PT, R6, c[0x0][0x3c8], PT ;  /* 0x0000f20006007a0c */ /* 0x000fe20003f86270 */
[----:B------:R1:W-:Y:S01]  /*16180*/  @!P3 ST.E.64 [R10.64], R26 ;  /* 0x0000001a0a00b985 */ /* 0x0003e2000c101b06 */
[----:B------:R-:W-:Y:S02]  /*16190*/  IADD3 R5, R115, 0x40, RZ ;  /* 0x0000004073057810 */ /* 0x000fe40007ffe0ff */
[----:B------:R-:W-:Y:S02]  /*161a0*/  SHF.R.S32.HI R7, RZ, 0x1f, R2 ;  /* 0x0000001fff077819 */ /* 0x000fe40000011402 */
[----:B------:R-:W-:-:S04]  /*161b0*/  @!P2 LEA R14, P0, R2, R0, 0x2 ;  /* 0x00000000020ea211 */ /* 0x000fc800078010ff */
[----:B------:R-:W-:-:S03]  /*161c0*/  @!P2 LEA.HI.X R15, R2, R4, R7, 0x2, P0 ;  /* 0x00000004020fa211 */ /* 0x000fc600000f1407 */
[-C--:B------:R-:W-:Y:S02]  /*161d0*/  @!P4 LEA R12, P0, R6, R0.reuse, 0x2 ;  /* 0x00000000060cc211 */ /* 0x080fe400078010ff */
[----:B-1----:R-:W-:Y:S02]  /*161e0*/  SHF.R.S32.HI R8, RZ, 0x1f, R3 ;  /* 0x0000001fff087819 */ /* 0x002fe40000011403 */
[----:B------:R-:W-:-:S04]  /*161f0*/  @!P5 LEA R10, P1, R3, R0, 0x2 ;  /* 0x00000000030ad211 */ /* 0x000fc800078210ff */
[-C--:B------:R-:W-:Y:S02]  /*16200*/  @!P5 LEA.HI.X R11, R3, R4.reuse, R8, 0x2, P1 ;  /* 0x00000004030bd211 */ /* 0x080fe400008f1408 */
[----:B------:R-:W-:Y:S02]  /*16210*/  ISETP.GE.AND P1, PT, R5, c[0x0][0x3c8], PT ;  /* 0x0000f20005007a0c */ /* 0x000fe40003f26270 */
[----:B------:R-:W-:Y:S02]  /*16220*/  SHF.R.S32.HI R3, RZ, 0x1f, R6 ;  /* 0x0000001fff037819 */ /* 0x000fe40000011406 */
[----:B------:R-:W-:Y:S02]  /*16230*/  IADD3 R2, R115, 0x48, RZ ;  /* 0x0000004873027810 */ /* 0x000fe40007ffe0ff */
[----:B------:R-:W-:Y:S02]  /*16240*/  @!P4 LEA.HI.X R13, R6, R4, R3, 0x2, P0 ;  /* 0x00000004060dc211 */ /* 0x000fe400000f1403 */
[----:B------:R-:W-:Y:S01]  /*16250*/  SHF.R.S32.HI R3, RZ, 0x1f, R5 ;  /* 0x0000001fff037819 */ /* 0x000fe20000011405 */
[----:B------:R-:W-:Y:S04]  /*16260*/  @!P6 ST.E.64 [R16.64], R30 ;  /* 0x0000001e1000e985 */ /* 0x000fe8000c101b06 */
[----:B------:R-:W-:-:S02]  /*16270*/  @!P1 LEA R8, P0, R5, R0, 0x2 ;  /* 0x0000000005089211 */ /* 0x000fc400078010ff */
[----:B------:R-:W-:Y:S02]  /*16280*/  ISETP.GE.AND P6, PT, R2, c[0x0][0x3c8], PT ;  /* 0x0000f20002007a0c */ /* 0x000fe40003fc6270 */
[----:B------:R-:W-:Y:S02]  /*16290*/  @!P1 LEA.HI.X R9, R5, R4, R3, 0x2, P0 ;  /* 0x0000000405099211 */ /* 0x000fe400000f1403 */
[C---:B------:R-:W-:Y:S02]  /*162a0*/  IADD3 R5, R115.reuse, 0x50, RZ ;  /* 0x0000005073057810 */ /* 0x040fe40007ffe0ff */
[----:B------:R-:W-:Y:S02]  /*162b0*/  IADD3 R3, R115, 0x58, RZ ;  /* 0x0000005873037810 */ /* 0x000fe40007ffe0ff */
[----:B------:R-:W-:Y:S01]  /*162c0*/  ISETP.GE.AND P3, PT, R5, c[0x0][0x3c8], PT ;  /* 0x0000f20005007a0c */ /* 0x000fe20003f66270 */
[----:B------:R1:W-:Y:S04]  /*162d0*/  @!P5 ST.E.64 [R10.64], R34 ;  /* 0x000000220a00d985 */ /* 0x0003e8000c101b06 */
[----:B------:R-:W-:Y:S01]  /*162e0*/  @!P2 ST.E.64 [R14.64], R32 ;  /* 0x000000200e00a985 */ /* 0x000fe2000c101b06 */
[----:B------:R-:W-:-:S02]  /*162f0*/  ISETP.GE.AND P2, PT, R3, c[0x0][0x3c8], PT ;  /* 0x0000f20003007a0c */ /* 0x000fc40003f46270 */
[----:B------:R-:W-:Y:S02]  /*16300*/  SHF.R.S32.HI R6, RZ, 0x1f, R2 ;  /* 0x0000001fff067819 */ /* 0x000fe40000011402 */
[----:B------:R-:W-:Y:S01]  /*16310*/  IADD3 R7, R115, 0x60, RZ ;  /* 0x0000006073077810 */ /* 0x000fe20007ffe0ff */
[----:B------:R-:W-:Y:S03]  /*16320*/  @!P4 ST.E.64 [R12.64], R132 ;  /* 0x000000840c00c985 */ /* 0x000fe6000c101b06 */
[----:B------:R-:W-:Y:S01]  /*16330*/  ISETP.GE.AND P4, PT, R7, c[0x0][0x3c8], PT ;  /* 0x0000f20007007a0c */ /* 0x000fe20003f86270 */
[----:B------:R1:W-:Y:S02]  /*16340*/  @!P1 ST.E.64 [R8.64], R36 ;  /* 0x0000002408009985 */ /* 0x0003e4000c101b06 */
[----:B-1----:R-:W-:-:S04]  /*16350*/  @!P6 LEA R10, P0, R2, R0, 0x2 ;  /* 0x00000000020ae211 */ /* 0x002fc800078010ff */
[----:B------:R-:W-:Y:S02]  /*16360*/  @!P6 LEA.HI.X R11, R2, R4, R6, 0x2, P0 ;  /* 0x00000004020be211 */ /* 0x000fe400000f1406 */
[----:B------:R-:W-:Y:S02]  /*16370*/  IADD3 R2, R115, 0x68, RZ ;  /* 0x0000006873027810 */ /* 0x000fe40007ffe0ff */
[----:B------:R-:W-:Y:S02]  /*16380*/  SHF.R.S32.HI R6, RZ, 0x1f, R3 ;  /* 0x0000001fff067819 */ /* 0x000fe40000011403 */
[----:B------:R-:W-:Y:S02]  /*16390*/  SHF.R.S32.HI R9, RZ, 0x1f, R5 ;  /* 0x0000001fff097819 */ /* 0x000fe40000011405 */
[-C--:B------:R-:W-:Y:S02]  /*163a0*/  @!P3 LEA R8, P1, R5, R0.reuse, 0x2 ;  /* 0x000000000508b211 */ /* 0x080fe400078210ff */
[----:B------:R-:W-:-:S02]  /*163b0*/  @!P2 LEA R14, P0, R3, R0, 0x2 ;  /* 0x00000000030ea211 */ /* 0x000fc400078010ff */
[-C--:B------:R-:W-:Y:S02]  /*163c0*/  @!P3 LEA.HI.X R9, R5, R4.reuse, R9, 0x2, P1 ;  /* 0x000000040509b211 */ /* 0x080fe400008f1409 */
[----:B------:R-:W-:Y:S02]  /*163d0*/  ISETP.GE.AND P1, PT, R2, c[0x0][0x3c8], PT ;  /* 0x0000f20002007a0c */ /* 0x000fe40003f26270 */
[----:B------:R-:W-:Y:S02]  /*163e0*/  @!P2 LEA.HI.X R15, R3, R4, R6, 0x2, P0 ;  /* 0x00000004030fa211 */ /* 0x000fe400000f1406 */
[----:B------:R-:W-:Y:S02]  /*163f0*/  IADD3 R6, R115, 0x70, RZ ;  /* 0x0000007073067810 */ /* 0x000fe40007ffe0ff */
[----:B------:R-:W-:Y:S02]  /*16400*/  SHF.R.S32.HI R3, RZ, 0x1f, R7 ;  /* 0x0000001fff037819 */ /* 0x000fe40000011407 */
[----:B------:R-:W-:-:S02]  /*16410*/  @!P4 LEA R12, P0, R7, R0, 0x2 ;  /* 0x00000000070cc211 */ /* 0x000fc400078010ff */
[----:B------:R-:W-:Y:S02]  /*16420*/  ISETP.GE.AND P5, PT, R6, c[0x0][0x3c8], PT ;  /* 0x0000f20006007a0c */ /* 0x000fe40003fa6270 */
[----:B------:R-:W-:Y:S01]  /*16430*/  IADD3 R5, R115, 0x78, RZ ;  /* 0x0000007873057810 */ /* 0x000fe20007ffe0ff */
[----:B------:R1:W-:Y:S01]  /*16440*/  @!P6 ST.E.64 [R10.64], R40 ;  /* 0x000000280a00e985 */ /* 0x0003e2000c101b06 */
[----:B------:R-:W-:Y:S02]  /*16450*/  @!P4 LEA.HI.X R13, R7, R4, R3, 0x2, P0 ;  /* 0x00000004070dc211 */ /* 0x000fe400000f1403 */
[----:B------:R-:W-:Y:S01]  /*16460*/  SHF.R.S32.HI R3, RZ, 0x1f, R2 ;  /* 0x0000001fff037819 */ /* 0x000fe20000011402 */
[----:B------:R1:W-:Y:S01]  /*16470*/  @!P3 ST.E.64 [R8.64], R134 ;  /* 0x000000860800b985 */ /* 0x0003e2000c101b06 */
[----:B------:R-:W-:-:S03]  /*16480*/  ISETP.GE.AND P3, PT, R5, c[0x0][0x3c8], PT ;  /* 0x0000f20005007a0c */ /* 0x000fc60003f66270 */
[----:B------:R1:W-:Y:S04]  /*16490*/  @!P2 ST.E.64 [R14.64], R44 ;  /* 0x0000002c0e00a985 */ /* 0x0003e8000c101b06 */
[----:B------:R-:W-:Y:S01]  /*164a0*/  @!P4 ST.E.64 [R12.64], R52 ;  /* 0x000000340c00c985 */ /* 0x000fe2000c101b06 */
[----:B-1----:R-:W-:-:S04]  /*164b0*/  @!P1 LEA R10, P0, R2, R0, 0x2 ;  /* 0x00000000020a9211 */ /* 0x002fc800078010ff */
[----:B------:R-:W-:Y:S02]  /*164c0*/  @!P1 LEA.HI.X R11, R2, R4, R3, 0x2, P0 ;  /* 0x00000004020b9211 */ /* 0x000fe400000f1403 */
[----:B------:R-:W-:Y:S02]  /*164d0*/  IADD3 R3, R115, 0x80, RZ ;  /* 0x0000008073037810 */ /* 0x000fe40007ffe0ff */
[----:B------:R-:W-:Y:S02]  /*164e0*/  SHF.R.S32.HI R2, RZ, 0x1f, R6 ;  /* 0x0000001fff027819 */ /* 0x000fe40000011406 */
[C---:B------:R-:W-:Y:S02]  /*164f0*/  @!P5 LEA R16, P0, R6.reuse, R0, 0x2 ;  /* 0x000000000610d211 */ /* 0x040fe400078010ff */
[----:B------:R-:W-:Y:S02]  /*16500*/  ISETP.GE.AND P2, PT, R3, c[0x0][0x3c8], PT ;  /* 0x0000f20003007a0c */ /* 0x000fe40003f46270 */
[----:B------:R-:W-:Y:S01]  /*16510*/  IADD3 R8, R115, 0x88, RZ ;  /* 0x0000008873087810 */ /* 0x000fe20007ffe0ff */
[----:B------:R1:W-:Y:S01]  /*16520*/  @!P1 ST.E.64 [R10.64], R48 ;  /* 0x000000300a009985 */ /* 0x0003e2000c101b06 */
[----:B------:R-:W-:-:S02]  /*16530*/  @!P5 LEA.HI.X R17, R6, R4, R2, 0x2, P0 ;  /* 0x000000040611d211 */ /* 0x000fc400000f1402 */
[----:B------:R-:W-:Y:S02]  /*16540*/  ISETP.GE.AND P6, PT, R8, c[0x0][0x3c8], PT ;  /* 0x0000f20008007a0c */ /* 0x000fe40003fc6270 */
[----:B------:R-:W-:Y:S02]  /*16550*/  SHF.R.S32.HI R6, RZ, 0x1f, R5 ;  /* 0x0000001fff067819 */ /* 0x000fe40000011405 */
[----:B------:R-:W-:Y:S02]  /*16560*/  IADD3 R2, R115, 0x90, RZ ;  /* 0x0000009073027810 */ /* 0x000fe40007ffe0ff */
[----:B------:R-:W-:Y:S02]  /*16570*/  SHF.R.S32.HI R7, RZ, 0x1f, R3 ;  /* 0x0000001fff077819 */ /* 0x000fe40000011403 */
[----:B------:R-:W-:-:S04]  /*16580*/  @!P2 LEA R14, P0, R3, R0, 0x2 ;  /* 0x00000000030ea211 */ /* 0x000fc800078010ff */
[----:B------:R-:W-:Y:S02]  /*16590*/  @!P2 LEA.HI.X R15, R3, R4, R7, 0x2, P0 ;  /* 0x00000004030fa211 */ /* 0x000fe400000f1407 */
[----:B-1----:R-:W-:-:S04]  /*165a0*/  @!P3 LEA R10, P1, R5, R0, 0x2 ;  /* 0x00000000050ab211 */ /* 0x002fc800078210ff */
[----:B------:R-:W-:Y:S02]  /*165b0*/  @!P3 LEA.HI.X R11, R5, R4, R6, 0x2, P1 ;  /* 0x00000004050bb211 */ /* 0x000fe400008f1406 */
[----:B------:R-:W-:Y:S02]  /*165c0*/  ISETP.GE.AND P1, PT, R2, c[0x0][0x3c8], PT ;  /* 0x0000f20002007a0c */ /* 0x000fe40003f26270 */
[----:B------:R-:W-:Y:S02]  /*165d0*/  SHF.R.S32.HI R3, RZ, 0x1f, R8 ;  /* 0x0000001fff037819 */ /* 0x000fe40000011408 */
[C---:B------:R-:W-:Y:S02]  /*165e0*/  @!P6 LEA R12, P0, R8.reuse, R0, 0x2 ;  /* 0x00000000080ce211 */ /* 0x040fe400078010ff */
[----:B------:R-:W-:Y:S01]  /*165f0*/  IADD3 R7, R115, 0x98, RZ ;  /* 0x0000009873077810 */ /* 0x000fe20007ffe0ff */
[----:B------:R-:W-:Y:S01]  /*16600*/  @!P5 ST.E.64 [R16.64], R56 ;  /* 0x000000381000d985 */ /* 0x000fe2000c101b06 */
[----:B------:R-:W-:-:S02]  /*16610*/  @!P6 LEA.HI.X R13, R8, R4, R3, 0x2, P0 ;  /* 0x00000004080de211 */ /* 0x000fc400000f1403 */
[----:B------:R-:W-:Y:S02]  /*16620*/  ISETP.GE.AND P5, PT, R7, c[0x0][0x3c8], PT ;  /* 0x0000f20007007a0c */ /* 0x000fe40003fa6270 */
[----:B------:R-:W-:Y:S02]  /*16630*/  SHF.R.S32.HI R3, RZ, 0x1f, R2 ;  /* 0x0000001fff037819 */ /* 0x000fe40000011402 */
[C---:B------:R-:W-:Y:S02]  /*16640*/  @!P1 LEA R8, P0, R2.reuse, R0, 0x2 ;  /* 0x0000000002089211 */ /* 0x040fe400078010ff */
[C---:B------:R-:W-:Y:S02]  /*16650*/  IADD3 R6, R115.reuse, 0xa0, RZ ;  /* 0x000000a073067810 */ /* 0x040fe40007ffe0ff */
[----:B------:R-:W-:Y:S01]  /*16660*/  IADD3 R5, R115, 0xa8, RZ ;  /* 0x000000a873057810 */ /* 0x000fe20007ffe0ff */
[----:B------:R1:W-:Y:S01]  /*16670*/  @!P3 ST.E.64 [R10.64], R64 ;  /* 0x000000400a00b985 */ /* 0x0003e2000c101b06 */
[----:B------:R-:W-:-:S02]  /*16680*/  @!P1 LEA.HI.X R9, R2, R4, R3, 0x2, P0 ;  /* 0x0000000402099211 */ /* 0x000fc400000f1403 */
[----:B------:R-:W-:Y:S02]  /*16690*/  ISETP.GE.AND P3, PT, R6, c[0x0][0x3c8], PT ;  /* 0x0000f20006007a0c */ /* 0x000fe40003f66270 */
[----:B------:R-:W-:Y:S02]  /*166a0*/  ISETP.GE.AND P4, PT, R5, c[0x0][0x3c8], PT ;  /* 0x0000f20005007a0c */ /* 0x000fe40003f86270 */
[----:B------:R-:W-:Y:S01]  /*166b0*/  IADD3 R3, R115, 0xb0, RZ ;  /* 0x000000b073037810 */ /* 0x000fe20007ffe0ff */
[----:B------:R2:W-:Y:S04]  /*166c0*/  @!P2 ST.E.64 [R14.64], R60 ;  /* 0x0000003c0e00a985 */ /* 0x0005e8000c101b06 */
[----:B------:R-:W-:Y:S01]  /*166d0*/  @!P6 ST.E.64 [R12.64], R72 ;  /* 0x000000480c00e985 */ /* 0x000fe2000c101b06 */
[----:B------:R-:W-:-:S02]  /*166e0*/  ISETP.GE.AND P6, PT, R3, c[0x0][0x3c8], PT ;  /* 0x0000f20003007a0c */ /* 0x000fc40003fc6270 */
[----:B------:R-:W-:Y:S01]  /*166f0*/  SHF.R.S32.HI R2, RZ, 0x1f, R7 ;  /* 0x0000001fff027819 */ /* 0x000fe20000011407 */
[----:B------:R3:W-:Y:S01]  /*16700*/  @!P1 ST.E.64 [R8.64], R68 ;  /* 0x0000004408009985 */ /* 0x0007e2000c101b06 */
[-C--:B-1----:R-:W-:Y:S02]  /*16710*/  @!P3 LEA R10, P1, R6, R0.reuse, 0x2 ;  /* 0x00000000060ab211 */ /* 0x082fe400078210ff */
[----:B--2---:R-:W-:-:S04]  /*16720*/  @!P5 LEA R14, P0, R7, R0, 0x2 ;  /* 0x00000000070ed211 */ /* 0x004fc800078010ff */
[----:B------:R-:W-:Y:S02]  /*16730*/  @!P5 LEA.HI.X R15, R7, R4, R2, 0x2, P0 ;  /* 0x00000004070fd211 */ /* 0x000fe400000f1402 */
[----:B------:R-:W-:Y:S02]  /*16740*/  SHF.R.S32.HI R7, RZ, 0x1f, R5 ;  /* 0x0000001fff077819 */ /* 0x000fe40000011405 */
[----:B---3--:R-:W-:Y:S02]  /*16750*/  SHF.R.S32.HI R8, RZ, 0x1f, R6 ;  /* 0x0000001fff087819 */ /* 0x008fe40000011406 */
[----:B------:R-:W-:Y:S02]  /*16760*/  @!P4 LEA R12, P0, R5, R0, 0x2 ;  /* 0x00000000050cc211 */ /* 0x000fe400078010ff */
[----:B------:R-:W-:Y:S02]  /*16770*/  IADD3 R2, R115, 0xb8, RZ ;  /* 0x000000b873027810 */ /* 0x000fe40007ffe0ff */
[----:B------:R-:W-:-:S02]  /*16780*/  @!P3 LEA.HI.X R11, R6, R4, R8, 0x2, P1 ;  /* 0x00000004060bb211 */ /* 0x000fc400008f1408 */
[----:B------:R-:W-:Y:S02]  /*16790*/  @!P4 LEA.HI.X R13, R5, R4, R7, 0x2, P0 ;  /* 0x00000004050dc211 */ /* 0x000fe400000f1407 */
[----:B------:R-:W-:Y:S02]  /*167a0*/  ISETP.GE.AND P1, PT, R2, c[0x0][0x3c8], PT ;  /* 0x0000f20002007a0c */ /* 0x000fe40003f26270 */
[----:B------:R-:W-:Y:S02]  /*167b0*/  SHF.R.S32.HI R5, RZ, 0x1f, R3 ;  /* 0x0000001fff057819 */ /* 0x000fe40000011403 */
[----:B------:R-:W-:-:S04]  /*167c0*/  @!P6 LEA R8, P0, R3, R0, 0x2 ;  /* 0x000000000308e211 */ /* 0x000fc800078010ff */
[----:B------:R-:W-:Y:S02]  /*167d0*/  @!P6 LEA.HI.X R9, R3, R4, R5, 0x2, P0 ;  /* 0x000000040309e211 */ /* 0x000fe400000f1405 */
[----:B------:R-:W-:Y:S01]  /*167e0*/  IADD3 R3, R115, 0xc0, RZ ;  /* 0x000000c073037810 */ /* 0x000fe20007ffe0ff */
[----:B------:R1:W-:Y:S03]  /*167f0*/  @!P5 ST.E.64 [R14.64], R76 ;  /* 0x0000004c0e00d985 */ /* 0x0003e6000c101b06 */
[----:B------:R-:W-:Y:S02]  /*16800*/  ISETP.GE.AND P2, PT, R3, c[0x0][0x3c8], PT ;  /* 0x0000f20003007a0c */ /* 0x000fe40003f46270 */
[----:B------:R-:W-:Y:S02]  /*16810*/  SHF.R.S32.HI R5, RZ, 0x1f, R2 ;  /* 0x0000001fff057819 */ /* 0x000fe40000011402 */
[----:B------:R-:W-:Y:S01]  /*16820*/  IADD3 R6, R115, 0xc8, RZ ;  /* 0x000000c873067810 */ /* 0x000fe20007ffe0ff */
[----:B------:R-:W-:Y:S01]  /*16830*/  @!P3 ST.E.64 [R10.64], R136 ;  /* 0x000000880a00b985 */ /* 0x000fe2000c101b06 */
[----:B------:R-:W-:-:S03]  /*16840*/  SHF.R.S32.HI R7, RZ, 0x1f, R3 ;  /* 0x0000001fff077819 */ /* 0x000fc60000011403 */
[----:B------:R2:W-:Y:S04]  /*16850*/  @!P4 ST.E.64 [R12.64], R80 ;  /* 0x000000500c00c985 */ /* 0x0005e8000c101b06 */
[----:B------:R3:W-:Y:S01]  /*16860*/  @!P6 ST.E.64 [R8.64], R88 ;  /* 0x000000580800e985 */ /* 0x0007e2000c101b06 */
[----:B-1----:R-:W-:-:S04]  /*16870*/  @!P1 LEA R14, P0, R2, R0, 0x2 ;  /* 0x00000000020e9211 */ /* 0x002fc800078010ff */
[----:B------:R-:W-:Y:S02]  /*16880*/  @!P1 LEA.HI.X R15, R2, R4, R5, 0x2, P0 ;  /* 0x00000004020f9211 */ /* 0x000fe400000f1405 */
[----:B------:R-:W-:Y:S02]  /*16890*/  IADD3 R5, R115, 0xd0, RZ ;  /* 0x000000d073057810 */ /* 0x000fe40007ffe0ff */
[----:B------:R-:W-:Y:S02]  /*168a0*/  ISETP.GE.AND P1, PT, R6, c[0x0][0x3c8], PT ;  /* 0x0000f20006007a0c */ /* 0x000fe40003f26270 */
[----:B------:R-:W-:Y:S02]  /*168b0*/  ISETP.GE.AND P5, PT, R5, c[0x0][0x3c8], PT ;  /* 0x0000f20005007a0c */ /* 0x000fe40003fa6270 */
[----:B--2---:R-:W-:Y:S02]  /*168c0*/  @!P2 LEA R12, P0, R3, R0, 0x2 ;  /* 0x00000000030ca211 */ /* 0x004fe400078010ff */
[----:B------:R-:W-:-:S02]  /*168d0*/  ISETP.GE.AND P6, PT, R2, c[0x0][0x3c8], PT ;  /* 0x0000f20002007a0c */ /* 0x000fc40003fc6270 */
[----:B------:R-:W-:Y:S02]  /*168e0*/  @!P2 LEA.HI.X R13, R3, R4, R7, 0x2, P0 ;  /* 0x00000004030da211 */ /* 0x000fe400000f1407 */
[----:B------:R-:W-:-:S04]  /*168f0*/  IADD3 R3, R115, 0xd8, RZ ;  /* 0x000000d873037810 */ /* 0x000fc80007ffe0ff */
[----:B------:R-:W-:Y:S02]  /*16900*/  ISETP.GE.AND P4, PT, R3, c[0x0][0x3c8], PT ;  /* 0x0000f20003007a0c */ /* 0x000fe40003f86270 */
[----:B---3--:R-:W-:Y:S02]  /*16910*/  SHF.R.S32.HI R9, RZ, 0x1f, R6 ;  /* 0x0000001fff097819 */ /* 0x008fe40000011406 */
[CC--:B------:R-:W-:Y:S02]  /*16920*/  @!P1 LEA R8, P0, R6.reuse, R0.reuse, 0x2 ;  /* 0x0000000006089211 */ /* 0x0c0fe400078010ff */
[----:B------:R-:W-:Y:S02]  /*16930*/  SHF.R.S32.HI R7, RZ, 0x1f, R5 ;  /* 0x0000001fff077819 */ /* 0x000fe40000011405 */
[----:B------:R-:W-:Y:S01]  /*16940*/  @!P5 LEA R10, P3, R5, R0, 0x2 ;  /* 0x00000000050ad211 */ /* 0x000fe200078610ff */
[----:B------:R-:W-:Y:S01]  /*16950*/  @!P6 ST.E.64 [R14.64], R144 ;  /* 0x000000900e00e985 */ /* 0x000fe2000c101b06 */
[----:B------:R-:W-:-:S02]  /*16960*/  @!P1 LEA.HI.X R9, R6, R4, R9, 0x2, P0 ;  /* 0x0000000406099211 */ /* 0x000fc400000f1409 */
[----:B------:R-:W-:Y:S01]  /*16970*/  @!P5 LEA.HI.X R11, R5, R4, R7, 0x2, P3 ;  /* 0x00000004050bd211 */ /* 0x000fe200018f1407 */
[----:B------:R-:W-:Y:S01]  /*16980*/  @!P2 ST.E.64 [R12.64], R140 ;  /* 0x0000008c0c00a985 */ /* 0x000fe2000c101b06 */
[----:B------:R-:W-:Y:S02]  /*16990*/  ISETP.GE.AND P3, PT, R111, c[0x0][0x3c8], PT ;  /* 0x0000f2006f007a0c */ /* 0x000fe40003f66270 */
[----:B------:R-:W-:Y:S01]  /*169a0*/  ISETP.GE.AND P2, PT, R24, c[0x0][0x3c8], PT ;  /* 0x0000f20018007a0c */ /* 0x000fe20003f46270 */
[----:B------:R1:W-:Y:S01]  /*169b0*/  @!P1 ST.E.64 [R8.64], R92 ;  /* 0x0000005c08009985 */ /* 0x0003e2000c101b06 */
[----:B------:R-:W-:Y:S02]  /*169c0*/  SHF.R.S32.HI R5, RZ, 0x1f, R3 ;  /* 0x0000001fff057819 */ /* 0x000fe40000011403 */
[----:B------:R-:W-:Y:S02]  /*169d0*/  @!P4 LEA R2, P6, R3, R0, 0x2 ;  /* 0x000000000302c211 */ /* 0x000fe400078c10ff */
[----:B------:R-:W-:-:S02]  /*169e0*/  ISETP.GE.AND P1, PT, R22, c[0x0][0x3c8], PT ;  /* 0x0000f20016007a0c */ /* 0x000fc40003f26270 */
[----:B------:R-:W-:Y:S02]  /*169f0*/  ISETP.GE.AND P0, PT, R20, c[0x0][0x3c8], PT ;  /* 0x0000f20014007a0c */ /* 0x000fe40003f06270 */
[----:B------:R-:W-:Y:S01]  /*16a00*/  @!P4 LEA.HI.X R3, R3, R4, R5, 0x2, P6 ;  /* 0x000000040303c211 */ /* 0x000fe200030f1405 */
[----:B------:R2:W-:Y:S04]  /*16a10*/  @!P5 ST.E.64 [R10.64], R96 ;  /* 0x000000600a00d985 */ /* 0x0005e8000c101b06 */
[----:B------:R3:W-:Y:S01]  /*16a20*/  @!P4 ST.E.64 [R2.64], R100 ;  /* 0x000000640200c985 */ /* 0x0007e2000c101b06 */
[----:B-1----:R-:W-:-:S04]  /*16a30*/  @!P2 LEA R8, P4, R24, R0, 0x2 ;  /* 0x000000001808a211 */ /* 0x002fc800078810ff */
[----:B----4-:R-:W-:Y:S02]  /*16a40*/  @!P2 LEA.HI.X R9, R24, R4, R25, 0x2, P4 ;  /* 0x000000041809a211 */ /* 0x010fe400020f1419 */
[----:B--2---:R-:W-:-:S04]  /*16a50*/  @!P3 LEA R10, P5, R111, R0, 0x2 ;  /* 0x000000006f0ab211 */ /* 0x004fc800078a10ff */
[----:B------:R-:W-:Y:S02]  /*16a60*/  @!P3 LEA.HI.X R11, R111, R4, R114, 0x2, P5 ;  /* 0x000000046f0bb211 */ /* 0x000fe400028f1472 */
[-C--:B------:R-:W-:Y:S02]  /*16a70*/  @!P1 LEA R6, P5, R22, R0.reuse, 0x2 ;  /* 0x0000000016069211 */ /* 0x080fe400078a10ff */
[----:B---3--:R-:W-:Y:S02]  /*16a80*/  @!P0 LEA R2, P4, R20, R0, 0x2 ;  /* 0x0000000014028211 */ /* 0x008fe400078810ff */
[-C--:B-----5:R-:W-:Y:S02]  /*16a90*/  @!P1 LEA.HI.X R7, R22, R4.reuse, R23, 0x2, P5 ;  /* 0x0000000416079211 */ /* 0x0a0fe400028f1417 */
[----:B------:R-:W-:Y:S01]  /*16aa0*/  @!P0 LEA.HI.X R3, R20, R4, R21, 0x2, P4 ;  /* 0x0000000414038211 */ /* 0x000fe200020f1415 */
[----:B------:R1:W-:Y:S04]  /*16ab0*/  @!P3 ST.E.64 [R10.64], R116 ;  /* 0x000000740a00b985 */ /* 0x0003e8000c101b06 */
[----:B------:R1:W-:Y:S04]  /*16ac0*/  @!P2 ST.E.64 [R8.64], R108 ;  /* 0x0000006c0800a985 */ /* 0x0003e8000c101b06 */
[----:B------:R1:W-:Y:S04]  /*16ad0*/  @!P1 ST.E.64 [R6.64], R104 ;  /* 0x0000006806009985 */ /* 0x0003e8000c101b06 */
[----:B------:R1:W-:Y:S02]  /*16ae0*/  @!P0 ST.E.64 [R2.64], R84 ;  /* 0x0000005402008985 */ /* 0x0003e4000c101b06 */
.L_x_1738:
[----:B------:R-:W-:Y:S05]  /*16af0*/  BSYNC B0 ;  /* 0x0000000000007941 */ /* 0x000fea0003800000 */
.L_x_1737:
[----:B------:R-:W-:Y:S05]  /*16b00*/  BRA.DIV ~URZ, `(.L_x_1739) ;  /* 0x000039827f007947 */ /* 0x000fea000b800000 */
[----:B--2---:R2:W1:Y:S04]  /*16b10*/  SHFL.IDX PT, R4, R18, 0x1, 0x1c1f ;  /* 0x003c1f0012047f89 */ /* 0x00446800000e0000 */
[----:B----4-:R2:W4:Y:S02]  /*16b20*/  SHFL.IDX PT, R0, R19, 0x1, 0x1c1f ;  /* 0x003c1f0013007f89 */ /* 0x01052400000e0000 */
.L_x_1797:
[----:B-1----:R-:W5:Y:S02]  /*16b30*/  LDL R2, [R1+0x1c] ;  /* 0x00001c0001027983 */ /* 0x002f640000100800 */
[----:B-----5:R-:W-:-:S13]  /*16b40*/  LOP3.LUT P0, RZ, R2, 0x2, RZ, 0xc0, !PT ;  /* 0x0000000202ff7812 */ /* 0x020fda000780c0ff */
[----:B------:R-:W-:Y:S05]  /*16b50*/  @P0 BRA `(.L_x_1734) ;  /* 0x00001bf000000947 */ /* 0x000fea0003800000 */
[----:B------:R-:W5:Y:S04]  /*16b60*/  LDL R27, [R1+0x4] ;  /* 0x00000400011b7983 */ /* 0x000f680000100800 */
[----:B--2---:R-:W2:Y:S04]  /*16b70*/  LDL R13, [R1+0x8c] ;  /* 0x00008c00010d7983 */ /* 0x004ea80000100800 */
[----:B---3--:R-:W3:Y:S04]  /*16b80*/  LDL R8, [R1+0xa8] ;  /* 0x0000a80001087983 */ /* 0x008ee80000100800 */
[----:B----4-:R-:W4:Y:S04]  /*16b90*/  LDL R12, [R1+0x78] ;  /* 0x00007800010c7983 */ /* 0x010f280000100800 */
[----:B------:R-:W3:Y:S04]  /*16ba0*/  LDL R14, [R1+0xa4] ;  /* 0x0000a400010e7983 */ /* 0x000ee80000100800 */
[----:B------:R-:W3:Y:S04]  /*16bb0*/  LDL R25, [R1+0x88] ;  /* 0x0000880001197983 */ /* 0x000ee80000100800 */
[----:B------:R-:W3:Y:S04]  /*16bc0*/  LDL R23, [R1+0x84] ;  /* 0x0000840001177983 */ /* 0x000ee80000100800 */
[----:B------:R-:W3:Y:S04]  /*16bd0*/  LDL R21, [R1+0x80] ;  /* 0x0000800001157983 */ /* 0x000ee80000100800 */
[----:B------:R-:W3:Y:S04]  /*16be0*/  LDL R26, [R1+0xa0] ;  /* 0x0000a000011a7983 */ /* 0x000ee80000100800 */
[----:B------:R-:W3:Y:S04]  /*16bf0*/  LDL R24, [R1+0x9c] ;  /* 0x00009c0001187983 */ /* 0x000ee80000100800 */
[----:B------:R-:W3:Y:S04]  /*16c00*/  LDL R22, [R1+0x98] ;  /* 0x0000980001167983 */ /* 0x000ee80000100800 */
[----:B------:R-:W3:Y:S01]  /*16c10*/  LDL R20, [R1+0x7c] ;  /* 0x00007c0001147983 */ /* 0x000ee20000100800 */
[----:B-----5:R-:W-:-:S02]  /*16c20*/  ISETP.GE.AND P0, PT, R27, c[0x0][0x3c8], PT ;  /* 0x0000f2001b007a0c */ /* 0x020fc40003f06270 */
[----:B------:R-:W-:-:S04]  /*16c30*/  IADD3 R2, R27, 0x18, RZ ;  /* 0x000000181b027810 */ /* 0x000fc80007ffe0ff */
[----:B------:R-:W-:Y:S02]  /*16c40*/  ISETP.GE.AND P5, PT, R2, c[0x0][0x3c8], PT ;  /* 0x0000f20002007a0c */ /* 0x000fe40003fa6270 */
[----:B--2---:R-:W-:-:S05]  /*16c50*/  ISETP.GE.AND P2, PT, R13, c[0x0][0x3c8], PT ;  /* 0x0000f2000d007a0c */ /* 0x004fca0003f46270 */
[C---:B------:R-:W-:Y:S02]  /*16c60*/  @!P0 LEA R6, P1, R27.reuse, R0, 0x2 ;  /* 0x000000001b068211 */ /* 0x040fe400078210ff */
[----:B----4-:R-:W-:Y:S02]  /*16c70*/  ISETP.GE.AND P4, PT, R12, c[0x0][0x3c8], PT ;  /* 0x0000f2000c007a0c */ /* 0x010fe40003f86270 */
[C---:B---3--:R-:W-:Y:S02]  /*16c80*/  @!P0 LEA.HI.X R7, R27.reuse, R4, R8, 0x2, P1 ;  /* 0x000000041b078211 */ /* 0x048fe400008f1408 */
[----:B------:R-:W-:Y:S02]  /*16c90*/  IADD3 R5, R27, 0x20, RZ ;  /* 0x000000201b057810 */ /* 0x000fe40007ffe0ff */
[----:B------:R-:W-:Y:S01]  /*16ca0*/  SHF.R.S32.HI R3, RZ, 0x1f, R2 ;  /* 0x0000001fff037819 */ /* 0x000fe20000011402 */
[----:B------:R1:W-:Y:S01]  /*16cb0*/  @!P0 ST.E.64 [R6.64], R112 ;  /* 0x0000007006008985 */ /* 0x0003e2000c101b06 */
[----:B------:R-:W-:-:S02]  /*16cc0*/  ISETP.GE.AND P3, PT, R5, c[0x0][0x3c8], PT ;  /* 0x0000f20005007a0c */ /* 0x000fc40003f66270 */
[----:B------:R-:W-:-:S04]  /*16cd0*/  @!P5 LEA R16, P1, R2, R0, 0x2 ;  /* 0x000000000210d211 */ /* 0x000fc800078210ff */
[----:B------:R-:W-:Y:S02]  /*16ce0*/  @!P5 LEA.HI.X R17, R2, R4, R3, 0x2, P1 ;  /* 0x000000040211d211 */ /* 0x000fe400008f1403 */
[----:B------:R-:W-:Y:S02]  /*16cf0*/  IADD3 R3, R27, 0x30, RZ ;  /* 0x000000301b037810 */ /* 0x000fe40007ffe0ff */
[-C--:B------:R-:W-:Y:S02]  /*16d00*/  @!P2 LEA R10, P1, R13, R0.reuse, 0x2 ;  /* 0x000000000d0aa211 */ /* 0x080fe400078210ff */
[----:B------:R-:W-:Y:S02]  /*16d10*/  @!P4 LEA R8, P0, R12, R0, 0x2 ;  /* 0x000000000c08c211 */ /* 0x000fe400078010ff */
[----:B------:R-:W-:Y:S02]  /*16d20*/  ISETP.GE.AND P5, PT, R3, c[0x0][0x3c8], PT ;  /* 0x0000f20003007a0c */ /* 0x000fe40003fa6270 */
[----:B------:R-:W-:-:S02]  /*16d30*/  @!P2 LEA.HI.X R11, R13, R4, R14, 0x2, P1 ;  /* 0x000000040d0ba211 */ /* 0x000fc400008f140e */
[----:B-1----:R-:W-:-:S04]  /*16d40*/  IADD3 R7, R27, 0x28, RZ ;  /* 0x000000281b077810 */ /* 0x002fc80007ffe0ff */
[----:B------:R-:W-:Y:S02]  /*16d50*/  ISETP.GE.AND P6, PT, R7, c[0x0][0x3c8], PT ;  /* 0x0000f20007007a0c */ /* 0x000fe40003fc6270 */
[----:B------:R-:W-:-:S04]  /*16d60*/  SHF.R.S32.HI R6, RZ, 0x1f, R12 ;  /* 0x0000001fff067819 */ /* 0x000fc8000001140c */
[----:B------:R-:W-:Y:S02]  /*16d70*/  @!P4 LEA.HI.X R9, R12, R4, R6, 0x2, P0 ;  /* 0x000000040c09c211 */ /* 0x000fe400000f1406 */
[----:B------:R-:W-:Y:S02]  /*16d80*/  SHF.R.S32.HI R12, RZ, 0x1f, R5 ;  /* 0x0000001fff0c7819 */ /* 0x000fe40000011405 */
[C---:B------:R-:W-:Y:S01]  /*16d90*/  @!P3 LEA R14, P0, R5.reuse, R0, 0x2 ;  /* 0x00000000050eb211 */ /* 0x040fe200078010ff */
[----:B------:R-:W-:Y:S01]  /*16da0*/  @!P2 ST.E.64 [R10.64], R124 ;  /* 0x0000007c0a00a985 */ /* 0x000fe2000c101b06 */
[----:B------:R-:W-:Y:S02]  /*16db0*/  ISETP.GE.AND P2, PT, R2, c[0x0][0x3c8], PT ;  /* 0x0000f20002007a0c */ /* 0x000fe40003f46270 */
[----:B------:R-:W-:Y:S01]  /*16dc0*/  @!P3 LEA.HI.X R15, R5, R4, R12, 0x2, P0 ;  /* 0x00000004050fb211 */ /* 0x000fe200000f140c */
[----:B------:R1:W-:Y:S01]  /*16dd0*/  @!P4 ST.E.64 [R8.64], R120 ;  /* 0x000000780800c985 */ /* 0x0003e2000c101b06 */
[----:B------:R-:W-:-:S02]  /*16de0*/  @!P6 LEA R12, P1, R7, R0, 0x2 ;  /* 0x00000000070ce211 */ /* 0x000fc400078210ff */
[----:B------:R-:W-:Y:S02]  /*16df0*/  IADD3 R6, R27, 0x38, RZ ;  /* 0x000000381b067810 */ /* 0x000fe40007ffe0ff */
[----:B------:R-:W-:Y:S02]  /*16e00*/  @!P5 LEA R18, P0, R3, R0, 0x2 ;  /* 0x000000000312d211 */ /* 0x000fe400078010ff */
[----:B------:R-:W-:Y:S02]  /*16e10*/  ISETP.GE.AND P3, PT, R6, c[0x0][0x3c8], PT ;  /* 0x0000f20006007a0c */ /* 0x000fe40003f66270 */
[----:B------:R-:W-:Y:S01]  /*16e20*/  IADD3 R2, R27, 0x48, RZ ;  /* 0x000000481b027810 */ /* 0x000fe20007ffe0ff */
[----:B------:R2:W-:Y:S01]  /*16e30*/  @!P2 ST.E.64 [R16.64], R128 ;  /* 0x000000801000a985 */ /* 0x0005e2000c101b06 */
[----:B------:R-:W-:Y:S02]  /*16e40*/  ISETP.GE.AND P2, PT, R5, c[0x0][0x3c8], PT ;  /* 0x0000f20005007a0c */ /* 0x000fe40003f46270 */
[----:B------:R-:W-:-:S02]  /*16e50*/  ISETP.GE.AND P4, PT, R2, c[0x0][0x3c8], PT ;  /* 0x0000f20002007a0c */ /* 0x000fc40003f86270 */
[----:B-1----:R-:W-:-:S04]  /*16e60*/  SHF.R.S32.HI R9, RZ, 0x1f, R7 ;  /* 0x0000001fff097819 */ /* 0x002fc80000011407 */
[----:B------:R-:W-:Y:S02]  /*16e70*/  @!P6 LEA.HI.X R13, R7, R4, R9, 0x2, P1 ;  /* 0x00000004070de211 */ /* 0x000fe400008f1409 */
[----:B------:R-:W-:Y:S02]  /*16e80*/  ISETP.GE.AND P1, PT, R3, c[0x0][0x3c8], PT ;  /* 0x0000f20003007a0c */ /* 0x000fe40003f26270 */
[----:B------:R-:W-:-:S04]  /*16e90*/  IADD3 R8, R27, 0x40, RZ ;  /* 0x000000401b087810 */ /* 0x000fc80007ffe0ff */
[----:B------:R-:W-:Y:S02]  /*16ea0*/  ISETP.GE.AND P5, PT, R8, c[0x0][0x3c8], PT ;  /* 0x0000f20008007a0c */ /* 0x000fe40003fa6270 */
[----:B------:R-:W-:-:S05]  /*16eb0*/  SHF.R.S32.HI R10, RZ, 0x1f, R3 ;  /* 0x0000001fff0a7819 */ /* 0x000fca0000011403 */
[----:B------:R-:W-:Y:S02]  /*16ec0*/  @!P1 LEA.HI.X R19, R3, R4, R10, 0x2, P0 ;  /* 0x0000000403139211 */ /* 0x000fe400000f140a */
[----:B------:R-:W-:Y:S02]  /*16ed0*/  SHF.R.S32.HI R3, RZ, 0x1f, R6 ;  /* 0x0000001fff037819 */ /* 0x000fe40000011406 */
[C---:B------:R-:W-:Y:S02]  /*16ee0*/  @!P3 LEA R10, P0, R6.reuse, R0, 0x2 ;  /* 0x00000000060ab211 */ /* 0x040fe400078010ff */
[----:B------:R-:W-:Y:S02]  /*16ef0*/  IADD3 R5, R27, 0x50, RZ ;  /* 0x000000501b057810 */ /* 0x000fe40007ffe0ff */
[----:B------:R-:W-:Y:S02]  /*16f00*/  @!P3 LEA.HI.X R11, R6, R4, R3, 0x2, P0 ;  /* 0x00000004060bb211 */ /* 0x000fe400000f1403 */
[----:B------:R-:W-:-:S02]  /*16f10*/  SHF.R.S32.HI R3, RZ, 0x1f, R8 ;  /* 0x0000001fff037819 */ /* 0x000fc40000011408 */
[C---:B--2---:R-:W-:Y:S01]  /*16f20*/  @!P5 LEA R16, P0, R8.reuse, R0, 0x2 ;  /* 0x000000000810d211 */ /* 0x044fe200078010ff */
[----:B------:R-:W-:Y:S01]  /*16f30*/  @!P2 ST.E.64 [R14.64], R142 ;  /* 0x0000008e0e00a985 */ /* 0x000fe2000c101b06 */
[----:B------:R-:W-:Y:S02]  /*16f40*/  ISETP.GE.AND P2, PT, R5, c[0x0][0x3c8], PT ;  /* 0x0000f20005007a0c */ /* 0x000fe40003f46270 */
[----:B------:R-:W-:Y:S01]  /*16f50*/  @!P5 LEA.HI.X R17, R8, R4, R3, 0x2, P0 ;  /* 0x000000040811d211 */ /* 0x000fe200000f1403 */
[----:B------:R1:W-:Y:S01]  /*16f60*/  @!P6 ST.E.64 [R12.64], R138 ;  /* 0x0000008a0c00e985 */ /* 0x0003e2000c101b06 */
[----:B------:R-:W-:Y:S02]  /*16f70*/  SHF.R.S32.HI R7, RZ, 0x1f, R2 ;  /* 0x0000001fff077819 */ /* 0x000fe40000011402 */
[----:B------:R-:W-:Y:S01]  /*16f80*/  IADD3 R3, R27, 0x58, RZ ;  /* 0x000000581b037810 */ /* 0x000fe20007ffe0ff */
[----:B------:R-:W-:Y:S01]  /*16f90*/  @!P1 ST.E.64 [R18.64], R148 ;  /* 0x0000009412009985 */ /* 0x000fe2000c101b06 */
[----:B------:R-:W-:-:S03]  /*16fa0*/  SHF.R.S32.HI R8, RZ, 0x1f, R5 ;  /* 0x0000001fff087819 */ /* 0x000fc60000011405 */
[----:B------:R2:W-:Y:S01]  /*16fb0*/  @!P3 ST.E.64 [R10.64], R146 ;  /* 0x000000920a00b985 */ /* 0x0005e2000c101b06 */
[----:B------:R-:W-:Y:S02]  /*16fc0*/  IADD3 R6, R27, 0x60, RZ ;  /* 0x000000601b067810 */ /* 0x000fe40007ffe0ff */
[----:B-1----:R-:W-:-:S04]  /*16fd0*/  @!P4 LEA R12, P0, R2, R0, 0x2 ;  /* 0x00000000020cc211 */ /* 0x002fc800078010ff */
[----:B------:R-:W-:Y:S02]  /*16fe0*/  @!P4 LEA.HI.X R13, R2, R4, R7, 0x2, P0 ;  /* 0x00000004020dc211 */ /* 0x000fe400000f1407 */
[----:B------:R-:W-:Y:S02]  /*16ff0*/  ISETP.GE.AND P0, PT, R3, c[0x0][0x3c8], PT ;  /* 0x0000f20003007a0c */ /* 0x000fe40003f06270 */
[C---:B--2---:R-:W-:Y:S02]  /*17000*/  @!P2 LEA R10, P1, R5.reuse, R0, 0x2 ;  /* 0x00000000050aa211 */ /* 0x044fe400078210ff */
[----:B------:R-:W-:Y:S02]  /*17010*/  ISETP.GE.AND P6, PT, R6, c[0x0][0x3c8], PT ;  /* 0x0000f20006007a0c */ /* 0x000fe40003fc6270 */
[----:B------:R-:W-:Y:S02]  /*17020*/  @!P2 LEA.HI.X R11, R5, R4, R8, 0x2, P1 ;  /* 0x00000004050ba211 */ /* 0x000fe400008f1408 */
[----:B------:R-:W-:-:S02]  /*17030*/  ISETP.GE.AND P1, PT, R3, c[0x0][0x3c8], PT ;  /* 0x0000f20003007a0c */ /* 0x000fc40003f26270 */
[----:B------:R-:W-:-:S03]  /*17040*/  IADD3 R2, R27, 0x68, RZ ;  /* 0x000000681b027810 */ /* 0x000fc60007ffe0ff */
[C---:B------:R-:W-:Y:S02]  /*17050*/  @!P0 LEA R14, P0, R3.reuse, R0, 0x2 ;  /* 0x00000000030e8211 */ /* 0x040fe400078010ff */
[----:B------:R-:W-:Y:S02]  /*17060*/  ISETP.GE.AND P3, PT, R2, c[0x0][0x3c8], PT ;  /* 0x0000f20002007a0c */ /* 0x000fe40003f66270 */
[----:B------:R-:W-:Y:S02]  /*17070*/  SHF.R.S32.HI R7, RZ, 0x1f, R3 ;  /* 0x0000001fff077819 */ /* 0x000fe40000011403 */
[----:B------:R-:W-:Y:S01]  /*17080*/  SHF.R.S32.HI R5, RZ, 0x1f, R6 ;  /* 0x0000001fff057819 */ /* 0x000fe20000011406 */
[----:B------:R1:W-:Y:S06]  /*17090*/  @!P5 ST.E.64 [R16.64], R38 ;  /* 0x000000261000d985 */ /* 0x0003ec000c101b06 */
[----:B------:R-:W-:-:S02]  /*170a0*/  @!P1 LEA.HI.X R15, R3, R4, R7, 0x2, P0 ;  /* 0x00000004030f9211 */ /* 0x000fc400000f1407 */
[C---:B------:R-:W-:Y:S02]  /*170b0*/  @!P6 LEA R8, P0, R6.reuse, R0, 0x2 ;  /* 0x000000000608e211 */ /* 0x040fe400078010ff */
[----:B------:R-:W-:Y:S02]  /*170c0*/  IADD3 R3, R27, 0x70, RZ ;  /* 0x000000701b037810 */ /* 0x000fe40007ffe0ff */
[----:B------:R-:W-:Y:S02]  /*170d0*/  @!P6 LEA.HI.X R9, R6, R4, R5, 0x2, P0 ;  /* 0x000000040609e211 */ /* 0x000fe400000f1405 */
[----:B------:R-:W-:Y:S02]  /*170e0*/  ISETP.GE.AND P5, PT, R3, c[0x0][0x3c8], PT ;  /* 0x0000f20003007a0c */ /* 0x000fe40003fa6270 */
[----:B------:R-:W-:Y:S02]  /*170f0*/  SHF.R.S32.HI R5, RZ, 0x1f, R2 ;  /* 0x0000001fff057819 */ /* 0x000fe40000011402 */
[----:B------:R-:W-:Y:S01]  /*17100*/  IADD3 R6, R27, 0x78, RZ ;  /* 0x000000781b067810 */ /* 0x000fe20007ffe0ff */
[----:B------:R2:W-:Y:S04]  /*17110*/  @!P4 ST.E.64 [R12.64], R150 ;  /* 0x000000960c00c985 */ /* 0x0005e8000c101b06 */
[----:B------:R3:W-:Y:S01]  /*17120*/  @!P2 ST.E.64 [R10.64], R42 ;  /* 0x0000002a0a00a985 */ /* 0x0007e2000c101b06 */
[----:B------:R-:W-:-:S02]  /*17130*/  ISETP.GE.AND P2, PT, R6, c[0x0][0x3c8], PT ;  /* 0x0000f20006007a0c */ /* 0x000fc40003f46270 */
[----:B-1----:R-:W-:-:S04]  /*17140*/  @!P3 LEA R16, P0, R2, R0, 0x2 ;  /* 0x000000000210b211 */ /* 0x002fc800078010ff */
[----:B------:R-:W-:Y:S02]  /*17150*/  @!P3 LEA.HI.X R17, R2, R4, R5, 0x2, P0 ;  /* 0x000000040211b211 */ /* 0x000fe400000f1405 */
[C---:B------:R-:W-:Y:S02]  /*17160*/  IADD3 R5, R27.reuse, 0x80, RZ ;  /* 0x000000801b057810 */ /* 0x040fe40007ffe0ff */
[----:B------:R-:W-:Y:S02]  /*17170*/  IADD3 R7, R27, 0x88, RZ ;  /* 0x000000881b077810 */ /* 0x000fe40007ffe0ff */
[----:B------:R-:W-:Y:S01]  /*17180*/  ISETP.GE.AND P3, PT, R5, c[0x0][0x3c8], PT ;  /* 0x0000f20005007a0c */ /* 0x000fe20003f66270 */
[----:B------:R-:W-:Y:S01]  /*17190*/  @!P1 ST.E.64 [R14.64], R50 ;  /* 0x000000320e009985 */ /* 0x000fe2000c101b06 */
[----:B------:R-:W-:-:S03]  /*171a0*/  ISETP.GE.AND P1, PT, R7, c[0x0][0x3c8], PT ;  /* 0x0000f20007007a0c */ /* 0x000fc60003f26270 */
[----:B------:R1:W-:Y:S01]  /*171b0*/  @!P6 ST.E.64 [R8.64], R46 ;  /* 0x0000002e0800e985 */ /* 0x0003e2000c101b06 */
[----:B--2---:R-:W-:Y:S02]  /*171c0*/  @!P5 LEA R12, P0, R3, R0, 0x2 ;  /* 0x00000000030cd211 */ /* 0x004fe400078010ff */
[----:B---3--:R-:W-:-:S04]  /*171d0*/  SHF.R.S32.HI R10, RZ, 0x1f, R3 ;  /* 0x0000001fff0a7819 */ /* 0x008fc80000011403 */
[----:B------:R-:W-:Y:S02]  /*171e0*/  @!P5 LEA.HI.X R13, R3, R4, R10, 0x2, P0 ;  /* 0x00000004030dd211 */ /* 0x000fe400000f140a */
[C---:B------:R-:W-:Y:S02]  /*171f0*/  @!P2 LEA R10, P4, R6.reuse, R0, 0x2 ;  /* 0x00000000060aa211 */ /* 0x040fe400078810ff */
[----:B------:R-:W-:Y:S02]  /*17200*/  IADD3 R3, R27, 0x90, RZ ;  /* 0x000000901b037810 */ /* 0x000fe40007ffe0ff */
[----:B-1----:R-:W-:Y:S02]  /*17210*/  SHF.R.S32.HI R9, RZ, 0x1f, R6 ;  /* 0x0000001fff097819 */ /* 0x002fe40000011406 */
[----:B------:R-:W-:Y:S02]  /*17220*/  SHF.R.S32.HI R8, RZ, 0x1f, R5 ;  /* 0x0000001fff087819 */ /* 0x000fe40000011405 */
[----:B------:R-:W-:-:S02]  /*17230*/  @!P2 LEA.HI.X R11, R6, R4, R9, 0x2, P4 ;  /* 0x00000004060ba211 */ /* 0x000fc400020f1409 */
[C---:B------:R-:W-:Y:S02]  /*17240*/  @!P3 LEA R14, P0, R5.reuse, R0, 0x2 ;  /* 0x00000000050eb211 */ /* 0x040fe400078010ff */
[----:B------:R-:W-:Y:S02]  /*17250*/  ISETP.GE.AND P4, PT, R2, c[0x0][0x3c8], PT ;  /* 0x0000f20002007a0c */ /* 0x000fe40003f86270 */
[----:B------:R-:W-:Y:S02]  /*17260*/  @!P3 LEA.HI.X R15, R5, R4, R8, 0x2, P0 ;  /* 0x00000004050fb211 */ /* 0x000fe400000f1408 */
[----:B------:R-:W-:Y:S02]  /*17270*/  SHF.R.S32.HI R6, RZ, 0x1f, R7 ;  /* 0x0000001fff067819 */ /* 0x000fe40000011407 */
[----:B------:R-:W-:Y:S02]  /*17280*/  @!P1 LEA R8, P0, R7, R0, 0x2 ;  /* 0x0000000007089211 */ /* 0x000fe400078010ff */
[----:B------:R-:W-:-:S02]  /*17290*/  ISETP.GE.AND P6, PT, R3, c[0x0][0x3c8], PT ;  /* 0x0000f20003007a0c */ /* 0x000fc40003fc6270 */
[----:B------:R-:W-:Y:S02]  /*172a0*/  @!P1 LEA.HI.X R9, R7, R4, R6, 0x2, P0 ;  /* 0x0000000407099211 */ /* 0x000fe400000f1406 */
[C---:B------:R-:W-:Y:S02]  /*172b0*/  IADD3 R7, R27.reuse, 0xa0, RZ ;  /* 0x000000a01b077810 */ /* 0x040fe40007ffe0ff */
[----:B------:R-:W-:Y:S01]  /*172c0*/  IADD3 R5, R27, 0x98, RZ ;  /* 0x000000981b057810 */ /* 0x000fe20007ffe0ff */
[----:B------:R-:W-:Y:S01]  /*172d0*/  @!P4 ST.E.64 [R16.64], R54 ;  /* 0x000000361000c985 */ /* 0x000fe2000c101b06 */
[----:B------:R-:W-:-:S03]  /*172e0*/  ISETP.GE.AND P4, PT, R7, c[0x0][0x3c8], PT ;  /* 0x0000f20007007a0c */ /* 0x000fc60003f86270 */
[----:B------:R-:W-:Y:S01]  /*172f0*/  @!P5 ST.E.64 [R12.64], R62 ;  /* 0x0000003e0c00d985 */ /* 0x000fe2000c101b06 */
[----:B------:R-:W-:Y:S02]  /*17300*/  ISETP.GE.AND P5, PT, R5, c[0x0][0x3c8], PT ;  /* 0x0000f20005007a0c */ /* 0x000fe40003fa6270 */
[----:B------:R-:W-:Y:S02]  /*17310*/  SHF.R.S32.HI R2, RZ, 0x1f, R3 ;  /* 0x0000001fff027819 */ /* 0x000fe40000011403 */
[----:B------:R-:W-:Y:S01]  /*17320*/  @!P6 LEA R18, P0, R3, R0, 0x2 ;  /* 0x000000000312e211 */ /* 0x000fe200078010ff */
[----:B------:R1:W-:Y:S01]  /*17330*/  @!P2 ST.E.64 [R10.64], R58 ;  /* 0x0000003a0a00a985 */ /* 0x0003e2000c101b06 */
[----:B------:R-:W-:Y:S02]  /*17340*/  IADD3 R6, R27, 0xa8, RZ ;  /* 0x000000a81b067810 */ /* 0x000fe40007ffe0ff */
[----:B------:R-:W-:Y:S01]  /*17350*/  @!P6 LEA.HI.X R19, R3, R4, R2, 0x2, P0 ;  /* 0x000000040313e211 */ /* 0x000fe200000f1402 */
[----:B------:R-:W-:Y:S01]  /*17360*/  @!P3 ST.E.64 [R14.64], R70 ;  /* 0x000000460e00b985 */ /* 0x000fe2000c101b06 */
[----:B------:R-:W-:-:S03]  /*17370*/  ISETP.GE.AND P6, PT, R6, c[0x0][0x3c8], PT ;  /* 0x0000f20006007a0c */ /* 0x000fc60003fc6270 */
[----:B------:R2:W-:Y:S01]  /*17380*/  @!P1 ST.E.64 [R8.64], R66 ;  /* 0x0000004208009985 */ /* 0x0005e2000c101b06 */
[----:B------:R-:W-:Y:S02]  /*17390*/  IADD3 R2, R27, 0xb0, RZ ;  /* 0x000000b01b027810 */ /* 0x000fe40007ffe0ff */
[----:B------:R-:W-:Y:S02]  /*173a0*/  ISETP.GE.AND P3, PT, R3, c[0x0][0x3c8], PT ;  /* 0x0000f20003007a0c */ /* 0x000fe40003f66270 */
[----:B-1----:R-:W-:Y:S02]  /*173b0*/  SHF.R.S32.HI R11, RZ, 0x1f, R5 ;  /* 0x0000001fff0b7819 */ /* 0x002fe40000011405 */
[-C--:B------:R-:W-:Y:S02]  /*173c0*/  @!P5 LEA R10, P0, R5, R0.reuse, 0x2 ;  /* 0x00000000050ad211 */ /* 0x080fe400078010ff */
[----:B--2---:R-:W-:Y:S02]  /*173d0*/  SHF.R.S32.HI R9, RZ, 0x1f, R7 ;  /* 0x0000001fff097819 */ /* 0x004fe40000011407 */
[----:B------:R-:W-:-:S02]  /*173e0*/  @!P4 LEA R8, P1, R7, R0, 0x2 ;  /* 0x000000000708c211 */ /* 0x000fc400078210ff */
[-C--:B------:R-:W-:Y:S02]  /*173f0*/  @!P5 LEA.HI.X R11, R5, R4.reuse, R11, 0x2, P0 ;  /* 0x00000004050bd211 */ /* 0x080fe400000f140b */
[----:B------:R-:W-:Y:S02]  /*17400*/  @!P4 LEA.HI.X R9, R7, R4, R9, 0x2, P1 ;  /* 0x000000040709c211 */ /* 0x000fe400008f1409 */
[----:B------:R-:W-:Y:S02]  /*17410*/  ISETP.GE.AND P1, PT, R2, c[0x0][0x3c8], PT ;  /* 0x0000f20002007a0c */ /* 0x000fe40003f26270 */
[----:B------:R-:W-:-:S04]  /*17420*/  IADD3 R5, R27, 0xb8, RZ ;  /* 0x000000b81b057810 */ /* 0x000fc80007ffe0ff */
[----:B------:R-:W-:Y:S02]  /*17430*/  ISETP.GE.AND P2, PT, R5, c[0x0][0x3c8], PT ;  /* 0x0000f20005007a0c */ /* 0x000fe40003f46270 */
[----:B------:R-:W-:Y:S02]  /*17440*/  SHF.R.S32.HI R13, RZ, 0x1f, R6 ;  /* 0x0000001fff0d7819 */ /* 0x000fe40000011406 */
[----:B------:R-:W-:-:S04]  /*17450*/  @!P6 LEA R12, P0, R6, R0, 0x2 ;  /* 0x00000000060ce211 */ /* 0x000fc800078010ff */
[----:B------:R-:W-:Y:S02]  /*17460*/  @!P6 LEA.HI.X R13, R6, R4, R13, 0x2, P0 ;  /* 0x00000004060de211 */ /* 0x000fe400000f140d */
[----:B------:R-:W-:Y:S02]  /*17470*/  SHF.R.S32.HI R6, RZ, 0x1f, R2 ;  /* 0x0000001fff067819 */ /* 0x000fe40000011402 */
[C---:B------:R-:W-:Y:S02]  /*17480*/  @!P1 LEA R16, P0, R2.reuse, R0, 0x2 ;  /* 0x0000000002109211 */ /* 0x040fe400078010ff */
[----:B------:R-:W-:Y:S02]  /*17490*/  IADD3 R3, R27, 0xc0, RZ ;  /* 0x000000c01b037810 */ /* 0x000fe40007ffe0ff */
[----:B------:R-:W-:Y:S02]  /*174a0*/  @!P1 LEA.HI.X R17, R2, R4, R6, 0x2, P0 ;  /* 0x0000000402119211 */ /* 0x000fe400000f1406 */
[----:B------:R-:W-:-:S02]  /*174b0*/  SHF.R.S32.HI R6, RZ, 0x1f, R5 ;  /* 0x0000001fff067819 */ /* 0x000fc40000011405 */
[----:B------:R-:W-:Y:S02]  /*174c0*/  @!P2 LEA R14, P0, R5, R0, 0x2 ;  /* 0x00000000050ea211 */ /* 0x000fe400078010ff */
[----:B------:R-:W-:Y:S02]  /*174d0*/  ISETP.GE.AND P1, PT, R3, c[0x0][0x3c8], PT ;  /* 0x0000f20003007a0c */ /* 0x000fe40003f26270 */
[----:B------:R-:W-:Y:S02]  /*174e0*/  @!P2 LEA.HI.X R15, R5, R4, R6, 0x2, P0 ;  /* 0x00000004050fa211 */ /* 0x000fe400000f1406 */
[----:B------:R-:W-:Y:S01]  /*174f0*/  IADD3 R6, R27, 0xc8, RZ ;  /* 0x000000c81b067810 */ /* 0x000fe20007ffe0ff */
[----:B------:R-:W-:Y:S04]  /*17500*/  @!P3 ST.E.64 [R18.64], R152 ;  /* 0x000000981200b985 */ /* 0x000fe8000c101b06 */
[----:B------:R1:W-:Y:S01]  /*17510*/  @!P5 ST.E.64 [R10.64], R154 ;  /* 0x0000009a0a00d985 */ /* 0x0003e2000c101b06 */
[----:B------:R-:W-:-:S02]  /*17520*/  ISETP.GE.AND P5, PT, R6, c[0x0][0x3c8], PT ;  /* 0x0000f20006007a0c */ /* 0x000fc40003fa6270 */
[----:B------:R-:W-:Y:S01]  /*17530*/  SHF.R.S32.HI R7, RZ, 0x1f, R3 ;  /* 0x0000001fff077819 */ /* 0x000fe20000011403 */
[----:B------:R2:W-:Y:S04]  /*17540*/  @!P4 ST.E.64 [R8.64], R82 ;  /* 0x000000520800c985 */ /* 0x0005e8000c101b06 */
[----:B------:R3:W-:Y:S01]  /*17550*/  @!P6 ST.E.64 [R12.64], R156 ;  /* 0x0000009c0c00e985 */ /* 0x0007e2000c101b06 */
[----:B------:R-:W-:-:S04]  /*17560*/  IADD3 R5, R27, 0xd0, RZ ;  /* 0x000000d01b057810 */ /* 0x000fc80007ffe0ff */
[----:B------:R-:W-:Y:S02]  /*17570*/  ISETP.GE.AND P4, PT, R5, c[0x0][0x3c8], PT ;  /* 0x0000f20005007a0c */ /* 0x000fe40003f86270 */
[----:B-1----:R-:W-:-:S04]  /*17580*/  @!P1 LEA R10, P0, R3, R0, 0x2 ;  /* 0x00000000030a9211 */ /* 0x002fc800078010ff */
[----:B------:R-:W-:Y:S02]  /*17590*/  @!P1 LEA.HI.X R11, R3, R4, R7, 0x2, P0 ;  /* 0x00000004030b9211 */ /* 0x000fe400000f1407 */
[----:B--2---:R-:W-:Y:S02]  /*175a0*/  SHF.R.S32.HI R9, RZ, 0x1f, R6 ;  /* 0x0000001fff097819 */ /* 0x004fe40000011406 */
[----:B---3--:R-:W-:-:S04]  /*175b0*/  @!P5 LEA R12, P0, R6, R0, 0x2 ;  /* 0x00000000060cd211 */ /* 0x008fc800078010ff */
[----:B------:R-:W-:Y:S02]  /*175c0*/  @!P5 LEA.HI.X R13, R6, R4, R9, 0x2, P0 ;  /* 0x00000004060dd211 */ /* 0x000fe400000f1409 */
[----:B------:R-:W-:Y:S02]  /*175d0*/  ISETP.GE.AND P0, PT, R2, c[0x0][0x3c8], PT ;  /* 0x0000f20002007a0c */ /* 0x000fe40003f06270 */
[----:B------:R-:W-:-:S04]  /*175e0*/  IADD3 R3, R27, 0xd8, RZ ;  /* 0x000000d81b037810 */ /* 0x000fc80007ffe0ff */
[----:B------:R-:W-:Y:S02]  /*175f0*/  ISETP.GE.AND P3, PT, R3, c[0x0][0x3c8], PT ;  /* 0x0000f20003007a0c */ /* 0x000fe40003f66270 */
[----:B------:R-:W-:-:S05]  /*17600*/  SHF.R.S32.HI R7, RZ, 0x1f, R5 ;  /* 0x0000001fff077819 */ /* 0x000fca0000011405 */
[----:B------:R-:W-:Y:S01]  /*17610*/  @!P0 ST.E.64 [R16.64], R160 ;  /* 0x000000a010008985 */ /* 0x000fe2000c101b06 */
[----:B------:R-:W-:-:S03]  /*17620*/  ISETP.GE.AND P0, PT, R21, c[0x0][0x3c8], PT ;  /* 0x0000f20015007a0c */ /* 0x000fc60003f06270 */
[----:B------:R-:W-:Y:S01]  /*17630*/  @!P2 ST.E.64 [R14.64], R158 ;  /* 0x0000009e0e00a985 */ /* 0x000fe2000c101b06 */
[----:B------:R-:W-:-:S03]  /*17640*/  ISETP.GE.AND P2, PT, R25, c[0x0][0x3c8], PT ;  /* 0x0000f20019007a0c */ /* 0x000fc60003f46270 */
[----:B------:R1:W-:Y:S01]  /*17650*/  @!P1 ST.E.64 [R10.64], R94 ;  /* 0x0000005e0a009985 */ /* 0x0003e2000c101b06 */
[----:B------:R-:W-:Y:S02]  /*17660*/  ISETP.GE.AND P1, PT, R23, c[0x0][0x3c8], PT ;  /* 0x0000f20017007a0c */ /* 0x000fe40003f26270 */
[C---:B------:R-:W-:Y:S02]  /*17670*/  @!P4 LEA R8, P6, R5.reuse, R0, 0x2 ;  /* 0x000000000508c211 */ /* 0x040fe400078c10ff */
[----:B------:R-:W-:Y:S02]  /*17680*/  SHF.R.S32.HI R2, RZ, 0x1f, R3 ;  /* 0x0000001fff027819 */ /* 0x000fe40000011403 */
[----:B------:R-:W-:Y:S01]  /*17690*/  @!P4 LEA.HI.X R9, R5, R4, R7, 0x2, P6 ;  /* 0x000000040509c211 */ /* 0x000fe200030f1407 */
[----:B------:R-:W-:Y:S04]  /*176a0*/  @!P5 ST.E.64 [R12.64], R98 ;  /* 0x000000620c00d985 */ /* 0x000fe8000c101b06 */
[----:B------:R2:W-:Y:S02]  /*176b0*/  @!P4 ST.E.64 [R8.64], R86 ;  /* 0x000000560800c985 */ /* 0x0005e4000c101b06 */
[----:B------:R-:W-:-:S04]  /*176c0*/  @!P1 LEA R6, P5, R23, R0, 0x2 ;  /* 0x0000000017069211 */ /* 0x000fc800078a10ff */
[----:B------:R-:W-:Y:S02]  /*176d0*/  @!P1 LEA.HI.X R7, R23, R4, R24, 0x2, P5 ;  /* 0x0000000417079211 */ /* 0x000fe400028f1418 */
[----:B-1----:R-:W-:-:S04]  /*176e0*/  @!P3 LEA R10, P6, R3, R0, 0x2 ;  /* 0x00000000030ab211 */ /* 0x002fc800078c10ff */
[----:B------:R-:W-:Y:S02]  /*176f0*/  @!P3 LEA.HI.X R11, R3, R4, R2, 0x2, P6 ;  /* 0x00000004030bb211 */ /* 0x000fe400030f1402 */
[-C--:B------:R-:W-:Y:S02]  /*17700*/  @!P0 LEA R2, P4, R21, R0.reuse, 0x2 ;  /* 0x0000000015028211 */ /* 0x080fe400078810ff */
[----:B--2---:R-:W-:Y:S02]  /*17710*/  @!P2 LEA R8, P6, R25, R0, 0x2 ;  /* 0x000000001908a211 */ /* 0x004fe400078c10ff */
[-C--:B------:R-:W-:Y:S02]  /*17720*/  @!P0 LEA.HI.X R3, R21, R4.reuse, R22, 0x2, P4 ;  /* 0x0000000415038211 */ /* 0x080fe400020f1416 */
[----:B------:R-:W-:Y:S01]  /*17730*/  @!P2 LEA.HI.X R9, R25, R4, R26, 0x2, P6 ;  /* 0x000000041909a211 */ /* 0x000fe200030f141a */
[----:B------:R1:W-:Y:S04]  /*17740*/  @!P3 ST.E.64 [R10.64], R106 ;  /* 0x0000006a0a00b985 */ /* 0x0003e8000c101b06 */
        /* <DEDUP_REMOVED lines=10> */
.L_x_1719:
[----:B------:R-:W2:Y:S04]  /*177f0*/  LDL.LU R7, [R1+0x2c] ;  /* 0x00002c0001077983 */ /* 0x000ea80000300800 */
[----:B-1----:R-:W3:Y:S01]  /*17800*/  LDL R6, [R1+0x34] ;  /* 0x0000340001067983 */ /* 0x002ee20000100800 */
[----:B------:R-:W-:Y:S01]  /*17810*/  ISETP.NE.U32.AND P0, PT, RZ, c[0x0][0x508], PT ;  /* 0x00014200ff007a0c */ /* 0x000fe20003f05070 */
[----:B------:R-:W-:Y:S01]  /*17820*/  IMAD.MOV.U32 R4, RZ, RZ, 0x4 ;  /* 0x00000004ff047424 */ /* 0x000fe200078e00ff */
[----:B------:R-:W-:Y:S01]  /*17830*/  ISETP.NE.U32.AND P2, PT, RZ, c[0x0][0x500], PT ;  /* 0x00014000ff007a0c */ /* 0x000fe20003f45070 */
[----:B------:R-:W-:Y:S01]  /*17840*/  IMAD.MOV.U32 R17, RZ, RZ, c[0x0][0x388] ;  /* 0x0000e200ff117624 */ /* 0x000fe200078e00ff */
[----:B------:R-:W-:Y:S01]  /*17850*/  ISETP.NE.AND.EX P0, PT, RZ, c[0x0][0x50c], PT, P0 ;  /* 0x00014300ff007a0c */ /* 0x000fe20003f05300 */
[----:B------:R-:W-:Y:S01]  /*17860*/  IMAD.MOV.U32 R0, RZ, RZ, RZ ;  /* 0x000000ffff007224 */ /* 0x000fe200078e00ff */
[----:B------:R-:W-:Y:S01]  /*17870*/  ISETP.NE.AND.EX P2, PT, RZ, c[0x0][0x504], PT, P2 ;  /* 0x00014100ff007a0c */ /* 0x000fe20003f45320 */
[----:B---3--:R-:W-:-:S10]  /*17880*/  IMAD.WIDE R2, R6, R4, c[0x0][0x500] ;  /* 0x0001400006027625 */ /* 0x008fd400078e0204 */
[----:B------:R-:W-:Y:S02]  /*17890*/  @P0 IMAD.WIDE R4, R6, R4, c[0x0][0x508] ;  /* 0x0001420006040625 */ /* 0x000fe400078e0204 */
        /* <DEDUP_REMOVED lines=9> */
.L_x_1740:
[----:B-1----:R-:W1:Y:S01]  /*17930*/  S2R R5, SR_TID.X ;  /* 0x0000000000057919 */ /* 0x002e620000002100 */
[----:B------:R-:W-:Y:S01]  /*17940*/  SHF.R.S32.HI R2, RZ, 0x1f, R6 ;  /* 0x0000001fff027819 */ /* 0x000fe20000011406 */
[----:B------:R-:W-:Y:S01]  /*17950*/  BSSY B0, `(.L_x_1741) ;  /* 0x0000038000007945 */ /* 0x000fe20003800000 */
[----:B-----5:R-:W-:-:S02]  /*17960*/  SHF.R.S32.HI R13, RZ, 0x1f, R0 ;  /* 0x0000001fff0d7819 */ /* 0x020fc40000011400 */
[----:B------:R-:W-:Y:S02]  /*17970*/  SEL R3, R6, RZ, !P2 ;  /* 0x000000ff06037207 */ /* 0x000fe40005000000 */
[----:B------:R-:W-:Y:S02]  /*17980*/  SEL R20, R2, RZ, !P2 ;  /* 0x000000ff02147207 */ /* 0x000fe40005000000 */
        /* <DEDUP_REMOVED lines=52> */
.L_x_1742:
[----:B------:R-:W-:Y:S05]  /*17cd0*/  BSYNC B0 ;  /* 0x0000000000007941 */ /* 0x000fea0003800000 */
.L_x_1741:
        /* <DEDUP_REMOVED lines=15> */
[----:B------:R-:W-:-:S03]  /*17dd0*/  IADD3 R14, R10, R11, RZ ;  /* 0x0000000b0a0e7210 */ /* 0x000fc60007ffe0ff */
[----:B------:R-:W-:Y:S01]  /*17de0*/  IMAD R0, R0, c[0x0][0x3a4], R2 ;  /* 0x0000e90000007a24 */ /* 0x000fe200078e0202 */
[----:B----4-:R-:W-:Y:S01]  /*17df0*/  IADD3 R2, R6, R11, RZ ;  /* 0x0000000b06027210 */ /* 0x010fe20007ffe0ff */
        /* <DEDUP_REMOVED lines=27> */
.L_x_1798:
[----:B------:R-:W-:Y:S05]  /*17fb0*/  BRA.DIV ~URZ, `(.L_x_1744) ;  /* 0x000026027f007947 */ /* 0x000fea000b800000 */
[----:B------:R3:W4:Y:S02]  /*17fc0*/  SHFL.IDX PT, R0, R15, RZ, 0x181f ;  /* 0x00181fff0f007589 */ /* 0x00072400000e0000 */
.L_x_1799:
        /* <DEDUP_REMOVED lines=27> */
.L_x_1746:
[----:B------:R-:W-:Y:S05]  /*18180*/  BSYNC B0 ;  /* 0x0000000000007941 */ /* 0x000fea0003800000 */
.L_x_1745:
[----:B------:R-:W-:Y:S05]  /*18190*/  BRA.DIV ~URZ, `(.L_x_1747) ;  /* 0x000024827f007947 */ /* 0x000fea000b800000 */
[----:B--2---:R2:W1:Y:S04]  /*181a0*/  SHFL.IDX PT, R4, R12, 0x1, 0x181f ;  /* 0x00381f000c047f89 */ /* 0x00446800000e0000 */
[----:B----4-:R2:W4:Y:S02]  /*181b0*/  SHFL.IDX PT, R0, R15, 0x1, 0x181f ;  /* 0x00381f000f007f89 */ /* 0x01052400000e0000 */
.L_x_1800:
        /* <DEDUP_REMOVED lines=27> */
.L_x_1749:
[----:B------:R-:W-:Y:S05]  /*18370*/  BSYNC B0 ;  /* 0x0000000000007941 */ /* 0x000fea0003800000 */
.L_x_1748:
[----:B------:R-:W-:Y:S05]  /*18380*/  BRA.DIV ~URZ, `(.L_x_1750) ;  /* 0x000023527f007947 */ /* 0x000fea000b800000 */
[----:B-1----:R1:W2:Y:S02]  /*18390*/  SHFL.IDX PT, R4, R12, 0x2, 0x181f ;  /* 0x00581f000c047f89 */ /* 0x0022a400000e0000 */
.L_x_1801:
[----:B------:R-:W-:Y:S05]  /*183a0*/  BRA.DIV ~URZ, `(.L_x_1751) ;  /* 0x000023a27f007947 */ /* 0x000fea000b800000 */
[----:B----4-:R4:W1:Y:S02]  /*183b0*/  SHFL.IDX PT, R0, R15, 0x2, 0x181f ;  /* 0x00581f000f007f89 */ /* 0x01086400000e0000 */
.L_x_1802:
        /* <DEDUP_REMOVED lines=27> */
.L_x_1753:
[----:B------:R-:W-:Y:S05]  /*18570*/  BSYNC B0 ;  /* 0x0000000000007941 */ /* 0x000fea0003800000 */
.L_x_1752:
[----:B------:R-:W-:Y:S05]  /*18580*/  BRA.DIV ~URZ, `(.L_x_1754) ;  /* 0x000022227f007947 */ /* 0x000fea000b800000 */
[----:B--2---:R2:W3:Y:S04]  /*18590*/  SHFL.IDX PT, R4, R12, 0x3, 0x181f ;  /* 0x00781f000c047f89 */ /* 0x0044e800000e0000 */
[----:B-1----:R2:W1:Y:S02]  /*185a0*/  SHFL.IDX PT, R0, R15, 0x3, 0x181f ;  /* 0x00781f000f007f89 */ /* 0x00246400000e0000 */
.L_x_1803:
[----:B------:R-:W-:-:S04]  /*185b0*/  IADD3 R14, R14, 0x60, RZ ;  /* 0x000000600e0e7810 */ /* 0x000fc80007ffe0ff */
[----:B------:R-:W-:-:S13]  /*185c0*/  ISETP.GE.AND P0, PT, R14, R13, PT ;  /* 0x0000000d0e00720c */ /* 0x000fda0003f06270 */
[----:B------:R-:W-:Y:S05]  /*185d0*/  @P0 BRA `(.L_x_1734) ;  /* 0x0000017000000947 */ /* 0x000fea0003800000 */
[----:B------:R-:W5:Y:S04]  /*185e0*/  LDL.64 R2, [R1+0x20] ;  /* 0x0000200001027983 */ /* 0x000f680000100a00 */
[----:B--2---:R-:W2:Y:S04]  /*185f0*/  LDL R17, [R1+0x3c] ;  /* 0x00003c0001117983 */ /* 0x004ea80000100800 */
[----:B---34-:R-:W3:Y:S04]  /*18600*/  LDL R15, [R1+0x38] ;  /* 0x00003800010f7983 */ /* 0x018ee80000100800 */
[----:B------:R-:W4:Y:S04]  /*18610*/  LDL R5, [R1+0x40] ;  /* 0x0000400001057983 */ /* 0x000f280000100800 */
[----:B------:R-:W4:Y:S04]  /*18620*/  LDL R18, [R1+0x54] ;  /* 0x0000540001127983 */ /* 0x000f280000100800 */
[----:B------:R-:W4:Y:S04]  /*18630*/  LDL R16, [R1+0x50] ;  /* 0x0000500001107983 */ /* 0x000f280000100800 */
[----:B------:R-:W4:Y:S01]  /*18640*/  LDL R12, [R1+0x4c] ;  /* 0x00004c00010c7983 */ /* 0x000f220000100800 */
[----:B-----5:R-:W-:-:S02]  /*18650*/  ISETP.GE.AND P3, PT, R2, c[0x0][0x3c8], PT ;  /* 0x0000f20002007a0c */ /* 0x020fc40003f66270 */
[----:B--2---:R-:W-:Y:S02]  /*18660*/  ISETP.GE.AND P2, PT, R17, c[0x0][0x3c8], PT ;  /* 0x0000f20011007a0c */ /* 0x004fe40003f46270 */
[----:B---3--:R-:W-:Y:S02]  /*18670*/  ISETP.GE.AND P1, PT, R15, c[0x0][0x3c8], PT ;  /* 0x0000f2000f007a0c */ /* 0x008fe40003f26270 */
[----:B----4-:R-:W-:-:S07]  /*18680*/  ISETP.GE.AND P0, PT, R5, c[0x0][0x3c8], PT ;  /* 0x0000f20005007a0c */ /* 0x010fce0003f06270 */
        /* <DEDUP_REMOVED lines=12> */
.L_x_1734:
[----:B------:R-:W-:Y:S05]  /*18750*/  BSYNC B1 ;  /* 0x0000000000017941 */ /* 0x000fea0003800000 */
.L_x_1718:
[----:B------:R-:W-:-:S13]  /*18760*/  ISETP.NE.AND P0, PT, RZ, UR5, PT ;  /* 0x00000005ff007c0c */ /* 0x000fda000bf05270 */
[----:B------:R-:W-:Y:S01]  /*18770*/  @P0 WARPSYNC 0xffffffff ;  /* 0xffffffff00000948 */ /* 0x000fe20003800000 */
[----:B------:R-:W-:Y:S06]  /*18780*/  @P0 BAR.SYNC.DEFER_BLOCKING 0x5, 0x100 ;  /* 0x0144000000000b1d */ /* 0x000fec0000010000 */
[----:B-1-3--:R-:W1:Y:S04]  /*18790*/  @P0 LDS.128 R4, [0x20100] ;  /* 0x02010000ff040984 */ /* 0x00ae680000000c00 */
[----:B-1----:R1:W-:Y:S04]  /*187a0*/  @P0 STL.64 [R1+0x28], R4 ;  /* 0x0000280401000387 */ /* 0x0023e80000100a00 */
[----:B------:R1:W-:Y:S04]  /*187b0*/  @P0 STL.64 [R1+0x30], R6 ;  /* 0x0000300601000387 */ /* 0x0003e80000100a00 */
[----:B------:R-:W-:Y:S06]  /*187c0*/  @P0 BAR.ARV 0x4, 0x100 ;  /* 0x0104000000000b1d */ /* 0x000fec0000002000 */
[----:B------:R-:W-:Y:S05]  /*187d0*/  @P0 BRA `(.L_x_1755) ;  /* 0x0000104000000947 */ /* 0x000fea0003800000 */
[----:B----4-:R-:W3:Y:S01]  /*187e0*/  S2R R0, SR_TID.X ;  /* 0x0000000000007919 */ /* 0x010ee20000002100 */
[----:B-1----:R-:W-:Y:S01]  /*187f0*/  IMAD.MOV.U32 R7, RZ, RZ, RZ ;  /* 0x000000ffff077224 */ /* 0x002fe200078e00ff */
[----:B--23--:R-:W-:-:S04]  /*18800*/  LOP3.LUT R14, R0, 0x1f, RZ, 0xc0, !PT ;  /* 0x0000001f000e7812 */ /* 0x00cfc800078ec0ff */
[----:B------:R-:W-:Y:S01]  /*18810*/  ISETP.NE.AND P6, PT, R14, 0x1f, PT ;  /* 0x0000001f0e00780c */ /* 0x000fe20003fc5270 */
[----:B------:R-:W-:Y:S10]  /*18820*/  BRA.DIV ~URZ, `(.L_x_1756) ;  /* 0x000020427f007947 */ /* 0x000ff4000b800000 */
[----:B------:R1:W2:Y:S02]  /*18830*/  SHFL.IDX PT, R9, R110, RZ, 0x1f ;  /* 0x00001fff6e097589 */ /* 0x0002a400000e0000 */
.L_x_1804:
[----:B------:R-:W-:Y:S05]  /*18840*/  BRA.DIV ~URZ, `(.L_x_1757) ;  /* 0x000020927f007947 */ /* 0x000fea000b800000 */
[----:B------:R3:W4:Y:S02]  /*18850*/  SHFL.IDX PT, R8, R110, 0x1, 0x1f ;  /* 0x00201f006e087f89 */ /* 0x00072400000e0000 */
.L_x_1805:
        /* <DEDUP_REMOVED lines=19> */
.L_x_1806:
        /* <DEDUP_REMOVED lines=16> */
.L_x_1807:
[----:B---3--:R-:W-:Y:S01]  /*18a90*/  IMAD R0, R0, c[0x0][0x538], RZ ;  /* 0x00014e0000007a24 */ /* 0x008fe200078e02ff */
[----:B------:R-:W-:Y:S04]  /*18aa0*/  BSSY B1, `(.L_x_1760) ;  /* 0x00000ce000017945 */ /* 0x000fe80003800000 */
[----:B----4-:R-:W-:-:S04]  /*18ab0*/  IADD3 R8, R0, R8, RZ ;  /* 0x0000000800087210 */ /* 0x010fc80007ffe0ff */
[----:B--2---:R-:W-:-:S13]  /*18ac0*/  ISETP.GT.AND P0, PT, R8, R9, PT ;  /* 0x000000090800720c */ /* 0x004fda0003f04270 */
[----:B------:R-:W-:Y:S05]  /*18ad0*/  @P0 BRA `(.L_x_1761) ;  /* 0x0000025000000947 */ /* 0x000fea0003800000 */
.L_x_1765:
        /* <DEDUP_REMOVED lines=17> */
.L_x_1808:
        /* <DEDUP_REMOVED lines=16> */
.L_x_1809:
[----:B--2---:R-:W-:-:S05]  /*18cf0*/  IMAD R0, R0, c[0x0][0x538], RZ ;  /* 0x00014e0000007a24 */ /* 0x004fca00078e02ff */
[----:B------:R-:W-:-:S04]  /*18d00*/  IADD3 R8, R0, R8, RZ ;  /* 0x0000000800087210 */ /* 0x000fc80007ffe0ff */
[----:B------:R-:W-:-:S13]  /*18d10*/  ISETP.GT.AND P0, PT, R8, R9, PT ;  /* 0x000000090800720c */ /* 0x000fda0003f04270 */
[----:B-1----:R-:W-:Y:S05]  /*18d20*/  @!P0 BRA `(.L_x_1765) ;  /* 0xfffffdb000008947 */ /* 0x002fea000383ffff */
.L_x_1761:
[----:B------:R-:W-:-:S05]  /*18d30*/  IADD3 R11, -R0, R8, RZ ;  /* 0x00000008000b7210 */ /* 0x000fca0007ffe1ff */
[----:B------:R-:W-:-:S05]  /*18d40*/  IMAD R0, R4, c[0x0][0x538], R11 ;  /* 0x00014e0004007a24 */ /* 0x000fca00078e020b */
[----:B------:R-:W-:Y:S01]  /*18d50*/  ISETP.GT.AND P0, PT, R0, R9, PT ;  /* 0x000000090000720c */ /* 0x000fe20003f04270 */
[----:B------:R-:W-:-:S12]  /*18d60*/  BRA.DIV ~URZ, `(.L_x_1766) ;  /* 0x00001fb27f007947 */ /* 0x000fd8000b800000 */
[----:B------:R-:W-:-:S03]  /*18d70*/  VOTE.ANY R12, PT, !P0 ;  /* 0x00000000000c7806 */ /* 0x000fc600040e0100 */
.L_x_1810:
[----:B------:R-:W2:Y:S01]  /*18d80*/  LDL.LU R0, [R1+0x34] ;  /* 0x0000340001007983 */ /* 0x000ea20000300800 */
[----:B------:R-:W2:Y:S02]  /*18d90*/  POPC R8, R12 ;  /* 0x0000000c00087309 */ /* 0x000ea40000000000 */
[----:B--2---:R-:W-:-:S05]  /*18da0*/  IADD3 R0, R8, R0, RZ ;  /* 0x0000000008007210 */ /* 0x004fca0007ffe0ff */
[----:B------:R2:W-:Y:S01]  /*18db0*/  STL [R1+0x34], R0 ;  /* 0x0000340001007387 */ /* 0x0005e20000100800 */
[----:B------:R-:W-:Y:S05]  /*18dc0*/  BRA.DIV ~URZ, `(.L_x_1767) ;  /* 0x00001fa27f007947 */ /* 0x000fea000b800000 */
[----:B------:R3:W4:Y:S04]  /*18dd0*/  SHFL.IDX PT, R10, R6, R8, 0x1f ;  /* 0x00001f08060a7589 */ /* 0x00072800000e0000 */
[----:B------:R3:W1:Y:S02]  /*18de0*/  SHFL.IDX PT, R7, R7, R8, 0x1f ;  /* 0x00001f0807077589 */ /* 0x00066400000e0000 */
.L_x_1811:
[----:B------:R-:W-:Y:S01]  /*18df0*/  ISETP.NE.AND P0, PT, R12, RZ, PT ;  /* 0x000000ff0c00720c */ /* 0x000fe20003f05270 */
[----:B------:R-:W-:-:S12]  /*18e00*/  BSSY B0, `(.L_x_1768) ;  /* 0x0000005000007945 */ /* 0x000fd80003800000 */
[----:B------:R-:W-:Y:S05]  /*18e10*/  @!P0 BRA `(.L_x_1769) ;  /* 0x0000003000008947 */ /* 0x000fea0003800000 */
[----:B------:R-:W-:Y:S01]  /*18e20*/  IADD3 R3, R8, -0x1, RZ ;  /* 0xffffffff08037810 */ /* 0x000fe20007ffe0ff */
[----:B------:R-:W-:Y:S05]  /*18e30*/  BRA.DIV ~URZ, `(.L_x_1770) ;  /* 0x000020027f007947 */ /* 0x000fea000b800000 */
[----:B------:R2:W3:Y:S02]  /*18e40*/  SHFL.IDX PT, R13, R4, R3, 0x1f ;  /* 0x00001f03040d7589 */ /* 0x0004e400000e0000 */
.L_x_1769:
[----:B------:R-:W-:Y:S05]  /*18e50*/  BSYNC B0 ;  /* 0x0000000000007941 */ /* 0x000fea0003800000 */
.L_x_1768:
        /* <DEDUP_REMOVED lines=68> */
.L_x_1772:
        /* <DEDUP_REMOVED lines=40> */
[----:B------:R-:W-:Y:S02]  /*19520*/  IABS R11, R0 ;  /* 0x00000000000b7213 */ /* 0x000fe40000000000 */
[----:B------:R-:W1:Y:S01]  /*19530*/  I2F.RP R4, R3 ;  /* 0x0000000300047306 */ /* 0x000e620000209400 */
[----:B------:R-:W-:Y:S02]  /*19540*/  MOV R7, R2 ;  /* 0x0000000200077202 */ /* 0x000fe40000000f00 */
[----:B------:R-:W-:-:S05]  /*19550*/  IMAD.MOV R2, RZ, RZ, -R11 ;  /* 0x000000ffff027224 */ /* 0x000fca00078e0a0b */
[----:B-1----:R-:W1:Y:S02]  /*19560*/  MUFU.RCP R4, R4 ;  /* 0x0000000400047308 */ /* 0x002e640000001000 */
[----:B-1----:R-:W-:-:S06]  /*19570*/  IADD3 R4, R4, 0xffffffe, RZ ;  /* 0x0ffffffe04047810 */ /* 0x002fcc0007ffe0ff */
[----:B------:R-:W1:Y:S02]  /*19580*/  F2I.FTZ.U32.TRUNC.NTZ R5, R4 ;  /* 0x0000000400057305 */ /* 0x000e64000021f000 */
[----:B-1----:R-:W-:-:S04]  /*19590*/  IMAD.MOV R4, RZ, RZ, -R5 ;  /* 0x000000ffff047224 */ /* 0x002fc800078e0a05 */
[----:B------:R-:W-:Y:S02]  /*195a0*/  IMAD R8, R4, R3, RZ ;  /* 0x0000000304087224 */ /* 0x000fe400078e02ff */
[----:B------:R-:W-:-:S04]  /*195b0*/  IMAD.MOV.U32 R4, RZ, RZ, RZ ;  /* 0x000000ffff047224 */ /* 0x000fc800078e00ff */
[----:B------:R-:W-:-:S04]  /*195c0*/  IMAD.HI.U32 R5, R5, R8, R4 ;  /* 0x0000000805057227 */ /* 0x000fc800078e0004 */
        /* <DEDUP_REMOVED lines=17> */
.L_x_1773:
[----:B------:R-:W-:Y:S05]  /*196e0*/  BSYNC B0 ;  /* 0x0000000000007941 */ /* 0x000fea0003800000 */
.L_x_1771:
[----:B------:R-:W-:-:S04]  /*196f0*/  LOP3.LUT R2, RZ, R2, RZ, 0x33, !PT ;  /* 0x00000002ff027212 */ /* 0x000fc800078e33ff */
[----:B-1----:R-:W-:-:S05]  /*19700*/  IADD3 R0, R2, R10, RZ ;  /* 0x0000000a02007210 */ /* 0x002fca0007ffe0ff */
[----:B------:R1:W-:Y:S01]  /*19710*/  STL [R1+0x2c], R0 ;  /* 0x00002c0001007387 */ /* 0x0003e20000100800 */
[----:B------:R-:W-:Y:S05]  /*19720*/  BRA `(.L_x_1774) ;  /* 0x0000005000007947 */ /* 0x000fea0003800000 */
.L_x_1762:
[----:B------:R-:W-:Y:S01]  /*19730*/  MOV R0, c[0x0][0x53c] ;  /* 0x00014f0000007a02 */ /* 0x000fe20000000f00 */
[----:B------:R2:W-:Y:S04]  /*19740*/  STL [R1+0x28], R9 ;  /* 0x0000280901007387 */ /* 0x0005e80000100800 */
[----:B------:R2:W-:Y:S04]  /*19750*/  STL [R1+0x2c], RZ ;  /* 0x00002cff01007387 */ /* 0x0005e80000100800 */
[----:B------:R2:W-:Y:S04]  /*19760*/  STL [R1+0x30], RZ ;  /* 0x000030ff01007387 */ /* 0x0005e80000100800 */
[----:B------:R2:W-:Y:S02]  /*19770*/  STL [R1+0x34], R0 ;  /* 0x0000340001007387 */ /* 0x0005e40000100800 */
.L_x_1774:
[----:B------:R-:W-:Y:S05]  /*19780*/  BSYNC B1 ;  /* 0x0000000000017941 */ /* 0x000fea0003800000 */
.L_x_1760:
        /* <DEDUP_REMOVED lines=9> */
.L_x_1755:
[----:B--2-4-:R-:W2:Y:S02]  /*19820*/  LDL R0, [R1+0x34] ;  /* 0x0000340001007983 */ /* 0x014ea40000100800 */
[----:B--2---:R-:W-:-:S13]  /*19830*/  ISETP.GE.AND P0, PT, R0, c[0x0][0x53c], PT ;  /* 0x00014f0000007a0c */ /* 0x004fda0003f06270 */
[----:B-1----:R-:W-:Y:S01]  /*19840*/  @P0 CALL.REL.NOINC `(.L_x_1775) ;  /* 0x0000001000000944 */ /* 0x002fe20003c00000 */
[----:B------:R-:W-:Y:S05]  /*19850*/  BRA `(.L_x_1776) ;  /* 0xfffe83a000007947 */ /* 0x000fea000383ffff */
.L_x_1775:
[----:B------:R-:W-:Y:S05]  /*19860*/  EXIT ;  /* 0x000000000000794d */ /* 0x000fea0003800000 */
.L_x_1636:
[----:B------:R-:W-:Y:S01]  /*19870*/  IMAD.MOV.U32 R0, RZ, RZ, R5 ;  /* 0x000000ffff007224 */ /* 0x000fe200078e0005 */
[----:B------:R-:W-:Y:S02]  /*19880*/  MOV R2, 0x1 ;  /* 0x0000000100027802 */ /* 0x000fe40000000f00 */
[----:B------:R-:W-:Y:S02]  /*19890*/  MOV R3, 0x198b0 ;  /* 0x000198b000037802 */ /* 0x000fe40000000f00 */
[----:B------:R-:W-:Y:S05]  /*198a0*/  CALL.REL.NOINC `($__internal_36_$__cuda_sm70_shflsync_up_p) ;  /* 0x0000169000007944 */ /* 0x000fea0003c00000 */
[----:B------:R-:W-:Y:S01]  /*198b0*/  MOV R0, R4 ;  /* 0x0000000400007202 */ /* 0x000fe20000000f00 */
[----:B------:R-:W-:Y:S05]  /*198c0*/  BRA `(.L_x_1777) ;  /* 0xfffe6b9000007947 */ /* 0x000fea000383ffff */
.L_x_1637:
[----:B------:R-:W-:Y:S01]  /*198d0*/  IMAD.MOV.U32 R0, RZ, RZ, R5 ;  /* 0x000000ffff007224 */ /* 0x000fe200078e0005 */
[----:B------:R-:W-:Y:S02]  /*198e0*/  MOV R2, 0x2 ;  /* 0x0000000200027802 */ /* 0x000fe40000000f00 */
[----:B------:R-:W-:Y:S02]  /*198f0*/  MOV R3, 0x19910 ;  /* 0x0001991000037802 */ /* 0x000fe40000000f00 */
[----:B------:R-:W-:Y:S05]  /*19900*/  CALL.REL.NOINC `($__internal_36_$__cuda_sm70_shflsync_up_p) ;  /* 0x0000163000007944 */ /* 0x000fea0003c00000 */
[----:B------:R-:W-:Y:S01]  /*19910*/  SEL R0, R4, RZ, P4 ;  /* 0x000000ff04007207 */ /* 0x000fe20002000000 */
[----:B------:R-:W-:Y:S01]  /*19920*/  IMAD.MOV.U32 R2, RZ, RZ, 0x4 ;  /* 0x00000004ff027424 */ /* 0x000fe200078e00ff */
[----:B------:R-:W-:-:S03]  /*19930*/  MOV R3, 0x19960 ;  /* 0x0001996000037802 */ /* 0x000fc60000000f00 */
[----:B------:R-:W-:Y:S02]  /*19940*/  IMAD.IADD R0, R5, 0x1, R0 ;  /* 0x0000000105007824 */ /* 0x000fe400078e0200 */
        /* <DEDUP_REMOVED lines=14> */
[----:B------:R-:W-:Y:S01]  /*19a30*/  IMAD.IADD R4, R0, 0x1, R4 ;  /* 0x0000000100047824 */ /* 0x000fe200078e0204 */
[----:B------:R-:W-:-:S03]  /*19a40*/  MOV R0, 0x1f ;  /* 0x0000001f00007802 */ /* 0x000fc60000000f00 */
[----:B------:R-:W-:Y:S02]  /*19a50*/  IMAD.MOV.U32 R5, RZ, RZ, R4 ;  /* 0x000000ffff057224 */ /* 0x000fe400078e0004 */
[----:B------:R-:W-:Y:S05]  /*19a60*/  CALL.REL.NOINC `($__internal_35_$__cuda_sm70_shflsync_idx_p) ;  /* 0x0000148000007944 */ /* 0x000fea0003c00000 */
[----:B------:R-:W-:Y:S05]  /*19a70*/  BRA `(.L_x_1778) ;  /* 0xfffe6ae000007947 */ /* 0x000fea000383ffff */
.L_x_1639:
[----:B------:R-:W-:Y:S02]  /*19a80*/  SEL R0, RZ, 0x1, P0 ;  /* 0x00000001ff007807 */ /* 0x000fe40000000000 */
[----:B------:R-:W-:Y:S02]  /*19a90*/  MOV R2, 0x19ab0 ;  /* 0x00019ab000027802 */ /* 0x000fe40000000f00 */
[----:B------:R-:W-:Y:S05]  /*19aa0*/  CALL.REL.NOINC `($__internal_37_$__cuda_sm70_votesync_ballot) ;  /* 0x0000150000007944 */ /* 0x000fea0003c00000 */
[----:B------:R-:W-:Y:S01]  /*19ab0*/  MOV R10, R0 ;  /* 0x00000000000a7202 */ /* 0x000fe20000000f00 */
[----:B------:R-:W-:Y:S05]  /*19ac0*/  BRA `(.L_x_1779) ;  /* 0xfffe6b2000007947 */ /* 0x000fea000383ffff */
.L_x_1640:
[----:B------:R-:W-:Y:S01]  /*19ad0*/  IMAD.MOV.U32 R5, RZ, RZ, R9 ;  /* 0x000000ffff057224 */ /* 0x000fe200078e0009 */
[----:B------:R-:W-:Y:S01]  /*19ae0*/  MOV R3, R7 ;  /* 0x0000000700037202 */ /* 0x000fe20000000f00 */
[----:B-1----:R-:W-:Y:S01]  /*19af0*/  IMAD.MOV.U32 R0, RZ, RZ, 0x1f ;  /* 0x0000001fff007424 */ /* 0x002fe200078e00ff */
[----:B------:R-:W-:Y:S02]  /*19b00*/  MOV R2, 0x19b20 ;  /* 0x00019b2000027802 */ /* 0x000fe40000000f00 */
[----:B------:R-:W-:Y:S05]  /*19b10*/  CALL.REL.NOINC `($__internal_35_$__cuda_sm70_shflsync_idx_p) ;  /* 0x000013d000007944 */ /* 0x000fea0003c00000 */
[----:B------:R-:W-:Y:S01]  /*19b20*/  IMAD.MOV.U32 R12, RZ, RZ, R0 ;  /* 0x000000ffff0c7224 */ /* 0x000fe200078e0000 */
[----:B------:R-:W-:Y:S01]  /*19b30*/  MOV R5, R8 ;  /* 0x0000000800057202 */ /* 0x000fe20000000f00 */
[----:B------:R-:W-:Y:S01]  /*19b40*/  IMAD.MOV.U32 R6, RZ, RZ, RZ ;  /* 0x000000ffff067224 */ /* 0x000fe200078e00ff */
[----:B------:R-:W-:Y:S01]  /*19b50*/  MOV R3, R7 ;  /* 0x0000000700037202 */ /* 0x000fe20000000f00 */
[----:B------:R-:W-:Y:S01]  /*19b60*/  IMAD.MOV.U32 R0, RZ, RZ, 0x1f ;  /* 0x0000001fff007424 */ /* 0x000fe200078e00ff */
[----:B------:R-:W-:-:S02]  /*19b70*/  MOV R2, 0x19b90 ;  /* 0x00019b9000027802 */ /* 0x000fc40000000f00 */
[----:B------:R-:W-:Y:S05]  /*19b80*/  CALL.REL.NOINC `($__internal_35_$__cuda_sm70_shflsync_idx_p) ;  /* 0x0000136000007944 */ /* 0x000fea0003c00000 */
[----:B------:R-:W-:Y:S01]  /*19b90*/  MOV R9, R0 ;  /* 0x0000000000097202 */ /* 0x000fe20000000f00 */
[----:B------:R-:W-:Y:S05]  /*19ba0*/  BRA `(.L_x_1780) ;  /* 0xfffe6ab000007947 */ /* 0x000fea000383ffff */
.L_x_1643:
[----:B------:R-:W-:Y:S01]  /*19bb0*/  IMAD.MOV.U32 R5, RZ, RZ, R4 ;  /* 0x000000ffff057224 */ /* 0x000fe200078e0004 */
[----:B-1----:R-:W-:-:S02]  /*19bc0*/  MOV R0, 0x1f ;  /* 0x0000001f00007802 */ /* 0x002fc40000000f00 */
[----:B------:R-:W-:Y:S02]  /*19bd0*/  MOV R2, 0x19bf0 ;  /* 0x00019bf000027802 */ /* 0x000fe40000000f00 */
[----:B--234-:R-:W-:Y:S05]  /*19be0*/  CALL.REL.NOINC `($__internal_35_$__cuda_sm70_shflsync_idx_p) ;  /* 0x0000130000007944 */ /* 0x01cfea0003c00000 */
[----:B------:R-:W-:Y:S01]  /*19bf0*/  MOV R6, R0 ;  /* 0x0000000000067202 */ /* 0x000fe20000000f00 */
[----:B------:R-:W-:Y:S05]  /*19c00*/  BRA `(.L_x_1642) ;  /* 0xfffe6ab000007947 */ /* 0x000fea000383ffff */
.L_x_1662:
[----:B-1----:R-:W-:Y:S01]  /*19c10*/  IMAD.MOV.U32 R5, RZ, RZ, R14 ;  /* 0x000000ffff057224 */ /* 0x002fe200078e000e */
[----:B------:R-:W-:Y:S01]  /*19c20*/  MOV R3, RZ ;  /* 0x000000ff00037202 */ /* 0x000fe20000000f00 */
[----:B------:R-:W-:Y:S01]  /*19c30*/  IMAD.MOV.U32 R0, RZ, RZ, 0x181f ;  /* 0x0000181fff007424 */ /* 0x000fe200078e00ff */
[----:B------:R-:W-:Y:S02]  /*19c40*/  MOV R2, 0x19c60 ;  /* 0x00019c6000027802 */ /* 0x000fe40000000f00 */
[----:B------:R-:W-:Y:S05]  /*19c50*/  CALL.REL.NOINC `($__internal_35_$__cuda_sm70_shflsync_idx_p) ;  /* 0x0000129000007944 */ /* 0x000fea0003c00000 */
[----:B------:R-:W-:Y:S01]  /*19c60*/  MOV R4, R0 ;  /* 0x0000000000047202 */ /* 0x000fe20000000f00 */
[----:B------:R-:W-:Y:S05]  /*19c70*/  BRA `(.L_x_1781) ;  /* 0xfffe94d000007947 */ /* 0x000fea000383ffff */
.L_x_1663:
[----:B------:R-:W-:Y:S01]  /*19c80*/  IMAD.MOV.U32 R5, RZ, RZ, R15 ;  /* 0x000000ffff057224 */ /* 0x000fe200078e000f */
[----:B------:R-:W-:Y:S01]  /*19c90*/  MOV R3, RZ ;  /* 0x000000ff00037202 */ /* 0x000fe20000000f00 */
[----:B------:R-:W-:Y:S01]  /*19ca0*/  IMAD.MOV.U32 R0, RZ, RZ, 0x181f ;  /* 0x0000181fff007424 */ /* 0x000fe200078e00ff */
[----:B------:R-:W-:Y:S02]  /*19cb0*/  MOV R2, 0x19cd0 ;  /* 0x00019cd000027802 */ /* 0x000fe40000000f00 */
[----:B-12---:R-:W-:Y:S05]  /*19cc0*/  CALL.REL.NOINC `($__internal_35_$__cuda_sm70_shflsync_idx_p) ;  /* 0x0000122000007944 */ /* 0x006fea0003c00000 */
[----:B------:R-:W-:Y:S05]  /*19cd0*/  BRA `(.L_x_1782) ;  /* 0xfffe949000007947 */ /* 0x000fea000383ffff */
.L_x_1666:
[----:B------:R-:W-:Y:S01]  /*19ce0*/  IMAD.MOV.U32 R5, RZ, RZ, R14 ;  /* 0x000000ffff057224 */ /* 0x000fe200078e000e */
[----:B---3--:R-:W-:Y:S01]  /*19cf0*/  MOV R3, 0x1 ;  /* 0x0000000100037802 */ /* 0x008fe20000000f00 */
[----:B----4-:R-:W-:Y:S01]  /*19d00*/  IMAD.MOV.U32 R0, RZ, RZ, 0x181f ;  /* 0x0000181fff007424 */ /* 0x010fe200078e00ff */
[----:B------:R-:W-:-:S02]  /*19d10*/  MOV R2, 0x19d30 ;  /* 0x00019d3000027802 */ /* 0x000fc40000000f00 */
[----:B-12---:R-:W-:Y:S05]  /*19d20*/  CALL.REL.NOINC `($__internal_35_$__cuda_sm70_shflsync_idx_p) ;  /* 0x000011c000007944 */ /* 0x006fea0003c00000 */
[----:B------:R-:W-:Y:S01]  /*19d30*/  IMAD.MOV.U32 R4, RZ, RZ, R0 ;  /* 0x000000ffff047224 */ /* 0x000fe200078e0000 */
[----:B------:R-:W-:Y:S01]  /*19d40*/  MOV R3, 0x1 ;  /* 0x0000000100037802 */ /* 0x000fe20000000f00 */
[----:B------:R-:W-:Y:S01]  /*19d50*/  IMAD.MOV.U32 R5, RZ, RZ, R15 ;  /* 0x000000ffff057224 */ /* 0x000fe200078e000f */
[----:B------:R-:W-:-:S02]  /*19d60*/  MOV R0, 0x181f ;  /* 0x0000181f00007802 */ /* 0x000fc40000000f00 */
[----:B------:R-:W-:Y:S02]  /*19d70*/  MOV R2, 0x19d90 ;  /* 0x00019d9000027802 */ /* 0x000fe40000000f00 */
[----:B------:R-:W-:Y:S05]  /*19d80*/  CALL.REL.NOINC `($__internal_35_$__cuda_sm70_shflsync_idx_p) ;  /* 0x0000116000007944 */ /* 0x000fea0003c00000 */
[----:B------:R-:W-:Y:S05]  /*19d90*/  BRA `(.L_x_1783) ;  /* 0xfffe962000007947 */ /* 0x000fea000383ffff */
.L_x_1669:
[----:B------:R-:W-:Y:S01]  /*19da0*/  IMAD.MOV.U32 R5, RZ, RZ, R14 ;  /* 0x000000ffff057224 */ /* 0x000fe200078e000e */
[----:B-1----:R-:W-:Y:S01]  /*19db0*/  MOV R3, 0x2 ;  /* 0x0000000200037802 */ /* 0x002fe20000000f00 */
[----:B----4-:R-:W-:Y:S01]  /*19dc0*/  IMAD.MOV.U32 R0, RZ, RZ, 0x181f ;  /* 0x0000181fff007424 */ /* 0x010fe200078e00ff */
[----:B------:R-:W-:Y:S02]  /*19dd0*/  MOV R2, 0x19df0 ;  /* 0x00019df000027802 */ /* 0x000fe40000000f00 */
[----:B--2---:R-:W-:Y:S05]  /*19de0*/  CALL.REL.NOINC `($__internal_35_$__cuda_sm70_shflsync_idx_p) ;  /* 0x0000110000007944 */ /* 0x004fea0003c00000 */
[----:B------:R-:W-:Y:S01]  /*19df0*/  MOV R4, R0 ;  /* 0x0000000000047202 */ /* 0x000fe20000000f00 */
[----:B------:R-:W-:Y:S05]  /*19e00*/  BRA `(.L_x_1784) ;  /* 0xfffe97e000007947 */ /* 0x000fea000383ffff */
.L_x_1670:
[----:B------:R-:W-:Y:S01]  /*19e10*/  IMAD.MOV.U32 R5, RZ, RZ, R15 ;  /* 0x000000ffff057224 */ /* 0x000fe200078e000f */
[----:B------:R-:W-:Y:S01]  /*19e20*/  MOV R3, 0x2 ;  /* 0x0000000200037802 */ /* 0x000fe20000000f00 */
[----:B----4-:R-:W-:Y:S01]  /*19e30*/  IMAD.MOV.U32 R0, RZ, RZ, 0x181f ;  /* 0x0000181fff007424 */ /* 0x010fe200078e00ff */
[----:B------:R-:W-:Y:S02]  /*19e40*/  MOV R2, 0x19e60 ;  /* 0x00019e6000027802 */ /* 0x000fe40000000f00 */
[----:B-123--:R-:W-:Y:S05]  /*19e50*/  CALL.REL.NOINC `($__internal_35_$__cuda_sm70_shflsync_idx_p) ;  /* 0x0000109000007944 */ /* 0x00efea0003c00000 */
[----:B------:R-:W-:Y:S05]  /*19e60*/  BRA `(.L_x_1785) ;  /* 0xfffe97a000007947 */ /* 0x000fea000383ffff */
.L_x_1673:
[----:B------:R-:W-:Y:S01]  /*19e70*/  IMAD.MOV.U32 R5, RZ, RZ, R14 ;  /* 0x000000ffff057224 */ /* 0x000fe200078e000e */
[----:B-1----:R-:W-:Y:S01]  /*19e80*/  MOV R3, 0x3 ;  /* 0x0000000300037802 */ /* 0x002fe20000000f00 */
[----:B------:R-:W-:Y:S01]  /*19e90*/  IMAD.MOV.U32 R0, RZ, RZ, 0x181f ;  /* 0x0000181fff007424 */ /* 0x000fe200078e00ff */
[----:B------:R-:W-:-:S02]  /*19ea0*/  MOV R2, 0x19ec0 ;  /* 0x00019ec000027802 */ /* 0x000fc40000000f00 */
[----:B--234-:R-:W-:Y:S05]  /*19eb0*/  CALL.REL.NOINC `($__internal_35_$__cuda_sm70_shflsync_idx_p) ;  /* 0x0000103000007944 */ /* 0x01cfea0003c00000 */
[----:B------:R-:W-:Y:S01]  /*19ec0*/  IMAD.MOV.U32 R4, RZ, RZ, R0 ;  /* 0x000000ffff047224 */ /* 0x000fe200078e0000 */
[----:B------:R-:W-:Y:S01]  /*19ed0*/  MOV R3, 0x3 ;  /* 0x0000000300037802 */ /* 0x000fe20000000f00 */
[----:B------:R-:W-:Y:S01]  /*19ee0*/  IMAD.MOV.U32 R5, RZ, RZ, R15 ;  /* 0x000000ffff057224 */ /* 0x000fe200078e000f */
[----:B------:R-:W-:-:S02]  /*19ef0*/  MOV R0, 0x181f ;  /* 0x0000181f00007802 */ /* 0x000fc40000000f00 */
[----:B------:R-:W-:Y:S02]  /*19f00*/  MOV R2, 0x19f20 ;  /* 0x00019f2000027802 */ /* 0x000fe40000000f00 */
[----:B------:R-:W-:Y:S05]  /*19f10*/  CALL.REL.NOINC `($__internal_35_$__cuda_sm70_shflsync_idx_p) ;  /* 0x00000fd000007944 */ /* 0x000fea0003c00000 */
[----:B------:R-:W-:Y:S05]  /*19f20*/  BRA `(.L_x_1786) ;  /* 0xfffe992000007947 */ /* 0x000fea000383ffff */
.L_x_1714:
[----:B-1----:R1:W5:Y:S01]  /*19f30*/  LDL R2, [R1] ;  /* 0x0000000001027983 */ /* 0x0023620000100800 */
[----:B------:R-:W-:Y:S02]  /*19f40*/  MOV R5, 0x2 ;  /* 0x0000000200057802 */ /* 0x000fe40000000f00 */
[----:B------:R-:W-:Y:S02]  /*19f50*/  MOV R3, 0x19f70 ;  /* 0x00019f7000037802 */ /* 0x000fe40000000f00 */
[----:B-1---5:R-:W-:Y:S05]  /*19f60*/  CALL.REL.NOINC `($__internal_34_$__cuda_sm70_shflsync_bfly_p) ;  /* 0x00000f3000007944 */ /* 0x022fea0003c00000 */
[----:B------:R-:W-:Y:S01]  /*19f70*/  MOV R0, R5 ;  /* 0x0000000500007202 */ /* 0x000fe20000000f00 */
[----:B------:R-:W-:Y:S05]  /*19f80*/  BRA `(.L_x_1787) ;  /* 0xffff97b000007947 */ /* 0x000fea000383ffff */
.L_x_1715:
[----:B------:R-:W-:Y:S01]  /*19f90*/  IMAD.MOV.U32 R2, RZ, RZ, R0 ;  /* 0x000000ffff027224 */ /* 0x000fe200078e0000 */
[----:B------:R-:W-:Y:S02]  /*19fa0*/  MOV R5, 0x1 ;  /* 0x0000000100057802 */ /* 0x000fe40000000f00 */
[----:B------:R-:W-:Y:S02]  /*19fb0*/  MOV R3, 0x19fd0 ;  /* 0x00019fd000037802 */ /* 0x000fe40000000f00 */
[----:B------:R-:W-:Y:S05]  /*19fc0*/  CALL.REL.NOINC `($__internal_34_$__cuda_sm70_shflsync_bfly_p) ;  /* 0x00000ed000007944 */ /* 0x000fea0003c00000 */
[----:B------:R1:W5:Y:S01]  /*19fd0*/  LDL R2, [R1+0x8] ;  /* 0x0000080001027983 */ /* 0x0003620000100800 */
[----:B------:R-:W-:Y:S01]  /*19fe0*/  FADD.FTZ R0, R0, R5 ;  /* 0x0000000500007221 */ /* 0x000fe20000010000 */
[----:B------:R-:W-:Y:S02]  /*19ff0*/  MOV R5, 0x2 ;  /* 0x0000000200057802 */ /* 0x000fe40000000f00 */
[----:B------:R-:W-:-:S02]  /*1a000*/  MOV R3, 0x1a020 ;  /* 0x0001a02000037802 */ /* 0x000fc40000000f00 */
[----:B-1---5:R-:W-:Y:S05]  /*1a010*/  CALL.REL.NOINC `($__internal_34_$__cuda_sm70_shflsync_bfly_p) ;  /* 0x00000e8000007944 */ /* 0x022fea0003c00000 */
[----:B------:R-:W2:Y:S01]  /*1a020*/  LDL.LU R2, [R1+0x8] ;  /* 0x0000080001027983 */ /* 0x000ea20000300800 */
[----:B------:R-:W-:Y:S01]  /*1a030*/  MOV R3, 0x1a080 ;  /* 0x0001a08000037802 */ /* 0x000fe20000000f00 */
[----:B--2---:R-:W-:Y:S01]  /*1a040*/  FADD.FTZ R4, R2, R5 ;  /* 0x0000000502047221 */ /* 0x004fe20000010000 */
[----:B------:R-:W-:-:S04]  /*1a050*/  MOV R5, 0x1 ;  /* 0x0000000100057802 */ /* 0x000fc80000000f00 */
[----:B------:R-:W-:Y:S02]  /*1a060*/  MOV R2, R4 ;  /* 0x0000000400027202 */ /* 0x000fe40000000f00 */
[----:B------:R-:W-:Y:S05]  /*1a070*/  CALL.REL.NOINC `($__internal_34_$__cuda_sm70_shflsync_bfly_p) ;  /* 0x00000e2000007944 */ /* 0x000fea0003c00000 */
[----:B------:R-:W-:Y:S01]  /*1a080*/  MOV R3, R5 ;  /* 0x0000000500037202 */ /* 0x000fe20000000f00 */
[----:B------:R-:W-:Y:S05]  /*1a090*/  BRA `(.L_x_1788) ;  /* 0xffff973000007947 */ /* 0x000fea000383ffff */
.L_x_1722:
[----:B-1-34-:R-:W-:Y:S01]  /*1a0a0*/  IMAD.MOV.U32 R5, RZ, RZ, R14 ;  /* 0x000000ffff057224 */ /* 0x01afe200078e000e */
[----:B------:R-:W-:Y:S01]  /*1a0b0*/  MOV R3, RZ ;  /* 0x000000ff00037202 */ /* 0x000fe20000000f00 */
[----:B------:R-:W-:Y:S01]  /*1a0c0*/  IMAD.MOV.U32 R0, RZ, RZ, 0x181f ;  /* 0x0000181fff007424 */ /* 0x000fe200078e00ff */
[----:B------:R-:W-:Y:S02]  /*1a0d0*/  MOV R2, 0x1a0f0 ;  /* 0x0001a0f000027802 */ /* 0x000fe40000000f00 */
[----:B------:R-:W-:Y:S05]  /*1a0e0*/  CALL.REL.NOINC `($__internal_35_$__cuda_sm70_shflsync_idx_p) ;  /* 0x00000e0000007944 */ /* 0x000fea0003c00000 */
[----:B------:R-:W-:Y:S01]  /*1a0f0*/  MOV R6, R0 ;  /* 0x0000000000067202 */ /* 0x000fe20000000f00 */
[----:B------:R-:W-:Y:S05]  /*1a100*/  BRA `(.L_x_1789) ;  /* 0xffffb3c000007947 */ /* 0x000fea000383ffff */
.L_x_1723:
[----:B------:R-:W-:Y:S01]  /*1a110*/  IMAD.MOV.U32 R5, RZ, RZ, R15 ;  /* 0x000000ffff057224 */ /* 0x000fe200078e000f */
[----:B------:R-:W-:Y:S01]  /*1a120*/  MOV R3, RZ ;  /* 0x000000ff00037202 */ /* 0x000fe20000000f00 */
[----:B------:R-:W-:Y:S01]  /*1a130*/  IMAD.MOV.U32 R0, RZ, RZ, 0x181f ;  /* 0x0000181fff007424 */ /* 0x000fe200078e00ff */
[----:B------:R-:W-:Y:S02]  /*1a140*/  MOV R2, 0x1a160 ;  /* 0x0001a16000027802 */ /* 0x000fe40000000f00 */
[----:B-12---:R-:W-:Y:S05]  /*1a150*/  CALL.REL.NOINC `($__internal_35_$__cuda_sm70_shflsync_idx_p) ;  /* 0x00000d9000007944 */ /* 0x006fea0003c00000 */
[----:B------:R-:W-:Y:S05]  /*1a160*/  BRA `(.L_x_1790) ;  /* 0xffffb38000007947 */ /* 0x000fea000383ffff */
.L_x_1726:
[----:B------:R-:W-:Y:S01]  /*1a170*/  IMAD.MOV.U32 R5, RZ, RZ, R14 ;  /* 0x000000ffff057224 */ /* 0x000fe200078e000e */
[----:B--2---:R-:W-:Y:S01]  /*1a180*/  MOV R3, 0x1 ;  /* 0x0000000100037802 */ /* 0x004fe20000000f00 */
[----:B----4-:R-:W-:Y:S01]  /*1a190*/  IMAD.MOV.U32 R0, RZ, RZ, 0x181f ;  /* 0x0000181fff007424 */ /* 0x010fe200078e00ff */
[----:B------:R-:W-:-:S02]  /*1a1a0*/  MOV R2, 0x1a1c0 ;  /* 0x0001a1c000027802 */ /* 0x000fc40000000f00 */
[----:B-1-3--:R-:W-:Y:S05]  /*1a1b0*/  CALL.REL.NOINC `($__internal_35_$__cuda_sm70_shflsync_idx_p) ;  /* 0x00000d3000007944 */ /* 0x00afea0003c00000 */
[----:B------:R-:W-:Y:S01]  /*1a1c0*/  IMAD.MOV.U32 R6, RZ, RZ, R0 ;  /* 0x000000ffff067224 */ /* 0x000fe200078e0000 */
[----:B------:R-:W-:Y:S01]  /*1a1d0*/  MOV R3, 0x1 ;  /* 0x0000000100037802 */ /* 0x000fe20000000f00 */
[----:B------:R-:W-:Y:S01]  /*1a1e0*/  IMAD.MOV.U32 R5, RZ, RZ, R15 ;  /* 0x000000ffff057224 */ /* 0x000fe200078e000f */
[----:B------:R-:W-:-:S02]  /*1a1f0*/  MOV R0, 0x181f ;  /* 0x0000181f00007802 */ /* 0x000fc40000000f00 */
[----:B------:R-:W-:Y:S02]  /*1a200*/  MOV R2, 0x1a220 ;  /* 0x0001a22000027802 */ /* 0x000fe40000000f00 */
[----:B------:R-:W-:Y:S05]  /*1a210*/  CALL.REL.NOINC `($__internal_35_$__cuda_sm70_shflsync_idx_p) ;  /* 0x00000cd000007944 */ /* 0x000fea0003c00000 */
[----:B------:R-:W-:Y:S05]  /*1a220*/  BRA `(.L_x_1791) ;  /* 0xffffb4a000007947 */ /* 0x000fea000383ffff */
.L_x_1729:
[----:B------:R-:W-:Y:S01]  /*1a230*/  IMAD.MOV.U32 R5, RZ, RZ, R14 ;  /* 0x000000ffff057224 */ /* 0x000fe200078e000e */
[----:B-1----:R-:W-:Y:S01]  /*1a240*/  MOV R3, 0x2 ;  /* 0x0000000200037802 */ /* 0x002fe20000000f00 */
[----:B----4-:R-:W-:Y:S01]  /*1a250*/  IMAD.MOV.U32 R0, RZ, RZ, 0x181f ;  /* 0x0000181fff007424 */ /* 0x010fe200078e00ff */
[----:B------:R-:W-:Y:S02]  /*1a260*/  MOV R2, 0x1a280 ;  /* 0x0001a28000027802 */ /* 0x000fe40000000f00 */
[----:B--23--:R-:W-:Y:S05]  /*1a270*/  CALL.REL.NOINC `($__internal_35_$__cuda_sm70_shflsync_idx_p) ;  /* 0x00000c7000007944 */ /* 0x00cfea0003c00000 */
[----:B------:R-:W-:Y:S01]  /*1a280*/  MOV R6, R0 ;  /* 0x0000000000067202 */ /* 0x000fe20000000f00 */
[----:B------:R-:W-:Y:S05]  /*1a290*/  BRA `(.L_x_1792) ;  /* 0xffffb61000007947 */ /* 0x000fea000383ffff */
.L_x_1730:
[----:B------:R-:W-:Y:S01]  /*1a2a0*/  IMAD.MOV.U32 R5, RZ, RZ, R15 ;  /* 0x000000ffff057224 */ /* 0x000fe200078e000f */
[----:B------:R-:W-:Y:S01]  /*1a2b0*/  MOV R3, 0x2 ;  /* 0x0000000200037802 */ /* 0x000fe20000000f00 */
[----:B----4-:R-:W-:Y:S01]  /*1a2c0*/  IMAD.MOV.U32 R0, RZ, RZ, 0x181f ;  /* 0x0000181fff007424 */ /* 0x010fe200078e00ff */
[----:B------:R-:W-:Y:S02]  /*1a2d0*/  MOV R2, 0x1a2f0 ;  /* 0x0001a2f000027802 */ /* 0x000fe40000000f00 */
[----:B-123--:R-:W-:Y:S05]  /*1a2e0*/  CALL.REL.NOINC `($__internal_35_$__cuda_sm70_shflsync_idx_p) ;  /* 0x00000c0000007944 */ /* 0x00efea0003c00000 */
[----:B------:R-:W-:Y:S05]  /*1a2f0*/  BRA `(.L_x_1793) ;  /* 0xffffb5d000007947 */ /* 0x000fea000383ffff */
.L_x_1733:
        /* <DEDUP_REMOVED lines=12> */
.L_x_1735:
[----:B------:R-:W-:Y:S01]  /*1a3c0*/  IMAD.MOV.U32 R5, RZ, RZ, R18 ;  /* 0x000000ffff057224 */ /* 0x000fe200078e0012 */
[----:B------:R-:W-:Y:S01]  /*1a3d0*/  MOV R3, RZ ;  /* 0x000000ff00037202 */ /* 0x000fe20000000f00 */
[----:B------:R-:W-:Y:S01]  /*1a3e0*/  IMAD.MOV.U32 R0, RZ, RZ, 0x1c1f ;  /* 0x00001c1fff007424 */ /* 0x000fe200078e00ff */
[----:B------:R-:W-:Y:S02]  /*1a3f0*/  MOV R2, 0x1a410 ;  /* 0x0001a41000027802 */ /* 0x000fe40000000f00 */
[----:B------:R-:W-:Y:S05]  /*1a400*/  CALL.REL.NOINC `($__internal_35_$__cuda_sm70_shflsync_idx_p) ;  /* 0x00000ae000007944 */ /* 0x000fea0003c00000 */
[----:B------:R-:W-:Y:S01]  /*1a410*/  MOV R4, R0 ;  /* 0x0000000000047202 */ /* 0x000fe20000000f00 */
[----:B------:R-:W-:Y:S05]  /*1a420*/  BRA `(.L_x_1795) ;  /* 0xffffba7000007947 */ /* 0x000fea000383ffff */
.L_x_1736:
[----:B------:R-:W-:Y:S01]  /*1a430*/  IMAD.MOV.U32 R5, RZ, RZ, R19 ;  /* 0x000000ffff057224 */ /* 0x000fe200078e0013 */
[----:B------:R-:W-:Y:S01]  /*1a440*/  MOV R3, RZ ;  /* 0x000000ff00037202 */ /* 0x000fe20000000f00 */
[----:B------:R-:W-:Y:S01]  /*1a450*/  IMAD.MOV.U32 R0, RZ, RZ, 0x1c1f ;  /* 0x00001c1fff007424 */ /* 0x000fe200078e00ff */
[----:B------:R-:W-:Y:S02]  /*1a460*/  MOV R2, 0x1a480 ;  /* 0x0001a48000027802 */ /* 0x000fe40000000f00 */
[----:B-12---:R-:W-:Y:S05]  /*1a470*/  CALL.REL.NOINC `($__internal_35_$__cuda_sm70_shflsync_idx_p) ;  /* 0x00000a7000007944 */ /* 0x006fea0003c00000 */
[----:B------:R-:W-:Y:S05]  /*1a480*/  BRA `(.L_x_1796) ;  /* 0xffffba3000007947 */ /* 0x000fea000383ffff */
.L_x_1739:
[----:B------:R-:W-:Y:S01]  /*1a490*/  IMAD.MOV.U32 R5, RZ, RZ, R18 ;  /* 0x000000ffff057224 */ /* 0x000fe200078e0012 */
[----:B-1----:R-:W-:Y:S01]  /*1a4a0*/  MOV R3, 0x1 ;  /* 0x0000000100037802 */ /* 0x002fe20000000f00 */
[----:B----4-:R-:W-:Y:S01]  /*1a4b0*/  IMAD.MOV.U32 R0, RZ, RZ, 0x1c1f ;  /* 0x00001c1fff007424 */ /* 0x010fe200078e00ff */
[----:B------:R-:W-:-:S02]  /*1a4c0*/  MOV R2, 0x1a4e0 ;  /* 0x0001a4e000027802 */ /* 0x000fc40000000f00 */
[----:B--23--:R-:W-:Y:S05]  /*1a4d0*/  CALL.REL.NOINC `($__internal_35_$__cuda_sm70_shflsync_idx_p) ;  /* 0x00000a1000007944 */ /* 0x00cfea0003c00000 */
[----:B------:R-:W-:Y:S01]  /*1a4e0*/  IMAD.MOV.U32 R4, RZ, RZ, R0 ;  /* 0x000000ffff047224 */ /* 0x000fe200078e0000 */
[----:B------:R-:W-:Y:S01]  /*1a4f0*/  MOV R3, 0x1 ;  /* 0x0000000100037802 */ /* 0x000fe20000000f00 */
[----:B------:R-:W-:Y:S01]  /*1a500*/  IMAD.MOV.U32 R5, RZ, RZ, R19 ;  /* 0x000000ffff057224 */ /* 0x000fe200078e0013 */
[----:B------:R-:W-:-:S02]  /*1a510*/  MOV R0, 0x1c1f ;  /* 0x00001c1f00007802 */ /* 0x000fc40000000f00 */
[----:B------:R-:W-:Y:S02]  /*1a520*/  MOV R2, 0x1a540 ;  /* 0x0001a54000027802 */ /* 0x000fe40000000f00 */
[----:B------:R-:W-:Y:S05]  /*1a530*/  CALL.REL.NOINC `($__internal_35_$__cuda_sm70_shflsync_idx_p) ;  /* 0x000009b000007944 */ /* 0x000fea0003c00000 */
[----:B------:R-:W-:Y:S05]  /*1a540*/  BRA `(.L_x_1797) ;  /* 0xffffc5e000007947 */ /* 0x000fea000383ffff */
.L_x_1743:
[----:B------:R-:W-:Y:S01]  /*1a550*/  IMAD.MOV.U32 R5, RZ, RZ, R12 ;  /* 0x000000ffff057224 */ /* 0x000fe200078e000c */
[----:B------:R-:W-:Y:S01]  /*1a560*/  MOV R3, RZ ;  /* 0x000000ff00037202 */ /* 0x000fe20000000f00 */
[----:B------:R-:W-:Y:S01]  /*1a570*/  IMAD.MOV.U32 R0, RZ, RZ, 0x181f ;  /* 0x0000181fff007424 */ /* 0x000fe200078e00ff */
[----:B------:R-:W-:Y:S02]  /*1a580*/  MOV R2, 0x1a5a0 ;  /* 0x0001a5a000027802 */ /* 0x000fe40000000f00 */
[----:B------:R-:W-:Y:S05]  /*1a590*/  CALL.REL.NOINC `($__internal_35_$__cuda_sm70_shflsync_idx_p) ;  /* 0x0000095000007944 */ /* 0x000fea0003c00000 */
[----:B------:R-:W-:Y:S01]  /*1a5a0*/  MOV R4, R0 ;  /* 0x0000000000047202 */ /* 0x000fe20000000f00 */
[----:B------:R-:W-:Y:S05]  /*1a5b0*/  BRA `(.L_x_1798) ;  /* 0xffffd9f000007947 */ /* 0x000fea000383ffff */
.L_x_1744:
[----:B------:R-:W-:Y:S01]  /*1a5c0*/  IMAD.MOV.U32 R5, RZ, RZ, R15 ;  /* 0x000000ffff057224 */ /* 0x000fe200078e000f */
[----:B------:R-:W-:Y:S01]  /*1a5d0*/  MOV R3, RZ ;  /* 0x000000ff00037202 */ /* 0x000fe20000000f00 */
[----:B------:R-:W-:Y:S01]  /*1a5e0*/  IMAD.MOV.U32 R0, RZ, RZ, 0x181f ;  /* 0x0000181fff007424 */ /* 0x000fe200078e00ff */
[----:B------:R-:W-:Y:S02]  /*1a5f0*/  MOV R2, 0x1a610 ;  /* 0x0001a61000027802 */ /* 0x000fe40000000f00 */
[----:B-12---:R-:W-:Y:S05]  /*1a600*/  CALL.REL.NOINC `($__internal_35_$__cuda_sm70_shflsync_idx_p) ;  /* 0x000008e000007944 */ /* 0x006fea0003c00000 */
[----:B------:R-:W-:Y:S05]  /*1a610*/  BRA `(.L_x_1799) ;  /* 0xffffd9b000007947 */ /* 0x000fea000383ffff */
.L_x_1747:
        /* <DEDUP_REMOVED lines=12> */
.L_x_1750:
[----:B------:R-:W-:Y:S01]  /*1a6e0*/  IMAD.MOV.U32 R5, RZ, RZ, R12 ;  /* 0x000000ffff057224 */ /* 0x000fe200078e000c */
[----:B-1----:R-:W-:Y:S01]  /*1a6f0*/  MOV R3, 0x2 ;  /* 0x0000000200037802 */ /* 0x002fe20000000f00 */
[----:B----4-:R-:W-:Y:S01]  /*1a700*/  IMAD.MOV.U32 R0, RZ, RZ, 0x181f ;  /* 0x0000181fff007424 */ /* 0x010fe200078e00ff */
[----:B------:R-:W-:Y:S02]  /*1a710*/  MOV R2, 0x1a730 ;  /* 0x0001a73000027802 */ /* 0x000fe40000000f00 */
[----:B--23--:R-:W-:Y:S05]  /*1a720*/  CALL.REL.NOINC `($__internal_35_$__cuda_sm70_shflsync_idx_p) ;  /* 0x000007c000007944 */ /* 0x00cfea0003c00000 */
[----:B------:R-:W-:Y:S01]  /*1a730*/  MOV R4, R0 ;  /* 0x0000000000047202 */ /* 0x000fe20000000f00 */
[----:B------:R-:W-:Y:S05]  /*1a740*/  BRA `(.L_x_1801) ;  /* 0xffffdc5000007947 */ /* 0x000fea000383ffff */
.L_x_1751:
[----:B------:R-:W-:Y:S01]  /*1a750*/  IMAD.MOV.U32 R5, RZ, RZ, R15 ;  /* 0x000000ffff057224 */ /* 0x000fe200078e000f */
[----:B------:R-:W-:Y:S01]  /*1a760*/  MOV R3, 0x2 ;  /* 0x0000000200037802 */ /* 0x000fe20000000f00 */
[----:B----4-:R-:W-:Y:S01]  /*1a770*/  IMAD.MOV.U32 R0, RZ, RZ, 0x181f ;  /* 0x0000181fff007424 */ /* 0x010fe200078e00ff */
[----:B------:R-:W-:Y:S02]  /*1a780*/  MOV R2, 0x1a7a0 ;  /* 0x0001a7a000027802 */ /* 0x000fe40000000f00 */
[----:B-123--:R-:W-:Y:S05]  /*1a790*/  CALL.REL.NOINC `($__internal_35_$__cuda_sm70_shflsync_idx_p) ;  /* 0x0000075000007944 */ /* 0x00efea0003c00000 */
[----:B------:R-:W-:Y:S05]  /*1a7a0*/  BRA `(.L_x_1802) ;  /* 0xffffdc1000007947 */ /* 0x000fea000383ffff */
.L_x_1754:
        /* <DEDUP_REMOVED lines=12> */
.L_x_1756:
[----:B------:R-:W-:Y:S01]  /*1a870*/  IMAD.MOV.U32 R5, RZ, RZ, R110 ;  /* 0x000000ffff057224 */ /* 0x000fe200078e006e */
[----:B------:R-:W-:Y:S01]  /*1a880*/  MOV R3, RZ ;  /* 0x000000ff00037202 */ /* 0x000fe20000000f00 */
[----:B------:R-:W-:Y:S01]  /*1a890*/  IMAD.MOV.U32 R0, RZ, RZ, 0x1f ;  /* 0x0000001fff007424 */ /* 0x000fe200078e00ff */
[----:B------:R-:W-:Y:S02]  /*1a8a0*/  MOV R2, 0x1a8c0 ;  /* 0x0001a8c000027802 */ /* 0x000fe40000000f00 */
[----:B------:R-:W-:Y:S05]  /*1a8b0*/  CALL.REL.NOINC `($__internal_35_$__cuda_sm70_shflsync_idx_p) ;  /* 0x0000063000007944 */ /* 0x000fea0003c00000 */
[----:B------:R-:W-:Y:S01]  /*1a8c0*/  MOV R9, R0 ;  /* 0x0000000000097202 */ /* 0x000fe20000000f00 */
[----:B------:R-:W-:Y:S05]  /*1a8d0*/  BRA `(.L_x_1804) ;  /* 0xffffdf6000007947 */ /* 0x000fea000383ffff */
.L_x_1757:
[----:B------:R-:W-:Y:S01]  /*1a8e0*/  IMAD.MOV.U32 R5, RZ, RZ, R110 ;  /* 0x000000ffff057224 */ /* 0x000fe200078e006e */
[----:B------:R-:W-:Y:S01]  /*1a8f0*/  MOV R3, 0x1 ;  /* 0x0000000100037802 */ /* 0x000fe20000000f00 */
[----:B------:R-:W-:Y:S01]  /*1a900*/  IMAD.MOV.U32 R0, RZ, RZ, 0x1f ;  /* 0x0000001fff007424 */ /* 0x000fe200078e00ff */
[----:B------:R-:W-:Y:S02]  /*1a910*/  MOV R2, 0x1a930 ;  /* 0x0001a93000027802 */ /* 0x000fe40000000f00 */
[----:B-12---:R-:W-:Y:S05]  /*1a920*/  CALL.REL.NOINC `($__internal_35_$__cuda_sm70_shflsync_idx_p) ;  /* 0x000005c000007944 */ /* 0x006fea0003c00000 */
[----:B------:R-:W-:Y:S01]  /*1a930*/  MOV R8, R0 ;  /* 0x0000000000087202 */ /* 0x000fe20000000f00 */
[----:B------:R-:W-:Y:S05]  /*1a940*/  BRA `(.L_x_1805) ;  /* 0xffffdf1000007947 */ /* 0x000fea000383ffff */
.L_x_1758:
[----:B------:R-:W-:Y:S02]  /*1a950*/  MOV R2, 0x1 ;  /* 0x0000000100027802 */ /* 0x000fe40000000f00 */
[----:B------:R-:W-:-:S02]  /*1a960*/  MOV R3, 0x1a980 ;  /* 0x0001a98000037802 */ /* 0x000fc40000000f00 */
[----:B-1234-:R-:W-:Y:S05]  /*1a970*/  CALL.REL.NOINC `($__internal_36_$__cuda_sm70_shflsync_up_p) ;  /* 0x000005c000007944 */ /* 0x01efea0003c00000 */
[----:B------:R-:W-:Y:S05]  /*1a980*/  BRA `(.L_x_1806) ;  /* 0xffffe00000007947 */ /* 0x000fea000383ffff */
.L_x_1759:
[----:B------:R-:W-:Y:S02]  /*1a990*/  MOV R2, 0x2 ;  /* 0x0000000200027802 */ /* 0x000fe40000000f00 */
[----:B------:R-:W-:-:S02]  /*1a9a0*/  MOV R3, 0x1a9c0 ;  /* 0x0001a9c000037802 */ /* 0x000fc40000000f00 */
[----:B--2-4-:R-:W-:Y:S05]  /*1a9b0*/  CALL.REL.NOINC `($__internal_36_$__cuda_sm70_shflsync_up_p) ;  /* 0x0000058000007944 */ /* 0x014fea0003c00000 */
[----:B------:R-:W-:Y:S01]  /*1a9c0*/  SEL R3, R4, RZ, P1 ;  /* 0x000000ff04037207 */ /* 0x000fe20000800000 */
[----:B------:R-:W-:-:S04]  /*1a9d0*/  IMAD.MOV.U32 R2, RZ, RZ, 0x4 ;  /* 0x00000004ff027424 */ /* 0x000fc800078e00ff */
[----:B------:R-:W-:Y:S01]  /*1a9e0*/  IMAD.IADD R0, R0, 0x1, R3 ;  /* 0x0000000100007824 */ /* 0x000fe200078e0203 */
        /* <DEDUP_REMOVED lines=20> */
.L_x_1763:
[----:B------:R-:W-:Y:S02]  /*1ab30*/  MOV R2, 0x1 ;  /* 0x0000000100027802 */ /* 0x000fe40000000f00 */
[----:B------:R-:W-:Y:S02]  /*1ab40*/  MOV R3, 0x1ab60 ;  /* 0x0001ab6000037802 */ /* 0x000fe40000000f00 */
[----:B------:R-:W-:Y:S05]  /*1ab50*/  CALL.REL.NOINC `($__internal_36_$__cuda_sm70_shflsync_up_p) ;  /* 0x000003e000007944 */ /* 0x000fea0003c00000 */
[----:B------:R-:W-:Y:S01]  /*1ab60*/  MOV R2, R4 ;  /* 0x0000000400027202 */ /* 0x000fe20000000f00 */
[----:B------:R-:W-:Y:S05]  /*1ab70*/  BRA `(.L_x_1808) ;  /* 0xffffe07000007947 */ /* 0x000fea000383ffff */
.L_x_1764:
        /* <DEDUP_REMOVED lines=26> */
.L_x_1766:
[----:B------:R-:W-:Y:S02]  /*1ad20*/  SEL R0, RZ, 0x1, P0 ;  /* 0x00000001ff007807 */ /* 0x000fe40000000000 */
[----:B------:R-:W-:Y:S02]  /*1ad30*/  MOV R2, 0x1ad50 ;  /* 0x0001ad5000027802 */ /* 0x000fe40000000f00 */
[----:B-1----:R-:W-:Y:S05]  /*1ad40*/  CALL.REL.NOINC `($__internal_37_$__cuda_sm70_votesync_ballot) ;  /* 0x0000026000007944 */ /* 0x002fea0003c00000 */
[----:B------:R-:W-:Y:S01]  /*1ad50*/  MOV R12, R0 ;  /* 0x00000000000c7202 */ /* 0x000fe20000000f00 */
[----:B------:R-:W-:Y:S05]  /*1ad60*/  BRA `(.L_x_1810) ;  /* 0xffffe01000007947 */ /* 0x000fea000383ffff */
.L_x_1767:
[----:B------:R-:W-:Y:S01]  /*1ad70*/  IMAD.MOV.U32 R5, RZ, RZ, R6 ;  /* 0x000000ffff057224 */ /* 0x000fe200078e0006 */
[----:B------:R-:W-:Y:S01]  /*1ad80*/  MOV R3, R8 ;  /* 0x0000000800037202 */ /* 0x000fe20000000f00 */
[----:B--2---:R-:W-:Y:S01]  /*1ad90*/  IMAD.MOV.U32 R0, RZ, RZ, 0x1f ;  /* 0x0000001fff007424 */ /* 0x004fe200078e00ff */
[----:B------:R-:W-:Y:S02]  /*1ada0*/  MOV R2, 0x1adc0 ;  /* 0x0001adc000027802 */ /* 0x000fe40000000f00 */
[----:B-1----:R-:W-:Y:S05]  /*1adb0*/  CALL.REL.NOINC `($__internal_35_$__cuda_sm70_shflsync_idx_p) ;  /* 0x0000013000007944 */ /* 0x002fea0003c00000 */
[----:B------:R-:W-:Y:S01]  /*1adc0*/  IMAD.MOV.U32 R10, RZ, RZ, R0 ;  /* 0x000000ffff0a7224 */ /* 0x000fe200078e0000 */
[----:B------:R-:W-:Y:S01]  /*1add0*/  MOV R3, R8 ;  /* 0x0000000800037202 */ /* 0x000fe20000000f00 */
[----:B------:R-:W-:Y:S01]  /*1ade0*/  IMAD.MOV.U32 R5, RZ, RZ, R7 ;  /* 0x000000ffff057224 */ /* 0x000fe200078e0007 */
[----:B------:R-:W-:Y:S02]  /*1adf0*/  MOV R0, 0x1f ;  /* 0x0000001f00007802 */ /* 0x000fe40000000f00 */
[----:B------:R-:W-:-:S02]  /*1ae00*/  MOV R2, 0x1ae20 ;  /* 0x0001ae2000027802 */ /* 0x000fc40000000f00 */
[----:B------:R-:W-:Y:S05]  /*1ae10*/  CALL.REL.NOINC `($__internal_35_$__cuda_sm70_shflsync_idx_p) ;  /* 0x000000d000007944 */ /* 0x000fea0003c00000 */
[----:B------:R-:W-:Y:S01]  /*1ae20*/  MOV R7, R0 ;  /* 0x0000000000077202 */ /* 0x000fe20000000f00 */
[----:B------:R-:W-:Y:S05]  /*1ae30*/  BRA `(.L_x_1811) ;  /* 0xffffdfb000007947 */ /* 0x000fea000383ffff */
.L_x_1770:
[----:B------:R-:W-:Y:S01]  /*1ae40*/  IMAD.MOV.U32 R5, RZ, RZ, R4 ;  /* 0x000000ffff057224 */ /* 0x000fe200078e0004 */
[----:B--2---:R-:W-:-:S02]  /*1ae50*/  MOV R0, 0x1f ;  /* 0x0000001f00007802 */ /* 0x004fc40000000f00 */
[----:B------:R-:W-:Y:S02]  /*1ae60*/  MOV R2, 0x1ae80 ;  /* 0x0001ae8000027802 */ /* 0x000fe40000000f00 */
[----:B-1-34-:R-:W-:Y:S05]  /*1ae70*/  CALL.REL.NOINC `($__internal_35_$__cuda_sm70_shflsync_idx_p) ;  /* 0x0000007000007944 */ /* 0x01afea0003c00000 */
[----:B------:R-:W-:Y:S01]  /*1ae80*/  MOV R13, R0 ;  /* 0x00000000000d7202 */ /* 0x000fe20000000f00 */
[----:B------:R-:W-:Y:S05]  /*1ae90*/  BRA `(.L_x_1769) ;  /* 0xffffdfb000007947 */ /* 0x000fea000383ffff */
        .weak           $__internal_34_$__cuda_sm70_shflsync_bfly_p
        .type           $__internal_34_$__cuda_sm70_shflsync_bfly_p,@function
        .size           $__internal_34_$__cuda_sm70_shflsync_bfly_p,($__internal_35_$__cuda_sm70_shflsync_idx_p - $__internal_34_$__cuda_sm70_shflsync_bfly_p)
$__internal_34_$__cuda_sm70_shflsync_bfly_p:
[----:B------:R-:W-:Y:S04]  /*1aea0*/  WARPSYNC R6 ;  /* 0x0000000600007348 */ /* 0x000fe80003800000 */
[----:B------:R1:W2:Y:S02]  /*1aeb0*/  SHFL.BFLY PT, R5, R2, R5, R7 ;  /* 0x0c00000502057389 */ /* 0x0002a400000e0007 */
[----:B-1----:R-:W-:Y:S02]  /*1aec0*/  MOV R2, R3 ;  /* 0x0000000300027202 */ /* 0x002fe40000000f00 */
[----:B------:R-:W-:-:S04]  /*1aed0*/  MOV R3, 0x0 ;  /* 0x0000000000037802 */ /* 0x000fc80000000f00 */
[----:B--2---:R-:W-:Y:S05]  /*1aee0*/  RET.REL.NODEC R2 `(_ZN7cutlass13device_kernelIN5flash19enable_sm80_to_sm89INS1_16FlashAttnFwdSm80INS1_25CollectiveMainloopFwdSm80ILi8ELi1ELb0EN4cute5tupleIJNS5_1CILi128EEENS7_ILi64EEENS7_ILi256EEEEEELi256ENS_6half_tEfNS_4arch4Sm80ELb0ELb1ELb1ELb1ELb0ELb0ELb1ELb1EEENS1_21CollectiveEpilogueFwdINS6_IJS8_SA_S9_EEENS6_IJNS7_ILi1EEESI_SI_EEESC_SE_Li256ELb1ELb1ELb1ELb0EEENS1_36VarlenDynamicPersistentTileSchedulerILi128ELi64ELi256ELi256ELb1ELb1ELb0ELb1ELb0ELb1EEEEEEEEEvNT_6ParamsE) ;  /* 0xfffe511002007950 */ /* 0x004fea0003c3ffff */
        .weak           $__internal_35_$__cuda_sm70_shflsync_idx_p
        .type           $__internal_35_$__cuda_sm70_shflsync_idx_p,@function
        .size           $__internal_35_$__cuda_sm70_shflsync_idx_p,($__internal_36_$__cuda_sm70_shflsync_up_p - $__internal_35_$__cuda_sm70_shflsync_idx_p)
$__internal_35_$__cuda_sm70_shflsync_idx_p:
[----:B------:R-:W-:-:S04]  /*1aef0*/  MOV R111, 0xffffffff ;  /* 0xffffffff006f7802 */ /* 0x000fc80000000f00 */
[----:B------:R-:W-:Y:S04]  /*1af00*/  WARPSYNC R111 ;  /* 0x0000006f00007348 */ /* 0x000fe80003800000 */
[----:B------:R1:W2:Y:S02]  /*1af10*/  SHFL.IDX PT, R0, R5, R3, R0 ;  /* 0x0000000305007389 */ /* 0x0002a400000e0000 */
[----:B-1----:R-:W-:-:S04]  /*1af20*/  MOV R3, 0x0 ;  /* 0x0000000000037802 */ /* 0x002fc80000000f00 */
[----:B--2---:R-:W-:Y:S05]  /*1af30*/  RET.REL.NODEC R2 `(_ZN7cutlass13device_kernelIN5flash19enable_sm80_to_sm89INS1_16FlashAttnFwdSm80INS1_25CollectiveMainloopFwdSm80ILi8ELi1ELb0EN4cute5tupleIJNS5_1CILi128EEENS7_ILi64EEENS7_ILi256EEEEEELi256ENS_6half_tEfNS_4arch4Sm80ELb0ELb1ELb1ELb1ELb0ELb0ELb1ELb1EEENS1_21CollectiveEpilogueFwdINS6_IJS8_SA_S9_EEENS6_IJNS7_ILi1EEESI_SI_EEESC_SE_Li256ELb1ELb1ELb1ELb0EEENS1_36VarlenDynamicPersistentTileSchedulerILi128ELi64ELi256ELi256ELb1ELb1ELb0ELb1ELb0ELb1EEEEEEEEEvNT_6ParamsE) ;  /* 0xfffe50c002007950 */ /* 0x004fea0003c3ffff */
        .weak           $__internal_36_$__cuda_sm70_shflsync_up_p
        .type           $__internal_36_$__cuda_sm70_shflsync_up_p,@function
        .size           $__internal_36_$__cuda_sm70_shflsync_up_p,($__internal_37_$__cuda_sm70_votesync_ballot - $__internal_36_$__cuda_sm70_shflsync_up_p)
$__internal_36_$__cuda_sm70_shflsync_up_p:
[----:B------:R-:W-:Y:S02]  /*1af40*/  IMAD.MOV.U32 R4, RZ, RZ, RZ ;  /* 0x000000ffff047224 */ /* 0x000fe400078e00ff */
[----:B------:R-:W-:-:S04]  /*1af50*/  IMAD.MOV.U32 R10, RZ, RZ, -0x1 ;  /* 0xffffffffff0a7424 */ /* 0x000fc800078e00ff */
[----:B------:R-:W-:Y:S04]  /*1af60*/  WARPSYNC R10 ;  /* 0x0000000a00007348 */ /* 0x000fe80003800000 */
[----:B------:R1:W2:Y:S02]  /*1af70*/  SHFL.UP PT, R4, R0, R2, R4 ;  /* 0x0400000200047389 */ /* 0x0002a400000e0004 */
[----:B-1----:R-:W-:Y:S02]  /*1af80*/  MOV R2, R3 ;  /* 0x0000000300027202 */ /* 0x002fe40000000f00 */
[----:B------:R-:W-:-:S04]  /*1af90*/  MOV R3, 0x0 ;  /* 0x0000000000037802 */ /* 0x000fc80000000f00 */
[----:B--2---:R-:W-:Y:S05]  /*1afa0*/  RET.REL.NODEC R2 `(_ZN7cutlass13device_kernelIN5flash19enable_sm80_to_sm89INS1_16FlashAttnFwdSm80INS1_25CollectiveMainloopFwdSm80ILi8ELi1ELb0EN4cute5tupleIJNS5_1CILi128EEENS7_ILi64EEENS7_ILi256EEEEEELi256ENS_6half_tEfNS_4arch4Sm80ELb0ELb1ELb1ELb1ELb0ELb0ELb1ELb1EEENS1_21CollectiveEpilogueFwdINS6_IJS8_SA_S9_EEENS6_IJNS7_ILi1EEESI_SI_EEESC_SE_Li256ELb1ELb1ELb1ELb0EEENS1_36VarlenDynamicPersistentTileSchedulerILi128ELi64ELi256ELi256ELb1ELb1ELb0ELb1ELb0ELb1EEEEEEEEEvNT_6ParamsE) ;  /* 0xfffe505002007950 */ /* 0x004fea0003c3ffff */
        .weak           $__internal_37_$__cuda_sm70_votesync_ballot
        .type           $__internal_37_$__cuda_sm70_votesync_ballot,@function
        .size           $__internal_37_$__cuda_sm70_votesync_ballot,(.L_x_2631 - $__internal_37_$__cuda_sm70_votesync_ballot)
$__internal_37_$__cuda_sm70_votesync_ballot:
[----:B------:R-:W-:Y:S01]  /*1afb0*/  ISETP.NE.U32.AND P0, PT, R0, 0x1, PT ;  /* 0x000000010000780c */ /* 0x000fe20003f05070 */
[----:B------:R-:W-:-:S04]  /*1afc0*/  IMAD.MOV.U32 R3, RZ, RZ, -0x1 ;  /* 0xffffffffff037424 */ /* 0x000fc800078e00ff */
[----:B------:R-:W-:Y:S08]  /*1afd0*/  WARPSYNC R3 ;  /* 0x0000000300007348 */ /* 0x000ff00003800000 */
[----:B------:R-:W-:-:S04]  /*1afe0*/  VOTE.ANY R0, PT, !P0 ;  /* 0x0000000000007806 */ /* 0x000fc800040e0100 */
[----:B------:R-:W-:Y:S01]  /*1aff0*/  LOP3.LUT R0, R0, R3, RZ, 0xc0, !PT ;  /* 0x0000000300007212 */ /* 0x000fe200078ec0ff */
[----:B------:R-:W-:-:S04]  /*1b000*/  IMAD.MOV.U32 R3, RZ, RZ, 0x0 ;  /* 0x00000000ff037424 */ /* 0x000fc800078e00ff */
[----:B------:R-:W-:Y:S05]  /*1b010*/  RET.REL.NODEC R2 `(_ZN7cutlass13device_kernelIN5flash19enable_sm80_to_sm89INS1_16FlashAttnFwdSm80INS1_25CollectiveMainloopFwdSm80ILi8ELi1ELb0EN4cute5tupleIJNS5_1CILi128EEENS7_ILi64EEENS7_ILi256EEEEEELi256ENS_6half_tEfNS_4arch4Sm80ELb0ELb1ELb1ELb1ELb0ELb0ELb1ELb1EEENS1_21CollectiveEpilogueFwdINS6_IJS8_SA_S9_EEENS6_IJNS7_ILi1EEESI_SI_EEESC_SE_Li256ELb1ELb1ELb1ELb0EEENS1_36VarlenDynamicPersistentTileSchedulerILi128ELi64ELi256ELi256ELb1ELb1ELb0ELb1ELb0ELb1EEEEEEEEEvNT_6ParamsE) ;  /* 0xfffe4fe002007950 */ /* 0x000fea0003c3ffff */
.L_x_1812:
        /* <DEDUP_REMOVED lines=14> */
.L_x_2631:


//--------------------- .text._ZN7cutlass13device_kernelIN5flash19enable_sm80_to_sm89INS1_16FlashAttnFwdSm80INS1_25CollectiveMainloopFwdSm80ILi8ELi1ELb0EN4cute5tupleIJNS5_1CILi128EEENS7_ILi48EEENS7_ILi256EEEEEELi256ENS_6half_tEfNS_4arch4Sm80ELb0ELb1ELb1ELb1ELb0ELb1ELb1ELb1EEENS1_21CollectiveEpilogueFwdINS6_IJS8_SA_S9_EEENS6_IJNS7_ILi1EEESI_SI_EEESC_SE_Li256ELb1ELb1ELb1ELb0EEENS1_36VarlenDynamicPersistentTileSchedulerILi128ELi48ELi256ELi256ELb1ELb1ELb0ELb1ELb0ELb1EEEEEEEEEvNT_6ParamsE --------------------------
	.section	.text._ZN7cutlass13device_kernelIN5flash19enable_sm80_to_sm89INS1_16FlashAttnFwdSm80INS1_25CollectiveMainloopFwdSm80ILi8ELi1ELb0EN4cute5tupleIJNS5_1CILi128EEENS7_ILi48EEENS7_ILi256EEEEEELi256ENS_6half_tEfNS_4arch4Sm80ELb0ELb1ELb1ELb1ELb0ELb1ELb1ELb1EEENS1_21CollectiveEpilogueFwdINS6_IJS8_SA_S9_EEENS6_IJNS7_ILi1EEESI_SI_EEESC_SE_Li256ELb1ELb1ELb1ELb0EEENS1_36VarlenDynamicPersistentTileSchedulerILi128ELi48ELi256ELi256ELb1ELb1ELb0ELb1ELb0ELb1EEEEEEEEEvNT_6ParamsE,"ax",@progbits
	.sectioninfo	@"SHI_REGISTERS=255"
	.align	128
.text._ZN7cutlass13device_kernelIN5flash19enable_sm80_to_sm89INS1_16FlashAttnFwdSm80INS1_25CollectiveMainloopFwdSm80ILi8ELi1ELb0EN4cute5tupleIJNS5_1CILi128EEENS7_ILi48EEENS7_ILi256EEEEEELi256ENS_6half_tEfNS_4arch4Sm80ELb0ELb1ELb1ELb1ELb0ELb1ELb1ELb1EEENS1_21CollectiveEpilogueFwdINS6_IJS8_SA_S9_EEENS6_IJNS7_ILi1EEESI_SI_EEESC_SE_Li256ELb1ELb1ELb1ELb0EEENS1_36VarlenDynamicPersistentTileSchedulerILi128ELi48ELi256ELi256ELb1ELb1ELb0ELb1ELb0ELb1EEEEEEEEEvNT_6ParamsE:
        .type           _ZN7cutlass13device_kernelIN5flash19enable_sm80_to_sm89INS1_16FlashAttnFwdSm80INS1_25CollectiveMainloopFwdSm80ILi8ELi1ELb0EN4cute5tupleIJNS5_1CILi128EEENS7_ILi48EEENS7_ILi256EEEEEELi256ENS_6half_tEfNS_4arch4Sm80ELb0ELb1ELb1ELb1ELb0ELb1ELb1ELb1EEENS1_21CollectiveEpilogueFwdINS6_IJS8_SA_S9_EEENS6_IJNS7_ILi1EEESI_SI_EEESC_SE_Li256ELb1ELb1ELb1ELb0EEENS1_36VarlenDynamicPersistentTileSchedulerILi128ELi48ELi256ELi256ELb1ELb1ELb0ELb1ELb0ELb1EEEEEEEEEvNT_6ParamsE,@function
        .size           _ZN7cutlass13device_kernelIN5flash19enable_sm80_to_sm89INS1_16FlashAttnFwdSm80INS1_25CollectiveMainloopFwdSm80ILi8ELi1ELb0EN4cute5tupleIJNS5_1CILi128EEENS7_ILi48EEENS7_ILi256EEEEEELi256ENS_6half_tEfNS_4arch4Sm80ELb0ELb1ELb1ELb1ELb0ELb1ELb1ELb1EEENS1_21CollectiveEpilogueFwdINS6_IJS8_SA_S9_EEENS6_IJNS7_ILi1EEESI_SI_EEESC_SE_Li256ELb1ELb1ELb1ELb0EEENS1_36VarlenDynamicPersistentTileSchedulerILi128ELi48ELi256ELi256ELb1ELb1ELb0ELb1ELb0ELb1EEEEEEEEEvNT_6ParamsE,(.L_x_2636 - _ZN7cutlass13device_kernelIN5flash19enable_sm80_to_sm89INS1_16FlashAttnFwdSm80INS1_25CollectiveMainloopFwdSm80ILi8ELi1ELb0EN4cute5tupleIJNS5_1CILi128EEENS7_ILi48EEENS7_ILi256EEEEEELi256ENS_6half_tEfNS_4arch4Sm80ELb0ELb1ELb1ELb1ELb0ELb1ELb1ELb1EEENS1_21CollectiveEpilogueFwdINS6_IJS8_SA_S9_EEENS6_IJNS7_ILi1EEESI_SI_EEESC_SE_Li256ELb1ELb1ELb1ELb0EEENS1_36VarlenDynamicPersistentTileSchedulerILi128ELi48ELi256ELi256ELb1ELb1ELb0ELb1ELb0ELb1EEEEEEEEEvNT_6ParamsE)
        .other          _ZN7cutlass13device_kernelIN5flash19enable_sm80_to_sm89INS1_16FlashAttnFwdSm80INS1_25CollectiveMainloopFwdSm80ILi8ELi1ELb0EN4cute5tupleIJNS5_1CILi128EEENS7_ILi48EEENS7_ILi256EEEEEELi256ENS_6half_tEfNS_4arch4Sm80ELb0ELb1ELb1ELb1ELb0ELb1ELb1ELb1EEENS1_21CollectiveEpilogueFwdINS6_IJS8_SA_S9_EEENS6_IJNS7_ILi1EEESI_SI_EEESC_SE_Li256ELb1ELb1ELb1ELb0EEENS1_36VarlenDynamicPersistentTileSchedulerILi128ELi48ELi256ELi256ELb1ELb1ELb0ELb1ELb0ELb1EEEEEEEEEvNT_6ParamsE,@"STO_CUDA_ENTRY STV_DEFAULT"
_ZN7cutlass13device_kernelIN5flash19enable_sm80_to_sm89INS1_16FlashAttnFwdSm80INS1_25CollectiveMainloopFwdSm80ILi8ELi1ELb0EN4cute5tupleIJNS5_1CILi128EEENS7_ILi48EEENS7_ILi256EEEEEELi256ENS_6half_tEfNS_4arch4Sm80ELb0ELb1ELb1ELb1ELb0ELb1ELb1ELb1EEENS1_21CollectiveEpilogueFwdINS6_IJS8_SA_S9_EEENS6_IJNS7_ILi1EEESI_SI_EEESC_SE_Li256ELb1ELb1ELb1ELb0EEENS1_36VarlenDynamicPersistentTileSchedulerILi128ELi48ELi256ELi256ELb1ELb1ELb0ELb1ELb0ELb1EEEEEEEEEvNT_6ParamsE:
[----:B------:R-:W-:-:S03]  /*0000*/  MOV R1, c[0x0][0x28] ;  /* 0x00000a0000017a02 */ /* 0x000fc60000000f00 */
[----:B------:R-:W1:Y:S01]  /*0010*/  S2R R2, SR_TID.X ;  /* 0x0000000000027919 */ /* 0x000e620000002100 */
[----:B------:R-:W-:Y:S01]  /*0020*/  IADD3 R1, R1, -0x1c0, RZ ;  /* 0xfffffe4001017810 */ /* 0x000fe20007ffe0ff */
[----:B------:R-:W-:-:S03]  /*0030*/  ULDC.64 UR12, c[0x0][0x118] ;  /* 0x00004600000c7ab9 */ /* 0x000fc60000000a00 */
[----:B------:R2:W3:Y:S01]  /*0040*/  R2UR UR4, R1 ;  /* 0x00000000010473c2 */ /* 0x0004e200000e0000 */
[----:B-1----:R-:W-:-:S06]  /*0050*/  SHF.R.U32.HI R0, RZ, 0x5, R2 ;  /* 0x00000005ff007819 */ /* 0x002fcc0000011602 */
[----:B------:R-:W1:Y:S02]  /*0060*/  SHFL.IDX PT, R0, R0, RZ, 0x1f ;  /* 0x00001fff00007589 */ /* 0x000e6400000e0000 */
[----:B-1----:R-:W1:Y:S02]  /*0070*/  R2UR UR10, R0 ;  /* 0x00000000000a73c2 */ /* 0x002e6400000e0000 */
[----:B-1----:R-:W-:-:S13]  /*0080*/  ISETP.NE.AND P0, PT, RZ, UR10, PT ;  /* 0x0000000aff007c0c */ /* 0x002fda000bf05270 */
[----:B------:R-:W-:Y:S06]  /*0090*/  @P0 BAR.SYNC.DEFER_BLOCKING 0x5, 0x100 ;  /* 0x0144000000000b1d */ /* 0x000fec0000010000 */
[----:B------:R-:W1:Y:S02]  /*00a0*/  @P0 LDS.128 R4, [0x20080] ;  /* 0x02008000ff040984 */ /* 0x000e640000000c00 */
[----:B-1----:R-:W-:Y:S01]  /*00b0*/  @P0 IMAD.MOV.U32 R0, RZ, RZ, R5 ;  /* 0x000000ffff000224 */ /* 0x002fe200078e0005 */
[----:B------:R-:W-:Y:S01]  /*00c0*/  @P0 MOV R239, R7 ;  /* 0x0000000700ef0202 */ /* 0x000fe20000000f00 */
[----:B------:R-:W-:-:S02]  /*00d0*/  @P0 IMAD.MOV.U32 R236, RZ, RZ, R4 ;  /* 0x000000ffffec0224 */ /* 0x000fc400078e0004 */
[----:B------:R-:W-:Y:S01]  /*00e0*/  @P0 IMAD.MOV.U32 R238, RZ, RZ, R6 ;  /* 0x000000ffffee0224 */ /* 0x000fe200078e0006 */
[----:B------:R1:W-:Y:S02]  /*00f0*/  @P0 STL [R1+0xc0], R0 ;  /* 0x0000c00001000387 */ /* 0x0003e40000100800 */
[----:B-1----:R-:W-:-:S05]  /*0100*/  @P0 MOV R0, R236 ;  /* 0x000000ec00000202 */ /* 0x002fca0000000f00 */
[----:B------:R2:W-:Y:S04]  /*0110*/  @P0 STL [R1+0xa8], R0 ;  /* 0x0000a80001000387 */ /* 0x0005e80000100800 */
[----:B------:R-:W-:Y:S06]  /*0120*/  @P0 BAR.ARV 0x4, 0x100 ;  /* 0x0104000000000b1d */ /* 0x000fec0000002000 */
[----:B------:R-:W-:Y:S05]  /*0130*/  @P0 BRA `(.L_x_1813) ;  /* 0x00000fb000000947 */ /* 0x000fea0003800000 */
[----:B---3--:R-:W-:Y:S01]  /*0140*/  LOP3.LUT R15, R2, 0x1f, RZ, 0xc0, !PT ;  /* 0x0000001f020f7812 */ /* 0x008fe200078ec0ff */
        /* <DEDUP_REMOVED lines=17> */
[----:B--2---:R-:W2:Y:S02]  /*0260*/  SHFL.UP PT, R0, R4, 0x1, RZ ;  /* 0x0420000004007989 */ /* 0x004ea400000e00ff */
        /* <DEDUP_REMOVED lines=21> */
.L_x_1818:
[----:B------:R-:W-:Y:S01]  /*03c0*/  IADD3 R0, R7, 0x1f, RZ ;  /* 0x0000001f07007810 */ /* 0x000fe20007ffe0ff */
[----:B------:R-:W-:-:S03]  /*03d0*/  IMAD.MOV.U32 R239, RZ, RZ, c[0x0][0x53c] ;  /* 0x00014f00ffef7624 */ /* 0x000fc600078e00ff */
        /* <DEDUP_REMOVED lines=15> */
.L_x_2020:
        /* <DEDUP_REMOVED lines=16> */
.L_x_2021:
[----:B--2---:R-:W-:-:S05]  /*05d0*/  IMAD R0, R0, c[0x0][0x538], RZ ;  /* 0x00014e0000007a24 */ /* 0x004fca00078e02ff */
[----:B------:R-:W-:-:S04]  /*05e0*/  IADD3 R6, R0, R6, RZ ;  /* 0x0000000600067210 */ /* 0x000fc80007ffe0ff */
[----:B------:R-:W-:-:S13]  /*05f0*/  ISETP.GT.AND P0, PT, R6, UR5, PT ;  /* 0x0000000506007c0c */ /* 0x000fda000bf04270 */
[----:B-1----:R-:W-:Y:S05]  /*0600*/  @!P0 BRA `(.L_x_1818) ;  /* 0xfffffdb000008947 */ /* 0x002fea000383ffff */
.L_x_1814:
[----:B------:R-:W-:-:S05]  /*0610*/  IADD3 R6, -R0, R6, RZ ;  /* 0x0000000600067210 */ /* 0x000fca0007ffe1ff */
[----:B------:R-:W-:-:S05]  /*0620*/  IMAD R0, R4, c[0x0][0x538], R6 ;  /* 0x00014e0004007a24 */ /* 0x000fca00078e0206 */
[----:B------:R-:W-:Y:S01]  /*0630*/  ISETP.GT.AND P0, PT, R0, UR5, PT ;  /* 0x0000000500007c0c */ /* 0x000fe2000bf04270 */
[----:B------:R-:W-:-:S12]  /*0640*/  BRA.DIV ~URZ, `(.L_x_1819) ;  /* 0x0001ecc27f007947 */ /* 0x000fd8000b800000 */
[----:B------:R-:W-:-:S04]  /*0650*/  VOTE.ANY R5, PT, !P0 ;  /* 0x0000000000057806 */ /* 0x000fc800040e0100 */
.L_x_2022:
[----:B------:R-:W1:Y:S02]  /*0660*/  POPC R10, R5 ;  /* 0x00000005000a7309 */ /* 0x000e640000000000 */
[----:B-1----:R-:W-:Y:S01]  /*0670*/  IADD3 R239, R10, R7, RZ ;  /* 0x000000070aef7210 */ /* 0x002fe20007ffe0ff */
[----:B------:R-:W-:Y:S05]  /*0680*/  BRA.DIV ~URZ, `(.L_x_1820) ;  /* 0x0001ecd27f007947 */ /* 0x000fea000b800000 */
[----:B------:R1:W2:Y:S01]  /*0690*/  SHFL.IDX PT, R14, R9, R10, 0x1f ;  /* 0x00001f0a090e7589 */ /* 0x0002a200000e0000 */
[----:B------:R-:W-:-:S03]  /*06a0*/  MOV R0, RZ ;  /* 0x000000ff00007202 */ /* 0x000fc60000000f00 */
[----:B------:R1:W3:Y:S04]  /*06b0*/  SHFL.IDX PT, R9, R8, R10, 0x1f ;  /* 0x00001f0a08097589 */ /* 0x0002e800000e0000 */
.L_x_2023:
[----:B------:R-:W-:Y:S01]  /*06c0*/  ISETP.NE.AND P0, PT, R5, RZ, PT ;  /* 0x000000ff0500720c */ /* 0x000fe20003f05270 */
[----:B------:R-:W-:-:S12]  /*06d0*/  BSSY B0, `(.L_x_1821) ;  /* 0x0000005000007945 */ /* 0x000fd80003800000 */
[----:B------:R-:W-:Y:S05]  /*06e0*/  @!P0 BRA `(.L_x_1822) ;  /* 0x0000003000008947 */ /* 0x000fea0003800000 */
[----:B-1----:R-:W-:Y:S01]  /*06f0*/  IADD3 R10, R10, -0x1, RZ ;  /* 0xffffffff0a0a7810 */ /* 0x002fe20007ffe0ff */
[----:B------:R-:W-:Y:S05]  /*0700*/  BRA.DIV ~URZ, `(.L_x_1823) ;  /* 0x0001ed327f007947 */ /* 0x000fea000b800000 */
[----:B------:R1:W4:Y:S02]  /*0710*/  SHFL.IDX PT, R0, R4, R10, 0x1f ;  /* 0x00001f0a04007589 */ /* 0x00032400000e0000 */
.L_x_1822:
[----:B------:R-:W-:Y:S05]  /*0720*/  BSYNC B0 ;  /* 0x0000000000007941 */ /* 0x000fea0003800000 */
.L_x_1821:
[----:B----4-:R-:W-:Y:S01]  /*0730*/  IMAD R0, R0, c[0x0][0x538], R6 ;  /* 0x00014e0000007a24 */ /* 0x010fe200078e0206 */
[----:B---3--:R-:W-:Y:S01]  /*0740*/  ISETP.NE.AND P0, PT, R9, 0x1, PT ;  /* 0x000000010900780c */ /* 0x008fe20003f05270 */
[----:B------:R-:W-:Y:S03]  /*0750*/  BSSY B0, `(.L_x_1824) ;  /* 0x0000086000007945 */ /* 0x000fe60003800000 */
[----:B------:R3:W-:Y:S01]  /*0760*/  STL [R1+0xa8], R0 ;  /* 0x0000a80001007387 */ /* 0x0007e20000100800 */
[----:B------:R-:W-:-:S08]  /*0770*/  IADD3 R11, -R0, UR5, RZ ;  /* 0x00000005000b7c10 */ /* 0x000fd0000fffe1ff */
[----:B------:R-:W-:Y:S05]  /*0780*/  @!P0 BRA `(.L_x_1825) ;  /* 0x000003e000008947 */ /* 0x000fea0003800000 */
[-C--:B--23--:R-:W-:Y:S02]  /*0790*/  IABS R0, R14.reuse ;  /* 0x0000000e00007213 */ /* 0x08cfe40000000000 */
[----:B------:R-:W-:-:S03]  /*07a0*/  IABS R6, R14 ;  /* 0x0000000e00067213 */ /* 0x000fc60000000000 */
[----:B------:R-:W-:Y:S01]  /*07b0*/  IMAD.MOV.U32 R5, RZ, RZ, R0 ;  /* 0x000000ffff057224 */ /* 0x000fe200078e0000 */
[----:B------:R-:W-:-:S03]  /*07c0*/  IABS R0, R9 ;  /* 0x0000000900007213 */ /* 0x000fc60000000000 */
[----:B------:R-:W2:Y:S02]  /*07d0*/  I2F.RP R2, R5 ;  /* 0x0000000500027306 */ /* 0x000ea40000209400 */
[----:B-1----:R-:W-:Y:S01]  /*07e0*/  IMAD.MOV.U32 R8, RZ, RZ, R0 ;  /* 0x000000ffff087224 */ /* 0x002fe200078e0000 */
[----:B------:R-:W-:-:S05]  /*07f0*/  IABS R0, R11 ;  /* 0x0000000b00007213 */ /* 0x000fca0000000000 */
[----:B------:R-:W-:Y:S08]  /*0800*/  I2F.RP R7, R8 ;  /* 0x0000000800077306 */ /* 0x000ff00000209400 */
[----:B--2---:R-:W1:Y:S02]  /*0810*/  MUFU.RCP R2, R2 ;  /* 0x0000000200027308 */ /* 0x004e640000001000 */
        /* <DEDUP_REMOVED lines=53> */
.L_x_1825:
[----:B------:R-:W-:-:S04]  /*0b70*/  IMAD.MOV.U32 R2, RZ, RZ, 0x4 ;  /* 0x00000004ff027424 */ /* 0x000fc800078e00ff */
[----:B------:R-:W-:-:S05]  /*0b80*/  IMAD.WIDE R2, R239, R2, c[0x0][0x590] ;  /* 0x00016400ef027625 */ /* 0x000fca00078e0202 */
[----:B------:R-:W4:Y:S02]  /*0b90*/  LDG.E R7, [R2.64] ;  /* 0x0000000c02077981 */ /* 0x000f24000c1e1900 */
[----:B-12-4-:R-:W-:-:S05]  /*0ba0*/  IMAD R9, R7, R14, RZ ;  /* 0x0000000e07097224 */ /* 0x016fca00078e02ff */
[-C--:B---3--:R-:W-:Y:S02]  /*0bb0*/  IABS R0, R9.reuse ;  /* 0x0000000900007213 */ /* 0x088fe40000000000 */
[----:B------:R-:W-:-:S03]  /*0bc0*/  IABS R8, R9 ;  /* 0x0000000900087213 */ /* 0x000fc60000000000 */
[----:B------:R-:W-:-:S04]  /*0bd0*/  IMAD.MOV.U32 R6, RZ, RZ, R0 ;  /* 0x000000ffff067224 */ /* 0x000fc800078e0000 */
[----:B------:R-:W1:Y:S08]  /*0be0*/  I2F.RP R2, R6 ;  /* 0x0000000600027306 */ /* 0x000e700000209400 */
[----:B-1----:R-:W1:Y:S02]  /*0bf0*/  MUFU.RCP R2, R2 ;  /* 0x0000000200027308 */ /* 0x002e640000001000 */
[----:B-1----:R-:W-:-:S06]  /*0c00*/  IADD3 R2, R2, 0xffffffe, RZ ;  /* 0x0ffffffe02027810 */ /* 0x002fcc0007ffe0ff */
[----:B------:R-:W1:Y:S02]  /*0c10*/  F2I.FTZ.U32.TRUNC.NTZ R3, R2 ;  /* 0x0000000200037305 */ /* 0x000e64000021f000 */
[----:B-1----:R-:W-:Y:S02]  /*0c20*/  IMAD.MOV R0, RZ, RZ, -R3 ;  /* 0x000000ffff007224 */ /* 0x002fe400078e0a03 */
[----:B------:R-:W-:Y:S02]  /*0c30*/  IMAD.MOV.U32 R2, RZ, RZ, RZ ;  /* 0x000000ffff027224 */ /* 0x000fe400078e00ff */
[----:B------:R-:W-:Y:S01]  /*0c40*/  IMAD.MOV.U32 R4, RZ, RZ, R0 ;  /* 0x000000ffff047224 */ /* 0x000fe200078e0000 */
[----:B------:R-:W-:-:S03]  /*0c50*/  IABS R0, R11 ;  /* 0x0000000b00007213 */ /* 0x000fc60000000000 */
[----:B------:R-:W-:Y:S01]  /*0c60*/  IMAD R4, R4, R6, RZ ;  /* 0x0000000604047224 */ /* 0x000fe200078e02ff */
[----:B------:R-:W-:-:S03]  /*0c70*/  MOV R5, R0 ;  /* 0x0000000000057202 */ /* 0x000fc60000000f00 */
        /* <DEDUP_REMOVED lines=19> */
[----:B------:R-:W-:-:S04]  /*0db0*/  IMNMX R6, R7, R0, PT ;  /* 0x0000000007067217 */ /* 0x000fc80003800200 */
[-C--:B------:R-:W-:Y:S02]  /*0dc0*/  IABS R0, R6.reuse ;  /* 0x0000000600007213 */ /* 0x080fe40000000000 */
[----:B------:R-:W-:-:S03]  /*0dd0*/  IABS R9, R6 ;  /* 0x0000000600097213 */ /* 0x000fc60000000000 */
[----:B------:R-:W-:-:S04]  /*0de0*/  IMAD.MOV.U32 R5, RZ, RZ, R0 ;  /* 0x000000ffff057224 */ /* 0x000fc800078e0000 */
[----:B------:R-:W1:Y:S08]  /*0df0*/  I2F.RP R2, R5 ;  /* 0x0000000500027306 */ /* 0x000e700000209400 */
[----:B-1----:R-:W1:Y:S02]  /*0e00*/  MUFU.RCP R2, R2 ;  /* 0x0000000200027308 */ /* 0x002e640000001000 */
[----:B-1----:R-:W-:-:S06]  /*0e10*/  IADD3 R2, R2, 0xffffffe, RZ ;  /* 0x0ffffffe02027810 */ /* 0x002fcc0007ffe0ff */
[----:B------:R-:W1:Y:S02]  /*0e20*/  F2I.FTZ.U32.TRUNC.NTZ R3, R2 ;  /* 0x0000000200037305 */ /* 0x000e64000021f000 */
[----:B-1----:R-:W-:Y:S01]  /*0e30*/  IADD3 R0, RZ, -R3, RZ ;  /* 0x80000003ff007210 */ /* 0x002fe20007ffe0ff */
[----:B------:R-:W-:-:S04]  /*0e40*/  IMAD.MOV.U32 R2, RZ, RZ, RZ ;  /* 0x000000ffff027224 */ /* 0x000fc800078e00ff */
[----:B------:R-:W-:Y:S01]  /*0e50*/  IMAD.MOV.U32 R7, RZ, RZ, R0 ;  /* 0x000000ffff077224 */ /* 0x000fe200078e0000 */
[----:B------:R-:W-:-:S03]  /*0e60*/  IABS R0, R8 ;  /* 0x0000000800007213 */ /* 0x000fc60000000000 */
[----:B------:R-:W-:Y:S02]  /*0e70*/  IMAD R7, R7, R5, RZ ;  /* 0x0000000507077224 */ /* 0x000fe400078e02ff */
        /* <DEDUP_REMOVED lines=19> */
.L_x_1826:
[----:B------:R-:W-:Y:S05]  /*0fb0*/  BSYNC B0 ;  /* 0x0000000000007941 */ /* 0x000fea0003800000 */
.L_x_1824:
[----:B------:R-:W-:-:S04]  /*0fc0*/  LOP3.LUT R0, RZ, R0, RZ, 0x33, !PT ;  /* 0x00000000ff007212 */ /* 0x000fc800078e33ff */
[----:B------:R-:W-:-:S05]  /*0fd0*/  IADD3 R0, R0, R14, RZ ;  /* 0x0000000e00007210 */ /* 0x000fca0007ffe0ff */
[----:B------:R1:W-:Y:S01]  /*0fe0*/  STL [R1+0xc0], R0 ;  /* 0x0000c00001007387 */ /* 0x0003e20000100800 */
[----:B------:R-:W-:Y:S05]  /*0ff0*/  BRA `(.L_x_1827) ;  /* 0x0000004000007947 */ /* 0x000fea0003800000 */
.L_x_1815:
[----:B------:R-:W-:Y:S01]  /*1000*/  MOV R0, UR5 ;  /* 0x0000000500007c02 */ /* 0x000fe20008000f00 */
[----:B------:R1:W-:Y:S01]  /*1010*/  STL [R1+0xc0], RZ ;  /* 0x0000c0ff01007387 */ /* 0x0003e20000100800 */
[----:B------:R-:W-:-:S03]  /*1020*/  MOV R238, RZ ;  /* 0x000000ff00ee7202 */ /* 0x000fc60000000f00 */
[----:B------:R1:W-:Y:S04]  /*1030*/  STL [R1+0xa8], R0 ;  /* 0x0000a80001007387 */ /* 0x0003e80000100800 */
.L_x_1827:
[----:B------:R-:W2:Y:S04]  /*1040*/  LDL R2, [R1+0xa8] ;  /* 0x0000a80001027983 */ /* 0x000ea80000100800 */
[----:B-1----:R-:W3:Y:S01]  /*1050*/  LDL R0, [R1+0xc0] ;  /* 0x0000c00001007983 */ /* 0x002ee20000100800 */
[----:B------:R-:W-:Y:S01]  /*1060*/  ISETP.NE.AND P0, PT, R15, RZ, PT ;  /* 0x000000ff0f00720c */ /* 0x000fe20003f05270 */
[----:B------:R-:W-:Y:S01]  /*1070*/  IMAD.MOV.U32 R6, RZ, RZ, R238 ;  /* 0x000000ffff067224 */ /* 0x000fe200078e00ee */
[----:B------:R-:W-:Y:S01]  /*1080*/  MOV R7, R239 ;  /* 0x000000ef00077202 */ /* 0x000fe20000000f00 */
[----:B------:R-:W-:Y:S10]  /*1090*/  WARPSYNC 0xffffffff ;  /* 0xffffffff00007948 */ /* 0x000ff40003800000 */
[----:B--2---:R-:W-:Y:S01]  /*10a0*/  @!P0 IMAD.MOV.U32 R236, RZ, RZ, R2 ;  /* 0x000000ffffec8224 */ /* 0x004fe200078e0002 */
[----:B---3--:R-:W-:-:S03]  /*10b0*/  MOV R5, R0 ;  /* 0x0000000000057202 */ /* 0x008fc60000000f00 */
[----:B------:R-:W-:-:S05]  /*10c0*/  IMAD.MOV.U32 R4, RZ, RZ, R236 ;  /* 0x000000ffff047224 */ /* 0x000fca00078e00ec */
[----:B------:R1:W-:Y:S04]  /*10d0*/  @!P0 STS.128 [0x20080], R4 ;  /* 0x02008004ff008388 */ /* 0x0003e80000000c00 */
[----:B------:R-:W-:Y:S06]  /*10e0*/  BAR.ARV 0x5, 0x100 ;  /* 0x0144000000007b1d */ /* 0x000fec0000002000 */
.L_x_1813:
[----:B---3--:R-:W-:-:S13]  /*10f0*/  ISETP.GE.AND P0, PT, R239, c[0x0][0x53c], PT ;  /* 0x00014f00ef007a0c */ /* 0x008fda0003f06270 */
[----:B------:R-:W-:Y:S05]  /*1100*/  @P0 EXIT ;  /* 0x000000000000094d */ /* 0x000fea0003800000 */
[----:B------:R-:W3:Y:S01]  /*1110*/  S2R R18, SR_TID.X ;  /* 0x0000000000127919 */ /* 0x000ee20000002100 */
[----:B------:R-:W-:Y:S01]  /*1120*/  IMAD.MOV.U32 R200, RZ, RZ, 0x20 ;  /* 0x00000020ffc87424 */ /* 0x000fe200078e00ff */
[----:B------:R-:W-:Y:S01]  /*1130*/  ULDC UR8, c[0x0][0x20] ;  /* 0x0000080000087ab9 */ /* 0x000fe20000000800 */
[----:B------:R-:W-:Y:S01]  /*1140*/  IMAD.MOV.U32 R201, RZ, RZ, 0x40 ;  /* 0x00000040ffc97424 */ /* 0x000fe200078e00ff */
[----:B------:R-:W-:Y:S02]  /*1150*/  UIADD3 UR8, UP0, UR4, UR8, URZ ;  /* 0x0000000804087290 */ /* 0x000fe4000ff1e03f */
[----:B------:R-:W-:Y:S02]  /*1160*/  ULDC UR7, c[0x0][0x24] ;  /* 0x0000090000077ab9 */ /* 0x000fe40000000800 */
[----:B------:R-:W-:Y:S01]  /*1170*/  UIADD3.X UR7, URZ, UR7, URZ, UP0, !UPT ;  /* 0x000000073f077290 */ /* 0x000fe200087fe43f */
[----:B---3--:R-:W-:-:S04]  /*1180*/  SHF.R.S32.HI R11, RZ, 0x1f, R18 ;  /* 0x0000001fff0b7819 */ /* 0x008fc80000011412 */
[CC--:B------:R-:W-:Y:S02]  /*1190*/  LEA.HI R3, R11.reuse, R18.reuse, RZ, 0x4 ;  /* 0x000000120b037211 */ /* 0x0c0fe400078f20ff */
[----:B-1----:R-:W-:Y:S02]  /*11a0*/  LEA.HI R6, R11, R18, RZ, 0x2 ;  /* 0x000000120b067211 */ /* 0x002fe400078f10ff */
[C---:B--2---:R-:W-:Y:S02]  /*11b0*/  LOP3.LUT R0, R3.reuse, 0xfffffff0, RZ, 0xc0, !PT ;  /* 0xfffffff003007812 */ /* 0x044fe400078ec0ff */
        /* <DEDUP_REMOVED lines=10> */
[----:B------:R-:W-:-:S02]  /*1260*/  LEA.HI R231, R11, R18, RZ, 0x3 ;  /* 0x000000120be77211 */ /* 0x000fc400078f18ff */
[----:B------:R-:W-:Y:S02]  /*1270*/  LOP3.LUT R3, R4, 0xfffffff8, RZ, 0xc0, !PT ;  /* 0xfffffff804037812 */ /* 0x000fe400078ec0ff */
[C---:B------:R-:W-:Y:S01]  /*1280*/  LOP3.LUT R2, R147.reuse, 0xfffffff8, RZ, 0xc0, !PT ;  /* 0xfffffff893027812 */ /* 0x040fe200078ec0ff */
[----:B------:R-:W-:Y:S01]  /*1290*/  IMAD.SHL.U32 R147, R147, 0x40, RZ ;  /* 0x0000004093937824 */ /* 0x000fe200078e00ff */
[----:B------:R-:W-:Y:S01]  /*12a0*/  LOP3.LUT R4, R231, 0xfffffff8, RZ, 0xc0, !PT ;  /* 0xfffffff8e7047812 */ /* 0x000fe200078ec0ff */
[----:B------:R-:W-:Y:S01]  /*12b0*/  IMAD.IADD R5, R7, 0x1, -R3 ;  /* 0x0000000107057824 */ /* 0x000fe200078e0a03 */
[----:B------:R-:W-:Y:S01]  /*12c0*/  LEA.HI R9, R11, R18, RZ, 0x5 ;  /* 0x000000120b097211 */ /* 0x000fe200078f28ff */
[----:B------:R-:W-:Y:S01]  /*12d0*/  IMAD.IADD R8, R0, 0x1, -R2 ;  /* 0x0000000100087824 */ /* 0x000fe200078e0a02 */
[----:B------:R-:W-:Y:S01]  /*12e0*/  LOP3.LUT R2, R6, 0xfffffffc, RZ, 0xc0, !PT ;  /* 0xfffffffc06027812 */ /* 0x000fe200078ec0ff */
[----:B------:R-:W-:Y:S01]  /*12f0*/  IMAD.IADD R17, R18, 0x1, -R4 ;  /* 0x0000000112117824 */ /* 0x000fe200078e0a04 */
[----:B------:R-:W-:-:S02]  /*1300*/  SHF.R.S32.HI R3, RZ, 0x5, R9 ;  /* 0x00000005ff037819 */ /* 0x000fc40000011409 */
[----:B------:R-:W-:Y:S01]  /*1310*/  SHF.R.S32.HI R0, RZ, 0x1f, R9 ;  /* 0x0000001fff007819 */ /* 0x000fe20000011409 */
[----:B------:R-:W-:Y:S01]  /*1320*/  IMAD.SHL.U32 R7, R17, 0x40, RZ ;  /* 0x0000004011077824 */ /* 0x000fe200078e00ff */
[----:B------:R-:W-:Y:S01]  /*1330*/  LOP3.LUT R6, R9, 0xffffffe0, RZ, 0xc0, !PT ;  /* 0xffffffe009067812 */ /* 0x000fe200078ec0ff */
[----:B------:R-:W-:Y:S01]  /*1340*/  IMAD.SHL.U32 R199, R3, 0x400, RZ ;  /* 0x0000040003c77824 */ /* 0x000fe200078e00ff */
[----:B------:R-:W-:Y:S01]  /*1350*/  LEA.HI R4, R0, R3, RZ, 0x3 ;  /* 0x0000000300047211 */ /* 0x000fe200078f18ff */
[C---:B------:R-:W-:Y:S01]  /*1360*/  IMAD.IADD R0, R18.reuse, 0x1, -R2 ;  /* 0x0000000112007824 */ /* 0x040fe200078e0a02 */
[----:B------:R-:W-:Y:S01]  /*1370*/  LOP3.LUT R2, R7, 0x1c0, RZ, 0xc0, !PT ;  /* 0x000001c007027812 */ /* 0x000fe200078ec0ff */
[----:B------:R-:W-:Y:S01]  /*1380*/  IMAD.IADD R16, R18, 0x1, -R6 ;  /* 0x0000000112107824 */ /* 0x000fe200078e0a06 */
[----:B------:R-:W-:Y:S01]  /*1390*/  LOP3.LUT R6, R4, 0xffffff8, RZ, 0xc0, !PT ;  /* 0x0ffffff804067812 */ /* 0x000fe200078ec0ff */
[C---:B------:R-:W-:Y:S01]  /*13a0*/  IMAD.SHL.U32 R140, R17.reuse, 0x8, RZ ;  /* 0x00000008118c7824 */ /* 0x040fe200078e00ff */
[----:B------:R-:W-:Y:S01]  /*13b0*/  LEA.HI R4, R0, R0, RZ, 0x1 ;  /* 0x0000000000047211 */ /* 0x000fe200078f08ff */
[----:B------:R-:W-:Y:S01]  /*13c0*/  IMAD.SHL.U32 R142, R17, 0x4, RZ ;  /* 0x00000004118e7824 */ /* 0x000fe200078e00ff */
[----:B------:R-:W-:Y:S01]  /*13d0*/  LOP3.LUT R7, R2, 0x8, R231, 0xf8, !PT ;  /* 0x0000000802077812 */ /* 0x000fe200078ef8e7 */
[----:B------:R-:W-:Y:S01]  /*13e0*/  IMAD.IADD R9, R3, 0x1, -R6 ;  /* 0x0000000103097824 */ /* 0x000fe200078e0a06 */
[----:B------:R-:W-:Y:S01]  /*13f0*/  LOP3.LUT R4, R4, 0x1ffffffe, RZ, 0xc0, !PT ;  /* 0x1ffffffe04047812 */ /* 0x000fe200078ec0ff */
[----:B------:R-:W-:Y:S01]  /*1400*/  IMAD R6, R0, 0x2, R199 ;  /* 0x0000000200067824 */ /* 0x000fe200078e02c7 */
[----:B------:R-:W-:-:S02]  /*1410*/  SHF.R.U32.HI R2, RZ, 0x3, R2 ;  /* 0x00000003ff027819 */ /* 0x000fc40000011602 */
[----:B------:R-:W-:Y:S01]  /*1420*/  LOP3.LUT R3, R5, 0x1, RZ, 0xc0, !PT ;  /* 0x0000000105037812 */ /* 0x000fe200078ec0ff */
[----:B------:R-:W-:Y:S01]  /*1430*/  IMAD.IADD R12, R0, 0x1, -R4 ;  /* 0x00000001000c7824 */ /* 0x000fe200078e0a04 */
[----:B------:R-:W-:Y:S01]  /*1440*/  LOP3.LUT R7, R7, R2, RZ, 0x3c, !PT ;  /* 0x0000000207077212 */ /* 0x000fe200078e3cff */
[C---:B------:R-:W-:Y:S01]  /*1450*/  IMAD.SHL.U32 R0, R5.reuse, 0x40, RZ ;  /* 0x0000004005007824 */ /* 0x040fe200078e00ff */
[----:B------:R-:W-:Y:S02]  /*1460*/  SHF.R.S32.HI R2, RZ, 0x1f, R16 ;  /* 0x0000001fff027819 */ /* 0x000fe40000011410 */
[C---:B------:R-:W-:Y:S02]  /*1470*/  LOP3.LUT P3, RZ, R5.reuse, 0x2, RZ, 0xc0, !PT ;  /* 0x0000000205ff7812 */ /* 0x040fe4000786c0ff */
[----:B------:R-:W-:Y:S02]  /*1480*/  LEA.HI R10, R2, R16, RZ, 0x2 ;  /* 0x00000010020a7211 */ /* 0x000fe400078f10ff */
[----:B------:R-:W-:Y:S01]  /*1490*/  LOP3.LUT R2, R0, 0x1c0, RZ, 0xc0, !PT ;  /* 0x000001c000027812 */ /* 0x000fe200078ec0ff */
[----:B------:R-:W-:Y:S01]  /*14a0*/  IMAD.SHL.U32 R0, R8, 0x40, RZ ;  /* 0x0000004008007824 */ /* 0x000fe200078e00ff */
[----:B------:R-:W-:Y:S01]  /*14b0*/  LOP3.LUT P0, RZ, R5, 0x4, RZ, 0xc0, !PT ;  /* 0x0000000405ff7812 */ /* 0x000fe2000780c0ff */
[----:B------:R-:W-:Y:S01]  /*14c0*/  IMAD.SHL.U32 R5, R146, 0x8, RZ ;  /* 0x0000000892057824 */ /* 0x000fe200078e00ff */
[----:B------:R-:W-:Y:S01]  /*14d0*/  LEA.HI R2, R2, R2, RZ, 0x1d ;  /* 0x0000000202027211 */ /* 0x000fe200078fe8ff */
[----:B------:R-:W-:Y:S01]  /*14e0*/  IMAD R146, R146, 0x200, R7 ;  /* 0x0000020092927824 */ /* 0x000fe200078e0207 */
[----:B------:R-:W-:-:S02]  /*14f0*/  LOP3.LUT R0, R0, 0x1c0, RZ, 0xc0, !PT ;  /* 0x000001c000007812 */ /* 0x000fc400078ec0ff */
[----:B------:R-:W-:Y:S01]  /*1500*/  ISETP.NE.U32.AND P4, PT, R3, 0x1, PT ;  /* 0x000000010300780c */ /* 0x000fe20003f85070 */
[----:B------:R-:W-:Y:S01]  /*1510*/  IMAD.IADD R3, R6, 0x1, R2 ;  /* 0x0000000106037824 */ /* 0x000fe200078e0202 */
[----:B------:R-:W-:Y:S02]  /*1520*/  LOP3.LUT R2, R0, 0x8, R5, 0xf8, !PT ;  /* 0x0000000800027812 */ /* 0x000fe400078ef805 */
[----:B------:R-:W-:Y:S01]  /*1530*/  SHF.R.U32.HI R0, RZ, 0x3, R0 ;  /* 0x00000003ff007819 */ /* 0x000fe20000011600 */
[----:B------:R-:W-:Y:S01]  /*1540*/  IMAD.SHL.U32 R14, R3, 0x2, RZ ;  /* 0x00000002030e7824 */ /* 0x000fe200078e00ff */
[----:B------:R-:W-:Y:S02]  /*1550*/  SHF.R.S32.HI R231, RZ, 0x3, R231 ;  /* 0x00000003ffe77819 */ /* 0x000fe400000114e7 */
[----:B------:R-:W-:Y:S02]  /*1560*/  LOP3.LUT R0, R2, R0, RZ, 0x3c, !PT ;  /* 0x0000000002007212 */ /* 0x000fe400078e3cff */
[C---:B------:R-:W-:Y:S01]  /*1570*/  IADD3 R2, R14.reuse, 0x80, RZ ;  /* 0x000000800e027810 */ /* 0x040fe20007ffe0ff */
[----:B------:R-:W-:Y:S01]  /*1580*/  STL [R1+0x88], R14 ;  /* 0x0000880e01007387 */ /* 0x000fe20000100800 */
[----:B------:R-:W-:-:S02]  /*1590*/  IADD3 R13, R14, 0x70, RZ ;  /* 0x000000700e0d7810 */ /* 0x000fc40007ffe0ff */
[----:B------:R-:W-:Y:S02]  /*15a0*/  @P4 IADD3 R13, R2, 0x10, RZ ;  /* 0x00000010020d4810 */ /* 0x000fe40007ffe0ff */
[C---:B------:R-:W-:Y:S02]  /*15b0*/  IADD3 R2, R231.reuse, 0x20, RZ ;  /* 0x00000020e7027810 */ /* 0x040fe40007ffe0ff */
[----:B------:R-:W-:Y:S01]  /*15c0*/  LOP3.LUT R147, R0, 0xfffffe00, R147, 0xf8, !PT ;  /* 0xfffffe0000937812 */ /* 0x000fe200078ef893 */
[----:B------:R-:W-:Y:S01]  /*15d0*/  IMAD.SHL.U32 R0, R231, 0x40, RZ ;  /* 0x00000040e7007824 */ /* 0x000fe200078e00ff */
[----:B------:R-:W-:Y:S01]  /*15e0*/  SHF.R.S32.HI R4, RZ, 0x2, R10 ;  /* 0x00000002ff047819 */ /* 0x000fe2000001140a */
[----:B------:R-:W-:Y:S01]  /*15f0*/  STL [R1+0x8c], R13 ;  /* 0x00008c0d01007387 */ /* 0x000fe20000100800 */
[----:B------:R-:W-:Y:S01]  /*1600*/  LEA.HI R6, R11, R18, RZ, 0x6 ;  /* 0x000000120b067211 */ /* 0x000fe200078f30ff */
[----:B------:R-:W-:Y:S01]  /*1610*/  IMAD.IADD R199, R199, 0x1, R147 ;  /* 0x00000001c7c77824 */ /* 0x000fe200078e0293 */
[----:B------:R-:W-:Y:S01]  /*1620*/  SHF.R.S32.HI R11, RZ, 0x1f, R2 ;  /* 0x0000001fff0b7819 */ /* 0x000fe20000011402 */
[----:B------:R-:W-:Y:S01]  /*1630*/  IMAD R15, R9, 0x10, R4 ;  /* 0x00000010090f7824 */ /* 0x000fe200078e0204 */
[----:B------:R-:W-:Y:S01]  /*1640*/  IADD3 R233, R140, 0x80, RZ ;  /* 0x000000808ce97810 */ /* 0x000fe20007ffe0ff */
[----:B------:R-:W-:Y:S01]  /*1650*/  IMAD.SHL.U32 R6, R6, 0x8, RZ ;  /* 0x0000000806067824 */ /* 0x000fe200078e00ff */
[----:B------:R-:W-:Y:S01]  /*1660*/  LOP3.LUT R242, R0, 0x1c0, RZ, 0xc0, !PT ;  /* 0x000001c000f27812 */ /* 0x000fe200078ec0ff */
[----:B------:R-:W-:Y:S01]  /*1670*/  IMAD.SHL.U32 R0, R2, 0x40, RZ ;  /* 0x0000004002007824 */ /* 0x000fe200078e00ff */
[----:B------:R-:W-:Y:S01]  /*1680*/  LEA.HI R11, R11, R2, RZ, 0x3 ;  /* 0x000000020b0b7211 */ /* 0x000fe200078f18ff */
[----:B------:R-:W-:Y:S01]  /*1690*/  STL [R1+0x1b4], R15 ;  /* 0x0001b40f01007387 */ /* 0x000fe20000100800 */
[----:B------:R-:W-:-:S02]  /*16a0*/  SHF.R.S32.HI R4, RZ, 0x1f, R233 ;  /* 0x0000001fff047819 */ /* 0x000fc400000114e9 */
[----:B------:R-:W-:Y:S01]  /*16b0*/  LOP3.LUT R2, R10, 0x7ffffffc, RZ, 0xc0, !PT ;  /* 0x7ffffffc0a027812 */ /* 0x000fe200078ec0ff */
[----:B------:R-:W-:Y:S01]  /*16c0*/  IMAD.SHL.U32 R11, R11, 0x40, RZ ;  /* 0x000000400b0b7824 */ /* 0x000fe200078e00ff */
[----:B------:R-:W-:Y:S01]  /*16d0*/  SHF.R.S32.HI R3, RZ, 0x1f, R231 ;  /* 0x0000001fff037819 */ /* 0x000fe200000114e7 */
[----:B------:R1:W-:Y:S01]  /*16e0*/  STL [R1+0x80], R4 ;  /* 0x0000800401007387 */ /* 0x0003e20000100800 */
[----:B------:R-:W-:Y:S02]  /*16f0*/  LOP3.LUT R241, R0, 0x1c0, RZ, 0xc0, !PT ;  /* 0x000001c000f17812 */ /* 0x000fe400078ec0ff */
[----:B------:R-:W-:Y:S02]  /*1700*/  LOP3.LUT R0, R242, 0x38, R140, 0xf8, !PT ;  /* 0x00000038f2007812 */ /* 0x000fe400078ef88c */
[----:B------:R-:W-:Y:S02]  /*1710*/  SHF.R.U32.HI R3, RZ, 0x3, R242 ;  /* 0x00000003ff037819 */ /* 0x000fe400000116f2 */
[----:B------:R-:W-:-:S02]  /*1720*/  IADD3 R234, R140, 0xc0, RZ ;  /* 0x000000c08cea7810 */ /* 0x000fc40007ffe0ff */
[----:B------:R-:W-:Y:S02]  /*1730*/  IADD3 R144, R140, 0x40, RZ ;  /* 0x000000408c907810 */ /* 0x000fe40007ffe0ff */
[----:B------:R-:W-:Y:S02]  /*1740*/  LOP3.LUT R5, R0, R3, RZ, 0x3c, !PT ;  /* 0x0000000300057212 */ /* 0x000fe400078e3cff */
[----:B------:R-:W-:Y:S02]  /*1750*/  SHF.R.S32.HI R3, RZ, 0x1f, R234 ;  /* 0x0000001fff037819 */ /* 0x000fe400000114ea */
[----:B------:R-:W-:Y:S01]  /*1760*/  SHF.R.S32.HI R0, RZ, 0x1f, R144 ;  /* 0x0000001fff007819 */ /* 0x000fe20000011490 */
[----:B------:R2:W-:Y:S01]  /*1770*/  STL [R1+0x1b0], R5 ;  /* 0x0001b00501007387 */ /* 0x0005e20000100800 */
[----:B------:R-:W-:Y:S02]  /*1780*/  LOP3.LUT R6, R6, 0xfffffe00, RZ, 0xc0, !PT ;  /* 0xfffffe0006067812 */ /* 0x000fe400078ec0ff */
[----:B------:R-:W-:Y:S01]  /*1790*/  R2P PR, R8, 0x6 ;  /* 0x0000000608007804 */ /* 0x000fe20000000000 */
[----:B------:R-:W-:Y:S01]  /*17a0*/  STL [R1+0x7c], R3 ;  /* 0x00007c0301007387 */ /* 0x000fe20000100800 */
[----:B------:R-:W-:-:S02]  /*17b0*/  LOP3.LUT R223, R5, R6, RZ, 0xfc, !PT ;  /* 0x0000000605df7212 */ /* 0x000fc400078efcff */
[----:B------:R-:W-:Y:S01]  /*17c0*/  LEA R147, R147, 0x4080, 0x1 ;  /* 0x0000408093937811 */ /* 0x000fe200078e08ff */
[----:B-1----:R-:W-:Y:S01]  /*17d0*/  IMAD.IADD R4, R16, 0x1, -R2 ;  /* 0x0000000110047824 */ /* 0x002fe200078e0a02 */
[C---:B------:R-:W-:Y:S01]  /*17e0*/  SEL R2, R200.reuse, 0xffffffe0, !P3 ;  /* 0xffffffe0c8027807 */ /* 0x040fe20005800000 */
[----:B------:R-:W-:Y:S01]  /*17f0*/  IMAD.SHL.U32 R223, R223, 0x2, RZ ;  /* 0x00000002dfdf7824 */ /* 0x000fe200078e00ff */
[----:B------:R-:W-:Y:S01]  /*1800*/  SEL R200, R200, 0xffffffe0, !P1 ;  /* 0xffffffe0c8c87807 */ /* 0x000fe20004800000 */
[----:B------:R-:W-:Y:S01]  /*1810*/  IMAD.SHL.U32 R4, R4, 0x2, RZ ;  /* 0x0000000204047824 */ /* 0x000fe200078e00ff */
[----:B------:R-:W-:Y:S02]  /*1820*/  LEA R199, R199, 0x10080, 0x1 ;  /* 0x00010080c7c77811 */ /* 0x000fe400078e08ff */
[----:B------:R-:W-:Y:S01]  /*1830*/  SHF.R.S32.HI R141, RZ, 0x1f, R140 ;  /* 0x0000001fff8d7819 */ /* 0x000fe2000001148c */
[----:B------:R-:W-:Y:S01]  /*1840*/  IMAD.IADD R196, R200, 0x1, R147 ;  /* 0x00000001c8c47824 */ /* 0x000fe200078e0293 */
[C---:B------:R-:W-:Y:S01]  /*1850*/  IADD3 R37, R4.reuse, 0x8, RZ ;  /* 0x0000000804257810 */ /* 0x040fe20007ffe0ff */
[----:B------:R-:W-:Y:S01]  /*1860*/  STL [R1+0x130], R4 ;  /* 0x0001300401007387 */ /* 0x000fe20000100800 */
[C---:B------:R-:W-:Y:S01]  /*1870*/  IADD3 R36, R4.reuse, 0x10, RZ ;  /* 0x0000001004247810 */ /* 0x040fe20007ffe0ff */
[----:B------:R-:W-:Y:S01]  /*1880*/  IMAD.IADD R200, R199, 0x1, R200 ;  /* 0x00000001c7c87824 */ /* 0x000fe200078e02c8 */
[C---:B------:R-:W-:Y:S01]  /*1890*/  IADD3 R35, R4.reuse, 0x18, RZ ;  /* 0x0000001804237810 */ /* 0x040fe20007ffe0ff */
[----:B------:R1:W-:Y:S01]  /*18a0*/  STL [R1+0x12c], R37 ;  /* 0x00012c2501007387 */ /* 0x0003e20000100800 */
[----:B------:R-:W-:Y:S01]  /*18b0*/  IADD3 R34, R4, 0x20, RZ ;  /* 0x0000002004227810 */ /* 0x000fe20007ffe0ff */
[----:B--2---:R-:W-:Y:S01]  /*18c0*/  IMAD R5, R12, 0x8, R15 ;  /* 0x000000080c057824 */ /* 0x004fe200078e020f */
[C---:B------:R-:W-:Y:S01]  /*18d0*/  IADD3 R33, R4.reuse, 0x28, RZ ;  /* 0x0000002804217810 */ /* 0x040fe20007ffe0ff */
[----:B------:R2:W-:Y:S01]  /*18e0*/  STL [R1+0x128], R36 ;  /* 0x0001282401007387 */ /* 0x0005e20000100800 */
[----:B------:R-:W-:-:S02]  /*18f0*/  IADD3 R32, R4, 0x30, RZ ;  /* 0x0000003004207810 */ /* 0x000fc40007ffe0ff */
[----:B------:R-:W-:Y:S01]  /*1900*/  SHF.R.S32.HI R38, RZ, 0x1f, R37 ;  /* 0x0000001fff267819 */ /* 0x000fe20000011425 */
[----:B------:R3:W-:Y:S01]  /*1910*/  STL [R1+0x124], R35 ;  /* 0x0001242301007387 */ /* 0x0007e20000100800 */
        /* <DEDUP_REMOVED lines=8> */
[----:B------:R5:W-:Y:S01]  /*19a0*/  STL [R1+0x120], R32 ;  /* 0x0001202001007387 */ /* 0x000be20000100800 */
[C---:B------:R-:W-:Y:S02]  /*19b0*/  IADD3 R25, R4.reuse, 0x68, RZ ;  /* 0x0000006804197810 */ /* 0x040fe40007ffe0ff */
[----:B------:R-:W-:Y:S01]  /*19c0*/  IADD3 R24, R4, 0x70, RZ ;  /* 0x0000007004187810 */ /* 0x000fe20007ffe0ff */
[----:B------:R5:W-:Y:S01]  /*19d0*/  STL [R1+0x11c], R31 ;  /* 0x00011c1f01007387 */ /* 0x000be20000100800 */
[----:B-1----:R-:W-:Y:S02]  /*19e0*/  SHF.R.S32.HI R37, RZ, 0x1f, R36 ;  /* 0x0000001fff257819 */ /* 0x002fe40000011424 */
[----:B------:R-:W-:Y:S01]  /*19f0*/  LEA.HI R3, R0, R144, RZ, 0x3 ;  /* 0x0000009000037211 */ /* 0x000fe200078f18ff */
[----:B------:R1:W-:Y:S01]  /*1a00*/  STL [R1+0x118], R30 ;  /* 0x0001181e01007387 */ /* 0x0003e20000100800 */
[----:B--2---:R-:W-:-:S02]  /*1a10*/  SHF.R.S32.HI R36, RZ, 0x1f, R35 ;  /* 0x0000001fff247819 */ /* 0x004fc40000011423 */
[C---:B------:R-:W-:Y:S01]  /*1a20*/  IADD3 R23, R4.reuse, 0x78, RZ ;  /* 0x0000007804177810 */ /* 0x040fe20007ffe0ff */
[----:B------:R2:W-:Y:S01]  /*1a30*/  STL [R1+0x114], R29 ;  /* 0x0001141d01007387 */ /* 0x0005e20000100800 */
[----:B---3--:R-:W-:Y:S02]  /*1a40*/  SHF.R.S32.HI R35, RZ, 0x1f, R34 ;  /* 0x0000001fff237819 */ /* 0x008fe40000011422 */
[C---:B------:R-:W-:Y:S01]  /*1a50*/  IADD3 R22, R4.reuse, 0x80, RZ ;  /* 0x0000008004167810 */ /* 0x040fe20007ffe0ff */
[----:B------:R3:W-:Y:S01]  /*1a60*/  STL [R1+0x110], R28 ;  /* 0x0001101c01007387 */ /* 0x0007e20000100800 */
[----:B----4-:R-:W-:Y:S02]  /*1a70*/  SHF.R.S32.HI R34, RZ, 0x1f, R33 ;  /* 0x0000001fff227819 */ /* 0x010fe40000011421 */
[----:B------:R-:W-:Y:S01]  /*1a80*/  IADD3 R21, R4, 0x88, RZ ;  /* 0x0000008804157810 */ /* 0x000fe20007ffe0ff */
[----:B------:R4:W-:Y:S01]  /*1a90*/  STL [R1+0xb4], R27 ;  /* 0x0000b41b01007387 */ /* 0x0009e20000100800 */
[----:B-----5:R-:W-:-:S02]  /*1aa0*/  SHF.R.S32.HI R33, RZ, 0x1f, R32 ;  /* 0x0000001fff217819 */ /* 0x020fc40000011420 */
[C---:B------:R-:W-:Y:S01]  /*1ab0*/  IADD3 R20, R4.reuse, 0x90, RZ ;  /* 0x0000009004147810 */ /* 0x040fe20007ffe0ff */
[----:B------:R5:W-:Y:S01]  /*1ac0*/  STL [R1+0x10c], R26 ;  /* 0x00010c1a01007387 */ /* 0x000be20000100800 */
[----:B------:R-:W-:Y:S02]  /*1ad0*/  SHF.R.S32.HI R32, RZ, 0x1f, R31 ;  /* 0x0000001fff207819 */ /* 0x000fe4000001141f */
[----:B------:R-:W-:Y:S01]  /*1ae0*/  LOP3.LUT R252, R3, 0xfffffff8, RZ, 0xc0, !PT ;  /* 0xfffffff803fc7812 */ /* 0x000fe200078ec0ff */
[----:B------:R5:W-:Y:S01]  /*1af0*/  STL [R1+0x108], R25 ;  /* 0x0001081901007387 */ /* 0x000be20000100800 */
[----:B------:R-:W-:Y:S02]  /*1b00*/  SHF.R.S32.HI R31, RZ, 0x1f, R30 ;  /* 0x0000001fff1f7819 */ /* 0x000fe4000001141e */
[----:B------:R-:W-:Y:S01]  /*1b10*/  IADD3 R19, R4, 0x98, RZ ;  /* 0x0000009804137810 */ /* 0x000fe20007ffe0ff */
[----:B------:R5:W-:Y:S01]  /*1b20*/  STL [R1+0x104], R24 ;  /* 0x0001041801007387 */ /* 0x000be20000100800 */
[----:B-1----:R-:W-:-:S02]  /*1b30*/  SHF.R.S32.HI R30, RZ, 0x1f, R29 ;  /* 0x0000001fff1e7819 */ /* 0x002fc4000001141d */
[C---:B------:R-:W-:Y:S01]  /*1b40*/  IADD3 R18, R4.reuse, 0xa0, RZ ;  /* 0x000000a004127810 */ /* 0x040fe20007ffe0ff */
[----:B------:R1:W-:Y:S01]  /*1b50*/  STL [R1+0x100], R23 ;  /* 0x0001001701007387 */ /* 0x0003e20000100800 */
[----:B--2---:R-:W-:Y:S02]  /*1b60*/  SHF.R.S32.HI R29, RZ, 0x1f, R28 ;  /* 0x0000001fff1d7819 */ /* 0x004fe4000001141c */
[C---:B------:R-:W-:Y:S01]  /*1b70*/  IADD3 R17, R4.reuse, 0xa8, RZ ;  /* 0x000000a804117810 */ /* 0x040fe20007ffe0ff */
[----:B------:R2:W-:Y:S01]  /*1b80*/  STL [R1+0xfc], R22 ;  /* 0x0000fc1601007387 */ /* 0x0005e20000100800 */
[----:B---3--:R-:W-:Y:S02]  /*1b90*/  SHF.R.S32.HI R28, RZ, 0x1f, R27 ;  /* 0x0000001fff1c7819 */ /* 0x008fe4000001141b */
[----:B------:R-:W-:Y:S01]  /*1ba0*/  IADD3 R16, R4, 0xb0, RZ ;  /* 0x000000b004107810 */ /* 0x000fe20007ffe0ff */
[----:B------:R3:W-:Y:S01]  /*1bb0*/  STL [R1+0xf8], R21 ;  /* 0x0000f81501007387 */ /* 0x0007e20000100800 */
[----:B----4-:R-:W-:-:S02]  /*1bc0*/  SHF.R.S32.HI R27, RZ, 0x1f, R26 ;  /* 0x0000001fff1b7819 */ /* 0x010fc4000001141a */
[----:B------:R-:W-:Y:S01]  /*1bd0*/  SHF.R.S32.HI R3, RZ, 0x1f, R252 ;  /* 0x0000001fff037819 */ /* 0x000fe200000114fc */
[----:B------:R4:W-:Y:S01]  /*1be0*/  STL [R1+0xf4], R20 ;  /* 0x0000f41401007387 */ /* 0x0009e20000100800 */
[----:B-----5:R-:W-:Y:S02]  /*1bf0*/  SHF.R.S32.HI R26, RZ, 0x1f, R25 ;  /* 0x0000001fff1a7819 */ /* 0x020fe40000011419 */
[C---:B------:R-:W-:Y:S01]  /*1c00*/  IADD3 R15, R4.reuse, 0xb8, RZ ;  /* 0x000000b8040f7810 */ /* 0x040fe20007ffe0ff */
[----:B------:R5:W-:Y:S01]  /*1c10*/  STL [R1+0xf0], R19 ;  /* 0x0000f01301007387 */ /* 0x000be20000100800 */
[----:B------:R-:W-:Y:S02]  /*1c20*/  SHF.R.S32.HI R25, RZ, 0x1f, R24 ;  /* 0x0000001fff197819 */ /* 0x000fe40000011418 */
[----:B------:R-:W-:Y:S01]  /*1c30*/  IADD3 R12, R4, 0xc0, RZ ;  /* 0x000000c0040c7810 */ /* 0x000fe20007ffe0ff */
[----:B------:R5:W-:Y:S01]  /*1c40*/  STL [R1+0xb0], R18 ;  /* 0x0000b01201007387 */ /* 0x000be20000100800 */
[----:B------:R-:W-:-:S02]  /*1c50*/  SHF.R.S32.HI R24, RZ, 0x1f, R23 ;  /* 0x0000001fff187819 */ /* 0x000fc40000011417 */
[C---:B------:R-:W-:Y:S01]  /*1c60*/  IADD3 R10, R4.reuse, 0xc8, RZ ;  /* 0x000000c8040a7810 */ /* 0x040fe20007ffe0ff */
[----:B------:R5:W-:Y:S01]  /*1c70*/  STL [R1+0xec], R17 ;  /* 0x0000ec1101007387 */ /* 0x000be20000100800 */
[----:B-1----:R-:W-:Y:S02]  /*1c80*/  SHF.R.S32.HI R23, RZ, 0x1f, R22 ;  /* 0x0000001fff177819 */ /* 0x002fe40000011416 */
[C---:B------:R-:W-:Y:S01]  /*1c90*/  IADD3 R9, R4.reuse, 0xd0, RZ ;  /* 0x000000d004097810 */ /* 0x040fe20007ffe0ff */
[----:B------:R1:W-:Y:S01]  /*1ca0*/  STL [R1+0xe8], R16 ;  /* 0x0000e81001007387 */ /* 0x0003e20000100800 */
[----:B--2---:R-:W-:Y:S02]  /*1cb0*/  SHF.R.S32.HI R22, RZ, 0x1f, R21 ;  /* 0x0000001fff167819 */ /* 0x004fe40000011415 */
[----:B------:R-:W-:Y:S01]  /*1cc0*/  IADD3 R8, R4, 0xd8, RZ ;  /* 0x000000d804087810 */ /* 0x000fe20007ffe0ff */
[----:B------:R2:W-:Y:S01]  /*1cd0*/  STL [R1+0x78], R3 ;  /* 0x0000780301007387 */ /* 0x0005e20000100800 */
[----:B---3--:R-:W-:-:S02]  /*1ce0*/  SHF.R.S32.HI R21, RZ, 0x1f, R20 ;  /* 0x0000001fff157819 */ /* 0x008fc40000011414 */
[----:B------:R-:W-:Y:S01]  /*1cf0*/  IADD3 R7, R4, 0xe0, RZ ;  /* 0x000000e004077810 */ /* 0x000fe20007ffe0ff */
[----:B------:R3:W-:Y:S01]  /*1d00*/  STL [R1+0xe4], R15 ;  /* 0x0000e40f01007387 */ /* 0x0007e20000100800 */
[----:B----4-:R-:W-:Y:S02]  /*1d10*/  SHF.R.S32.HI R20, RZ, 0x1f, R19 ;  /* 0x0000001fff147819 */ /* 0x010fe40000011413 */
[C---:B------:R-:W-:Y:S01]  /*1d20*/  SEL R0, R201.reuse, 0xffffffc0, !P0 ;  /* 0xffffffc0c9007807 */ /* 0x040fe20004000000 */
[----:B------:R4:W-:Y:S01]  /*1d30*/  STL [R1+0xe0], R12 ;  /* 0x0000e00c01007387 */ /* 0x0009e20000100800 */
[----:B-----5:R-:W-:Y:S02]  /*1d40*/  SHF.R.S32.HI R19, RZ, 0x1f, R18 ;  /* 0x0000001fff137819 */ /* 0x020fe40000011412 */
[----:B------:R-:W-:Y:S01]  /*1d50*/  SEL R201, R201, 0xffffffc0, !P2 ;  /* 0xffffffc0c9c97807 */ /* 0x000fe20005000000 */
[----:B------:R5:W-:Y:S01]  /*1d60*/  STL [R1+0xdc], R10 ;  /* 0x0000dc0a01007387 */ /* 0x000be20000100800 */
[----:B------:R-:W-:-:S02]  /*1d70*/  SHF.R.S32.HI R18, RZ, 0x1f, R17 ;  /* 0x0000001fff127819 */ /* 0x000fc40000011411 */
[----:B------:R-:W-:Y:S01]  /*1d80*/  LOP3.LUT R11, R11, 0xfffffe00, RZ, 0xc0, !PT ;  /* 0xfffffe000b0b7812 */ /* 0x000fe200078ec0ff */
[----:B------:R5:W-:Y:S01]  /*1d90*/  STL [R1+0xd8], R9 ;  /* 0x0000d80901007387 */ /* 0x000be20000100800 */
[----:B------:R-:W-:Y:S01]  /*1da0*/  SHF.R.S32.HI R17, RZ, 0x1f, R16 ;  /* 0x0000001fff117819 */ /* 0x000fe20000011410 */
[----:B------:R-:W-:Y:S01]  /*1db0*/  IMAD.IADD R198, R201, 0x1, R147 ;  /* 0x00000001c9c67824 */ /* 0x000fe200078e0293 */
[----:B------:R-:W-:Y:S01]  /*1dc0*/  LEA R146, R146, 0xa080, 0x1 ;  /* 0x0000a08092927811 */ /* 0x000fe200078e08ff */
[----:B------:R5:W-:Y:S01]  /*1dd0*/  STL [R1+0xd4], R8 ;  /* 0x0000d40801007387 */ /* 0x000be20000100800 */
[----:B-1----:R-:W-:Y:S01]  /*1de0*/  SHF.R.S32.HI R16, RZ, 0x1f, R15 ;  /* 0x0000001fff107819 */ /* 0x002fe2000001140f */
[----:B------:R-:W-:Y:S02]  /*1df0*/  IMAD.IADD R202, R199, 0x1, R201 ;  /* 0x00000001c7ca7824 */ /* 0x000fe400078e02c9 */
[----:B------:R1:W-:Y:S01]  /*1e00*/  STL [R1+0x1b8], R5 ;  /* 0x0001b80501007387 */ /* 0x0003e20000100800 */
[----:B--2---:R-:W-:Y:S01]  /*1e10*/  IADD3 R3, R4, 0xf0, RZ ;  /* 0x000000f004037810 */ /* 0x004fe20007ffe0ff */
[----:B------:R-:W-:-:S02]  /*1e20*/  IMAD.IADD R197, R201, 0x1, R196 ;  /* 0x00000001c9c57824 */ /* 0x000fc400078e02c4 */
[----:B------:R2:W-:Y:S01]  /*1e30*/  STL [R1+0xd0], R7 ;  /* 0x0000d00701007387 */ /* 0x0005e20000100800 */
[----:B---3--:R-:W-:Y:S01]  /*1e40*/  SHF.R.S32.HI R15, RZ, 0x1f, R12 ;  /* 0x0000001fff0f7819 */ /* 0x008fe2000001140c */
[----:B------:R-:W-:Y:S02]  /*1e50*/  IMAD.IADD R201, R200, 0x1, R201 ;  /* 0x00000001c8c97824 */ /* 0x000fe400078e02c9 */
[----:B------:R3:W-:Y:S01]  /*1e60*/  STL [R1+0xc8], R3 ;  /* 0x0000c80301007387 */ /* 0x0007e20000100800 */
[----:B----4-:R-:W-:-:S03]  /*1e70*/  SHF.R.S32.HI R12, RZ, 0x1f, R10 ;  /* 0x0000001fff0c7819 */ /* 0x010fc6000001140a */
[----:B------:R-:W-:Y:S01]  /*1e80*/  STL [R1+0x1ac], R38 ;  /* 0x0001ac2601007387 */ /* 0x000fe20000100800 */
[----:B-----5:R-:W-:-:S03]  /*1e90*/  SHF.R.S32.HI R10, RZ, 0x1f, R9 ;  /* 0x0000001fff0a7819 */ /* 0x020fc60000011409 */
[----:B------:R-:W-:Y:S01]  /*1ea0*/  STL [R1+0x1a8], R37 ;  /* 0x0001a82501007387 */ /* 0x000fe20000100800 */
[----:B------:R-:W-:-:S03]  /*1eb0*/  SHF.R.S32.HI R9, RZ, 0x1f, R8 ;  /* 0x0000001fff097819 */ /* 0x000fc60000011408 */
[----:B------:R-:W-:Y:S01]  /*1ec0*/  STL [R1+0x1a4], R36 ;  /* 0x0001a42401007387 */ /* 0x000fe20000100800 */
[----:B------:R-:W-:-:S03]  /*1ed0*/  SHF.R.S32.HI R8, RZ, 0x1f, R7 ;  /* 0x0000001fff087819 */ /* 0x000fc60000011407 */
[----:B------:R-:W-:Y:S01]  /*1ee0*/  STL [R1+0x1a0], R35 ;  /* 0x0001a02301007387 */ /* 0x000fe20000100800 */
[C---:B-1----:R-:W-:Y:S02]  /*1ef0*/  IADD3 R5, R4.reuse, 0xe8, RZ ;  /* 0x000000e804057810 */ /* 0x042fe40007ffe0ff */
[----:B------:R-:W-:Y:S01]  /*1f00*/  IADD3 R4, R4, 0xf8, RZ ;  /* 0x000000f804047810 */ /* 0x000fe20007ffe0ff */
[----:B------:R-:W-:Y:S01]  /*1f10*/  STL [R1+0x19c], R34 ;  /* 0x00019c2201007387 */ /* 0x000fe20000100800 */
[----:B--2---:R-:W-:-:S03]  /*1f20*/  SHF.R.S32.HI R7, RZ, 0x1f, R3 ;  /* 0x0000001fff077819 */ /* 0x004fc60000011403 */
[----:B------:R1:W-:Y:S01]  /*1f30*/  STL [R1+0xcc], R5 ;  /* 0x0000cc0501007387 */ /* 0x0003e20000100800 */
[----:B---3--:R-:W-:Y:S02]  /*1f40*/  IMAD.IADD R3, R14, 0x1, R2 ;  /* 0x000000010e037824 */ /* 0x008fe400078e0202 */
[----:B------:R-:W-:Y:S01]  /*1f50*/  IMAD.IADD R2, R2, 0x1, R13 ;  /* 0x0000000102027824 */ /* 0x000fe200078e020d */
[----:B------:R-:W-:Y:S04]  /*1f60*/  STL [R1+0xc4], R4 ;  /* 0x0000c40401007387 */ /* 0x000fe80000100800 */
[----:B------:R2:W-:Y:S04]  /*1f70*/  STL [R1+0x94], R3 ;  /* 0x0000940301007387 */ /* 0x0005e80000100800 */
[----:B------:R-:W-:Y:S04]  /*1f80*/  STL [R1+0x198], R33 ;  /* 0x0001982101007387 */ /* 0x000fe80000100800 */
[----:B------:R-:W-:Y:S04]  /*1f90*/  STL [R1+0x194], R32 ;  /* 0x0001942001007387 */ /* 0x000fe80000100800 */
[----:B------:R-:W-:Y:S04]  /*1fa0*/  STL [R1+0x190], R31 ;  /* 0x0001901f01007387 */ /* 0x000fe80000100800 */
[----:B------:R-:W-:Y:S01]  /*1fb0*/  STL [R1+0x18c], R30 ;  /* 0x00018c1e01007387 */ /* 0x000fe20000100800 */
[----:B-1----:R-:W-:-:S03]  /*1fc0*/  SHF.R.S32.HI R5, RZ, 0x1f, R5 ;  /* 0x0000001fff057819 */ /* 0x002fc60000011405 */
[----:B------:R-:W-:Y:S04]  /*1fd0*/  STL [R1+0x188], R29 ;  /* 0x0001881d01007387 */ /* 0x000fe80000100800 */
[----:B------:R1:W-:Y:S01]  /*1fe0*/  STL [R1+0x13c], R5 ;  /* 0x00013c0501007387 */ /* 0x0003e20000100800 */
[----:B--2---:R-:W-:-:S03]  /*1ff0*/  IMAD.IADD R3, R0, 0x1, R3 ;  /* 0x0000000100037824 */ /* 0x004fc600078e0203 */
[----:B------:R-:W-:Y:S04]  /*2000*/  STL [R1+0x184], R28 ;  /* 0x0001841c01007387 */ /* 0x000fe80000100800 */
[----:B------:R2:W-:Y:S04]  /*2010*/  STL [R1+0xa0], R3 ;  /* 0x0000a00301007387 */ /* 0x0005e80000100800 */
[----:B------:R3:W-:Y:S04]  /*2020*/  STL [R1+0x180], R27 ;  /* 0x0001801b01007387 */ /* 0x0007e80000100800 */
[----:B------:R3:W-:Y:S04]  /*2030*/  STL [R1+0x17c], R26 ;  /* 0x00017c1a01007387 */ /* 0x0007e80000100800 */
[----:B------:R3:W-:Y:S04]  /*2040*/  STL [R1+0x178], R25 ;  /* 0x0001781901007387 */ /* 0x0007e80000100800 */
[----:B------:R3:W-:Y:S01]  /*2050*/  STL [R1+0x174], R24 ;  /* 0x0001741801007387 */ /* 0x0007e20000100800 */
[----:B-1----:R-:W-:Y:S01]  /*2060*/  SHF.R.S32.HI R5, RZ, 0x1f, R4 ;  /* 0x0000001fff057819 */ /* 0x002fe20000011404 */
[----:B------:R-:W-:-:S02]  /*2070*/  IMAD.IADD R4, R14, 0x1, R0 ;  /* 0x000000010e047824 */ /* 0x000fc400078e0200 */
[----:B------:R3:W-:Y:S04]  /*2080*/  STL [R1+0x170], R23 ;  /* 0x0001701701007387 */ /* 0x0007e80000100800 */
[----:B------:R3:W-:Y:S01]  /*2090*/  STL [R1+0x16c], R22 ;  /* 0x00016c1601007387 */ /* 0x0007e20000100800 */
[----:B--2---:R-:W-:Y:S02]  /*20a0*/  IMAD.IADD R3, R0, 0x1, R13 ;  /* 0x0000000100037824 */ /* 0x004fe400078e020d */
[----:B------:R-:W-:Y:S01]  /*20b0*/  IMAD.IADD R0, R2, 0x1, R0 ;  /* 0x0000000102007824 */ /* 0x000fe200078e0200 */
[----:B------:R3:W-:Y:S04]  /*20c0*/  STL [R1+0x168], R21 ;  /* 0x0001681501007387 */ /* 0x0007e80000100800 */
        /* <DEDUP_REMOVED lines=15> */
[----:B------:R3:W-:Y:S02]  /*21c0*/  STL [R1+0x98], R0 ;  /* 0x0000980001007387 */ /* 0x0007e40000100800 */
.L_x_2019:
[----:B------:R-:W-:Y:S01]  /*21d0*/  ISETP.NE.U32.AND P0, PT, RZ, c[0x0][0x370], PT ;  /* 0x0000dc00ff007a0c */ /* 0x000fe20003f05070 */
[----:B---3--:R-:W-:Y:S01]  /*21e0*/  IMAD.MOV.U32 R22, RZ, RZ, 0x4 ;  /* 0x00000004ff167424 */ /* 0x008fe200078e00ff */
[----:B------:R-:W-:Y:S01]  /*21f0*/  ISETP.NE.U32.AND P1, PT, RZ, c[0x0][0x350], PT ;  /* 0x0000d400ff007a0c */ /* 0x000fe20003f25070 */
[----:B------:R-:W-:Y:S01]  /*2200*/  IMAD.MOV.U32 R0, RZ, RZ, RZ ;  /* 0x000000ffff007224 */ /* 0x000fe200078e00ff */
[----:B------:R-:W-:Y:S01]  /*2210*/  ISETP.NE.AND.EX P0, PT, RZ, c[0x0][0x374], PT, P0 ;  /* 0x0000dd00ff007a0c */ /* 0x000fe20003f05300 */
[----:B------:R-:W-:Y:S01]  /*2220*/  IMAD.MOV.U32 R20, RZ, RZ, RZ ;  /* 0x000000ffff147224 */ /* 0x000fe200078e00ff */
[----:B------:R-:W-:Y:S01]  /*2230*/  ISETP.NE.AND.EX P5, PT, RZ, c[0x0][0x354], PT, P1 ;  /* 0x0000d500ff007a0c */ /* 0x000fe20003fa5310 */
[----:B------:R-:W-:Y:S01]  /*2240*/  IMAD.WIDE R8, R239, R22, c[0x0][0x350] ;  /* 0x0000d400ef087625 */ /* 0x000fe200078e0216 */
[----:B------:R-:W-:-:S02]  /*2250*/  ISETP.NE.U32.AND P4, PT, RZ, c[0x0][0x358], PT ;  /* 0x0000d600ff007a0c */ /* 0x000fc40003f85070 */
[----:B------:R-:W-:Y:S02]  /*2260*/  ISETP.NE.U32.AND P2, PT, RZ, c[0x0][0x348], PT ;  /* 0x0000d200ff007a0c */ /* 0x000fe40003f45070 */
[----:B------:R-:W-:Y:S01]  /*2270*/  ISETP.NE.AND.EX P4, PT, RZ, c[0x0][0x35c], PT, P4 ;  /* 0x0000d700ff007a0c */ /* 0x000fe20003f85340 */
[----:B------:R-:W-:Y:S01]  /*2280*/  IMAD.MOV.U32 R19, RZ, RZ, RZ ;  /* 0x000000ffff137224 */ /* 0x000fe200078e00ff */
[----:B------:R-:W-:-:S03]  /*2290*/  ISETP.NE.AND.EX P2, PT, RZ, c[0x0][0x34c], PT, P2 ;  /* 0x0000d300ff007a0c */ /* 0x000fc60003f45320 */
[CC--:B------:R-:W-:Y:S02]  /*22a0*/  @P0 IMAD.WIDE R2, R239.reuse, R22.reuse, c[0x0][0x370] ;  /* 0x0000dc00ef020625 */ /* 0x0c0fe400078e0216 */
[----:B------:R-:W2:Y:S04]  /*22b0*/  @P5 LDG.E R20, [R8.64] ;  /* 0x0000000c08145981 */ /* 0x000ea8000c1e1900 */
[----:B------:R1:W2:Y:S01]  /*22c0*/  @P0 LDG.E R0, [R2.64] ;  /* 0x0000000c02000981 */ /* 0x0002a2000c1e1900 */
[----:B------:R-:W-:Y:S01]  /*22d0*/  ISETP.NE.U32.AND P1, PT, RZ, c[0x0][0x360], PT ;  /* 0x0000d800ff007a0c */ /* 0x000fe20003f25070 */
[----:B------:R-:W-:Y:S01]  /*22e0*/  IMAD.WIDE R12, R239, R22, c[0x0][0x348] ;  /* 0x0000d200ef0c7625 */ /* 0x000fe200078e0216 */
[----:B------:R-:W-:Y:S02]  /*22f0*/  MOV R4, RZ ;  /* 0x000000ff00047202 */ /* 0x000fe40000000f00 */
[----:B------:R-:W-:-:S04]  /*2300*/  ISETP.NE.AND.EX P1, PT, RZ, c[0x0][0x364], PT, P1 ;  /* 0x0000d900ff007a0c */ /* 0x000fc80003f25310 */
[----:B------:R-:W3:Y:S01]  /*2310*/  @P2 LDG.E R4, [R12.64] ;  /* 0x0000000c0c042981 */ /* 0x000ee2000c1e1900 */
[----:B-1----:R-:W-:-:S05]  /*2320*/  IMAD.WIDE R2, R239, R22, c[0x0][0x358] ;  /* 0x0000d600ef027625 */ /* 0x002fca00078e0216 */
[----:B------:R-:W4:Y:S01]  /*2330*/  @P4 LDG.E R19, [R2.64] ;  /* 0x0000000c02134981 */ /* 0x000f22000c1e1900 */
[----:B------:R-:W-:Y:S02]  /*2340*/  IMAD.MOV.U32 R21, RZ, RZ, c[0x0][0x168] ;  /* 0x00005a00ff157624 */ /* 0x000fe400078e00ff */
[----:B------:R-:W-:-:S05]  /*2350*/  @P1 IMAD.WIDE R14, R239, R22, c[0x0][0x360] ;  /* 0x0000d800ef0e1625 */ /* 0x000fca00078e0216 */
[----:B------:R1:W5:Y:S01]  /*2360*/  @P1 LDG.E R21, [R14.64] ;  /* 0x0000000c0e151981 */ /* 0x000362000c1e1900 */
[----:B------:R-:W-:Y:S01]  /*2370*/  YIELD ;  /* 0x0000000000007946 */ /* 0x000fe20003800000 */
[----:B------:R-:W-:Y:S01]  /*2380*/  LOP3.LUT R243, R238, 0xffff, RZ, 0xc0, !PT ;  /* 0x0000ffffeef37812 */ /* 0x000fe200078ec0ff */
[----:B------:R-:W-:Y:S01]  /*2390*/  IMAD.MOV.U32 R17, RZ, RZ, c[0x0][0x1d0] ;  /* 0x00007400ff117624 */ /* 0x000fe200078e00ff */
[----:B--2---:R-:W-:Y:S01]  /*23a0*/  IADD3 R5, R20, R0, RZ ;  /* 0x0000000014057210 */ /* 0x004fe20007ffe0ff */
[----:B------:R-:W-:Y:S04]  /*23b0*/  STL [R1+0x48], R0 ;  /* 0x0000480001007387 */ /* 0x000fe80000100800 */
[----:B------:R-:W-:Y:S04]  /*23c0*/  STL [R1+0x50], R5 ;  /* 0x0000500501007387 */ /* 0x000fe80000100800 */
[----:B---3--:R2:W-:Y:S04]  /*23d0*/  STL [R1+0x4c], R4 ;  /* 0x00004c0401007387 */ /* 0x0085e80000100800 */
[----:B----4-:R1:W-:Y:S01]  /*23e0*/  STL [R1+0x54], R19 ;  /* 0x0000541301007387 */ /* 0x0103e20000100800 */
[----:B--2---:R-:W-:-:S05]  /*23f0*/  IMAD.U32 R4, RZ, RZ, UR8 ;  /* 0x00000008ff047e24 */ /* 0x004fca000f8e00ff */
[----:B------:R-:W-:Y:S02]  /*2400*/  IADD3 R174, P0, R4, 0x48, RZ ;  /* 0x0000004804ae7810 */ /* 0x000fe40007f1e0ff */
[----:B------:R-:W-:-:S03]  /*2410*/  MOV R4, c[0x0][0x228] ;  /* 0x00008a0000047a02 */ /* 0x000fc60000000f00 */
[----:B------:R-:W-:Y:S01]  /*2420*/  IMAD.X R175, RZ, RZ, UR7, P0 ;  /* 0x00000007ffaf7e24 */ /* 0x000fe200080e06ff */
[----:B------:R-:W-:Y:S05]  /*2430*/  @P1 BRA `(.L_x_1828) ;  /* 0x0000004000001947 */ /* 0x000fea0003800000 */
[----:B------:R-:W-:Y:S05]  /*2440*/  @!P2 BRA `(.L_x_1828) ;  /* 0x000000300000a947 */ /* 0x000fea0003800000 */
[----:B------:R2:W3:Y:S04]  /*2450*/  LDG.E R5, [R12.64] ;  /* 0x0000000c0c057981 */ /* 0x0004e8000c1e1900 */
[----:B--2---:R-:W3:Y:S02]  /*2460*/  LDG.E R12, [R12.64+0x4] ;  /* 0x0000040c0c0c7981 */ /* 0x004ee4000c1e1900 */
[----:B---3-5:R-:W-:-:S05]  /*2470*/  IADD3 R21, -R5, R12, RZ ;  /* 0x0000000c05157210 */ /* 0x028fca0007ffe1ff */
.L_x_1828:
[----:B-----5:R2:W-:Y:S01]  /*2480*/  STL [R1+0x58], R21 ;  /* 0x0000581501007387 */ /* 0x0205e20000100800 */
[----:B------:R-:W-:-:S04]  /*2490*/  ISETP.NE.U32.AND P0, PT, RZ, c[0x0][0x368], PT ;  /* 0x0000da00ff007a0c */ /* 0x000fc80003f05070 */
[----:B------:R-:W-:-:S13]  /*24a0*/  ISETP.NE.AND.EX P0, PT, RZ, c[0x0][0x36c], PT, P0 ;  /* 0x0000db00ff007a0c */ /* 0x000fda0003f05300 */
[----:B------:R-:W-:Y:S05]  /*24b0*/  @!P0 BRA `(.L_x_1829) ;  /* 0x0000003000008947 */ /* 0x000fea0003800000 */
[----:B------:R-:W-:-:S05]  /*24c0*/  IMAD.WIDE R8, R239, R22, c[0x0][0x368] ;  /* 0x0000da00ef087625 */ /* 0x000fca00078e0216 */
[----:B------:R3:W5:Y:S01]  /*24d0*/  LDG.E R17, [R8.64] ;  /* 0x0000000c08117981 */ /* 0x000762000c1e1900 */
[----:B------:R-:W-:Y:S05]  /*24e0*/  BRA `(.L_x_1830) ;  /* 0x0000004000007947 */ /* 0x000fea0003800000 */
.L_x_1829:
[----:B------:R-:W-:Y:S05]  /*24f0*/  @!P5 BRA `(.L_x_1830) ;  /* 0x000000300000d947 */ /* 0x000fea0003800000 */
[----:B------:R3:W4:Y:S04]  /*2500*/  LDG.E R5, [R8.64] ;  /* 0x0000000c08057981 */ /* 0x000728000c1e1900 */
[----:B---3--:R-:W4:Y:S02]  /*2510*/  LDG.E R8, [R8.64+0x4] ;  /* 0x0000040c08087981 */ /* 0x008f24000c1e1900 */
[----:B----4-:R-:W-:Y:S02]  /*2520*/  IADD3 R17, -R5, R8, RZ ;  /* 0x0000000805117210 */ /* 0x010fe40007ffe1ff */
.L_x_1830:
[----:B------:R-:W-:Y:S01]  /*2530*/  ISETP.NE.U32.AND P0, PT, RZ, c[0x0][0x378], PT ;  /* 0x0000de00ff007a0c */ /* 0x000fe20003f05070 */
[----:B---3--:R-:W3:Y:S03]  /*2540*/  LDL R8, [R1+0xc0] ;  /* 0x0000c00001087983 */ /* 0x008ee60000100800 */
[----:B------:R-:W-:Y:S01]  /*2550*/  ISETP.NE.AND.EX P0, PT, RZ, c[0x0][0x37c], PT, P0 ;  /* 0x0000df00ff007a0c */ /* 0x000fe20003f05300 */
[----:B--2---:R4:W2:Y:S01]  /*2560*/  @P4 LDG.E R7, [R2.64] ;  /* 0x0000000c02074981 */ /* 0x0048a2000c1e1900 */
[----:B-----5:R-:W-:-:S03]  /*2570*/  IMAD.MOV.U32 R10, RZ, RZ, R17 ;  /* 0x000000ffff0a7224 */ /* 0x020fc600078e0011 */
[----:B------:R4:W2:Y:S08]  /*2580*/  @P4 LDG.E R5, [R2.64+0x4] ;  /* 0x0000040c02054981 */ /* 0x0008b0000c1e1900 */
[----:B----4-:R-:W-:-:S05]  /*2590*/  @P0 IMAD.WIDE R2, R239, R22, c[0x0][0x378] ;  /* 0x0000de00ef020625 */ /* 0x010fca00078e0216 */
[----:B------:R4:W2:Y:S01]  /*25a0*/  @P0 LDG.E R10, [R2.64] ;  /* 0x0000000c020a0981 */ /* 0x0008a2000c1e1900 */
[----:B-1----:R-:W-:-:S05]  /*25b0*/  IMAD.IADD R14, R17, 0x1, -R0 ;  /* 0x00000001110e7824 */ /* 0x002fca00078e0a00 */
[----:B------:R1:W-:Y:S01]  /*25c0*/  STL [R1+0x5c], R14 ;  /* 0x00005c0e01007387 */ /* 0x0003e20000100800 */
[----:B----4-:R-:W-:-:S05]  /*25d0*/  IMAD.MOV.U32 R2, RZ, RZ, c[0x0][0x2c4] ;  /* 0x0000b100ff027624 */ /* 0x010fca00078e00ff */
[----:B------:R-:W-:Y:S01]  /*25e0*/  ISETP.NE.AND P1, PT, R2, 0x1, PT ;  /* 0x000000010200780c */ /* 0x000fe20003f25270 */
[----:B---3--:R-:W-:Y:S02]  /*25f0*/  IMAD.SHL.U32 R9, R8, 0x80, RZ ;  /* 0x0000008008097824 */ /* 0x008fe400078e00ff */
[----:B------:R-:W-:-:S03]  /*2600*/  IMAD.MOV.U32 R8, RZ, RZ, c[0x0][0x32c] ;  /* 0x0000cb00ff087624 */ /* 0x000fc600078e00ff */
[----:B------:R-:W-:Y:S01]  /*2610*/  IADD3 R0, R9, 0x7f, RZ ;  /* 0x0000007f09007810 */ /* 0x000fe20007ffe0ff */
[----:B------:R1:W-:Y:S01]  /*2620*/  STL [R1+0x70], R9 ;  /* 0x0000700901007387 */ /* 0x0003e20000100800 */
[----:B------:R-:W-:Y:S01]  /*2630*/  ISETP.GE.AND P2, PT, R8, 0x1, PT ;  /* 0x000000010800780c */ /* 0x000fe20003f46270 */
[----:B--2---:R-:W-:-:S04]  /*2640*/  @P4 IMAD.IADD R4, R5, 0x1, -R7 ;  /* 0x0000000105044824 */ /* 0x004fc800078e0a07 */
[----:B------:R-:W-:-:S04]  /*2650*/  @P1 IMAD.HI.U32 R3, R0, c[0x0][0x2c8], RZ ;  /* 0x0000b20000031a27 */ /* 0x000fc800078e00ff */
[----:B------:R-:W-:Y:S01]  /*2660*/  IMAD.IADD R5, R14, 0x1, R4 ;  /* 0x000000010e057824 */ /* 0x000fe200078e0204 */
[----:B------:R-:W-:-:S04]  /*2670*/  @P1 SHF.R.U32.HI R0, RZ, c[0x0][0x2cc], R3 ;  /* 0x0000b300ff001a19 */ /* 0x000fc80000011603 */
[----:B------:R1:W-:Y:S01]  /*2680*/  STL.64 [R1+0x60], R4 ;  /* 0x0000600401007387 */ /* 0x0003e20000100a00 */
[----:B------:R-:W-:Y:S02]  /*2690*/  IADD3 R2, R5, 0x2f, RZ ;  /* 0x0000002f05027810 */ /* 0x000fe40007ffe0ff */
[----:B------:R-:W-:-:S03]  /*26a0*/  IADD3 R0, R0, 0x1, R5 ;  /* 0x0000000100007810 */ /* 0x000fc60007ffe005 */
[----:B------:R-:W-:-:S04]  /*26b0*/  IMAD.HI R2, R2, 0x2aaaaaab, RZ ;  /* 0x2aaaaaab02027827 */ /* 0x000fc800078e02ff */
[----:B------:R-:W-:Y:S01]  /*26c0*/  IMAD.IADD R3, R0, 0x1, -R21 ;  /* 0x0000000100037824 */ /* 0x000fe200078e0a15 */
[----:B------:R-:W-:-:S04]  /*26d0*/  SHF.R.U32.HI R7, RZ, 0x1f, R2 ;  /* 0x0000001fff077819 */ /* 0x000fc80000011602 */
[----:B------:R-:W-:Y:S02]  /*26e0*/  LEA.HI.SX32 R18, R2, R7, 0x1d ;  /* 0x0000000702127211 */ /* 0x000fe400078feaff */
[----:B------:R-:W-:Y:S01]  /*26f0*/  IADD3 R2, R3, c[0x0][0x328], RZ ;  /* 0x0000ca0003027a10 */ /* 0x000fe20007ffe0ff */
[----:B------:R1:W-:Y:S01]  /*2700*/  STL [R1+0x68], R10 ;  /* 0x0000680a01007387 */ /* 0x0003e20000100800 */
        /* <DEDUP_REMOVED lines=11> */
.L_x_1833:
[----:B------:R-:W-:-:S13]  /*27c0*/  ISETP.NE.AND P0, PT, R8, 0x1, PT ;  /* 0x000000010800780c */ /* 0x000fda0003f05270 */
[----:B------:R-:W-:-:S05]  /*27d0*/  @P0 IMAD.HI.U32 R3, R0, c[0x0][0x330], RZ ;  /* 0x0000cc0000030a27 */ /* 0x000fca00078e00ff */
[----:B------:R-:W-:Y:S02]  /*27e0*/  @P0 SHF.R.U32.HI R0, RZ, c[0x0][0x334], R3 ;  /* 0x0000cd00ff000a19 */ /* 0x000fe40000011603 */
.L_x_1834:
[----:B------:R-:W-:Y:S05]  /*27f0*/  BSYNC B0 ;  /* 0x0000000000007941 */ /* 0x000fea0003800000 */
.L_x_1832:
[----:B------:R-:W-:-:S05]  /*2800*/  IMAD R0, R0, R8, c[0x0][0x32c] ;  /* 0x0000cb0000007624 */ /* 0x000fca00078e0208 */
[----:B------:R-:W-:-:S04]  /*2810*/  IMNMX R2, R2, R0, PT ;  /* 0x0000000002027217 */ /* 0x000fc80003800200 */
.L_x_1831:
[----:B------:R-:W-:Y:S01]  /*2820*/  IADD3 R3, R2, 0x2f, RZ ;  /* 0x0000002f02037810 */ /* 0x000fe20007ffe0ff */
[----:B------:R-:W-:-:S04]  /*2830*/  @P1 IMAD.HI.U32 R2, R9, c[0x0][0x2c8], RZ ;  /* 0x0000b20009021a27 */ /* 0x000fc800078e00ff */
[----:B------:R-:W-:-:S04]  /*2840*/  IMAD.HI R3, R3, 0x2aaaaaab, RZ ;  /* 0x2aaaaaab03037827 */ /* 0x000fc800078e02ff */
[----:B------:R-:W-:Y:S01]  /*2850*/  IMAD.MOV.U32 R0, RZ, RZ, R9 ;  /* 0x000000ffff007224 */ /* 0x000fe200078e0009 */
[----:B------:R-:W-:Y:S02]  /*2860*/  @P1 SHF.R.U32.HI R0, RZ, c[0x0][0x2cc], R2 ;  /* 0x0000b300ff001a19 */ /* 0x000fe40000011602 */
[----:B-1----:R-:W-:Y:S02]  /*2870*/  SHF.R.U32.HI R9, RZ, 0x1f, R3 ;  /* 0x0000001fff097819 */ /* 0x002fe40000011603 */
[----:B------:R-:W-:Y:S02]  /*2880*/  IADD3 R0, R0, R5, -R21 ;  /* 0x0000000500007210 */ /* 0x000fe40007ffe815 */
[----:B------:R-:W-:Y:S02]  /*2890*/  LEA.HI.SX32 R9, R3, R9, 0x1d ;  /* 0x0000000903097211 */ /* 0x000fe400078feaff */
        /* <DEDUP_REMOVED lines=12> */
.L_x_1837:
[----:B------:R-:W-:-:S13]  /*2960*/  ISETP.NE.AND P0, PT, R8, 0x1, PT ;  /* 0x000000010800780c */ /* 0x000fda0003f05270 */
[----:B------:R-:W-:-:S05]  /*2970*/  @P0 IMAD.HI.U32 R3, R0, c[0x0][0x330], RZ ;  /* 0x0000cc0000030a27 */ /* 0x000fca00078e00ff */
[----:B------:R-:W-:Y:S02]  /*2980*/  @P0 SHF.R.U32.HI R0, RZ, c[0x0][0x334], R3 ;  /* 0x0000cd00ff000a19 */ /* 0x000fe40000011603 */
.L_x_1838:
[----:B------:R-:W-:Y:S05]  /*2990*/  BSYNC B0 ;  /* 0x0000000000007941 */ /* 0x000fea0003800000 */
.L_x_1836:
[----:B------:R-:W-:-:S05]  /*29a0*/  IMAD R0, R0, c[0x0][0x32c], RZ ;  /* 0x0000cb0000007a24 */ /* 0x000fca00078e02ff */
[----:B------:R-:W-:-:S05]  /*29b0*/  IMNMX R2, R2, R0, !PT ;  /* 0x0000000002027217 */ /* 0x000fca0007800200 */
.L_x_1835:
[----:B------:R-:W-:Y:S01]  /*29c0*/  IMAD.HI R2, R2, 0x2aaaaaab, RZ ;  /* 0x2aaaaaab02027827 */ /* 0x000fe200078e02ff */
[----:B------:R-:W-:Y:S01]  /*29d0*/  LOP3.LUT R0, R238, 0xff000000, RZ, 0xc0, !PT ;  /* 0xff000000ee007812 */ /* 0x000fe200078ec0ff */
[----:B------:R-:W-:Y:S03]  /*29e0*/  BSSY B0, `(.L_x_1839) ;  /* 0x000002d000007945 */ /* 0x000fe60003800000 */
[----:B------:R-:W-:Y:S02]  /*29f0*/  SHF.R.U32.HI R8, RZ, 0x1f, R2 ;  /* 0x0000001fff087819 */ /* 0x000fe40000011602 */
[----:B------:R-:W-:Y:S02]  /*2a00*/  SHF.R.U32.HI R0, RZ, 0x8, R0 ;  /* 0x00000008ff007819 */ /* 0x000fe40000011600 */
[----:B------:R-:W-:Y:S02]  /*2a10*/  LEA.HI.SX32 R8, R2, R8, 0x1d ;  /* 0x0000000802087211 */ /* 0x000fe400078feaff */
[----:B------:R-:W-:-:S02]  /*2a20*/  LOP3.LUT R2, R238, 0xff0000, RZ, 0xc0, !PT ;  /* 0x00ff0000ee027812 */ /* 0x000fc400078ec0ff */
[----:B------:R-:W-:Y:S02]  /*2a30*/  IMNMX R8, RZ, R8, !PT ;  /* 0x00000008ff087217 */ /* 0x000fe40007800200 */
[----:B------:R-:W-:Y:S01]  /*2a40*/  LEA.HI R0, R2, R0, RZ, 0x10 ;  /* 0x0000000002007211 */ /* 0x000fe200078f80ff */
[----:B------:R-:W-:Y:S01]  /*2a50*/  IMAD.MOV.U32 R2, RZ, RZ, RZ ;  /* 0x000000ffff027224 */ /* 0x000fe200078e00ff */
        /* <DEDUP_REMOVED lines=10> */
[----:B------:R-:W2:Y:S03]  /*2b00*/  I2F.RP R2, R7 ;  /* 0x0000000700027306 */ /* 0x000ea60000209400 */
[----:B------:R-:W-:-:S05]  /*2b10*/  IMAD.IADD R12, R12, 0x1, -R8 ;  /* 0x000000010c0c7824 */ /* 0x000fca00078e0a08 */
[----:B------:R-:W-:Y:S02]  /*2b20*/  IABS R16, R12 ;  /* 0x0000000c00107213 */ /* 0x000fe40000000000 */
[----:B------:R-:W-:-:S04]  /*2b30*/  LOP3.LUT R12, R12, R0, RZ, 0x3c, !PT ;  /* 0x000000000c0c7212 */ /* 0x000fc800078e3cff */
[----:B------:R-:W-:Y:S01]  /*2b40*/  ISETP.GE.AND P1, PT, R12, RZ, PT ;  /* 0x000000ff0c00720c */ /* 0x000fe20003f26270 */
        /* <DEDUP_REMOVED lines=22> */
.L_x_1840:
[----:B------:R-:W-:Y:S05]  /*2cb0*/  BSYNC B0 ;  /* 0x0000000000007941 */ /* 0x000fea0003800000 */
.L_x_1839:
[----:B------:R-:W2:Y:S01]  /*2cc0*/  LDL R12, [R1+0x1b0] ;  /* 0x0001b000010c7983 */ /* 0x000ea20000100800 */
[----:B------:R-:W-:-:S04]  /*2cd0*/  IMAD R8, R23, R2, R8 ;  /* 0x0000000217087224 */ /* 0x000fc800078e0208 */
[C---:B------:R-:W-:Y:S02]  /*2ce0*/  IMAD.IADD R0, R8.reuse, 0x1, R2 ;  /* 0x0000000108007824 */ /* 0x040fe400078e0202 */
[----:B------:R-:W-:-:S03]  /*2cf0*/  IMAD R2, R8, 0x30, -R14 ;  /* 0x0000003008027824 */ /* 0x000fc600078e0a0e */
[----:B------:R-:W-:Y:S02]  /*2d00*/  IMNMX R0, R9, R0, PT ;  /* 0x0000000009007217 */ /* 0x000fe40003800200 */
[----:B------:R-:W-:-:S03]  /*2d10*/  IMNMX R2, RZ, R2, !PT ;  /* 0x00000002ff027217 */ /* 0x000fc60007800200 */
[----:B------:R-:W-:-:S05]  /*2d20*/  IMAD R0, R0, 0x30, -R14 ;  /* 0x0000003000007824 */ /* 0x000fca00078e0a0e */
[----:B------:R-:W-:-:S04]  /*2d30*/  IMNMX R0, R0, R4, PT ;  /* 0x0000000400007217 */ /* 0x000fc80003800200 */
[----:B------:R-:W-:Y:S01]  /*2d40*/  ISETP.GT.AND P0, PT, R0, R2, PT ;  /* 0x000000020000720c */ /* 0x000fe20003f04270 */
[----:B-1----:R-:W-:-:S05]  /*2d50*/  IMAD.WIDE.U32 R2, R2, -0x55555555, RZ ;  /* 0xaaaaaaab02027825 */ /* 0x002fca00078e00ff */
[----:B------:R-:W-:-:S05]  /*2d60*/  SHF.R.U32.HI R113, RZ, 0x5, R3 ;  /* 0x00000005ff717819 */ /* 0x000fca0000011603 */
[----:B------:R-:W-:Y:S02]  /*2d70*/  IMAD.MOV.U32 R7, RZ, RZ, R113 ;  /* 0x000000ffff077224 */ /* 0x000fe400078e0071 */
[----:B------:R-:W-:-:S05]  /*2d80*/  @P0 IADD3 R0, R0, 0x2f, RZ ;  /* 0x0000002f00000810 */ /* 0x000fca0007ffe0ff */
[----:B------:R-:W-:-:S05]  /*2d90*/  @P0 IMAD.HI R0, R0, 0x2aaaaaab, RZ ;  /* 0x2aaaaaab00000827 */ /* 0x000fca00078e02ff */
[----:B------:R-:W-:-:S04]  /*2da0*/  @P0 SHF.R.U32.HI R2, RZ, 0x1f, R0 ;  /* 0x0000001fff020819 */ /* 0x000fc80000011600 */
[----:B------:R-:W-:-:S04]  /*2db0*/  @P0 LEA.HI.SX32 R7, R0, R2, 0x1d ;  /* 0x0000000200070211 */ /* 0x000fc800078feaff */
[----:B------:R-:W-:Y:S01]  /*2dc0*/  ISETP.GT.AND P0, PT, R7, R113, PT ;  /* 0x000000710700720c */ /* 0x000fe20003f04270 */
[----:B--2---:R-:W-:-:S04]  /*2dd0*/  IMAD.IADD R220, R6, 0x1, R12 ;  /* 0x0000000106dc7824 */ /* 0x004fc800078e020c */
[----:B------:R-:W-:-:S08]  /*2de0*/  IMAD.SHL.U32 R220, R220, 0x2, RZ ;  /* 0x00000002dcdc7824 */ /* 0x000fd000078e00ff */
[----:B------:R-:W-:Y:S05]  /*2df0*/  @!P0 BRA `(.L_x_1841) ;  /* 0x00006ad000008947 */ /* 0x000fea0003800000 */
[----:B------:R-:W-:Y:S02]  /*2e00*/  ISETP.NE.U32.AND P0, PT, RZ, c[0x0][0x340], PT ;  /* 0x0000d000ff007a0c */ /* 0x000fe40003f05070 */
[----:B------:R-:W-:Y:S02]  /*2e10*/  SHF.R.S32.HI R30, RZ, 0x1f, R231 ;  /* 0x0000001fff1e7819 */ /* 0x000fe400000114e7 */
[----:B------:R-:W-:-:S13]  /*2e20*/  ISETP.NE.AND.EX P3, PT, RZ, c[0x0][0x344], PT, P0 ;  /* 0x0000d100ff007a0c */ /* 0x000fda0003f65300 */
[----:B------:R-:W-:-:S05]  /*2e30*/  @P3 IMAD.WIDE R2, R239, R22, c[0x0][0x340] ;  /* 0x0000d000ef023625 */ /* 0x000fca00078e0216 */
[----:B------:R1:W2:Y:S01]  /*2e40*/  @P3 LDG.E R26, [R2.64] ;  /* 0x0000000c021a3981 */ /* 0x0002a2000c1e1900 */
[----:B------:R-:W-:Y:S01]  /*2e50*/  SHF.R.S32.HI R25, RZ, 0x1f, R239 ;  /* 0x0000001fff197819 */ /* 0x000fe200000114ef */
[----:B------:R-:W-:Y:S01]  /*2e60*/  IMAD.WIDE.U32 R8, R243, c[0x0][0x1e8], RZ ;  /* 0x00007a00f3087a25 */ /* 0x000fe200078e00ff */
[----:B------:R-:W-:Y:S02]  /*2e70*/  SEL R86, R239, RZ, !P4 ;  /* 0x000000ffef567207 */ /* 0x000fe40006000000 */
[----:B------:R-:W-:Y:S01]  /*2e80*/  SEL R29, R25, RZ, !P4 ;  /* 0x000000ff191d7207 */ /* 0x000fe20006000000 */
[----:B------:R-:W-:Y:S01]  /*2e90*/  IMAD.WIDE.U32 R12, R231, c[0x0][0x280], R140 ;  /* 0x0000a000e70c7a25 */ /* 0x000fe200078e008c */
[----:B------:R-:W-:Y:S02]  /*2ea0*/  IADD3 R38, R7, -0x1, RZ ;  /* 0xffffffff07267810 */ /* 0x000fe40007ffe0ff */
[----:B------:R-:W-:Y:S01]  /*2eb0*/  IADD3 R112, P0, R231, R19, RZ ;  /* 0x00000013e7707210 */ /* 0x000fe20007f1e0ff */
[----:B------:R-:W-:Y:S01]  /*2ec0*/  IMAD R0, R29, c[0x0][0x248], RZ ;  /* 0x000092001d007a24 */ /* 0x000fe200078e02ff */
[----:B------:R-:W-:Y:S01]  /*2ed0*/  MOV R22, R8 ;  /* 0x0000000800167202 */ /* 0x000fe20000000f00 */
[----:B------:R-:W-:Y:S01]  /*2ee0*/  IMAD R8, R38, -0x30, R4 ;  /* 0xffffffd026087824 */ /* 0x000fe200078e0204 */
[----:B------:R-:W-:Y:S01]  /*2ef0*/  LEA.HI.X.SX32 R122, R19, R30, 0x1, P0 ;  /* 0x0000001e137a7211 */ /* 0x000fe200000f0eff */
[----:B------:R-:W-:Y:S01]  /*2f00*/  IMAD R0, R86, c[0x0][0x24c], R0 ;  /* 0x0000930056007a24 */ /* 0x000fe200078e0200 */
[----:B------:R-:W-:Y:S01]  /*2f10*/  MOV R126, 0x30 ;  /* 0x00000030007e7802 */ /* 0x000fe20000000f00 */
[----:B------:R-:W-:Y:S01]  /*2f20*/  IMAD R24, R30, c[0x0][0x280], RZ ;  /* 0x0000a0001e187a24 */ /* 0x000fe200078e02ff */
[----:B------:R-:W-:Y:S01]  /*2f30*/  IMNMX R8, R8, 0x30, PT ;  /* 0x0000003008087817 */ /* 0x000fe20003800200 */
[----:B------:R-:W-:Y:S01]  /*2f40*/  IMAD.IADD R28, R20, 0x1, R17 ;  /* 0x00000001141c7824 */ /* 0x000fe200078e0211 */
[----:B------:R-:W-:Y:S01]  /*2f50*/  LOP3.LUT R215, R215, 0xfffffff7, RZ, 0xc0, !PT ;  /* 0xfffffff7d7d77812 */ /* 0x000fe200078ec0ff */
[----:B------:R-:W-:Y:S01]  /*2f60*/  IMAD R138, R126, c[0x0][0x23c], RZ ;  /* 0x00008f007e8a7a24 */ /* 0x000fe200078e02ff */
[----:B------:R-:W-:Y:S01]  /*2f70*/  ISETP.GE.AND P6, PT, R234, c[0x0][0x1d4], PT ;  /* 0x00007500ea007a0c */ /* 0x000fe20003fc6270 */
[----:B------:R-:W-:Y:S01]  /*2f80*/  IMAD.WIDE.U32 R124, R126, c[0x0][0x238], RZ ;  /* 0x00008e007e7c7a25 */ /* 0x000fe200078e00ff */
[----:B------:R-:W-:-:S02]  /*2f90*/  SHF.R.S32.HI R143, RZ, 0x1f, R142 ;  /* 0x0000001fff8f7819 */ /* 0x000fc4000001148e */
[----:B------:R-:W-:Y:S01]  /*2fa0*/  MOV R134, c[0x0][0x238] ;  /* 0x00008e0000867a02 */ /* 0x000fe20000000f00 */
[C---:B-1----:R-:W-:Y:S01]  /*2fb0*/  IMAD.WIDE.U32 R2, R243.reuse, c[0x0][0x240], R140 ;  /* 0x00009000f3027a25 */ /* 0x042fe200078e008c */
[----:B------:R-:W-:Y:S02]  /*2fc0*/  MOV R148, c[0x0][0x290] ;  /* 0x0000a40000947a02 */ /* 0x000fe40000000f00 */
[----:B------:R-:W-:Y:S01]  /*2fd0*/  SHF.L.U32 R154, R134, 0x5, RZ ;  /* 0x00000005869a7819 */ /* 0x000fe200000006ff */
[----:B------:R-:W-:Y:S01]  /*2fe0*/  IMAD R3, R243, c[0x0][0x244], R3 ;  /* 0x00009100f3037a24 */ /* 0x000fe200078e0203 */
[----:B------:R-:W-:Y:S01]  /*2ff0*/  MOV R71, c[0x0][0x27c] ;  /* 0x00009f0000477a02 */ /* 0x000fe20000000f00 */
[----:B------:R-:W-:Y:S02]  /*3000*/  IMAD.IADD R138, R125, 0x1, R138 ;  /* 0x000000017d8a7824 */ /* 0x000fe400078e028a */
[----:B------:R-:W-:Y:S01]  /*3010*/  IMAD.WIDE.U32 R2, R86, c[0x0][0x248], R2 ;  /* 0x0000920056027a25 */ /* 0x000fe200078e0002 */
[----:B------:R-:W-:-:S03]  /*3020*/  SHF.L.U32 R70, R71, 0x1, RZ ;  /* 0x0000000147467819 */ /* 0x000fc600000006ff */
[----:B------:R-:W-:Y:S01]  /*3030*/  IMAD.MOV.U32 R20, RZ, RZ, R12 ;  /* 0x000000ffff147224 */ /* 0x000fe200078e000c */
[----:B------:R-:W-:Y:S01]  /*3040*/  IADD3 R3, R3, R0, RZ ;  /* 0x0000000003037210 */ /* 0x000fe20007ffe0ff */
[----:B------:R-:W-:Y:S01]  /*3050*/  IMAD R0, R122, c[0x0][0x238], RZ ;  /* 0x00008e007a007a24 */ /* 0x000fe200078e02ff */
[----:B------:R-:W-:Y:S01]  /*3060*/  SHF.R.S32.HI R12, RZ, 0x1f, R38 ;  /* 0x0000001fff0c7819 */ /* 0x000fe20000011426 */
[C---:B------:R-:W-:Y:S02]  /*3070*/  IMAD R24, R231.reuse, c[0x0][0x284], R24 ;  /* 0x0000a100e7187a24 */ /* 0x040fe400078e0218 */
[C---:B------:R-:W-:Y:S01]  /*3080*/  IMAD R7, R112.reuse, c[0x0][0x23c], R0 ;  /* 0x00008f0070077a24 */ /* 0x040fe200078e0200 */
[----:B------:R-:W-:Y:S01]  /*3090*/  IADD3 R0, -R231, R8, RZ ;  /* 0x00000008e7007210 */ /* 0x000fe20007ffe1ff */
[----:B------:R-:W-:Y:S01]  /*30a0*/  IMAD.WIDE.U32 R110, R112, c[0x0][0x238], R2 ;  /* 0x00008e00706e7a25 */ /* 0x000fe200078e0002 */
[----:B------:R-:W-:Y:S02]  /*30b0*/  IADD3 R21, R24, R13, RZ ;  /* 0x0000000d18157210 */ /* 0x000fe40007ffe0ff */
[C---:B------:R-:W-:Y:S01]  /*30c0*/  ISETP.GE.AND P1, PT, R0.reuse, 0x1, PT ;  /* 0x000000010000780c */ /* 0x040fe20003f26270 */
[----:B------:R-:W-:Y:S01]  /*30d0*/  IMAD R23, R243, c[0x0][0x1ec], R9 ;  /* 0x00007b00f3177a24 */ /* 0x000fe200078e0209 */
[----:B------:R-:W-:Y:S01]  /*30e0*/  ISETP.GT.AND P0, PT, R0, 0x20, PT ;  /* 0x000000200000780c */ /* 0x000fe20003f04270 */
[----:B------:R-:W-:Y:S01]  /*30f0*/  IMAD R9, R138, R38, RZ ;  /* 0x000000268a097224 */ /* 0x000fe200078e02ff */
[----:B------:R-:W-:Y:S01]  /*3100*/  SHF.R.S32.HI R0, RZ, 0x1f, R10 ;  /* 0x0000001fff007819 */ /* 0x000fe2000001140a */
[----:B------:R-:W-:-:S02]  /*3110*/  IMAD.IADD R109, R111, 0x1, R7 ;  /* 0x000000016f6d7824 */ /* 0x000fc400078e0207 */
[----:B------:R-:W-:Y:S02]  /*3120*/  IMAD.MOV.U32 R108, RZ, RZ, R110 ;  /* 0x000000ffff6c7224 */ /* 0x000fe400078e006e */
[-C--:B------:R-:W-:Y:S02]  /*3130*/  IMAD R9, R12, R124.reuse, R9 ;  /* 0x0000007c0c097224 */ /* 0x080fe400078e0209 */
[----:B------:R-:W-:-:S04]  /*3140*/  IMAD.WIDE.U32 R12, R38, R124, R108 ;  /* 0x0000007c260c7225 */ /* 0x000fc800078e006c */
[----:B------:R-:W-:Y:S01]  /*3150*/  IMAD.IADD R7, R13, 0x1, R9 ;  /* 0x000000010d077824 */ /* 0x000fe200078e0209 */
[----:B------:R-:W-:Y:S01]  /*3160*/  @P1 LEA R8, P2, R12, c[0x0][0x220], 0x1 ;  /* 0x000088000c081a11 */ /* 0x000fe200078408ff */
[----:B------:R-:W-:Y:S02]  /*3170*/  IMAD R5, R30, c[0x0][0x290], RZ ;  /* 0x0000a4001e057a24 */ /* 0x000fe400078e02ff */
[C---:B------:R-:W-:Y:S01]  /*3180*/  IMAD.WIDE.U32 R16, R231.reuse, c[0x0][0x290], R142 ;  /* 0x0000a400e7107a25 */ /* 0x040fe200078e008e */
[----:B------:R-:W-:Y:S02]  /*3190*/  @P1 LEA.HI.X R9, R12, c[0x0][0x224], R7, 0x1, P2 ;  /* 0x000089000c091a11 */ /* 0x000fe400010f0c07 */
[----:B------:R-:W-:Y:S01]  /*31a0*/  ISETP.GE.AND P2, PT, R140, c[0x0][0x1d4], PT ;  /* 0x000075008c007a0c */ /* 0x000fe20003f46270 */
[C---:B------:R-:W-:Y:S02]  /*31b0*/  IMAD R5, R231.reuse, c[0x0][0x294], R5 ;  /* 0x0000a500e7057a24 */ /* 0x040fe400078e0205 */
[----:B------:R-:W-:-:S03]  /*31c0*/  IMAD.WIDE.U32 R14, R231, c[0x0][0x290], R140 ;  /* 0x0000a400e70e7a25 */ /* 0x000fc600078e008c */
[----:B------:R-:W-:Y:S01]  /*31d0*/  IADD3 R17, R17, R5, RZ ;  /* 0x0000000511117210 */ /* 0x000fe20007ffe0ff */
[----:B------:R-:W-:Y:S02]  /*31e0*/  IMAD.MOV.U32 R133, RZ, RZ, 0x5 ;  /* 0x00000005ff857424 */ /* 0x000fe400078e00ff */
[----:B------:R-:W-:Y:S01]  /*31f0*/  IMAD.IADD R15, R5, 0x1, R15 ;  /* 0x00000001050f7824 */ /* 0x000fe200078e020f */
[----:B------:R-:W-:Y:S01]  /*3200*/  @P0 IADD3 R5, P4, R154, R12, RZ ;  /* 0x0000000c9a050210 */ /* 0x000fe20007f9e0ff */
[----:B------:R-:W-:Y:S01]  /*3210*/  IMAD.WIDE.U32 R18, R231, c[0x0][0x280], R142 ;  /* 0x0000a000e7127a25 */ /* 0x000fe200078e008e */
[----:B------:R-:W-:Y:S02]  /*3220*/  SHF.L.U64.HI R134, R134, R133, c[0x0][0x23c] ;  /* 0x00008f0086867619 */ /* 0x000fe40000010285 */
[----:B------:R-:W-:Y:S01]  /*3230*/  @P2 LOP3.LUT R215, R215, 0x8, RZ, 0xfc, !PT ;  /* 0x00000008d7d72812 */ /* 0x000fe200078efcff */
[----:B------:R-:W-:Y:S01]  /*3240*/  IMAD.IADD R19, R19, 0x1, R24 ;  /* 0x0000000113137824 */ /* 0x000fe200078e0218 */
[----:B------:R-:W-:Y:S01]  /*3250*/  @P0 IADD3.X R7, R7, R134, RZ, P4, !PT ;  /* 0x0000008607070210 */ /* 0x000fe200027fe4ff */
[----:B------:R-:W-:Y:S01]  /*3260*/  IMAD R24, R0, c[0x0][0x290], RZ ;  /* 0x0000a40000187a24 */ /* 0x000fe200078e02ff */
[----:B------:R-:W-:Y:S01]  /*3270*/  LOP3.LUT R215, R215, 0xfffffffb, RZ, 0xc0, !PT ;  /* 0xfffffffbd7d77812 */ /* 0x000fe200078ec0ff */
[----:B------:R-:W-:Y:S01]  /*3280*/  IMAD.WIDE.U32 R92, R10, c[0x0][0x290], R14 ;  /* 0x0000a4000a5c7a25 */ /* 0x000fe200078e000e */
[----:B------:R-:W-:-:S02]  /*3290*/  SHF.R.S32.HI R15, RZ, 0x1f, R28 ;  /* 0x0000001fff0f7819 */ /* 0x000fc4000001141c */
[C---:B------:R-:W-:Y:S01]  /*32a0*/  SHF.L.U64.HI R132, R148.reuse, R133, c[0x0][0x294] ;  /* 0x0000a50094847619 */ /* 0x040fe20000010285 */
[----:B------:R-:W-:Y:S01]  /*32b0*/  IMAD.WIDE.U32 R152, R231, c[0x0][0x1e0], RZ ;  /* 0x00007800e7987a25 */ /* 0x000fe200078e00ff */
[----:B------:R-:W-:-:S03]  /*32c0*/  SHF.L.U32 R148, R148, 0x5, RZ ;  /* 0x0000000594947819 */ /* 0x000fc600000006ff */
[----:B------:R-:W-:Y:S02]  /*32d0*/  IMAD R82, R15, c[0x0][0x1e0], RZ ;  /* 0x000078000f527a24 */ /* 0x000fe400078e02ff */
[----:B------:R-:W-:Y:S02]  /*32e0*/  IMAD.MOV.U32 R145, RZ, RZ, c[0x0][0x280] ;  /* 0x0000a000ff917624 */ /* 0x000fe400078e00ff */
[----:B------:R-:W-:Y:S02]  /*32f0*/  IMAD R82, R28, c[0x0][0x1e4], R82 ;  /* 0x000079001c527a24 */ /* 0x000fe400078e0252 */
[C---:B------:R-:W-:Y:S01]  /*3300*/  IMAD R24, R10.reuse, c[0x0][0x294], R24 ;  /* 0x0000a5000a187a24 */ /* 0x040fe200078e0218 */
[----:B------:R-:W-:Y:S01]  /*3310*/  SHF.L.U64.HI R123, R145, R133, c[0x0][0x284] ;  /* 0x0000a100917b7619 */ /* 0x000fe20000010285 */
[----:B------:R-:W-:-:S04]  /*3320*/  IMAD.WIDE.U32 R94, R10, c[0x0][0x280], R20 ;  /* 0x0000a0000a5e7a25 */ /* 0x000fc800078e0014 */
[----:B------:R-:W-:-:S04]  /*3330*/  IMAD.WIDE.U32 R90, R10, c[0x0][0x280], R18 ;  /* 0x0000a0000a5a7a25 */ /* 0x000fc800078e0012 */
[----:B------:R-:W-:-:S04]  /*3340*/  IMAD.WIDE.U32 R88, R10, c[0x0][0x290], R16 ;  /* 0x0000a4000a587a25 */ /* 0x000fc800078e0010 */
[C---:B------:R-:W-:Y:S01]  /*3350*/  IMAD R137, R126.reuse, c[0x0][0x1e4], RZ ;  /* 0x000079007e897a24 */ /* 0x040fe200078e02ff */
[----:B------:R-:W-:Y:S01]  /*3360*/  IADD3 R103, R89, R24, RZ ;  /* 0x0000001859677210 */ /* 0x000fe20007ffe0ff */
[C---:B------:R-:W-:Y:S02]  /*3370*/  IMAD R135, R126.reuse, c[0x0][0x284], RZ ;  /* 0x0000a1007e877a24 */ /* 0x040fe400078e02ff */
[C---:B------:R-:W-:Y:S02]  /*3380*/  IMAD R136, R126.reuse, c[0x0][0x294], RZ ;  /* 0x0000a5007e887a24 */ /* 0x040fe400078e02ff */
[----:B------:R-:W-:-:S04]  /*3390*/  IMAD.WIDE.U32 R130, R126, c[0x0][0x1e0], RZ ;  /* 0x000078007e827a25 */ /* 0x000fc800078e00ff */
[----:B------:R-:W-:Y:S01]  /*33a0*/  IMAD.WIDE.U32 R128, R126, c[0x0][0x280], RZ ;  /* 0x0000a0007e807a25 */ /* 0x000fe200078e00ff */
[----:B------:R-:W-:-:S03]  /*33b0*/  IADD3 R137, R131, R137, RZ ;  /* 0x0000008983897210 */ /* 0x000fc60007ffe0ff */
[----:B------:R-:W-:Y:S01]  /*33c0*/  IMAD.WIDE.U32 R126, R126, c[0x0][0x290], RZ ;  /* 0x0000a4007e7e7a25 */ /* 0x000fe200078e00ff */
[----:B------:R-:W-:-:S03]  /*33d0*/  IADD3 R135, R129, R135, RZ ;  /* 0x0000008781877210 */ /* 0x000fc60007ffe0ff */
[----:B------:R-:W-:Y:S02]  /*33e0*/  IMAD.SHL.U32 R145, R145, 0x20, RZ ;  /* 0x0000002091917824 */ /* 0x000fe400078e00ff */
[----:B------:R-:W-:Y:S02]  /*33f0*/  IMAD.IADD R136, R127, 0x1, R136 ;  /* 0x000000017f887824 */ /* 0x000fe400078e0288 */
[----:B------:R-:W-:Y:S01]  /*3400*/  IMAD.IADD R105, R24, 0x1, R93 ;  /* 0x0000000118697824 */ /* 0x000fe200078e025d */
[----:B--2---:R-:W-:Y:S01]  /*3410*/  @P3 MOV R2, R26 ;  /* 0x0000001a00023202 */ /* 0x004fe20000000f00 */
[----:B------:R-:W-:Y:S01]  /*3420*/  @!P3 IMAD.MOV.U32 R2, RZ, RZ, R239 ;  /* 0x000000ffff02b224 */ /* 0x000fe200078e00ef */
[----:B------:R-:W-:Y:S02]  /*3430*/  @P3 SHF.R.S32.HI R3, RZ, 0x1f, R26 ;  /* 0x0000001fff033819 */ /* 0x000fe4000001141a */
[----:B------:R-:W-:Y:S01]  /*3440*/  @!P3 MOV R3, R25 ;  /* 0x000000190003b202 */ /* 0x000fe20000000f00 */
[----:B------:R-:W-:Y:S01]  /*3450*/  IMAD R25, R0, c[0x0][0x280], RZ ;  /* 0x0000a00000197a24 */ /* 0x000fe200078e02ff */
[----:B------:R-:W-:-:S02]  /*3460*/  SEL R27, R2, RZ, !P5 ;  /* 0x000000ff021b7207 */ /* 0x000fc40006800000 */
[----:B------:R-:W-:Y:S01]  /*3470*/  SEL R26, R3, RZ, !P5 ;  /* 0x000000ff031a7207 */ /* 0x000fe20006800000 */
[----:B------:R-:W-:Y:S01]  /*3480*/  IMAD R25, R10, c[0x0][0x284], R25 ;  /* 0x0000a1000a197a24 */ /* 0x000fe200078e0219 */
[----:B------:R-:W-:Y:S01]  /*3490*/  ISETP.GE.AND P5, PT, R144, c[0x0][0x1d4], PT ;  /* 0x0000750090007a0c */ /* 0x000fe20003fa6270 */
[----:B------:R-:W-:Y:S01]  /*34a0*/  IMAD.WIDE.U32 R12, R27, c[0x0][0x1f0], R22 ;  /* 0x00007c001b0c7a25 */ /* 0x000fe200078e0016 */
[----:B------:R-:W-:Y:S02]  /*34b0*/  ISETP.GE.AND P3, PT, R233, c[0x0][0x1d4], PT ;  /* 0x00007500e9007a0c */ /* 0x000fe40003f66270 */
[----:B------:R-:W-:Y:S01]  /*34c0*/  @P0 LEA R2, P2, R5, c[0x0][0x220], 0x1 ;  /* 0x0000880005020a11 */ /* 0x000fe200078408ff */
[----:B------:R-:W-:Y:S01]  /*34d0*/  IMAD R0, R26, c[0x0][0x1f0], RZ ;  /* 0x00007c001a007a24 */ /* 0x000fe200078e02ff */
[----:B------:R-:W-:Y:S02]  /*34e0*/  IADD3 R107, R25, R95, RZ ;  /* 0x0000005f196b7210 */ /* 0x000fe40007ffe0ff */
[----:B------:R-:W-:Y:S01]  /*34f0*/  @P0 LEA.HI.X R3, R5, c[0x0][0x224], R7, 0x1, P2 ;  /* 0x0000890005030a11 */ /* 0x000fe200010f0c07 */
[----:B------:R-:W-:Y:S01]  /*3500*/  IMAD R0, R27, c[0x0][0x1f4], R0 ;  /* 0x00007d001b007a24 */ /* 0x000fe200078e0200 */
[----:B------:R-:W-:-:S03]  /*3510*/  IADD3 R104, R91, R25, RZ ;  /* 0x000000195b687210 */ /* 0x000fc60007ffe0ff */
[----:B------:R-:W-:-:S04]  /*3520*/  @P5 LOP3.LUT R215, R215, 0x4, RZ, 0xfc, !PT ;  /* 0x00000004d7d75812 */ /* 0x000fc800078efcff */
[----:B------:R-:W-:-:S04]  /*3530*/  LOP3.LUT R215, R215, 0xfffffffd, RZ, 0xc0, !PT ;  /* 0xfffffffdd7d77812 */ /* 0x000fc800078ec0ff */
[----:B------:R-:W-:-:S04]  /*3540*/  @P3 LOP3.LUT R215, R215, 0x2, RZ, 0xfc, !PT ;  /* 0x00000002d7d73812 */ /* 0x000fc800078efcff */
[----:B------:R-:W-:-:S04]  /*3550*/  LOP3.LUT R215, R215, 0xfffffffe, RZ, 0xc0, !PT ;  /* 0xfffffffed7d77812 */ /* 0x000fc800078ec0ff */
[----:B------:R-:W-:-:S04]  /*3560*/  @P6 LOP3.LUT R215, R215, 0x1, RZ, 0xfc, !PT ;  /* 0x00000001d7d76812 */ /* 0x000fc800078efcff */
[----:B------:R-:W-:-:S13]  /*3570*/  LOP3.LUT P4, RZ, R215, 0x8, RZ, 0xc0, !PT ;  /* 0x00000008d7ff7812 */ /* 0x000fda000788c0ff */
[----:B------:R-:W-:Y:S01]  /*3580*/  @!PT LDS RZ, [RZ] ;  /* 0x00000000fffff984 */ /* 0x000fe20000000800 */
[----:B------:R-:W-:Y:S01]  /*3590*/  @!PT LDS RZ, [RZ] ;  /* 0x00000000fffff984 */ /* 0x000fe20000000800 */
[----:B------:R-:W-:Y:S01]  /*35a0*/  @!PT LDS RZ, [RZ] ;  /* 0x00000000fffff984 */ /* 0x000fe20000000800 */
[----:B------:R1:W-:Y:S04]  /*35b0*/  @P1 LDGSTS.E.BYPASS.LTC128B.128 [R220+0xa080], [R8.64], !P4 ;  /* 0x0a08000008dc1fae */ /* 0x0003e8000e101d4c */
[----:B------:R1:W-:Y:S04]  /*35c0*/  @P1 LDGSTS.E.BYPASS.LTC128B.128 [R220+0xb880], [R8.64+0x80], !P5 ;  /* 0x0b88008008dc1fae */ /* 0x0003e8000e901d4c */
[----:B------:R1:W-:Y:S04]  /*35d0*/  @P1 LDGSTS.E.BYPASS.LTC128B.128 [R220+0xd080], [R8.64+0x100], !P3 ;  /* 0x0d08010008dc1fae */ /* 0x0003e8000d901d4c */
[----:B------:R1:W-:Y:S01]  /*35e0*/  @P1 LDGSTS.E.BYPASS.LTC128B.128 [R220+0xe880], [R8.64+0x180], !P6 ;  /* 0x0e88018008dc1fae */ /* 0x0003e2000f101d4c */
[----:B------:R-:W-:-:S03]  /*35f0*/  ISETP.GE.AND P1, PT, R140, c[0x0][0x27c], PT ;  /* 0x00009f008c007a0c */ /* 0x000fc60003f26270 */
[----:B------:R2:W-:Y:S04]  /*3600*/  @P0 LDGSTS.E.BYPASS.LTC128B.128 [R223+0xb080], [R2.64], !P4 ;  /* 0x0b08000002df0fae */ /* 0x0005e8000e101d4c */
[----:B------:R2:W-:Y:S04]  /*3610*/  @P0 LDGSTS.E.BYPASS.LTC128B.128 [R223+0xc880], [R2.64+0x80], !P5 ;  /* 0x0c88008002df0fae */ /* 0x0005e8000e901d4c */
[----:B------:R2:W-:Y:S04]  /*3620*/  @P0 LDGSTS.E.BYPASS.LTC128B.128 [R223+0xe080], [R2.64+0x100], !P3 ;  /* 0x0e08010002df0fae */ /* 0x0005e8000d901d4c */
[----:B------:R2:W-:Y:S04]  /*3630*/  @P0 LDGSTS.E.BYPASS.LTC128B.128 [R223+0xf880], [R2.64+0x180], !P6 ;  /* 0x0f88018002df0fae */ /* 0x0005e8000f101d4c */
[----:B------:R-:W0:Y:S01]  /*3640*/  LDGDEPBAR ;  /* 0x00000000000079af */ /* 0x000e220000000000 */
[----:B------:R-:W-:Y:S01]  /*3650*/  WARPSYNC 0xffffffff ;  /* 0xffffffff00007948 */ /* 0x000fe20003800000 */
[----:B-1----:R-:W-:Y:S01]  /*3660*/  IMAD.IADD R9, R13, 0x1, R0 ;  /* 0x000000010d097824 */ /* 0x002fe200078e0200 */
[----:B------:R-:W-:Y:S01]  /*3670*/  MOV R8, R12 ;  /* 0x0000000c00087202 */ /* 0x000fe20000000f00 */
[----:B------:R-:W-:-:S04]  /*3680*/  IMAD R0, R30, c[0x0][0x1e0], RZ ;  /* 0x000078001e007a24 */ /* 0x000fc800078e02ff */
[----:B------:R-:W-:Y:S02]  /*3690*/  IMAD R0, R231, c[0x0][0x1e4], R0 ;  /* 0x00007900e7007a24 */ /* 0x000fe400078e0200 */
[----:B------:R-:W-:-:S04]  /*36a0*/  IMAD.WIDE.U32 R80, R28, c[0x0][0x1e0], R8 ;  /* 0x000078001c507a25 */ /* 0x000fc800078e0008 */
[----:B------:R-:W-:Y:S01]  /*36b0*/  IMAD.IADD R114, R153, 0x1, R0 ;  /* 0x0000000199727824 */ /* 0x000fe200078e0200 */
[----:B------:R-:W-:Y:S02]  /*36c0*/  IADD3 R106, P2, P0, R80, R152, R140 ;  /* 0x00000098506a7210 */ /* 0x000fe4000785e08c */
[----:B------:R-:W-:-:S04]  /*36d0*/  IADD3 R82, R81, R82, RZ ;  /* 0x0000005251527210 */ /* 0x000fc80007ffe0ff */
[----:B------:R-:W-:Y:S02]  /*36e0*/  IADD3.X R102, R82, R114, R141, P2, P0 ;  /* 0x0000007252667210 */ /* 0x000fe400017e048d */
[----:B--2---:R-:W-:Y:S01]  /*36f0*/  ISETP.GE.AND P2, PT, R144, c[0x0][0x27c], PT ;  /* 0x00009f0090007a0c */ /* 0x004fe20003f46270 */
[----:B------:R-:W-:Y:S01]  /*3700*/  IMAD R5, R29, c[0x0][0x268], RZ ;  /* 0x00009a001d057a24 */ /* 0x000fe200078e02ff */
[----:B------:R-:W-:Y:S01]  /*3710*/  SEL R0, RZ, c[0x0][0x27c], !P1 ;  /* 0x00009f00ff007a07 */ /* 0x000fe20004800000 */
[C---:B------:R-:W-:Y:S01]  /*3720*/  IMAD.WIDE.U32 R8, R243.reuse, c[0x0][0x260], R140 ;  /* 0x00009800f3087a25 */ /* 0x040fe200078e008c */
[----:B------:R-:W-:Y:S01]  /*3730*/  SEL R7, RZ, c[0x0][0x27c], !P2 ;  /* 0x00009f00ff077a07 */ /* 0x000fe20005000000 */
[----:B------:R-:W-:Y:S01]  /*3740*/  BAR.SYNC.DEFER_BLOCKING 0x0 ;  /* 0x0000000000007b1d */ /* 0x000fe20000010000 */
[----:B------:R-:W-:Y:S01]  /*3750*/  SHF.R.U32.HI R139, RZ, 0x3, R241 ;  /* 0x00000003ff8b7819 */ /* 0x000fe200000116f1 */
[----:B------:R-:W-:Y:S01]  /*3760*/  IMAD.IADD R0, R140, 0x1, R0 ;  /* 0x000000018c007824 */ /* 0x000fe200078e0200 */
[----:B------:R-:W-:Y:S01]  /*3770*/  SHF.R.U32.HI R32, RZ, 0x3, R242 ;  /* 0x00000003ff207819 */ /* 0x000fe200000116f2 */
[----:B------:R-:W-:Y:S01]  /*3780*/  IMAD.WIDE.U32 R2, R243, c[0x0][0x210], R140 ;  /* 0x00008400f3027a25 */ /* 0x000fe200078e008c */
[C---:B------:R-:W-:Y:S01]  /*3790*/  IADD3 R121, P0, R231.reuse, R28, RZ ;  /* 0x0000001ce7797210 */ /* 0x040fe20007f1e0ff */
[----:B------:R-:W-:Y:S01]  /*37a0*/  ULDC.U8 UR6, c[0x0][0x298] ;  /* 0x0000a60000067ab9 */ /* 0x000fe20000000000 */
[----:B------:R-:W-:Y:S01]  /*37b0*/  IADD3 R31, R231, 0x20, RZ ;  /* 0x00000020e71f7810 */ /* 0x000fe20007ffe0ff */
[----:B------:R-:W-:Y:S01]  /*37c0*/  IMAD R97, R86, c[0x0][0x26c], R5 ;  /* 0x00009b0056617a24 */ /* 0x000fe200078e0205 */
[----:B------:R-:W-:Y:S01]  /*37d0*/  LOP3.LUT R215, R215, 0xffffffef, RZ, 0xc0, !PT ;  /* 0xffffffefd7d77812 */ /* 0x000fe200078ec0ff */
[----:B------:R-:W-:-:S02]  /*37e0*/  IMAD R9, R243, c[0x0][0x264], R9 ;  /* 0x00009900f3097a24 */ /* 0x000fc400078e0209 */
[----:B------:R-:W-:Y:S01]  /*37f0*/  IMAD.IADD R5, R144, 0x1, R7 ;  /* 0x0000000190057824 */ /* 0x000fe200078e0207 */
[----:B------:R-:W-:Y:S01]  /*3800*/  SHF.R.S32.HI R7, RZ, 0x1f, R0 ;  /* 0x0000001fff077819 */ /* 0x000fe20000011400 */
[----:B------:R-:W-:Y:S02]  /*3810*/  IMAD R3, R243, c[0x0][0x214], R3 ;  /* 0x00008500f3037a24 */ /* 0x000fe400078e0203 */
[----:B------:R-:W-:Y:S01]  /*3820*/  IMAD.WIDE.U32 R86, R86, c[0x0][0x268], R8 ;  /* 0x00009a0056567a25 */ /* 0x000fe200078e0008 */
[----:B------:R-:W-:Y:S02]  /*3830*/  SHF.R.S32.HI R8, RZ, 0x1f, R5 ;  /* 0x0000001fff087819 */ /* 0x000fe40000011405 */
[-C--:B------:R-:W-:Y:S01]  /*3840*/  LEA.HI R9, R7, R0.reuse, RZ, 0x6 ;  /* 0x0000000007097211 */ /* 0x080fe200078f30ff */
[----:B------:R-:W-:Y:S01]  /*3850*/  IMAD.WIDE.U32 R84, R27, c[0x0][0x218], R2 ;  /* 0x000086001b547a25 */ /* 0x000fe200078e0002 */
[----:B------:R-:W-:Y:S02]  /*3860*/  LEA.HI R2, R7, R0, RZ, 0x3 ;  /* 0x0000000007027211 */ /* 0x000fe400078f18ff */
[-C--:B------:R-:W-:Y:S01]  /*3870*/  LEA.HI R0, R8, R5.reuse, RZ, 0x3 ;  /* 0x0000000508007211 */ /* 0x080fe200078f18ff */
[----:B------:R-:W-:Y:S01]  /*3880*/  IMAD R10, R26, c[0x0][0x218], RZ ;  /* 0x000086001a0a7a24 */ /* 0x000fe200078e02ff */
[----:B------:R-:W-:Y:S01]  /*3890*/  LEA.HI R3, R8, R5, RZ, 0x6 ;  /* 0x0000000508037211 */ /* 0x000fe200078f30ff */
[----:B------:R-:W-:Y:S01]  /*38a0*/  IMAD.X R120, R30, 0x1, R15, P0 ;  /* 0x000000011e787824 */ /* 0x000fe200000e060f */
[----:B------:R-:W-:Y:S01]  /*38b0*/  SHF.R.S32.HI R5, RZ, 0x6, R9 ;  /* 0x00000006ff057819 */ /* 0x000fe20000011409 */
[----:B------:R-:W-:Y:S01]  /*38c0*/  IMAD R14, R27, c[0x0][0x21c], R10 ;  /* 0x000087001b0e7a24 */ /* 0x000fe200078e020a */
[--C-:B------:R-:W-:Y:S01]  /*38d0*/  LOP3.LUT R8, R242, 0x38, R2.reuse, 0xf8, !PT ;  /* 0x00000038f2087812 */ /* 0x100fe200078ef802 */
[----:B------:R-:W-:Y:S01]  /*38e0*/  IMAD.MOV.U32 R149, RZ, RZ, c[0x0][0x1e0] ;  /* 0x00007800ff957624 */ /* 0x000fe200078e00ff */
[----:B------:R-:W-:Y:S01]  /*38f0*/  LOP3.LUT R7, R241, 0x38, R2, 0xf8, !PT ;  /* 0x00000038f1077812 */ /* 0x000fe200078ef802 */
[C---:B------:R-:W-:Y:S01]  /*3900*/  IMAD R13, R5.reuse, 0xc00, R6 ;  /* 0x00000c00050d7824 */ /* 0x040fe200078e0206 */
[----:B------:R-:W-:Y:S01]  /*3910*/  LOP3.LUT R10, R8, R32, RZ, 0x3c, !PT ;  /* 0x00000020080a7212 */ /* 0x000fe200078e3cff */
[----:B------:R-:W-:Y:S01]  /*3920*/  IMAD R12, R5, 0xc00, R11 ;  /* 0x00000c00050c7824 */ /* 0x000fe200078e020b */
[----:B------:R-:W-:Y:S01]  /*3930*/  LOP3.LUT R5, R7, R139, RZ, 0x3c, !PT ;  /* 0x0000008b07057212 */ /* 0x000fe200078e3cff */
[----:B------:R-:W-:Y:S01]  /*3940*/  IMAD.WIDE.U32 R150, R31, c[0x0][0x1e0], RZ ;  /* 0x000078001f967a25 */ /* 0x000fe200078e00ff */
[----:B------:R-:W-:-:S02]  /*3950*/  SHF.R.S32.HI R3, RZ, 0x6, R3 ;  /* 0x00000006ff037819 */ /* 0x000fc40000011403 */
[----:B------:R-:W-:Y:S01]  /*3960*/  LOP3.LUT R9, R242, 0x38, R0, 0xf8, !PT ;  /* 0x00000038f2097812 */ /* 0x000fe200078ef800 */
[----:B------:R-:W-:Y:S01]  /*3970*/  IMAD.IADD R10, R13, 0x1, R10 ;  /* 0x000000010d0a7824 */ /* 0x000fe200078e020a */
[----:B------:R-:W-:Y:S01]  /*3980*/  SHF.R.S32.HI R13, RZ, 0x1f, R31 ;  /* 0x0000001fff0d7819 */ /* 0x000fe2000001141f */
[----:B------:R-:W-:Y:S01]  /*3990*/  IMAD.IADD R12, R12, 0x1, R5 ;  /* 0x000000010c0c7824 */ /* 0x000fe200078e0205 */
[----:B------:R-:W-:Y:S01]  /*39a0*/  LOP3.LUT R7, R9, R32, RZ, 0x3c, !PT ;  /* 0x0000002009077212 */ /* 0x000fe200078e3cff */
[----:B------:R-:W-:Y:S01]  /*39b0*/  IMAD R8, R3, 0xc00, R6 ;  /* 0x00000c0003087824 */ /* 0x000fe200078e0206 */
[----:B------:R-:W-:Y:S01]  /*39c0*/  LOP3.LUT R5, R241, 0x38, R0, 0xf8, !PT ;  /* 0x00000038f1057812 */ /* 0x000fe200078ef800 */
[----:B------:R-:W-:Y:S01]  /*39d0*/  IMAD.IADD R97, R87, 0x1, R97 ;  /* 0x0000000157617824 */ /* 0x000fe200078e0261 */
[----:B------:R-:W-:Y:S01]  /*39e0*/  ISETP.GE.AND P0, PT, R71, 0x1, PT ;  /* 0x000000014700780c */ /* 0x000fe20003f06270 */
[----:B------:R-:W-:Y:S01]  /*39f0*/  IMAD.IADD R9, R8, 0x1, R7 ;  /* 0x0000000108097824 */ /* 0x000fe200078e0207 */
[----:B------:R-:W-:Y:S01]  /*3a00*/  LOP3.LUT R5, R5, R139, RZ, 0x3c, !PT ;  /* 0x0000008b05057212 */ /* 0x000fe200078e3cff */
[----:B------:R-:W-:Y:S01]  /*3a10*/  IMAD R7, R13, c[0x0][0x1e0], RZ ;  /* 0x000078000d077a24 */ /* 0x000fe200078e02ff */
[----:B------:R-:W-:Y:S01]  /*3a20*/  LOP3.LUT R99, R2, 0xfffffff8, RZ, 0xc0, !PT ;  /* 0xfffffff802637812 */ /* 0x000fe200078ec0ff */
[----:B------:R-:W-:Y:S01]  /*3a30*/  IMAD R8, R3, 0xc00, R11 ;  /* 0x00000c0003087824 */ /* 0x000fe200078e020b */
[----:B------:R-:W-:Y:S01]  /*3a40*/  LOP3.LUT R98, R0, 0xfffffff8, RZ, 0xc0, !PT ;  /* 0xfffffff800627812 */ /* 0x000fe200078ec0ff */
[----:B------:R-:W-:Y:S01]  /*3a50*/  IMAD R3, R31, c[0x0][0x1e4], R7 ;  /* 0x000079001f037a24 */ /* 0x000fe200078e0207 */
[C---:B------:R-:W-:Y:S01]  /*3a60*/  SHF.L.U64.HI R133, R149.reuse, R133, c[0x0][0x1e4] ;  /* 0x0000790095857619 */ /* 0x040fe20000010285 */
[----:B------:R-:W-:Y:S01]  /*3a70*/  IMAD.IADD R5, R8, 0x1, R5 ;  /* 0x0000000108057824 */ /* 0x000fe200078e0205 */
[----:B------:R-:W-:Y:S01]  /*3a80*/  SHF.R.S32.HI R68, RZ, 0x3, R2 ;  /* 0x00000003ff447819 */ /* 0x000fe20000011402 */
[----:B------:R-:W-:Y:S01]  /*3a90*/  IMAD.SHL.U32 R149, R149, 0x20, RZ ;  /* 0x0000002095957824 */ /* 0x000fe200078e00ff */
[----:B------:R-:W-:Y:S01]  /*3aa0*/  SHF.R.S32.HI R67, RZ, 0x3, R0 ;  /* 0x00000003ff437819 */ /* 0x000fe20000011400 */
[----:B------:R-:W-:Y:S01]  /*3ab0*/  IMAD.IADD R119, R151, 0x1, R3 ;  /* 0x0000000197777824 */ /* 0x000fe200078e0203 */
[----:B------:R-:W-:Y:S01]  /*3ac0*/  SHF.R.S32.HI R101, RZ, 0x1f, R99 ;  /* 0x0000001fff657819 */ /* 0x000fe20000011463 */
[----:B------:R-:W-:Y:S01]  /*3ad0*/  IMAD.IADD R96, R85, 0x1, R14 ;  /* 0x0000000155607824 */ /* 0x000fe200078e020e */
[----:B------:R-:W-:Y:S01]  /*3ae0*/  SHF.R.S32.HI R100, RZ, 0x1f, R98 ;  /* 0x0000001fff647819 */ /* 0x000fe20000011462 */
[----:B------:R-:W-:Y:S01]  /*3af0*/  IMAD.SHL.U32 R118, R10, 0x2, RZ ;  /* 0x000000020a767824 */ /* 0x000fe200078e00ff */
[----:B------:R-:W-:Y:S01]  /*3b00*/  @P0 LOP3.LUT R215, R215, 0x10, RZ, 0xfc, !PT ;  /* 0x00000010d7d70812 */ /* 0x000fe200078efcff */
[----:B------:R-:W-:-:S02]  /*3b10*/  IMAD.SHL.U32 R117, R12, 0x2, RZ ;  /* 0x000000020c757824 */ /* 0x000fc400078e00ff */
[----:B------:R-:W-:Y:S02]  /*3b20*/  IMAD.SHL.U32 R116, R9, 0x2, RZ ;  /* 0x0000000209747824 */ /* 0x000fe400078e00ff */
[----:B------:R-:W-:Y:S02]  /*3b30*/  IMAD.SHL.U32 R115, R5, 0x2, RZ ;  /* 0x0000000205737824 */ /* 0x000fe400078e00ff */
.L_x_1882:
[----:B------:R-:W-:Y:S01]  /*3b40*/  SHF.R.S32.HI R83, RZ, 0x1f, R38 ;  /* 0x0000001fff537819 */ /* 0x000fe20000011426 */
[-C--:B------:R-:W-:Y:S01]  /*3b50*/  IMAD R0, R137, R38.reuse, RZ ;  /* 0x0000002689007224 */ /* 0x080fe200078e02ff */
[----:B------:R-:W-:Y:S01]  /*3b60*/  ISETP.GE.AND P4, PT, R71, 0x1, PT ;  /* 0x000000014700780c */ /* 0x000fe20003f86270 */
[----:B------:R-:W-:Y:S01]  /*3b70*/  IMAD.WIDE.U32 R74, R130, R38, RZ ;  /* 0x00000026824a7225 */ /* 0x000fe200078e00ff */
[----:B------:R-:W-:Y:S01]  /*3b80*/  IADD3 R155, R231, 0x20, RZ ;  /* 0x00000020e79b7810 */ /* 0x000fe20007ffe0ff */
[----:B------:R-:W-:Y:S04]  /*3b90*/  DEPBAR.LE SB0, 0x0 ;  /* 0x000080000000791a */ /* 0x000fe80000000000 */
[----:B-1----:R-:W-:Y:S01]  /*3ba0*/  IADD3 R2, P3, P0, R106, R74, R149 ;  /* 0x0000004a6a027210 */ /* 0x002fe2000787e095 */
        /* <DEDUP_REMOVED lines=14> */
[----:B------:R-:W-:Y:S01]  /*3c90*/  ISETP.NE.AND P0, PT, RZ, UR6, PT ;  /* 0x00000006ff007c0c */ /* 0x000fe2000bf05270 */
        /* <DEDUP_REMOVED lines=35> */
[----:B------:R-:W-:Y:S02]  /*3ed0*/  LEA R8, P0, R2, c[0x0][0x288], 0x1 ;  /* 0x0000a20002087a11 */ /* 0x000fe400078008ff */
[----:B------:R-:W-:Y:S02]  /*3ee0*/  IADD3 R0, R142, 0x20, RZ ;  /* 0x000000208e007810 */ /* 0x000fe40007ffe0ff */
[----:B------:R-:W-:Y:S02]  /*3ef0*/  LEA.HI.X R9, R2, c[0x0][0x28c], R5, 0x1, P0 ;  /* 0x0000a30002097a11 */ /* 0x000fe400000f0c05 */
[----:B------:R-:W-:Y:S01]  /*3f00*/  ISETP.GE.AND P0, PT, R142, c[0x0][0x27c], PT ;  /* 0x00009f008e007a0c */ /* 0x000fe20003f06270 */
[----:B------:R-:W-:Y:S11]  /*3f10*/  CS2R R2, SRZ ;  /* 0x0000000000027805 */ /* 0x000ff6000001ff00 */
[----:B------:R-:W-:Y:S01]  /*3f20*/  @!UPT UIADD3 URZ, URZ, URZ, URZ ;  /* 0x0000003f3f3ff290 */ /* 0x000fe2000fffe03f */
[----:B------:R1:W5:Y:S04]  /*3f30*/  @!P0 LDG.E.64 R36, [R12.64] ;  /* 0x0000000c0c248981 */ /* 0x000368000c1e1b00 */
[----:B------:R1:W5:Y:S01]  /*3f40*/  @!P0 LDG.E.64 R2, [R8.64] ;  /* 0x0000000c08028981 */ /* 0x000362000c1e1b00 */
[----:B------:R-:W-:Y:S02]  /*3f50*/  ISETP.GE.AND P0, PT, R0, c[0x0][0x27c], PT ;  /* 0x00009f0000007a0c */ /* 0x000fe40003f06270 */
[----:B------:R-:W-:Y:S11]  /*3f60*/  IADD3 R0, R142, 0x40, RZ ;  /* 0x000000408e007810 */ /* 0x000ff60007ffe0ff */
[----:B------:R1:W5:Y:S04]  /*3f70*/  @!P0 LDG.E.64 R40, [R12.64+0x40] ;  /* 0x0000400c0c288981 */ /* 0x000368000c1e1b00 */
[----:B------:R1:W5:Y:S01]  /*3f80*/  @!P0 LDG.E.64 R16, [R8.64+0x40] ;  /* 0x0000400c08108981 */ /* 0x000362000c1e1b00 */
[----:B------:R-:W-:Y:S02]  /*3f90*/  ISETP.GE.AND P0, PT, R0, c[0x0][0x27c], PT ;  /* 0x00009f0000007a0c */ /* 0x000fe40003f06270 */
[----:B------:R-:W-:Y:S11]  /*3fa0*/  IADD3 R0, R142, 0x60, RZ ;  /* 0x000000608e007810 */ /* 0x000ff60007ffe0ff */
[----:B------:R1:W5:Y:S04]  /*3fb0*/  @!P0 LDG.E.64 R42, [R12.64+0x80] ;  /* 0x0000800c0c2a8981 */ /* 0x000368000c1e1b00 */
[----:B------:R1:W5:Y:S01]  /*3fc0*/  @!P0 LDG.E.64 R18, [R8.64+0x80] ;  /* 0x0000800c08128981 */ /* 0x000362000c1e1b00 */
[----:B------:R-:W-:Y:S11]  /*3fd0*/  ISETP.GE.AND P0, PT, R0, c[0x0][0x27c], PT ;  /* 0x00009f0000007a0c */ /* 0x000ff60003f06270 */
[----:B------:R-:W-:Y:S02]  /*3fe0*/  @!UPT UIADD3 URZ, URZ, URZ, URZ ;  /* 0x0000003f3f3ff290 */ /* 0x000fe4000fffe03f */
[----:B------:R1:W5:Y:S04]  /*3ff0*/  @!P0 LDG.E.64 R44, [R12.64+0xc0] ;  /* 0x0000c00c0c2c8981 */ /* 0x000368000c1e1b00 */
[----:B------:R1:W5:Y:S02]  /*4000*/  @!P0 LDG.E.64 R20, [R8.64+0xc0] ;  /* 0x0000c00c08148981 */ /* 0x000364000c1e1b00 */
.L_x_1846:
[----:B------:R-:W-:Y:S05]  /*4010*/  BSYNC B0 ;  /* 0x0000000000007941 */ /* 0x000fea0003800000 */
.L_x_1845:
        /* <DEDUP_REMOVED lines=18> */
[----:B------:R-:W-:Y:S01]  /*4140*/  CS2R R28, SRZ ;  /* 0x00000000001c7805 */ /* 0x000fe2000001ff00 */
[----:B------:R-:W-:Y:S01]  /*4150*/  CS2R R26, SRZ ;  /* 0x00000000001a7805 */ /* 0x000fe2000001ff00 */
        /* <DEDUP_REMOVED lines=29> */
[C---:B------:R-:W-:Y:S02]  /*4330*/  LEA R12, P0, R5.reuse, c[0x0][0x288], 0x1 ;  /* 0x0000a200050c7a11 */ /* 0x040fe400078008ff */
[C---:B------:R-:W-:Y:S02]  /*4340*/  IADD3 R0, R142.reuse, 0x20, RZ ;  /* 0x000000208e007810 */ /* 0x040fe40007ffe0ff */
[----:B------:R-:W-:Y:S02]  /*4350*/  LEA.HI.X R13, R5, c[0x0][0x28c], R8, 0x1, P0 ;  /* 0x0000a300050d7a11 */ /* 0x000fe400000f0c08 */
[----:B------:R-:W-:Y:S11]  /*4360*/  ISETP.GE.AND P0, PT, R142, c[0x0][0x27c], PT ;  /* 0x00009f008e007a0c */ /* 0x000ff60003f06270 */
[----:B------:R-:W-:Y:S02]  /*4370*/  @!UPT UIADD3 URZ, URZ, URZ, URZ ;  /* 0x0000003f3f3ff290 */ /* 0x000fe4000fffe03f */
        /* <DEDUP_REMOVED lines=14> */
.L_x_1848:
[----:B------:R-:W-:Y:S05]  /*4460*/  BSYNC B0 ;  /* 0x0000000000007941 */ /* 0x000fea0003800000 */
.L_x_1847:
[----:B-----5:R-:W-:Y:S01]  /*4470*/  MOV R0, R51 ;  /* 0x0000003300007202 */ /* 0x020fe20000000f00 */
        /* <DEDUP_REMOVED lines=33> */
[----:B------:R-:W-:Y:S02]  /*4690*/  @!P0 HADD2.F32 R5, -RZ, R9.H0_H0 ;  /* 0x20000009ff058230 */ /* 0x000fe40000004100 */
[----:B------:R-:W-:Y:S01]  /*46a0*/  @!P0 HADD2.F32 R8, -RZ, R39.H0_H0 ;  /* 0x20000027ff088230 */ /* 0x000fe20000004100 */
[----:B-1----:R-:W-:Y:S05]  /*46b0*/  @!P0 MOV R0, R12 ;  /* 0x0000000c00008202 */ /* 0x002fea0000000f00 */
[--C-:B------:R-:W-:Y:S02]  /*46c0*/  @!P0 HADD2.F32 R7, -RZ, R0.reuse.H1_H1 ;  /* 0x30000000ff078230 */ /* 0x100fe40000004100 */
[----:B------:R-:W-:Y:S03]  /*46d0*/  @!P0 HADD2.F32 R0, -RZ, R0.H0_H0 ;  /* 0x20000000ff008230 */ /* 0x000fe60000004100 */
[CC--:B------:R-:W-:Y:S04]  /*46e0*/  @!P0 FMUL.FTZ R61, R7.reuse, R5.reuse ;  /* 0x00000005073d8220 */ /* 0x0c0fe80000410000 */
[CC--:B------:R-:W-:Y:S02]  /*46f0*/  @!P0 FFMA.FTZ R61, R0.reuse, R8.reuse, -R61 ;  /* 0x00000008003d8223 */ /* 0x0c0fe4000001083d */
[----:B------:R-:W-:Y:S01]  /*4700*/  @!P0 FMUL.FTZ R0, R0, R5 ;  /* 0x0000000500008220 */ /* 0x000fe20000410000 */
[----:B------:R-:W-:Y:S02]  /*4710*/  @!P0 SHF.R.U64 R5, R2, 0x10, R3 ;  /* 0x0000001002058819 */ /* 0x000fe40000001203 */
[----:B------:R-:W-:Y:S01]  /*4720*/  @!P0 MOV R2, R13 ;  /* 0x0000000d00028202 */ /* 0x000fe20000000f00 */
[----:B------:R-:W-:Y:S01]  /*4730*/  @!P0 FFMA.FTZ R0, R7, R8, R0 ;  /* 0x0000000807008223 */ /* 0x000fe20000010000 */
[----:B------:R-:W-:Y:S01]  /*4740*/  @!P0 SHF.R.U64 R8, R36, 0x10, R37 ;  /* 0x0000001024088819 */ /* 0x000fe20000001225 */
[----:B------:R-:W-:Y:S01]  /*4750*/  @!P0 HADD2.F32 R5, -RZ, R5.H0_H0 ;  /* 0x20000005ff058230 */ /* 0x000fe20000004100 */
[----:B------:R-:W-:Y:S01]  /*4760*/  @!P0 SHF.R.U32.HI R7, RZ, 0x10, R3 ;  /* 0x00000010ff078819 */ /* 0x000fe20000011603 */
[----:B------:R-:W-:Y:S01]  /*4770*/  @!P0 HADD2.F32 R3, -RZ, R2.H1_H1 ;  /* 0x30000002ff038230 */ /* 0x000fe20000004100 */
[----:B------:R-:W-:Y:S01]  /*4780*/  @!P0 SHF.R.U32.HI R36, RZ, 0x10, R37 ;  /* 0x00000010ff248819 */ /* 0x000fe20000011625 */
[----:B------:R-:W-:Y:S01]  /*4790*/  @!P0 HADD2.F32 R8, -RZ, R8.H0_H0 ;  /* 0x20000008ff088230 */ /* 0x000fe20000004100 */
[----:B------:R-:W-:Y:S01]  /*47a0*/  @!P0 F2FP.PACK_AB R37, R0, R61 ;  /* 0x0000003d0025823e */ /* 0x000fe200000000ff */
[----:B------:R-:W-:Y:S01]  /*47b0*/  @!P0 HADD2.F32 R0, -RZ, R2.H0_H0 ;  /* 0x20000002ff008230 */ /* 0x000fe20000004100 */
[C---:B------:R-:W-:Y:S02]  /*47c0*/  @!P0 FMUL.FTZ R2, R3.reuse, R5 ;  /* 0x0000000503028220 */ /* 0x040fe40000410000 */
[----:B------:R-:W-:Y:S02]  /*47d0*/  @!P0 MOV R12, R37 ;  /* 0x00000025000c8202 */ /* 0x000fe40000000f00 */
[C---:B------:R-:W-:Y:S01]  /*47e0*/  @!P0 FFMA.FTZ R61, R0.reuse, R8, -R2 ;  /* 0x00000008003d8223 */ /* 0x040fe20000010802 */
[----:B------:R-:W-:Y:S01]  /*47f0*/  @!P0 MOV R2, R14 ;  /* 0x0000000e00028202 */ /* 0x000fe20000000f00 */
[----:B------:R-:W-:Y:S04]  /*4800*/  @!P0 FMUL.FTZ R0, R0, R5 ;  /* 0x0000000500008220 */ /* 0x000fe80000410000 */
[----:B------:R-:W-:Y:S01]  /*4810*/  @!P0 FFMA.FTZ R0, R3, R8, R0 ;  /* 0x0000000803008223 */ /* 0x000fe20000010000 */
[--C-:B------:R-:W-:Y:S02]  /*4820*/  @!P0 HADD2.F32 R5, -RZ, R2.reuse.H1_H1 ;  /* 0x30000002ff058230 */ /* 0x100fe40000004100 */
[----:B------:R-:W-:Y:S02]  /*4830*/  @!P0 HADD2.F32 R2, -RZ, R2.H0_H0 ;  /* 0x20000002ff028230 */ /* 0x000fe40000004100 */
[----:B------:R-:W-:Y:S01]  /*4840*/  @!P0 F2FP.PACK_AB R3, R0, R61 ;  /* 0x0000003d0003823e */ /* 0x000fe200000000ff */
[----:B------:R-:W-:Y:S02]  /*4850*/  @!P0 HADD2.F32 R0, -RZ, R9.H1_H1 ;  /* 0x30000009ff008230 */ /* 0x000fe40000004100 */
[----:B------:R-:W-:Y:S01]  /*4860*/  @!P0 HADD2.F32 R8, -RZ, R39.H1_H1 ;  /* 0x30000027ff088230 */ /* 0x000fe20000004100 */
[----:B------:R-:W-:Y:S02]  /*4870*/  @!P0 MOV R13, R3 ;  /* 0x00000003000d8202 */ /* 0x000fe40000000f00 */
[CC--:B------:R-:W-:Y:S01]  /*4880*/  @!P0 FMUL.FTZ R9, R5.reuse, R0.reuse ;  /* 0x0000000005098220 */ /* 0x0c0fe20000410000 */
[----:B------:R-:W-:Y:S01]  /*4890*/  @!P0 MOV R3, R15 ;  /* 0x0000000f00038202 */ /* 0x000fe20000000f00 */
[C---:B------:R-:W-:Y:S02]  /*48a0*/  @!P0 FMUL.FTZ R0, R2.reuse, R0 ;  /* 0x0000000002008220 */ /* 0x040fe40000410000 */
[-C--:B------:R-:W-:Y:S01]  /*48b0*/  @!P0 FFMA.FTZ R9, R2, R8.reuse, -R9 ;  /* 0x0000000802098223 */ /* 0x080fe20000010809 */
[----:B------:R-:W-:Y:S01]  /*48c0*/  @!P0 HADD2.F32 R2, -RZ, R7.H0_H0 ;  /* 0x20000007ff028230 */ /* 0x000fe20000004100 */
[----:B------:R-:W-:Y:S01]  /*48d0*/  @!P0 FFMA.FTZ R0, R5, R8, R0 ;  /* 0x0000000805008223 */ /* 0x000fe20000010000 */
[--C-:B------:R-:W-:Y:S02]  /*48e0*/  @!P0 HADD2.F32 R7, -RZ, R3.reuse.H1_H1 ;  /* 0x30000003ff078230 */ /* 0x100fe40000004100 */
[----:B------:R-:W-:Y:S02]  /*48f0*/  @!P0 HADD2.F32 R3, -RZ, R3.H0_H0 ;  /* 0x20000003ff038230 */ /* 0x000fe40000004100 */
[----:B------:R-:W-:Y:S01]  /*4900*/  @!P0 HADD2.F32 R5, -RZ, R36.H0_H0 ;  /* 0x20000024ff058230 */ /* 0x000fe20000004100 */
[-C--:B------:R-:W-:Y:S01]  /*4910*/  @!P0 FMUL.FTZ R8, R7, R2.reuse ;  /* 0x0000000207088220 */ /* 0x080fe20000410000 */
[----:B------:R-:W-:Y:S01]  /*4920*/  @!P0 F2FP.PACK_AB R0, R0, R9 ;  /* 0x000000090000823e */ /* 0x000fe200000000ff */
[C---:B------:R-:W-:Y:S02]  /*4930*/  @!P0 FMUL.FTZ R2, R3.reuse, R2 ;  /* 0x0000000203028220 */ /* 0x040fe40000410000 */
[-C--:B------:R-:W-:Y:S01]  /*4940*/  @!P0 FFMA.FTZ R3, R3, R5.reuse, -R8 ;  /* 0x0000000503038223 */ /* 0x080fe20000010808 */
[----:B------:R-:W-:Y:S01]  /*4950*/  @!P0 MOV R14, R0 ;  /* 0x00000000000e8202 */ /* 0x000fe20000000f00 */
[----:B------:R-:W-:Y:S05]  /*4960*/  @!P0 FFMA.FTZ R2, R7, R5, R2 ;  /* 0x0000000507028223 */ /* 0x000fea0000010002 */
[----:B------:R-:W-:Y:S04]  /*4970*/  @!P0 F2FP.PACK_AB R2, R2, R3 ;  /* 0x000000030202823e */ /* 0x000fe800000000ff */
[----:B------:R-:W-:Y:S05]  /*4980*/  @!P0 MOV R15, R2 ;  /* 0x00000002000f8202 */ /* 0x000fea0000000f00 */
[----:B------:R1:W-:Y:S02]  /*4990*/  STG.E.128 [R62.64], R12 ;  /* 0x0000000c3e007986 */ /* 0x0003e4000c101d0c */
.L_x_1852:
[----:B------:R-:W-:Y:S05]  /*49a0*/  BSYNC B0 ;  /* 0x0000000000007941 */ /* 0x000fea0003800000 */
.L_x_1851:
[----:B------:R-:W-:Y:S01]  /*49b0*/  ISETP.GE.AND P0, PT, R144, c[0x0][0x1d4], PT ;  /* 0x0000750090007a0c */ /* 0x000fe20003f06270 */
[----:B------:R-:W-:Y:S01]  /*49c0*/  @!UPT UIADD3 URZ, URZ, URZ, URZ ;  /* 0x0000003f3f3ff290 */ /* 0x000fe2000fffe03f */
[----:B------:R-:W-:Y:S11]  /*49d0*/  BSSY B0, `(.L_x_1853) ;  /* 0x0000037000007945 */ /* 0x000ff60003800000 */
[----:B------:R-:W-:-:S05]  /*49e0*/  @P0 BRA `(.L_x_1854) ;  /* 0x0000035000000947 */ /* 0x000fca0003800000 */
[----:B------:R-:W-:Y:S01]  /*49f0*/  IADD3 R0, R142, 0x20, RZ ;  /* 0x000000208e007810 */ /* 0x000fe20007ffe0ff */
[----:B-1----:R-:W1:Y:S03]  /*4a00*/  LDS.128 R12, [R220+0xb880] ;  /* 0x00b88000dc0c7984 */ /* 0x002e660000000c00 */
[----:B------:R-:W-:Y:S11]  /*4a10*/  ISETP.GE.AND P0, PT, R0, c[0x0][0x27c], PT ;  /* 0x00009f0000007a0c */ /* 0x000ff60003f06270 */
[----:B------:R-:W-:Y:S02]  /*4a20*/  @!UPT UIADD3 URZ, URZ, URZ, URZ ;  /* 0x0000003f3f3ff290 */ /* 0x000fe4000fffe03f */
[----:B------:R-:W-:Y:S01]  /*4a30*/  @!P0 HADD2.F32 R0, -RZ, R10.H0_H0 ;  /* 0x2000000aff008230 */ /* 0x000fe20000004100 */
[--C-:B------:R-:W-:Y:S01]  /*4a40*/  @!P0 SHF.R.U64 R3, R16, 0x10, R17.reuse ;  /* 0x0000001010038819 */ /* 0x100fe20000001211 */
[--C-:B------:R-:W-:Y:S01]  /*4a50*/  @!P0 HADD2.F32 R8, -RZ, R54.reuse.H0_H0 ;  /* 0x20000036ff088230 */ /* 0x100fe20000004100 */
[----:B------:R-:W-:Y:S01]  /*4a60*/  @!P0 SHF.R.U32.HI R16, RZ, 0x10, R17 ;  /* 0x00000010ff108819 */ /* 0x000fe20000011611 */
[----:B------:R-:W-:Y:S01]  /*4a70*/  @!P0 HADD2.F32 R36, -RZ, R54.H1_H1 ;  /* 0x30000036ff248230 */ /* 0x000fe20000004100 */
[--C-:B------:R-:W-:Y:S02]  /*4a80*/  @!P0 SHF.R.U64 R17, R40, 0x10, R41.reuse ;  /* 0x0000001028118819 */ /* 0x100fe40000001229 */
[----:B------:R-:W-:Y:S03]  /*4a90*/  @!P0 SHF.R.U32.HI R40, RZ, 0x10, R41 ;  /* 0x00000010ff288819 */ /* 0x000fe60000011629 */
[----:B------:R-:W-:Y:S01]  /*4aa0*/  @!P0 HADD2.F32 R17, -RZ, R17.H0_H0 ;  /* 0x20000011ff118230 */ /* 0x000fe20000004100 */
[----:B-1----:R-:W-:Y:S02]  /*4ab0*/  @!P0 MOV R2, R12 ;  /* 0x0000000c00028202 */ /* 0x002fe40000000f00 */
[----:B------:R-:W-:Y:S03]  /*4ac0*/  @!P0 MOV R5, R13 ;  /* 0x0000000d00058202 */ /* 0x000fe60000000f00 */
[--C-:B------:R-:W-:Y:S02]  /*4ad0*/  @!P0 HADD2.F32 R7, -RZ, R2.reuse.H1_H1 ;  /* 0x30000002ff078230 */ /* 0x100fe40000004100 */
[----:B------:R-:W-:Y:S03]  /*4ae0*/  @!P0 HADD2.F32 R2, -RZ, R2.H0_H0 ;  /* 0x20000002ff028230 */ /* 0x000fe60000004100 */
[CC--:B------:R-:W-:Y:S02]  /*4af0*/  @!P0 FMUL.FTZ R9, R7.reuse, R0.reuse ;  /* 0x0000000007098220 */ /* 0x0c0fe40000410000 */
[C---:B------:R-:W-:Y:S02]  /*4b00*/  @!P0 FMUL.FTZ R0, R2.reuse, R0 ;  /* 0x0000000002008220 */ /* 0x040fe40000410000 */
[-C--:B------:R-:W-:Y:S01]  /*4b10*/  @!P0 FFMA.FTZ R61, R2, R8.reuse, -R9 ;  /* 0x00000008023d8223 */ /* 0x080fe20000010809 */
[----:B------:R-:W-:Y:S01]  /*4b20*/  @!P0 HADD2.F32 R2, -RZ, R3.H0_H0 ;  /* 0x20000003ff028230 */ /* 0x000fe20000004100 */
[----:B------:R-:W-:Y:S01]  /*4b30*/  @!P0 FFMA.FTZ R0, R7, R8, R0 ;  /* 0x0000000807008223 */ /* 0x000fe20000010000 */
[----:B------:R-:W-:Y:S01]  /*4b40*/  @!P0 MOV R3, R14 ;  /* 0x0000000e00038202 */ /* 0x000fe20000000f00 */
[--C-:B------:R-:W-:Y:S02]  /*4b50*/  @!P0 HADD2.F32 R9, -RZ, R5.reuse.H1_H1 ;  /* 0x30000005ff098230 */ /* 0x100fe40000004100 */
[----:B------:R-:W-:Y:S01]  /*4b60*/  @!P0 HADD2.F32 R5, -RZ, R5.H0_H0 ;  /* 0x20000005ff058230 */ /* 0x000fe20000004100 */
[----:B------:R-:W-:Y:S01]  /*4b70*/  @!P0 F2FP.PACK_AB R0, R0, R61 ;  /* 0x0000003d0000823e */ /* 0x000fe200000000ff */
[----:B------:R-:W-:Y:S01]  /*4b80*/  @!P0 HADD2.F32 R8, -RZ, R10.H1_H1 ;  /* 0x3000000aff088230 */ /* 0x000fe20000004100 */
[-C--:B------:R-:W-:Y:S01]  /*4b90*/  @!P0 FMUL.FTZ R7, R9, R2.reuse ;  /* 0x0000000209078220 */ /* 0x080fe20000410000 */
[--C-:B------:R-:W-:Y:S01]  /*4ba0*/  @!P0 HADD2.F32 R10, -RZ, R3.reuse.H1_H1 ;  /* 0x30000003ff0a8230 */ /* 0x100fe20000004100 */
[C---:B------:R-:W-:Y:S01]  /*4bb0*/  @!P0 FMUL.FTZ R2, R5.reuse, R2 ;  /* 0x0000000205028220 */ /* 0x040fe20000410000 */
[----:B------:R-:W-:Y:S01]  /*4bc0*/  @!P0 MOV R12, R0 ;  /* 0x00000000000c8202 */ /* 0x000fe20000000f00 */
[----:B------:R-:W-:Y:S01]  /*4bd0*/  @!P0 FFMA.FTZ R41, R5, R17, -R7 ;  /* 0x0000001105298223 */ /* 0x000fe20000010807 */
[----:B------:R-:W-:Y:S01]  /*4be0*/  @!P0 MOV R7, R15 ;  /* 0x0000000f00078202 */ /* 0x000fe20000000f00 */
[-C--:B------:R-:W-:Y:S01]  /*4bf0*/  @!P0 FMUL.FTZ R37, R10, R8.reuse ;  /* 0x000000080a258220 */ /* 0x080fe20000410000 */
[----:B------:R-:W-:Y:S01]  /*4c00*/  @!P0 HADD2.F32 R5, -RZ, R3.H0_H0 ;  /* 0x20000003ff058230 */ /* 0x000fe20000004100 */
[----:B------:R-:W-:Y:S04]  /*4c10*/  @!P0 FFMA.FTZ R2, R9, R17, R2 ;  /* 0x0000001109028223 */ /* 0x000fe80000010002 */
[C---:B------:R-:W-:Y:S01]  /*4c20*/  @!P0 FMUL.FTZ R3, R5.reuse, R8 ;  /* 0x0000000805038220 */ /* 0x040fe20000410000 */
[----:B------:R-:W-:Y:S01]  /*4c30*/  @!P0 F2FP.PACK_AB R2, R2, R41 ;  /* 0x000000290202823e */ /* 0x000fe200000000ff */
[-C--:B------:R-:W-:Y:S01]  /*4c40*/  @!P0 FFMA.FTZ R39, R5, R36.reuse, -R37 ;  /* 0x0000002405278223 */ /* 0x080fe20000010825 */
[--C-:B------:R-:W-:Y:S01]  /*4c50*/  @!P0 HADD2.F32 R8, -RZ, R7.reuse.H1_H1 ;  /* 0x30000007ff088230 */ /* 0x100fe20000004100 */
[----:B------:R-:W-:Y:S01]  /*4c60*/  @!P0 FFMA.FTZ R3, R10, R36, R3 ;  /* 0x000000240a038223 */ /* 0x000fe20000010003 */
[----:B------:R-:W-:Y:S01]  /*4c70*/  @!P0 MOV R13, R2 ;  /* 0x00000002000d8202 */ /* 0x000fe20000000f00 */
[----:B------:R-:W-:Y:S02]  /*4c80*/  @!P0 HADD2.F32 R7, -RZ, R7.H0_H0 ;  /* 0x20000007ff078230 */ /* 0x000fe40000004100 */
[----:B------:R-:W-:Y:S01]  /*4c90*/  @!P0 HADD2.F32 R5, -RZ, R16.H0_H0 ;  /* 0x20000010ff058230 */ /* 0x000fe20000004100 */
[----:B------:R-:W-:Y:S01]  /*4ca0*/  @!P0 F2FP.PACK_AB R3, R3, R39 ;  /* 0x000000270303823e */ /* 0x000fe200000000ff */
[----:B------:R-:W-:Y:S03]  /*4cb0*/  @!P0 HADD2.F32 R16, -RZ, R40.H0_H0 ;  /* 0x20000028ff108230 */ /* 0x000fe60000004100 */
[C---:B------:R-:W-:Y:S01]  /*4cc0*/  @!P0 FMUL.FTZ R37, R8.reuse, R5 ;  /* 0x0000000508258220 */ /* 0x040fe20000410000 */
[----:B------:R-:W-:Y:S01]  /*4cd0*/  @!P0 MOV R14, R3 ;  /* 0x00000003000e8202 */ /* 0x000fe20000000f00 */
[C---:B------:R-:W-:Y:S02]  /*4ce0*/  @!P0 FMUL.FTZ R5, R7.reuse, R5 ;  /* 0x0000000507058220 */ /* 0x040fe40000410000 */
[-C--:B------:R-:W-:Y:S02]  /*4cf0*/  @!P0 FFMA.FTZ R37, R7, R16.reuse, -R37 ;  /* 0x0000001007258223 */ /* 0x080fe40000010825 */
[----:B------:R-:W-:Y:S05]  /*4d00*/  @!P0 FFMA.FTZ R5, R8, R16, R5 ;  /* 0x0000001008058223 */ /* 0x000fea0000010005 */
[----:B------:R-:W-:Y:S04]  /*4d10*/  @!P0 F2FP.PACK_AB R5, R5, R37 ;  /* 0x000000250505823e */ /* 0x000fe800000000ff */
[----:B------:R-:W-:Y:S05]  /*4d20*/  @!P0 MOV R15, R5 ;  /* 0x00000005000f8202 */ /* 0x000fea0000000f00 */
[----:B------:R1:W-:Y:S02]  /*4d30*/  STG.E.128 [R62.64+0x80], R12 ;  /* 0x0000800c3e007986 */ /* 0x0003e4000c101d0c */
.L_x_1854:
[----:B------:R-:W-:Y:S05]  /*4d40*/  BSYNC B0 ;  /* 0x0000000000007941 */ /* 0x000fea0003800000 */
.L_x_1853:
        /* <DEDUP_REMOVED lines=35> */
[----:B------:R-:W-:Y:S01]  /*4f80*/  @!P0 F2FP.PACK_AB R0, R0, R39 ;  /* 0x000000270000823e */ /* 0x000fe200000000ff */
[----:B------:R-:W-:Y:S02]  /*4f90*/  @!P0 HADD2.F32 R3, -RZ, R30.H1_H1 ;  /* 0x3000001eff038230 */ /* 0x000fe40000004100 */
[----:B------:R-:W-:Y:S01]  /*4fa0*/  @!P0 HADD2.F32 R8, -RZ, R7.H0_H0 ;  /* 0x20000007ff088230 */ /* 0x000fe20000004100 */
[----:B------:R-:W-:Y:S01]  /*4fb0*/  @!P0 F2FP.PACK_AB R2, R2, R37 ;  /* 0x000000250202823e */ /* 0x000fe200000000ff */
[--C-:B------:R-:W-:Y:S01]  /*4fc0*/  @!P0 HADD2.F32 R19, -RZ, R5.reuse.H1_H1 ;  /* 0x30000005ff138230 */ /* 0x100fe20000004100 */
[----:B------:R-:W-:Y:S01]  /*4fd0*/  @!P0 MOV R12, R0 ;  /* 0x00000000000c8202 */ /* 0x000fe20000000f00 */
[----:B------:R-:W-:Y:S01]  /*4fe0*/  @!P0 HADD2.F32 R7, -RZ, R5.H0_H0 ;  /* 0x20000005ff078230 */ /* 0x000fe20000004100 */
[-C--:B------:R-:W-:Y:S01]  /*4ff0*/  @!P0 FMUL.FTZ R5, R17, R3.reuse ;  /* 0x0000000311058220 */ /* 0x080fe20000410000 */
[----:B------:R-:W-:Y:S01]  /*5000*/  @!P0 MOV R13, R2 ;  /* 0x00000002000d8202 */ /* 0x000fe20000000f00 */
[C---:B------:R-:W-:Y:S01]  /*5010*/  @!P0 FMUL.FTZ R3, R8.reuse, R3 ;  /* 0x0000000308038220 */ /* 0x040fe20000410000 */
[----:B------:R-:W-:Y:S01]  /*5020*/  @!P0 HADD2.F32 R30, -RZ, R42.H0_H0 ;  /* 0x2000002aff1e8230 */ /* 0x000fe20000004100 */
[-C--:B------:R-:W-:Y:S02]  /*5030*/  @!P0 FMUL.FTZ R36, R19, R9.reuse ;  /* 0x0000000913248220 */ /* 0x080fe40000410000 */
[-C--:B------:R-:W-:Y:S02]  /*5040*/  @!P0 FFMA.FTZ R8, R8, R18.reuse, -R5 ;  /* 0x0000001208088223 */ /* 0x080fe40000010805 */
[----:B------:R-:W-:Y:S02]  /*5050*/  @!P0 FMUL.FTZ R5, R7, R9 ;  /* 0x0000000907058220 */ /* 0x000fe40000410000 */
[----:B------:R-:W-:Y:S02]  /*5060*/  @!P0 FFMA.FTZ R3, R17, R18, R3 ;  /* 0x0000001211038223 */ /* 0x000fe40000010003 */
[-C--:B------:R-:W-:Y:S02]  /*5070*/  @!P0 FFMA.FTZ R36, R7, R30.reuse, -R36 ;  /* 0x0000001e07248223 */ /* 0x080fe40000010824 */
[----:B------:R-:W-:Y:S01]  /*5080*/  @!P0 FFMA.FTZ R5, R19, R30, R5 ;  /* 0x0000001e13058223 */ /* 0x000fe20000010005 */
[----:B------:R-:W-:Y:S04]  /*5090*/  @!P0 F2FP.PACK_AB R3, R3, R8 ;  /* 0x000000080303823e */ /* 0x000fe800000000ff */
[----:B------:R-:W-:Y:S02]  /*50a0*/  @!P0 F2FP.PACK_AB R5, R5, R36 ;  /* 0x000000240505823e */ /* 0x000fe400000000ff */
[----:B------:R-:W-:Y:S02]  /*50b0*/  @!P0 MOV R14, R3 ;  /* 0x00000003000e8202 */ /* 0x000fe40000000f00 */
[----:B------:R-:W-:Y:S05]  /*50c0*/  @!P0 MOV R15, R5 ;  /* 0x00000005000f8202 */ /* 0x000fea0000000f00 */
[----:B------:R1:W-:Y:S02]  /*50d0*/  STG.E.128 [R62.64+0x100], R12 ;  /* 0x0001000c3e007986 */ /* 0x0003e4000c101d0c */
.L_x_1856:
[----:B------:R-:W-:Y:S05]  /*50e0*/  BSYNC B0 ;  /* 0x0000000000007941 */ /* 0x000fea0003800000 */
.L_x_1855:
[----:B------:R-:W-:Y:S11]  /*50f0*/  ISETP.GE.AND P0, PT, R234, c[0x0][0x1d4], PT ;  /* 0x00007500ea007a0c */ /* 0x000ff60003f06270 */
[----:B------:R-:W-:Y:S02]  /*5100*/  @!UPT UIADD3 URZ, URZ, URZ, URZ ;  /* 0x0000003f3f3ff290 */ /* 0x000fe4000fffe03f */
        /* <DEDUP_REMOVED lines=34> */
[----:B------:R-:W-:Y:S02]  /*5330*/  @!P0 HADD2.F32 R3, -RZ, R32.H0_H0 ;  /* 0x20000020ff038230 */ /* 0x000fe40000004100 */
[----:B------:R-:W-:Y:S01]  /*5340*/  @!P0 HADD2.F32 R8, -RZ, R7.H0_H0 ;  /* 0x20000007ff088230 */ /* 0x000fe20000004100 */
[----:B------:R-:W-:Y:S01]  /*5350*/  @!P0 F2FP.PACK_AB R2, R2, R30 ;  /* 0x0000001e0202823e */ /* 0x000fe200000000ff */
[--C-:B------:R-:W-:Y:S01]  /*5360*/  @!P0 HADD2.F32 R19, -RZ, R5.reuse.H1_H1 ;  /* 0x30000005ff138230 */ /* 0x100fe20000004100 */
[----:B------:R-:W-:Y:S01]  /*5370*/  @!P0 MOV R12, R0 ;  /* 0x00000000000c8202 */ /* 0x000fe20000000f00 */
[----:B------:R-:W-:Y:S01]  /*5380*/  @!P0 HADD2.F32 R7, -RZ, R5.H0_H0 ;  /* 0x20000005ff078230 */ /* 0x000fe20000004100 */
[-C--:B------:R-:W-:Y:S01]  /*5390*/  @!P0 FMUL.FTZ R5, R17, R3.reuse ;  /* 0x0000000311058220 */ /* 0x080fe20000410000 */
[----:B------:R-:W-:Y:S01]  /*53a0*/  @!P0 MOV R13, R2 ;  /* 0x00000002000d8202 */ /* 0x000fe20000000f00 */
[C---:B------:R-:W-:Y:S02]  /*53b0*/  @!P0 FMUL.FTZ R3, R8.reuse, R3 ;  /* 0x0000000308038220 */ /* 0x040fe40000410000 */
        /* <DEDUP_REMOVED lines=11> */
.L_x_1850:
[----:B------:R-:W-:Y:S05]  /*5470*/  BSYNC B1 ;  /* 0x0000000000017941 */ /* 0x000fea0003800000 */
.L_x_1849:
        /* <DEDUP_REMOVED lines=56> */
[----:B------:R1:W-:Y:S02]  /*5800*/  STG.E.128 [R72.64], R12 ;  /* 0x0000000c48007986 */ /* 0x0003e4000c101d0c */
.L_x_1859:
[----:B------:R-:W-:Y:S05]  /*5810*/  BSYNC B0 ;  /* 0x0000000000007941 */ /* 0x000fea0003800000 */
.L_x_1858:
        /* <DEDUP_REMOVED lines=57> */
.L_x_1861:
[----:B------:R-:W-:Y:S05]  /*5bb0*/  BSYNC B0 ;  /* 0x0000000000007941 */ /* 0x000fea0003800000 */
.L_x_1860:
        /* <DEDUP_REMOVED lines=57> */
.L_x_1863:
[----:B------:R-:W-:Y:S05]  /*5f50*/  BSYNC B0 ;  /* 0x0000000000007941 */ /* 0x000fea0003800000 */
.L_x_1862:
        /* <DEDUP_REMOVED lines=55> */
[----:B------:R1:W-:Y:S01]  /*62d0*/  STG.E.128 [R72.64+0x180], R12 ;  /* 0x0001800c48007986 */ /* 0x0003e2000c101d0c */
[----:B------:R-:W-:-:S05]  /*62e0*/  BRA `(.L_x_1857) ;  /* 0x00002b6000007947 */ /* 0x000fca0003800000 */
.L_x_1844:
        /* <DEDUP_REMOVED lines=21> */
[----:B------:R-:W-:Y:S01]  /*6440*/  CS2R R22, SRZ ;  /* 0x0000000000167805 */ /* 0x000fe2000001ff00 */
[----:B------:R-:W-:Y:S01]  /*6450*/  CS2R R20, SRZ ;  /* 0x0000000000147805 */ /* 0x000fe2000001ff00 */
[----:B------:R-:W-:Y:S01]  /*6460*/  IMAD.X R5, R69, 0x1, R105, P0 ;  /* 0x0000000145057824 */ /* 0x000fe200000e0669 */
        /* <DEDUP_REMOVED lines=12> */
.L_x_1865:
[----:B------:R-:W-:Y:S05]  /*6530*/  BSYNC B0 ;  /* 0x0000000000007941 */ /* 0x000fea0003800000 */
.L_x_1864:
[----:B------:R-:W-:Y:S01]  /*6540*/  ISETP.GE.AND P6, PT, R155, R79, PT ;  /* 0x0000004f9b00720c */ /* 0x000fe20003fc6270 */
[----:B-----5:R-:W-:Y:S01]  /*6550*/  IMAD.MOV.U32 R5, RZ, RZ, R50 ;  /* 0x000000ffff057224 */ /* 0x020fe200078e0032 */
[----:B------:R-:W-:Y:S01]  /*6560*/  BSSY B0, `(.L_x_1866) ;  /* 0x000003c000007945 */ /* 0x000fe20003800000 */
[----:B-1----:R-:W-:Y:S01]  /*6570*/  IMAD.MOV.U32 R2, RZ, RZ, R48 ;  /* 0x000000ffff027224 */ /* 0x002fe200078e0030 */
        /* <DEDUP_REMOVED lines=30> */
[----:B------:R-:W-:Y:S02]  /*6760*/  PRMT R9, R5, 0x7610, R9 ;  /* 0x0000761005097816 */ /* 0x000fe40000000009 */
        /* <DEDUP_REMOVED lines=27> */
.L_x_1867:
[----:B------:R-:W-:Y:S05]  /*6920*/  BSYNC B0 ;  /* 0x0000000000007941 */ /* 0x000fea0003800000 */
.L_x_1866:
[----:B------:R-:W-:Y:S01]  /*6930*/  IADD3 R69, -R70, c[0x0][0x1d4], RZ ;  /* 0x0000750046457a10 */ /* 0x000fe20007ffe1ff */
        /* <DEDUP_REMOVED lines=29> */
[----:B------:R-:W-:Y:S01]  /*6b10*/  BSSY B0, `(.L_x_1870) ;  /* 0x0000082000007945 */ /* 0x000fe20003800000 */
[----:B------:R-:W-:Y:S03]  /*6b20*/  SHF.R.U32.HI R156, RZ, 0x3, R242 ;  /* 0x00000003ff9c7819 */ /* 0x000fe600000116f2 */
[----:B------:R-:W-:Y:S01]  /*6b30*/  IMAD.X R77, R78, 0x1, R114, P0 ;  /* 0x000000014e4d7824 */ /* 0x000fe200000e0672 */
[----:B------:R-:W-:Y:S11]  /*6b40*/  ISETP.GE.AND P0, PT, R140, c[0x0][0x1d4], PT ;  /* 0x000075008c007a0c */ /* 0x000ff60003f06270 */
[----:B------:R-:W-:Y:S02]  /*6b50*/  @!UPT UIADD3 URZ, URZ, URZ, URZ ;  /* 0x0000003f3f3ff290 */ /* 0x000fe4000fffe03f */
[----:B------:R-:W-:-:S05]  /*6b60*/  @P0 BRA `(.L_x_1871) ;  /* 0x000007c000000947 */ /* 0x000fca0003800000 */
[----:B------:R-:W-:Y:S01]  /*6b70*/  SEL R0, R70, R69, !P1 ;  /* 0x0000004546007207 */ /* 0x000fe20004800000 */
[----:B------:R-:W1:Y:S01]  /*6b80*/  LDS.128 R16, [R118+0xa080] ;  /* 0x00a0800076107984 */ /* 0x000e620000000c00 */
[----:B------:R-:W-:Y:S02]  /*6b90*/  ISETP.GE.AND P0, PT, R140, c[0x0][0x27c], PT ;  /* 0x00009f008c007a0c */ /* 0x000fe40003f06270 */
[----:B------:R-:W-:Y:S04]  /*6ba0*/  SHF.R.S32.HI R2, RZ, 0x1f, R0 ;  /* 0x0000001fff027819 */ /* 0x000fe80000011400 */
[----:B------:R-:W-:Y:S04]  /*6bb0*/  LEA.HI R0, R2, R0, RZ, 0x4 ;  /* 0x0000000002007211 */ /* 0x000fe800078f20ff */
[----:B------:R-:W-:Y:S03]  /*6bc0*/  LEA.HI.SX32 R0, R0, R68, 0x1c ;  /* 0x0000004400007211 */ /* 0x000fe600078fe2ff */
[----:B------:R-:W-:Y:S01]  /*6bd0*/  @!P0 HADD2.F32 R8, -RZ, R8.H0_H0 ;  /* 0x20000008ff088230 */ /* 0x000fe20000004100 */
[----:B------:R-:W-:Y:S01]  /*6be0*/  SHF.R.S32.HI R2, RZ, 0x1f, R0 ;  /* 0x0000001fff027819 */ /* 0x000fe20000011400 */
[----:B------:R-:W-:Y:S01]  /*6bf0*/  IMAD.SHL.U32 R72, R0, 0x8, RZ ;  /* 0x0000000800487824 */ /* 0x000fe200078e00ff */
[--C-:B------:R-:W-:Y:S02]  /*6c00*/  @!P0 SHF.R.U64 R40, R40, 0x10, R41.reuse ;  /* 0x0000001028288819 */ /* 0x100fe40000001229 */
[----:B------:R-:W-:Y:S02]  /*6c10*/  LEA.HI R2, R2, R0, RZ, 0x3 ;  /* 0x0000000002027211 */ /* 0x000fe400078f18ff */
[----:B------:R-:W-:Y:S02]  /*6c20*/  @!P0 SHF.R.U32.HI R41, RZ, 0x10, R41 ;  /* 0x00000010ff298819 */ /* 0x000fe40000011629 */
[----:B------:R-:W-:Y:S02]  /*6c30*/  SHF.R.S32.HI R0, RZ, 0x3, R2 ;  /* 0x00000003ff007819 */ /* 0x000fe40000011402 */
[----:B------:R-:W-:Y:S03]  /*6c40*/  LOP3.LUT R2, R242, 0x38, R72, 0xf8, !PT ;  /* 0x00000038f2027812 */ /* 0x000fe600078ef848 */
[----:B------:R-:W-:Y:S01]  /*6c50*/  IMAD R0, R0, 0xc00, R6 ;  /* 0x00000c0000007824 */ /* 0x000fe200078e0206 */
[----:B------:R-:W-:Y:S05]  /*6c60*/  LOP3.LUT R2, R2, R156, RZ, 0x3c, !PT ;  /* 0x0000009c02027212 */ /* 0x000fea00078e3cff */
[----:B------:R-:W-:Y:S05]  /*6c70*/  IMAD.IADD R0, R0, 0x1, R2 ;  /* 0x0000000100007824 */ /* 0x000fea00078e0202 */
[----:B------:R-:W-:Y:S01]  /*6c80*/  SHF.L.U32 R44, R0, 0x1, RZ ;  /* 0x00000001002c7819 */ /* 0x000fe200000006ff */
[----:B------:R-:W-:Y:S01]  /*6c90*/  @!P0 HADD2.F32 R0, -RZ, R7.H0_H0 ;  /* 0x20000007ff008230 */ /* 0x000fe20000004100 */
[----:B-1----:R-:W-:Y:S04]  /*6ca0*/  @!P0 MOV R3, R16 ;  /* 0x0000001000038202 */ /* 0x002fe80000000f00 */
[----:B------:R-:W1:Y:S01]  /*6cb0*/  LDS.128 R44, [R44+0xa080] ;  /* 0x00a080002c2c7984 */ /* 0x000e620000000c00 */
[----:B------:R-:W-:Y:S01]  /*6cc0*/  @!P0 HADD2.F32 R2, -RZ, R3.H0_H0 ;  /* 0x20000003ff028230 */ /* 0x000fe20000004100 */
[----:B-1----:R-:W-:Y:S05]  /*6cd0*/  @!P0 IMAD.MOV.U32 R39, RZ, RZ, R44 ;  /* 0x000000ffff278224 */ /* 0x002fea00078e002c */
[--C-:B------:R-:W-:Y:S05]  /*6ce0*/  @!P0 HADD2.F32 R5, -RZ, R39.reuse.H0_H0 ;  /* 0x20000027ff058230 */ /* 0x100fea0000004100 */
[CC--:B------:R-:W-:Y:S02]  /*6cf0*/  @!P0 FMUL.FTZ R73, R5.reuse, R0.reuse ;  /* 0x0000000005498220 */ /* 0x0c0fe40000410000 */
[C---:B------:R-:W-:Y:S02]  /*6d00*/  @!P0 FMUL.FTZ R0, R2.reuse, R0 ;  /* 0x0000000002008220 */ /* 0x040fe40000410000 */
[-C--:B------:R-:W-:Y:S01]  /*6d10*/  @!P0 FFMA.FTZ R73, R2, R8.reuse, -R73 ;  /* 0x0000000802498223 */ /* 0x080fe20000010849 */
[----:B------:R-:W-:Y:S01]  /*6d20*/  @!P0 SHF.R.U64 R2, R12, 0x10, R13 ;  /* 0x000000100c028819 */ /* 0x000fe2000000120d */
[----:B------:R-:W-:Y:S01]  /*6d30*/  @!P0 FFMA.FTZ R0, R5, R8, R0 ;  /* 0x0000000805008223 */ /* 0x000fe20000010000 */
[----:B------:R-:W-:Y:S01]  /*6d40*/  @!P0 HADD2.F32 R12, -RZ, R39.H1_H1 ;  /* 0x30000027ff0c8230 */ /* 0x000fe20000004100 */
[----:B------:R-:W-:Y:S01]  /*6d50*/  @!P0 IMAD.MOV.U32 R39, RZ, RZ, R45 ;  /* 0x000000ffff278224 */ /* 0x000fe200078e002d */
[----:B------:R-:W-:Y:S01]  /*6d60*/  @!P0 SHF.R.U32.HI R8, RZ, 0x10, R13 ;  /* 0x00000010ff088819 */ /* 0x000fe2000001160d */
[----:B------:R-:W-:Y:S02]  /*6d70*/  @!P0 HADD2.F32 R5, -RZ, R2.H0_H0 ;  /* 0x20000002ff058230 */ /* 0x000fe40000004100 */
[----:B------:R-:W-:Y:S02]  /*6d80*/  @!P0 HADD2.F32 R13, -RZ, R40.H0_H0 ;  /* 0x20000028ff0d8230 */ /* 0x000fe40000004100 */
[----:B------:R-:W-:Y:S01]  /*6d90*/  @!P0 HADD2.F32 R2, -RZ, R3.H1_H1 ;  /* 0x30000003ff028230 */ /* 0x000fe20000004100 */
[----:B------:R-:W-:Y:S01]  /*6da0*/  @!P0 FMUL.FTZ R3, R12, R5 ;  /* 0x000000050c038220 */ /* 0x000fe20000410000 */
[----:B------:R-:W-:Y:S03]  /*6db0*/  @!P0 HADD2.F32 R8, -RZ, R8.H0_H0 ;  /* 0x20000008ff088230 */ /* 0x000fe60000004100 */
[C---:B------:R-:W-:Y:S02]  /*6dc0*/  @!P0 FFMA.FTZ R3, R2.reuse, R13, -R3 ;  /* 0x0000000d02038223 */ /* 0x040fe40000010803 */
[----:B------:R-:W-:Y:S03]  /*6dd0*/  @!P0 FMUL.FTZ R2, R2, R5 ;  /* 0x0000000502028220 */ /* 0x000fe60000410000 */
[----:B------:R-:W-:Y:S01]  /*6de0*/  @!P0 F2FP.PACK_AB R73, R3, R73 ;  /* 0x000000490349823e */ /* 0x000fe200000000ff */
[----:B------:R-:W-:Y:S01]  /*6df0*/  @!P0 FFMA.FTZ R2, R12, R13, R2 ;  /* 0x0000000d0c028223 */ /* 0x000fe20000010002 */
[----:B------:R-:W-:Y:S01]  /*6e00*/  @!P0 HADD2.F32 R3, -RZ, R7.H1_H1 ;  /* 0x30000007ff038230 */ /* 0x000fe20000004100 */
[----:B------:R-:W-:Y:S01]  /*6e10*/  @!P0 MOV R7, R17 ;  /* 0x0000001100078202 */ /* 0x000fe20000000f00 */
[----:B------:R-:W-:Y:S01]  /*6e20*/  @!P0 HADD2.F32 R12, -RZ, R39.H0_H0 ;  /* 0x20000027ff0c8230 */ /* 0x000fe20000004100 */
[----:B------:R-:W-:Y:S01]  /*6e30*/  @!P0 MOV R16, R73 ;  /* 0x0000004900108202 */ /* 0x000fe20000000f00 */
[----:B------:R-:W-:Y:S01]  /*6e40*/  @!P0 HADD2.F32 R13, -RZ, R9.H1_H1 ;  /* 0x30000009ff0d8230 */ /* 0x000fe20000004100 */
[----:B------:R-:W-:Y:S01]  /*6e50*/  @!P0 F2FP.PACK_AB R0, R2, R0 ;  /* 0x000000000200823e */ /* 0x000fe200000000ff */
[----:B------:R-:W-:Y:S01]  /*6e60*/  @!P0 HADD2.F32 R5, -RZ, R7.H0_H0 ;  /* 0x20000007ff058230 */ /* 0x000fe20000004100 */
[CC--:B------:R-:W-:Y:S01]  /*6e70*/  @!P0 FMUL.FTZ R40, R12.reuse, R3.reuse ;  /* 0x000000030c288220 */ /* 0x0c0fe20000410000 */
[----:B------:R-:W-:Y:S02]  /*6e80*/  @!P0 HADD2.F32 R39, -RZ, R39.H1_H1 ;  /* 0x30000027ff278230 */ /* 0x000fe40000004100 */
[----:B------:R-:W-:Y:S02]  /*6e90*/  @!P0 IMAD.MOV.U32 R44, RZ, RZ, R0 ;  /* 0x000000ffff2c8224 */ /* 0x000fe400078e0000 */
[C---:B------:R-:W-:Y:S02]  /*6ea0*/  @!P0 FMUL.FTZ R3, R5.reuse, R3 ;  /* 0x0000000305038220 */ /* 0x040fe40000410000 */
[-C--:B------:R-:W-:Y:S01]  /*6eb0*/  @!P0 FFMA.FTZ R40, R5, R13.reuse, -R40 ;  /* 0x0000000d05288223 */ /* 0x080fe20000010828 */
[----:B------:R-:W-:Y:S01]  /*6ec0*/  @!P0 HADD2.F32 R5, -RZ, R7.H1_H1 ;  /* 0x30000007ff058230 */ /* 0x000fe20000004100 */
[----:B------:R-:W-:Y:S01]  /*6ed0*/  @!P0 FFMA.FTZ R3, R12, R13, R3 ;  /* 0x0000000d0c038223 */ /* 0x000fe20000010003 */
[----:B------:R-:W-:Y:S01]  /*6ee0*/  @!P0 HADD2.F32 R12, -RZ, R41.H0_H0 ;  /* 0x20000029ff0c8230 */ /* 0x000fe20000004100 */
[----:B------:R-:W-:Y:S01]  /*6ef0*/  @!P0 FMUL.FTZ R7, R39, R8 ;  /* 0x0000000827078220 */ /* 0x000fe20000410000 */
[----:B------:R-:W-:Y:S03]  /*6f00*/  @!P0 HADD2.F32 R13, -RZ, R10.H1_H1 ;  /* 0x3000000aff0d8230 */ /* 0x000fe60000004100 */
[C---:B------:R-:W-:Y:S02]  /*6f10*/  @!P0 FFMA.FTZ R7, R5.reuse, R12, -R7 ;  /* 0x0000000c05078223 */ /* 0x040fe40000010807 */
[----:B------:R-:W-:Y:S03]  /*6f20*/  @!P0 FMUL.FTZ R5, R5, R8 ;  /* 0x0000000805058220 */ /* 0x000fe60000410000 */
[----:B------:R-:W-:Y:S01]  /*6f30*/  @!P0 F2FP.PACK_AB R7, R7, R40 ;  /* 0x000000280707823e */ /* 0x000fe200000000ff */
[----:B------:R-:W-:Y:S02]  /*6f40*/  @!P0 IMAD.MOV.U32 R40, RZ, RZ, R46 ;  /* 0x000000ffff288224 */ /* 0x000fe400078e002e */
[----:B------:R-:W-:Y:S02]  /*6f50*/  @!P0 FFMA.FTZ R5, R39, R12, R5 ;  /* 0x0000000c27058223 */ /* 0x000fe40000010005 */
[----:B------:R-:W-:Y:S01]  /*6f60*/  @!P0 IMAD.MOV.U32 R17, RZ, RZ, R7 ;  /* 0x000000ffff118224 */ /* 0x000fe200078e0007 */
[----:B------:R-:W-:Y:S01]  /*6f70*/  @!P0 HADD2.F32 R7, -RZ, R9.H0_H0 ;  /* 0x20000009ff078230 */ /* 0x000fe20000004100 */
[----:B------:R-:W-:Y:S01]  /*6f80*/  @!P0 MOV R9, R18 ;  /* 0x0000001200098202 */ /* 0x000fe20000000f00 */
[--C-:B------:R-:W-:Y:S01]  /*6f90*/  @!P0 HADD2.F32 R12, -RZ, R40.reuse.H0_H0 ;  /* 0x20000028ff0c8230 */ /* 0x100fe20000004100 */
[----:B------:R-:W-:Y:S03]  /*6fa0*/  @!P0 F2FP.PACK_AB R3, R5, R3 ;  /* 0x000000030503823e */ /* 0x000fe600000000ff */
[--C-:B------:R-:W-:Y:S01]  /*6fb0*/  @!P0 HADD2.F32 R8, -RZ, R9.reuse.H0_H0 ;  /* 0x20000009ff088230 */ /* 0x100fe20000004100 */
[----:B------:R-:W-:Y:S01]  /*6fc0*/  @!P0 MOV R45, R3 ;  /* 0x00000003002d8202 */ /* 0x000fe20000000f00 */
[-C--:B------:R-:W-:Y:S01]  /*6fd0*/  @!P0 FMUL.FTZ R39, R12, R7.reuse ;  /* 0x000000070c278220 */ /* 0x080fe20000410000 */
[----:B------:R-:W-:Y:S02]  /*6fe0*/  @!P0 HADD2.F32 R9, -RZ, R9.H1_H1 ;  /* 0x30000009ff098230 */ /* 0x000fe40000004100 */
[C---:B------:R-:W-:Y:S02]  /*6ff0*/  @!P0 FMUL.FTZ R7, R8.reuse, R7 ;  /* 0x0000000708078220 */ /* 0x040fe40000410000 */
[-C--:B------:R-:W-:Y:S01]  /*7000*/  @!P0 FFMA.FTZ R73, R8, R13.reuse, -R39 ;  /* 0x0000000d08498223 */ /* 0x080fe20000010827 */
[----:B------:R-:W-:Y:S01]  /*7010*/  @!P0 SHF.R.U64 R8, R14, 0x10, R15 ;  /* 0x000000100e088819 */ /* 0x000fe2000000120f */
[----:B------:R-:W-:Y:S01]  /*7020*/  @!P0 FFMA.FTZ R7, R12, R13, R7 ;  /* 0x0000000d0c078223 */ /* 0x000fe20000010007 */
[----:B------:R-:W-:Y:S01]  /*7030*/  @!P0 SHF.R.U64 R13, R42, 0x10, R43 ;  /* 0x000000102a0d8819 */ /* 0x000fe2000000122b */
[----:B------:R-:W-:Y:S01]  /*7040*/  @!P0 HADD2.F32 R12, -RZ, R40.H1_H1 ;  /* 0x30000028ff0c8230 */ /* 0x000fe20000004100 */
[----:B------:R-:W-:Y:S01]  /*7050*/  @!P0 SHF.R.U32.HI R14, RZ, 0x10, R15 ;  /* 0x00000010ff0e8819 */ /* 0x000fe2000001160f */
[----:B------:R-:W-:Y:S01]  /*7060*/  @!P0 HADD2.F32 R8, -RZ, R8.H0_H0 ;  /* 0x20000008ff088230 */ /* 0x000fe20000004100 */
[----:B------:R-:W-:Y:S01]  /*7070*/  @!P0 SHF.R.U32.HI R42, RZ, 0x10, R43 ;  /* 0x00000010ff2a8819 */ /* 0x000fe2000001162b */
[----:B------:R-:W-:Y:S01]  /*7080*/  @!P0 HADD2.F32 R13, -RZ, R13.H0_H0 ;  /* 0x2000000dff0d8230 */ /* 0x000fe20000004100 */
[----:B------:R-:W-:Y:S02]  /*7090*/  @!P0 IMAD.MOV.U32 R39, RZ, RZ, R47 ;  /* 0x000000ffff278224 */ /* 0x000fe400078e002f */
[CC--:B------:R-:W-:Y:S02]  /*70a0*/  @!P0 FMUL.FTZ R15, R12.reuse, R8.reuse ;  /* 0x000000080c0f8220 */ /* 0x0c0fe40000410000 */
[C---:B------:R-:W-:Y:S02]  /*70b0*/  @!P0 FMUL.FTZ R8, R9.reuse, R8 ;  /* 0x0000000809088220 */ /* 0x040fe40000410000 */
[-C--:B------:R-:W-:Y:S01]  /*70c0*/  @!P0 FFMA.FTZ R43, R9, R13.reuse, -R15 ;  /* 0x0000000d092b8223 */ /* 0x080fe2000001080f */
[----:B------:R-:W-:Y:S01]  /*70d0*/  @!P0 HADD2.F32 R9, -RZ, R10.H0_H0 ;  /* 0x2000000aff098230 */ /* 0x000fe20000004100 */
[----:B------:R-:W-:Y:S01]  /*70e0*/  @!P0 FFMA.FTZ R8, R12, R13, R8 ;  /* 0x0000000d0c088223 */ /* 0x000fe20000010008 */
[----:B------:R-:W-:Y:S01]  /*70f0*/  @!P0 MOV R12, R19 ;  /* 0x00000013000c8202 */ /* 0x000fe20000000f00 */
[--C-:B------:R-:W-:Y:S01]  /*7100*/  @!P0 HADD2.F32 R13, -RZ, R39.reuse.H0_H0 ;  /* 0x20000027ff0d8230 */ /* 0x100fe20000004100 */
[----:B------:R-:W-:Y:S01]  /*7110*/  @!P0 F2FP.PACK_AB R2, R43, R73 ;  /* 0x000000492b02823e */ /* 0x000fe200000000ff */
[----:B------:R-:W-:Y:S01]  /*7120*/  @!P0 HADD2.F32 R15, -RZ, R60.H0_H0 ;  /* 0x2000003cff0f8230 */ /* 0x000fe20000004100 */
[----:B------:R-:W-:Y:S01]  /*7130*/  @!P0 F2FP.PACK_AB R7, R8, R7 ;  /* 0x000000070807823e */ /* 0x000fe200000000ff */
[--C-:B------:R-:W-:Y:S01]  /*7140*/  @!P0 HADD2.F32 R10, -RZ, R12.reuse.H0_H0 ;  /* 0x2000000cff0a8230 */ /* 0x100fe20000004100 */
[C---:B------:R-:W-:Y:S01]  /*7150*/  @!P0 FMUL.FTZ R40, R13.reuse, R9 ;  /* 0x000000090d288220 */ /* 0x040fe20000410000 */
[----:B------:R-:W-:Y:S01]  /*7160*/  @!P0 HADD2.F32 R12, -RZ, R12.H1_H1 ;  /* 0x3000000cff0c8230 */ /* 0x000fe20000004100 */
[----:B------:R-:W-:Y:S02]  /*7170*/  @!P0 IMAD.MOV.U32 R18, RZ, RZ, R2 ;  /* 0x000000ffff128224 */ /* 0x000fe400078e0002 */
[C---:B------:R-:W-:Y:S02]  /*7180*/  @!P0 FFMA.FTZ R40, R10.reuse, R15, -R40 ;  /* 0x0000000f0a288223 */ /* 0x040fe40000010828 */
[----:B------:R-:W-:Y:S01]  /*7190*/  @!P0 FMUL.FTZ R9, R10, R9 ;  /* 0x000000090a098220 */ /* 0x000fe20000410000 */
[----:B------:R-:W-:Y:S01]  /*71a0*/  @!P0 HADD2.F32 R10, -RZ, R14.H0_H0 ;  /* 0x2000000eff0a8230 */ /* 0x000fe20000004100 */
[----:B------:R-:W-:Y:S01]  /*71b0*/  @!P0 IMAD.MOV.U32 R46, RZ, RZ, R7 ;  /* 0x000000ffff2e8224 */ /* 0x000fe200078e0007 */
[----:B------:R-:W-:Y:S01]  /*71c0*/  @!P0 HADD2.F32 R14, -RZ, R39.H1_H1 ;  /* 0x30000027ff0e8230 */ /* 0x000fe20000004100 */
[----:B------:R-:W-:Y:S01]  /*71d0*/  @!P0 FFMA.FTZ R9, R13, R15, R9 ;  /* 0x0000000f0d098223 */ /* 0x000fe20000010009 */
[----:B------:R-:W-:Y:S03]  /*71e0*/  @!P0 HADD2.F32 R13, -RZ, R42.H0_H0 ;  /* 0x2000002aff0d8230 */ /* 0x000fe60000004100 */
[-C--:B------:R-:W-:Y:S02]  /*71f0*/  @!P0 FMUL.FTZ R15, R14, R10.reuse ;  /* 0x0000000a0e0f8220 */ /* 0x080fe40000410000 */
[C---:B------:R-:W-:Y:S02]  /*7200*/  @!P0 FMUL.FTZ R10, R12.reuse, R10 ;  /* 0x0000000a0c0a8220 */ /* 0x040fe40000410000 */
[-C--:B------:R-:W-:Y:S01]  /*7210*/  @!P0 FFMA.FTZ R41, R12, R13.reuse, -R15 ;  /* 0x0000000d0c298223 */ /* 0x080fe2000001080f */
[-C--:B------:R-:W-:Y:S01]  /*7220*/  IADD3 R12, P4, P3, R80, R76.reuse, R99 ;  /* 0x0000004c500c7210 */ /* 0x080fe20007b9e063 */
[----:B------:R-:W-:Y:S03]  /*7230*/  @!P0 FFMA.FTZ R10, R14, R13, R10 ;  /* 0x0000000d0e0a8223 */ /* 0x000fe6000001000a */
[----:B------:R-:W-:Y:S02]  /*7240*/  IADD3.X R15, R82, R77, R101, P4, P3 ;  /* 0x0000004d520f7210 */ /* 0x000fe400027e6465 */
[----:B------:R-:W-:Y:S02]  /*7250*/  LEA R14, P3, R12, c[0x0][0x1c8], 0x1 ;  /* 0x000072000c0e7a11 */ /* 0x000fe400078608ff */
[----:B------:R-:W-:Y:S02]  /*7260*/  @!P0 F2FP.PACK_AB R9, R10, R9 ;  /* 0x000000090a09823e */ /* 0x000fe400000000ff */
[----:B------:R-:W-:Y:S02]  /*7270*/  LEA.HI.X R15, R12, c[0x0][0x1cc], R15, 0x1, P3 ;  /* 0x000073000c0f7a11 */ /* 0x000fe400018f0c0f */
[----:B------:R-:W-:Y:S02]  /*7280*/  ISETP.GE.AND P3, PT, R72, c[0x0][0x1d4], PT ;  /* 0x0000750048007a0c */ /* 0x000fe40003f66270 */
[----:B------:R-:W-:Y:S11]  /*7290*/  @!P0 MOV R47, R9 ;  /* 0x00000009002f8202 */ /* 0x000ff60000000f00 */
[--C-:B------:R-:W-:Y:S02]  /*72a0*/  @!P3 SHF.R.S32.HI R12, RZ, 0x1f, R72.reuse ;  /* 0x0000001fff0cb819 */ /* 0x100fe40000011448 */
[----:B------:R-:W-:Y:S04]  /*72b0*/  @!P3 IADD3 R13, P5, P4, R80, R76, R72 ;  /* 0x0000004c500db210 */ /* 0x000fe80007cbe048 */
[----:B------:R-:W-:Y:S02]  /*72c0*/  @!P3 IADD3.X R39, R82, R77, R12, P5, P4 ;  /* 0x0000004d5227b210 */ /* 0x000fe40002fe840c */
[C---:B------:R-:W-:Y:S04]  /*72d0*/  @!P3 LEA R12, P4, R13.reuse, c[0x0][0x1c8], 0x1 ;  /* 0x000072000d0cba11 */ /* 0x040fe800078808ff */
[----:B------:R-:W-:Y:S02]  /*72e0*/  @!P3 LEA.HI.X R13, R13, c[0x0][0x1cc], R39, 0x1, P4 ;  /* 0x000073000d0dba11 */ /* 0x000fe400020f0c27 */
[----:B------:R-:W-:Y:S04]  /*72f0*/  @!P0 F2FP.PACK_AB R39, R41, R40 ;  /* 0x000000282927823e */ /* 0x000fe800000000ff */
[----:B------:R-:W-:Y:S05]  /*7300*/  @!P0 MOV R19, R39 ;  /* 0x0000002700138202 */ /* 0x000fea0000000f00 */
[----:B------:R1:W-:Y:S08]  /*7310*/  STG.E.128 [R14.64], R16 ;  /* 0x000000100e007986 */ /* 0x0003f0000c101d0c */
[----:B------:R1:W-:Y:S02]  /*7320*/  @!P3 STG.E.128 [R12.64], R44 ;  /* 0x0000002c0c00b986 */ /* 0x0003e4000c101d0c */
.L_x_1871:
[----:B------:R-:W-:Y:S05]  /*7330*/  BSYNC B0 ;  /* 0x0000000000007941 */ /* 0x000fea0003800000 */
.L_x_1870:
[----:B------:R-:W-:Y:S11]  /*7340*/  ISETP.GE.AND P0, PT, R144, c[0x0][0x1d4], PT ;  /* 0x0000750090007a0c */ /* 0x000ff60003f06270 */
[----:B------:R-:W-:Y:S02]  /*7350*/  @!UPT UIADD3 URZ, URZ, URZ, URZ ;  /* 0x0000003f3f3ff290 */ /* 0x000fe4000fffe03f */
[----:B------:R-:W-:-:S05]  /*7360*/  @P0 BRA `(.L_x_1869) ;  /* 0x000007c000000947 */ /* 0x000fca0003800000 */
[----:B------:R-:W-:Y:S01]  /*7370*/  SEL R0, R70, R69, !P2 ;  /* 0x0000004546007207 */ /* 0x000fe20005000000 */
[----:B-1----:R-:W1:Y:S01]  /*7380*/  LDS.128 R16, [R116+0xa080] ;  /* 0x00a0800074107984 */ /* 0x002e620000000c00 */
[----:B------:R-:W-:Y:S02]  /*7390*/  ISETP.GE.AND P0, PT, R144, c[0x0][0x27c], PT ;  /* 0x00009f0090007a0c */ /* 0x000fe40003f06270 */
[----:B------:R-:W-:Y:S04]  /*73a0*/  SHF.R.S32.HI R2, RZ, 0x1f, R0 ;  /* 0x0000001fff027819 */ /* 0x000fe80000011400 */
[----:B------:R-:W-:Y:S04]  /*73b0*/  LEA.HI R0, R2, R0, RZ, 0x4 ;  /* 0x0000000002007211 */ /* 0x000fe800078f20ff */
[----:B------:R-:W-:Y:S03]  /*73c0*/  LEA.HI.SX32 R0, R0, R67, 0x1c ;  /* 0x0000004300007211 */ /* 0x000fe600078fe2ff */
[----:B------:R-:W-:Y:S01]  /*73d0*/  @!P0 SHF.R.U64 R7, R20, 0x10, R21 ;  /* 0x0000001014078819 */ /* 0x000fe20000001215 */
[----:B------:R-:W-:Y:S01]  /*73e0*/  @!P0 HADD2.F32 R10, -RZ, R60.H1_H1 ;  /* 0x3000003cff0a8230 */ /* 0x000fe20000004100 */
[----:B------:R-:W-:Y:S01]  /*73f0*/  IMAD.SHL.U32 R39, R0, 0x8, RZ ;  /* 0x0000000800277824 */ /* 0x000fe200078e00ff */
[----:B------:R-:W-:Y:S02]  /*7400*/  SHF.R.S32.HI R2, RZ, 0x1f, R0 ;  /* 0x0000001fff027819 */ /* 0x000fe40000011400 */
[--C-:B------:R-:W-:Y:S01]  /*7410*/  @!P0 SHF.R.U64 R13, R48, 0x10, R49.reuse ;  /* 0x00000010300d8819 */ /* 0x100fe20000001231 */
[----:B------:R-:W-:Y:S01]  /*7420*/  @!P0 HADD2.F32 R7, -RZ, R7.H0_H0 ;  /* 0x20000007ff078230 */ /* 0x000fe20000004100 */
[----:B------:R-:W-:Y:S02]  /*7430*/  LEA.HI R2, R2, R0, RZ, 0x3 ;  /* 0x0000000002027211 */ /* 0x000fe400078f18ff */
[----:B------:R-:W-:Y:S02]  /*7440*/  @!P0 SHF.R.U32.HI R14, RZ, 0x10, R49 ;  /* 0x00000010ff0e8819 */ /* 0x000fe40000011631 */
[----:B------:R-:W-:Y:S02]  /*7450*/  SHF.R.S32.HI R0, RZ, 0x3, R2 ;  /* 0x00000003ff007819 */ /* 0x000fe40000011402 */
[----:B------:R-:W-:Y:S02]  /*7460*/  LOP3.LUT R2, R242, 0x38, R39, 0xf8, !PT ;  /* 0x00000038f2027812 */ /* 0x000fe400078ef827 */
[----:B------:R-:W-:Y:S01]  /*7470*/  @!P0 SHF.R.U32.HI R8, RZ, 0x10, R21 ;  /* 0x00000010ff088819 */ /* 0x000fe20000011615 */
[----:B------:R-:W-:Y:S01]  /*7480*/  IMAD R0, R0, 0xc00, R6 ;  /* 0x00000c0000007824 */ /* 0x000fe200078e0206 */
[----:B------:R-:W-:Y:S02]  /*7490*/  LOP3.LUT R2, R2, R156, RZ, 0x3c, !PT ;  /* 0x0000009c02027212 */ /* 0x000fe400078e3cff */
[----:B------:R-:W-:Y:S01]  /*74a0*/  @!P0 SHF.R.U32.HI R21, RZ, 0x10, R51 ;  /* 0x00000010ff158819 */ /* 0x000fe20000011633 */
[----:B------:R-:W-:Y:S02]  /*74b0*/  @!P0 HADD2.F32 R8, -RZ, R8.H0_H0 ;  /* 0x20000008ff088230 */ /* 0x000fe40000004100 */
[----:B------:R-:W-:Y:S01]  /*74c0*/  IMAD.IADD R0, R0, 0x1, R2 ;  /* 0x0000000100007824 */ /* 0x000fe200078e0202 */
[----:B------:R-:W-:Y:S02]  /*74d0*/  @!P0 HADD2.F32 R2, -RZ, R32.H0_H0 ;  /* 0x20000020ff028230 */ /* 0x000fe40000004100 */
[----:B------:R-:W-:Y:S01]  /*74e0*/  @!P0 HADD2.F32 R21, -RZ, R21.H0_H0 ;  /* 0x20000015ff158230 */ /* 0x000fe20000004100 */
[----:B-1----:R-:W-:Y:S01]  /*74f0*/  @!P0 IMAD.MOV.U32 R3, RZ, RZ, R16 ;  /* 0x000000ffff038224 */ /* 0x002fe200078e0010 */
[----:B------:R-:W-:Y:S04]  /*7500*/  SHF.L.U32 R0, R0, 0x1, RZ ;  /* 0x0000000100007819 */ /* 0x000fe800000006ff */
[--C-:B------:R-:W-:Y:S01]  /*7510*/  @!P0 HADD2.F32 R5, -RZ, R3.reuse.H0_H0 ;  /* 0x20000003ff058230 */ /* 0x100fe20000004100 */
[----:B------:R1:W2:Y:S01]  /*7520*/  LDS.128 R40, [R0+0xa080] ;  /* 0x00a0800000287984 */ /* 0x0002a20000000c00 */
[----:B------:R-:W-:Y:S03]  /*7530*/  @!P0 HADD2.F32 R3, -RZ, R3.H1_H1 ;  /* 0x30000003ff038230 */ /* 0x000fe60000004100 */
[----:B-1----:R-:W-:Y:S02]  /*7540*/  @!P0 FMUL.FTZ R0, R5, R2 ;  /* 0x0000000205008220 */ /* 0x002fe40000410000 */
[----:B--2---:R-:W-:Y:S01]  /*7550*/  @!P0 IMAD.MOV.U32 R20, RZ, RZ, R43 ;  /* 0x000000ffff148224 */ /* 0x004fe200078e002b */
[----:B------:R-:W-:Y:S05]  /*7560*/  @!P0 MOV R12, R40 ;  /* 0x00000028000c8202 */ /* 0x000fea0000000f00 */
[--C-:B------:R-:W-:Y:S02]  /*7570*/  @!P0 HADD2.F32 R9, -RZ, R12.reuse.H0_H0 ;  /* 0x2000000cff098230 */ /* 0x100fe40000004100 */
[----:B------:R-:W-:Y:S03]  /*7580*/  @!P0 HADD2.F32 R12, -RZ, R12.H1_H1 ;  /* 0x3000000cff0c8230 */ /* 0x000fe60000004100 */
[C---:B------:R-:W-:Y:S02]  /*7590*/  @!P0 FMUL.FTZ R2, R9.reuse, R2 ;  /* 0x0000000209028220 */ /* 0x040fe40000410000 */
[-C--:B------:R-:W-:Y:S01]  /*75a0*/  @!P0 FFMA.FTZ R0, R9, R10.reuse, R0 ;  /* 0x0000000a09008223 */ /* 0x080fe20000010000 */
[----:B------:R-:W-:Y:S01]  /*75b0*/  @!P0 HADD2.F32 R9, -RZ, R13.H0_H0 ;  /* 0x2000000dff098230 */ /* 0x000fe20000004100 */
[----:B------:R-:W-:Y:S02]  /*75c0*/  @!P0 IMAD.MOV.U32 R13, RZ, RZ, R41 ;  /* 0x000000ffff0d8224 */ /* 0x000fe400078e0029 */
[----:B------:R-:W-:Y:S02]  /*75d0*/  @!P0 FFMA.FTZ R45, R5, R10, -R2 ;  /* 0x0000000a052d8223 */ /* 0x000fe40000010802 */
[CC--:B------:R-:W-:Y:S01]  /*75e0*/  @!P0 FMUL.FTZ R2, R3.reuse, R7.reuse ;  /* 0x0000000703028220 */ /* 0x0c0fe20000410000 */
[--C-:B------:R-:W-:Y:S01]  /*75f0*/  @!P0 HADD2.F32 R10, -RZ, R13.reuse.H0_H0 ;  /* 0x2000000dff0a8230 */ /* 0x100fe20000004100 */
[C---:B------:R-:W-:Y:S01]  /*7600*/  @!P0 FMUL.FTZ R15, R12.reuse, R7 ;  /* 0x000000070c0f8220 */ /* 0x040fe20000410000 */
[----:B------:R-:W-:Y:S01]  /*7610*/  @!P0 MOV R7, R17 ;  /* 0x0000001100078202 */ /* 0x000fe20000000f00 */
[-C--:B------:R-:W-:Y:S01]  /*7620*/  @!P0 FFMA.FTZ R2, R12, R9.reuse, R2 ;  /* 0x000000090c028223 */ /* 0x080fe20000010002 */
[----:B------:R-:W-:Y:S01]  /*7630*/  @!P0 HADD2.F32 R12, -RZ, R13.H1_H1 ;  /* 0x3000000dff0c8230 */ /* 0x000fe20000004100 */
[----:B------:R-:W-:Y:S01]  /*7640*/  @!P0 FFMA.FTZ R44, R3, R9, -R15 ;  /* 0x00000009032c8223 */ /* 0x000fe2000001080f */
[----:B------:R-:W-:Y:S02]  /*7650*/  @!P0 HADD2.F32 R3, -RZ, R32.H1_H1 ;  /* 0x30000020ff038230 */ /* 0x000fe40000004100 */
[--C-:B------:R-:W-:Y:S01]  /*7660*/  @!P0 HADD2.F32 R5, -RZ, R7.reuse.H0_H0 ;  /* 0x20000007ff058230 */ /* 0x100fe20000004100 */
[----:B------:R-:W-:Y:S01]  /*7670*/  @!P0 F2FP.PACK_AB R0, R2, R0 ;  /* 0x000000000200823e */ /* 0x000fe200000000ff */
[----:B------:R-:W-:Y:S01]  /*7680*/  @!P0 HADD2.F32 R7, -RZ, R7.H1_H1 ;  /* 0x30000007ff078230 */ /* 0x000fe20000004100 */
[-C--:B------:R-:W-:Y:S01]  /*7690*/  @!P0 FMUL.FTZ R15, R10, R3.reuse ;  /* 0x000000030a0f8220 */ /* 0x080fe20000410000 */
[----:B------:R-:W-:Y:S01]  /*76a0*/  @!P0 HADD2.F32 R13, -RZ, R14.H0_H0 ;  /* 0x2000000eff0d8230 */ /* 0x000fe20000004100 */
[----:B------:R-:W-:Y:S01]  /*76b0*/  @!P0 FMUL.FTZ R14, R12, R8 ;  /* 0x000000080c0e8220 */ /* 0x000fe20000410000 */
[----:B------:R-:W-:Y:S01]  /*76c0*/  @!P0 HADD2.F32 R9, -RZ, R61.H0_H0 ;  /* 0x2000003dff098230 */ /* 0x000fe20000004100 */
[----:B------:R-:W-:Y:S01]  /*76d0*/  @!P0 FMUL.FTZ R3, R5, R3 ;  /* 0x0000000305038220 */ /* 0x000fe20000410000 */
[----:B------:R-:W-:Y:S01]  /*76e0*/  @!P0 F2FP.PACK_AB R44, R44, R45 ;  /* 0x0000002d2c2c823e */ /* 0x000fe200000000ff */
[----:B------:R-:W-:Y:S02]  /*76f0*/  @!P0 FFMA.FTZ R32, R7, R13, -R14 ;  /* 0x0000000d07208223 */ /* 0x000fe4000001080e */
[----:B------:R-:W-:Y:S02]  /*7700*/  @!P0 IMAD.MOV.U32 R14, RZ, RZ, R42 ;  /* 0x000000ffff0e8224 */ /* 0x000fe400078e002a */
[-C--:B------:R-:W-:Y:S01]  /*7710*/  @!P0 FFMA.FTZ R49, R5, R9.reuse, -R15 ;  /* 0x0000000905318223 */ /* 0x080fe2000001080f */
[----:B------:R-:W-:Y:S01]  /*7720*/  @!P0 HADD2.F32 R15, -RZ, R62.H0_H0 ;  /* 0x2000003eff0f8230 */ /* 0x000fe20000004100 */
[----:B------:R-:W-:Y:S01]  /*7730*/  @!P0 FFMA.FTZ R3, R10, R9, R3 ;  /* 0x000000090a038223 */ /* 0x000fe20000010003 */
[----:B------:R-:W-:Y:S01]  /*7740*/  @!P0 MOV R9, R18 ;  /* 0x0000001200098202 */ /* 0x000fe20000000f00 */
[----:B------:R-:W-:Y:S01]  /*7750*/  @!P0 FMUL.FTZ R5, R7, R8 ;  /* 0x0000000807058220 */ /* 0x000fe20000410000 */
[----:B------:R-:W-:Y:S01]  /*7760*/  @!P0 HADD2.F32 R7, -RZ, R33.H0_H0 ;  /* 0x20000021ff078230 */ /* 0x000fe20000004100 */
[----:B------:R-:W-:Y:S01]  /*7770*/  @!P0 IMAD.MOV.U32 R16, RZ, RZ, R44 ;  /* 0x000000ffff108224 */ /* 0x000fe200078e002c */
[--C-:B------:R-:W-:Y:S01]  /*7780*/  @!P0 HADD2.F32 R10, -RZ, R14.reuse.H0_H0 ;  /* 0x2000000eff0a8230 */ /* 0x100fe20000004100 */
[----:B------:R-:W-:Y:S01]  /*7790*/  @!P0 FFMA.FTZ R5, R12, R13, R5 ;  /* 0x0000000d0c058223 */ /* 0x000fe20000010005 */
[----:B------:R-:W-:Y:S01]  /*77a0*/  @!P0 HADD2.F32 R8, -RZ, R9.H0_H0 ;  /* 0x20000009ff088230 */ /* 0x000fe20000004100 */
[----:B------:R-:W-:Y:S01]  /*77b0*/  @!P0 IMAD.MOV.U32 R40, RZ, RZ, R0 ;  /* 0x000000ffff288224 */ /* 0x000fe200078e0000 */
[----:B------:R-:W-:Y:S01]  /*77c0*/  @!P0 HADD2.F32 R12, -RZ, R61.H1_H1 ;  /* 0x3000003dff0c8230 */ /* 0x000fe20000004100 */
[----:B------:R-:W-:Y:S01]  /*77d0*/  @!P0 FMUL.FTZ R13, R10, R7 ;  /* 0x000000070a0d8220 */ /* 0x000fe20000410000 */
[----:B------:R-:W-:Y:S01]  /*77e0*/  @!P0 F2FP.PACK_AB R3, R5, R3 ;  /* 0x000000030503823e */ /* 0x000fe200000000ff */
[C---:B------:R-:W-:Y:S01]  /*77f0*/  @!P0 FMUL.FTZ R7, R8.reuse, R7 ;  /* 0x0000000708078220 */ /* 0x040fe20000410000 */
[----:B------:R-:W-:Y:S01]  /*7800*/  @!P0 HADD2.F32 R9, -RZ, R9.H1_H1 ;  /* 0x30000009ff098230 */ /* 0x000fe20000004100 */
[-C--:B------:R-:W-:Y:S01]  /*7810*/  @!P0 FFMA.FTZ R48, R8, R12.reuse, -R13 ;  /* 0x0000000c08308223 */ /* 0x080fe2000001080d */
[----:B------:R-:W-:Y:S01]  /*7820*/  @!P0 SHF.R.U64 R8, R22, 0x10, R23 ;  /* 0x0000001016088819 */ /* 0x000fe20000001217 */
[----:B------:R-:W-:Y:S01]  /*7830*/  @!P0 FFMA.FTZ R7, R10, R12, R7 ;  /* 0x0000000c0a078223 */ /* 0x000fe20000010007 */
[----:B------:R-:W-:Y:S01]  /*7840*/  @!P0 SHF.R.U64 R12, R50, 0x10, R51 ;  /* 0x00000010320c8819 */ /* 0x000fe20000001233 */
[----:B------:R-:W-:Y:S01]  /*7850*/  @!P0 HADD2.F32 R10, -RZ, R14.H1_H1 ;  /* 0x3000000eff0a8230 */ /* 0x000fe20000004100 */
[----:B------:R-:W-:Y:S01]  /*7860*/  @!P0 SHF.R.U32.HI R13, RZ, 0x10, R23 ;  /* 0x00000010ff0d8819 */ /* 0x000fe20000011617 */
[----:B------:R-:W-:Y:S01]  /*7870*/  @!P0 HADD2.F32 R8, -RZ, R8.H0_H0 ;  /* 0x20000008ff088230 */ /* 0x000fe20000004100 */
[----:B------:R-:W-:Y:S01]  /*7880*/  @!P0 MOV R41, R3 ;  /* 0x0000000300298202 */ /* 0x000fe20000000f00 */
[----:B------:R-:W-:Y:S02]  /*7890*/  @!P0 HADD2.F32 R12, -RZ, R12.H0_H0 ;  /* 0x2000000cff0c8230 */ /* 0x000fe40000004100 */
[----:B------:R-:W-:Y:S01]  /*78a0*/  @!P0 HADD2.F32 R13, -RZ, R13.H0_H0 ;  /* 0x2000000dff0d8230 */ /* 0x000fe20000004100 */
[-C--:B------:R-:W-:Y:S02]  /*78b0*/  @!P0 FMUL.FTZ R14, R10, R8.reuse ;  /* 0x000000080a0e8220 */ /* 0x080fe40000410000 */
[C---:B------:R-:W-:Y:S02]  /*78c0*/  @!P0 FMUL.FTZ R8, R9.reuse, R8 ;  /* 0x0000000809088220 */ /* 0x040fe40000410000 */
[-C--:B------:R-:W-:Y:S01]  /*78d0*/  @!P0 FFMA.FTZ R47, R9, R12.reuse, -R14 ;  /* 0x0000000c092f8223 */ /* 0x080fe2000001080e */
[----:B------:R-:W-:Y:S01]  /*78e0*/  @!P0 HADD2.F32 R9, -RZ, R33.H1_H1 ;  /* 0x30000021ff098230 */ /* 0x000fe20000004100 */
[----:B------:R-:W-:Y:S01]  /*78f0*/  @!P0 F2FP.PACK_AB R33, R32, R49 ;  /* 0x000000312021823e */ /* 0x000fe200000000ff */
[----:B------:R-:W-:Y:S01]  /*7900*/  @!P0 FFMA.FTZ R8, R10, R12, R8 ;  /* 0x0000000c0a088223 */ /* 0x000fe20000010008 */
[----:B------:R-:W-:Y:S01]  /*7910*/  @!P0 MOV R12, R19 ;  /* 0x00000013000c8202 */ /* 0x000fe20000000f00 */
[--C-:B------:R-:W-:Y:S01]  /*7920*/  @!P0 HADD2.F32 R14, -RZ, R20.reuse.H0_H0 ;  /* 0x20000014ff0e8230 */ /* 0x100fe20000004100 */
[----:B------:R-:W-:Y:S01]  /*7930*/  @!P0 MOV R17, R33 ;  /* 0x0000002100118202 */ /* 0x000fe20000000f00 */
[----:B------:R-:W-:Y:S01]  /*7940*/  @!P0 HADD2.F32 R20, -RZ, R20.H1_H1 ;  /* 0x30000014ff148230 */ /* 0x000fe20000004100 */
[----:B------:R-:W-:Y:S01]  /*7950*/  @!P0 F2FP.PACK_AB R7, R8, R7 ;  /* 0x000000070807823e */ /* 0x000fe200000000ff */
[--C-:B------:R-:W-:Y:S01]  /*7960*/  @!P0 HADD2.F32 R10, -RZ, R12.reuse.H0_H0 ;  /* 0x2000000cff0a8230 */ /* 0x100fe20000004100 */
[----:B------:R-:W-:Y:S03]  /*7970*/  @!P0 FMUL.FTZ R22, R14, R9 ;  /* 0x000000090e168220 */ /* 0x000fe60000410000 */
[----:B------:R-:W-:Y:S02]  /*7980*/  @!P0 IMAD.MOV.U32 R42, RZ, RZ, R7 ;  /* 0x000000ffff2a8224 */ /* 0x000fe400078e0007 */
[C---:B------:R-:W-:Y:S02]  /*7990*/  @!P0 FFMA.FTZ R46, R10.reuse, R15, -R22 ;  /* 0x0000000f0a2e8223 */ /* 0x040fe40000010816 */
[----:B------:R-:W-:Y:S01]  /*79a0*/  @!P0 FMUL.FTZ R9, R10, R9 ;  /* 0x000000090a098220 */ /* 0x000fe20000410000 */
[----:B------:R-:W-:Y:S01]  /*79b0*/  @!P0 HADD2.F32 R10, -RZ, R12.H1_H1 ;  /* 0x3000000cff0a8230 */ /* 0x000fe20000004100 */
[----:B------:R-:W-:Y:S02]  /*79c0*/  @!P0 FMUL.FTZ R12, R20, R13 ;  /* 0x0000000d140c8220 */ /* 0x000fe40000410000 */
[----:B------:R-:W-:Y:S02]  /*79d0*/  @!P0 FFMA.FTZ R9, R14, R15, R9 ;  /* 0x0000000f0e098223 */ /* 0x000fe40000010009 */
[----:B------:R-:W-:Y:S01]  /*79e0*/  @!P0 FFMA.FTZ R45, R10, R21, -R12 ;  /* 0x000000150a2d8223 */ /* 0x000fe2000001080c */
[----:B------:R-:W-:Y:S01]  /*79f0*/  IADD3 R12, P4, P3, R80, R76, R98 ;  /* 0x0000004c500c7210 */ /* 0x000fe20007b9e062 */
[----:B------:R-:W-:Y:S03]  /*7a00*/  @!P0 FMUL.FTZ R10, R10, R13 ;  /* 0x0000000d0a0a8220 */ /* 0x000fe60000410000 */
[----:B------:R-:W-:Y:S01]  /*7a10*/  IADD3.X R13, R82, R77, R100, P4, P3 ;  /* 0x0000004d520d7210 */ /* 0x000fe200027e6464 */
[----:B------:R-:W-:Y:S01]  /*7a20*/  @!P0 FFMA.FTZ R10, R20, R21, R10 ;  /* 0x00000015140a8223 */ /* 0x000fe2000001000a */
[C---:B------:R-:W-:Y:S02]  /*7a30*/  LEA R22, P3, R12.reuse, c[0x0][0x1c8], 0x1 ;  /* 0x000072000c167a11 */ /* 0x040fe400078608ff */
[----:B------:R-:W-:Y:S02]  /*7a40*/  @!P0 F2FP.PACK_AB R14, R45, R46 ;  /* 0x0000002e2d0e823e */ /* 0x000fe400000000ff */
[----:B------:R-:W-:Y:S02]  /*7a50*/  LEA.HI.X R23, R12, c[0x0][0x1cc], R13, 0x1, P3 ;  /* 0x000073000c177a11 */ /* 0x000fe400018f0c0d */
[----:B------:R-:W-:Y:S02]  /*7a60*/  ISETP.GE.AND P3, PT, R39, c[0x0][0x1d4], PT ;  /* 0x0000750027007a0c */ /* 0x000fe40003f66270 */
[----:B------:R-:W-:Y:S02]  /*7a70*/  @!P0 MOV R19, R14 ;  /* 0x0000000e00138202 */ /* 0x000fe40000000f00 */
[----:B------:R-:W-:Y:S04]  /*7a80*/  @!P0 F2FP.PACK_AB R9, R10, R9 ;  /* 0x000000090a09823e */ /* 0x000fe800000000ff */
[----:B------:R-:W-:Y:S05]  /*7a90*/  @!P0 MOV R43, R9 ;  /* 0x00000009002b8202 */ /* 0x000fea0000000f00 */
[--C-:B------:R-:W-:Y:S02]  /*7aa0*/  @!P3 SHF.R.S32.HI R12, RZ, 0x1f, R39.reuse ;  /* 0x0000001fff0cb819 */ /* 0x100fe40000011427 */
[----:B------:R-:W-:Y:S04]  /*7ab0*/  @!P3 IADD3 R13, P5, P4, R80, R76, R39 ;  /* 0x0000004c500db210 */ /* 0x000fe80007cbe027 */
[----:B------:R-:W-:Y:S02]  /*7ac0*/  @!P3 IADD3.X R32, R82, R77, R12, P5, P4 ;  /* 0x0000004d5220b210 */ /* 0x000fe40002fe840c */
[C---:B------:R-:W-:Y:S04]  /*7ad0*/  @!P3 LEA R12, P4, R13.reuse, c[0x0][0x1c8], 0x1 ;  /* 0x000072000d0cba11 */ /* 0x040fe800078808ff */
[----:B------:R-:W-:Y:S02]  /*7ae0*/  @!P3 LEA.HI.X R13, R13, c[0x0][0x1cc], R32, 0x1, P4 ;  /* 0x000073000d0dba11 */ /* 0x000fe400020f0c20 */
[----:B------:R-:W-:Y:S05]  /*7af0*/  @!P0 F2FP.PACK_AB R32, R47, R48 ;  /* 0x000000302f20823e */ /* 0x000fea00000000ff */
[----:B------:R-:W-:Y:S05]  /*7b00*/  @!P0 IMAD.MOV.U32 R18, RZ, RZ, R32 ;  /* 0x000000ffff128224 */ /* 0x000fea00078e0020 */
[----:B------:R1:W-:Y:S08]  /*7b10*/  STG.E.128 [R22.64], R16 ;  /* 0x0000001016007986 */ /* 0x0003f0000c101d0c */
[----:B------:R1:W-:Y:S02]  /*7b20*/  @!P3 STG.E.128 [R12.64], R40 ;  /* 0x000000280c00b986 */ /* 0x0003e4000c101d0c */
.L_x_1869:
[----:B------:R-:W-:Y:S05]  /*7b30*/  BSYNC B1 ;  /* 0x0000000000017941 */ /* 0x000fea0003800000 */
.L_x_1868:
[----:B------:R-:W-:Y:S04]  /*7b40*/  IADD3 R60, P0, R150, R74, RZ ;  /* 0x0000004a963c7210 */ /* 0x000fe80007f1e0ff */
[----:B------:R-:W-:Y:S01]  /*7b50*/  IADD3.X R61, R78, R119, RZ, P0, !PT ;  /* 0x000000774e3d7210 */ /* 0x000fe200007fe4ff */
[----:B------:R-:W-:-:S05]  /*7b60*/  @P6 BRA `(.L_x_1857) ;  /* 0x000012e000006947 */ /* 0x000fca0003800000 */
[----:B------:R-:W-:Y:S01]  /*7b70*/  ISETP.GE.AND P0, PT, R140, c[0x0][0x1d4], PT ;  /* 0x000075008c007a0c */ /* 0x000fe20003f06270 */
[----:B------:R-:W-:Y:S01]  /*7b80*/  @!UPT UIADD3 URZ, URZ, URZ, URZ ;  /* 0x0000003f3f3ff290 */ /* 0x000fe2000fffe03f */
[----:B------:R-:W-:Y:S11]  /*7b90*/  BSSY B0, `(.L_x_1872) ;  /* 0x000007f000007945 */ /* 0x000ff60003800000 */
[----:B------:R-:W-:-:S05]  /*7ba0*/  @P0 BRA `(.L_x_1873) ;  /* 0x000007d000000947 */ /* 0x000fca0003800000 */
[----:B------:R-:W-:Y:S01]  /*7bb0*/  SEL R0, R70, R69, !P1 ;  /* 0x0000004546007207 */ /* 0x000fe20004800000 */
[----:B-1----:R-:W1:Y:S01]  /*7bc0*/  LDS.128 R16, [R117+0xa080] ;  /* 0x00a0800075107984 */ /* 0x002e620000000c00 */
[----:B------:R-:W-:Y:S02]  /*7bd0*/  IADD3 R5, P3, P0, R80, R60, R99 ;  /* 0x0000003c50057210 */ /* 0x000fe4000787e063 */
[----:B------:R-:W-:Y:S02]  /*7be0*/  SHF.R.S32.HI R2, RZ, 0x1f, R0 ;  /* 0x0000001fff027819 */ /* 0x000fe40000011400 */
[-C--:B------:R-:W-:Y:S02]  /*7bf0*/  IADD3.X R8, R82, R61.reuse, R101, P3, P0 ;  /* 0x0000003d52087210 */ /* 0x080fe40001fe0465 */
[----:B------:R-:W-:Y:S04]  /*7c00*/  LEA.HI R0, R2, R0, RZ, 0x4 ;  /* 0x0000000002007211 */ /* 0x000fe800078f20ff */
[----:B------:R-:W-:Y:S05]  /*7c10*/  LEA.HI.SX32 R0, R0, R68, 0x1c ;  /* 0x0000004400007211 */ /* 0x000fea00078fe2ff */
[----:B------:R-:W-:Y:S05]  /*7c20*/  IMAD.SHL.U32 R3, R0, 0x8, RZ ;  /* 0x0000000800037824 */ /* 0x000fea00078e00ff */
[----:B------:R-:W-:Y:S11]  /*7c30*/  ISETP.GE.AND P3, PT, R3, c[0x0][0x1d4], PT ;  /* 0x0000750003007a0c */ /* 0x000ff60003f66270 */
[----:B------:R-:W-:Y:S02]  /*7c40*/  @!UPT UIADD3 URZ, URZ, URZ, URZ ;  /* 0x0000003f3f3ff290 */ /* 0x000fe4000fffe03f */
[--C-:B------:R-:W-:Y:S02]  /*7c50*/  @!P3 IADD3 R2, P4, P0, R80, R60, R3.reuse ;  /* 0x0000003c5002b210 */ /* 0x100fe4000789e003 */
[----:B------:R-:W-:Y:S04]  /*7c60*/  @!P3 SHF.R.S32.HI R7, RZ, 0x1f, R3 ;  /* 0x0000001fff07b819 */ /* 0x000fe80000011403 */
[----:B------:R-:W-:Y:S02]  /*7c70*/  @!P3 IADD3.X R7, R82, R61, R7, P4, P0 ;  /* 0x0000003d5207b210 */ /* 0x000fe400027e0407 */
[C---:B------:R-:W-:Y:S04]  /*7c80*/  LEA R48, P0, R5.reuse, c[0x0][0x1c8], 0x1 ;  /* 0x0000720005307a11 */ /* 0x040fe800078008ff */
[----:B------:R-:W-:Y:S02]  /*7c90*/  LEA.HI.X R49, R5, c[0x0][0x1cc], R8, 0x1, P0 ;  /* 0x0000730005317a11 */ /* 0x000fe400000f0c08 */
[C---:B------:R-:W-:Y:S04]  /*7ca0*/  @!P3 LEA R46, P0, R2.reuse, c[0x0][0x1c8], 0x1 ;  /* 0x00007200022eba11 */ /* 0x040fe800078008ff */
[----:B------:R-:W-:Y:S02]  /*7cb0*/  @!P3 LEA.HI.X R47, R2, c[0x0][0x1cc], R7, 0x1, P0 ;  /* 0x00007300022fba11 */ /* 0x000fe400000f0c07 */
[----:B------:R-:W-:Y:S02]  /*7cc0*/  SHF.R.S32.HI R2, RZ, 0x1f, R0 ;  /* 0x0000001fff027819 */ /* 0x000fe40000011400 */
[----:B------:R-:W-:Y:S02]  /*7cd0*/  ISETP.GE.AND P0, PT, R140, c[0x0][0x27c], PT ;  /* 0x00009f008c007a0c */ /* 0x000fe40003f06270 */
[----:B------:R-:W-:Y:S02]  /*7ce0*/  LEA.HI R0, R2, R0, RZ, 0x3 ;  /* 0x0000000002007211 */ /* 0x000fe400078f18ff */
[----:B------:R-:W-:Y:S02]  /*7cf0*/  LOP3.LUT R2, R241, 0x38, R3, 0xf8, !PT ;  /* 0x00000038f1027812 */ /* 0x000fe400078ef803 */
[----:B------:R-:W-:Y:S02]  /*7d00*/  SHF.R.S32.HI R0, RZ, 0x3, R0 ;  /* 0x00000003ff007819 */ /* 0x000fe40000011400 */
[----:B------:R-:W-:Y:S03]  /*7d10*/  LOP3.LUT R2, R2, R139, RZ, 0x3c, !PT ;  /* 0x0000008b02027212 */ /* 0x000fe600078e3cff */
[----:B------:R-:W-:Y:S02]  /*7d20*/  IMAD R0, R0, 0xc00, R11 ;  /* 0x00000c0000007824 */ /* 0x000fe400078e020b */
[----:B------:R-:W-:Y:S01]  /*7d30*/  @!P0 HADD2.F32 R12, -RZ, R62.H1_H1 ;  /* 0x3000003eff0c8230 */ /* 0x000fe20000004100 */
[----:B------:R-:W-:Y:S01]  /*7d40*/  @!P0 SHF.R.U64 R15, R52, 0x10, R53 ;  /* 0x00000010340f8819 */ /* 0x000fe20000001235 */
[----:B------:R-:W-:Y:S01]  /*7d50*/  IMAD.IADD R0, R0, 0x1, R2 ;  /* 0x0000000100007824 */ /* 0x000fe200078e0202 */
[----:B------:R-:W-:Y:S01]  /*7d60*/  @!P0 HADD2.F32 R2, -RZ, R34.H0_H0 ;  /* 0x20000022ff028230 */ /* 0x000fe20000004100 */
[----:B------:R-:W-:Y:S01]  /*7d70*/  @!P0 SHF.R.U64 R3, R24, 0x10, R25 ;  /* 0x0000001018038819 */ /* 0x000fe20000001219 */
[----:B------:R-:W-:Y:S01]  /*7d80*/  @!P0 HADD2.F32 R32, -RZ, R63.H1_H1 ;  /* 0x3000003fff208230 */ /* 0x000fe20000004100 */
[----:B------:R-:W-:Y:S01]  /*7d90*/  @!P0 SHF.R.U32.HI R22, RZ, 0x10, R53 ;  /* 0x00000010ff168819 */ /* 0x000fe20000011635 */
[----:B------:R-:W-:Y:S01]  /*7da0*/  @!P0 HADD2.F32 R15, -RZ, R15.H0_H0 ;  /* 0x2000000fff0f8230 */ /* 0x000fe20000004100 */
[----:B------:R-:W-:Y:S01]  /*7db0*/  SHF.L.U32 R0, R0, 0x1, RZ ;  /* 0x0000000100007819 */ /* 0x000fe200000006ff */
[----:B------:R-:W-:Y:S01]  /*7dc0*/  @!P0 HADD2.F32 R8, -RZ, R3.H0_H0 ;  /* 0x20000003ff088230 */ /* 0x000fe20000004100 */
[----:B------:R-:W-:Y:S01]  /*7dd0*/  @!P0 SHF.R.U32.HI R7, RZ, 0x10, R25 ;  /* 0x00000010ff078819 */ /* 0x000fe20000011619 */
[----:B------:R-:W-:Y:S01]  /*7de0*/  @!P0 HADD2.F32 R22, -RZ, R22.H0_H0 ;  /* 0x20000016ff168230 */ /* 0x000fe20000004100 */
[--C-:B------:R-:W-:Y:S01]  /*7df0*/  @!P0 SHF.R.U32.HI R10, RZ, 0x10, R27.reuse ;  /* 0x00000010ff0a8819 */ /* 0x100fe2000001161b */
[----:B------:R1:W2:Y:S01]  /*7e00*/  LDS.128 R40, [R0+0xa080] ;  /* 0x00a0800000287984 */ /* 0x0002a20000000c00 */
[----:B------:R-:W-:Y:S01]  /*7e10*/  @!P0 SHF.R.U64 R14, R26, 0x10, R27 ;  /* 0x000000101a0e8819 */ /* 0x000fe2000000121b */
[----:B------:R-:W-:Y:S01]  /*7e20*/  @!P0 HADD2.F32 R24, -RZ, R64.H0_H0 ;  /* 0x20000040ff188230 */ /* 0x000fe20000004100 */
[--C-:B------:R-:W-:Y:S02]  /*7e30*/  @!P0 SHF.R.U32.HI R23, RZ, 0x10, R55.reuse ;  /* 0x00000010ff178819 */ /* 0x100fe40000011637 */
[----:B------:R-:W-:Y:S01]  /*7e40*/  @!P0 SHF.R.U64 R26, R54, 0x10, R55 ;  /* 0x00000010361a8819 */ /* 0x000fe20000001237 */
[----:B------:R-:W-:Y:S04]  /*7e50*/  @!P0 HADD2.F32 R14, -RZ, R14.H0_H0 ;  /* 0x2000000eff0e8230 */ /* 0x000fe80000004100 */
[----:B------:R-:W-:Y:S01]  /*7e60*/  @!P0 HADD2.F32 R26, -RZ, R26.H0_H0 ;  /* 0x2000001aff1a8230 */ /* 0x000fe20000004100 */
[----:B-1----:R-:W-:Y:S05]  /*7e70*/  @!P0 IMAD.MOV.U32 R0, RZ, RZ, R16 ;  /* 0x000000ffff008224 */ /* 0x002fea00078e0010 */
[--C-:B------:R-:W-:Y:S02]  /*7e80*/  @!P0 HADD2.F32 R5, -RZ, R0.reuse.H0_H0 ;  /* 0x20000000ff058230 */ /* 0x100fe40000004100 */
[----:B------:R-:W-:Y:S03]  /*7e90*/  @!P0 HADD2.F32 R3, -RZ, R0.H1_H1 ;  /* 0x30000000ff038230 */ /* 0x000fe60000004100 */
[----:B------:R-:W-:Y:S01]  /*7ea0*/  @!P0 FMUL.FTZ R0, R5, R2 ;  /* 0x0000000205008220 */ /* 0x000fe20000410000 */
[----:B--2---:R-:W-:Y:S05]  /*7eb0*/  @!P0 MOV R13, R40 ;  /* 0x00000028000d8202 */ /* 0x004fea0000000f00 */
[--C-:B------:R-:W-:Y:S02]  /*7ec0*/  @!P0 HADD2.F32 R9, -RZ, R13.reuse.H0_H0 ;  /* 0x2000000dff098230 */ /* 0x100fe40000004100 */
[----:B------:R-:W-:Y:S03]  /*7ed0*/  @!P0 HADD2.F32 R13, -RZ, R13.H1_H1 ;  /* 0x3000000dff0d8230 */ /* 0x000fe60000004100 */
[C---:B------:R-:W-:Y:S02]  /*7ee0*/  @!P0 FMUL.FTZ R21, R9.reuse, R2 ;  /* 0x0000000209158220 */ /* 0x040fe40000410000 */
[-C--:B------:R-:W-:Y:S01]  /*7ef0*/  @!P0 FFMA.FTZ R0, R9, R12.reuse, R0 ;  /* 0x0000000c09008223 */ /* 0x080fe20000010000 */
[----:B------:R-:W-:Y:S01]  /*7f00*/  @!P0 HADD2.F32 R9, -RZ, R7.H0_H0 ;  /* 0x20000007ff098230 */ /* 0x000fe20000004100 */
[----:B------:R-:W-:Y:S01]  /*7f10*/  @!P0 FFMA.FTZ R53, R5, R12, -R21 ;  /* 0x0000000c05358223 */ /* 0x000fe20000010815 */
[----:B------:R-:W-:Y:S01]  /*7f20*/  @!P0 MOV R5, R17 ;  /* 0x0000001100058202 */ /* 0x000fe20000000f00 */
[----:B------:R-:W-:Y:S02]  /*7f30*/  @!P0 IMAD.MOV.U32 R12, RZ, RZ, R41 ;  /* 0x000000ffff0c8224 */ /* 0x000fe400078e0029 */
[-C--:B------:R-:W-:Y:S02]  /*7f40*/  @!P0 FMUL.FTZ R20, R13, R8.reuse ;  /* 0x000000080d148220 */ /* 0x080fe40000410000 */
[C---:B------:R-:W-:Y:S01]  /*7f50*/  @!P0 FMUL.FTZ R2, R3.reuse, R8 ;  /* 0x0000000803028220 */ /* 0x040fe20000410000 */
[----:B------:R-:W-:Y:S01]  /*7f60*/  @!P0 HADD2.F32 R8, -RZ, R5.H0_H0 ;  /* 0x20000005ff088230 */ /* 0x000fe20000004100 */
[-C--:B------:R-:W-:Y:S01]  /*7f70*/  @!P0 FFMA.FTZ R52, R3, R15.reuse, -R20 ;  /* 0x0000000f03348223 */ /* 0x080fe20000010814 */
[----:B------:R-:W-:Y:S01]  /*7f80*/  @!P0 HADD2.F32 R3, -RZ, R34.H1_H1 ;  /* 0x30000022ff038230 */ /* 0x000fe20000004100 */
[----:B------:R-:W-:Y:S01]  /*7f90*/  @!P0 FFMA.FTZ R2, R13, R15, R2 ;  /* 0x0000000f0d028223 */ /* 0x000fe20000010002 */
[--C-:B------:R-:W-:Y:S02]  /*7fa0*/  @!P0 HADD2.F32 R15, -RZ, R12.reuse.H0_H0 ;  /* 0x2000000cff0f8230 */ /* 0x100fe40000004100 */
[----:B------:R-:W-:Y:S02]  /*7fb0*/  @!P0 HADD2.F32 R20, -RZ, R63.H0_H0 ;  /* 0x2000003fff148230 */ /* 0x000fe40000004100 */
[----:B------:R-:W-:Y:S01]  /*7fc0*/  @!P0 HADD2.F32 R21, -RZ, R12.H1_H1 ;  /* 0x3000000cff158230 */ /* 0x000fe20000004100 */
[----:B------:R-:W-:Y:S01]  /*7fd0*/  @!P0 F2FP.PACK_AB R0, R2, R0 ;  /* 0x000000000200823e */ /* 0x000fe200000000ff */
[----:B------:R-:W-:Y:S01]  /*7fe0*/  @!P0 HADD2.F32 R7, -RZ, R5.H1_H1 ;  /* 0x30000005ff078230 */ /* 0x000fe20000004100 */
[----:B------:R-:W-:Y:S01]  /*7ff0*/  @!P0 FMUL.FTZ R5, R15, R3 ;  /* 0x000000030f058220 */ /* 0x000fe20000410000 */
[----:B------:R-:W-:Y:S01]  /*8000*/  @!P0 HADD2.F32 R34, -RZ, R23.H0_H0 ;  /* 0x20000017ff228230 */ /* 0x000fe20000004100 */
[-C--:B------:R-:W-:Y:S02]  /*8010*/  @!P0 FMUL.FTZ R12, R21, R9.reuse ;  /* 0x00000009150c8220 */ /* 0x080fe40000410000 */
[C---:B------:R-:W-:Y:S02]  /*8020*/  @!P0 FFMA.FTZ R51, R8.reuse, R20, -R5 ;  /* 0x0000001408338223 */ /* 0x040fe40000010805 */
[C---:B------:R-:W-:Y:S02]  /*8030*/  @!P0 FMUL.FTZ R5, R7.reuse, R9 ;  /* 0x0000000907058220 */ /* 0x040fe40000410000 */
[----:B------:R-:W-:Y:S02]  /*8040*/  @!P0 IMAD.MOV.U32 R9, RZ, RZ, R43 ;  /* 0x000000ffff098224 */ /* 0x000fe400078e002b */
[----:B------:R-:W-:Y:S01]  /*8050*/  @!P0 FMUL.FTZ R3, R8, R3 ;  /* 0x0000000308038220 */ /* 0x000fe20000410000 */
[----:B------:R-:W-:Y:S01]  /*8060*/  @!P0 MOV R8, R19 ;  /* 0x0000001300088202 */ /* 0x000fe20000000f00 */
[----:B------:R-:W-:Y:S01]  /*8070*/  @!P0 FFMA.FTZ R50, R7, R22, -R12 ;  /* 0x0000001607328223 */ /* 0x000fe2000001080c */
[----:B------:R-:W-:Y:S01]  /*8080*/  @!P0 HADD2.F32 R7, -RZ, R35.H0_H0 ;  /* 0x20000023ff078230 */ /* 0x000fe20000004100 */
[----:B------:R-:W-:Y:S01]  /*8090*/  @!P0 FFMA.FTZ R3, R15, R20, R3 ;  /* 0x000000140f038223 */ /* 0x000fe20000010003 */
[--C-:B------:R-:W-:Y:S01]  /*80a0*/  @!P0 HADD2.F32 R27, -RZ, R9.reuse.H0_H0 ;  /* 0x20000009ff1b8230 */ /* 0x100fe20000004100 */
[----:B------:R-:W-:Y:S01]  /*80b0*/  @!P0 FFMA.FTZ R5, R21, R22, R5 ;  /* 0x0000001615058223 */ /* 0x000fe20000010005 */
[----:B------:R-:W-:Y:S01]  /*80c0*/  @!P0 HADD2.F32 R12, -RZ, R10.H0_H0 ;  /* 0x2000000aff0c8230 */ /* 0x000fe20000004100 */
[----:B------:R-:W-:Y:S01]  /*80d0*/  @!P0 IMAD.MOV.U32 R40, RZ, RZ, R0 ;  /* 0x000000ffff288224 */ /* 0x000fe200078e0000 */
[--C-:B------:R-:W-:Y:S01]  /*80e0*/  @!P0 HADD2.F32 R10, -RZ, R8.reuse.H0_H0 ;  /* 0x20000008ff0a8230 */ /* 0x100fe20000004100 */
[----:B------:R-:W-:Y:S01]  /*80f0*/  @!P0 FMUL.FTZ R13, R27, R7 ;  /* 0x000000071b0d8220 */ /* 0x000fe20000410000 */
[----:B------:R-:W-:Y:S01]  /*8100*/  @!P0 HADD2.F32 R33, -RZ, R9.H1_H1 ;  /* 0x30000009ff218230 */ /* 0x000fe20000004100 */
[----:B------:R-:W-:Y:S01]  /*8110*/  @!P0 F2FP.PACK_AB R15, R50, R51 ;  /* 0x00000033320f823e */ /* 0x000fe200000000ff */
[----:B------:R-:W-:Y:S01]  /*8120*/  @!P0 HADD2.F32 R8, -RZ, R8.H1_H1 ;  /* 0x30000008ff088230 */ /* 0x000fe20000004100 */
[C---:B------:R-:W-:Y:S01]  /*8130*/  @!P0 FMUL.FTZ R9, R10.reuse, R7 ;  /* 0x000000070a098220 */ /* 0x040fe20000410000 */
[----:B------:R-:W-:Y:S01]  /*8140*/  @!P0 F2FP.PACK_AB R3, R5, R3 ;  /* 0x000000030503823e */ /* 0x000fe200000000ff */
[----:B------:R-:W-:Y:S01]  /*8150*/  @!P0 FMUL.FTZ R7, R33, R12 ;  /* 0x0000000c21078220 */ /* 0x000fe20000410000 */
[----:B------:R-:W-:Y:S01]  /*8160*/  @!P0 MOV R17, R15 ;  /* 0x0000000f00118202 */ /* 0x000fe20000000f00 */
[----:B------:R-:W-:Y:S01]  /*8170*/  @!P0 FFMA.FTZ R45, R10, R32, -R13 ;  /* 0x000000200a2d8223 */ /* 0x000fe2000001080d */
[----:B------:R-:W-:Y:S01]  /*8180*/  @!P0 MOV R41, R3 ;  /* 0x0000000300298202 */ /* 0x000fe20000000f00 */
[C---:B------:R-:W-:Y:S02]  /*8190*/  @!P0 FMUL.FTZ R10, R8.reuse, R12 ;  /* 0x0000000c080a8220 */ /* 0x040fe40000410000 */
[----:B------:R-:W-:Y:S02]  /*81a0*/  @!P0 IMAD.MOV.U32 R12, RZ, RZ, R42 ;  /* 0x000000ffff0c8224 */ /* 0x000fe400078e002a */
[----:B------:R-:W-:Y:S01]  /*81b0*/  @!P0 FFMA.FTZ R44, R8, R34, -R7 ;  /* 0x00000022082c8223 */ /* 0x000fe20000010807 */
[----:B------:R-:W-:Y:S01]  /*81c0*/  @!P0 MOV R8, R18 ;  /* 0x0000001200088202 */ /* 0x000fe20000000f00 */
[----:B------:R-:W-:Y:S02]  /*81d0*/  @!P0 HADD2.F32 R7, -RZ, R35.H1_H1 ;  /* 0x30000023ff078230 */ /* 0x000fe40000004100 */
[--C-:B------:R-:W-:Y:S02]  /*81e0*/  @!P0 HADD2.F32 R23, -RZ, R12.reuse.H0_H0 ;  /* 0x2000000cff178230 */ /* 0x100fe40000004100 */
[----:B------:R-:W-:Y:S02]  /*81f0*/  @!P0 HADD2.F32 R25, -RZ, R12.H1_H1 ;  /* 0x3000000cff198230 */ /* 0x000fe40000004100 */
[--C-:B------:R-:W-:Y:S02]  /*8200*/  @!P0 HADD2.F32 R13, -RZ, R8.reuse.H0_H0 ;  /* 0x20000008ff0d8230 */ /* 0x100fe40000004100 */
[----:B------:R-:W-:Y:S01]  /*8210*/  @!P0 HADD2.F32 R12, -RZ, R8.H1_H1 ;  /* 0x30000008ff0c8230 */ /* 0x000fe20000004100 */
[-C--:B------:R-:W-:Y:S02]  /*8220*/  @!P0 FMUL.FTZ R8, R23, R7.reuse ;  /* 0x0000000717088220 */ /* 0x080fe40000410000 */
[----:B------:R-:W-:Y:S02]  /*8230*/  @!P0 FMUL.FTZ R35, R25, R14 ;  /* 0x0000000e19238220 */ /* 0x000fe40000410000 */
[C---:B------:R-:W-:Y:S02]  /*8240*/  @!P0 FMUL.FTZ R7, R13.reuse, R7 ;  /* 0x000000070d078220 */ /* 0x040fe40000410000 */
[----:B------:R-:W-:Y:S01]  /*8250*/  @!P0 FFMA.FTZ R39, R13, R24, -R8 ;  /* 0x000000180d278223 */ /* 0x000fe20000010808 */
[----:B------:R-:W-:Y:S01]  /*8260*/  @!P0 F2FP.PACK_AB R13, R44, R45 ;  /* 0x0000002d2c0d823e */ /* 0x000fe200000000ff */
[C---:B------:R-:W-:Y:S02]  /*8270*/  @!P0 FFMA.FTZ R35, R12.reuse, R26, -R35 ;  /* 0x0000001a0c238223 */ /* 0x040fe40000010823 */
[----:B------:R-:W-:Y:S01]  /*8280*/  @!P0 FMUL.FTZ R8, R12, R14 ;  /* 0x0000000e0c088220 */ /* 0x000fe20000410000 */
[----:B------:R-:W-:Y:S01]  /*8290*/  @!P0 F2FP.PACK_AB R14, R52, R53 ;  /* 0x00000035340e823e */ /* 0x000fe200000000ff */
[----:B------:R-:W-:Y:S01]  /*82a0*/  @!P0 FFMA.FTZ R7, R23, R24, R7 ;  /* 0x0000001817078223 */ /* 0x000fe20000010007 */
[----:B------:R-:W-:Y:S01]  /*82b0*/  @!P0 F2FP.PACK_AB R12, R35, R39 ;  /* 0x00000027230c823e */ /* 0x000fe200000000ff */
[----:B------:R-:W-:Y:S01]  /*82c0*/  @!P0 FFMA.FTZ R8, R25, R26, R8 ;  /* 0x0000001a19088223 */ /* 0x000fe20000010008 */
[----:B------:R-:W-:Y:S01]  /*82d0*/  @!P0 MOV R19, R13 ;  /* 0x0000000d00138202 */ /* 0x000fe20000000f00 */
[----:B------:R-:W-:Y:S02]  /*82e0*/  @!P0 FFMA.FTZ R9, R27, R32, R9 ;  /* 0x000000201b098223 */ /* 0x000fe40000010009 */
[----:B------:R-:W-:Y:S01]  /*82f0*/  @!P0 FFMA.FTZ R10, R33, R34, R10 ;  /* 0x00000022210a8223 */ /* 0x000fe2000001000a */
[----:B------:R-:W-:Y:S01]  /*8300*/  @!P0 F2FP.PACK_AB R7, R8, R7 ;  /* 0x000000070807823e */ /* 0x000fe200000000ff */
[----:B------:R-:W-:Y:S02]  /*8310*/  @!P0 IMAD.MOV.U32 R16, RZ, RZ, R14 ;  /* 0x000000ffff108224 */ /* 0x000fe400078e000e */
[----:B------:R-:W-:Y:S01]  /*8320*/  @!P0 IMAD.MOV.U32 R18, RZ, RZ, R12 ;  /* 0x000000ffff128224 */ /* 0x000fe200078e000c */
[----:B------:R-:W-:Y:S01]  /*8330*/  @!P0 F2FP.PACK_AB R9, R10, R9 ;  /* 0x000000090a09823e */ /* 0x000fe200000000ff */
[----:B------:R-:W-:Y:S03]  /*8340*/  @!P0 IMAD.MOV.U32 R42, RZ, RZ, R7 ;  /* 0x000000ffff2a8224 */ /* 0x000fe600078e0007 */
[----:B------:R1:W-:Y:S01]  /*8350*/  STG.E.128 [R48.64], R16 ;  /* 0x0000001030007986 */ /* 0x0003e2000c101d0c */
[----:B------:R-:W-:Y:S07]  /*8360*/  @!P0 MOV R43, R9 ;  /* 0x00000009002b8202 */ /* 0x000fee0000000f00 */
[----:B------:R1:W-:Y:S02]  /*8370*/  @!P3 STG.E.128 [R46.64], R40 ;  /* 0x000000282e00b986 */ /* 0x0003e4000c101d0c */
.L_x_1873:
[----:B------:R-:W-:Y:S05]  /*8380*/  BSYNC B0 ;  /* 0x0000000000007941 */ /* 0x000fea0003800000 */
.L_x_1872:
[----:B------:R-:W-:Y:S11]  /*8390*/  ISETP.GE.AND P0, PT, R144, c[0x0][0x1d4], PT ;  /* 0x0000750090007a0c */ /* 0x000ff60003f06270 */
[----:B------:R-:W-:Y:S02]  /*83a0*/  @!UPT UIADD3 URZ, URZ, URZ, URZ ;  /* 0x0000003f3f3ff290 */ /* 0x000fe4000fffe03f */
[----:B------:R-:W-:-:S05]  /*83b0*/  @P0 BRA `(.L_x_1857) ;  /* 0x00000a9000000947 */ /* 0x000fca0003800000 */
[----:B------:R-:W-:Y:S01]  /*83c0*/  IADD3 R0, P3, P0, R80, R60, R98 ;  /* 0x0000003c50007210 */ /* 0x000fe2000787e062 */
[----:B-1----:R-:W1:Y:S03]  /*83d0*/  LDS.128 R16, [R115+0xa080] ;  /* 0x00a0800073107984 */ /* 0x002e660000000c00 */
[----:B------:R-:W-:Y:S02]  /*83e0*/  IADD3.X R2, R82, R61, R100, P3, P0 ;  /* 0x0000003d52027210 */ /* 0x000fe40001fe0464 */
[C---:B------:R-:W-:Y:S04]  /*83f0*/  LEA R44, P0, R0.reuse, c[0x0][0x1c8], 0x1 ;  /* 0x00007200002c7a11 */ /* 0x040fe800078008ff */
[----:B------:R-:W-:Y:S02]  /*8400*/  LEA.HI.X R45, R0, c[0x0][0x1cc], R2, 0x1, P0 ;  /* 0x00007300002d7a11 */ /* 0x000fe400000f0c02 */
[----:B------:R-:W-:Y:S02]  /*8410*/  SEL R0, R70, R69, !P2 ;  /* 0x0000004546007207 */ /* 0x000fe40005000000 */
[----:B------:R-:W-:Y:S02]  /*8420*/  ISETP.GE.AND P0, PT, R144, c[0x0][0x27c], PT ;  /* 0x00009f0090007a0c */ /* 0x000fe40003f06270 */
[----:B------:R-:W-:Y:S04]  /*8430*/  SHF.R.S32.HI R2, RZ, 0x1f, R0 ;  /* 0x0000001fff027819 */ /* 0x000fe80000011400 */
[----:B------:R-:W-:Y:S04]  /*8440*/  LEA.HI R0, R2, R0, RZ, 0x4 ;  /* 0x0000000002007211 */ /* 0x000fe800078f20ff */
[----:B------:R-:W-:Y:S03]  /*8450*/  LEA.HI.SX32 R0, R0, R67, 0x1c ;  /* 0x0000004300007211 */ /* 0x000fe600078fe2ff */
[----:B------:R-:W-:Y:S01]  /*8460*/  @!P0 SHF.R.U64 R3, R28, 0x10, R29 ;  /* 0x000000101c038819 */ /* 0x000fe2000000121d */
[----:B------:R-:W-:Y:S01]  /*8470*/  @!P0 HADD2.F32 R12, -RZ, R64.H1_H1 ;  /* 0x30000040ff0c8230 */ /* 0x000fe20000004100 */
[----:B------:R-:W-:Y:S01]  /*8480*/  SHF.R.S32.HI R2, RZ, 0x1f, R0 ;  /* 0x0000001fff027819 */ /* 0x000fe20000011400 */
[----:B------:R-:W-:Y:S01]  /*8490*/  @!P0 HADD2.F32 R28, -RZ, R65.H1_H1 ;  /* 0x30000041ff1c8230 */ /* 0x000fe20000004100 */
[----:B------:R-:W-:Y:S01]  /*84a0*/  SHF.L.U32 R39, R0, 0x3, RZ ;  /* 0x0000000300277819 */ /* 0x000fe200000006ff */
[----:B------:R-:W-:Y:S01]  /*84b0*/  @!P0 HADD2.F32 R8, -RZ, R3.H0_H0 ;  /* 0x20000003ff088230 */ /* 0x000fe20000004100 */
[----:B------:R-:W-:Y:S01]  /*84c0*/  LEA.HI R2, R2, R0, RZ, 0x3 ;  /* 0x0000000002027211 */ /* 0x000fe200078f18ff */
[----:B------:R-:W-:Y:S01]  /*84d0*/  @!P0 HADD2.F32 R24, -RZ, R66.H0_H0 ;  /* 0x20000042ff188230 */ /* 0x000fe20000004100 */
[----:B------:R-:W-:Y:S02]  /*84e0*/  @!P0 SHF.R.U64 R15, R56, 0x10, R57 ;  /* 0x00000010380f8819 */ /* 0x000fe40000001239 */
[----:B------:R-:W-:Y:S02]  /*84f0*/  SHF.R.S32.HI R0, RZ, 0x3, R2 ;  /* 0x00000003ff007819 */ /* 0x000fe40000011402 */
[----:B------:R-:W-:Y:S01]  /*8500*/  LOP3.LUT R2, R241, 0x38, R39, 0xf8, !PT ;  /* 0x00000038f1027812 */ /* 0x000fe200078ef827 */
[----:B------:R-:W-:Y:S01]  /*8510*/  @!P0 HADD2.F32 R15, -RZ, R15.H0_H0 ;  /* 0x2000000fff0f8230 */ /* 0x000fe20000004100 */
[----:B------:R-:W-:Y:S01]  /*8520*/  @!P0 SHF.R.U32.HI R10, RZ, 0x10, R31 ;  /* 0x00000010ff0a8819 */ /* 0x000fe2000001161f */
[----:B------:R-:W-:Y:S01]  /*8530*/  IMAD R0, R0, 0xc00, R11 ;  /* 0x00000c0000007824 */ /* 0x000fe200078e020b */
[----:B------:R-:W-:Y:S02]  /*8540*/  LOP3.LUT R2, R2, R139, RZ, 0x3c, !PT ;  /* 0x0000008b02027212 */ /* 0x000fe400078e3cff */
[----:B------:R-:W-:Y:S02]  /*8550*/  @!P0 SHF.R.U64 R14, R30, 0x10, R31 ;  /* 0x000000101e0e8819 */ /* 0x000fe4000000121f */
[----:B------:R-:W-:Y:S01]  /*8560*/  @!P0 SHF.R.U32.HI R7, RZ, 0x10, R29 ;  /* 0x00000010ff078819 */ /* 0x000fe2000001161d */
[----:B------:R-:W-:Y:S01]  /*8570*/  IMAD.IADD R0, R0, 0x1, R2 ;  /* 0x0000000100007824 */ /* 0x000fe200078e0202 */
[----:B------:R-:W-:Y:S01]  /*8580*/  @!P0 HADD2.F32 R2, -RZ, R36.H0_H0 ;  /* 0x20000024ff028230 */ /* 0x000fe20000004100 */
[----:B------:R-:W-:Y:S01]  /*8590*/  @!P0 SHF.R.U32.HI R22, RZ, 0x10, R57 ;  /* 0x00000010ff168819 */ /* 0x000fe20000011639 */
[----:B------:R-:W-:Y:S01]  /*85a0*/  @!P0 HADD2.F32 R14, -RZ, R14.H0_H0 ;  /* 0x2000000eff0e8230 */ /* 0x000fe20000004100 */
[--C-:B------:R-:W-:Y:S02]  /*85b0*/  @!P0 SHF.R.U32.HI R30, RZ, 0x10, R59.reuse ;  /* 0x00000010ff1e8819 */ /* 0x100fe4000001163b */
[----:B------:R-:W-:Y:S01]  /*85c0*/  SHF.L.U32 R0, R0, 0x1, RZ ;  /* 0x0000000100007819 */ /* 0x000fe200000006ff */
[----:B------:R-:W-:Y:S01]  /*85d0*/  @!P0 HADD2.F32 R22, -RZ, R22.H0_H0 ;  /* 0x20000016ff168230 */ /* 0x000fe20000004100 */
[----:B------:R-:W-:Y:S01]  /*85e0*/  @!P0 SHF.R.U64 R26, R58, 0x10, R59 ;  /* 0x000000103a1a8819 */ /* 0x000fe2000000123b */
[----:B------:R-:W-:Y:S02]  /*85f0*/  @!P0 HADD2.F32 R30, -RZ, R30.H0_H0 ;  /* 0x2000001eff1e8230 */ /* 0x000fe40000004100 */
[----:B------:R1:W2:Y:S02]  /*8600*/  LDS.128 R32, [R0+0xa080] ;  /* 0x00a0800000207984 */ /* 0x0002a40000000c00 */
        /* <DEDUP_REMOVED lines=23> */
[-C--:B------:R-:W-:Y:S01]  /*8780*/  @!P0 FMUL.FTZ R5, R15, R3.reuse ;  /* 0x000000030f058220 */ /* 0x080fe20000410000 */
[----:B------:R-:W-:Y:S01]  /*8790*/  @!P0 HADD2.F32 R21, -RZ, R12.H1_H1 ;  /* 0x3000000cff158230 */ /* 0x000fe20000004100 */
[----:B------:R-:W-:Y:S01]  /*87a0*/  @!P0 FMUL.FTZ R3, R8, R3 ;  /* 0x0000000308038220 */ /* 0x000fe20000410000 */
[----:B------:R-:W-:Y:S01]  /*87b0*/  @!P0 F2FP.PACK_AB R0, R2, R0 ;  /* 0x000000000200823e */ /* 0x000fe200000000ff */
[----:B------:R-:W-:Y:S01]  /*87c0*/  @!P0 FFMA.FTZ R43, R8, R20, -R5 ;  /* 0x00000014082b8223 */ /* 0x000fe20000010805 */
[----:B------:R-:W-:Y:S01]  /*87d0*/  @!P0 MOV R8, R19 ;  /* 0x0000001300088202 */ /* 0x000fe20000000f00 */
[-C--:B------:R-:W-:Y:S01]  /*87e0*/  @!P0 FMUL.FTZ R12, R21, R9.reuse ;  /* 0x00000009150c8220 */ /* 0x080fe20000410000 */
[----:B------:R-:W-:Y:S01]  /*87f0*/  @!P0 MOV R32, R0 ;  /* 0x0000000000208202 */ /* 0x000fe20000000f00 */
[C---:B------:R-:W-:Y:S02]  /*8800*/  @!P0 FMUL.FTZ R5, R7.reuse, R9 ;  /* 0x0000000907058220 */ /* 0x040fe40000410000 */
[----:B------:R-:W-:Y:S02]  /*8810*/  @!P0 IMAD.MOV.U32 R9, RZ, RZ, R35 ;  /* 0x000000ffff098224 */ /* 0x000fe400078e0023 */
[----:B------:R-:W-:Y:S01]  /*8820*/  @!P0 FFMA.FTZ R42, R7, R22, -R12 ;  /* 0x00000016072a8223 */ /* 0x000fe2000001080c */
[----:B------:R-:W-:Y:S01]  /*8830*/  @!P0 HADD2.F32 R7, -RZ, R37.H0_H0 ;  /* 0x20000025ff078230 */ /* 0x000fe20000004100 */
[----:B------:R-:W-:Y:S01]  /*8840*/  @!P0 FFMA.FTZ R3, R15, R20, R3 ;  /* 0x000000140f038223 */ /* 0x000fe20000010003 */
[--C-:B------:R-:W-:Y:S01]  /*8850*/  @!P0 HADD2.F32 R27, -RZ, R9.reuse.H0_H0 ;  /* 0x20000009ff1b8230 */ /* 0x100fe20000004100 */
[----:B------:R-:W-:Y:S01]  /*8860*/  @!P0 FFMA.FTZ R5, R21, R22, R5 ;  /* 0x0000001615058223 */ /* 0x000fe20000010005 */
[----:B------:R-:W-:Y:S01]  /*8870*/  @!P0 HADD2.F32 R12, -RZ, R10.H0_H0 ;  /* 0x2000000aff0c8230 */ /* 0x000fe20000004100 */
[----:B------:R-:W-:Y:S01]  /*8880*/  @!P0 F2FP.PACK_AB R15, R42, R43 ;  /* 0x0000002b2a0f823e */ /* 0x000fe200000000ff */
[--C-:B------:R-:W-:Y:S01]  /*8890*/  @!P0 HADD2.F32 R10, -RZ, R8.reuse.H0_H0 ;  /* 0x20000008ff0a8230 */ /* 0x100fe20000004100 */
[----:B------:R-:W-:Y:S01]  /*88a0*/  @!P0 FMUL.FTZ R13, R27, R7 ;  /* 0x000000071b0d8220 */ /* 0x000fe20000410000 */
[----:B------:R-:W-:Y:S01]  /*88b0*/  @!P0 HADD2.F32 R8, -RZ, R8.H1_H1 ;  /* 0x30000008ff088230 */ /* 0x000fe20000004100 */
[----:B------:R-:W-:Y:S01]  /*88c0*/  @!P0 MOV R17, R15 ;  /* 0x0000000f00118202 */ /* 0x000fe20000000f00 */
[----:B------:R-:W-:Y:S01]  /*88d0*/  @!P0 HADD2.F32 R29, -RZ, R9.H1_H1 ;  /* 0x30000009ff1d8230 */ /* 0x000fe20000004100 */
[C---:B------:R-:W-:Y:S01]  /*88e0*/  @!P0 FMUL.FTZ R9, R10.reuse, R7 ;  /* 0x000000070a098220 */ /* 0x040fe20000410000 */
[----:B------:R-:W-:Y:S01]  /*88f0*/  @!P0 F2FP.PACK_AB R3, R5, R3 ;  /* 0x000000030503823e */ /* 0x000fe200000000ff */
[----:B------:R-:W-:Y:S02]  /*8900*/  @!P0 FFMA.FTZ R41, R10, R28, -R13 ;  /* 0x0000001c0a298223 */ /* 0x000fe4000001080d */
[-C--:B------:R-:W-:Y:S02]  /*8910*/  @!P0 FMUL.FTZ R7, R29, R12.reuse ;  /* 0x0000000c1d078220 */ /* 0x080fe40000410000 */
[C---:B------:R-:W-:Y:S02]  /*8920*/  @!P0 FMUL.FTZ R10, R8.reuse, R12 ;  /* 0x0000000c080a8220 */ /* 0x040fe40000410000 */
[----:B------:R-:W-:Y:S02]  /*8930*/  @!P0 IMAD.MOV.U32 R12, RZ, RZ, R34 ;  /* 0x000000ffff0c8224 */ /* 0x000fe400078e0022 */
[----:B------:R-:W-:Y:S01]  /*8940*/  @!P0 FFMA.FTZ R40, R8, R30, -R7 ;  /* 0x0000001e08288223 */ /* 0x000fe20000010807 */
[----:B------:R-:W-:Y:S01]  /*8950*/  @!P0 MOV R8, R18 ;  /* 0x0000001200088202 */ /* 0x000fe20000000f00 */
[----:B------:R-:W-:Y:S01]  /*8960*/  @!P0 IMAD.MOV.U32 R33, RZ, RZ, R3 ;  /* 0x000000ffff218224 */ /* 0x000fe200078e0003 */
[----:B------:R-:W-:Y:S02]  /*8970*/  @!P0 HADD2.F32 R7, -RZ, R37.H1_H1 ;  /* 0x30000025ff078230 */ /* 0x000fe40000004100 */
[--C-:B------:R-:W-:Y:S02]  /*8980*/  @!P0 HADD2.F32 R23, -RZ, R12.reuse.H0_H0 ;  /* 0x2000000cff178230 */ /* 0x100fe40000004100 */
[----:B------:R-:W-:Y:S02]  /*8990*/  @!P0 HADD2.F32 R25, -RZ, R12.H1_H1 ;  /* 0x3000000cff198230 */ /* 0x000fe40000004100 */
[--C-:B------:R-:W-:Y:S02]  /*89a0*/  @!P0 HADD2.F32 R13, -RZ, R8.reuse.H0_H0 ;  /* 0x20000008ff0d8230 */ /* 0x100fe40000004100 */
[----:B------:R-:W-:Y:S01]  /*89b0*/  @!P0 HADD2.F32 R12, -RZ, R8.H1_H1 ;  /* 0x30000008ff0c8230 */ /* 0x000fe20000004100 */
[-C--:B------:R-:W-:Y:S02]  /*89c0*/  @!P0 FMUL.FTZ R8, R23, R7.reuse ;  /* 0x0000000717088220 */ /* 0x080fe40000410000 */
[----:B------:R-:W-:Y:S02]  /*89d0*/  @!P0 FMUL.FTZ R31, R25, R14 ;  /* 0x0000000e191f8220 */ /* 0x000fe40000410000 */
[C---:B------:R-:W-:Y:S02]  /*89e0*/  @!P0 FFMA.FTZ R36, R13.reuse, R24, -R8 ;  /* 0x000000180d248223 */ /* 0x040fe40000010808 */
[----:B------:R-:W-:Y:S02]  /*89f0*/  @!P0 FFMA.FTZ R31, R12, R26, -R31 ;  /* 0x0000001a0c1f8223 */ /* 0x000fe4000001081f */
[----:B------:R-:W-:Y:S01]  /*8a00*/  @!P0 FMUL.FTZ R7, R13, R7 ;  /* 0x000000070d078220 */ /* 0x000fe20000410000 */
[----:B------:R-:W-:Y:S01]  /*8a10*/  @!P0 F2FP.PACK_AB R13, R40, R41 ;  /* 0x00000029280d823e */ /* 0x000fe200000000ff */
[----:B------:R-:W-:Y:S01]  /*8a20*/  @!P0 FMUL.FTZ R8, R12, R14 ;  /* 0x0000000e0c088220 */ /* 0x000fe20000410000 */
[----:B------:R-:W-:Y:S01]  /*8a30*/  @!P0 F2FP.PACK_AB R14, R46, R47 ;  /* 0x0000002f2e0e823e */ /* 0x000fe200000000ff */
[----:B------:R-:W-:Y:S01]  /*8a40*/  @!P0 FFMA.FTZ R7, R23, R24, R7 ;  /* 0x0000001817078223 */ /* 0x000fe20000010007 */
[----:B------:R-:W-:Y:S01]  /*8a50*/  @!P0 F2FP.PACK_AB R12, R31, R36 ;  /* 0x000000241f0c823e */ /* 0x000fe200000000ff */
[----:B------:R-:W-:Y:S01]  /*8a60*/  @!P0 FFMA.FTZ R8, R25, R26, R8 ;  /* 0x0000001a19088223 */ /* 0x000fe20000010008 */
[----:B------:R-:W-:Y:S01]  /*8a70*/  @!P0 MOV R19, R13 ;  /* 0x0000000d00138202 */ /* 0x000fe20000000f00 */
[----:B------:R-:W-:Y:S02]  /*8a80*/  @!P0 FFMA.FTZ R9, R27, R28, R9 ;  /* 0x0000001c1b098223 */ /* 0x000fe40000010009 */
[----:B------:R-:W-:Y:S01]  /*8a90*/  @!P0 IMAD.MOV.U32 R16, RZ, RZ, R14 ;  /* 0x000000ffff108224 */ /* 0x000fe200078e000e */
[----:B------:R-:W-:Y:S01]  /*8aa0*/  @!P0 F2FP.PACK_AB R7, R8, R7 ;  /* 0x000000070807823e */ /* 0x000fe200000000ff */
[----:B------:R-:W-:Y:S02]  /*8ab0*/  @!P0 IMAD.MOV.U32 R18, RZ, RZ, R12 ;  /* 0x000000ffff128224 */ /* 0x000fe400078e000c */
[----:B------:R-:W-:Y:S01]  /*8ac0*/  @!P0 FFMA.FTZ R10, R29, R30, R10 ;  /* 0x0000001e1d0a8223 */ /* 0x000fe2000001000a */
[----:B------:R-:W-:Y:S02]  /*8ad0*/  @!P0 MOV R34, R7 ;  /* 0x0000000700228202 */ /* 0x000fe40000000f00 */
[----:B------:R1:W-:Y:S02]  /*8ae0*/  STG.E.128 [R44.64], R16 ;  /* 0x000000102c007986 */ /* 0x0003e4000c101d0c */
[----:B------:R-:W-:Y:S04]  /*8af0*/  @!P0 F2FP.PACK_AB R9, R10, R9 ;  /* 0x000000090a09823e */ /* 0x000fe800000000ff */
[----:B------:R-:W-:Y:S02]  /*8b00*/  @!P0 MOV R35, R9 ;  /* 0x0000000900238202 */ /* 0x000fe40000000f00 */
[----:B------:R-:W-:Y:S11]  /*8b10*/  ISETP.GE.AND P0, PT, R39, c[0x0][0x1d4], PT ;  /* 0x0000750027007a0c */ /* 0x000ff60003f06270 */
[----:B------:R-:W-:Y:S02]  /*8b20*/  @!UPT UIADD3 URZ, URZ, URZ, URZ ;  /* 0x0000003f3f3ff290 */ /* 0x000fe4000fffe03f */
[----:B------:R-:W-:-:S05]  /*8b30*/  @P0 BRA `(.L_x_1857) ;  /* 0x0000031000000947 */ /* 0x000fca0003800000 */
[--C-:B------:R-:W-:Y:S02]  /*8b40*/  SHF.R.S32.HI R2, RZ, 0x1f, R39.reuse ;  /* 0x0000001fff027819 */ /* 0x100fe40000011427 */
[----:B------:R-:W-:Y:S04]  /*8b50*/  IADD3 R0, P3, P0, R80, R60, R39 ;  /* 0x0000003c50007210 */ /* 0x000fe8000787e027 */
[----:B------:R-:W-:Y:S02]  /*8b60*/  IADD3.X R3, R82, R61, R2, P3, P0 ;  /* 0x0000003d52037210 */ /* 0x000fe40001fe0402 */
[C---:B------:R-:W-:Y:S04]  /*8b70*/  LEA R2, P0, R0.reuse, c[0x0][0x1c8], 0x1 ;  /* 0x0000720000027a11 */ /* 0x040fe800078008ff */
[----:B------:R-:W-:Y:S05]  /*8b80*/  LEA.HI.X R3, R0, c[0x0][0x1cc], R3, 0x1, P0 ;  /* 0x0000730000037a11 */ /* 0x000fea00000f0c03 */
[----:B------:R2:W-:Y:S01]  /*8b90*/  STG.E.128 [R2.64], R32 ;  /* 0x0000002002007986 */ /* 0x0005e2000c101d0c */
[----:B------:R-:W-:-:S05]  /*8ba0*/  BRA `(.L_x_1857) ;  /* 0x000002a000007947 */ /* 0x000fca0003800000 */
.L_x_1843:
        /* <DEDUP_REMOVED lines=22> */
.L_x_1875:
[----:B------:R-:W-:Y:S05]  /*8d10*/  BSYNC B0 ;  /* 0x0000000000007941 */ /* 0x000fea0003800000 */
.L_x_1874:
        /* <DEDUP_REMOVED lines=19> */
.L_x_1857:
[----:B------:R-:W-:Y:S05]  /*8e50*/  BSYNC B2 ;  /* 0x0000000000027941 */ /* 0x000fea0003800000 */
.L_x_1842:
[----:B--2---:R-:W-:Y:S01]  /*8e60*/  IMAD.WIDE.U32 R2, R38, 0x30, RZ ;  /* 0x0000003026027825 */ /* 0x004fe200078e00ff */
[----:B-1----:R-:W-:Y:S01]  /*8e70*/  P2R R14, PR, RZ, 0x2 ;  /* 0x00000002ff0e7803 */ /* 0x002fe20000000000 */
[----:B------:R-:W-:Y:S01]  /*8e80*/  BSSY B0, `(.L_x_1876) ;  /* 0x000004e000007945 */ /* 0x000fe20003800000 */
[----:B------:R-:W-:Y:S01]  /*8e90*/  LOP3.LUT P1, RZ, R215, 0x8, RZ, 0xc0, !PT ;  /* 0x00000008d7ff7812 */ /* 0x000fe2000782c0ff */
[----:B------:R-:W-:Y:S01]  /*8ea0*/  IMAD R5, R83, 0x30, RZ ;  /* 0x0000003053057824 */ /* 0x000fe200078e02ff */
[-C--:B------:R-:W-:Y:S02]  /*8eb0*/  IADD3 R0, P0, R112, R2.reuse, RZ ;  /* 0x0000000270007210 */ /* 0x080fe40007f1e0ff */
[----:B------:R-:W-:Y:S01]  /*8ec0*/  LOP3.LUT P5, RZ, R215, 0x2, RZ, 0xc0, !PT ;  /* 0x00000002d7ff7812 */ /* 0x000fe200078ac0ff */
[----:B------:R-:W-:Y:S01]  /*8ed0*/  IMAD.IADD R5, R3, 0x1, R5 ;  /* 0x0000000103057824 */ /* 0x000fe200078e0205 */
[----:B------:R-:W-:Y:S03]  /*8ee0*/  LOP3.LUT P6, RZ, R215, 0x1, RZ, 0xc0, !PT ;  /* 0x00000001d7ff7812 */ /* 0x000fe600078cc0ff */
[----:B------:R-:W-:Y:S01]  /*8ef0*/  IMAD.X R3, R5, 0x1, R122, P0 ;  /* 0x0000000105037824 */ /* 0x000fe200000e067a */
[----:B------:R-:W-:Y:S01]  /*8f00*/  IADD3 R10, P0, R121, R2, RZ ;  /* 0x00000002790a7210 */ /* 0x000fe20007f1e0ff */
[----:B------:R-:W-:Y:S04]  /*8f10*/  IMAD.IADD R2, R79, 0x1, -R231 ;  /* 0x000000014f027824 */ /* 0x000fe800078e0ae7 */
[----:B------:R-:W-:Y:S01]  /*8f20*/  IMAD.X R24, R5, 0x1, R120, P0 ;  /* 0x0000000105187824 */ /* 0x000fe200000e0678 */
[----:B------:R-:W-:Y:S11]  /*8f30*/  ISETP.GE.AND P0, PT, R2, 0x21, PT ;  /* 0x000000210200780c */ /* 0x000ff60003f06270 */
[----:B------:R-:W-:Y:S02]  /*8f40*/  @!UPT UIADD3 URZ, URZ, URZ, URZ ;  /* 0x0000003f3f3ff290 */ /* 0x000fe4000fffe03f */
[----:B------:R-:W-:Y:S02]  /*8f50*/  @P0 IADD3 R5, P3, R0, 0x20, RZ ;  /* 0x0000002000050810 */ /* 0x000fe40007f7e0ff */
[----:B------:R-:W-:Y:S03]  /*8f60*/  @P0 MOV R9, R97 ;  /* 0x0000006100090202 */ /* 0x000fe60000000f00 */
[----:B------:R-:W-:Y:S01]  /*8f70*/  @P0 IMAD.X R8, RZ, RZ, R3, P3 ;  /* 0x000000ffff080224 */ /* 0x000fe200018e0603 */
[----:B------:R-:W-:Y:S11]  /*8f80*/  ISETP.GE.AND P3, PT, R2, 0x1, PT ;  /* 0x000000010200780c */ /* 0x000ff60003f66270 */
[----:B------:R-:W-:Y:S02]  /*8f90*/  @!UPT UIADD3 URZ, URZ, URZ, URZ ;  /* 0x0000003f3f3ff290 */ /* 0x000fe4000fffe03f */
[----:B------:R-:W-:Y:S01]  /*8fa0*/  @P3 MOV R2, R86 ;  /* 0x0000005600023202 */ /* 0x000fe20000000f00 */
[----:B------:R-:W-:Y:S02]  /*8fb0*/  @P3 IMAD R7, R3, c[0x0][0x258], RZ ;  /* 0x0000960003073a24 */ /* 0x000fe400078e02ff */
[----:B------:R-:W-:Y:S04]  /*8fc0*/  @P3 IMAD.MOV.U32 R3, RZ, RZ, R97 ;  /* 0x000000ffff033224 */ /* 0x000fe800078e0061 */
[C---:B------:R-:W-:Y:S04]  /*8fd0*/  @P3 IMAD.WIDE.U32 R2, R0.reuse, c[0x0][0x258], R2 ;  /* 0x0000960000023a25 */ /* 0x040fe800078e0002 */
[----:B------:R-:W-:Y:S01]  /*8fe0*/  @P3 IMAD R0, R0, c[0x0][0x25c], R7 ;  /* 0x0000970000003a24 */ /* 0x000fe200078e0207 */
[C---:B------:R-:W-:Y:S03]  /*8ff0*/  @P3 LEA R12, P4, R2.reuse, c[0x0][0x250], 0x1 ;  /* 0x00009400020c3a11 */ /* 0x040fe600078808ff */
[----:B------:R-:W-:Y:S05]  /*9000*/  @P3 IMAD.IADD R0, R3, 0x1, R0 ;  /* 0x0000000103003824 */ /* 0x000fea00078e0200 */
[----:B------:R-:W-:Y:S01]  /*9010*/  @P3 LEA.HI.X R13, R2, c[0x0][0x254], R0, 0x1, P4 ;  /* 0x00009500020d3a11 */ /* 0x000fe200020f0c00 */
[----:B------:R-:W-:Y:S02]  /*9020*/  @P0 IMAD R0, R8, c[0x0][0x258], RZ ;  /* 0x0000960008000a24 */ /* 0x000fe400078e02ff */
[----:B------:R-:W-:Y:S02]  /*9030*/  @P0 IMAD.MOV.U32 R8, RZ, RZ, R86 ;  /* 0x000000ffff080224 */ /* 0x000fe400078e0056 */
[----:B------:R-:W-:Y:S01]  /*9040*/  @!PT LDS RZ, [RZ] ;  /* 0x00000000fffff984 */ /* 0x000fe20000000800 */
[----:B------:R-:W-:Y:S01]  /*9050*/  @!PT LDS RZ, [RZ] ;  /* 0x00000000fffff984 */ /* 0x000fe20000000800 */
[----:B------:R-:W-:Y:S01]  /*9060*/  @!PT LDS RZ, [RZ] ;  /* 0x00000000fffff984 */ /* 0x000fe20000000800 */
[----:B------:R1:W-:Y:S01]  /*9070*/  @P3 LDGSTS.E.BYPASS.LTC128B.128 [R220+0x4080], [R12.64], !P1 ;  /* 0x040800000cdc3fae */ /* 0x0003e2000c901d4c */
[----:B------:R-:W-:Y:S01]  /*9080*/  ISETP.NE.AND P1, PT, R14, RZ, PT ;  /* 0x000000ff0e00720c */ /* 0x000fe20003f25270 */
[C---:B------:R-:W-:Y:S04]  /*9090*/  @P0 IMAD.WIDE.U32 R8, R5.reuse, c[0x0][0x258], R8 ;  /* 0x0000960005080a25 */ /* 0x040fe800078e0008 */
[----:B------:R-:W-:Y:S01]  /*90a0*/  @P0 IMAD R5, R5, c[0x0][0x25c], R0 ;  /* 0x0000970005050a24 */ /* 0x000fe200078e0200 */
[C---:B------:R-:W-:Y:S03]  /*90b0*/  @P0 LEA R2, P4, R8.reuse, c[0x0][0x250], 0x1 ;  /* 0x0000940008020a11 */ /* 0x040fe600078808ff */
[----:B------:R-:W-:Y:S05]  /*90c0*/  @P0 IMAD.IADD R5, R9, 0x1, R5 ;  /* 0x0000000109050824 */ /* 0x000fea00078e0205 */
[----:B------:R-:W-:Y:S02]  /*90d0*/  @P0 LEA.HI.X R3, R8, c[0x0][0x254], R5, 0x1, P4 ;  /* 0x0000950008030a11 */ /* 0x000fe400020f0c05 */
[C---:B------:R-:W-:Y:S11]  /*90e0*/  LOP3.LUT P4, RZ, R215.reuse, 0x4, RZ, 0xc0, !PT ;  /* 0x00000004d7ff7812 */ /* 0x040ff6000788c0ff */
[----:B------:R-:W-:Y:S02]  /*90f0*/  @!UPT UIADD3 URZ, URZ, URZ, URZ ;  /* 0x0000003f3f3ff290 */ /* 0x000fe4000fffe03f */
[----:B------:R1:W-:Y:S04]  /*9100*/  @P3 LDGSTS.E.BYPASS.LTC128B.128 [R220+0x5880], [R12.64+0x80], !P4 ;  /* 0x058800800cdc3fae */ /* 0x0003e8000e101d4c */
[----:B------:R1:W-:Y:S04]  /*9110*/  @P3 LDGSTS.E.BYPASS.LTC128B.128 [R220+0x7080], [R12.64+0x100], !P5 ;  /* 0x070801000cdc3fae */ /* 0x0003e8000e901d4c */
[----:B------:R1:W-:Y:S01]  /*9120*/  @P3 LDGSTS.E.BYPASS.LTC128B.128 [R220+0x8880], [R12.64+0x180], !P6 ;  /* 0x088801800cdc3fae */ /* 0x0003e2000f101d4c */
[----:B------:R-:W-:Y:S11]  /*9130*/  LOP3.LUT P3, RZ, R215, 0x8, RZ, 0xc0, !PT ;  /* 0x00000008d7ff7812 */ /* 0x000ff6000786c0ff */
[----:B------:R-:W-:Y:S02]  /*9140*/  @!UPT UIADD3 URZ, URZ, URZ, URZ ;  /* 0x0000003f3f3ff290 */ /* 0x000fe4000fffe03f */
[----:B------:R1:W-:Y:S04]  /*9150*/  @P0 LDGSTS.E.BYPASS.LTC128B.128 [R223+0x5080], [R2.64], !P3 ;  /* 0x0508000002df0fae */ /* 0x0003e8000d901d4c */
[----:B------:R1:W-:Y:S04]  /*9160*/  @P0 LDGSTS.E.BYPASS.LTC128B.128 [R223+0x6880], [R2.64+0x80], !P4 ;  /* 0x0688008002df0fae */ /* 0x0003e8000e101d4c */
[----:B------:R1:W-:Y:S04]  /*9170*/  @P0 LDGSTS.E.BYPASS.LTC128B.128 [R223+0x8080], [R2.64+0x100], !P5 ;  /* 0x0808010002df0fae */ /* 0x0003e8000e901d4c */
[----:B------:R1:W-:Y:S01]  /*9180*/  @P0 LDGSTS.E.BYPASS.LTC128B.128 [R223+0x9880], [R2.64+0x180], !P6 ;  /* 0x0988018002df0fae */ /* 0x0003e2000f101d4c */
[----:B------:R-:W-:Y:S03]  /*9190*/  ISETP.GT.AND P0, PT, R79, R231, PT ;  /* 0x000000e74f00720c */ /* 0x000fe60003f04270 */
[----:B------:R-:W0:Y:S01]  /*91a0*/  LDGDEPBAR ;  /* 0x00000000000079af */ /* 0x000e220000000000 */
[----:B------:R-:W-:Y:S04]  /*91b0*/  DEPBAR.LE SB0, 0x0 ;  /* 0x000080000000791a */ /* 0x000fe80000000000 */
[----:B------:R-:W-:Y:S06]  /*91c0*/  BAR.SYNC.DEFER_BLOCKING 0x0 ;  /* 0x0000000000007b1d */ /* 0x000fec0000010000 */
[----:B------:R-:W-:-:S05]  /*91d0*/  @!P0 BRA `(.L_x_1877) ;  /* 0x0000018000008947 */ /* 0x000fca0003800000 */
[----:B-1----:R-:W-:Y:S02]  /*91e0*/  IMAD.MOV.U32 R8, RZ, RZ, R84 ;  /* 0x000000ffff087224 */ /* 0x002fe400078e0054 */
[----:B------:R-:W-:Y:S02]  /*91f0*/  IMAD.MOV.U32 R9, RZ, RZ, R96 ;  /* 0x000000ffff097224 */ /* 0x000fe400078e0060 */
[----:B------:R-:W-:Y:S02]  /*9200*/  IMAD R0, R24, c[0x0][0x208], RZ ;  /* 0x0000820018007a24 */ /* 0x000fe400078e02ff */
[C---:B------:R-:W-:Y:S04]  /*9210*/  IMAD.WIDE.U32 R8, R10.reuse, c[0x0][0x208], R8 ;  /* 0x000082000a087a25 */ /* 0x040fe800078e0008 */
        /* <DEDUP_REMOVED lines=20> */
.L_x_1877:
[----:B-1----:R-:W-:Y:S05]  /*9360*/  BSYNC B0 ;  /* 0x0000000000007941 */ /* 0x002fea0003800000 */
.L_x_1876:
[----:B------:R-:W-:Y:S01]  /*9370*/  ISETP.GE.AND P0, PT, R155, R79, PT ;  /* 0x0000004f9b00720c */ /* 0x000fe20003f06270 */
[----:B------:R-:W-:Y:S01]  /*9380*/  @!UPT UIADD3 URZ, URZ, URZ, URZ ;  /* 0x0000003f3f3ff290 */ /* 0x000fe2000fffe03f */
[----:B------:R-:W-:Y:S11]  /*9390*/  BSSY B0, `(.L_x_1878) ;  /* 0x000001c000007945 */ /* 0x000ff60003800000 */
[----:B------:R-:W-:-:S05]  /*93a0*/  @P0 BRA `(.L_x_1879) ;  /* 0x000001a000000947 */ /* 0x000fca0003800000 */
[----:B------:R-:W-:Y:S01]  /*93b0*/  IADD3 R0, P0, R10, 0x20, RZ ;  /* 0x000000200a007810 */ /* 0x000fe20007f1e0ff */
[----:B------:R-:W-:Y:S02]  /*93c0*/  IMAD.MOV.U32 R8, RZ, RZ, R84 ;  /* 0x000000ffff087224 */ /* 0x000fe400078e0054 */
[----:B------:R-:W-:Y:S02]  /*93d0*/  IMAD.MOV.U32 R9, RZ, RZ, R96 ;  /* 0x000000ffff097224 */ /* 0x000fe400078e0060 */
[----:B------:R-:W-:Y:S02]  /*93e0*/  IMAD.X R2, RZ, RZ, R24, P0 ;  /* 0x000000ffff027224 */ /* 0x000fe400000e0618 */
        /* <DEDUP_REMOVED lines=22> */
.L_x_1879:
[----:B------:R-:W-:Y:S05]  /*9550*/  BSYNC B0 ;  /* 0x0000000000007941 */ /* 0x000fea0003800000 */
.L_x_1878:
[----:B------:R-:W-:Y:S01]  /*9560*/  ISETP.GT.AND P5, PT, R38, R113, PT ;  /* 0x000000712600720c */ /* 0x000fe20003fa4270 */
[----:B------:R-:W-:Y:S01]  /*9570*/  @!UPT UIADD3 URZ, URZ, URZ, URZ ;  /* 0x0000003f3f3ff290 */ /* 0x000fe2000fffe03f */
[----:B------:R-:W-:Y:S11]  /*9580*/  BSSY B0, `(.L_x_1880) ;  /* 0x0000029000007945 */ /* 0x000ff60003800000 */
[----:B------:R-:W-:-:S05]  /*9590*/  @!P5 BRA `(.L_x_1881) ;  /* 0x000002700000d947 */ /* 0x000fca0003800000 */
[----:B------:R-:W-:Y:S01]  /*95a0*/  IADD3 R0, R38, -0x1, RZ ;  /* 0xffffffff26007810 */ /* 0x000fe20007ffe0ff */
[----:B-1----:R-:W-:Y:S01]  /*95b0*/  IMAD.MOV.U32 R2, RZ, RZ, R110 ;  /* 0x000000ffff027224 */ /* 0x002fe200078e006e */
[----:B------:R-:W-:Y:S01]  /*95c0*/  P2R R12, PR, RZ, 0x4 ;  /* 0x00000004ff0c7803 */ /* 0x000fe20000000000 */
[----:B------:R-:W-:Y:S01]  /*95d0*/  IMAD.MOV.U32 R3, RZ, RZ, R109 ;  /* 0x000000ffff037224 */ /* 0x000fe200078e006d */
[----:B------:R-:W-:Y:S01]  /*95e0*/  SHF.R.S32.HI R7, RZ, 0x1f, R0 ;  /* 0x0000001fff077819 */ /* 0x000fe20000011400 */
[----:B------:R-:W-:Y:S01]  /*95f0*/  IMAD R5, R138, R0, RZ ;  /* 0x000000008a057224 */ /* 0x000fe200078e02ff */
[C---:B------:R-:W-:Y:S01]  /*9600*/  LOP3.LUT P2, RZ, R215.reuse, 0x8, RZ, 0xc0, !PT ;  /* 0x00000008d7ff7812 */ /* 0x040fe2000784c0ff */
[-C--:B------:R-:W-:Y:S01]  /*9610*/  IMAD.WIDE.U32 R2, R0, R124.reuse, R2 ;  /* 0x0000007c00027225 */ /* 0x080fe200078e0002 */
[----:B------:R-:W-:Y:S02]  /*9620*/  P2R R10, PR, RZ, 0x2 ;  /* 0x00000002ff0a7803 */ /* 0x000fe40000000000 */
[----:B------:R-:W-:Y:S01]  /*9630*/  LOP3.LUT P1, RZ, R215, 0x4, RZ, 0xc0, !PT ;  /* 0x00000004d7ff7812 */ /* 0x000fe2000782c0ff */
[----:B------:R-:W-:Y:S01]  /*9640*/  IMAD R0, R7, R124, R5 ;  /* 0x0000007c07007224 */ /* 0x000fe200078e0205 */
[----:B------:R-:W-:Y:S03]  /*9650*/  IADD3 R5, -R231, 0x30, RZ ;  /* 0x00000030e7057810 */ /* 0x000fe60007ffe1ff */
[----:B------:R-:W-:Y:S01]  /*9660*/  IMAD.IADD R0, R3, 0x1, R0 ;  /* 0x0000000103007824 */ /* 0x000fe200078e0200 */
[C---:B------:R-:W-:Y:S11]  /*9670*/  ISETP.GE.AND P3, PT, R5.reuse, 0x1, PT ;  /* 0x000000010500780c */ /* 0x040ff60003f66270 */
[----:B------:R-:W-:Y:S02]  /*9680*/  @!UPT UIADD3 URZ, URZ, URZ, URZ ;  /* 0x0000003f3f3ff290 */ /* 0x000fe4000fffe03f */
[C---:B------:R-:W-:Y:S04]  /*9690*/  @P3 LEA R8, P0, R2.reuse, c[0x0][0x220], 0x1 ;  /* 0x0000880002083a11 */ /* 0x040fe800078008ff */
[----:B------:R-:W-:Y:S02]  /*96a0*/  @P3 LEA.HI.X R9, R2, c[0x0][0x224], R0, 0x1, P0 ;  /* 0x0000890002093a11 */ /* 0x000fe400000f0c00 */
[----:B------:R-:W-:Y:S03]  /*96b0*/  ISETP.GE.AND P0, PT, R5, 0x21, PT ;  /* 0x000000210500780c */ /* 0x000fe60003f06270 */
[----:B------:R-:W-:Y:S01]  /*96c0*/  @!PT LDS RZ, [RZ] ;  /* 0x00000000fffff984 */ /* 0x000fe20000000800 */
[----:B------:R-:W-:Y:S01]  /*96d0*/  @!PT LDS RZ, [RZ] ;  /* 0x00000000fffff984 */ /* 0x000fe20000000800 */
[----:B------:R-:W-:Y:S01]  /*96e0*/  @!PT LDS RZ, [RZ] ;  /* 0x00000000fffff984 */ /* 0x000fe20000000800 */
[----:B------:R1:W-:Y:S01]  /*96f0*/  @P3 LDGSTS.E.BYPASS.LTC128B.128 [R220+0xa080], [R8.64], !P2 ;  /* 0x0a08000008dc3fae */ /* 0x0003e2000d101d4c */
[----:B------:R-:W-:Y:S03]  /*9700*/  ISETP.NE.AND P2, PT, R12, RZ, PT ;  /* 0x000000ff0c00720c */ /* 0x000fe60003f45270 */
[----:B------:R1:W-:Y:S06]  /*9710*/  @P3 LDGSTS.E.BYPASS.LTC128B.128 [R220+0xb880], [R8.64+0x80], !P1 ;  /* 0x0b88008008dc3fae */ /* 0x0003ec000c901d4c */
[----:B------:R-:W-:Y:S05]  /*9720*/  @P0 IADD3 R3, P4, R154, R2, RZ ;  /* 0x000000029a030210 */ /* 0x000fea0007f9e0ff */
[----:B------:R-:W-:Y:S01]  /*9730*/  @P0 IMAD.X R0, R0, 0x1, R134, P4 ;  /* 0x0000000100000824 */ /* 0x000fe200020e0686 */
[C---:B------:R-:W-:Y:S04]  /*9740*/  @P0 LEA R2, P4, R3.reuse, c[0x0][0x220], 0x1 ;  /* 0x0000880003020a11 */ /* 0x040fe800078808ff */
[----:B------:R-:W-:Y:S02]  /*9750*/  @P0 LEA.HI.X R3, R3, c[0x0][0x224], R0, 0x1, P4 ;  /* 0x0000890003030a11 */ /* 0x000fe400020f0c00 */
[C---:B------:R-:W-:Y:S11]  /*9760*/  LOP3.LUT P4, RZ, R215.reuse, 0x2, RZ, 0xc0, !PT ;  /* 0x00000002d7ff7812 */ /* 0x040ff6000788c0ff */
[----:B------:R-:W-:Y:S02]  /*9770*/  @!UPT UIADD3 URZ, URZ, URZ, URZ ;  /* 0x0000003f3f3ff290 */ /* 0x000fe4000fffe03f */
[----:B------:R1:W-:Y:S04]  /*9780*/  @P3 LDGSTS.E.BYPASS.LTC128B.128 [R220+0xd080], [R8.64+0x100], !P4 ;  /* 0x0d08010008dc3fae */ /* 0x0003e8000e101d4c */
[----:B------:R1:W-:Y:S01]  /*9790*/  @P3 LDGSTS.E.BYPASS.LTC128B.128 [R220+0xe880], [R8.64+0x180], !P6 ;  /* 0x0e88018008dc3fae */ /* 0x0003e2000f101d4c */
[----:B------:R-:W-:Y:S11]  /*97a0*/  LOP3.LUT P3, RZ, R215, 0x8, RZ, 0xc0, !PT ;  /* 0x00000008d7ff7812 */ /* 0x000ff6000786c0ff */
[----:B------:R-:W-:Y:S02]  /*97b0*/  @!UPT UIADD3 URZ, URZ, URZ, URZ ;  /* 0x0000003f3f3ff290 */ /* 0x000fe4000fffe03f */
[----:B------:R1:W-:Y:S04]  /*97c0*/  @P0 LDGSTS.E.BYPASS.LTC128B.128 [R223+0xb080], [R2.64], !P3 ;  /* 0x0b08000002df0fae */ /* 0x0003e8000d901d4c */
[----:B------:R1:W-:Y:S01]  /*97d0*/  @P0 LDGSTS.E.BYPASS.LTC128B.128 [R223+0xc880], [R2.64+0x80], !P1 ;  /* 0x0c88008002df0fae */ /* 0x0003e2000c901d4c */
[----:B------:R-:W-:Y:S03]  /*97e0*/  ISETP.NE.AND P1, PT, R10, RZ, PT ;  /* 0x000000ff0a00720c */ /* 0x000fe60003f25270 */
[----:B------:R1:W-:Y:S04]  /*97f0*/  @P0 LDGSTS.E.BYPASS.LTC128B.128 [R223+0xe080], [R2.64+0x100], !P4 ;  /* 0x0e08010002df0fae */ /* 0x0003e8000e101d4c */
[----:B------:R1:W-:Y:S04]  /*9800*/  @P0 LDGSTS.E.BYPASS.LTC128B.128 [R223+0xf880], [R2.64+0x180], !P6 ;  /* 0x0f88018002df0fae */ /* 0x0003e8000f101d4c */
.L_x_1881:
[----:B------:R-:W-:Y:S05]  /*9810*/  BSYNC B0 ;  /* 0x0000000000007941 */ /* 0x000fea0003800000 */
.L_x_1880:
[----:B------:R-:W0:Y:S01]  /*9820*/  LDGDEPBAR ;  /* 0x00000000000079af */ /* 0x000e220000000000 */
[----:B------:R-:W-:Y:S01]  /*9830*/  IADD3 R38, R38, -0x1, RZ ;  /* 0xffffffff26267810 */ /* 0x000fe20007ffe0ff */
[----:B------:R-:W-:-:S05]  /*9840*/  @P5 BRA `(.L_x_1882) ;  /* 0xffffa2f000005947 */ /* 0x000fca000383ffff */
[----:B------:R-:W2:Y:S04]  /*9850*/  LDL R5, [R1+0x64] ;  /* 0x0000640001057983 */ /* 0x000ea80000100800 */
[----:B------:R3:W5:Y:S01]  /*9860*/  LDL R21, [R1+0x58] ;  /* 0x0000580001157983 */ /* 0x0007620000100800 */
[----:B------:R-:W-:Y:S03]  /*9870*/  WARPSYNC 0xffffffff ;  /* 0xffffffff00007948 */ /* 0x000fe60003800000 */
[----:B------:R-:W-:Y:S01]  /*9880*/  BAR.SYNC.DEFER_BLOCKING 0x0 ;  /* 0x0000000000007b1d */ /* 0x000fe20000010000 */
[----:B--2---:R-:W-:-:S05]  /*9890*/  IADD3 R0, R5, 0x2f, RZ ;  /* 0x0000002f05007810 */ /* 0x004fca0007ffe0ff */
[----:B------:R-:W-:-:S05]  /*98a0*/  IMAD.HI R0, R0, 0x2aaaaaab, RZ ;  /* 0x2aaaaaab00007827 */ /* 0x000fca00078e02ff */
[----:B-1----:R-:W-:-:S04]  /*98b0*/  SHF.R.U32.HI R2, RZ, 0x1f, R0 ;  /* 0x0000001fff027819 */ /* 0x002fc80000011600 */
[----:B------:R-:W-:Y:S02]  /*98c0*/  LEA.HI.SX32 R18, R0, R2, 0x1d ;  /* 0x0000000200127211 */ /* 0x000fe400078feaff */
.L_x_1841:
[----:B---3--:R-:W2:Y:S04]  /*98d0*/  LDL R26, [R1+0x70] ;  /* 0x00007000011a7983 */ /* 0x008ea80000100800 */
[----:B------:R-:W3:Y:S04]  /*98e0*/  LDL.LU R3, [R1+0xc0] ;  /* 0x0000c00001037983 */ /* 0x000ee80000300800 */
[----:B------:R-:W3:Y:S01]  /*98f0*/  S2R R2, SR_TID.X ;  /* 0x0000000000027919 */ /* 0x000ee20000002100 */
[----:B------:R-:W-:-:S05]  /*9900*/  IMAD.MOV.U32 R0, RZ, RZ, c[0x0][0x2c4] ;  /* 0x0000b100ff007624 */ /* 0x000fca00078e00ff */
[----:B------:R-:W-:Y:S01]  /*9910*/  ISETP.NE.AND P3, PT, R0, 0x1, PT ;  /* 0x000000010000780c */ /* 0x000fe20003f65270 */
[----:B------:R-:W-:-:S05]  /*9920*/  IMAD.MOV.U32 R4, RZ, RZ, c[0x0][0x32c] ;  /* 0x0000cb00ff047624 */ /* 0x000fca00078e00ff */
[----:B------:R-:W-:Y:S02]  /*9930*/  ISETP.GE.AND P1, PT, R4, 0x1, PT ;  /* 0x000000010400780c */ /* 0x000fe40003f26270 */
[----:B--2---:R-:W-:Y:S01]  /*9940*/  IADD3 R0, R26, 0x7f, RZ ;  /* 0x0000007f1a007810 */ /* 0x004fe20007ffe0ff */
[----:B---3--:R1:W-:Y:S04]  /*9950*/  STL.64 [R1], R2 ;  /* 0x0000000201007387 */ /* 0x0083e80000100a00 */
[----:B-1----:R-:W-:-:S05]  /*9960*/  @P3 IMAD.HI.U32 R2, R0, c[0x0][0x2c8], RZ ;  /* 0x0000b20000023a27 */ /* 0x002fca00078e00ff */
[----:B------:R-:W-:Y:S01]  /*9970*/  @P3 SHF.R.U32.HI R0, RZ, c[0x0][0x2cc], R2 ;  /* 0x0000b300ff003a19 */ /* 0x000fe20000011602 */
[----:B------:R-:W-:-:S03]  /*9980*/  IMAD.U32 R2, RZ, RZ, UR8 ;  /* 0x00000008ff027e24 */ /* 0x000fc6000f8e00ff */
[----:B------:R-:W-:Y:S02]  /*9990*/  IADD3 R0, R0, 0x1, R5 ;  /* 0x0000000100007810 */ /* 0x000fe40007ffe005 */
[----:B------:R-:W-:-:S03]  /*99a0*/  IADD3 R24, P0, R2, 0x4, RZ ;  /* 0x0000000402187810 */ /* 0x000fc60007f1e0ff */
[----:B-----5:R-:W-:Y:S02]  /*99b0*/  IMAD.IADD R3, R0, 0x1, -R21 ;  /* 0x0000000100037824 */ /* 0x020fe400078e0a15 */
[----:B------:R-:W-:-:S03]  /*99c0*/  IMAD.X R25, RZ, RZ, UR7, P0 ;  /* 0x00000007ff197e24 */ /* 0x000fc600080e06ff */
        /* <DEDUP_REMOVED lines=12> */
.L_x_1885:
[----:B------:R-:W-:-:S13]  /*9a90*/  ISETP.NE.AND P0, PT, R4, 0x1, PT ;  /* 0x000000010400780c */ /* 0x000fda0003f05270 */
[----:B------:R-:W-:-:S05]  /*9aa0*/  @P0 IMAD.HI.U32 R3, R0, c[0x0][0x330], RZ ;  /* 0x0000cc0000030a27 */ /* 0x000fca00078e00ff */
[----:B------:R-:W-:Y:S02]  /*9ab0*/  @P0 SHF.R.U32.HI R0, RZ, c[0x0][0x334], R3 ;  /* 0x0000cd00ff000a19 */ /* 0x000fe40000011603 */
.L_x_1886:
[----:B------:R-:W-:Y:S05]  /*9ac0*/  BSYNC B0 ;  /* 0x0000000000007941 */ /* 0x000fea0003800000 */
.L_x_1884:
[----:B------:R-:W-:-:S05]  /*9ad0*/  IMAD R0, R0, R4, c[0x0][0x32c] ;  /* 0x0000cb0000007624 */ /* 0x000fca00078e0204 */
[----:B------:R-:W-:-:S04]  /*9ae0*/  IMNMX R2, R2, R0, PT ;  /* 0x0000000002027217 */ /* 0x000fc80003800200 */
.L_x_1883:
[----:B------:R-:W-:Y:S01]  /*9af0*/  IADD3 R3, R2, 0x2f, RZ ;  /* 0x0000002f02037810 */ /* 0x000fe20007ffe0ff */
[----:B------:R-:W-:-:S04]  /*9b00*/  @P3 IMAD.HI.U32 R2, R26, c[0x0][0x2c8], RZ ;  /* 0x0000b2001a023a27 */ /* 0x000fc800078e00ff */
[----:B------:R-:W-:-:S04]  /*9b10*/  IMAD.HI R3, R3, 0x2aaaaaab, RZ ;  /* 0x2aaaaaab03037827 */ /* 0x000fc800078e02ff */
[----:B------:R-:W-:Y:S01]  /*9b20*/  IMAD.MOV.U32 R0, RZ, RZ, R26 ;  /* 0x000000ffff007224 */ /* 0x000fe200078e001a */
[----:B------:R-:W-:Y:S02]  /*9b30*/  @P3 SHF.R.U32.HI R0, RZ, c[0x0][0x2cc], R2 ;  /* 0x0000b300ff003a19 */ /* 0x000fe40000011602 */
[----:B------:R-:W-:Y:S02]  /*9b40*/  SHF.R.U32.HI R8, RZ, 0x1f, R3 ;  /* 0x0000001fff087819 */ /* 0x000fe40000011603 */
        /* <DEDUP_REMOVED lines=14> */
.L_x_1889:
[----:B------:R-:W-:-:S13]  /*9c30*/  ISETP.NE.AND P0, PT, R4, 0x1, PT ;  /* 0x000000010400780c */ /* 0x000fda0003f05270 */
[----:B------:R-:W-:-:S05]  /*9c40*/  @P0 IMAD.HI.U32 R3, R0, c[0x0][0x330], RZ ;  /* 0x0000cc0000030a27 */ /* 0x000fca00078e00ff */
[----:B------:R-:W-:Y:S02]  /*9c50*/  @P0 SHF.R.U32.HI R0, RZ, c[0x0][0x334], R3 ;  /* 0x0000cd00ff000a19 */ /* 0x000fe40000011603 */
.L_x_1890:
[----:B------:R-:W-:Y:S05]  /*9c60*/  BSYNC B0 ;  /* 0x0000000000007941 */ /* 0x000fea0003800000 */
.L_x_1888:
[----:B------:R-:W-:-:S05]  /*9c70*/  IMAD R0, R0, c[0x0][0x32c], RZ ;  /* 0x0000cb0000007a24 */ /* 0x000fca00078e02ff */
[----:B------:R-:W-:-:S05]  /*9c80*/  IMNMX R2, R2, R0, !PT ;  /* 0x0000000002027217 */ /* 0x000fca0007800200 */
.L_x_1887:
[----:B------:R-:W-:Y:S01]  /*9c90*/  IMAD.HI R2, R2, 0x2aaaaaab, RZ ;  /* 0x2aaaaaab02027827 */ /* 0x000fe200078e02ff */
[----:B------:R-:W-:Y:S04]  /*9ca0*/  BSSY B0, `(.L_x_1891) ;  /* 0x0000027000007945 */ /* 0x000fe80003800000 */
[----:B------:R-:W-:-:S04]  /*9cb0*/  SHF.R.U32.HI R7, RZ, 0x1f, R2 ;  /* 0x0000001fff077819 */ /* 0x000fc80000011602 */
[----:B------:R-:W-:Y:S01]  /*9cc0*/  LEA.HI.SX32 R7, R2, R7, 0x1d ;  /* 0x0000000702077211 */ /* 0x000fe200078feaff */
[----:B------:R-:W-:-:S03]  /*9cd0*/  IMAD.MOV.U32 R2, RZ, RZ, RZ ;  /* 0x000000ffff027224 */ /* 0x000fc600078e00ff */
[----:B------:R-:W-:-:S04]  /*9ce0*/  IMNMX R7, RZ, R7, !PT ;  /* 0x00000007ff077217 */ /* 0x000fc80007800200 */
[----:B------:R-:W-:-:S13]  /*9cf0*/  ISETP.GT.AND P0, PT, R8, R7, PT ;  /* 0x000000070800720c */ /* 0x000fda0003f04270 */
[----:B------:R-:W-:Y:S05]  /*9d00*/  @!P0 BRA `(.L_x_1892) ;  /* 0x0000020000008947 */ /* 0x000fea0003800000 */
[----:B------:R-:W2:Y:S02]  /*9d10*/  LDL R0, [R1+0x84] ;  /* 0x0000840001007983 */ /* 0x000ea40000100800 */
[----:B--2---:R-:W-:-:S04]  /*9d20*/  ISETP.NE.AND P0, PT, R0, RZ, PT ;  /* 0x000000ff0000720c */ /* 0x004fc80003f05270 */
[----:B------:R-:W-:-:S04]  /*9d30*/  SEL R0, R0, c[0x0][0x338], P0 ;  /* 0x0000ce0000007a07 */ /* 0x000fc80000000000 */
[----:B------:R-:W-:Y:S02]  /*9d40*/  IABS R4, R0 ;  /* 0x0000000000047213 */ /* 0x000fe40000000000 */
[----:B------:R-:W-:Y:S02]  /*9d50*/  IADD3 R9, R0, -0x1, R8 ;  /* 0xffffffff00097810 */ /* 0x000fe40007ffe008 */
[----:B------:R-:W1:Y:S03]  /*9d60*/  I2F.RP R2, R4 ;  /* 0x0000000400027306 */ /* 0x000e660000209400 */
[----:B------:R-:W-:-:S05]  /*9d70*/  IMAD.IADD R9, R9, 0x1, -R7 ;  /* 0x0000000109097824 */ /* 0x000fca00078e0a07 */
[----:B------:R-:W-:Y:S02]  /*9d80*/  IABS R13, R9 ;  /* 0x00000009000d7213 */ /* 0x000fe40000000000 */
[----:B------:R-:W-:-:S04]  /*9d90*/  LOP3.LUT R9, R9, R0, RZ, 0x3c, !PT ;  /* 0x0000000009097212 */ /* 0x000fc800078e3cff */
[----:B------:R-:W-:Y:S01]  /*9da0*/  ISETP.GE.AND P1, PT, R9, RZ, PT ;  /* 0x000000ff0900720c */ /* 0x000fe20003f26270 */
        /* <DEDUP_REMOVED lines=22> */
.L_x_1892:
[----:B------:R-:W-:Y:S05]  /*9f10*/  BSYNC B0 ;  /* 0x0000000000007941 */ /* 0x000fea0003800000 */
.L_x_1891:
[----:B------:R-:W2:Y:S01]  /*9f20*/  LDL R3, [R1+0xac] ;  /* 0x0000ac0001037983 */ /* 0x000ea20000100800 */
[----:B------:R-:W-:Y:S01]  /*9f30*/  PRMT R0, RZ, 0x7610, R0 ;  /* 0x00007610ff007816 */ /* 0x000fe20000000000 */
[----:B------:R-:W-:Y:S01]  /*9f40*/  IMAD.MOV.U32 R17, RZ, RZ, RZ ;  /* 0x000000ffff117224 */ /* 0x000fe200078e00ff */
[----:B------:R-:W-:Y:S01]  /*9f50*/  MOV R19, RZ ;  /* 0x000000ff00137202 */ /* 0x000fe20000000f00 */
        /* <DEDUP_REMOVED lines=64> */
[----:B--2---:R-:W-:-:S04]  /*a360*/  IMAD R235, R3, R2, R7 ;  /* 0x0000000203eb7224 */ /* 0x004fc800078e0207 */
[----:B------:R-:W-:-:S05]  /*a370*/  IMAD.IADD R2, R235, 0x1, R2 ;  /* 0x00000001eb027824 */ /* 0x000fca00078e0202 */
[----:B------:R-:W-:-:S04]  /*a380*/  IMNMX R27, R8, R2, PT ;  /* 0x00000002081b7217 */ /* 0x000fc80003800200 */
[----:B------:R-:W-:Y:S01]  /*a390*/  ISETP.GT.AND P0, PT, R27, R235, PT ;  /* 0x000000eb1b00720c */ /* 0x000fe20003f04270 */
[----:B------:R1:W-:-:S12]  /*a3a0*/  STL [R1+0x74], R27 ;  /* 0x0000741b01007387 */ /* 0x0003d80000100800 */
[----:B------:R-:W-:Y:S05]  /*a3b0*/  @!P0 BRA `(.L_x_1893) ;  /* 0x0000f7d000008947 */ /* 0x000fea0003800000 */
[----:B------:R-:W2:Y:S01]  /*a3c0*/  LDL R0, [R1+0x4c] ;  /* 0x00004c0001007983 */ /* 0x000ea20000100800 */
[----:B------:R-:W-:Y:S01]  /*a3d0*/  ISETP.NE.U32.AND P0, PT, RZ, c[0x0][0x340], PT ;  /* 0x0000d000ff007a0c */ /* 0x000fe20003f05070 */
[----:B------:R-:W-:Y:S02]  /*a3e0*/  ULDC.64 UR4, c[0x0][0x18] ;  /* 0x0000060000047ab9 */ /* 0x000fe40000000a00 */
[----:B------:R-:W3:Y:S01]  /*a3f0*/  LDL R18, [R1+0x50] ;  /* 0x0000500001127983 */ /* 0x000ee20000100800 */
[----:B------:R-:W-:-:S13]  /*a400*/  ISETP.NE.AND.EX P0, PT, RZ, c[0x0][0x344], PT, P0 ;  /* 0x0000d100ff007a0c */ /* 0x000fda0003f05300 */
[----:B------:R-:W-:-:S04]  /*a410*/  @P0 IMAD.MOV.U32 R2, RZ, RZ, 0x4 ;  /* 0x00000004ff020424 */ /* 0x000fc800078e00ff */
[----:B------:R-:W-:-:S05]  /*a420*/  @P0 IMAD.WIDE R2, R239, R2, c[0x0][0x340] ;  /* 0x0000d000ef020625 */ /* 0x000fca00078e0202 */
[----:B------:R2:W4:Y:S04]  /*a430*/  @P0 LDG.E R16, [R2.64] ;  /* 0x0000000c02100981 */ /* 0x000528000c1e1900 */
[----:B------:R-:W5:Y:S01]  /*a440*/  S2R R4, SR_TID.X ;  /* 0x0000000000047919 */ /* 0x000f620000002100 */
[----:B------:R-:W-:Y:S02]  /*a450*/  ISETP.NE.U32.AND P1, PT, RZ, c[0x0][0x348], PT ;  /* 0x0000d200ff007a0c */ /* 0x000fe40003f25070 */
[----:B------:R-:W-:Y:S02]  /*a460*/  SHF.R.S32.HI R15, RZ, 0x1f, R239 ;  /* 0x0000001fff0f7819 */ /* 0x000fe400000114ef */
[----:B-----5:R-:W-:-:S04]  /*a470*/  SHF.R.S32.HI R9, RZ, 0x1f, R4 ;  /* 0x0000001fff097819 */ /* 0x020fc80000011404 */
[----:B------:R-:W-:-:S04]  /*a480*/  LEA.HI R9, R9, R4, RZ, 0x3 ;  /* 0x0000000409097211 */ /* 0x000fc800078f18ff */
[----:B------:R-:W-:-:S05]  /*a490*/  LOP3.LUT R9, R9, 0xfffffff8, RZ, 0xc0, !PT ;  /* 0xfffffff809097812 */ /* 0x000fca00078ec0ff */
[----:B------:R-:W-:Y:S01]  /*a4a0*/  IMAD.IADD R9, R4, 0x1, -R9 ;  /* 0x0000000104097824 */ /* 0x000fe200078e0a09 */
[----:B------:R-:W-:Y:S02]  /*a4b0*/  ISETP.NE.AND.EX P1, PT, RZ, c[0x0][0x34c], PT, P1 ;  /* 0x0000d300ff007a0c */ /* 0x000fe40003f25310 */
[----:B------:R-:W-:Y:S02]  /*a4c0*/  ISETP.GE.AND P4, PT, R144, c[0x0][0x1d4], PT ;  /* 0x0000750090007a0c */ /* 0x000fe40003f86270 */
[----:B------:R-:W-:Y:S02]  /*a4d0*/  SEL R8, R15, RZ, !P1 ;  /* 0x000000ff0f087207 */ /* 0x000fe40004800000 */
[----:B------:R-:W-:Y:S02]  /*a4e0*/  SEL R7, R239, RZ, !P1 ;  /* 0x000000ffef077207 */ /* 0x000fe40004800000 */
[----:B------:R-:W-:Y:S01]  /*a4f0*/  ISETP.GE.AND P2, PT, R140, c[0x0][0x1d4], PT ;  /* 0x000075008c007a0c */ /* 0x000fe20003f46270 */
[----:B------:R-:W-:Y:S01]  /*a500*/  IMAD R8, R8, c[0x0][0x1c0], RZ ;  /* 0x0000700008087a24 */ /* 0x000fe200078e02ff */
[----:B------:R-:W-:-:S05]  /*a510*/  LOP3.LUT R215, R215, 0xfffffbff, RZ, 0xc0, !PT ;  /* 0xfffffbffd7d77812 */ /* 0x000fca00078ec0ff */
[----:B------:R-:W-:-:S04]  /*a520*/  @P4 LOP3.LUT R215, R215, 0x400, RZ, 0xfc, !PT ;  /* 0x00000400d7d74812 */ /* 0x000fc800078efcff */
[----:B------:R-:W-:-:S04]  /*a530*/  LOP3.LUT R215, R215, 0xfffff7ff, RZ, 0xc0, !PT ;  /* 0xfffff7ffd7d77812 */ /* 0x000fc800078ec0ff */
[----:B------:R-:W-:Y:S02]  /*a540*/  @P2 LOP3.LUT R215, R215, 0x800, RZ, 0xfc, !PT ;  /* 0x00000800d7d72812 */ /* 0x000fe400078efcff */
[----:B------:R-:W-:Y:S02]  /*a550*/  ISETP.GE.AND P1, PT, R234, c[0x0][0x1d4], PT ;  /* 0x00007500ea007a0c */ /* 0x000fe40003f26270 */
[----:B------:R-:W-:Y:S01]  /*a560*/  LOP3.LUT R215, R215, 0xfffffdff, RZ, 0xc0, !PT ;  /* 0xfffffdffd7d77812 */ /* 0x000fe200078ec0ff */
[----:B------:R-:W-:Y:S01]  /*a570*/  UIADD3 UR4, UP0, UR4, 0x10080, URZ ;  /* 0x0001008004047890 */ /* 0x000fe2000ff1e03f */
[----:B------:R-:W-:Y:S02]  /*a580*/  SEL R14, RZ, 0x1, P2 ;  /* 0x00000001ff0e7807 */ /* 0x000fe40001000000 */
[----:B------:R-:W-:Y:S01]  /*a590*/  ISETP.NE.U32.AND P2, PT, RZ, c[0x0][0x350], PT ;  /* 0x0000d400ff007a0c */ /* 0x000fe20003f45070 */
[----:B------:R-:W-:Y:S01]  /*a5a0*/  UIADD3.X UR5, URZ, UR5, URZ, UP0, !UPT ;  /* 0x000000053f057290 */ /* 0x000fe200087fe43f */
[C---:B------:R-:W-:Y:S01]  /*a5b0*/  IMAD.WIDE.U32 R12, R243.reuse, c[0x0][0x210], RZ ;  /* 0x00008400f30c7a25 */ /* 0x040fe200078e00ff */
[----:B------:R1:W-:Y:S03]  /*a5c0*/  STL [R1+0x10], R21 ;  /* 0x0000101501007387 */ /* 0x0003e60000100800 */
[----:B------:R-:W-:Y:S01]  /*a5d0*/  IMAD R13, R243, c[0x0][0x214], R13 ;  /* 0x00008500f30d7a24 */ /* 0x000fe200078e020d */
[----:B------:R-:W-:Y:S01]  /*a5e0*/  SHF.R.S32.HI R19, RZ, 0x1f, R231 ;  /* 0x0000001fff137819 */ /* 0x000fe200000114e7 */
[----:B------:R-:W-:Y:S01]  /*a5f0*/  IMAD.U32 R22, RZ, RZ, UR8 ;  /* 0x00000008ff167e24 */ /* 0x000fe2000f8e00ff */
[----:B------:R-:W-:-:S02]  /*a600*/  ISETP.GE.AND P5, PT, R140, c[0x0][0x198], PT ;  /* 0x000066008c007a0c */ /* 0x000fc40003fa6270 */
[----:B------:R-:W-:Y:S02]  /*a610*/  IADD3 R124, R27, -0x1, RZ ;  /* 0xffffffff1b7c7810 */ /* 0x000fe40007ffe0ff */
[----:B--2---:R-:W-:-:S05]  /*a620*/  SHF.R.S32.HI R2, RZ, 0x1f, R0 ;  /* 0x0000001fff027819 */ /* 0x004fca0000011400 */
[----:B------:R-:W-:-:S04]  /*a630*/  IMAD R2, R2, c[0x0][0x178], RZ ;  /* 0x00005e0002027a24 */ /* 0x000fc800078e02ff */
[C---:B------:R-:W-:Y:S02]  /*a640*/  IMAD R4, R0.reuse, c[0x0][0x17c], R2 ;  /* 0x00005f0000047a24 */ /* 0x040fe400078e0202 */
[----:B------:R-:W-:-:S04]  /*a650*/  IMAD.WIDE.U32 R2, R0, c[0x0][0x178], RZ ;  /* 0x00005e0000027a25 */ /* 0x000fc800078e00ff */
[----:B------:R-:W-:Y:S02]  /*a660*/  IMAD R0, R9, 0x20, R231 ;  /* 0x0000002009007824 */ /* 0x000fe400078e02e7 */
[----:B------:R-:W-:Y:S02]  /*a670*/  IMAD.IADD R3, R3, 0x1, R4 ;  /* 0x0000000103037824 */ /* 0x000fe400078e0204 */
[----:B------:R-:W-:Y:S02]  /*a680*/  IMAD.IADD R4, R26, 0x1, R0 ;  /* 0x000000011a047824 */ /* 0x000fe400078e0200 */
[----:B------:R-:W-:-:S04]  /*a690*/  IMAD.WIDE.U32 R2, R243, c[0x0][0x1b8], R2 ;  /* 0x00006e00f3027a25 */ /* 0x000fc800078e0002 */
[----:B------:R-:W-:-:S04]  /*a6a0*/  @P3 IMAD.HI.U32 R9, R4, c[0x0][0x2c8], RZ ;  /* 0x0000b20004093a27 */ /* 0x000fc800078e00ff */
[----:B------:R-:W-:Y:S01]  /*a6b0*/  IMAD.MOV.U32 R0, RZ, RZ, R4 ;  /* 0x000000ffff007224 */ /* 0x000fe200078e0004 */
[----:B------:R-:W-:Y:S01]  /*a6c0*/  @P3 SHF.R.U32.HI R0, RZ, c[0x0][0x2cc], R9 ;  /* 0x0000b300ff003a19 */ /* 0x000fe20000011609 */
[----:B------:R-:W-:Y:S02]  /*a6d0*/  IMAD R3, R243, c[0x0][0x1bc], R3 ;  /* 0x00006f00f3037a24 */ /* 0x000fe400078e0203 */
[C---:B------:R-:W-:Y:S01]  /*a6e0*/  IMAD R9, R7.reuse, c[0x0][0x1c4], R8 ;  /* 0x0000710007097a24 */ /* 0x040fe200078e0208 */
[----:B------:R-:W-:Y:S01]  /*a6f0*/  SHF.R.S32.HI R8, RZ, 0x1f, R0 ;  /* 0x0000001fff087819 */ /* 0x000fe20000011400 */
[----:B------:R-:W-:Y:S01]  /*a700*/  IMAD.WIDE.U32 R2, R7, c[0x0][0x1c0], R2 ;  /* 0x0000700007027a25 */ /* 0x000fe200078e0002 */
[----:B------:R-:W-:-:S03]  /*a710*/  ISETP.GE.AND P3, PT, R233, c[0x0][0x1d4], PT ;  /* 0x00007500e9007a0c */ /* 0x000fc60003f66270 */
[----:B------:R-:W-:Y:S01]  /*a720*/  IMAD.MOV R7, RZ, RZ, -R0 ;  /* 0x000000ffff077224 */ /* 0x000fe200078e0a00 */
[----:B------:R-:W-:Y:S01]  /*a730*/  IADD3 R3, R3, R9, RZ ;  /* 0x0000000903037210 */ /* 0x000fe20007ffe0ff */
[----:B------:R-:W-:Y:S02]  /*a740*/  IMAD R8, R8, c[0x0][0x1b0], RZ ;  /* 0x00006c0008087a24 */ /* 0x000fe400078e02ff */
[----:B------:R-:W-:Y:S02]  /*a750*/  IMAD R4, R7, c[0x0][0x2c4], R4 ;  /* 0x0000b10007047a24 */ /* 0x000fe400078e0204 */
[C---:B------:R-:W-:Y:S02]  /*a760*/  IMAD R10, R0.reuse, c[0x0][0x1b4], R8 ;  /* 0x00006d00000a7a24 */ /* 0x040fe400078e0208 */
[----:B------:R-:W-:Y:S01]  /*a770*/  IMAD.WIDE.U32 R2, R0, c[0x0][0x1b0], R2 ;  /* 0x00006c0000027a25 */ /* 0x000fe200078e0002 */
[----:B------:R-:W-:Y:S02]  /*a780*/  SEL R0, RZ, 0xffffffff, P4 ;  /* 0xffffffffff007807 */ /* 0x000fe40002000000 */
[----:B------:R-:W-:Y:S01]  /*a790*/  SHF.R.S32.HI R7, RZ, 0x1f, R4 ;  /* 0x0000001fff077819 */ /* 0x000fe20000011404 */
[----:B------:R-:W-:Y:S01]  /*a7a0*/  IMAD.IADD R3, R3, 0x1, R10 ;  /* 0x0000000103037824 */ /* 0x000fe200078e020a */
[----:B------:R-:W-:Y:S01]  /*a7b0*/  @P3 LOP3.LUT R215, R215, 0x200, RZ, 0xfc, !PT ;  /* 0x00000200d7d73812 */ /* 0x000fe200078efcff */
[----:B------:R-:W-:-:S02]  /*a7c0*/  IMAD.SHL.U32 R17, R0, 0x2, RZ ;  /* 0x0000000200117824 */ /* 0x000fc400078e00ff */
[----:B------:R-:W-:Y:S01]  /*a7d0*/  IMAD R0, R7, c[0x0][0x1a8], RZ ;  /* 0x00006a0007007a24 */ /* 0x000fe200078e02ff */
[----:B------:R-:W-:Y:S01]  /*a7e0*/  LOP3.LUT R215, R215, 0xfffffeff, RZ, 0xc0, !PT ;  /* 0xfffffeffd7d77812 */ /* 0x000fe200078ec0ff */
[----:B------:R-:W-:-:S04]  /*a7f0*/  IMAD.WIDE.U32 R2, R4, c[0x0][0x1a8], R2 ;  /* 0x00006a0004027a25 */ /* 0x000fc800078e0002 */
[----:B------:R-:W-:Y:S01]  /*a800*/  IMAD R0, R4, c[0x0][0x1ac], R0 ;  /* 0x00006b0004007a24 */ /* 0x000fe200078e0200 */
[----:B------:R-:W-:Y:S02]  /*a810*/  @P1 LOP3.LUT R215, R215, 0x100, RZ, 0xfc, !PT ;  /* 0x00000100d7d71812 */ /* 0x000fe400078efcff */
[----:B------:R-:W-:Y:S01]  /*a820*/  SEL R4, RZ, 0x8, P1 ;  /* 0x00000008ff047807 */ /* 0x000fe20000800000 */
[----:B------:R-:W-:Y:S01]  /*a830*/  IMAD.IADD R0, R3, 0x1, R0 ;  /* 0x0000000103007824 */ /* 0x000fe200078e0200 */
[C---:B------:R-:W-:Y:S02]  /*a840*/  LEA R20, P1, R2.reuse, c[0x0][0x160], 0x1 ;  /* 0x0000580002147a11 */ /* 0x040fe400078208ff */
[----:B------:R-:W-:Y:S02]  /*a850*/  LOP3.LUT R14, R17, 0x2, R14, 0xe2, !PT ;  /* 0x00000002110e7812 */ /* 0x000fe400078ee20e */
[----:B------:R-:W-:Y:S01]  /*a860*/  LEA.HI.X R17, R2, c[0x0][0x164], R0, 0x1, P1 ;  /* 0x0000590002117a11 */ /* 0x000fe200008f0c00 */
[--C-:B----4-:R-:W-:Y:S01]  /*a870*/  @P0 IMAD.MOV.U32 R2, RZ, RZ, R16.reuse ;  /* 0x000000ffff020224 */ /* 0x110fe200078e0010 */
[----:B------:R-:W-:Y:S01]  /*a880*/  SEL R7, RZ, 0x4, P3 ;  /* 0x00000004ff077807 */ /* 0x000fe20001800000 */
[----:B------:R-:W-:Y:S01]  /*a890*/  @!P0 IMAD.MOV.U32 R2, RZ, RZ, R239 ;  /* 0x000000ffff028224 */ /* 0x000fe200078e00ef */
[----:B------:R-:W-:Y:S01]  /*a8a0*/  @P0 SHF.R.S32.HI R3, RZ, 0x1f, R16 ;  /* 0x0000001fff030819 */ /* 0x000fe20000011410 */
[----:B------:R-:W-:Y:S01]  /*a8b0*/  IMAD.WIDE.U32 R8, R243, c[0x0][0x1e8], RZ ;  /* 0x00007a00f3087a25 */ /* 0x000fe200078e00ff */
[----:B------:R-:W-:-:S02]  /*a8c0*/  ISETP.NE.AND.EX P1, PT, RZ, c[0x0][0x354], PT, P2 ;  /* 0x0000d500ff007a0c */ /* 0x000fc40003f25320 */
[----:B------:R-:W-:Y:S01]  /*a8d0*/  @!P0 MOV R3, R15 ;  /* 0x0000000f00038202 */ /* 0x000fe20000000f00 */
[----:B------:R-:W-:Y:S01]  /*a8e0*/  IMAD.U32 R15, RZ, RZ, UR5 ;  /* 0x00000005ff0f7e24 */ /* 0x000fe2000f8e00ff */
[----:B------:R-:W-:Y:S01]  /*a8f0*/  LOP3.LUT R130, R4, R14, R7, 0xfe, !PT ;  /* 0x0000000e04827212 */ /* 0x000fe200078efe07 */
[----:B------:R-:W-:Y:S01]  /*a900*/  IMAD.U32 R14, RZ, RZ, UR4 ;  /* 0x00000004ff0e7e24 */ /* 0x000fe2000f8e00ff */
[----:B------:R-:W-:Y:S01]  /*a910*/  SEL R3, R3, RZ, !P1 ;  /* 0x000000ff03037207 */ /* 0x000fe20004800000 */
[----:B------:R-:W-:Y:S01]  /*a920*/  IMAD R9, R243, c[0x0][0x1ec], R9 ;  /* 0x00007b00f3097a24 */ /* 0x000fe200078e0209 */
[----:B------:R-:W-:Y:S02]  /*a930*/  SEL R2, R2, RZ, !P1 ;  /* 0x000000ff02027207 */ /* 0x000fe40004800000 */
[----:B------:R1:W-:Y:S01]  /*a940*/  STL.64 [R1+0x8], R14 ;  /* 0x0000080e01007387 */ /* 0x0003e20000100a00 */
[----:B------:R-:W-:Y:S01]  /*a950*/  IMAD R4, R3, c[0x0][0x1f0], RZ ;  /* 0x00007c0003047a24 */ /* 0x000fe200078e02ff */
[----:B---3--:R-:W-:Y:S01]  /*a960*/  IADD3 R0, P0, R231, R18, RZ ;  /* 0x00000012e7007210 */ /* 0x008fe20007f1e0ff */
[----:B------:R-:W-:-:S04]  /*a970*/  IMAD.WIDE.U32 R8, R2, c[0x0][0x1f0], R8 ;  /* 0x00007c0002087a25 */ /* 0x000fc800078e0008 */
[----:B------:R-:W-:Y:S02]  /*a980*/  IMAD R3, R3, c[0x0][0x218], RZ ;  /* 0x0000860003037a24 */ /* 0x000fe400078e02ff */
[----:B------:R-:W-:Y:S01]  /*a990*/  IMAD.WIDE.U32 R12, R2, c[0x0][0x218], R12 ;  /* 0x00008600020c7a25 */ /* 0x000fe200078e000c */
[----:B------:R-:W-:-:S03]  /*a9a0*/  IADD3 R8, P1, R140, R8, RZ ;  /* 0x000000088c087210 */ /* 0x000fc60007f3e0ff */
[----:B------:R-:W-:Y:S01]  /*a9b0*/  IMAD R7, R2, c[0x0][0x1f4], R4 ;  /* 0x00007d0002077a24 */ /* 0x000fe200078e0204 */
[----:B------:R-:W-:Y:S01]  /*a9c0*/  LEA.HI.X.SX32 R4, R18, R19, 0x1, P0 ;  /* 0x0000001312047211 */ /* 0x000fe200000f0eff */
[----:B------:R-:W-:Y:S01]  /*a9d0*/  IMAD R3, R2, c[0x0][0x21c], R3 ;  /* 0x0000870002037a24 */ /* 0x000fe200078e0203 */
[----:B------:R-:W-:Y:S01]  /*a9e0*/  IADD3 R2, P0, R140, R12, RZ ;  /* 0x0000000c8c027210 */ /* 0x000fe20007f1e0ff */
[----:B------:R-:W-:Y:S01]  /*a9f0*/  IMAD.U32 R18, RZ, RZ, UR8 ;  /* 0x00000008ff127e24 */ /* 0x000fe2000f8e00ff */
[C---:B------:R-:W-:Y:S01]  /*aa00*/  IADD3.X R9, R141.reuse, R9, R7, P1, !PT ;  /* 0x000000098d097210 */ /* 0x040fe20000ffe407 */
[C---:B------:R-:W-:Y:S01]  /*aa10*/  IMAD R7, R4.reuse, c[0x0][0x1e0], RZ ;  /* 0x0000780004077a24 */ /* 0x040fe200078e02ff */
[----:B------:R-:W-:Y:S01]  /*aa20*/  IADD3.X R3, R141, R13, R3, P0, !PT ;  /* 0x0000000d8d037210 */ /* 0x000fe200007fe403 */
[----:B------:R-:W-:Y:S01]  /*aa30*/  IMAD R4, R4, c[0x0][0x208], RZ ;  /* 0x0000820004047a24 */ /* 0x000fe200078e02ff */
[----:B------:R-:W-:Y:S01]  /*aa40*/  IADD3 R22, P1, R22, 0x8, RZ ;  /* 0x0000000816167810 */ /* 0x000fe20007f3e0ff */
[----:B------:R-:W-:Y:S01]  /*aa50*/  IMAD R222, R0, c[0x0][0x1e4], R7 ;  /* 0x0000790000de7a24 */ /* 0x000fe200078e0207 */
[----:B------:R-:W-:Y:S01]  /*aa60*/  IADD3 R18, P0, R18, 0x10, RZ ;  /* 0x0000001012127810 */ /* 0x000fe20007f1e0ff */
[----:B------:R-:W-:-:S02]  /*aa70*/  IMAD R4, R0, c[0x0][0x20c], R4 ;  /* 0x0000830000047a24 */ /* 0x000fc400078e0204 */
[----:B------:R-:W-:-:S04]  /*aa80*/  IMAD.WIDE.U32 R224, R0, c[0x0][0x1e0], R8 ;  /* 0x0000780000e07a25 */ /* 0x000fc800078e0008 */
[----:B------:R-:W-:Y:S01]  /*aa90*/  IMAD.WIDE.U32 R226, R0, c[0x0][0x208], R2 ;  /* 0x0000820000e27a25 */ /* 0x000fe200078e0002 */
[----:B------:R-:W-:Y:S02]  /*aaa0*/  ISETP.GE.AND P3, PT, R144, c[0x0][0x198], PT ;  /* 0x0000660090007a0c */ /* 0x000fe40003f66270 */
[----:B------:R-:W-:Y:S01]  /*aab0*/  IADD3.X R19, RZ, UR7, RZ, P0, !PT ;  /* 0x00000007ff137c10 */ /* 0x000fe200087fe4ff */
[----:B------:R-:W-:Y:S01]  /*aac0*/  IMAD.X R23, RZ, RZ, UR7, P1 ;  /* 0x00000007ff177e24 */ /* 0x000fe200088e06ff */
[----:B------:R-:W-:Y:S01]  /*aad0*/  ISETP.GE.AND P2, PT, R233, c[0x0][0x198], PT ;  /* 0x00006600e9007a0c */ /* 0x000fe20003f46270 */
[----:B------:R-:W-:Y:S01]  /*aae0*/  IMAD.IADD R7, R231, 0x1, R26 ;  /* 0x00000001e7077824 */ /* 0x000fe200078e021a */
[----:B------:R-:W-:Y:S01]  /*aaf0*/  ISETP.GE.AND P4, PT, R234, c[0x0][0x198], PT ;  /* 0x00006600ea007a0c */ /* 0x000fe20003f86270 */
[----:B------:R-:W-:Y:S02]  /*ab00*/  IMAD.IADD R222, R225, 0x1, R222 ;  /* 0x00000001e1de7824 */ /* 0x000fe400078e02de */
[----:B------:R-:W-:Y:S01]  /*ab10*/  IMAD.IADD R228, R227, 0x1, R4 ;  /* 0x00000001e3e47824 */ /* 0x000fe200078e0204 */
[----:B------:R-:W-:Y:S07]  /*ab20*/  BRA.DIV ~URZ, `(.L_x_1894) ;  /* 0x000149827f007947 */ /* 0x000fee000b800000 */
[----:B-1----:R1:W2:Y:S02]  /*ab30*/  SHFL.IDX PT, R4, R17, RZ, 0x181f ;  /* 0x00181fff11047589 */ /* 0x0022a400000e0000 */
.L_x_2024:
[----:B------:R-:W-:Y:S05]  /*ab40*/  BRA.DIV ~URZ, `(.L_x_1895) ;  /* 0x000149e27f007947 */ /* 0x000fea000b800000 */
[----:B------:R3:W4:Y:S02]  /*ab50*/  SHFL.IDX PT, R0, R20, RZ, 0x181f ;  /* 0x00181fff14007589 */ /* 0x00072400000e0000 */
.L_x_2025:
[----:B------:R-:W-:Y:S01]  /*ab60*/  IMAD R16, R21, c[0x0][0x2c4], RZ ;  /* 0x0000b10015107a24 */ /* 0x000fe200078e02ff */
[----:B------:R-:W-:Y:S04]  /*ab70*/  BSSY B0, `(.L_x_1896) ;  /* 0x0000015000007945 */ /* 0x000fe80003800000 */
[----:B------:R-:W-:-:S13]  /*ab80*/  ISETP.GE.AND P0, PT, R7, R16, PT ;  /* 0x000000100700720c */ /* 0x000fda0003f06270 */
[----:B------:R-:W-:Y:S05]  /*ab90*/  @P0 BRA `(.L_x_1897) ;  /* 0x0000012000000947 */ /* 0x000fea0003800000 */
[----:B------:R-:W5:Y:S04]  /*aba0*/  LDL R3, [R1+0x78] ;  /* 0x0000780001037983 */ /* 0x000f680000100800 */
[----:B---3--:R-:W3:Y:S04]  /*abb0*/  LDL R2, [R1+0x80] ;  /* 0x0000800001027983 */ /* 0x008ee80000100800 */
[----:B----4-:R-:W4:Y:S01]  /*abc0*/  LDL R10, [R1+0x7c] ;  /* 0x00007c00010a7983 */ /* 0x010f220000100800 */
[----:B------:R-:W-:-:S04]  /*abd0*/  LEA R14, P0, R140, R0, 0x1 ;  /* 0x000000008c0e7211 */ /* 0x000fc800078008ff */
[----:B--2---:R-:W-:Y:S02]  /*abe0*/  LEA.HI.X R15, R140, R4, R141, 0x1, P0 ;  /* 0x000000048c0f7211 */ /* 0x004fe400000f0c8d */
[----:B------:R-:W-:-:S03]  /*abf0*/  LEA R12, P0, R252, R0, 0x1 ;  /* 0x00000000fc0c7211 */ /* 0x000fc600078008ff */
[----:B------:R-:W-:Y:S01]  /*ac00*/  @!PT LDS RZ, [RZ] ;  /* 0x00000000fffff984 */ /* 0x000fe20000000800 */
[----:B------:R-:W-:Y:S01]  /*ac10*/  @!PT LDS RZ, [RZ] ;  /* 0x00000000fffff984 */ /* 0x000fe20000000800 */
[----:B------:R-:W-:Y:S01]  /*ac20*/  @!PT LDS RZ, [RZ] ;  /* 0x00000000fffff984 */ /* 0x000fe20000000800 */
[----:B------:R2:W-:Y:S01]  /*ac30*/  LDGSTS.E.BYPASS.LTC128B.128 [R220+0x10080], [R14.64], !P5 ;  /* 0x100800000edc7fae */ /* 0x0005e2000e901d4c */
[----:B-----5:R-:W-:Y:S02]  /*ac40*/  LEA.HI.X R13, R252, R4, R3, 0x1, P0 ;  /* 0x00000004fc0d7211 */ /* 0x020fe400000f0c03 */
[----:B------:R-:W-:-:S03]  /*ac50*/  LEA R8, P0, R233, R0, 0x1 ;  /* 0x00000000e9087211 */ /* 0x000fc600078008ff */
[----:B------:R2:W-:Y:S01]  /*ac60*/  LDGSTS.E.BYPASS.LTC128B.128 [R220+0x14080], [R12.64], !P3 ;  /* 0x140800000cdc7fae */ /* 0x0005e2000d901d4c */
[----:B---3--:R-:W-:Y:S02]  /*ac70*/  LEA.HI.X R9, R233, R4, R2, 0x1, P0 ;  /* 0x00000004e9097211 */ /* 0x008fe400000f0c02 */
[----:B------:R-:W-:-:S03]  /*ac80*/  LEA R2, P0, R234, R0, 0x1 ;  /* 0x00000000ea027211 */ /* 0x000fc600078008ff */
[----:B------:R2:W-:Y:S01]  /*ac90*/  LDGSTS.E.BYPASS.LTC128B.128 [R220+0x18080], [R8.64], !P2 ;  /* 0x1808000008dc7fae */ /* 0x0005e2000d101d4c */
[----:B----4-:R-:W-:-:S05]  /*aca0*/  LEA.HI.X R3, R234, R4, R10, 0x1, P0 ;  /* 0x00000004ea037211 */ /* 0x010fca00000f0c0a */
[----:B------:R2:W-:Y:S04]  /*acb0*/  LDGSTS.E.BYPASS.LTC128B.128 [R220+0x1c080], [R2.64], !P4 ;  /* 0x1c08000002dc7fae */ /* 0x0005e8000e101d4c */
.L_x_1897:
[----:B------:R-:W-:Y:S05]  /*acc0*/  BSYNC B0 ;  /* 0x0000000000007941 */ /* 0x000fea0003800000 */
.L_x_1896:
[----:B------:R-:W-:Y:S05]  /*acd0*/  BRA.DIV ~URZ, `(.L_x_1898) ;  /* 0x000148d27f007947 */ /* 0x000fea000b800000 */
[----:B--2---:R2:W1:Y:S04]  /*ace0*/  SHFL.IDX PT, R4, R17, 0x1, 0x181f ;  /* 0x00381f0011047f89 */ /* 0x00446800000e0000 */
[----:B----4-:R2:W4:Y:S02]  /*acf0*/  SHFL.IDX PT, R0, R20, 0x1, 0x181f ;  /* 0x00381f0014007f89 */ /* 0x01052400000e0000 */
.L_x_2026:
[----:B------:R-:W-:Y:S01]  /*ad00*/  IADD3 R2, R7, 0x20, RZ ;  /* 0x0000002007027810 */ /* 0x000fe20007ffe0ff */
[----:B------:R-:W-:Y:S03]  /*ad10*/  BSSY B0, `(.L_x_1899) ;  /* 0x0000015000007945 */ /* 0x000fe60003800000 */
[----:B------:R-:W-:-:S13]  /*ad20*/  ISETP.GE.AND P0, PT, R2, R16, PT ;  /* 0x000000100200720c */ /* 0x000fda0003f06270 */
[----:B------:R-:W-:Y:S05]  /*ad30*/  @P0 BRA `(.L_x_1900) ;  /* 0x0000012000000947 */ /* 0x000fea0003800000 */
[----:B------:R-:W5:Y:S04]  /*ad40*/  LDL R8, [R1+0x78] ;  /* 0x0000780001087983 */ /* 0x000f680000100800 */
[----:B--2---:R-:W2:Y:S04]  /*ad50*/  LDL R3, [R1+0x80] ;  /* 0x0000800001037983 */ /* 0x004ea80000100800 */
[----:B---3--:R-:W3:Y:S01]  /*ad60*/  LDL R10, [R1+0x7c] ;  /* 0x00007c00010a7983 */ /* 0x008ee20000100800 */
[----:B----4-:R-:W-:-:S04]  /*ad70*/  LEA R14, P0, R140, R0, 0x1 ;  /* 0x000000008c0e7211 */ /* 0x010fc800078008ff */
[----:B-1----:R-:W-:Y:S02]  /*ad80*/  LEA.HI.X R15, R140, R4, R141, 0x1, P0 ;  /* 0x000000048c0f7211 */ /* 0x002fe400000f0c8d */
        /* <DEDUP_REMOVED lines=8> */
[----:B--2---:R-:W-:Y:S02]  /*ae10*/  LEA.HI.X R9, R233, R4, R3, 0x1, P0 ;  /* 0x00000004e9097211 */ /* 0x004fe400000f0c03 */
[----:B------:R-:W-:-:S03]  /*ae20*/  LEA R2, P0, R234, R0, 0x1 ;  /* 0x00000000ea027211 */ /* 0x000fc600078008ff */
[----:B------:R1:W-:Y:S01]  /*ae30*/  LDGSTS.E.BYPASS.LTC128B.128 [R223+0x19080], [R8.64], !P2 ;  /* 0x1908000008df7fae */ /* 0x0003e2000d101d4c */
[----:B---3--:R-:W-:-:S05]  /*ae40*/  LEA.HI.X R3, R234, R4, R10, 0x1, P0 ;  /* 0x00000004ea037211 */ /* 0x008fca00000f0c0a */
[----:B------:R1:W-:Y:S04]  /*ae50*/  LDGSTS.E.BYPASS.LTC128B.128 [R223+0x1d080], [R2.64], !P4 ;  /* 0x1d08000002df7fae */ /* 0x0003e8000e101d4c */
.L_x_1900:
[----:B------:R-:W-:Y:S05]  /*ae60*/  BSYNC B0 ;  /* 0x0000000000007941 */ /* 0x000fea0003800000 */
.L_x_1899:
[----:B------:R-:W-:Y:S05]  /*ae70*/  BRA.DIV ~URZ, `(.L_x_1901) ;  /* 0x000148227f007947 */ /* 0x000fea000b800000 */
[----:B-1----:R1:W2:Y:S02]  /*ae80*/  SHFL.IDX PT, R4, R17, 0x2, 0x181f ;  /* 0x00581f0011047f89 */ /* 0x0022a400000e0000 */
.L_x_2027:
[----:B------:R-:W-:Y:S05]  /*ae90*/  BRA.DIV ~URZ, `(.L_x_1902) ;  /* 0x000148827f007947 */ /* 0x000fea000b800000 */
[----:B----4-:R4:W1:Y:S02]  /*aea0*/  SHFL.IDX PT, R0, R20, 0x2, 0x181f ;  /* 0x00581f0014007f89 */ /* 0x01086400000e0000 */
.L_x_2028:
[----:B------:R-:W-:Y:S01]  /*aeb0*/  IADD3 R2, R7, 0x40, RZ ;  /* 0x0000004007027810 */ /* 0x000fe20007ffe0ff */
[----:B------:R-:W-:Y:S03]  /*aec0*/  BSSY B0, `(.L_x_1903) ;  /* 0x0000015000007945 */ /* 0x000fe60003800000 */
[----:B------:R-:W-:-:S13]  /*aed0*/  ISETP.GE.AND P0, PT, R2, R16, PT ;  /* 0x000000100200720c */ /* 0x000fda0003f06270 */
[----:B------:R-:W-:Y:S05]  /*aee0*/  @P0 BRA `(.L_x_1904) ;  /* 0x0000012000000947 */ /* 0x000fea0003800000 */
[----:B------:R-:W5:Y:S04]  /*aef0*/  LDL R8, [R1+0x78] ;  /* 0x0000780001087983 */ /* 0x000f680000100800 */
[----:B---3--:R-:W3:Y:S04]  /*af00*/  LDL R3, [R1+0x80] ;  /* 0x0000800001037983 */ /* 0x008ee80000100800 */
[----:B----4-:R-:W4:Y:S01]  /*af10*/  LDL R10, [R1+0x7c] ;  /* 0x00007c00010a7983 */ /* 0x010f220000100800 */
[----:B-1----:R-:W-:-:S04]  /*af20*/  LEA R14, P0, R140, R0, 0x1 ;  /* 0x000000008c0e7211 */ /* 0x002fc800078008ff */
        /* <DEDUP_REMOVED lines=14> */
.L_x_1904:
[----:B------:R-:W-:Y:S05]  /*b010*/  BSYNC B0 ;  /* 0x0000000000007941 */ /* 0x000fea0003800000 */
.L_x_1903:
[----:B------:R-:W-:Y:S05]  /*b020*/  BRA.DIV ~URZ, `(.L_x_1905) ;  /* 0x000147727f007947 */ /* 0x000fea000b800000 */
[----:B--2---:R2:W3:Y:S04]  /*b030*/  SHFL.IDX PT, R4, R17, 0x3, 0x181f ;  /* 0x00781f0011047f89 */ /* 0x0044e800000e0000 */
[----:B-1----:R2:W1:Y:S02]  /*b040*/  SHFL.IDX PT, R0, R20, 0x3, 0x181f ;  /* 0x00781f0014007f89 */ /* 0x00246400000e0000 */
.L_x_2029:
[----:B------:R-:W-:Y:S01]  /*b050*/  IADD3 R7, R7, 0x60, RZ ;  /* 0x0000006007077810 */ /* 0x000fe20007ffe0ff */
[----:B------:R-:W5:Y:S04]  /*b060*/  LDL R14, [R1+0x74] ;  /* 0x00007400010e7983 */ /* 0x000f680000100800 */
[----:B--2---:R-:W2:Y:S01]  /*b070*/  LDL R2, [R1+0x78] ;  /* 0x0000780001027983 */ /* 0x004ea20000100800 */
[----:B------:R-:W-:-:S03]  /*b080*/  ISETP.GE.AND P0, PT, R7, R16, PT ;  /* 0x000000100700720c */ /* 0x000fc60003f06270 */
[----:B----4-:R-:W4:Y:S04]  /*b090*/  LDL R15, [R1+0x80] ;  /* 0x00008000010f7983 */ /* 0x010f280000100800 */
[----:B---3--:R-:W3:Y:S01]  /*b0a0*/  LDL R10, [R1+0x7c] ;  /* 0x00007c00010a7983 */ /* 0x008ee20000100800 */
[----:B------:R-:W-:Y:S01]  /*b0b0*/  IMAD.MOV.U32 R104, RZ, RZ, 0x30 ;  /* 0x00000030ff687424 */ /* 0x000fe200078e00ff */
[----:B------:R-:W-:Y:S01]  /*b0c0*/  SHF.R.S32.HI R133, RZ, 0x1f, R124 ;  /* 0x0000001fff857819 */ /* 0x000fe2000001147c */
[----:B------:R-:W-:Y:S01]  /*b0d0*/  ULDC.64 UR4, c[0x0][0x40] ;  /* 0x0000100000047ab9 */ /* 0x000fe20000000a00 */
[----:B------:R-:W3:Y:S02]  /*b0e0*/  LDL R7, [R1+0x64] ;  /* 0x0000640001077983 */ /* 0x000ee40000100800 */
[----:B-1----:R-:W-:-:S04]  /*b0f0*/  @!P0 LEA R12, P1, R140, R0, 0x1 ;  /* 0x000000008c0c8211 */ /* 0x002fc800078208ff */
[----:B------:R-:W-:Y:S02]  /*b100*/  @!P0 LEA.HI.X R13, R140, R4, R141, 0x1, P1 ;  /* 0x000000048c0d8211 */ /* 0x000fe400008f0c8d */
[----:B------:R-:W-:Y:S01]  /*b110*/  @!P0 LEA R8, P1, R252, R0, 0x1 ;  /* 0x00000000fc088211 */ /* 0x000fe200078208ff */
[----:B------:R-:W-:Y:S02]  /*b120*/  UIADD3 UR4, UP0, UR4, 0x160, URZ ;  /* 0x0000016004047890 */ /* 0x000fe4000ff1e03f */
[----:B------:R-:W-:Y:S01]  /*b130*/  @!PT LDS RZ, [RZ] ;  /* 0x00000000fffff984 */ /* 0x000fe20000000800 */
[----:B------:R-:W-:Y:S01]  /*b140*/  @!PT LDS RZ, [RZ] ;  /* 0x00000000fffff984 */ /* 0x000fe20000000800 */
[----:B------:R-:W-:Y:S01]  /*b150*/  @!PT LDS RZ, [RZ] ;  /* 0x00000000fffff984 */ /* 0x000fe20000000800 */
[----:B------:R1:W-:Y:S02]  /*b160*/  @!P0 LDGSTS.E.BYPASS.LTC128B.128 [R223+0x13080], [R12.64], !P5 ;  /* 0x130800000cdf8fae */ /* 0x0003e4000e901d4c */
[----:B------:R-:W-:Y:S01]  /*b170*/  UIADD3.X UR5, URZ, UR5, URZ, UP0, !UPT ;  /* 0x000000053f057290 */ /* 0x000fe200087fe43f */
[C---:B------:R-:W-:Y:S02]  /*b180*/  LOP3.LUT P5, RZ, R215.reuse, 0x200, RZ, 0xc0, !PT ;  /* 0x00000200d7ff7812 */ /* 0x040fe400078ac0ff */
[----:B------:R-:W-:Y:S01]  /*b190*/  LOP3.LUT P6, RZ, R215, 0x100, RZ, 0xc0, !PT ;  /* 0x00000100d7ff7812 */ /* 0x000fe200078cc0ff */
[----:B------:R1:W-:Y:S04]  /*b1a0*/  STL.64 [R1+0x28], R18 ;  /* 0x0000281201007387 */ /* 0x0003e80000100a00 */
[----:B------:R1:W-:Y:S04]  /*b1b0*/  STL.64 [R1+0x30], R174 ;  /* 0x000030ae01007387 */ /* 0x0003e80000100a00 */
[----:B------:R1:W-:Y:S04]  /*b1c0*/  STL.64 [R1+0x38], R24 ;  /* 0x0000381801007387 */ /* 0x0003e80000100a00 */
[----:B------:R1:W-:Y:S01]  /*b1d0*/  STL.64 [R1+0x40], R22 ;  /* 0x0000401601007387 */ /* 0x0003e20000100a00 */
[----:B------:R-:W-:-:S02]  /*b1e0*/  IADD3 R203, R146, 0x20, RZ ;  /* 0x0000002092cb7810 */ /* 0x000fc40007ffe0ff */
[----:B------:R-:W-:Y:S01]  /*b1f0*/  MOV R134, 0xb670 ;  /* 0x0000b67000867802 */ /* 0x000fe20000000f00 */
[----:B-----5:R-:W-:Y:S01]  /*b200*/  IMAD R104, R14, -0x30, R104 ;  /* 0xffffffd00e687824 */ /* 0x020fe200078e0268 */
[----:B--2---:R-:W-:Y:S02]  /*b210*/  @!P0 LEA.HI.X R9, R252, R4, R2, 0x1, P1 ;  /* 0x00000004fc098211 */ /* 0x004fe400008f0c02 */
[----:B------:R-:W-:-:S03]  /*b220*/  @!P0 LEA R2, P1, R233, R0, 0x1 ;  /* 0x00000000e9028211 */ /* 0x000fc600078208ff */
[----:B------:R2:W-:Y:S01]  /*b230*/  @!P0 LDGSTS.E.BYPASS.LTC128B.128 [R223+0x17080], [R8.64], !P3 ;  /* 0x1708000008df8fae */ /* 0x0005e2000d901d4c */
[----:B----4-:R-:W-:Y:S01]  /*b240*/  @!P0 LEA.HI.X R3, R233, R4, R15, 0x1, P1 ;  /* 0x00000004e9038211 */ /* 0x010fe200008f0c0f */
[----:B---3--:R-:W-:Y:S01]  /*b250*/  IMAD.IADD R7, R104, 0x1, R7 ;  /* 0x0000000168077824 */ /* 0x008fe200078e0207 */
[----:B-1----:R-:W-:-:S03]  /*b260*/  @!P0 LEA R12, P1, R234, R0, 0x1 ;  /* 0x00000000ea0c8211 */ /* 0x002fc600078208ff */
[----:B------:R1:W-:Y:S01]  /*b270*/  @!P0 LDGSTS.E.BYPASS.LTC128B.128 [R223+0x1b080], [R2.64], !P2 ;  /* 0x1b08000002df8fae */ /* 0x0003e2000d101d4c */
[----:B------:R-:W-:Y:S02]  /*b280*/  IMNMX R7, R7, 0x30, PT ;  /* 0x0000003007077817 */ /* 0x000fe40003800200 */
[----:B------:R-:W-:-:S03]  /*b290*/  @!P0 LEA.HI.X R13, R234, R4, R10, 0x1, P1 ;  /* 0x00000004ea0d8211 */ /* 0x000fc600008f0c0a */
[----:B------:R-:W-:Y:S01]  /*b2a0*/  IMAD.IADD R7, R7, 0x1, -R231 ;  /* 0x0000000107077824 */ /* 0x000fe200078e0ae7 */
[----:B------:R-:W3:Y:S04]  /*b2b0*/  S2R R10, SR_TID.X ;  /* 0x00000000000a7919 */ /* 0x000ee80000002100 */
[----:B------:R-:W-:Y:S01]  /*b2c0*/  ISETP.GE.AND P1, PT, R7, 0x1, PT ;  /* 0x000000010700780c */ /* 0x000fe20003f26270 */
[----:B------:R4:W-:Y:S01]  /*b2d0*/  @!P0 LDGSTS.E.BYPASS.LTC128B.128 [R223+0x1f080], [R12.64], !P4 ;  /* 0x1f0800000cdf8fae */ /* 0x0009e2000e101d4c */
[----:B--2---:R-:W-:-:S03]  /*b2e0*/  IMAD.WIDE.U32 R8, R124, c[0x0][0x1e0], RZ ;  /* 0x000078007c087a25 */ /* 0x004fc600078e00ff */
[----:B------:R-:W0:Y:S01]  /*b2f0*/  LDGDEPBAR ;  /* 0x00000000000079af */ /* 0x000e220000000000 */
[----:B-1----:R-:W-:-:S04]  /*b300*/  IMAD R2, R133, c[0x0][0x1e0], RZ ;  /* 0x0000780085027a24 */ /* 0x002fc800078e02ff */
[----:B------:R-:W-:Y:S01]  /*b310*/  IMAD R0, R124, c[0x0][0x1e4], R2 ;  /* 0x000079007c007a24 */ /* 0x000fe200078e0202 */
[----:B------:R-:W-:Y:S01]  /*b320*/  ISETP.GE.AND P0, PT, R7, 0x21, PT ;  /* 0x000000210700780c */ /* 0x000fe20003f06270 */
[----:B------:R-:W-:Y:S02]  /*b330*/  IMAD.MOV.U32 R2, RZ, RZ, R224 ;  /* 0x000000ffff027224 */ /* 0x000fe400078e00e0 */
[----:B------:R-:W-:Y:S02]  /*b340*/  IMAD.MOV.U32 R3, RZ, RZ, R222 ;  /* 0x000000ffff037224 */ /* 0x000fe400078e00de */
[----:B------:R-:W-:Y:S02]  /*b350*/  IMAD.IADD R0, R9, 0x1, R0 ;  /* 0x0000000109007824 */ /* 0x000fe400078e0200 */
[----:B------:R-:W-:Y:S02]  /*b360*/  IMAD.U32 R14, RZ, RZ, UR4 ;  /* 0x00000004ff0e7e24 */ /* 0x000fe4000f8e00ff */
[----:B------:R-:W-:Y:S01]  /*b370*/  IMAD.U32 R15, RZ, RZ, UR5 ;  /* 0x00000005ff0f7e24 */ /* 0x000fe2000f8e00ff */
[----:B------:R-:W-:Y:S01]  /*b380*/  WARPSYNC 0xffffffff ;  /* 0xffffffff00007948 */ /* 0x000fe20003800000 */
[----:B------:R-:W-:-:S04]  /*b390*/  IMAD.WIDE.U32 R2, R8, 0x30, R2 ;  /* 0x0000003008027825 */ /* 0x000fc800078e0002 */
[----:B------:R-:W-:Y:S02]  /*b3a0*/  IMAD R0, R0, 0x30, RZ ;  /* 0x0000003000007824 */ /* 0x000fe400078e02ff */
[----:B------:R-:W-:Y:S01]  /*b3b0*/  IMAD.MOV.U32 R4, RZ, RZ, 0x20 ;  /* 0x00000020ff047424 */ /* 0x000fe200078e00ff */
[----:B------:R-:W-:Y:S01]  /*b3c0*/  @P1 LEA R8, P2, R2, c[0x0][0x1c8], 0x1 ;  /* 0x0000720002081a11 */ /* 0x000fe200078408ff */
[----:B------:R-:W-:Y:S02]  /*b3d0*/  IMAD.IADD R0, R3, 0x1, R0 ;  /* 0x0000000103007824 */ /* 0x000fe400078e0200 */
[----:B------:R-:W-:Y:S01]  /*b3e0*/  IMAD.WIDE.U32 R16, R4, c[0x0][0x1e0], RZ ;  /* 0x0000780004107a25 */ /* 0x000fe200078e00ff */
[C---:B------:R-:W-:Y:S02]  /*b3f0*/  LOP3.LUT P4, RZ, R215.reuse, 0x800, RZ, 0xc0, !PT ;  /* 0x00000800d7ff7812 */ /* 0x040fe4000788c0ff */
[----:B------:R-:W-:Y:S01]  /*b400*/  @P1 LEA.HI.X R9, R2, c[0x0][0x1cc], R0, 0x1, P2 ;  /* 0x0000730002091a11 */ /* 0x000fe200010f0c00 */
[----:B------:R-:W-:Y:S01]  /*b410*/  BAR.SYNC.DEFER_BLOCKING 0x0 ;  /* 0x0000000000007b1d */ /* 0x000fe20000010000 */
[----:B------:R-:W-:-:S02]  /*b420*/  LOP3.LUT P3, RZ, R215, 0x400, RZ, 0xc0, !PT ;  /* 0x00000400d7ff7812 */ /* 0x000fc4000786c0ff */
[----:B------:R-:W-:Y:S01]  /*b430*/  @P0 IADD3 R3, P2, R2, R16, RZ ;  /* 0x0000001002030210 */ /* 0x000fe20007f5e0ff */
[----:B------:R-:W-:Y:S01]  /*b440*/  IMAD R2, R4, c[0x0][0x1e4], RZ ;  /* 0x0000790004027a24 */ /* 0x000fe200078e02ff */
[----:B---3--:R-:W-:-:S04]  /*b450*/  SHF.R.S32.HI R18, RZ, 0x1f, R10 ;  /* 0x0000001fff127819 */ /* 0x008fc8000001140a */
[----:B------:R-:W-:Y:S02]  /*b460*/  @P0 IADD3.X R0, R0, R17, R2, P2, !PT ;  /* 0x0000001100000210 */ /* 0x000fe400017fe402 */
[C---:B------:R-:W-:Y:S02]  /*b470*/  @P0 LEA R2, P2, R3.reuse, c[0x0][0x1c8], 0x1 ;  /* 0x0000720003020a11 */ /* 0x040fe400078408ff */
[----:B------:R-:W-:Y:S02]  /*b480*/  LEA.HI R18, R18, R10, RZ, 0x3 ;  /* 0x0000000a12127211 */ /* 0x000fe400078f18ff */
[----:B------:R-:W-:Y:S02]  /*b490*/  @P0 LEA.HI.X R3, R3, c[0x0][0x1cc], R0, 0x1, P2 ;  /* 0x0000730003030a11 */ /* 0x000fe400010f0c00 */
[----:B------:R-:W-:Y:S01]  /*b4a0*/  LOP3.LUT R18, R18, 0xfffffff8, RZ, 0xc0, !PT ;  /* 0xfffffff812127812 */ /* 0x000fe200078ec0ff */
[----:B----4-:R-:W-:Y:S02]  /*b4b0*/  IMAD.U32 R12, RZ, RZ, UR8 ;  /* 0x00000008ff0c7e24 */ /* 0x010fe4000f8e00ff */
[----:B------:R-:W-:Y:S01]  /*b4c0*/  IMAD.U32 R13, RZ, RZ, UR7 ;  /* 0x00000007ff0d7e24 */ /* 0x000fe2000f8e00ff */
[----:B------:R-:W-:Y:S01]  /*b4d0*/  @!PT LDS RZ, [RZ] ;  /* 0x00000000fffff984 */ /* 0x000fe20000000800 */
[----:B------:R-:W-:Y:S01]  /*b4e0*/  @!PT LDS RZ, [RZ] ;  /* 0x00000000fffff984 */ /* 0x000fe20000000800 */
[----:B------:R-:W-:Y:S01]  /*b4f0*/  @!PT LDS RZ, [RZ] ;  /* 0x00000000fffff984 */ /* 0x000fe20000000800 */
[----:B------:R1:W-:Y:S04]  /*b500*/  @P1 LDGSTS.E.BYPASS.LTC128B.128 [R220+0xa080], [R8.64], !P4 ;  /* 0x0a08000008dc1fae */ /* 0x0003e8000e101d4c */
[----:B------:R1:W-:Y:S04]  /*b510*/  @P1 LDGSTS.E.BYPASS.LTC128B.128 [R220+0xb880], [R8.64+0x80], !P3 ;  /* 0x0b88008008dc1fae */ /* 0x0003e8000d901d4c */
[----:B------:R1:W-:Y:S01]  /*b520*/  @P1 LDGSTS.E.BYPASS.LTC128B.128 [R220+0xd080], [R8.64+0x100], !P5 ;  /* 0x0d08010008dc1fae */ /* 0x0003e2000e901d4c */
[----:B------:R-:W-:-:S03]  /*b530*/  IMAD.IADD R18, R10, 0x1, -R18 ;  /* 0x000000010a127824 */ /* 0x000fc600078e0a12 */
[----:B------:R1:W-:Y:S04]  /*b540*/  @P1 LDGSTS.E.BYPASS.LTC128B.128 [R220+0xe880], [R8.64+0x180], !P6 ;  /* 0x0e88018008dc1fae */ /* 0x0003e8000f101d4c */
[----:B------:R1:W-:Y:S04]  /*b550*/  @P0 LDGSTS.E.BYPASS.LTC128B.128 [R223+0xb080], [R2.64], !P4 ;  /* 0x0b08000002df0fae */ /* 0x0003e8000e101d4c */
[----:B------:R1:W-:Y:S04]  /*b560*/  @P0 LDGSTS.E.BYPASS.LTC128B.128 [R223+0xc880], [R2.64+0x80], !P3 ;  /* 0x0c88008002df0fae */ /* 0x0003e8000d901d4c */
[----:B------:R1:W-:Y:S04]  /*b570*/  @P0 LDGSTS.E.BYPASS.LTC128B.128 [R223+0xe080], [R2.64+0x100], !P5 ;  /* 0x0e08010002df0fae */ /* 0x0003e8000e901d4c */
[----:B------:R1:W-:Y:S01]  /*b580*/  @P0 LDGSTS.E.BYPASS.LTC128B.128 [R223+0xf880], [R2.64+0x180], !P6 ;  /* 0x0f88018002df0fae */ /* 0x0003e2000f101d4c */
[----:B------:R-:W-:-:S03]  /*b590*/  LOP3.LUT P0, RZ, R18, 0x2, RZ, 0xc0, !PT ;  /* 0x0000000212ff7812 */ /* 0x000fc6000780c0ff */
[----:B------:R1:W-:Y:S04]  /*b5a0*/  STL.64 [R1+0x20], R12 ;  /* 0x0000200c01007387 */ /* 0x0003e80000100a00 */
[----:B------:R1:W-:Y:S04]  /*b5b0*/  STL.64 [R1+0x18], R14 ;  /* 0x0000180e01007387 */ /* 0x0003e80000100a00 */
[----:B------:R-:W0:Y:S01]  /*b5c0*/  LDGDEPBAR ;  /* 0x00000000000079af */ /* 0x000e220000000000 */
[----:B------:R-:W-:Y:S01]  /*b5d0*/  ISETP.GT.AND P1, PT, R10, 0x7f, PT ;  /* 0x0000007f0a00780c */ /* 0x000fe20003f24270 */
[----:B------:R-:W-:Y:S01]  /*b5e0*/  IMAD.U32 R0, RZ, RZ, UR8 ;  /* 0x00000008ff007e24 */ /* 0x000fe2000f8e00ff */
[----:B------:R-:W-:-:S02]  /*b5f0*/  @P0 IADD3 R203, R146, -0x20, RZ ;  /* 0xffffffe092cb0810 */ /* 0x000fc40007ffe0ff */
[----:B------:R-:W-:Y:S01]  /*b600*/  LOP3.LUT R215, R215, 0xffffff7f, RZ, 0xc0, !PT ;  /* 0xffffff7fd7d77812 */ /* 0x000fe200078ec0ff */
[----:B------:R-:W-:Y:S01]  /*b610*/  BSSY B2, `(.L_x_1906) ;  /* 0x0000006000027945 */ /* 0x000fe20003800000 */
[----:B------:R-:W-:Y:S02]  /*b620*/  IADD3 R92, R0, 0x18, RZ ;  /* 0x00000018005c7810 */ /* 0x000fe40007ffe0ff */
[C---:B------:R-:W-:Y:S02]  /*b630*/  IADD3 R214, R203.reuse, 0x1000, RZ ;  /* 0x00001000cbd67810 */ /* 0x040fe40007ffe0ff */
[----:B------:R-:W-:-:S03]  /*b640*/  IADD3 R213, R203, 0x800, RZ ;  /* 0x00000800cbd57810 */ /* 0x000fc60007ffe0ff */
[----:B------:R-:W-:Y:S02]  /*b650*/  @P1 LOP3.LUT R215, R215, 0x80, RZ, 0xfc, !PT ;  /* 0x00000080d7d71812 */ /* 0x000fe400078efcff */
[----:B-1----:R-:W-:Y:S05]  /*b660*/  CALL.REL.NOINC `($_ZN7cutlass13device_kernelIN5flash19enable_sm80_to_sm89INS1_16FlashAttnFwdSm80INS1_25CollectiveMainloopFwdSm80ILi8ELi1ELb0EN4cute5tupleIJNS5_1CILi128EEENS7_ILi48EEENS7_ILi256EEEEEELi256ENS_6half_tEfNS_4arch4Sm80ELb0ELb1ELb1ELb1ELb0ELb1ELb1ELb1EEENS1_21CollectiveEpilogueFwdINS6_IJS8_SA_S9_EEENS6_IJNS7_ILi1EEESI_SI_EEESC_SE_Li256ELb1ELb1ELb1ELb0EEENS1_36VarlenDynamicPersistentTileSchedulerILi128ELi48ELi256ELi256ELb1ELb1ELb0ELb1ELb0ELb1EEEEEEEEEvNT_6ParamsE$_ZZN5flash25CollectiveMainloopFwdSm80ILi8ELi1ELb0EN4cute5tupleIJNS1_1CILi128EEENS3_ILi48EEENS3_ILi256EEEEEELi256EN7cutlass6half_tEfNS8_4arch4Sm80ELb0ELb1ELb1ELb1ELb0ELb1ELb1ELb1EE3mmaINS_16FlashAttnFwdSm80ISC_NS_21CollectiveEpilogueFwdINS2_IJS4_S6_S5_EEENS2_IJNS3_ILi1EEESH_SH_EEES9_SB_Li256ELb1ELb1ELb1ELb0EEENS_36VarlenDynamicPersistentTileSchedulerILi128ELi48ELi256ELi256ELb1ELb1ELb0ELb1ELb0ELb1EEEE13SharedStorageENS1_6TensorINS1_11ArrayEngineIfLm128EEENS1_6LayoutINS2_IJNS2_IJNS3_ILi2EEESS_EEESH_NS3_ILi32EEEEEENS2_IJNS2_IJSH_SS_EEENS3_ILi0EEENS3_ILi4EEEEEEEEEENS_7SoftmaxILi2ELi0EEEEEbRKNSC_6ParamsERT0_RT1_iRKNS_16SeqlenInfoQKNewKILb1ELb1EEENS2_IJiiiiEEERT_ENKUlvE_clEv) ;  /* 0x0001540000007944 */ /* 0x002fea0003c00000 */
[----:B------:R-:W-:Y:S05]  /*b670*/  BSYNC B2 ;  /* 0x0000000000027941 */ /* 0x000fea0003800000 */
.L_x_1906:
[----:B------:R-:W2:Y:S01]  /*b680*/  LDL R4, [R1+0x64] ;  /* 0x0000640001047983 */ /* 0x000ea20000100800 */
[----:B------:R-:W-:Y:S01]  /*b690*/  IMAD R0, R133, c[0x0][0x208], RZ ;  /* 0x0000820085007a24 */ /* 0x000fe200078e02ff */
[----:B------:R-:W-:Y:S01]  /*b6a0*/  MOV R3, R228 ;  /* 0x000000e400037202 */ /* 0x000fe20000000f00 */
[----:B-1----:R-:W-:Y:S01]  /*b6b0*/  IMAD.WIDE.U32 R8, R124, c[0x0][0x208], RZ ;  /* 0x000082007c087a25 */ /* 0x002fe200078e00ff */
[----:B------:R-:W1:Y:S01]  /*b6c0*/  S2R R12, SR_TID.X ;  /* 0x00000000000c7919 */ /* 0x000e620000002100 */
[----:B------:R-:W-:-:S04]  /*b6d0*/  DEPBAR.LE SB0, 0x0 ;  /* 0x000080000000791a */ /* 0x000fc80000000000 */
[----:B------:R-:W-:Y:S01]  /*b6e0*/  IMAD R0, R124, c[0x0][0x20c], R0 ;  /* 0x000083007c007a24 */ /* 0x000fe200078e0200 */
[----:B------:R-:W-:Y:S01]  /*b6f0*/  WARPSYNC 0xffffffff ;  /* 0xffffffff00007948 */ /* 0x000fe20003800000 */
[----:B------:R-:W-:Y:S01]  /*b700*/  IMAD.MOV.U32 R2, RZ, RZ, R226 ;  /* 0x000000ffff027224 */ /* 0x000fe200078e00e2 */
[----:B------:R-:W-:Y:S01]  /*b710*/  BAR.SYNC.DEFER_BLOCKING 0x0 ;  /* 0x0000000000007b1d */ /* 0x000fe20000010000 */
[----:B------:R-:W-:Y:S01]  /*b720*/  IMAD.IADD R0, R9, 0x1, R0 ;  /* 0x0000000109007824 */ /* 0x000fe200078e0200 */
[----:B------:R-:W-:Y:S01]  /*b730*/  LOP3.LUT P4, RZ, R130, 0x1, RZ, 0xc0, !PT ;  /* 0x0000000182ff7812 */ /* 0x000fe2000788c0ff */
[----:B------:R-:W-:Y:S01]  /*b740*/  IMAD.WIDE.U32 R8, R8, 0x30, R2 ;  /* 0x0000003008087825 */ /* 0x000fe200078e0002 */
[C---:B------:R-:W-:Y:S02]  /*b750*/  LOP3.LUT P2, RZ, R130.reuse, 0x2, RZ, 0xc0, !PT ;  /* 0x0000000282ff7812 */ /* 0x040fe4000784c0ff */
[----:B------:R-:W-:Y:S01]  /*b760*/  LOP3.LUT P1, RZ, R130, 0x4, RZ, 0xc0, !PT ;  /* 0x0000000482ff7812 */ /* 0x000fe2000782c0ff */
[----:B------:R-:W-:Y:S01]  /*b770*/  IMAD R0, R0, 0x30, RZ ;  /* 0x0000003000007824 */ /* 0x000fe200078e02ff */
[----:B------:R-:W-:Y:S01]  /*b780*/  LEA R2, P0, R8, c[0x0][0x1f8], 0x1 ;  /* 0x00007e0008027a11 */ /* 0x000fe200078008ff */
[----:B------:R3:W5:Y:S02]  /*b790*/  LDL R105, [R1+0x74] ;  /* 0x0000740001697983 */ /* 0x0007640000100800 */
[----:B------:R-:W-:-:S02]  /*b7a0*/  IMAD.IADD R0, R9, 0x1, R0 ;  /* 0x0000000109007824 */ /* 0x000fc400078e0200 */
[----:B------:R3:W5:Y:S01]  /*b7b0*/  LDL R232, [R1+0x10] ;  /* 0x0000100001e87983 */ /* 0x0007620000100800 */
[----:B-1----:R-:W-:Y:S02]  /*b7c0*/  ISETP.GT.AND P5, PT, R12, 0x7f, PT ;  /* 0x0000007f0c00780c */ /* 0x002fe40003fa4270 */
[----:B------:R-:W-:Y:S02]  /*b7d0*/  LEA.HI.X R3, R8, c[0x0][0x1fc], R0, 0x1, P0 ;  /* 0x00007f0008037a11 */ /* 0x000fe400000f0c00 */
[----:B------:R-:W-:-:S04]  /*b7e0*/  SHF.R.S32.HI R10, RZ, 0x1f, R12 ;  /* 0x0000001fff0a7819 */ /* 0x000fc8000001140c */
[----:B------:R-:W-:Y:S01]  /*b7f0*/  LEA.HI R10, R10, R12, RZ, 0x3 ;  /* 0x0000000c0a0a7211 */ /* 0x000fe200078f18ff */
[----:B----4-:R-:W-:Y:S03]  /*b800*/  LDSM.16.M88.4 R20, [R199] ;  /* 0x00000000c714783b */ /* 0x010fe60000000200 */
[----:B------:R-:W-:Y:S01]  /*b810*/  LOP3.LUT R10, R10, 0xfffffff8, RZ, 0xc0, !PT ;  /* 0xfffffff80a0a7812 */ /* 0x000fe200078ec0ff */
[----:B------:R-:W-:Y:S01]  /*b820*/  @!P5 IMAD.MOV.U32 R0, RZ, RZ, c[0x0][0x208] ;  /* 0x00008200ff00d624 */ /* 0x000fe200078e00ff */
[----:B------:R-:W1:Y:S01]  /*b830*/  LDSM.16.M88.4 R28, [R146] ;  /* 0x00000000921c783b */ /* 0x000e620000000200 */
[----:B------:R-:W-:Y:S02]  /*b840*/  @!P5 MOV R7, c[0x0][0x20c] ;  /* 0x000083000007da02 */ /* 0x000fe40000000f00 */
[----:B------:R-:W-:Y:S01]  /*b850*/  IMAD.IADD R10, R12, 0x1, -R10 ;  /* 0x000000010c0a7824 */ /* 0x000fe200078e0a0a */
[----:B-----5:R-:W-:Y:S04]  /*b860*/  LDSM.16.M88.4 R32, [R146+0x800] ;  /* 0x000800009220783b */ /* 0x020fe80000000200 */
[----:B------:R-:W4:Y:S04]  /*b870*/  LDSM.16.M88.4 R52, [R146+0x1000] ;  /* 0x001000009234783b */ /* 0x000f280000000200 */
[----:B------:R-:W-:Y:S04]  /*b880*/  LDSM.16.M88.4 R16, [R200] ;  /* 0x00000000c810783b */ /* 0x000fe80000000200 */
[----:B------:R-:W3:Y:S04]  /*b890*/  LDSM.16.M88.4 R44, [R203] ;  /* 0x00000000cb2c783b */ /* 0x000ee80000000200 */
[----:B------:R-:W-:Y:S04]  /*b8a0*/  LDSM.16.M88.4 R60, [R203+0x800] ;  /* 0x00080000cb3c783b */ /* 0x000fe80000000200 */
[----:B------:R-:W3:Y:S01]  /*b8b0*/  LDSM.16.M88.4 R76, [R203+0x1000] ;  /* 0x00100000cb4c783b */ /* 0x000ee20000000200 */
[C---:B-1----:R-:W-:Y:S08]  /*b8c0*/  HMMA.16816.F32 R36, R20.reuse, R30, RZ ;  /* 0x0000001e1424723c */ /* 0x042ff000000018ff */
[C---:B----4-:R-:W-:Y:S08]  /*b8d0*/  HMMA.16816.F32 R56, R20.reuse, R52, RZ ;  /* 0x000000341438723c */ /* 0x050ff000000018ff */
[C---:B------:R-:W-:Y:S08]  /*b8e0*/  HMMA.16816.F32 R24, R20.reuse, R28, RZ ;  /* 0x0000001c1418723c */ /* 0x040ff000000018ff */
[C---:B------:R-:W-:Y:S08]  /*b8f0*/  HMMA.16816.F32 R40, R20.reuse, R32, RZ ;  /* 0x000000201428723c */ /* 0x040ff000000018ff */
[C---:B------:R-:W-:Y:S08]  /*b900*/  HMMA.16816.F32 R48, R20.reuse, R34, RZ ;  /* 0x000000221430723c */ /* 0x040ff000000018ff */
[----:B------:R-:W-:Y:S08]  /*b910*/  HMMA.16816.F32 R52, R20, R54, RZ ;  /* 0x000000361434723c */ /* 0x000ff000000018ff */
[C---:B---3--:R-:W-:Y:S08]  /*b920*/  HMMA.16816.F32 R36, R16.reuse, R46, R36 ;  /* 0x0000002e1024723c */ /* 0x048ff00000001824 */
[C---:B------:R-:W-:Y:S08]  /*b930*/  HMMA.16816.F32 R56, R16.reuse, R76, R56 ;  /* 0x0000004c1038723c */ /* 0x040ff00000001838 */
[C---:B------:R-:W-:Y:S08]  /*b940*/  HMMA.16816.F32 R24, R16.reuse, R44, R24 ;  /* 0x0000002c1018723c */ /* 0x040ff00000001818 */
[C---:B------:R-:W-:Y:S08]  /*b950*/  HMMA.16816.F32 R40, R16.reuse, R60, R40 ;  /* 0x0000003c1028723c */ /* 0x040ff00000001828 */
[C---:B------:R-:W-:Y:S08]  /*b960*/  HMMA.16816.F32 R48, R16.reuse, R62, R48 ;  /* 0x0000003e1030723c */ /* 0x040ff00000001830 */
[----:B------:R-:W-:Y:S01]  /*b970*/  HMMA.16816.F32 R52, R16, R78, R52 ;  /* 0x0000004e1034723c */ /* 0x000fe20000001834 */
[----:B--2---:R-:W-:-:S04]  /*b980*/  IADD3 R4, R4, R104, -R231 ;  /* 0x0000006804047210 */ /* 0x004fc80007ffe8e7 */
[----:B------:R-:W-:Y:S11]  /*b990*/  ISETP.LT.OR P0, PT, R4, 0x1, !P4 ;  /* 0x000000010400780c */ /* 0x000ff60006701670 */
[----:B------:R-:W-:Y:S02]  /*b9a0*/  @!UPT UIADD3 URZ, URZ, URZ, URZ ;  /* 0x0000003f3f3ff290 */ /* 0x000fe4000fffe03f */
[----:B------:R-:W-:Y:S01]  /*b9b0*/  @!PT LDS RZ, [RZ] ;  /* 0x00000000fffff984 */ /* 0x000fe20000000800 */
[----:B------:R-:W-:Y:S01]  /*b9c0*/  @!PT LDS RZ, [RZ] ;  /* 0x00000000fffff984 */ /* 0x000fe20000000800 */
[----:B------:R-:W-:Y:S01]  /*b9d0*/  @!PT LDS RZ, [RZ] ;  /* 0x00000000fffff984 */ /* 0x000fe20000000800 */
[----:B------:R1:W-:Y:S01]  /*b9e0*/  LDGSTS.E.BYPASS.LTC128B.128 [R220+0x4080], [R2.64], !P0 ;  /* 0x0408000002dc7fae */ /* 0x0003e2000c101d4c */
[----:B------:R-:W-:-:S04]  /*b9f0*/  @!P5 LEA R8, P0, R0, R2, 0x6 ;  /* 0x000000020008d211 */ /* 0x000fc800078030ff */
[----:B------:R-:W-:Y:S02]  /*ba00*/  @!P5 LEA.HI.X R9, R0, R3, R7, 0x6, P0 ;  /* 0x000000030009d211 */ /* 0x000fe400000f3407 */
[----:B------:R-:W-:Y:S02]  /*ba10*/  LOP3.LUT P0, RZ, R10, 0x4, RZ, 0xc0, !PT ;  /* 0x000000040aff7812 */ /* 0x000fe4000780c0ff */
[----:B------:R-:W-:-:S04]  /*ba20*/  MOV R0, 0x40 ;  /* 0x0000004000007802 */ /* 0x000fc80000000f00 */
[----:B------:R-:W-:Y:S02]  /*ba30*/  SEL R0, R0, 0xffffffc0, !P0 ;  /* 0xffffffc000007807 */ /* 0x000fe40004000000 */
[C---:B------:R-:W-:Y:S11]  /*ba40*/  ISETP.LT.OR P0, PT, R4.reuse, 0x1, !P2 ;  /* 0x000000010400780c */ /* 0x040ff60005701670 */
[----:B------:R-:W-:Y:S02]  /*ba50*/  @!UPT UIADD3 URZ, URZ, URZ, URZ ;  /* 0x0000003f3f3ff290 */ /* 0x000fe4000fffe03f */
[----:B------:R1:W-:Y:S01]  /*ba60*/  LDGSTS.E.BYPASS.LTC128B.128 [R220+0x5880], [R2.64+0x80], !P0 ;  /* 0x0588008002dc7fae */ /* 0x0003e2000c101d4c */
[----:B------:R-:W-:Y:S11]  /*ba70*/  ISETP.LT.OR P0, PT, R4, 0x1, !P1 ;  /* 0x000000010400780c */ /* 0x000ff60004f01670 */
[----:B------:R-:W-:Y:S02]  /*ba80*/  @!UPT UIADD3 URZ, URZ, URZ, URZ ;  /* 0x0000003f3f3ff290 */ /* 0x000fe4000fffe03f */
[----:B------:R1:W-:Y:S01]  /*ba90*/  LDGSTS.E.BYPASS.LTC128B.128 [R220+0x7080], [R2.64+0x100], !P0 ;  /* 0x0708010002dc7fae */ /* 0x0003e2000c101d4c */
[----:B------:R-:W-:-:S04]  /*baa0*/  LOP3.LUT P0, RZ, R130, 0x8, RZ, 0xc0, !PT ;  /* 0x0000000882ff7812 */ /* 0x000fc8000780c0ff */
[C---:B------:R-:W-:Y:S02]  /*bab0*/  ISETP.LT.OR P3, PT, R4.reuse, 0x1, !P0 ;  /* 0x000000010400780c */ /* 0x040fe40004761670 */
[C---:B------:R-:W-:Y:S02]  /*bac0*/  @!P5 ISETP.LT.OR P2, PT, R4.reuse, 0x21, !P2 ;  /* 0x000000210400d80c */ /* 0x040fe40005741670 */
[C---:B------:R-:W-:Y:S02]  /*bad0*/  @!P5 ISETP.LT.OR P1, PT, R4.reuse, 0x21, !P1 ;  /* 0x000000210400d80c */ /* 0x040fe40004f21670 */
[----:B------:R-:W-:-:S07]  /*bae0*/  @!P5 ISETP.LT.OR P0, PT, R4, 0x21, !P0 ;  /* 0x000000210400d80c */ /* 0x000fce0004701670 */
[----:B------:R1:W-:Y:S01]  /*baf0*/  LDGSTS.E.BYPASS.LTC128B.128 [R220+0x8880], [R2.64+0x180], !P3 ;  /* 0x0888018002dc7fae */ /* 0x0003e2000d901d4c */
[----:B------:R-:W-:Y:S01]  /*bb00*/  @!P5 ISETP.LT.OR P3, PT, R4, 0x21, !P4 ;  /* 0x000000210400d80c */ /* 0x000fe20006761670 */
[----:B------:R-:W-:Y:S11]  /*bb10*/  IMAD.IADD R145, R146, 0x1, R0 ;  /* 0x0000000192917824 */ /* 0x000ff600078e0200 */
[----:B------:R-:W-:Y:S01]  /*bb20*/  @!UPT UIADD3 URZ, URZ, URZ, URZ ;  /* 0x0000003f3f3ff290 */ /* 0x000fe2000fffe03f */
[----:B------:R1:W-:Y:S04]  /*bb30*/  @!P5 LDGSTS.E.BYPASS.LTC128B.128 [R223+0x5080], [R8.64], !P3 ;  /* 0x0508000008dfdfae */ /* 0x0003e8000d901d4c */
[----:B------:R1:W-:Y:S04]  /*bb40*/  @!P5 LDGSTS.E.BYPASS.LTC128B.128 [R223+0x6880], [R8.64+0x80], !P2 ;  /* 0x0688008008dfdfae */ /* 0x0003e8000d101d4c */
[----:B------:R1:W-:Y:S04]  /*bb50*/  @!P5 LDGSTS.E.BYPASS.LTC128B.128 [R223+0x8080], [R8.64+0x100], !P1 ;  /* 0x0808010008dfdfae */ /* 0x0003e8000c901d4c */
[----:B------:R1:W-:Y:S04]  /*bb60*/  @!P5 LDGSTS.E.BYPASS.LTC128B.128 [R223+0x9880], [R8.64+0x180], !P0 ;  /* 0x0988018008dfdfae */ /* 0x0003e8000c101d4c */
[----:B------:R-:W-:Y:S04]  /*bb70*/  LDSM.16.M88.4 R12, [R202] ;  /* 0x00000000ca0c783b */ /* 0x000fe80000000200 */
[----:B------:R-:W2:Y:S01]  /*bb80*/  LDSM.16.M88.4 R64, [R145] ;  /* 0x000000009140783b */ /* 0x000ea20000000200 */
[----:B------:R-:W-:-:S03]  /*bb90*/  IADD3 R10, R203, R0, RZ ;  /* 0x00000000cb0a7210 */ /* 0x000fc60007ffe0ff */
[----:B------:R-:W3:Y:S04]  /*bba0*/  LDSM.16.M88.4 R68, [R145+0x1000] ;  /* 0x001000009144783b */ /* 0x000ee80000000200 */
[----:B------:R-:W4:Y:S04]  /*bbb0*/  LDSM.16.M88.4 R72, [R145+0x800] ;  /* 0x000800009148783b */ /* 0x000f280000000200 */
[----:B------:R-:W-:Y:S04]  /*bbc0*/  LDSM.16.M88.4 R32, [R201] ;  /* 0x00000000c920783b */ /* 0x000fe80000000200 */
[----:B------:R-:W1:Y:S04]  /*bbd0*/  LDSM.16.M88.4 R84, [R10] ;  /* 0x000000000a54783b */ /* 0x000e680000000200 */
[----:B------:R-:W1:Y:S04]  /*bbe0*/  LDSM.16.M88.4 R44, [R10+0x1000] ;  /* 0x001000000a2c783b */ /* 0x000e680000000200 */
[----:B------:R-:W1:Y:S04]  /*bbf0*/  LDSM.16.M88.4 R80, [R10+0x800] ;  /* 0x000800000a50783b */ /* 0x000e680000000200 */
[----:B------:R-:W-:Y:S04]  /*bc00*/  LDSM.16.M88.4 R28, [R199+0x4000] ;  /* 0x00400000c71c783b */ /* 0x000fe80000000200 */
[----:B------:R-:W1:Y:S04]  /*bc10*/  LDSM.16.M88.4 R88, [R146+0x1800] ;  /* 0x001800009258783b */ /* 0x000e680000000200 */
[----:B------:R-:W1:Y:S01]  /*bc20*/  LDSM.16.M88.4 R60, [R146+0x2800] ;  /* 0x00280000923c783b */ /* 0x000e620000000200 */
[C---:B--2---:R-:W-:Y:S03]  /*bc30*/  HMMA.16816.F32 R36, R12.reuse, R66, R36 ;  /* 0x000000420c24723c */ /* 0x044fe60000001824 */
[----:B------:R-:W2:Y:S04]  /*bc40*/  LDSM.16.M88.4 R76, [R146+0x2000] ;  /* 0x00200000924c783b */ /* 0x000ea80000000200 */
[----:B------:R-:W-:Y:S01]  /*bc50*/  LDSM.16.M88.4 R96, [R145+0x4000] ;  /* 0x004000009160783b */ /* 0x000fe20000000200 */
[C---:B---3--:R-:W-:Y:S03]  /*bc60*/  HMMA.16816.F32 R56, R12.reuse, R68, R56 ;  /* 0x000000440c38723c */ /* 0x048fe60000001838 */
[----:B------:R-:W-:Y:S04]  /*bc70*/  LDSM.16.M88.4 R92, [R146+0x5000] ;  /* 0x00500000925c783b */ /* 0x000fe80000000200 */
[----:B------:R-:W-:Y:S01]  /*bc80*/  LDSM.16.M88.4 R100, [R10+0x4800] ;  /* 0x004800000a64783b */ /* 0x000fe20000000200 */
[C---:B------:R-:W-:Y:S03]  /*bc90*/  HMMA.16816.F32 R20, R12.reuse, R64, R24 ;  /* 0x000000400c14723c */ /* 0x040fe60000001818 */
[----:B------:R-:W-:Y:S04]  /*bca0*/  LDSM.16.M88.4 R24, [R200+0x4000] ;  /* 0x00400000c818783b */ /* 0x000fe80000000200 */
[----:B------:R-:W-:Y:S01]  /*bcb0*/  LDSM.16.M88.4 R64, [R203+0x2000] ;  /* 0x00200000cb40783b */ /* 0x000fe20000000200 */
[C---:B----4-:R-:W-:Y:S03]  /*bcc0*/  HMMA.16816.F32 R40, R12.reuse, R72, R40 ;  /* 0x000000480c28723c */ /* 0x050fe60000001828 */
[----:B------:R-:W0:Y:S05]  /*bcd0*/  LDGDEPBAR ;  /* 0x00000000000079af */ /* 0x000e2a0000000000 */
[C---:B------:R-:W-:Y:S01]  /*bce0*/  HMMA.16816.F32 R48, R12.reuse, R74, R48 ;  /* 0x0000004a0c30723c */ /* 0x040fe20000001830 */
[----:B------:R-:W-:Y:S07]  /*bcf0*/  LDSM.16.M88.4 R72, [R203+0x1800] ;  /* 0x00180000cb48783b */ /* 0x000fee0000000200 */
[----:B------:R-:W-:Y:S01]  /*bd00*/  HMMA.16816.F32 R52, R12, R70, R52 ;  /* 0x000000460c34723c */ /* 0x000fe20000001834 */
[----:B------:R-:W-:Y:S07]  /*bd10*/  LDSM.16.M88.4 R68, [R145+0x1800] ;  /* 0x001800009144783b */ /* 0x000fee0000000200 */
[C---:B-1----:R-:W-:Y:S08]  /*bd20*/  HMMA.16816.F32 R36, R32.reuse, R86, R36 ;  /* 0x000000562024723c */ /* 0x042ff00000001824 */
[C---:B------:R-:W-:Y:S08]  /*bd30*/  HMMA.16816.F32 R56, R32.reuse, R44, R56 ;  /* 0x0000002c2038723c */ /* 0x040ff00000001838 */
[C---:B------:R-:W-:Y:S01]  /*bd40*/  HMMA.16816.F32 R16, R32.reuse, R84, R20 ;  /* 0x000000542010723c */ /* 0x040fe20000001814 */
[----:B------:R-:W-:Y:S04]  /*bd50*/  LDSM.16.M88.4 R20, [R202+0x4000] ;  /* 0x00400000ca14783b */ /* 0x000fe80000000200 */
[----:B------:R-:W-:Y:S03]  /*bd60*/  LDSM.16.M88.4 R84, [R203+0x3000] ;  /* 0x00300000cb54783b */ /* 0x000fe60000000200 */
[C---:B------:R-:W-:Y:S08]  /*bd70*/  HMMA.16816.F32 R40, R32.reuse, R80, R40 ;  /* 0x000000502028723c */ /* 0x040ff00000001828 */
[C---:B------:R-:W-:Y:S01]  /*bd80*/  HMMA.16816.F32 R48, R32.reuse, R82, R48 ;  /* 0x000000522030723c */ /* 0x040fe20000001830 */
[----:B------:R-:W-:Y:S07]  /*bd90*/  LDSM.16.M88.4 R80, [R145+0x2000] ;  /* 0x002000009150783b */ /* 0x000fee0000000200 */
[----:B------:R-:W-:Y:S01]  /*bda0*/  HMMA.16816.F32 R52, R32, R46, R52 ;  /* 0x0000002e2034723c */ /* 0x000fe20000001834 */
[----:B------:R-:W-:Y:S07]  /*bdb0*/  LDSM.16.M88.4 R44, [R145+0x2800] ;  /* 0x00280000912c783b */ /* 0x000fee0000000200 */
[C---:B------:R-:W-:Y:S01]  /*bdc0*/  HMMA.16816.F32 R32, R28.reuse, R90, R36 ;  /* 0x0000005a1c20723c */ /* 0x040fe20000001824 */
[----:B------:R-:W1:Y:S07]  /*bdd0*/  LDSM.16.M88.4 R36, [R203+0x2800] ;  /* 0x00280000cb24783b */ /* 0x000e6e0000000200 */
[C---:B------:R-:W-:Y:S08]  /*bde0*/  HMMA.16816.F32 R56, R28.reuse, R60, R56 ;  /* 0x0000003c1c38723c */ /* 0x040ff00000001838 */
[C---:B------:R-:W-:Y:S01]  /*bdf0*/  HMMA.16816.F32 R12, R28.reuse, R88, R16 ;  /* 0x000000581c0c723c */ /* 0x040fe20000001810 */
[----:B------:R-:W-:Y:S04]  /*be00*/  LDSM.16.M88.4 R16, [R201+0x4000] ;  /* 0x00400000c910783b */ /* 0x000fe80000000200 */
[----:B------:R-:W-:Y:S03]  /*be10*/  LDSM.16.M88.4 R88, [R10+0x1800] ;  /* 0x001800000a58783b */ /* 0x000fe60000000200 */
[C---:B------:R-:W-:Y:S01]  /*be20*/  HMMA.16816.F32 R52, R28.reuse, R62, R52 ;  /* 0x0000003e1c34723c */ /* 0x040fe20000001834 */
[----:B------:R-:W3:Y:S07]  /*be30*/  LDSM.16.M88.4 R60, [R10+0x2800] ;  /* 0x002800000a3c783b */ /* 0x000eee0000000200 */
[----:B--2---:R-:W-:Y:S08]  /*be40*/  HMMA.16816.F32 R40, R28, R76, R40 ;  /* 0x0000004c1c28723c */ /* 0x004ff00000001828 */
[C---:B-1----:R-:W-:Y:S08]  /*be50*/  HMMA.16816.F32 R56, R24.reuse, R36, R56 ;  /* 0x000000241838723c */ /* 0x042ff00000001838 */
[----:B------:R-:W-:Y:S08]  /*be60*/  HMMA.16816.F32 R12, R24, R72, R12 ;  /* 0x00000048180c723c */ /* 0x000ff0000000180c */
[----:B------:R-:W-:Y:S01]  /*be70*/  HMMA.16816.F32 R48, R28, R78, R48 ;  /* 0x0000004e1c30723c */ /* 0x000fe20000001830 */
[----:B------:R-:W-:Y:S07]  /*be80*/  LDSM.16.M88.4 R76, [R146+0x3000] ;  /* 0x00300000924c783b */ /* 0x000fee0000000200 */
[C---:B------:R-:W-:Y:S01]  /*be90*/  HMMA.16816.F32 R28, R24.reuse, R74, R32 ;  /* 0x0000004a181c723c */ /* 0x040fe20000001820 */
[----:B------:R-:W-:Y:S07]  /*bea0*/  LDSM.16.M88.4 R72, [R10+0x2000] ;  /* 0x002000000a48783b */ /* 0x000fee0000000200 */
[----:B------:R-:W-:Y:S08]  /*beb0*/  HMMA.16816.F32 R52, R24, R38, R52 ;  /* 0x000000261834723c */ /* 0x000ff00000001834 */
[----:B------:R-:W-:Y:S08]  /*bec0*/  HMMA.16816.F32 R56, R20, R44, R56 ;  /* 0x0000002c1438723c */ /* 0x000ff00000001838 */
[----:B------:R-:W-:Y:S08]  /*bed0*/  HMMA.16816.F32 R40, R24, R64, R40 ;  /* 0x000000401828723c */ /* 0x000ff00000001828 */
[----:B------:R-:W-:Y:S01]  /*bee0*/  HMMA.16816.F32 R32, R20, R68, R12 ;  /* 0x000000441420723c */ /* 0x000fe2000000180c */
[----:B------:R-:W-:Y:S07]  /*bef0*/  LDSM.16.M88.4 R12, [R199+0x8000] ;  /* 0x00800000c70c783b */ /* 0x000fee0000000200 */
[----:B------:R-:W-:Y:S01]  /*bf00*/  HMMA.16816.F32 R48, R24, R66, R48 ;  /* 0x000000421830723c */ /* 0x000fe20000001830 */
[----:B------:R-:W1:Y:S07]  /*bf10*/  LDSM.16.M88.4 R64, [R146+0x4000] ;  /* 0x004000009240783b */ /* 0x000e6e0000000200 */
[C---:B------:R-:W-:Y:S01]  /*bf20*/  HMMA.16816.F32 R36, R20.reuse, R70, R28 ;  /* 0x000000461424723c */ /* 0x040fe2000000181c */
[----:B------:R-:W-:Y:S07]  /*bf30*/  LDSM.16.M88.4 R68, [R146+0x3800] ;  /* 0x003800009244783b */ /* 0x000fee0000000200 */
[----:B------:R-:W-:Y:S08]  /*bf40*/  HMMA.16816.F32 R52, R20, R46, R52 ;  /* 0x0000002e1434723c */ /* 0x000ff00000001834 */
[C---:B---3--:R-:W-:Y:S08]  /*bf50*/  HMMA.16816.F32 R56, R16.reuse, R60, R56 ;  /* 0x0000003c1038723c */ /* 0x048ff00000001838 */
[----:B------:R-:W-:Y:S01]  /*bf60*/  HMMA.16816.F32 R24, R16, R88, R32 ;  /* 0x000000581018723c */ /* 0x000fe20000001820 */
[----:B------:R-:W2:Y:S07]  /*bf70*/  LDSM.16.M88.4 R32, [R200+0x8000] ;  /* 0x00800000c820783b */ /* 0x000eae0000000200 */
[C---:B------:R-:W-:Y:S08]  /*bf80*/  HMMA.16816.F32 R28, R20.reuse, R80, R40 ;  /* 0x00000050141c723c */ /* 0x040ff00000001828 */
[----:B------:R-:W-:Y:S01]  /*bf90*/  HMMA.16816.F32 R48, R20, R82, R48 ;  /* 0x000000521430723c */ /* 0x000fe20000001830 */
[----:B------:R-:W-:Y:S07]  /*bfa0*/  LDSM.16.M88.4 R80, [R145+0x3000] ;  /* 0x003000009150783b */ /* 0x000fee0000000200 */
[C---:B------:R-:W-:Y:S01]  /*bfb0*/  HMMA.16816.F32 R44, R16.reuse, R90, R36 ;  /* 0x0000005a102c723c */ /* 0x040fe20000001824 */
[----:B------:R-:W3:Y:S04]  /*bfc0*/  LDSM.16.M88.4 R36, [R202+0x8000] ;  /* 0x00800000ca24783b */ /* 0x000ee80000000200 */
[----:B------:R-:W-:Y:S03]  /*bfd0*/  LDSM.16.M88.4 R88, [R145+0x3800] ;  /* 0x003800009158783b */ /* 0x000fe60000000200 */
[----:B------:R-:W-:Y:S08]  /*bfe0*/  HMMA.16816.F32 R60, R16, R62, R52 ;  /* 0x0000003e103c723c */ /* 0x000ff00000001834 */
[C---:B-1----:R-:W-:Y:S01]  /*bff0*/  HMMA.16816.F32 R52, R12.reuse, R64, R56 ;  /* 0x000000400c34723c */ /* 0x042fe20000001838 */
[----:B------:R1:W5:Y:S07]  /*c000*/  LDL R56, [R1] ;  /* 0x0000000001387983 */ /* 0x00036e0000100800 */
[----:B------:R-:W-:Y:S08]  /*c010*/  HMMA.16816.F32 R20, R12, R76, R24 ;  /* 0x0000004c0c14723c */ /* 0x000ff00000001818 */
[C---:B------:R-:W-:Y:S08]  /*c020*/  HMMA.16816.F32 R40, R16.reuse, R72, R28 ;  /* 0x000000481028723c */ /* 0x040ff0000000181c */
[----:B------:R-:W-:Y:S01]  /*c030*/  HMMA.16816.F32 R28, R16, R74, R48 ;  /* 0x0000004a101c723c */ /* 0x000fe20000001830 */
[----:B------:R-:W4:Y:S04]  /*c040*/  LDSM.16.M88.4 R48, [R203+0x3800] ;  /* 0x00380000cb30783b */ /* 0x000f280000000200 */
[----:B------:R-:W-:Y:S03]  /*c050*/  LDSM.16.M88.4 R72, [R10+0x3000] ;  /* 0x003000000a48783b */ /* 0x000fe60000000200 */
[----:B------:R-:W-:Y:S01]  /*c060*/  HMMA.16816.F32 R24, R12, R78, R44 ;  /* 0x0000004e0c18723c */ /* 0x000fe2000000182c */
[----:B------:R-:W-:Y:S07]  /*c070*/  LDSM.16.M88.4 R76, [R203+0x4000] ;  /* 0x00400000cb4c783b */ /* 0x000fee0000000200 */
[----:B--2---:R-:W-:Y:S08]  /*c080*/  HMMA.16816.F32 R16, R32, R84, R20 ;  /* 0x000000542010723c */ /* 0x004ff00000001814 */
[C---:B------:R-:W-:Y:S08]  /*c090*/  HMMA.16816.F32 R44, R12.reuse, R68, R40 ;  /* 0x000000440c2c723c */ /* 0x040ff00000001828 */
[----:B------:R-:W-:Y:S01]  /*c0a0*/  HMMA.16816.F32 R20, R12, R70, R28 ;  /* 0x000000460c14723c */ /* 0x000fe2000000181c */
[----:B------:R-:W2:Y:S04]  /*c0b0*/  LDSM.16.M88.4 R28, [R201+0x8000] ;  /* 0x00800000c91c783b */ /* 0x000ea80000000200 */
[----:B------:R-:W-:Y:S03]  /*c0c0*/  LDSM.16.M88.4 R68, [R146+0x4800] ;  /* 0x004800009244783b */ /* 0x000fe60000000200 */
[----:B------:R-:W-:Y:S01]  /*c0d0*/  HMMA.16816.F32 R40, R32, R86, R24 ;  /* 0x000000562028723c */ /* 0x000fe20000001818 */
[----:B------:R-:W1:Y:S04]  /*c0e0*/  LDSM.16.M88.4 R24, [R199+0xc000] ;  /* 0x00c00000c718783b */ /* 0x000e680000000200 */
[----:B------:R-:W-:Y:S03]  /*c0f0*/  LDSM.16.M88.4 R84, [R203+0x4800] ;  /* 0x00480000cb54783b */ /* 0x000fe60000000200 */
[----:B---3--:R-:W-:Y:S08]  /*c100*/  HMMA.16816.F32 R16, R36, R80, R16 ;  /* 0x000000502410723c */ /* 0x008ff00000001810 */
[----:B----4-:R-:W-:Y:S08]  /*c110*/  HMMA.16816.F32 R44, R32, R48, R44 ;  /* 0x00000030202c723c */ /* 0x010ff0000000182c */
[----:B------:R-:W-:Y:S01]  /*c120*/  HMMA.16816.F32 R40, R36, R82, R40 ;  /* 0x000000522428723c */ /* 0x000fe20000001828 */
[----:B------:R-:W-:Y:S07]  /*c130*/  LDSM.16.M88.4 R80, [R145+0x4800] ;  /* 0x004800009150783b */ /* 0x000fee0000000200 */
[----:B------:R-:W-:Y:S01]  /*c140*/  HMMA.16816.F32 R60, R12, R66, R60 ;  /* 0x000000420c3c723c */ /* 0x000fe2000000183c */
[----:B------:R-:W3:Y:S07]  /*c150*/  LDSM.16.M88.4 R64, [R10+0x3800] ;  /* 0x003800000a40783b */ /* 0x000eee0000000200 */
[----:B--2---:R-:W-:Y:S01]  /*c160*/  HMMA.16816.F32 R12, R28, R72, R16 ;  /* 0x000000481c0c723c */ /* 0x004fe20000001810 */
[----:B------:R-:W-:Y:S07]  /*c170*/  LDSM.16.M88.4 R16, [R202+0xc000] ;  /* 0x00c00000ca10783b */ /* 0x000fee0000000200 */
[----:B------:R-:W-:Y:S01]  /*c180*/  HMMA.16816.F32 R48, R32, R50, R20 ;  /* 0x000000322030723c */ /* 0x000fe20000001814 */
[----:B------:R-:W2:Y:S07]  /*c190*/  LDSM.16.M88.4 R20, [R200+0xc000] ;  /* 0x00c00000c814783b */ /* 0x000eae0000000200 */
[----:B------:R-:W-:Y:S08]  /*c1a0*/  HMMA.16816.F32 R44, R36, R88, R44 ;  /* 0x00000058242c723c */ /* 0x000ff0000000182c */
[----:B------:R-:W-:Y:S08]  /*c1b0*/  HMMA.16816.F32 R40, R28, R74, R40 ;  /* 0x0000004a1c28723c */ /* 0x000ff00000001828 */
[----:B-1----:R-:W-:Y:S08]  /*c1c0*/  HMMA.16816.F32 R12, R24, R68, R12 ;  /* 0x00000044180c723c */ /* 0x002ff0000000180c */
[C---:B------:R-:W-:Y:S08]  /*c1d0*/  HMMA.16816.F32 R52, R32.reuse, R76, R52 ;  /* 0x0000004c2034723c */ /* 0x040ff00000001834 */
[----:B------:R-:W-:Y:S01]  /*c1e0*/  HMMA.16816.F32 R72, R32, R78, R60 ;  /* 0x0000004e2048723c */ /* 0x000fe2000000183c */
[----:B------:R-:W-:Y:S07]  /*c1f0*/  LDSM.16.M88.4 R76, [R145+0x5000] ;  /* 0x00500000914c783b */ /* 0x000fee0000000200 */
[----:B------:R-:W-:Y:S01]  /*c200*/  HMMA.16816.F32 R48, R36, R90, R48 ;  /* 0x0000005a2430723c */ /* 0x000fe20000001830 */
[----:B------:R-:W-:Y:S07]  /*c210*/  LDSM.16.M88.4 R88, [R203+0x5000] ;  /* 0x00500000cb58783b */ /* 0x000fee0000000200 */
[----:B---3--:R-:W-:Y:S08]  /*c220*/  HMMA.16816.F32 R44, R28, R64, R44 ;  /* 0x000000401c2c723c */ /* 0x008ff0000000182c */
[----:B------:R-:W-:Y:S01]  /*c230*/  HMMA.16816.F32 R40, R24, R70, R40 ;  /* 0x000000461828723c */ /* 0x000fe20000001828 */
[----:B------:R-:W1:Y:S07]  /*c240*/  LDSM.16.M88.4 R68, [R10+0x4000] ;  /* 0x004000000a44783b */ /* 0x000e6e0000000200 */
[----:B--2---:R-:W-:Y:S01]  /*c250*/  HMMA.16816.F32 R32, R20, R84, R12 ;  /* 0x000000541420723c */ /* 0x004fe2000000180c */
[----:B------:R-:W2:Y:S07]  /*c260*/  LDSM.16.M88.4 R12, [R201+0xc000] ;  /* 0x00c00000c90c783b */ /* 0x000eae0000000200 */
[C---:B------:R-:W-:Y:S08]  /*c270*/  HMMA.16816.F32 R60, R36.reuse, R96, R52 ;  /* 0x00000060243c723c */ /* 0x040ff00000001834 */
[----:B------:R-:W-:Y:S01]  /*c280*/  HMMA.16816.F32 R36, R36, R98, R72 ;  /* 0x000000622424723c */ /* 0x000fe20000001848 */
[----:B------:R-:W-:Y:S07]  /*c290*/  LDSM.16.M88.4 R72, [R203+0x5800] ;  /* 0x00580000cb48783b */ /* 0x000fee0000000200 */
[----:B------:R-:W-:Y:S01]  /*c2a0*/  HMMA.16816.F32 R52, R28, R66, R48 ;  /* 0x000000421c34723c */ /* 0x000fe20000001830 */
[----:B------:R-:W-:Y:S07]  /*c2b0*/  LDSM.16.M88.4 R64, [R10+0x5000] ;  /* 0x005000000a40783b */ /* 0x000fee0000000200 */
[----:B------:R-:W-:Y:S08]  /*c2c0*/  HMMA.16816.F32 R48, R24, R92, R44 ;  /* 0x0000005c1830723c */ /* 0x000ff0000000182c */
[----:B------:R-:W-:Y:S01]  /*c2d0*/  HMMA.16816.F32 R44, R20, R86, R40 ;  /* 0x00000056142c723c */ /* 0x000fe20000001828 */
[----:B------:R-:W3:Y:S07]  /*c2e0*/  LDSM.16.M88.4 R84, [R146+0x5800] ;  /* 0x005800009254783b */ /* 0x000eee0000000200 */
[----:B------:R-:W-:Y:S08]  /*c2f0*/  HMMA.16816.F32 R32, R16, R80, R32 ;  /* 0x000000501020723c */ /* 0x000ff00000001820 */
[C---:B-1----:R-:W-:Y:S08]  /*c300*/  HMMA.16816.F32 R40, R28.reuse, R68, R60 ;  /* 0x000000441c28723c */ /* 0x042ff0000000183c */
[----:B------:R-:W-:Y:S08]  /*c310*/  HMMA.16816.F32 R28, R28, R70, R36 ;  /* 0x000000461c1c723c */ /* 0x000ff00000001824 */
[----:B------:R-:W-:Y:S08]  /*c320*/  HMMA.16816.F32 R52, R24, R94, R52 ;  /* 0x0000005e1834723c */ /* 0x000ff00000001834 */
[----:B------:R-:W-:Y:S08]  /*c330*/  HMMA.16816.F32 R48, R20, R88, R48 ;  /* 0x000000581430723c */ /* 0x000ff00000001830 */
[----:B--2---:R-:W-:Y:S08]  /*c340*/  HMMA.16816.F32 R60, R12, R100, R32 ;  /* 0x000000640c3c723c */ /* 0x004ff00000001820 */
[C---:B---3--:R-:W-:Y:S08]  /*c350*/  HMMA.16816.F32 R32, R24.reuse, R84, R40 ;  /* 0x000000541820723c */ /* 0x048ff00000001828 */
[----:B------:R-:W-:Y:S08]  /*c360*/  HMMA.16816.F32 R24, R24, R86, R28 ;  /* 0x000000561818723c */ /* 0x000ff0000000181c */
[----:B------:R-:W-:Y:S08]  /*c370*/  HMMA.16816.F32 R36, R20, R90, R52 ;  /* 0x0000005a1424723c */ /* 0x000ff00000001834 */
[----:B------:R-:W-:Y:S01]  /*c380*/  HMMA.16816.F32 R40, R16, R76, R48 ;  /* 0x0000004c1028723c */ /* 0x000fe20000001830 */
[----:B------:R-:W1:Y:S07]  /*c390*/  LDSM.16.M88.4 R48, [R145+0x5800] ;  /* 0x005800009130783b */ /* 0x000e6e0000000200 */
[C---:B------:R-:W-:Y:S08]  /*c3a0*/  HMMA.16816.F32 R28, R20.reuse, R72, R32 ;  /* 0x00000048141c723c */ /* 0x040ff00000001820 */
[----:B------:R-:W-:Y:S08]  /*c3b0*/  HMMA.16816.F32 R20, R20, R74, R24 ;  /* 0x0000004a1414723c */ /* 0x000ff00000001818 */
[----:B------:R-:W-:Y:S08]  /*c3c0*/  HMMA.16816.F32 R32, R16, R78, R36 ;  /* 0x0000004e1020723c */ /* 0x000ff00000001824 */
[----:B------:R-:W-:Y:S01]  /*c3d0*/  HMMA.16816.F32 R36, R12, R64, R40 ;  /* 0x000000400c24723c */ /* 0x000fe20000001828 */
[----:B------:R-:W2:Y:S07]  /*c3e0*/  LDSM.16.M88.4 R40, [R10+0x5800] ;  /* 0x005800000a28783b */ /* 0x000eae0000000200 */
[----:B------:R-:W-:Y:S01]  /*c3f0*/  HMMA.16816.F32 R44, R16, R82, R44 ;  /* 0x00000052102c723c */ /* 0x000fe2000000182c */
[----:B------:R-:W-:Y:S01]  /*c400*/  FMUL.FTZ R60, R60, c[0x0][0x320] ;  /* 0x0000c8003c3c7a20 */ /* 0x000fe20000410000 */
[----:B------:R-:W-:Y:S01]  /*c410*/  ISETP.GT.AND P0, PT, R124, R235, PT ;  /* 0x000000eb7c00720c */ /* 0x000fe20003f04270 */
[----:B------:R-:W-:Y:S01]  /*c420*/  FMUL.FTZ R61, R61, c[0x0][0x320] ;  /* 0x0000c8003d3d7a20 */ /* 0x000fe20000410000 */
[----:B------:R-:W-:-:S04]  /*c430*/  DEPBAR.LE SB0, 0x0 ;  /* 0x000080000000791a */ /* 0x000fc80000000000 */
[C---:B-1----:R-:W-:Y:S08]  /*c440*/  HMMA.16816.F32 R24, R16.reuse, R48, R28 ;  /* 0x000000301018723c */ /* 0x042ff0000000181c */
[----:B------:R-:W-:Y:S08]  /*c450*/  HMMA.16816.F32 R16, R16, R50, R20 ;  /* 0x000000321010723c */ /* 0x000ff00000001814 */
[C---:B------:R-:W-:Y:S08]  /*c460*/  HMMA.16816.F32 R44, R12.reuse, R102, R44 ;  /* 0x000000660c2c723c */ /* 0x040ff0000000182c */
[C---:B------:R-:W-:Y:S08]  /*c470*/  HMMA.16816.F32 R28, R12.reuse, R66, R32 ;  /* 0x000000420c1c723c */ /* 0x040ff00000001820 */
[C---:B--2---:R-:W-:Y:S08]  /*c480*/  HMMA.16816.F32 R20, R12.reuse, R40, R24 ;  /* 0x000000280c14723c */ /* 0x044ff00000001818 */
[----:B------:R-:W-:Y:S01]  /*c490*/  HMMA.16816.F32 R12, R12, R42, R16 ;  /* 0x0000002a0c0c723c */ /* 0x000fe20000001810 */
[----:B------:R-:W-:-:S02]  /*c4a0*/  FMUL.FTZ R44, R44, c[0x0][0x320] ;  /* 0x0000c8002c2c7a20 */ /* 0x000fc40000410000 */
[----:B------:R-:W-:Y:S02]  /*c4b0*/  FMUL.FTZ R62, R62, c[0x0][0x320] ;  /* 0x0000c8003e3e7a20 */ /* 0x000fe40000410000 */
[----:B------:R-:W-:Y:S02]  /*c4c0*/  FMUL.FTZ R63, R63, c[0x0][0x320] ;  /* 0x0000c8003f3f7a20 */ /* 0x000fe40000410000 */
[----:B------:R-:W-:Y:S02]  /*c4d0*/  FMUL.FTZ R45, R45, c[0x0][0x320] ;  /* 0x0000c8002d2d7a20 */ /* 0x000fe40000410000 */
[----:B------:R-:W-:Y:S02]  /*c4e0*/  FMUL.FTZ R46, R46, c[0x0][0x320] ;  /* 0x0000c8002e2e7a20 */ /* 0x000fe40000410000 */
[----:B------:R-:W-:Y:S02]  /*c4f0*/  FMUL.FTZ R47, R47, c[0x0][0x320] ;  /* 0x0000c8002f2f7a20 */ /* 0x000fe40000410000 */
        /* <DEDUP_REMOVED lines=15> */
[----:B------:R-:W-:Y:S01]  /*c5f0*/  FMUL.FTZ R15, R15, c[0x0][0x320] ;  /* 0x0000c8000f0f7a20 */ /* 0x000fe20000410000 */
[----:B------:R1:W2:Y:S08]  /*c600*/  MUFU.TANH R52, R44 ;  /* 0x0000002c00347308 */ /* 0x0002b00000002400 */
[----:B------:R1:W3:Y:S08]  /*c610*/  MUFU.TANH R32, R30 ;  /* 0x0000001e00207308 */ /* 0x0002f00000002400 */
[----:B------:R1:W4:Y:S08]  /*c620*/  MUFU.TANH R44, R31 ;  /* 0x0000001f002c7308 */ /* 0x0003300000002400 */
[----:B------:R-:W1:Y:S08]  /*c630*/  MUFU.TANH R60, R60 ;  /* 0x0000003c003c7308 */ /* 0x000e700000002400 */
        /* <DEDUP_REMOVED lines=13> */
[----:B------:R1:W1:Y:S08]  /*c710*/  MUFU.TANH R19, R21 ;  /* 0x0000001500137308 */ /* 0x0002700000002400 */
[----:B------:R1:W1:Y:S08]  /*c720*/  MUFU.TANH R31, R22 ;  /* 0x00000016001f7308 */ /* 0x0002700000002400 */
[----:B------:R1:W1:Y:S08]  /*c730*/  MUFU.TANH R30, R23 ;  /* 0x00000017001e7308 */ /* 0x0002700000002400 */
[----:B------:R1:W1:Y:S08]  /*c740*/  MUFU.TANH R16, R12 ;  /* 0x0000000c00107308 */ /* 0x0002700000002400 */
[----:B------:R1:W1:Y:S08]  /*c750*/  MUFU.TANH R25, R13 ;  /* 0x0000000d00197308 */ /* 0x0002700000002400 */
[----:B------:R1:W1:Y:S08]  /*c760*/  MUFU.TANH R27, R14 ;  /* 0x0000000e001b7308 */ /* 0x0002700000002400 */
[----:B------:R1:W1:Y:S01]  /*c770*/  MUFU.TANH R26, R15 ;  /* 0x0000000f001a7308 */ /* 0x0002620000002400 */
[----:B------:R-:W-:Y:S01]  /*c780*/  BSSY B0, `(.L_x_1907) ;  /* 0x0000035000007945 */ /* 0x000fe20003800000 */
        /* <DEDUP_REMOVED lines=16> */
[C---:B------:R-:W-:Y:S01]  /*c890*/  LOP3.LUT P5, RZ, R215.reuse, 0x400, RZ, 0xc0, !PT ;  /* 0x00000400d7ff7812 */ /* 0x040fe200078ac0ff */
[----:B------:R-:W-:Y:S01]  /*c8a0*/  IMAD R4, R4, c[0x0][0x1e0], RZ ;  /* 0x0000780004047a24 */ /* 0x000fe200078e02ff */
[C---:B------:R-:W-:Y:S02]  /*c8b0*/  LOP3.LUT P4, RZ, R215.reuse, 0x200, RZ, 0xc0, !PT ;  /* 0x00000200d7ff7812 */ /* 0x040fe4000788c0ff */
[----:B------:R-:W-:Y:S01]  /*c8c0*/  LOP3.LUT P3, RZ, R215, 0x100, RZ, 0xc0, !PT ;  /* 0x00000100d7ff7812 */ /* 0x000fe2000786c0ff */
[----:B------:R-:W-:-:S02]  /*c8d0*/  IMAD R4, R8, c[0x0][0x1e4], R4 ;  /* 0x0000790008047a24 */ /* 0x000fc400078e0204 */
[----:B------:R-:W-:Y:S02]  /*c8e0*/  @P0 IMAD.MOV.U32 R7, RZ, RZ, c[0x0][0x1e0] ;  /* 0x00007800ff070624 */ /* 0x000fe400078e00ff */
[----:B------:R-:W-:Y:S02]  /*c8f0*/  @P0 IMAD.MOV.U32 R2, RZ, RZ, 0x5 ;  /* 0x00000005ff020424 */ /* 0x000fe400078e00ff */
[----:B------:R-:W-:-:S03]  /*c900*/  IMAD.WIDE.U32 R8, R8, c[0x0][0x1e0], RZ ;  /* 0x0000780008087a25 */ /* 0x000fc600078e00ff */
[C---:B------:R-:W-:Y:S01]  /*c910*/  @P0 SHF.L.U64.HI R3, R7.reuse, R2, c[0x0][0x1e4] ;  /* 0x0000790007030619 */ /* 0x040fe20000010202 */
[----:B------:R-:W-:Y:S02]  /*c920*/  @P0 IMAD.SHL.U32 R2, R7, 0x20, RZ ;  /* 0x0000002007020824 */ /* 0x000fe400078e00ff */
[----:B------:R-:W-:Y:S02]  /*c930*/  IMAD.IADD R4, R9, 0x1, R4 ;  /* 0x0000000109047824 */ /* 0x000fe400078e0204 */
[----:B------:R-:W-:-:S04]  /*c940*/  @P0 IMAD.WIDE.U32 R2, R8, 0x30, R2 ;  /* 0x0000003008020825 */ /* 0x000fc800078e0002 */
[----:B------:R-:W-:Y:S01]  /*c950*/  @P0 IMAD R9, R4, 0x30, RZ ;  /* 0x0000003004090824 */ /* 0x000fe200078e02ff */
[----:B------:R-:W-:-:S04]  /*c960*/  @P0 IADD3 R7, P1, R224, R2, RZ ;  /* 0x00000002e0070210 */ /* 0x000fc80007f3e0ff */
[----:B------:R-:W-:Y:S02]  /*c970*/  @P0 IADD3.X R12, R222, R9, R3, P1, !PT ;  /* 0x00000009de0c0210 */ /* 0x000fe40000ffe403 */
[----:B------:R-:W-:-:S13]  /*c980*/  ISETP.GE.AND P1, PT, R0, 0x1, PT ;  /* 0x000000010000780c */ /* 0x000fda0003f26270 */
[----:B------:R-:W-:Y:S02]  /*c990*/  @P1 IMAD.MOV.U32 R2, RZ, RZ, R224 ;  /* 0x000000ffff021224 */ /* 0x000fe400078e00e0 */
[----:B------:R-:W-:Y:S02]  /*c9a0*/  @P1 IMAD.MOV.U32 R3, RZ, RZ, R222 ;  /* 0x000000ffff031224 */ /* 0x000fe400078e00de */
[----:B------:R-:W-:Y:S02]  /*c9b0*/  @P1 IMAD R4, R4, 0x30, RZ ;  /* 0x0000003004041824 */ /* 0x000fe400078e02ff */
[----:B------:R-:W-:-:S04]  /*c9c0*/  @P1 IMAD.WIDE.U32 R2, R8, 0x30, R2 ;  /* 0x0000003008021825 */ /* 0x000fc800078e0002 */
        /* <DEDUP_REMOVED lines=16> */
.L_x_1908:
[----:B-1234-:R-:W-:Y:S05]  /*cad0*/  BSYNC B0 ;  /* 0x0000000000007941 */ /* 0x01efea0003800000 */
.L_x_1907:
[----:B------:R-:W2:Y:S01]  /*cae0*/  LDL R221, [R1+0x4] ;  /* 0x0000040001dd7983 */ /* 0x000ea20000100800 */
[----:B-----5:R-:W-:Y:S01]  /*caf0*/  SHF.R.S32.HI R0, RZ, 0x1f, R56 ;  /* 0x0000001fff007819 */ /* 0x020fe20000011438 */
[----:B------:R-:W-:Y:S01]  /*cb00*/  ULDC UR4, c[0x0][0x2c4] ;  /* 0x0000b10000047ab9 */ /* 0x000fe20000000800 */
[----:B------:R-:W-:Y:S01]  /*cb10*/  LOP3.LUT R215, R215, 0xffffffbf, RZ, 0xc0, !PT ;  /* 0xffffffbfd7d77812 */ /* 0x000fe200078ec0ff */
[----:B------:R-:W-:Y:S01]  /*cb20*/  UISETP.NE.AND UP0, UPT, UR4, 0x1, UPT ;  /* 0x000000010400788c */ /* 0x000fe2000bf05270 */
[CC--:B------:R-:W-:Y:S01]  /*cb30*/  LEA.HI R2, R0.reuse, R56.reuse, RZ, 0x2 ;  /* 0x0000003800027211 */ /* 0x0c0fe200078f10ff */
[----:B------:R-:W-:Y:S01]  /*cb40*/  IMAD.MOV.U32 R33, RZ, RZ, c[0x0][0x32c] ;  /* 0x0000cb00ff217624 */ /* 0x000fe200078e00ff */
[----:B------:R-:W-:Y:S01]  /*cb50*/  LEA.HI R0, R0, R56, RZ, 0x5 ;  /* 0x0000003800007211 */ /* 0x000fe200078f28ff */
[----:B------:R-:W-:Y:S01]  /*cb60*/  ULDC UR9, c[0x0][0x324] ;  /* 0x0000c90000097ab9 */ /* 0x000fe20000000800 */
[----:B------:R-:W-:Y:S01]  /*cb70*/  LOP3.LUT R2, R2, 0xfffffffc, RZ, 0xc0, !PT ;  /* 0xfffffffc02027812 */ /* 0x000fe200078ec0ff */
[----:B------:R-:W-:Y:S01]  /*cb80*/  ULOP3.LUT UR9, URZ, UR9, URZ, 0x33, !UPT ;  /* 0x000000093f097292 */ /* 0x000fe2000f8e333f */
[----:B------:R-:W-:Y:S01]  /*cb90*/  LOP3.LUT R3, R0, 0xffffffe0, RZ, 0xc0, !PT ;  /* 0xffffffe000037812 */ /* 0x000fe200078ec0ff */
[----:B------:R-:W0:Y:S01]  /*cba0*/  LDGDEPBAR ;  /* 0x00000000000079af */ /* 0x000e220000000000 */
[----:B------:R-:W-:Y:S01]  /*cbb0*/  SHF.R.S32.HI R4, RZ, 0x5, R0 ;  /* 0x00000005ff047819 */ /* 0x000fe20000011400 */
[C---:B------:R-:W-:Y:S01]  /*cbc0*/  IMAD.IADD R2, R56.reuse, 0x1, -R2 ;  /* 0x0000000138027824 */ /* 0x040fe200078e0a02 */
[----:B------:R-:W-:Y:S01]  /*cbd0*/  SHF.R.S32.HI R7, RZ, 0x1f, R0 ;  /* 0x0000001fff077819 */ /* 0x000fe20000011400 */
[----:B------:R-:W-:Y:S01]  /*cbe0*/  IMAD.IADD R0, R56, 0x1, -R3 ;  /* 0x0000000138007824 */ /* 0x000fe200078e0a03 */
[----:B------:R-:W-:-:S02]  /*cbf0*/  PLOP3.LUT P0, PT, PT, PT, UP0, 0x80, 0x0 ;  /* 0x000000000000781c */ /* 0x000fc40003f0f008 */
[----:B------:R-:W-:Y:S02]  /*cc00*/  LEA.HI R7, R7, R4, RZ, 0x3 ;  /* 0x0000000407077211 */ /* 0x000fe400078f18ff */
[----:B------:R-:W-:Y:S02]  /*cc10*/  LEA.HI R3, R2, R2, RZ, 0x1 ;  /* 0x0000000202037211 */ /* 0x000fe400078f08ff */
[----:B------:R-:W-:Y:S02]  /*cc20*/  SHF.R.S32.HI R9, RZ, 0x1f, R0 ;  /* 0x0000001fff097819 */ /* 0x000fe40000011400 */
[----:B------:R-:W-:Y:S02]  /*cc30*/  LOP3.LUT R8, R7, 0xffffff8, RZ, 0xc0, !PT ;  /* 0x0ffffff807087812 */ /* 0x000fe400078ec0ff */
[----:B------:R-:W-:Y:S02]  /*cc40*/  LOP3.LUT R7, R3, 0x1ffffffe, RZ, 0xc0, !PT ;  /* 0x1ffffffe03077812 */ /* 0x000fe400078ec0ff */
[----:B------:R-:W-:Y:S01]  /*cc50*/  LEA.HI R3, R9, R0, RZ, 0x2 ;  /* 0x0000000009037211 */ /* 0x000fe200078f10ff */
[----:B------:R-:W-:Y:S01]  /*cc60*/  IMAD.IADD R4, R4, 0x1, -R8 ;  /* 0x0000000104047824 */ /* 0x000fe200078e0a08 */
[----:B------:R-:W-:Y:S01]  /*cc70*/  @P0 LOP3.LUT R215, R215, 0x40, RZ, 0xfc, !PT ;  /* 0x00000040d7d70812 */ /* 0x000fe200078efcff */
[----:B------:R-:W-:Y:S01]  /*cc80*/  IMAD.IADD R2, R2, 0x1, -R7 ;  /* 0x0000000102027824 */ /* 0x000fe200078e0a07 */
[----:B------:R-:W-:Y:S01]  /*cc90*/  SHF.R.S32.HI R240, RZ, 0x2, R3 ;  /* 0x00000002fff07819 */ /* 0x000fe20000011403 */
[----:B------:R-:W-:Y:S01]  /*cca0*/  IMAD.SHL.U32 R238, R4, 0x10, RZ ;  /* 0x0000001004ee7824 */ /* 0x000fe200078e00ff */
[----:B------:R-:W-:Y:S01]  /*ccb0*/  LOP3.LUT R215, R215, 0xffffefff, RZ, 0xc0, !PT ;  /* 0xffffefffd7d77812 */ /* 0x000fe200078ec0ff */
[----:B------:R-:W-:-:S02]  /*ccc0*/  IMAD.SHL.U32 R237, R2, 0x8, RZ ;  /* 0x0000000802ed7824 */ /* 0x000fc400078e00ff */
[----:B--2---:R-:W-:-:S05]  /*ccd0*/  IMAD R4, R221, 0x80, R240 ;  /* 0x00000080dd047824 */ /* 0x004fca00078e02f0 */
[----:B------:R-:W-:-:S05]  /*cce0*/  IADD3 R4, R237, R4, R238 ;  /* 0x00000004ed047210 */ /* 0x000fca0007ffe0ee */
[----:B------:R-:W-:-:S05]  /*ccf0*/  @P0 IMAD.HI.U32 R2, R4, c[0x0][0x2c8], RZ ;  /* 0x0000b20004020a27 */ /* 0x000fca00078e00ff */
[----:B------:R-:W-:Y:S02]  /*cd00*/  @P0 SHF.R.U32.HI R4, RZ, c[0x0][0x2cc], R2 ;  /* 0x0000b300ff040a19 */ /* 0x000fe40000011602 */
[----:B------:R-:W-:Y:S02]  /*cd10*/  LOP3.LUT R2, R3, 0x7ffffffc, RZ, 0xc0, !PT ;  /* 0x7ffffffc03027812 */ /* 0x000fe400078ec0ff */
[----:B------:R-:W-:Y:S01]  /*cd20*/  ISETP.GE.AND P0, PT, R33, 0x1, PT ;  /* 0x000000012100780c */ /* 0x000fe20003f06270 */
[----:B------:R-:W1:Y:S02]  /*cd30*/  SHFL.IDX PT, R3, R4, RZ, 0x1c1f ;  /* 0x001c1fff04037589 */ /* 0x000e6400000e0000 */
[----:B------:R-:W-:Y:S02]  /*cd40*/  IMAD.IADD R2, R0, 0x1, -R2 ;  /* 0x0000000100027824 */ /* 0x000fe400078e0a02 */
[----:B------:R-:W-:Y:S02]  /*cd50*/  IMAD.IADD R0, R104, 0x1, R5 ;  /* 0x0000000168007824 */ /* 0x000fe400078e0205 */
[----:B------:R-:W-:-:S04]  /*cd60*/  IMAD.SHL.U32 R236, R2, 0x2, RZ ;  /* 0x0000000202ec7824 */ /* 0x000fc800078e00ff */
[----:B------:R-:W-:Y:S01]  /*cd70*/  IMAD.IADD R9, R0, 0x1, -R236 ;  /* 0x0000000100097824 */ /* 0x000fe200078e0aec */
[----:B------:R-:W-:Y:S01]  /*cd80*/  IADD3 R2, -R236, 0x1, R0 ;  /* 0x00000001ec027810 */ /* 0x000fe20007ffe100 */
[----:B------:R-:W-:Y:S01]  /*cd90*/  IMAD.IADD R12, R104, 0x1, -R236 ;  /* 0x00000001680c7824 */ /* 0x000fe200078e0aec */
[----:B------:R-:W-:-:S03]  /*cda0*/  @P0 LOP3.LUT R215, R215, 0x1000, RZ, 0xfc, !PT ;  /* 0x00001000d7d70812 */ /* 0x000fc600078efcff */
[----:B------:R-:W-:-:S05]  /*cdb0*/  IMAD.IADD R2, R2, 0x1, -R232 ;  /* 0x0000000102027824 */ /* 0x000fca00078e0ae8 */
[C---:B------:R-:W-:Y:S02]  /*cdc0*/  IADD3 R7, R2.reuse, c[0x0][0x328], RZ ;  /* 0x0000ca0002077a10 */ /* 0x040fe40007ffe0ff */
        /* <DEDUP_REMOVED lines=15> */
.L_x_1911:
[----:B------:R-:W-:-:S13]  /*cec0*/  ISETP.NE.AND P0, PT, R33, 0x1, PT ;  /* 0x000000012100780c */ /* 0x000fda0003f05270 */
[----:B------:R-:W-:-:S05]  /*ced0*/  @P0 IMAD.HI.U32 R13, R3, c[0x0][0x330], RZ ;  /* 0x0000cc00030d0a27 */ /* 0x000fca00078e00ff */
[----:B------:R-:W-:Y:S02]  /*cee0*/  @P0 SHF.R.U32.HI R3, RZ, c[0x0][0x334], R13 ;  /* 0x0000cd00ff030a19 */ /* 0x000fe4000001160d */
.L_x_1912:
[----:B------:R-:W-:Y:S05]  /*cef0*/  BSYNC B0 ;  /* 0x0000000000007941 */ /* 0x000fea0003800000 */
.L_x_1910:
[----:B------:R-:W-:-:S05]  /*cf00*/  IMAD R3, R3, c[0x0][0x32c], R12 ;  /* 0x0000cb0003037a24 */ /* 0x000fca00078e020c */
[----:B------:R-:W-:Y:S02]  /*cf10*/  IADD3 R13, R3, c[0x0][0x32c], RZ ;  /* 0x0000cb00030d7a10 */ /* 0x000fe40007ffe0ff */
[----:B------:R-:W-:Y:S02]  /*cf20*/  IMNMX R0, R0, R3, !PT ;  /* 0x0000000300007217 */ /* 0x000fe40007800200 */
[----:B------:R-:W-:Y:S02]  /*cf30*/  IMNMX R2, R2, R13, PT ;  /* 0x0000000d02027217 */ /* 0x000fe40003800200 */
.L_x_1909:
        /* <DEDUP_REMOVED lines=17> */
[----:B------:R-:W-:Y:S02]  /*d050*/  ISETP.GE.AND P5, PT, R104, 0x19, PT ;  /* 0x000000196800780c */ /* 0x000fe40003fa6270 */
        /* <DEDUP_REMOVED lines=9> */
[----:B------:R-:W-:Y:S02]  /*d0f0*/  P2R R18, PR, RZ, 0x2 ;  /* 0x00000002ff127803 */ /* 0x000fe40000000000 */
[----:B------:R-:W-:-:S02]  /*d100*/  FSEL R24, R37, -INF , !P0 ;  /* 0xff80000025187808 */ /* 0x000fc40004000000 */
[----:B------:R-:W-:Y:S02]  /*d110*/  ISETP.GT.AND P0, PT, R0, 0x18, !P5 ;  /* 0x000000180000780c */ /* 0x000fe40006f04270 */
        /* <DEDUP_REMOVED lines=15> */
[----:B------:R-:W-:-:S04]  /*d210*/  ISETP.GE.AND P0, PT, R104, 0x1, PT ;  /* 0x000000016800780c */ /* 0x000fc80003f06270 */
[----:B------:R-:W-:Y:S02]  /*d220*/  P2R R20, PR, RZ, 0x1 ;  /* 0x00000001ff147803 */ /* 0x000fe40000000000 */
        /* <DEDUP_REMOVED lines=23> */
.L_x_1915:
[----:B------:R-:W-:-:S13]  /*d3a0*/  ISETP.NE.AND P0, PT, R33, 0x1, PT ;  /* 0x000000012100780c */ /* 0x000fda0003f05270 */
[----:B------:R-:W-:-:S05]  /*d3b0*/  @P0 IMAD.HI.U32 R4, R3, c[0x0][0x330], RZ ;  /* 0x0000cc0003040a27 */ /* 0x000fca00078e00ff */
[----:B------:R-:W-:Y:S02]  /*d3c0*/  @P0 SHF.R.U32.HI R3, RZ, c[0x0][0x334], R4 ;  /* 0x0000cd00ff030a19 */ /* 0x000fe40000011604 */
.L_x_1916:
[----:B------:R-:W-:Y:S05]  /*d3d0*/  BSYNC B0 ;  /* 0x0000000000007941 */ /* 0x000fea0003800000 */
.L_x_1914:
[----:B------:R-:W-:-:S05]  /*d3e0*/  IMAD R3, R3, c[0x0][0x32c], R12 ;  /* 0x0000cb0003037a24 */ /* 0x000fca00078e020c */
[----:B------:R-:W-:Y:S02]  /*d3f0*/  IADD3 R4, R3, c[0x0][0x32c], RZ ;  /* 0x0000cb0003047a10 */ /* 0x000fe40007ffe0ff */
[----:B------:R-:W-:Y:S02]  /*d400*/  IMNMX R0, R0, R3, !PT ;  /* 0x0000000300007217 */ /* 0x000fe40007800200 */
[----:B------:R-:W-:Y:S02]  /*d410*/  IMNMX R2, R2, R4, PT ;  /* 0x0000000402027217 */ /* 0x000fe40003800200 */
.L_x_1913:
[----:B------:R-:W-:Y:S01]  /*d420*/  ISETP.NE.AND P0, PT, R13, RZ, PT ;  /* 0x000000ff0d00720c */ /* 0x000fe20003f05270 */
[----:B------:R-:W-:Y:S01]  /*d430*/  LDSM.16.MT88.4 R40, [R198] ;  /* 0x00000000c628783b */ /* 0x000fe20000004200 */
[----:B------:R-:W-:Y:S02]  /*d440*/  FMNMX.FTZ R9, R16, R17, !PT ;  /* 0x0000001110097209 */ /* 0x000fe40007810000 */
[----:B------:R-:W-:Y:S01]  /*d450*/  ISETP.GT.AND P0, PT, R0, 0x1, !P0 ;  /* 0x000000010000780c */ /* 0x000fe20004704270 */
[----:B------:R-:W-:Y:S01]  /*d460*/  LDSM.16.MT88.4 R56, [R196+0x800] ;  /* 0x00080000c438783b */ /* 0x000fe20000004200 */
[----:B------:R-:W-:-:S02]  /*d470*/  FMNMX.FTZ R9, R21, R9, !PT ;  /* 0x0000000915097209 */ /* 0x000fc40007810000 */
[----:B------:R-:W-:Y:S01]  /*d480*/  ISETP.LT.OR P0, PT, R2, 0x2, P0 ;  /* 0x000000020200780c */ /* 0x000fe20000701670 */
[----:B------:R-:W-:Y:S01]  /*d490*/  LDSM.16.MT88.4 R68, [R147+0x1800] ;  /* 0x001800009344783b */ /* 0x000fe20000004200 */
[----:B------:R-:W-:Y:S02]  /*d4a0*/  FMNMX.FTZ R9, R22, R9, !PT ;  /* 0x0000000916097209 */ /* 0x000fe40007810000 */
[----:B------:R-:W-:Y:S01]  /*d4b0*/  FSEL R7, R63, -INF , !P0 ;  /* 0xff8000003f077808 */ /* 0x000fe20004000000 */
[----:B------:R-:W-:Y:S01]  /*d4c0*/  LDSM.16.MT88.4 R64, [R198+0x800] ;  /* 0x00080000c640783b */ /* 0x000fe20000004200 */
[----:B------:R-:W-:Y:S02]  /*d4d0*/  ISETP.NE.AND P0, PT, R14, RZ, PT ;  /* 0x000000ff0e00720c */ /* 0x000fe40003f05270 */
[----:B------:R-:W-:Y:S01]  /*d4e0*/  FMNMX.FTZ R9, R23, R9, !PT ;  /* 0x0000000917097209 */ /* 0x000fe20007810000 */
[----:B------:R-:W-:Y:S01]  /*d4f0*/  LDSM.16.MT88.4 R52, [R147+0x2000] ;  /* 0x002000009334783b */ /* 0x000fe20000004200 */
[----:B------:R-:W-:-:S02]  /*d500*/  ISETP.GT.AND P0, PT, R0, 0x8, !P0 ;  /* 0x000000080000780c */ /* 0x000fc40004704270 */
[----:B------:R-:W-:Y:S01]  /*d510*/  FMNMX.FTZ R9, R24, R9, !PT ;  /* 0x0000000918097209 */ /* 0x000fe20007810000 */
[----:B------:R-:W-:Y:S01]  /*d520*/  LDSM.16.MT88.4 R156, [R196+0x1000] ;  /* 0x00100000c49c783b */ /* 0x000fe20000004200 */
[----:B------:R-:W-:Y:S02]  /*d530*/  ISETP.LT.OR P0, PT, R2, 0x9, P0 ;  /* 0x000000090200780c */ /* 0x000fe40000701670 */
[----:B------:R-:W-:Y:S01]  /*d540*/  FMNMX.FTZ R9, R28, R9, !PT ;  /* 0x000000091c097209 */ /* 0x000fe20007810000 */
[----:B------:R-:W-:Y:S01]  /*d550*/  LDSM.16.MT88.4 R164, [R147+0x1000] ;  /* 0x0010000093a4783b */ /* 0x000fe20000004200 */
[----:B------:R-:W-:Y:S02]  /*d560*/  FSEL R12, R46, -INF , !P0 ;  /* 0xff8000002e0c7808 */ /* 0x000fe40004000000 */
[----:B------:R-:W-:Y:S02]  /*d570*/  ISETP.NE.AND P0, PT, R15, RZ, PT ;  /* 0x000000ff0f00720c */ /* 0x000fe40003f05270 */
[----:B------:R-:W-:-:S02]  /*d580*/  FMNMX.FTZ R9, R29, R9, !PT ;  /* 0x000000091d097209 */ /* 0x000fc40007810000 */
[----:B------:R-:W-:Y:S02]  /*d590*/  ISETP.GT.AND P0, PT, R0, 0x9, !P0 ;  /* 0x000000090000780c */ /* 0x000fe40004704270 */
[----:B------:R-:W-:Y:S02]  /*d5a0*/  FMNMX.FTZ R9, R87, R9, !PT ;  /* 0x0000000957097209 */ /* 0x000fe40007810000 */
[----:B------:R-:W-:Y:S02]  /*d5b0*/  ISETP.LT.OR P0, PT, R2, 0xa, P0 ;  /* 0x0000000a0200780c */ /* 0x000fe40000701670 */
[----:B------:R-:W-:Y:S02]  /*d5c0*/  FMNMX.FTZ R9, R86, R9, !PT ;  /* 0x0000000956097209 */ /* 0x000fe40007810000 */
[----:B------:R-:W-:Y:S02]  /*d5d0*/  FSEL R13, R47, -INF , !P0 ;  /* 0xff8000002f0d7808 */ /* 0x000fe40004000000 */
[----:B------:R-:W-:-:S02]  /*d5e0*/  ISETP.NE.AND P0, PT, R18, RZ, PT ;  /* 0x000000ff1200720c */ /* 0x000fc40003f05270 */
[----:B------:R-:W-:Y:S02]  /*d5f0*/  FMNMX.FTZ R9, R85, R9, !PT ;  /* 0x0000000955097209 */ /* 0x000fe40007810000 */
[----:B------:R-:W-:Y:S02]  /*d600*/  ISETP.GT.AND P0, PT, R0, 0x10, !P0 ;  /* 0x000000100000780c */ /* 0x000fe40004704270 */
[----:B------:R-:W-:Y:S02]  /*d610*/  FMNMX.FTZ R9, R84, R9, !PT ;  /* 0x0000000954097209 */ /* 0x000fe40007810000 */
[----:B------:R-:W-:-:S04]  /*d620*/  ISETP.LT.OR P0, PT, R2, 0x11, P0 ;  /* 0x000000110200780c */ /* 0x000fc80000701670 */
[----:B------:R-:W-:Y:S02]  /*d630*/  FSEL R14, R38, -INF , !P0 ;  /* 0xff800000260e7808 */ /* 0x000fe40004000000 */
[----:B------:R-:W-:Y:S02]  /*d640*/  ISETP.GT.AND P0, PT, R0, 0x11, !P6 ;  /* 0x000000110000780c */ /* 0x000fe40007704270 */
[----:B------:R-:W-:Y:S02]  /*d650*/  ISETP.NE.AND P6, PT, R19, RZ, PT ;  /* 0x000000ff1300720c */ /* 0x000fe40003fc5270 */
[----:B------:R-:W-:-:S04]  /*d660*/  ISETP.LT.OR P0, PT, R2, 0x12, P0 ;  /* 0x000000120200780c */ /* 0x000fc80000701670 */
[----:B------:R-:W-:Y:S02]  /*d670*/  FSEL R15, R39, -INF , !P0 ;  /* 0xff800000270f7808 */ /* 0x000fe40004000000 */
[----:B------:R-:W-:Y:S01]  /*d680*/  ISETP.GT.AND P0, PT, R0, 0x18, !P5 ;  /* 0x000000180000780c */ /* 0x000fe20006f04270 */
[----:B------:R-:W-:Y:S01]  /*d690*/  LDSM.16.MT88.4 R36, [R196] ;  /* 0x00000000c424783b */ /* 0x000fe20000004200 */
[----:B------:R-:W-:Y:S02]  /*d6a0*/  ISETP.NE.AND P5, PT, R20, RZ, PT ;  /* 0x000000ff1400720c */ /* 0x000fe40003fa5270 */
[----:B------:R-:W-:-:S04]  /*d6b0*/  ISETP.LT.OR P0, PT, R2, 0x19, P0 ;  /* 0x000000190200780c */ /* 0x000fc80000701670 */
[----:B------:R-:W-:Y:S02]  /*d6c0*/  FSEL R20, R32, -INF , !P0 ;  /* 0xff80000020147808 */ /* 0x000fe40004000000 */
[----:B------:R-:W-:Y:S01]  /*d6d0*/  ISETP.GT.AND P0, PT, R0, 0x19, !P4 ;  /* 0x000000190000780c */ /* 0x000fe20006704270 */
[----:B------:R-:W-:Y:S03]  /*d6e0*/  LDSM.16.MT88.4 R32, [R147+0x800] ;  /* 0x000800009320783b */ /* 0x000fe60000004200 */
        /* <DEDUP_REMOVED lines=14> */
[----:B------:R-:W-:Y:S01]  /*d7d0*/  ISETP.GT.AND P0, PT, R0, 0x29, !P6 ;  /* 0x000000290000780c */ /* 0x000fe20007704270 */
[----:B------:R-:W-:Y:S01]  /*d7e0*/  LDSM.16.MT88.4 R60, [R197] ;  /* 0x00000000c53c783b */ /* 0x000fe20000004200 */
[----:B------:R-:W-:Y:S02]  /*d7f0*/  LOP3.LUT P6, RZ, R215, 0x40, RZ, 0xc0, !PT ;  /* 0x00000040d7ff7812 */ /* 0x000fe400078cc0ff */
[----:B------:R-:W-:Y:S01]  /*d800*/  ISETP.LT.OR P0, PT, R2, 0x2a, P0 ;  /* 0x0000002a0200780c */ /* 0x000fe20000701670 */
[----:B------:R-:W1:Y:S03]  /*d810*/  SHFL.BFLY PT, R0, R9, 0x2, 0x1f ;  /* 0x0c401f0009007f89 */ /* 0x000e6600000e0000 */
[----:B------:R-:W-:-:S02]  /*d820*/  FSEL R80, R26, -INF , !P0 ;  /* 0xff8000001a507808 */ /* 0x000fc40004000000 */
        /* <DEDUP_REMOVED lines=10> */
[----:B------:R-:W-:Y:S01]  /*d8d0*/  FFMA.FTZ R3, R16, c[0x0][0x2d0], -R2 ;  /* 0x0000b40010037a23 */ /* 0x000fe20000010802 */
[----:B------:R-:W-:-:S03]  /*d8e0*/  FMNMX.FTZ R8, R15, R0, !PT ;  /* 0x000000000f087209 */ /* 0x000fc60007810000 */
[----:B------:R1:W-:Y:S01]  /*d8f0*/  MUFU.EX2 R109, R3 ;  /* 0x00000003006d7308 */ /* 0x0003e20000000800 */
[----:B------:R-:W-:-:S04]  /*d900*/  FMNMX.FTZ R8, R20, R8, !PT ;  /* 0x0000000814087209 */ /* 0x000fc80007810000 */
[----:B------:R-:W-:-:S04]  /*d910*/  FMNMX.FTZ R8, R44, R8, !PT ;  /* 0x000000082c087209 */ /* 0x000fc80007810000 */
[----:B------:R-:W-:-:S04]  /*d920*/  FMNMX.FTZ R8, R83, R8, !PT ;  /* 0x0000000853087209 */ /* 0x000fc80007810000 */
[----:B------:R-:W-:Y:S01]  /*d930*/  FMNMX.FTZ R8, R82, R8, !PT ;  /* 0x0000000852087209 */ /* 0x000fe20007810000 */
[----:B-1----:R-:W-:-:S03]  /*d940*/  FFMA.FTZ R3, R17, c[0x0][0x2d0], -R2 ;  /* 0x0000b40011037a23 */ /* 0x002fc60000010802 */
[----:B------:R-:W-:Y:S01]  /*d950*/  FMNMX.FTZ R8, R81, R8, !PT ;  /* 0x0000000851087209 */ /* 0x000fe20007810000 */
[----:B------:R1:W2:Y:S03]  /*d960*/  MUFU.EX2 R108, R3 ;  /* 0x00000003006c7308 */ /* 0x0002a60000000800 */
[----:B------:R-:W-:-:S05]  /*d970*/  FMNMX.FTZ R8, R80, R8, !PT ;  /* 0x0000000850087209 */ /* 0x000fca0007810000 */
[----:B------:R-:W3:Y:S01]  /*d980*/  SHFL.BFLY PT, R0, R8, 0x2, 0x1f ;  /* 0x0c401f0008007f89 */ /* 0x000ee200000e0000 */
[----:B-1----:R-:W-:Y:S01]  /*d990*/  FFMA.FTZ R3, R21, c[0x0][0x2d0], -R2 ;  /* 0x0000b40015037a23 */ /* 0x002fe20000010802 */
[----:B--2---:R-:W-:-:S03]  /*d9a0*/  F2FP.PACK_AB R16, R108, R109 ;  /* 0x0000006d6c10723e */ /* 0x004fc600000000ff */
[----:B------:R1:W-:Y:S01]  /*d9b0*/  MUFU.EX2 R117, R3 ;  /* 0x0000000300757308 */ /* 0x0003e20000000800 */
[----:B---3--:R-:W-:-:S05]  /*d9c0*/  FMNMX.FTZ R8, R8, R0, !PT ;  /* 0x0000000008087209 */ /* 0x008fca0007810000 */
[----:B------:R-:W2:Y:S01]  /*d9d0*/  SHFL.BFLY PT, R0, R8, 0x1, 0x1f ;  /* 0x0c201f0008007f89 */ /* 0x000ea200000e0000 */
[----:B-1----:R-:W-:-:S04]  /*d9e0*/  FFMA.FTZ R3, R22, c[0x0][0x2d0], -R2 ;  /* 0x0000b40016037a23 */ /* 0x002fc80000010802 */
[----:B------:R1:W3:Y:S02]  /*d9f0*/  MUFU.EX2 R116, R3 ;  /* 0x0000000300747308 */ /* 0x0002e40000000800 */
[----:B-1----:R-:W-:Y:S01]  /*da00*/  FFMA.FTZ R3, R23, c[0x0][0x2d0], -R2 ;  /* 0x0000b40017037a23 */ /* 0x002fe20000010802 */
[----:B---3--:R-:W-:Y:S02]  /*da10*/  F2FP.PACK_AB R18, R116, R117 ;  /* 0x000000757412723e */ /* 0x008fe400000000ff */
[----:B--2---:R-:W-:-:S03]  /*da20*/  FMNMX.FTZ R8, R8, R0, !PT ;  /* 0x0000000008087209 */ /* 0x004fc60007810000 */
[----:B------:R1:W-:Y:S01]  /*da30*/  MUFU.EX2 R118, R3 ;  /* 0x0000000300767308 */ /* 0x0003e20000000800 */
[C---:B------:R-:W-:Y:S01]  /*da40*/  FSETP.NEU.FTZ.AND P0, PT, R8.reuse, -INF , PT ;  /* 0xff8000000800780b */ /* 0x040fe20003f1d000 */
[----:B------:R-:W-:-:S05]  /*da50*/  FMUL.FTZ R0, R8, c[0x0][0x2d0] ;  /* 0x0000b40008007a20 */ /* 0x000fca0000410000 */
[----:B------:R-:W-:Y:S01]  /*da60*/  FSEL R0, R0, RZ, P0 ;  /* 0x000000ff00007208 */ /* 0x000fe20000000000 */
[----:B-1----:R-:W-:Y:S02]  /*da70*/  FFMA.FTZ R3, R24, c[0x0][0x2d0], -R2 ;  /* 0x0000b40018037a23 */ /* 0x002fe40000010802 */
[----:B------:R-:W1:Y:S02]  /*da80*/  LDSM.16.MT88.4 R24, [R147] ;  /* 0x000000009318783b */ /* 0x000e640000004200 */
[----:B------:R2:W-:Y:S02]  /*da90*/  MUFU.EX2 R126, R3 ;  /* 0x00000003007e7308 */ /* 0x0005e40000000800 */
[----:B--2---:R-:W-:-:S06]  /*daa0*/  FFMA.FTZ R3, R4, c[0x0][0x2d0], -R0 ;  /* 0x0000b40004037a23 */ /* 0x004fcc0000010800 */
[----:B------:R2:W-:Y:S02]  /*dab0*/  MUFU.EX2 R4, R3 ;  /* 0x0000000300047308 */ /* 0x0005e40000000800 */
[----:B--2---:R-:W-:-:S06]  /*dac0*/  FFMA.FTZ R3, R7, c[0x0][0x2d0], -R0 ;  /* 0x0000b40007037a23 */ /* 0x004fcc0000010800 */
[----:B------:R2:W3:Y:S02]  /*dad0*/  MUFU.EX2 R7, R3 ;  /* 0x0000000300077308 */ /* 0x0004e40000000800 */
[----:B--2---:R-:W-:Y:S01]  /*dae0*/  FFMA.FTZ R3, R12, c[0x0][0x2d0], -R0 ;  /* 0x0000b4000c037a23 */ /* 0x004fe20000010800 */
[----:B---3--:R-:W-:Y:S01]  /*daf0*/  F2FP.PACK_AB R17, R7, R4 ;  /* 0x000000040711723e */ /* 0x008fe200000000ff */
[----:B------:R-:W-:Y:S01]  /*db00*/  FADD.FTZ R4, R4, R7 ;  /* 0x0000000704047221 */ /* 0x000fe20000010000 */
[----:B------:R-:W-:-:S03]  /*db10*/  F2FP.PACK_AB R12, R126, R118 ;  /* 0x000000767e0c723e */ /* 0x000fc600000000ff */
[----:B------:R2:W3:Y:S02]  /*db20*/  MUFU.EX2 R124, R3 ;  /* 0x00000003007c7308 */ /* 0x0004e40000000800 */
[----:B--2---:R-:W-:Y:S02]  /*db30*/  FFMA.FTZ R3, R13, c[0x0][0x2d0], -R0 ;  /* 0x0000b4000d037a23 */ /* 0x004fe40000010800 */
[----:B---3--:R-:W-:-:S04]  /*db40*/  FADD.FTZ R7, R124, R4 ;  /* 0x000000047c077221 */ /* 0x008fc80000010000 */
[----:B------:R2:W3:Y:S02]  /*db50*/  MUFU.EX2 R127, R3 ;  /* 0x00000003007f7308 */ /* 0x0004e40000000800 */
[----:B--2---:R-:W-:Y:S01]  /*db60*/  FFMA.FTZ R3, R28, c[0x0][0x2d0], -R2 ;  /* 0x0000b4001c037a23 */ /* 0x004fe20000010802 */
[----:B---3--:R-:W-:-:S05]  /*db70*/  F2FP.PACK_AB R19, R127, R124 ;  /* 0x0000007c7f13723e */ /* 0x008fca00000000ff */
[----:B------:R2:W-:Y:S02]  /*db80*/  MUFU.EX2 R125, R3 ;  /* 0x00000003007d7308 */ /* 0x0005e40000000800 */
[----:B------:R-:W-:Y:S01]  /*db90*/  HMMA.16816.F32 R48, R16, R38, RZ ;  /* 0x000000261030723c */ /* 0x000fe200000018ff */
[----:B--2---:R-:W-:-:S07]  /*dba0*/  FFMA.FTZ R3, R29, c[0x0][0x2d0], -R2 ;  /* 0x0000b4001d037a23 */ /* 0x004fce0000010802 */
[C---:B-1----:R-:W-:Y:S01]  /*dbb0*/  HMMA.16816.F32 R28, R16.reuse, R24, RZ ;  /* 0x00000018101c723c */ /* 0x042fe200000018ff */
[----:B------:R1:W2:Y:S07]  /*dbc0*/  MUFU.EX2 R132, R3 ;  /* 0x0000000300847308 */ /* 0x0002ae0000000800 */
[----:B------:R-:W-:Y:S01]  /*dbd0*/  HMMA.16816.F32 R24, R16, R26, RZ ;  /* 0x0000001a1018723c */ /* 0x000fe200000018ff */
[----:B-1----:R-:W-:Y:S01]  /*dbe0*/  FFMA.FTZ R3, R14, c[0x0][0x2d0], -R0 ;  /* 0x0000b4000e037a23 */ /* 0x002fe20000010800 */
[----:B--2---:R-:W-:-:S03]  /*dbf0*/  F2FP.PACK_AB R14, R132, R125 ;  /* 0x0000007d840e723e */ /* 0x004fc600000000ff */
[----:B------:R1:W-:Y:S02]  /*dc00*/  MUFU.EX2 R76, R3 ;  /* 0x00000003004c7308 */ /* 0x0003e40000000800 */
[----:B-1----:R-:W-:-:S06]  /*dc10*/  FFMA.FTZ R3, R15, c[0x0][0x2d0], -R0 ;  /* 0x0000b4000f037a23 */ /* 0x002fcc0000010800 */
[----:B------:R1:W2:Y:S02]  /*dc20*/  MUFU.EX2 R77, R3 ;  /* 0x00000003004d7308 */ /* 0x0002a40000000800 */
[--C-:B-1----:R-:W-:Y:S01]  /*dc30*/  FFMA.FTZ R3, R20, c[0x0][0x2d0], -R0.reuse ;  /* 0x0000b40014037a23 */ /* 0x102fe20000010800 */
[----:B--2---:R-:W-:Y:S01]  /*dc40*/  F2FP.PACK_AB R13, R77, R76 ;  /* 0x0000004c4d0d723e */ /* 0x004fe200000000ff */
[C---:B------:R-:W-:Y:S04]  /*dc50*/  HMMA.16816.F32 R20, R16.reuse, R36, RZ ;  /* 0x000000241014723c */ /* 0x040fe800000018ff */
[----:B------:R1:W-:Y:S04]  /*dc60*/  MUFU.EX2 R79, R3 ;  /* 0x00000003004f7308 */ /* 0x0003e80000000800 */
[----:B------:R-:W-:Y:S01]  /*dc70*/  HMMA.16816.F32 R36, R16, R40, RZ ;  /* 0x000000281024723c */ /* 0x000fe200000018ff */
[----:B-1----:R-:W-:-:S02]  /*dc80*/  FFMA.FTZ R3, R44, c[0x0][0x2d0], -R0 ;  /* 0x0000b4002c037a23 */ /* 0x002fc40000010800 */
[----:B------:R-:W-:Y:S02]  /*dc90*/  LDSM.16.MT88.4 R44, [R196+0x1800] ;  /* 0x00180000c42c783b */ /* 0x000fe40000004200 */
[----:B------:R-:W1:Y:S02]  /*dca0*/  MUFU.EX2 R78, R3 ;  /* 0x00000003004e7308 */ /* 0x000e640000000800 */
[----:B-1----:R-:W-:-:S07]  /*dcb0*/  F2FP.PACK_AB R15, R78, R79 ;  /* 0x0000004f4e0f723e */ /* 0x002fce00000000ff */
[C---:B------:R-:W-:Y:S08]  /*dcc0*/  HMMA.16816.F32 R168, R12.reuse, R32, R28 ;  /* 0x000000200ca8723c */ /* 0x040ff0000000181c */
[----:B------:R-:W-:Y:S08]  /*dcd0*/  HMMA.16816.F32 R148, R12, R34, R24 ;  /* 0x000000220c94723c */ /* 0x000ff00000001818 */
[----:B------:R-:W-:Y:S01]  /*dce0*/  HMMA.16816.F32 R32, R16, R42, RZ ;  /* 0x0000002a1020723c */ /* 0x000fe200000018ff */
[----:B------:R-:W1:Y:S07]  /*dcf0*/  LDSM.16.MT88.4 R40, [R197+0x800] ;  /* 0x00080000c528783b */ /* 0x000e6e0000004200 */
[----:B------:R-:W-:Y:S08]  /*dd00*/  HMMA.16816.F32 R160, R12, R56, R20 ;  /* 0x000000380ca0723c */ /* 0x000ff00000001814 */
[----:B------:R-:W-:Y:S08]  /*dd10*/  HMMA.16816.F32 R20, R16, R68, RZ ;  /* 0x000000441014723c */ /* 0x000ff000000018ff */
[----:B------:R-:W-:Y:S01]  /*dd20*/  HMMA.16816.F32 R72, R12, R58, R48 ;  /* 0x0000003a0c48723c */ /* 0x000fe20000001830 */
[----:B------:R-:W2:Y:S04]  /*dd30*/  LDSM.16.MT88.4 R48, [R198+0x1800] ;  /* 0x00180000c630783b */ /* 0x000ea80000004200 */
[----:B------:R-:W-:Y:S03]  /*dd40*/  LDSM.16.MT88.4 R56, [R196+0x3000] ;  /* 0x00300000c438783b */ /* 0x000fe60000004200 */
[C---:B------:R-:W-:Y:S08]  /*dd50*/  HMMA.16816.F32 R28, R16.reuse, R60, RZ ;  /* 0x0000003c101c723c */ /* 0x040ff000000018ff */
[----:B------:R-:W-:Y:S01]  /*dd60*/  HMMA.16816.F32 R24, R16, R62, RZ ;  /* 0x0000003e1018723c */ /* 0x000fe200000018ff */
[----:B------:R-:W-:Y:S07]  /*dd70*/  LDSM.16.MT88.4 R60, [R196+0x2000] ;  /* 0x00200000c43c783b */ /* 0x000fee0000004200 */
[----:B------:R-:W-:Y:S01]  /*dd80*/  HMMA.16816.F32 R32, R12, R66, R32 ;  /* 0x000000420c20723c */ /* 0x000fe20000001820 */
[----:B------:R-:W-:-:S02]  /*dd90*/  IMAD.MOV.U32 R102, RZ, RZ, R72 ;  /* 0x000000ffff667224 */ /* 0x000fc400078e0048 */
[----:B------:R-:W-:Y:S02]  /*dda0*/  IMAD.MOV.U32 R101, RZ, RZ, R73 ;  /* 0x000000ffff657224 */ /* 0x000fe400078e0049 */
[----:B------:R-:W-:Y:S02]  /*ddb0*/  IMAD.MOV.U32 R100, RZ, RZ, R74 ;  /* 0x000000ffff647224 */ /* 0x000fe400078e004a */
[----:B------:R-:W-:Y:S01]  /*ddc0*/  IMAD.MOV.U32 R3, RZ, RZ, R75 ;  /* 0x000000ffff037224 */ /* 0x000fe200078e004b */
[C---:B------:R-:W-:Y:S01]  /*ddd0*/  HMMA.16816.F32 R20, R12.reuse, R52, R20 ;  /* 0x000000340c14723c */ /* 0x040fe20000001814 */
[----:B------:R-:W3:Y:S07]  /*dde0*/  LDSM.16.MT88.4 R72, [R197+0x1800] ;  /* 0x00180000c548783b */ /* 0x000eee0000004200 */
[C---:B------:R-:W-:Y:S01]  /*ddf0*/  HMMA.16816.F32 R152, R12.reuse, R64, R36 ;  /* 0x000000400c98723c */ /* 0x040fe20000001824 */
[----:B------:R-:W4:Y:S07]  /*de00*/  LDSM.16.MT88.4 R64, [R198+0x2000] ;  /* 0x00200000c640783b */ /* 0x000f2e0000004200 */
[----:B-1----:R-:W-:Y:S01]  /*de10*/  HMMA.16816.F32 R28, R12, R40, R28 ;  /* 0x000000280c1c723c */ /* 0x002fe2000000181c */
[----:B------:R-:W-:-:S02]  /*de20*/  IMAD.MOV.U32 R95, RZ, RZ, R32 ;  /* 0x000000ffff5f7224 */ /* 0x000fc400078e0020 */
[----:B------:R-:W-:Y:S02]  /*de30*/  IMAD.MOV.U32 R94, RZ, RZ, R33 ;  /* 0x000000ffff5e7224 */ /* 0x000fe400078e0021 */
[----:B------:R-:W-:Y:S02]  /*de40*/  IMAD.MOV.U32 R93, RZ, RZ, R34 ;  /* 0x000000ffff5d7224 */ /* 0x000fe400078e0022 */
[----:B------:R-:W-:Y:S01]  /*de50*/  IMAD.MOV.U32 R92, RZ, RZ, R35 ;  /* 0x000000ffff5c7224 */ /* 0x000fe200078e0023 */
[----:B------:R-:W-:Y:S01]  /*de60*/  HMMA.16816.F32 R24, R12, R42, R24 ;  /* 0x0000002a0c18723c */ /* 0x000fe20000001818 */
[----:B------:R-:W-:Y:S01]  /*de70*/  IMAD.MOV.U32 R104, RZ, RZ, R20 ;  /* 0x000000ffff687224 */ /* 0x000fe200078e0014 */
[----:B------:R-:W1:Y:S01]  /*de80*/  LDSM.16.MT88.4 R40, [R197+0x2000] ;  /* 0x00200000c528783b */ /* 0x000e620000004200 */
[----:B------:R-:W-:Y:S02]  /*de90*/  IMAD.MOV.U32 R103, RZ, RZ, R21 ;  /* 0x000000ffff677224 */ /* 0x000fe400078e0015 */
[----:B------:R-:W-:-:S02]  /*dea0*/  IMAD.MOV.U32 R53, RZ, RZ, R22 ;  /* 0x000000ffff357224 */ /* 0x000fc400078e0016 */
[----:B------:R-:W-:Y:S01]  /*deb0*/  IMAD.MOV.U32 R52, RZ, RZ, R23 ;  /* 0x000000ffff347224 */ /* 0x000fe200078e0017 */
[C---:B------:R-:W-:Y:S01]  /*dec0*/  HMMA.16816.F32 R32, R16.reuse, R70, RZ ;  /* 0x000000461020723c */ /* 0x040fe200000018ff */
[----:B------:R-:W-:Y:S07]  /*ded0*/  LDSM.16.MT88.4 R68, [R198+0x3000] ;  /* 0x00300000c644783b */ /* 0x000fee0000004200 */
[----:B--2---:R-:W-:Y:S01]  /*dee0*/  HMMA.16816.F32 R20, R16, R48, RZ ;  /* 0x000000301014723c */ /* 0x004fe200000018ff */
[----:B------:R-:W-:-:S02]  /*def0*/  IMAD.MOV.U32 R91, RZ, RZ, R28 ;  /* 0x000000ffff5b7224 */ /* 0x000fc400078e001c */
[----:B------:R-:W-:Y:S02]  /*df00*/  IMAD.MOV.U32 R90, RZ, RZ, R29 ;  /* 0x000000ffff5a7224 */ /* 0x000fe400078e001d */
[----:B------:R-:W-:Y:S02]  /*df10*/  IMAD.MOV.U32 R89, RZ, RZ, R30 ;  /* 0x000000ffff597224 */ /* 0x000fe400078e001e */
[----:B------:R-:W-:Y:S01]  /*df20*/  IMAD.MOV.U32 R88, RZ, RZ, R31 ;  /* 0x000000ffff587224 */ /* 0x000fe200078e001f */
[----:B------:R-:W-:Y:S01]  /*df30*/  MOV R96, R27 ;  /* 0x0000001b00607202 */ /* 0x000fe20000000f00 */
[----:B------:R-:W-:Y:S01]  /*df40*/  IMAD.MOV.U32 R99, RZ, RZ, R24 ;  /* 0x000000ffff637224 */ /* 0x000fe200078e0018 */
[----:B------:R-:W-:Y:S01]  /*df50*/  HMMA.16816.F32 R36, R16, R50, RZ ;  /* 0x000000321024723c */ /* 0x000fe200000018ff */
[----:B------:R-:W-:Y:S01]  /*df60*/  IMAD.MOV.U32 R98, RZ, RZ, R25 ;  /* 0x000000ffff627224 */ /* 0x000fe200078e0019 */
[----:B------:R-:W-:Y:S01]  /*df70*/  LDSM.16.MT88.4 R48, [R196+0x3800] ;  /* 0x00380000c430783b */ /* 0x000fe20000004200 */
[----:B------:R-:W-:-:S05]  /*df80*/  IMAD.MOV.U32 R97, RZ, RZ, R26 ;  /* 0x000000ffff617224 */ /* 0x000fca00078e001a */
[C---:B------:R-:W-:Y:S08]  /*df90*/  HMMA.16816.F32 R28, R16.reuse, R44, RZ ;  /* 0x0000002c101c723c */ /* 0x040ff000000018ff */
[----:B------:R-:W-:Y:S01]  /*dfa0*/  HMMA.16816.F32 R24, R16, R46, RZ ;  /* 0x0000002e1018723c */ /* 0x000fe200000018ff */
[----:B------:R-:W2:Y:S07]  /*dfb0*/  LDSM.16.MT88.4 R44, [R147+0x3000] ;  /* 0x00300000932c783b */ /* 0x000eae0000004200 */
[----:B------:R-:W-:Y:S08]  /*dfc0*/  HMMA.16816.F32 R248, R12, R54, R32 ;  /* 0x000000360cf8723c */ /* 0x000ff00000001820 */
[----:B---3--:R-:W-:Y:S07]  /*dfd0*/  HMMA.16816.F32 R32, R16, R72, RZ ;  /* 0x000000481020723c */ /* 0x008fee00000018ff */
[----:B------:R-:W-:Y:S01]  /*dfe0*/  IMAD.MOV.U32 R73, RZ, RZ, R105 ;  /* 0x000000ffff497224 */ /* 0x000fe200078e0069 */
[----:B----4-:R-:W-:Y:S07]  /*dff0*/  HMMA.16816.F32 R192, R12, R64, R20 ;  /* 0x000000400cc0723c */ /* 0x010fee0000001814 */
[----:B------:R-:W-:Y:S01]  /*e000*/  IMAD.MOV.U32 R64, RZ, RZ, R104 ;  /* 0x000000ffff407224 */ /* 0x000fe200078e0068 */
[----:B------:R-:W-:Y:S01]  /*e010*/  HMMA.16816.F32 R20, R16, R74, RZ ;  /* 0x0000004a1014723c */ /* 0x000fe200000018ff */
[----:B------:R-:W-:-:S07]  /*e020*/  IMAD.MOV.U32 R65, RZ, RZ, R103 ;  /* 0x000000ffff417224 */ /* 0x000fce00078e0067 */
[C---:B------:R-:W-:Y:S07]  /*e030*/  HMMA.16816.F32 R188, R12.reuse, R66, R36 ;  /* 0x000000420cbc723c */ /* 0x040fee0000001824 */
[----:B------:R-:W-:Y:S01]  /*e040*/  IMAD.MOV.U32 R66, RZ, RZ, R53 ;  /* 0x000000ffff427224 */ /* 0x000fe200078e0035 */
[C---:B-1----:R-:W-:Y:S01]  /*e050*/  HMMA.16816.F32 R180, R12.reuse, R40, R32 ;  /* 0x000000280cb4723c */ /* 0x042fe20000001820 */
[----:B------:R-:W-:Y:S02]  /*e060*/  IMAD.MOV.U32 R67, RZ, RZ, R52 ;  /* 0x000000ffff437224 */ /* 0x000fe400078e0034 */
[----:B------:R-:W1:Y:S05]  /*e070*/  LDSM.16.MT88.4 R52, [R147+0x3800] ;  /* 0x003800009334783b */ /* 0x000e6a0000004200 */
[----:B------:R-:W-:Y:S01]  /*e080*/  HMMA.16816.F32 R184, R12, R42, R20 ;  /* 0x0000002a0cb8723c */ /* 0x000fe20000001814 */
[----:B------:R-:W-:Y:S07]  /*e090*/  LDSM.16.MT88.4 R40, [R197+0x3000] ;  /* 0x00300000c528783b */ /* 0x000fee0000004200 */
[C---:B--2---:R-:W-:Y:S07]  /*e0a0*/  HMMA.16816.F32 R32, R16.reuse, R46, RZ ;  /* 0x0000002e1020723c */ /* 0x044fee00000018ff */
[----:B------:R-:W-:Y:S01]  /*e0b0*/  IMAD.MOV.U32 R46, RZ, RZ, R97 ;  /* 0x000000ffff2e7224 */ /* 0x000fe200078e0061 */
[----:B------:R-:W-:Y:S01]  /*e0c0*/  HMMA.16816.F32 R36, R16, R44, RZ ;  /* 0x0000002c1024723c */ /* 0x000fe200000018ff */
[----:B------:R-:W-:-:S06]  /*e0d0*/  IMAD.MOV.U32 R47, RZ, RZ, R96 ;  /* 0x000000ffff2f7224 */ /* 0x000fcc00078e0060 */
[----:B------:R-:W-:Y:S01]  /*e0e0*/  IMAD.MOV.U32 R44, RZ, RZ, R99 ;  /* 0x000000ffff2c7224 */ /* 0x000fe200078e0063 */
[----:B------:R-:W-:Y:S01]  /*e0f0*/  HMMA.16816.F32 R216, R12, R60, R28 ;  /* 0x0000003c0cd8723c */ /* 0x000fe2000000181c */
[----:B------:R-:W-:-:S07]  /*e100*/  MOV R45, R98 ;  /* 0x00000062002d7202 */ /* 0x000fce0000000f00 */
[----:B------:R-:W-:Y:S01]  /*e110*/  HMMA.16816.F32 R244, R12, R62, R24 ;  /* 0x0000003e0cf4723c */ /* 0x000fe20000001818 */
[----:B------:R-:W2:Y:S07]  /*e120*/  LDSM.16.MT88.4 R60, [R198+0x3800] ;  /* 0x00380000c63c783b */ /* 0x000eae0000004200 */
[C---:B------:R-:W-:Y:S07]  /*e130*/  HMMA.16816.F32 R24, R16.reuse, R58, RZ ;  /* 0x0000003a1018723c */ /* 0x040fee00000018ff */
[----:B------:R-:W-:Y:S01]  /*e140*/  IMAD.MOV.U32 R58, RZ, RZ, R89 ;  /* 0x000000ffff3a7224 */ /* 0x000fe200078e0059 */
[----:B------:R-:W-:Y:S01]  /*e150*/  HMMA.16816.F32 R28, R16, R56, RZ ;  /* 0x00000038101c723c */ /* 0x000fe200000018ff */
[----:B------:R-:W-:-:S06]  /*e160*/  IMAD.MOV.U32 R59, RZ, RZ, R88 ;  /* 0x000000ffff3b7224 */ /* 0x000fcc00078e0058 */
[----:B------:R-:W-:Y:S01]  /*e170*/  IMAD.MOV.U32 R56, RZ, RZ, R91 ;  /* 0x000000ffff387224 */ /* 0x000fe200078e005b */
[----:B------:R-:W-:Y:S01]  /*e180*/  HMMA.16816.F32 R20, R16, R68, RZ ;  /* 0x000000441014723c */ /* 0x000fe200000018ff */
[----:B------:R-:W-:-:S07]  /*e190*/  IMAD.MOV.U32 R57, RZ, RZ, R90 ;  /* 0x000000ffff397224 */ /* 0x000fce00078e005a */
[C---:B-1----:R-:W-:Y:S01]  /*e1a0*/  HMMA.16816.F32 R88, R12.reuse, R54, R32 ;  /* 0x000000360c58723c */ /* 0x042fe20000001820 */
[----:B------:R-:W1:Y:S06]  /*e1b0*/  LDSM.16.MT88.4 R32, [R197+0x3800] ;  /* 0x00380000c520783b */ /* 0x000e6c0000004200 */
[----:B------:R-:W-:Y:S01]  /*e1c0*/  IMAD.MOV.U32 R54, RZ, RZ, R93 ;  /* 0x000000ffff367224 */ /* 0x000fe200078e005d */
[C---:B------:R-:W-:Y:S01]  /*e1d0*/  HMMA.16816.F32 R96, R12.reuse, R52, R36 ;  /* 0x000000340c60723c */ /* 0x040fe20000001824 */
[----:B------:R-:W-:Y:S01]  /*e1e0*/  MOV R55, R92 ;  /* 0x0000005c00377202 */ /* 0x000fe20000000f00 */
[----:B------:R-:W3:Y:S05]  /*e1f0*/  LDSM.16.MT88.4 R36, [R147+0x4800] ;  /* 0x004800009324783b */ /* 0x000eea0000004200 */
[----:B------:R-:W-:Y:S01]  /*e200*/  IMAD.MOV.U32 R52, RZ, RZ, R95 ;  /* 0x000000ffff347224 */ /* 0x000fe200078e005f */
[----:B--2---:R-:W-:Y:S01]  /*e210*/  HMMA.16816.F32 R104, R12, R60, R20 ;  /* 0x0000003c0c68723c */ /* 0x004fe20000001814 */
[----:B------:R-:W-:-:S07]  /*e220*/  IMAD.MOV.U32 R53, RZ, RZ, R94 ;  /* 0x000000ffff357224 */ /* 0x000fce00078e005e */
[----:B------:R-:W-:Y:S07]  /*e230*/  HMMA.16816.F32 R92, R12, R50, R24 ;  /* 0x000000320c5c723c */ /* 0x000fee0000001818 */
[----:B------:R-:W-:Y:S01]  /*e240*/  IMAD.MOV.U32 R51, RZ, RZ, R3 ;  /* 0x000000ffff337224 */ /* 0x000fe200078e0003 */
[----:B------:R-:W-:Y:S01]  /*e250*/  HMMA.16816.F32 R24, R16, R40, RZ ;  /* 0x000000281018723c */ /* 0x000fe200000018ff */
[----:B------:R-:W-:Y:S02]  /*e260*/  FADD.FTZ R3, R109, R108 ;  /* 0x0000006c6d037221 */ /* 0x000fe40000010000 */
[----:B------:R-:W-:-:S02]  /*e270*/  IMAD.MOV.U32 R50, RZ, RZ, R100 ;  /* 0x000000ffff327224 */ /* 0x000fc400078e0064 */
[----:B------:R-:W-:-:S03]  /*e280*/  FADD.FTZ R3, R117, R3 ;  /* 0x0000000375037221 */ /* 0x000fc60000010000 */
[----:B------:R-:W-:Y:S01]  /*e290*/  HMMA.16816.F32 R20, R16, R42, RZ ;  /* 0x0000002a1014723c */ /* 0x000fe200000018ff */
[----:B------:R-:W-:Y:S01]  /*e2a0*/  FADD.FTZ R3, R116, R3 ;  /* 0x0000000374037221 */ /* 0x000fe20000010000 */
[----:B------:R-:W-:Y:S03]  /*e2b0*/  LDSM.16.MT88.4 R40, [R197+0x1000] ;  /* 0x00100000c528783b */ /* 0x000fe60000004200 */
[----:B------:R-:W-:-:S03]  /*e2c0*/  FADD.FTZ R3, R118, R3 ;  /* 0x0000000376037221 */ /* 0x000fc60000010000 */
[----:B------:R-:W-:Y:S01]  /*e2d0*/  HMMA.16816.F32 R176, R12, R48, R28 ;  /* 0x000000300cb0723c */ /* 0x000fe2000000181c */
[----:B------:R-:W-:-:S04]  /*e2e0*/  FADD.FTZ R3, R126, R3 ;  /* 0x000000037e037221 */ /* 0x000fc80000010000 */
[----:B------:R-:W-:Y:S02]  /*e2f0*/  FADD.FTZ R4, R125, R3 ;  /* 0x000000037d047221 */ /* 0x000fe40000010000 */
[----:B------:R-:W-:Y:S01]  /*e300*/  IMAD.MOV.U32 R48, RZ, RZ, R102 ;  /* 0x000000ffff307224 */ /* 0x000fe200078e0066 */
[C---:B-1----:R-:W-:Y:S01]  /*e310*/  HMMA.16816.F32 R172, R12.reuse, R32, R24 ;  /* 0x000000200cac723c */ /* 0x042fe20000001818 */
[----:B------:R-:W1:Y:S01]  /*e320*/  LDSM.16.MT88.4 R24, [R147+0x5000] ;  /* 0x005000009318783b */ /* 0x000e620000004200 */
[----:B------:R-:W-:Y:S02]  /*e330*/  IMAD.MOV.U32 R49, RZ, RZ, R101 ;  /* 0x000000ffff317224 */ /* 0x000fe400078e0065 */
[----:B------:R-:W-:Y:S02]  /*e340*/  FADD.FTZ R3, R127, R7 ;  /* 0x000000077f037221 */ /* 0x000fe40000010000 */
[----:B------:R-:W-:Y:S02]  /*e350*/  FFMA.FTZ R7, R86, c[0x0][0x2d0], -R2 ;  /* 0x0000b40056077a23 */ /* 0x000fe40000010802 */
[----:B------:R-:W-:Y:S01]  /*e360*/  HMMA.16816.F32 R112, R12, R34, R20 ;  /* 0x000000220c70723c */ /* 0x000fe20000001814 */
[----:B------:R-:W-:-:S02]  /*e370*/  FADD.FTZ R33, R132, R4 ;  /* 0x0000000484217221 */ /* 0x000fc40000010000 */
[--C-:B------:R-:W-:Y:S02]  /*e380*/  FFMA.FTZ R32, R87, c[0x0][0x2d0], -R2.reuse ;  /* 0x0000b40057207a23 */ /* 0x100fe40000010802 */
[----:B------:R-:W-:Y:S02]  /*e390*/  FADD.FTZ R3, R76, R3 ;  /* 0x000000034c037221 */ /* 0x000fe40000010000 */
[--C-:B------:R-:W-:Y:S01]  /*e3a0*/  FFMA.FTZ R35, R85, c[0x0][0x2d0], -R2.reuse ;  /* 0x0000b40055237a23 */ /* 0x100fe20000010802 */
[C---:B---3--:R-:W-:Y:S01]  /*e3b0*/  HMMA.16816.F32 R20, R16.reuse, R36, RZ ;  /* 0x000000241014723c */ /* 0x048fe200000018ff */
[----:B------:R-:W-:Y:S02]  /*e3c0*/  FFMA.FTZ R34, R84, c[0x0][0x2d0], -R2 ;  /* 0x0000b40054227a23 */ /* 0x000fe40000010802 */
[----:B------:R-:W-:Y:S02]  /*e3d0*/  FADD.FTZ R2, R77, R3 ;  /* 0x000000034d027221 */ /* 0x000fe40000010000 */
[----:B------:R-:W-:Y:S01]  /*e3e0*/  FFMA.FTZ R3, R83, c[0x0][0x2d0], -R0 ;  /* 0x0000b40053037a23 */ /* 0x000fe20000010800 */
[----:B------:R-:W-:Y:S01]  /*e3f0*/  MUFU.EX2 R35, R35 ;  /* 0x0000002300237308 */ /* 0x000fe20000000800 */
[----:B------:R-:W-:Y:S01]  /*e400*/  FADD.FTZ R2, R79, R2 ;  /* 0x000000024f027221 */ /* 0x000fe20000010000 */
[----:B------:R-:W-:Y:S01]  /*e410*/  HMMA.16816.F32 R28, R16, R70, RZ ;  /* 0x00000046101c723c */ /* 0x000fe200000018ff */
[----:B------:R-:W-:-:S05]  /*e420*/  FFMA.FTZ R4, R82, c[0x0][0x2d0], -R0 ;  /* 0x0000b40052047a23 */ /* 0x000fca0000010800 */
[----:B------:R-:W-:Y:S10]  /*e430*/  MUFU.EX2 R3, R3 ;  /* 0x0000000300037308 */ /* 0x000ff40000000800 */
[C---:B-1----:R-:W-:Y:S08]  /*e440*/  HMMA.16816.F32 R108, R12.reuse, R24, R20 ;  /* 0x000000180c6c723c */ /* 0x042ff00000001814 */
[----:B------:R-:W-:Y:S01]  /*e450*/  HMMA.16816.F32 R100, R12, R62, R28 ;  /* 0x0000003e0c64723c */ /* 0x000fe2000000181c */
[----:B------:R-:W1:Y:S07]  /*e460*/  LDSM.16.MT88.4 R28, [R196+0x4800] ;  /* 0x00480000c41c783b */ /* 0x000e6e0000004200 */
[----:B------:R-:W-:Y:S11]  /*e470*/  HMMA.16816.F32 R20, R16, R38, RZ ;  /* 0x000000261014723c */ /* 0x000ff600000018ff */
[----:B------:R-:W-:Y:S11]  /*e480*/  @!UPT UIADD3 URZ, URZ, URZ, URZ ;  /* 0x0000003f3f3ff290 */ /* 0x000ff6000fffe03f */
[----:B------:R-:W-:Y:S02]  /*e490*/  @!UPT UIADD3 URZ, URZ, URZ, URZ ;  /* 0x0000003f3f3ff290 */ /* 0x000fe4000fffe03f */
[----:B------:R-:W-:Y:S01]  /*e4a0*/  HMMA.16816.F32 R120, R12, R26, R20 ;  /* 0x0000001a0c78723c */ /* 0x000fe20000001814 */
[----:B------:R-:W2:Y:S07]  /*e4b0*/  LDSM.16.MT88.4 R24, [R196+0x5000] ;  /* 0x00500000c418783b */ /* 0x000eae0000004200 */
[----:B-1----:R-:W-:Y:S11]  /*e4c0*/  HMMA.16816.F32 R20, R16, R28, RZ ;  /* 0x0000001c1014723c */ /* 0x002ff600000018ff */
[----:B------:R-:W-:Y:S11]  /*e4d0*/  @!UPT UIADD3 URZ, URZ, URZ, URZ ;  /* 0x0000003f3f3ff290 */ /* 0x000ff6000fffe03f */
[----:B------:R-:W-:Y:S02]  /*e4e0*/  @!UPT UIADD3 URZ, URZ, URZ, URZ ;  /* 0x0000003f3f3ff290 */ /* 0x000fe4000fffe03f */
[----:B--2---:R-:W-:Y:S08]  /*e4f0*/  HMMA.16816.F32 R116, R12, R24, R20 ;  /* 0x000000180c74723c */ /* 0x004ff00000001814 */
[----:B------:R-:W-:Y:S01]  /*e500*/  HMMA.16816.F32 R20, R16, R30, RZ ;  /* 0x0000001e1014723c */ /* 0x000fe200000018ff */
[----:B------:R-:W1:Y:S11]  /*e510*/  LDSM.16.MT88.4 R28, [R198+0x4800] ;  /* 0x00480000c61c783b */ /* 0x000e760000004200 */
[----:B------:R-:W-:Y:S11]  /*e520*/  @!UPT UIADD3 URZ, URZ, URZ, URZ ;  /* 0x0000003f3f3ff290 */ /* 0x000ff6000fffe03f */
[----:B------:R-:W-:Y:S01]  /*e530*/  @!UPT UIADD3 URZ, URZ, URZ, URZ ;  /* 0x0000003f3f3ff290 */ /* 0x000fe2000fffe03f */
[----:B------:R-:W-:Y:S01]  /*e540*/  HMMA.16816.F32 R128, R12, R26, R20 ;  /* 0x0000001a0c80723c */ /* 0x000fe20000001814 */
[----:B------:R-:W2:Y:S07]  /*e550*/  LDSM.16.MT88.4 R24, [R198+0x5000] ;  /* 0x00500000c618783b */ /* 0x000eae0000004200 */
[----:B-1----:R-:W-:Y:S01]  /*e560*/  HMMA.16816.F32 R20, R16, R28, RZ ;  /* 0x0000001c1014723c */ /* 0x002fe200000018ff */
[----:B------:R-:W-:Y:S08]  /*e570*/  MUFU.EX2 R29, R32 ;  /* 0x00000020001d7308 */ /* 0x000ff00000000800 */
[----:B------:R-:W1:Y:S11]  /*e580*/  MUFU.EX2 R28, R7 ;  /* 0x00000007001c7308 */ /* 0x000e760000000800 */
[----:B------:R-:W-:Y:S04]  /*e590*/  @!UPT UIADD3 URZ, URZ, URZ, URZ ;  /* 0x0000003f3f3ff290 */ /* 0x000fe8000fffe03f */
[----:B--2---:R-:W-:Y:S01]  /*e5a0*/  HMMA.16816.F32 R124, R12, R24, R20 ;  /* 0x000000180c7c723c */ /* 0x004fe20000001814 */
[----:B-1----:R-:W-:-:S06]  /*e5b0*/  F2FP.PACK_AB R136, R28, R29 ;  /* 0x0000001d1c88723e */ /* 0x002fcc00000000ff */
[----:B------:R-:W-:Y:S01]  /*e5c0*/  FFMA.FTZ R25, R80, c[0x0][0x2d0], -R0 ;  /* 0x0000b40050197a23 */ /* 0x000fe20000010800 */
[----:B------:R-:W-:Y:S01]  /*e5d0*/  HMMA.16816.F32 R20, R16, R30, RZ ;  /* 0x0000001e1014723c */ /* 0x000fe200000018ff */
[----:B------:R-:W-:Y:S02]  /*e5e0*/  FADD.FTZ R24, R78, R2 ;  /* 0x000000024e187221 */ /* 0x000fe40000010000 */
[----:B------:R-:W1:Y:S02]  /*e5f0*/  MUFU.EX2 R2, R4 ;  /* 0x0000000400027308 */ /* 0x000e640000000800 */
[----:B-1----:R-:W-:Y:S11]  /*e600*/  F2FP.PACK_AB R137, R2, R3 ;  /* 0x000000030289723e */ /* 0x002ff600000000ff */
[----:B------:R-:W-:Y:S08]  /*e610*/  @!UPT UIADD3 URZ, URZ, URZ, URZ ;  /* 0x0000003f3f3ff290 */ /* 0x000ff0000fffe03f */
[----:B------:R-:W-:Y:S01]  /*e620*/  HMMA.16816.F32 R132, R12, R26, R20 ;  /* 0x0000001a0c84723c */ /* 0x000fe20000001814 */
[----:B------:R-:W1:Y:S01]  /*e630*/  LDSM.16.MT88.4 R20, [R197+0x4800] ;  /* 0x00480000c514783b */ /* 0x000e620000004200 */
[----:B------:R-:W2:Y:S05]  /*e640*/  MUFU.EX2 R27, R34 ;  /* 0x00000022001b7308 */ /* 0x000eaa0000000800 */
[----:B------:R-:W-:Y:S02]  /*e650*/  FFMA.FTZ R26, R81, c[0x0][0x2d0], -R0 ;  /* 0x0000b400511a7a23 */ /* 0x000fe40000010800 */
[----:B------:R-:W-:Y:S01]  /*e660*/  FADD.FTZ R0, R29, R33 ;  /* 0x000000211d007221 */ /* 0x000fe20000010000 */
[----:B------:R-:W3:Y:S01]  /*e670*/  LDSM.16.MT88.4 R80, [R147+0x4000] ;  /* 0x004000009350783b */ /* 0x000ee20000004200 */
[----:B------:R-:W-:Y:S01]  /*e680*/  MUFU.EX2 R4, R26 ;  /* 0x0000001a00047308 */ /* 0x000fe20000000800 */
[----:B------:R-:W-:-:S02]  /*e690*/  IMAD.MOV.U32 R33, RZ, RZ, R73 ;  /* 0x000000ffff217224 */ /* 0x000fc400078e0049 */
[----:B------:R-:W-:Y:S01]  /*e6a0*/  FADD.FTZ R7, R28, R0 ;  /* 0x000000001c077221 */ /* 0x000fe20000010000 */
[----:B------:R-:W-:Y:S03]  /*e6b0*/  LDSM.16.MT88.4 R72, [R197+0x2800] ;  /* 0x00280000c548783b */ /* 0x000fe60000004200 */
[----:B------:R-:W-:Y:S01]  /*e6c0*/  FADD.FTZ R7, R35, R7 ;  /* 0x0000000723077221 */ /* 0x000fe20000010000 */
[----:B------:R-:W4:Y:S01]  /*e6d0*/  MUFU.EX2 R0, R25 ;  /* 0x0000001900007308 */ /* 0x000f220000000800 */
[C---:B--2---:R-:W-:Y:S02]  /*e6e0*/  F2FP.PACK_AB R138, R27.reuse, R35 ;  /* 0x000000231b8a723e */ /* 0x044fe400000000ff */
[----:B------:R-:W-:Y:S01]  /*e6f0*/  FADD.FTZ R229, R27, R7 ;  /* 0x000000071be57221 */ /* 0x000fe20000010000 */
[----:B----4-:R-:W-:Y:S01]  /*e700*/  F2FP.PACK_AB R139, R0, R4 ;  /* 0x00000004008b723e */ /* 0x010fe200000000ff */
[C---:B-1----:R-:W-:Y:S08]  /*e710*/  HMMA.16816.F32 R28, R16.reuse, R20, RZ ;  /* 0x00000014101c723c */ /* 0x042ff000000018ff */
[----:B------:R-:W-:Y:S07]  /*e720*/  HMMA.16816.F32 R20, R16, R22, RZ ;  /* 0x000000161014723c */ /* 0x000fee00000018ff */
[----:B------:R-:W-:Y:S01]  /*e730*/  FADD.FTZ R16, R3, R24 ;  /* 0x0000001803107221 */ /* 0x000fe20000010000 */
[----:B---3--:R-:W-:Y:S01]  /*e740*/  HMMA.16816.F32 R76, R136, R80, R96 ;  /* 0x00000050884c723c */ /* 0x008fe20000001860 */
[----:B------:R-:W2:Y:S02]  /*e750*/  LDL R3, [R1+0x58] ;  /* 0x0000580001037983 */ /* 0x000ea40000100800 */
[----:B------:R-:W-:-:S02]  /*e760*/  FADD.FTZ R16, R2, R16 ;  /* 0x0000001002107221 */ /* 0x000fc40000010000 */
[----:B------:R-:W-:Y:S02]  /*e770*/  LDSM.16.MT88.4 R96, [R198+0x4000] ;  /* 0x00400000c660783b */ /* 0x000fe40000004200 */
[----:B------:R-:W-:Y:S01]  /*e780*/  FADD.FTZ R7, R4, R16 ;  /* 0x0000001004077221 */ /* 0x000fe20000010000 */
[C---:B------:R-:W-:Y:S01]  /*e790*/  HMMA.16816.F32 R80, R136.reuse, R82, R88 ;  /* 0x000000528850723c */ /* 0x040fe20000001858 */
[----:B------:R-:W2:Y:S01]  /*e7a0*/  LDL R4, [R1+0x64] ;  /* 0x0000640001047983 */ /* 0x000ea20000100800 */
[----:B------:R-:W-:Y:S02]  /*e7b0*/  IMAD.MOV.U32 R32, RZ, RZ, c[0x0][0x32c] ;  /* 0x0000cb00ff207624 */ /* 0x000fe400078e00ff */
[----:B------:R-:W-:Y:S01]  /*e7c0*/  FADD.FTZ R230, R0, R7 ;  /* 0x0000000700e67221 */ /* 0x000fe20000010000 */
[----:B------:R-:W1:Y:S03]  /*e7d0*/  LDSM.16.MT88.4 R88, [R196+0x4000] ;  /* 0x00400000c458783b */ /* 0x000e660000004200 */
[C---:B------:R-:W-:Y:S01]  /*e7e0*/  HMMA.16816.F32 R160, R136.reuse, R156, R160 ;  /* 0x0000009c88a0723c */ /* 0x040fe200000018a0 */
[----:B------:R-:W-:Y:S07]  /*e7f0*/  LDSM.16.MT88.4 R16, [R197+0x5000] ;  /* 0x00500000c510783b */ /* 0x000fee0000004200 */
[C---:B------:R-:W-:Y:S01]  /*e800*/  HMMA.16816.F32 R156, R136.reuse, R158, R48 ;  /* 0x0000009e889c723c */ /* 0x040fe20000001830 */
[----:B------:R-:W3:Y:S07]  /*e810*/  LDSM.16.MT88.4 R48, [R147+0x2800] ;  /* 0x002800009330783b */ /* 0x000eee0000004200 */
[C---:B------:R-:W-:Y:S01]  /*e820*/  HMMA.16816.F32 R36, R136.reuse, R40, R56 ;  /* 0x000000288824723c */ /* 0x040fe20000001838 */
[----:B------:R-:W-:Y:S07]  /*e830*/  LDSM.16.MT88.4 R56, [R196+0x2800] ;  /* 0x00280000c438783b */ /* 0x000fee0000004200 */
[C---:B------:R-:W-:Y:S08]  /*e840*/  HMMA.16816.F32 R40, R136.reuse, R42, R44 ;  /* 0x0000002a8828723c */ /* 0x040ff0000000182c */
[C---:B------:R-:W-:Y:S08]  /*e850*/  HMMA.16816.F32 R168, R136.reuse, R164, R168 ;  /* 0x000000a488a8723c */ /* 0x040ff000000018a8 */
[C---:B-1----:R-:W-:Y:S08]  /*e860*/  HMMA.16816.F32 R84, R136.reuse, R88, R176 ;  /* 0x000000588854723c */ /* 0x042ff000000018b0 */
[C---:B------:R-:W-:Y:S08]  /*e870*/  HMMA.16816.F32 R88, R136.reuse, R90, R92 ;  /* 0x0000005a8858723c */ /* 0x040ff0000000185c */
[C---:B------:R-:W-:Y:S01]  /*e880*/  HMMA.16816.F32 R92, R136.reuse, R96, R104 ;  /* 0x00000060885c723c */ /* 0x040fe20000001868 */
[----:B------:R-:W1:Y:S07]  /*e890*/  LDSM.16.MT88.4 R104, [R197+0x4000] ;  /* 0x00400000c568783b */ /* 0x000e6e0000004200 */
[C---:B------:R-:W-:Y:S08]  /*e8a0*/  HMMA.16816.F32 R96, R136.reuse, R98, R100 ;  /* 0x000000628860723c */ /* 0x040ff00000001864 */
[C---:B---3--:R-:W-:Y:S01]  /*e8b0*/  HMMA.16816.F32 R44, R136.reuse, R48, R64 ;  /* 0x00000030882c723c */ /* 0x048fe20000001840 */
[----:B------:R-:W3:Y:S07]  /*e8c0*/  LDSM.16.MT88.4 R64, [R198+0x2800] ;  /* 0x00280000c640783b */ /* 0x000eee0000004200 */
[----:B------:R-:W-:Y:S01]  /*e8d0*/  HMMA.16816.F32 R164, R136, R166, R148 ;  /* 0x000000a688a4723c */ /* 0x000fe20000001894 */
[----:B------:R-:W4:Y:S07]  /*e8e0*/  LDSM.16.MT88.4 R148, [R198+0x1000] ;  /* 0x00100000c694783b */ /* 0x000f2e0000004200 */
[C---:B------:R-:W-:Y:S08]  /*e8f0*/  HMMA.16816.F32 R28, R12.reuse, R16, R28 ;  /* 0x000000100c1c723c */ /* 0x040ff0000000181c */
[----:B------:R-:W-:Y:S01]  /*e900*/  HMMA.16816.F32 R20, R12, R18, R20 ;  /* 0x000000120c14723c */ /* 0x000fe20000001814 */
[----:B------:R-:W-:Y:S07]  /*e910*/  LDSM.16.MT88.4 R12, [R197+0x5800] ;  /* 0x00580000c50c783b */ /* 0x000fee0000004200 */
[C---:B-1----:R-:W-:Y:S08]  /*e920*/  HMMA.16816.F32 R100, R136.reuse, R104, R172 ;  /* 0x000000688864723c */ /* 0x042ff000000018ac */
[C---:B------:R-:W-:Y:S01]  /*e930*/  HMMA.16816.F32 R104, R136.reuse, R106, R112 ;  /* 0x0000006a8868723c */ /* 0x040fe20000001870 */
[----:B------:R-:W1:Y:S07]  /*e940*/  LDSM.16.MT88.4 R112, [R147+0x5800] ;  /* 0x005800009370783b */ /* 0x000e6e0000004200 */
[C---:B---3--:R-:W-:Y:S08]  /*e950*/  HMMA.16816.F32 R60, R136.reuse, R64, R192 ;  /* 0x00000040883c723c */ /* 0x048ff000000018c0 */
[C---:B----4-:R-:W-:Y:S08]  /*e960*/  HMMA.16816.F32 R152, R136.reuse, R148, R152 ;  /* 0x000000948898723c */ /* 0x050ff00000001898 */
[C---:B------:R-:W-:Y:S08]  /*e970*/  HMMA.16816.F32 R68, R136.reuse, R72, R180 ;  /* 0x000000488844723c */ /* 0x040ff000000018b4 */
[C---:B------:R-:W-:Y:S08]  /*e980*/  HMMA.16816.F32 R48, R136.reuse, R50, R248 ;  /* 0x000000328830723c */ /* 0x040ff000000018f8 */
[C---:B-1----:R-:W-:Y:S08]  /*e990*/  HMMA.16816.F32 R108, R136.reuse, R112, R108 ;  /* 0x00000070886c723c */ /* 0x042ff0000000186c */
[----:B------:R-:W-:Y:S01]  /*e9a0*/  HMMA.16816.F32 R112, R136, R114, R120 ;  /* 0x000000728870723c */ /* 0x000fe20000001878 */
[----:B------:R-:W1:Y:S01]  /*e9b0*/  LDSM.16.MT88.4 R120, [R196+0x5800] ;  /* 0x00580000c478783b */ /* 0x000e620000004200 */
[----:B------:R-:W-:-:S04]  /*e9c0*/  IMAD.SHL.U32 R194, R221, 0x80, RZ ;  /* 0x00000080ddc27824 */ /* 0x000fc800078e00ff */
[----:B------:R-:W-:Y:S02]  /*e9d0*/  @P6 IMAD.HI.U32 R2, R194, c[0x0][0x2c8], RZ ;  /* 0x0000b200c2026a27 */ /* 0x000fe400078e00ff */
[----:B------:R-:W-:Y:S02]  /*e9e0*/  HMMA.16816.F32 R148, R136, R150, R52 ;  /* 0x000000968894723c */ /* 0x000fe40000001834 */
[----:B------:R-:W-:-:S06]  /*e9f0*/  IMAD.MOV.U32 R0, RZ, RZ, R194 ;  /* 0x000000ffff007224 */ /* 0x000fcc00078e00c2 */
[C---:B------:R-:W-:Y:S08]  /*ea00*/  HMMA.16816.F32 R64, R136.reuse, R66, R188 ;  /* 0x000000428840723c */ /* 0x040ff000000018bc */
[C---:B------:R-:W-:Y:S08]  /*ea10*/  HMMA.16816.F32 R72, R136.reuse, R74, R184 ;  /* 0x0000004a8848723c */ /* 0x040ff000000018b8 */
[C---:B-1----:R-:W-:Y:S08]  /*ea20*/  HMMA.16816.F32 R116, R136.reuse, R120, R116 ;  /* 0x000000788874723c */ /* 0x042ff00000001874 */
[----:B------:R-:W-:Y:S01]  /*ea30*/  HMMA.16816.F32 R120, R136, R122, R128 ;  /* 0x0000007a8878723c */ /* 0x000fe20000001880 */
[----:B------:R-:W1:Y:S01]  /*ea40*/  LDSM.16.MT88.4 R128, [R198+0x5800] ;  /* 0x00580000c680783b */ /* 0x000e620000004200 */
[----:B------:R-:W-:-:S02]  /*ea50*/  @P6 SHF.R.U32.HI R0, RZ, c[0x0][0x2cc], R2 ;  /* 0x0000b300ff006a19 */ /* 0x000fc40000011602 */
[----:B------:R-:W-:-:S04]  /*ea60*/  ISETP.GE.AND P6, PT, R32, 0x1, PT ;  /* 0x000000012000780c */ /* 0x000fc80003fc6270 */
[----:B------:R-:W-:Y:S01]  /*ea70*/  HMMA.16816.F32 R52, R136, R56, R216 ;  /* 0x000000388834723c */ /* 0x000fe200000018d8 */
[----:B------:R-:W-:-:S07]  /*ea80*/  IADD3 R221, R33, -0x2, RZ ;  /* 0xfffffffe21dd7810 */ /* 0x000fce0007ffe0ff */
[C---:B------:R-:W-:Y:S08]  /*ea90*/  HMMA.16816.F32 R56, R136.reuse, R58, R244 ;  /* 0x0000003a8838723c */ /* 0x040ff000000018f4 */
[C---:B-1----:R-:W-:Y:S08]  /*eaa0*/  HMMA.16816.F32 R124, R136.reuse, R128, R124 ;  /* 0x00000080887c723c */ /* 0x042ff0000000187c */
[C---:B------:R-:W-:Y:S08]  /*eab0*/  HMMA.16816.F32 R128, R136.reuse, R130, R132 ;  /* 0x000000828880723c */ /* 0x040ff00000001884 */
[C---:B------:R-:W-:Y:S08]  /*eac0*/  HMMA.16816.F32 R132, R136.reuse, R12, R28 ;  /* 0x0000000c8884723c */ /* 0x040ff0000000181c */
[----:B------:R-:W-:Y:S01]  /*ead0*/  HMMA.16816.F32 R136, R136, R14, R20 ;  /* 0x0000000e8888723c */ /* 0x000fe20000001814 */
[----:B--2---:R-:W-:-:S04]  /*eae0*/  IADD3 R0, -R3, R4, R0 ;  /* 0x0000000403007210 */ /* 0x004fc80007ffe100 */
        /* <DEDUP_REMOVED lines=12> */
.L_x_1919:
[----:B------:R-:W-:-:S13]  /*ebb0*/  ISETP.NE.AND P0, PT, R32, 0x1, PT ;  /* 0x000000012000780c */ /* 0x000fda0003f05270 */
[----:B------:R-:W-:-:S05]  /*ebc0*/  @P0 IMAD.HI.U32 R0, R2, c[0x0][0x330], RZ ;  /* 0x0000cc0002000a27 */ /* 0x000fca00078e00ff */
[----:B------:R-:W-:Y:S02]  /*ebd0*/  @P0 SHF.R.U32.HI R2, RZ, c[0x0][0x334], R0 ;  /* 0x0000cd00ff020a19 */ /* 0x000fe40000011600 */
.L_x_1920:
[----:B------:R-:W-:Y:S05]  /*ebe0*/  BSYNC B0 ;  /* 0x0000000000007941 */ /* 0x000fea0003800000 */
.L_x_1918:
[----:B------:R-:W-:-:S05]  /*ebf0*/  IMAD R2, R2, R32, c[0x0][0x32c] ;  /* 0x0000cb0002027624 */ /* 0x000fca00078e0220 */
[----:B------:R-:W-:-:S05]  /*ec00*/  IMNMX R3, R3, R2, PT ;  /* 0x0000000203037217 */ /* 0x000fca0003800200 */
.L_x_1917:
[----:B------:R-:W-:-:S05]  /*ec10*/  IMAD.HI R3, R3, 0x2aaaaaab, RZ ;  /* 0x2aaaaaab03037827 */ /* 0x000fca00078e02ff */
[----:B------:R-:W-:-:S04]  /*ec20*/  SHF.R.U32.HI R0, RZ, 0x1f, R3 ;  /* 0x0000001fff007819 */ /* 0x000fc80000011603 */
[----:B------:R-:W-:-:S04]  /*ec30*/  LEA.HI.SX32 R3, R3, R0, 0x1d ;  /* 0x0000000003037211 */ /* 0x000fc800078feaff */
[----:B------:R-:W-:-:S04]  /*ec40*/  IMNMX R195, R235, R3, !PT ;  /* 0x00000003ebc37217 */ /* 0x000fc80007800200 */
[----:B------:R-:W-:-:S13]  /*ec50*/  ISETP.GE.AND P0, PT, R221, R195, PT ;  /* 0x000000c3dd00720c */ /* 0x000fda0003f06270 */
[----:B------:R-:W-:Y:S05]  /*ec60*/  @!P0 BRA `(.L_x_1921) ;  /* 0x00003a5000008947 */ /* 0x000fea0003800000 */
.L_x_1934:
[----:B------:R-:W-:Y:S04]  /*ec70*/  DEPBAR.LE SB0, 0x0 ;  /* 0x000080000000791a */ /* 0x000fe80000000000 */
[----:B------:R-:W-:Y:S01]  /*ec80*/  WARPSYNC 0xffffffff ;  /* 0xffffffff00007948 */ /* 0x000fe20003800000 */
[----:B------:R-:W-:Y:S01]  /*ec90*/  BAR.SYNC.DEFER_BLOCKING 0x0 ;  /* 0x0000000000007b1d */ /* 0x000fe20000010000 */
[----:B------:R-:W-:Y:S02]  /*eca0*/  ISETP.GT.AND P0, PT, R235, R221, PT ;  /* 0x000000ddeb00720c */ /* 0x000fe40003f04270 */
[C---:B------:R-:W-:Y:S02]  /*ecb0*/  LOP3.LUT P3, RZ, R215.reuse, 0x800, RZ, 0xc0, !PT ;  /* 0x00000800d7ff7812 */ /* 0x040fe4000786c0ff */
[C---:B------:R-:W-:Y:S02]  /*ecc0*/  LOP3.LUT P6, RZ, R215.reuse, 0x400, RZ, 0xc0, !PT ;  /* 0x00000400d7ff7812 */ /* 0x040fe400078cc0ff */
[C---:B------:R-:W-:Y:S02]  /*ecd0*/  LOP3.LUT P5, RZ, R215.reuse, 0x200, RZ, 0xc0, !PT ;  /* 0x00000200d7ff7812 */ /* 0x040fe400078ac0ff */
[----:B------:R-:W-:Y:S01]  /*ece0*/  LOP3.LUT P4, RZ, R215, 0x100, RZ, 0xc0, !PT ;  /* 0x00000100d7ff7812 */ /* 0x000fe2000788c0ff */
[----:B------:R1:W2:Y:S01]  /*ecf0*/  LDSM.16.M88.4 R32, [R199] ;  /* 0x00000000c720783b */ /* 0x0002a20000000200 */
[----:B------:R-:W-:Y:S03]  /*ed00*/  BSSY B0, `(.L_x_1922) ;  /* 0x0000042000007945 */ /* 0x000fe60003800000 */
[----:B------:R1:W3:Y:S04]  /*ed10*/  LDSM.16.M88.4 R16, [R146] ;  /* 0x000000009210783b */ /* 0x0002e80000000200 */
[----:B------:R1:W4:Y:S04]  /*ed20*/  LDSM.16.M88.4 R24, [R146+0x800] ;  /* 0x000800009218783b */ /* 0x0003280000000200 */
[----:B------:R1:W1:Y:S04]  /*ed30*/  LDSM.16.M88.4 R172, [R146+0x1000] ;  /* 0x0010000092ac783b */ /* 0x0002680000000200 */
[----:B------:R1:W1:Y:S04]  /*ed40*/  LDSM.16.M88.4 R176, [R200] ;  /* 0x00000000c8b0783b */ /* 0x0002680000000200 */
[----:B------:R1:W1:Y:S04]  /*ed50*/  LDSM.16.M88.4 R180, [R203] ;  /* 0x00000000cbb4783b */ /* 0x0002680000000200 */
[----:B------:R1:W1:Y:S04]  /*ed60*/  LDSM.16.M88.4 R184, [R213] ;  /* 0x00000000d5b8783b */ /* 0x0002680000000200 */
[----:B------:R1:W1:Y:S01]  /*ed70*/  LDSM.16.M88.4 R188, [R214] ;  /* 0x00000000d6bc783b */ /* 0x0002620000000200 */
[----:B------:R-:W-:-:S05]  /*ed80*/  @P0 BRA `(.L_x_1923) ;  /* 0x0000039000000947 */ /* 0x000fca0003800000 */
[----:B------:R-:W-:Y:S01]  /*ed90*/  SHF.R.S32.HI R0, RZ, 0x1f, R221 ;  /* 0x0000001fff007819 */ /* 0x000fe200000114dd */
[C---:B------:R-:W-:Y:S01]  /*eda0*/  IMAD.WIDE.U32 R2, R221.reuse, c[0x0][0x208], RZ ;  /* 0x00008200dd027a25 */ /* 0x040fe200078e00ff */
[----:B------:R-:W5:Y:S03]  /*edb0*/  S2R R7, SR_TID.X ;  /* 0x0000000000077919 */ /* 0x000f660000002100 */
[----:B------:R-:W-:Y:S04]  /*edc0*/  IMAD R0, R0, c[0x0][0x208], RZ ;  /* 0x0000820000007a24 */ /* 0x000fe800078e02ff */
[----:B------:R-:W-:Y:S04]  /*edd0*/  IMAD R0, R221, c[0x0][0x20c], R0 ;  /* 0x00008300dd007a24 */ /* 0x000fe800078e0200 */
[----:B------:R-:W-:Y:S02]  /*ede0*/  IMAD.IADD R0, R3, 0x1, R0 ;  /* 0x0000000103007824 */ /* 0x000fe400078e0200 */
[----:B------:R-:W-:Y:S04]  /*edf0*/  IMAD.WIDE.U32 R2, R2, 0x30, RZ ;  /* 0x0000003002027825 */ /* 0x000fe800078e00ff */
[----:B------:R-:W-:Y:S01]  /*ee00*/  IMAD R0, R0, 0x30, RZ ;  /* 0x0000003000007824 */ /* 0x000fe200078e02ff */
[-C--:B------:R-:W-:Y:S03]  /*ee10*/  IADD3 R4, P0, R226, R2.reuse, RZ ;  /* 0x00000002e2047210 */ /* 0x080fe60007f1e0ff */
[----:B------:R-:W-:Y:S01]  /*ee20*/  IMAD.IADD R0, R3, 0x1, R0 ;  /* 0x0000000103007824 */ /* 0x000fe200078e0200 */
[----:B-----5:R-:W-:Y:S03]  /*ee30*/  ISETP.GT.AND P2, PT, R7, 0x7f, PT ;  /* 0x0000007f0700780c */ /* 0x020fe60003f44270 */
[----:B------:R-:W-:Y:S01]  /*ee40*/  IMAD.X R3, R0, 0x1, R228, P0 ;  /* 0x0000000100037824 */ /* 0x000fe200000e06e4 */
[C---:B------:R-:W-:Y:S04]  /*ee50*/  LEA R12, P0, R4.reuse, c[0x0][0x1f8], 0x1 ;  /* 0x00007e00040c7a11 */ /* 0x040fe800078008ff */
[----:B------:R-:W-:Y:S02]  /*ee60*/  LEA.HI.X R13, R4, c[0x0][0x1fc], R3, 0x1, P0 ;  /* 0x00007f00040d7a11 */ /* 0x000fe400000f0c03 */
[----:B------:R-:W-:Y:S03]  /*ee70*/  IADD3 R3, P1, P0, R2, 0x40, R226 ;  /* 0x0000004002037810 */ /* 0x000fe6000783e0e2 */
[----:B------:R-:W-:Y:S01]  /*ee80*/  @!PT LDS RZ, [RZ] ;  /* 0x00000000fffff984 */ /* 0x000fe20000000800 */
[----:B------:R-:W-:Y:S01]  /*ee90*/  @!PT LDS RZ, [RZ] ;  /* 0x00000000fffff984 */ /* 0x000fe20000000800 */
[----:B------:R-:W-:Y:S01]  /*eea0*/  @!PT LDS RZ, [RZ] ;  /* 0x00000000fffff984 */ /* 0x000fe20000000800 */
[----:B------:R5:W-:Y:S01]  /*eeb0*/  LDGSTS.E.BYPASS.LTC128B.128 [R220+0x4080], [R12.64], !P3 ;  /* 0x040800000cdc7fae */ /* 0x000be2000d901d4c */
[----:B------:R-:W-:Y:S02]  /*eec0*/  IADD3.X R4, R0, RZ, R228, P1, P0 ;  /* 0x000000ff00047210 */ /* 0x000fe40000fe04e4 */
[C---:B-----5:R-:W-:Y:S04]  /*eed0*/  LEA R12, P0, R3.reuse, c[0x0][0x1f8], 0x1 ;  /* 0x00007e00030c7a11 */ /* 0x060fe800078008ff */
[----:B------:R-:W-:Y:S01]  /*eee0*/  LEA.HI.X R13, R3, c[0x0][0x1fc], R4, 0x1, P0 ;  /* 0x00007f00030d7a11 */ /* 0x000fe200000f0c04 */
[----:B------:R-:W-:Y:S01]  /*eef0*/  @!P2 IMAD.MOV.U32 R3, RZ, RZ, c[0x0][0x208] ;  /* 0x00008200ff03a624 */ /* 0x000fe200078e00ff */
[----:B------:R-:W-:Y:S03]  /*ef00*/  IADD3 R4, P1, P0, R2, 0x80, R226 ;  /* 0x0000008002047810 */ /* 0x000fe6000783e0e2 */
[----:B------:R5:W-:Y:S02]  /*ef10*/  LDGSTS.E.BYPASS.LTC128B.128 [R220+0x5880], [R12.64], !P6 ;  /* 0x058800000cdc7fae */ /* 0x000be4000f101d4c */
[----:B-----5:R-:W-:Y:S01]  /*ef20*/  IADD3.X R13, R0, RZ, R228, P1, P0 ;  /* 0x000000ff000d7210 */ /* 0x020fe20000fe04e4 */
[----:B------:R-:W-:Y:S01]  /*ef30*/  @!P2 IMAD.MOV.U32 R12, RZ, RZ, c[0x0][0x20c] ;  /* 0x00008300ff0ca624 */ /* 0x000fe200078e00ff */
[----:B------:R-:W-:Y:S04]  /*ef40*/  IADD3 R7, P1, P0, R2, 0xc0, R226 ;  /* 0x000000c002077810 */ /* 0x000fe8000783e0e2 */
[----:B------:R-:W-:Y:S02]  /*ef50*/  IADD3.X R14, R0, RZ, R228, P1, P0 ;  /* 0x000000ff000e7210 */ /* 0x000fe40000fe04e4 */
[C---:B------:R-:W-:Y:S04]  /*ef60*/  @!P2 LEA R2, P0, R3.reuse, R2, 0x5 ;  /* 0x000000020302a211 */ /* 0x040fe800078028ff */
[----:B------:R-:W-:Y:S02]  /*ef70*/  @!P2 LEA.HI.X R0, R3, R0, R12, 0x5, P0 ;  /* 0x000000000300a211 */ /* 0x000fe400000f2c0c */
[C---:B------:R-:W-:Y:S04]  /*ef80*/  LEA R12, P0, R4.reuse, c[0x0][0x1f8], 0x1 ;  /* 0x00007e00040c7a11 */ /* 0x040fe800078008ff */
[----:B------:R-:W-:Y:S05]  /*ef90*/  LEA.HI.X R13, R4, c[0x0][0x1fc], R13, 0x1, P0 ;  /* 0x00007f00040d7a11 */ /* 0x000fea00000f0c0d */
[----:B------:R5:W-:Y:S02]  /*efa0*/  LDGSTS.E.BYPASS.LTC128B.128 [R220+0x7080], [R12.64], !P5 ;  /* 0x070800000cdc7fae */ /* 0x000be4000e901d4c */
[C---:B-----5:R-:W-:Y:S04]  /*efb0*/  LEA R12, P0, R7.reuse, c[0x0][0x1f8], 0x1 ;  /* 0x00007e00070c7a11 */ /* 0x060fe800078008ff */
[----:B------:R-:W-:Y:S02]  /*efc0*/  LEA.HI.X R13, R7, c[0x0][0x1fc], R14, 0x1, P0 ;  /* 0x00007f00070d7a11 */ /* 0x000fe400000f0c0e */
[----:B------:R-:W-:Y:S03]  /*efd0*/  @!P2 IADD3 R3, P0, R2, R226, RZ ;  /* 0x000000e20203a210 */ /* 0x000fe60007f1e0ff */
[----:B------:R5:W-:Y:S02]  /*efe0*/  LDGSTS.E.BYPASS.LTC128B.128 [R220+0x8880], [R12.64], !P4 ;  /* 0x088800000cdc7fae */ /* 0x000be4000e101d4c */
[----:B------:R-:W-:Y:S01]  /*eff0*/  @!P2 IMAD.X R4, R0, 0x1, R228, P0 ;  /* 0x000000010004a824 */ /* 0x000fe200000e06e4 */
[C---:B-----5:R-:W-:Y:S04]  /*f000*/  @!P2 LEA R12, P0, R3.reuse, c[0x0][0x1f8], 0x1 ;  /* 0x00007e00030caa11 */ /* 0x060fe800078008ff */
[----:B------:R-:W-:Y:S02]  /*f010*/  @!P2 LEA.HI.X R13, R3, c[0x0][0x1fc], R4, 0x1, P0 ;  /* 0x00007f00030daa11 */ /* 0x000fe400000f0c04 */
[----:B------:R-:W-:Y:S03]  /*f020*/  @!P2 IADD3 R3, P1, P0, R2, 0x40, R226 ;  /* 0x000000400203a810 */ /* 0x000fe6000783e0e2 */
[----:B------:R5:W-:Y:S01]  /*f030*/  @!P2 LDGSTS.E.BYPASS.LTC128B.128 [R223+0x5080], [R12.64], !P3 ;  /* 0x050800000cdfafae */ /* 0x000be2000d901d4c */
[----:B------:R-:W-:Y:S02]  /*f040*/  @!P2 IADD3.X R4, R0, RZ, R228, P1, P0 ;  /* 0x000000ff0004a210 */ /* 0x000fe40000fe04e4 */
[C---:B-----5:R-:W-:Y:S04]  /*f050*/  @!P2 LEA R12, P0, R3.reuse, c[0x0][0x1f8], 0x1 ;  /* 0x00007e00030caa11 */ /* 0x060fe800078008ff */
[----:B------:R-:W-:Y:S02]  /*f060*/  @!P2 LEA.HI.X R13, R3, c[0x0][0x1fc], R4, 0x1, P0 ;  /* 0x00007f00030daa11 */ /* 0x000fe400000f0c04 */
[----:B------:R-:W-:Y:S03]  /*f070*/  @!P2 IADD3 R3, P1, P0, R2, 0x80, R226 ;  /* 0x000000800203a810 */ /* 0x000fe6000783e0e2 */
[----:B------:R5:W-:Y:S01]  /*f080*/  @!P2 LDGSTS.E.BYPASS.LTC128B.128 [R223+0x6880], [R12.64], !P6 ;  /* 0x068800000cdfafae */ /* 0x000be2000f101d4c */
[----:B------:R-:W-:Y:S02]  /*f090*/  @!P2 IADD3.X R7, R0, RZ, R228, P1, P0 ;  /* 0x000000ff0007a210 */ /* 0x000fe40000fe04e4 */
[----:B------:R-:W-:Y:S04]  /*f0a0*/  @!P2 IADD3 R4, P1, P0, R2, 0xc0, R226 ;  /* 0x000000c00204a810 */ /* 0x000fe8000783e0e2 */
[----:B------:R-:W-:Y:S02]  /*f0b0*/  @!P2 IADD3.X R0, R0, RZ, R228, P1, P0 ;  /* 0x000000ff0000a210 */ /* 0x000fe40000fe04e4 */
[C---:B-----5:R-:W-:Y:S04]  /*f0c0*/  @!P2 LEA R12, P0, R3.reuse, c[0x0][0x1f8], 0x1 ;  /* 0x00007e00030caa11 */ /* 0x060fe800078008ff */
[----:B------:R-:W-:Y:S02]  /*f0d0*/  @!P2 LEA.HI.X R13, R3, c[0x0][0x1fc], R7, 0x1, P0 ;  /* 0x00007f00030daa11 */ /* 0x000fe400000f0c07 */
[C---:B------:R-:W-:Y:S03]  /*f0e0*/  @!P2 LEA R2, P0, R4.reuse, c[0x0][0x1f8], 0x1 ;  /* 0x00007e000402aa11 */ /* 0x040fe600078008ff */
[----:B------:R4:W-:Y:S01]  /*f0f0*/  @!P2 LDGSTS.E.BYPASS.LTC128B.128 [R223+0x8080], [R12.64], !P5 ;  /* 0x080800000cdfafae */ /* 0x0009e2000e901d4c */
[----:B------:R-:W-:Y:S05]  /*f100*/  @!P2 LEA.HI.X R3, R4, c[0x0][0x1fc], R0, 0x1, P0 ;  /* 0x00007f000403aa11 */ /* 0x000fea00000f0c00 */
[----:B------:R4:W-:Y:S04]  /*f110*/  @!P2 LDGSTS.E.BYPASS.LTC128B.128 [R223+0x9880], [R2.64], !P4 ;  /* 0x0988000002dfafae */ /* 0x0009e8000e101d4c */
.L_x_1923:
[----:B------:R-:W-:Y:S05]  /*f120*/  BSYNC B0 ;  /* 0x0000000000007941 */ /* 0x000fea0003800000 */
.L_x_1922:
[C---:B--234-:R-:W-:Y:S01]  /*f130*/  HMMA.16816.F32 R12, R32.reuse, R16, RZ ;  /* 0x00000010200c723c */ /* 0x05cfe200000018ff */
[----:B------:R-:W0:Y:S01]  /*f140*/  LDGDEPBAR ;  /* 0x00000000000079af */ /* 0x000e220000000000 */
[----:B------:R-:W-:Y:S01]  /*f150*/  BSSY B0, `(.L_x_1924) ;  /* 0x0000109000007945 */ /* 0x000fe20003800000 */
[----:B------:R-:W-:Y:S05]  /*f160*/  ISETP.GT.AND P0, PT, R221, R235, PT ;  /* 0x000000ebdd00720c */ /* 0x000fea0003f04270 */
[C---:B------:R-:W-:Y:S08]  /*f170*/  HMMA.16816.F32 R16, R32.reuse, R18, RZ ;  /* 0x000000122010723c */ /* 0x040ff000000018ff */
[C---:B------:R-:W-:Y:S08]  /*f180*/  HMMA.16816.F32 R20, R32.reuse, R24, RZ ;  /* 0x000000182014723c */ /* 0x040ff000000018ff */
[C---:B------:R-:W-:Y:S08]  /*f190*/  HMMA.16816.F32 R24, R32.reuse, R26, RZ ;  /* 0x0000001a2018723c */ /* 0x040ff000000018ff */
[C---:B-1----:R-:W-:Y:S08]  /*f1a0*/  HMMA.16816.F32 R28, R32.reuse, R172, RZ ;  /* 0x000000ac201c723c */ /* 0x042ff000000018ff */
[----:B------:R-:W-:Y:S01]  /*f1b0*/  HMMA.16816.F32 R32, R32, R174, RZ ;  /* 0x000000ae2020723c */ /* 0x000fe200000018ff */
[----:B------:R-:W-:Y:S07]  /*f1c0*/  LDSM.16.M88.4 R172, [R202] ;  /* 0x00000000caac783b */ /* 0x000fee0000000200 */
[C---:B------:R-:W-:Y:S08]  /*f1d0*/  HMMA.16816.F32 R12, R176.reuse, R180, R12 ;  /* 0x000000b4b00c723c */ /* 0x040ff0000000180c */
[C---:B------:R-:W-:Y:S01]  /*f1e0*/  HMMA.16816.F32 R16, R176.reuse, R182, R16 ;  /* 0x000000b6b010723c */ /* 0x040fe20000001810 */
[----:B------:R-:W1:Y:S07]  /*f1f0*/  LDSM.16.M88.4 R180, [R145] ;  /* 0x0000000091b4783b */ /* 0x000e6e0000000200 */
[C---:B------:R-:W-:Y:S08]  /*f200*/  HMMA.16816.F32 R20, R176.reuse, R184, R20 ;  /* 0x000000b8b014723c */ /* 0x040ff00000001814 */
[C---:B------:R-:W-:Y:S01]  /*f210*/  HMMA.16816.F32 R24, R176.reuse, R186, R24 ;  /* 0x000000bab018723c */ /* 0x040fe20000001818 */
[----:B------:R-:W-:Y:S07]  /*f220*/  LDSM.16.M88.4 R184, [R145+0x1000] ;  /* 0x0010000091b8783b */ /* 0x000fee0000000200 */
[C---:B------:R-:W-:Y:S08]  /*f230*/  HMMA.16816.F32 R28, R176.reuse, R188, R28 ;  /* 0x000000bcb01c723c */ /* 0x040ff0000000181c */
[----:B------:R-:W-:Y:S01]  /*f240*/  HMMA.16816.F32 R32, R176, R190, R32 ;  /* 0x000000beb020723c */ /* 0x000fe20000001820 */
[----:B------:R-:W2:Y:S07]  /*f250*/  LDSM.16.M88.4 R176, [R145+0x800] ;  /* 0x0008000091b0783b */ /* 0x000eae0000000200 */
[C---:B-1----:R-:W-:Y:S08]  /*f260*/  HMMA.16816.F32 R12, R172.reuse, R180, R12 ;  /* 0x000000b4ac0c723c */ /* 0x042ff0000000180c */
[C---:B------:R-:W-:Y:S01]  /*f270*/  HMMA.16816.F32 R16, R172.reuse, R182, R16 ;  /* 0x000000b6ac10723c */ /* 0x040fe20000001810 */
[----:B------:R-:W-:Y:S07]  /*f280*/  LDSM.16.M88.4 R180, [R10] ;  /* 0x000000000ab4783b */ /* 0x000fee0000000200 */
[C---:B--2---:R-:W-:Y:S08]  /*f290*/  HMMA.16816.F32 R20, R172.reuse, R176, R20 ;  /* 0x000000b0ac14723c */ /* 0x044ff00000001814 */
[C---:B------:R-:W-:Y:S01]  /*f2a0*/  HMMA.16816.F32 R24, R172.reuse, R178, R24 ;  /* 0x000000b2ac18723c */ /* 0x040fe20000001818 */
[----:B------:R-:W1:Y:S07]  /*f2b0*/  LDSM.16.M88.4 R176, [R201] ;  /* 0x00000000c9b0783b */ /* 0x000e6e0000000200 */
[C---:B------:R-:W-:Y:S08]  /*f2c0*/  HMMA.16816.F32 R28, R172.reuse, R184, R28 ;  /* 0x000000b8ac1c723c */ /* 0x040ff0000000181c */
[----:B------:R-:W-:Y:S01]  /*f2d0*/  HMMA.16816.F32 R32, R172, R186, R32 ;  /* 0x000000baac20723c */ /* 0x000fe20000001820 */
[----:B------:R-:W2:Y:S07]  /*f2e0*/  LDSM.16.M88.4 R172, [R10+0x800] ;  /* 0x000800000aac783b */ /* 0x000eae0000000200 */
[----:B------:R-:W3:Y:S01]  /*f2f0*/  LDSM.16.M88.4 R184, [R10+0x1000] ;  /* 0x001000000ab8783b */ /* 0x000ee20000000200 */
[C---:B-1----:R-:W-:Y:S08]  /*f300*/  HMMA.16816.F32 R12, R176.reuse, R180, R12 ;  /* 0x000000b4b00c723c */ /* 0x042ff0000000180c */
[C---:B------:R-:W-:Y:S01]  /*f310*/  HMMA.16816.F32 R16, R176.reuse, R182, R16 ;  /* 0x000000b6b010723c */ /* 0x040fe20000001810 */
[----:B------:R-:W-:Y:S07]  /*f320*/  LDSM.16.M88.4 R180, [R146+0x1800] ;  /* 0x0018000092b4783b */ /* 0x000fee0000000200 */
[C---:B--2---:R-:W-:Y:S08]  /*f330*/  HMMA.16816.F32 R20, R176.reuse, R172, R20 ;  /* 0x000000acb014723c */ /* 0x044ff00000001814 */
[C---:B------:R-:W-:Y:S01]  /*f340*/  HMMA.16816.F32 R24, R176.reuse, R174, R24 ;  /* 0x000000aeb018723c */ /* 0x040fe20000001818 */
[----:B------:R-:W1:Y:S07]  /*f350*/  LDSM.16.M88.4 R172, [R199+0x4000] ;  /* 0x00400000c7ac783b */ /* 0x000e6e0000000200 */
[C---:B---3--:R-:W-:Y:S08]  /*f360*/  HMMA.16816.F32 R28, R176.reuse, R184, R28 ;  /* 0x000000b8b01c723c */ /* 0x048ff0000000181c */
[----:B------:R-:W-:Y:S01]  /*f370*/  HMMA.16816.F32 R32, R176, R186, R32 ;  /* 0x000000bab020723c */ /* 0x000fe20000001820 */
[----:B------:R-:W2:Y:S07]  /*f380*/  LDSM.16.M88.4 R176, [R146+0x2000] ;  /* 0x0020000092b0783b */ /* 0x000eae0000000200 */
[----:B------:R-:W3:Y:S01]  /*f390*/  LDSM.16.M88.4 R184, [R146+0x2800] ;  /* 0x0028000092b8783b */ /* 0x000ee20000000200 */
[C---:B-1----:R-:W-:Y:S08]  /*f3a0*/  HMMA.16816.F32 R12, R172.reuse, R180, R12 ;  /* 0x000000b4ac0c723c */ /* 0x042ff0000000180c */
[C---:B------:R-:W-:Y:S01]  /*f3b0*/  HMMA.16816.F32 R16, R172.reuse, R182, R16 ;  /* 0x000000b6ac10723c */ /* 0x040fe20000001810 */
[----:B------:R-:W-:Y:S07]  /*f3c0*/  LDSM.16.M88.4 R180, [R206] ;  /* 0x00000000ceb4783b */ /* 0x000fee0000000200 */
[C---:B--2---:R-:W-:Y:S08]  /*f3d0*/  HMMA.16816.F32 R20, R172.reuse, R176, R20 ;  /* 0x000000b0ac14723c */ /* 0x044ff00000001814 */
[C---:B------:R-:W-:Y:S01]  /*f3e0*/  HMMA.16816.F32 R24, R172.reuse, R178, R24 ;  /* 0x000000b2ac18723c */ /* 0x040fe20000001818 */
[----:B------:R-:W1:Y:S07]  /*f3f0*/  LDSM.16.M88.4 R176, [R200+0x4000] ;  /* 0x00400000c8b0783b */ /* 0x000e6e0000000200 */
[C---:B---3--:R-:W-:Y:S08]  /*f400*/  HMMA.16816.F32 R28, R172.reuse, R184, R28 ;  /* 0x000000b8ac1c723c */ /* 0x048ff0000000181c */
[----:B------:R-:W-:Y:S01]  /*f410*/  HMMA.16816.F32 R32, R172, R186, R32 ;  /* 0x000000baac20723c */ /* 0x000fe20000001820 */
[----:B------:R-:W2:Y:S07]  /*f420*/  LDSM.16.M88.4 R172, [R204] ;  /* 0x00000000ccac783b */ /* 0x000eae0000000200 */
[----:B------:R-:W3:Y:S01]  /*f430*/  LDSM.16.M88.4 R184, [R205] ;  /* 0x00000000cdb8783b */ /* 0x000ee20000000200 */
        /* <DEDUP_REMOVED lines=89> */
[----:B------:R-:W-:Y:S01]  /*f9d0*/  LDSM.16.M88.4 R184, [R201+0xc000] ;  /* 0x00c00000c9b8783b */ /* 0x000fe20000000200 */
        /* <DEDUP_REMOVED lines=29> */
[----:B------:R-:W-:Y:S02]  /*fbb0*/  FMUL.FTZ R23, R23, c[0x0][0x320] ;  /* 0x0000c80017177a20 */ /* 0x000fe40000410000 */
[----:B------:R-:W-:Y:S02]  /*fbc0*/  FMUL.FTZ R26, R26, c[0x0][0x320] ;  /* 0x0000c8001a1a7a20 */ /* 0x000fe40000410000 */
[----:B------:R-:W-:Y:S01]  /*fbd0*/  FMUL.FTZ R27, R27, c[0x0][0x320] ;  /* 0x0000c8001b1b7a20 */ /* 0x000fe20000410000 */
[----:B------:R-:W1:Y:S10]  /*fbe0*/  MUFU.TANH R176, R16 ;  /* 0x0000001000b07308 */ /* 0x000e740000002400 */
[----:B------:R-:W1:Y:S01]  /*fbf0*/  MUFU.TANH R173, R17 ;  /* 0x0000001100ad7308 */ /* 0x000e620000002400 */
[----:B----4-:R-:W4:Y:S01]  /*fc00*/  LDSM.16.M88.4 R12, [R10+0x5800] ;  /* 0x005800000a0c783b */ /* 0x010f220000000200 */
[----:B------:R-:W-:Y:S08]  /*fc10*/  DEPBAR.LE SB0, 0x0 ;  /* 0x000080000000791a */ /* 0x000ff00000000000 */
[----:B------:R-:W1:Y:S01]  /*fc20*/  MUFU.TANH R183, R18 ;  /* 0x0000001200b77308 */ /* 0x000e620000002400 */
[----:B------:R-:W-:Y:S09]  /*fc30*/  BAR.SYNC.DEFER_BLOCKING 0x0 ;  /* 0x0000000000007b1d */ /* 0x000ff20000010000 */
[----:B------:R5:W1:Y:S10]  /*fc40*/  MUFU.TANH R182, R19 ;  /* 0x0000001300b67308 */ /* 0x000a740000002400 */
[----:B------:R1:W1:Y:S10]  /*fc50*/  MUFU.TANH R172, R20 ;  /* 0x0000001400ac7308 */ /* 0x0002740000002400 */
[----:B------:R2:W2:Y:S01]  /*fc60*/  MUFU.TANH R179, R26 ;  /* 0x0000001a00b37308 */ /* 0x0004a20000002400 */
[C---:B----4-:R-:W-:Y:S05]  /*fc70*/  HMMA.16816.F32 R28, R184.reuse, R12, R28 ;  /* 0x0000000cb81c723c */ /* 0x050fea000000181c */
[----:B-----5:R-:W-:Y:S04]  /*fc80*/  FMUL.FTZ R19, R25, c[0x0][0x320] ;  /* 0x0000c80019137a20 */ /* 0x020fe80000410000 */
[----:B------:R4:W2:Y:S01]  /*fc90*/  MUFU.TANH R174, R27 ;  /* 0x0000001b00ae7308 */ /* 0x0008a20000002400 */
[----:B------:R-:W-:Y:S03]  /*fca0*/  HMMA.16816.F32 R32, R184, R14, R32 ;  /* 0x0000000eb820723c */ /* 0x000fe60000001820 */
[----:B-1----:R-:W-:Y:S06]  /*fcb0*/  FMUL.FTZ R20, R24, c[0x0][0x320] ;  /* 0x0000c80018147a20 */ /* 0x002fec0000410000 */
[----:B------:R-:W1:Y:S05]  /*fcc0*/  MUFU.TANH R21, R21 ;  /* 0x0000001500157308 */ /* 0x000e6a0000002400 */
[----:B------:R-:W-:Y:S05]  /*fcd0*/  FMUL.FTZ R18, R28, c[0x0][0x320] ;  /* 0x0000c8001c127a20 */ /* 0x000fea0000410000 */
[----:B------:R1:W1:Y:S01]  /*fce0*/  MUFU.TANH R181, R22 ;  /* 0x0000001600b57308 */ /* 0x0002620000002400 */
[----:B------:R-:W-:Y:S02]  /*fcf0*/  FMUL.FTZ R17, R29, c[0x0][0x320] ;  /* 0x0000c8001d117a20 */ /* 0x000fe40000410000 */
[----:B------:R-:W-:Y:S02]  /*fd00*/  FMUL.FTZ R30, R30, c[0x0][0x320] ;  /* 0x0000c8001e1e7a20 */ /* 0x000fe40000410000 */
[----:B------:R-:W-:Y:S02]  /*fd10*/  FMUL.FTZ R29, R31, c[0x0][0x320] ;  /* 0x0000c8001f1d7a20 */ /* 0x000fe40000410000 */
[----:B------:R-:W-:Y:S02]  /*fd20*/  FMUL.FTZ R16, R32, c[0x0][0x320] ;  /* 0x0000c80020107a20 */ /* 0x000fe40000410000 */
[----:B--2---:R-:W-:Y:S01]  /*fd30*/  FMUL.FTZ R26, R33, c[0x0][0x320] ;  /* 0x0000c800211a7a20 */ /* 0x004fe20000410000 */
[----:B------:R2:W1:Y:S01]  /*fd40*/  MUFU.TANH R180, R23 ;  /* 0x0000001700b47308 */ /* 0x0004620000002400 */
[----:B------:R-:W-:Y:S02]  /*fd50*/  FMUL.FTZ R28, R34, c[0x0][0x320] ;  /* 0x0000c800221c7a20 */ /* 0x000fe40000410000 */
[----:B----4-:R-:W-:Y:S07]  /*fd60*/  FMUL.FTZ R27, R35, c[0x0][0x320] ;  /* 0x0000c800231b7a20 */ /* 0x010fee0000410000 */
[----:B------:R-:W4:Y:S10]  /*fd70*/  MUFU.TANH R20, R20 ;  /* 0x0000001400147308 */ /* 0x000f340000002400 */
        /* <DEDUP_REMOVED lines=9> */
[----:B------:R-:W-:-:S05]  /*fe10*/  @!P0 BRA `(.L_x_1925) ;  /* 0x000003c000008947 */ /* 0x000fca0003800000 */
[----:B--234-:R-:W-:Y:S02]  /*fe20*/  IADD3 R0, R221, -0x1, RZ ;  /* 0xffffffffdd007810 */ /* 0x01cfe40007ffe0ff */
[----:B------:R-:W-:Y:S02]  /*fe30*/  IADD3 R7, -R231, 0x30, RZ ;  /* 0x00000030e7077810 */ /* 0x000fe40007ffe1ff */
[----:B------:R-:W-:Y:S01]  /*fe40*/  SHF.R.S32.HI R4, RZ, 0x1f, R0 ;  /* 0x0000001fff047819 */ /* 0x000fe20000011400 */
[----:B------:R-:W-:Y:S01]  /*fe50*/  IMAD.WIDE.U32 R2, R0, c[0x0][0x1e0], RZ ;  /* 0x0000780000027a25 */ /* 0x000fe200078e00ff */
[C---:B------:R-:W-:Y:S02]  /*fe60*/  ISETP.GE.AND P1, PT, R7.reuse, 0x1, PT ;  /* 0x000000010700780c */ /* 0x040fe40003f26270 */
[----:B------:R-:W-:Y:S01]  /*fe70*/  ISETP.GE.AND P0, PT, R7, 0x21, PT ;  /* 0x000000210700780c */ /* 0x000fe20003f06270 */
[----:B------:R-:W-:Y:S04]  /*fe80*/  IMAD R4, R4, c[0x0][0x1e0], RZ ;  /* 0x0000780004047a24 */ /* 0x000fe800078e02ff */
[----:B------:R-:W-:Y:S04]  /*fe90*/  IMAD R4, R0, c[0x0][0x1e4], R4 ;  /* 0x0000790000047a24 */ /* 0x000fe800078e0204 */
[----:B------:R-:W-:Y:S02]  /*fea0*/  IMAD.IADD R0, R3, 0x1, R4 ;  /* 0x0000000103007824 */ /* 0x000fe400078e0204 */
[----:B------:R-:W-:Y:S04]  /*feb0*/  IMAD.WIDE.U32 R2, R2, 0x30, RZ ;  /* 0x0000003002027825 */ /* 0x000fe800078e00ff */
[----:B------:R-:W-:Y:S04]  /*fec0*/  IMAD R0, R0, 0x30, RZ ;  /* 0x0000003000007824 */ /* 0x000fe800078e02ff */
[----:B------:R-:W-:Y:S01]  /*fed0*/  IMAD.IADD R0, R3, 0x1, R0 ;  /* 0x0000000103007824 */ /* 0x000fe200078e0200 */
[-C--:B------:R-:W-:Y:S05]  /*fee0*/  @P1 IADD3 R3, P2, R224, R2.reuse, RZ ;  /* 0x00000002e0031210 */ /* 0x080fea0007f5e0ff */
[----:B------:R-:W-:Y:S01]  /*fef0*/  @P1 IMAD.X R4, R0, 0x1, R222, P2 ;  /* 0x0000000100041824 */ /* 0x000fe200010e06de */
[C---:B------:R-:W-:Y:S04]  /*ff00*/  @P1 LEA R12, P2, R3.reuse, c[0x0][0x1c8], 0x1 ;  /* 0x00007200030c1a11 */ /* 0x040fe800078408ff */
[----:B------:R-:W-:Y:S05]  /*ff10*/  @P1 LEA.HI.X R13, R3, c[0x0][0x1cc], R4, 0x1, P2 ;  /* 0x00007300030d1a11 */ /* 0x000fea00010f0c04 */
[----:B------:R-:W-:Y:S01]  /*ff20*/  @!PT LDS RZ, [RZ] ;  /* 0x00000000fffff984 */ /* 0x000fe20000000800 */
[----:B------:R-:W-:Y:S01]  /*ff30*/  @!PT LDS RZ, [RZ] ;  /* 0x00000000fffff984 */ /* 0x000fe20000000800 */
[----:B------:R-:W-:Y:S01]  /*ff40*/  @!PT LDS RZ, [RZ] ;  /* 0x00000000fffff984 */ /* 0x000fe20000000800 */
[----:B------:R2:W-:Y:S01]  /*ff50*/  @P1 LDGSTS.E.BYPASS.LTC128B.128 [R220+0xa080], [R12.64], !P3 ;  /* 0x0a0800000cdc1fae */ /* 0x0005e2000d901d4c */
[----:B------:R-:W-:Y:S04]  /*ff60*/  @P1 IADD3 R3, P3, P2, R2, 0x40, R224 ;  /* 0x0000004002031810 */ /* 0x000fe80007a7e0e0 */
[----:B------:R-:W-:Y:S02]  /*ff70*/  @P1 IADD3.X R4, R0, RZ, R222, P3, P2 ;  /* 0x000000ff00041210 */ /* 0x000fe40001fe44de */
[C---:B--2---:R-:W-:Y:S04]  /*ff80*/  @P1 LEA R12, P2, R3.reuse, c[0x0][0x1c8], 0x1 ;  /* 0x00007200030c1a11 */ /* 0x044fe800078408ff */
[----:B------:R-:W-:Y:S02]  /*ff90*/  @P1 LEA.HI.X R13, R3, c[0x0][0x1cc], R4, 0x1, P2 ;  /* 0x00007300030d1a11 */ /* 0x000fe400010f0c04 */
[----:B------:R-:W-:Y:S03]  /*ffa0*/  @P1 IADD3 R3, P3, P2, R2, 0x80, R224 ;  /* 0x0000008002031810 */ /* 0x000fe60007a7e0e0 */
[----:B------:R2:W-:Y:S01]  /*ffb0*/  @P1 LDGSTS.E.BYPASS.LTC128B.128 [R220+0xb880], [R12.64], !P6 ;  /* 0x0b8800000cdc1fae */ /* 0x0005e2000f101d4c */
[----:B------:R-:W-:Y:S02]  /*ffc0*/  @P1 IADD3.X R4, R0, RZ, R222, P3, P2 ;  /* 0x000000ff00041210 */ /* 0x000fe40001fe44de */
[C---:B--2---:R-:W-:Y:S04]  /*ffd0*/  @P1 LEA R12, P2, R3.reuse, c[0x0][0x1c8], 0x1 ;  /* 0x00007200030c1a11 */ /* 0x044fe800078408ff */
[----:B------:R-:W-:Y:S02]  /*ffe0*/  @P1 LEA.HI.X R13, R3, c[0x0][0x1cc], R4, 0x1, P2 ;  /* 0x00007300030d1a11 */ /* 0x000fe400010f0c04 */
[----:B------:R-:W-:Y:S03]  /*fff0*/  @P1 IADD3 R3, P3, P2, R2, 0xc0, R224 ;  /* 0x000000c002031810 */ /* 0x000fe60007a7e0e0 */
[----:B------:R2:W-:Y:S01]  /*10000*/  @P1 LDGSTS.E.BYPASS.LTC128B.128 [R220+0xd080], [R12.64], !P5 ;  /* 0x0d0800000cdc1fae */ /* 0x0005e2000e901d4c */
[----:B------:R-:W-:Y:S02]  /*10010*/  @P1 IADD3.X R4, R0, RZ, R222, P3, P2 ;  /* 0x000000ff00041210 */ /* 0x000fe40001fe44de */
[----:B------:R-:W-:Y:S02]  /*10020*/  LOP3.LUT P3, RZ, R215, 0x800, RZ, 0xc0, !PT ;  /* 0x00000800d7ff7812 */ /* 0x000fe4000786c0ff */
[C---:B--2---:R-:W-:Y:S04]  /*10030*/  @P1 LEA R12, P2, R3.reuse, c[0x0][0x1c8], 0x1 ;  /* 0x00007200030c1a11 */ /* 0x044fe800078408ff */
[----:B------:R-:W-:Y:S01]  /*10040*/  @P1 LEA.HI.X R13, R3, c[0x0][0x1cc], R4, 0x1, P2 ;  /* 0x00007300030d1a11 */ /* 0x000fe200010f0c04 */
[----:B------:R-:W-:Y:S02]  /*10050*/  @P0 IMAD.MOV.U32 R3, RZ, RZ, c[0x0][0x1e0] ;  /* 0x00007800ff030624 */ /* 0x000fe400078e00ff */
[----:B------:R-:W-:Y:S02]  /*10060*/  @P0 IMAD.MOV.U32 R4, RZ, RZ, c[0x0][0x1e4] ;  /* 0x00007900ff040624 */ /* 0x000fe400078e00ff */
[----:B------:R2:W-:Y:S01]  /*10070*/  @P1 LDGSTS.E.BYPASS.LTC128B.128 [R220+0xe880], [R12.64], !P4 ;  /* 0x0e8800000cdc1fae */ /* 0x0005e2000e101d4c */
[C---:B------:R-:W-:Y:S04]  /*10080*/  @P0 LEA R2, P1, R3.reuse, R2, 0x5 ;  /* 0x0000000203020211 */ /* 0x040fe800078228ff */
[----:B------:R-:W-:Y:S02]  /*10090*/  @P0 LEA.HI.X R0, R3, R0, R4, 0x5, P1 ;  /* 0x0000000003000211 */ /* 0x000fe400008f2c04 */
[----:B------:R-:W-:Y:S05]  /*100a0*/  @P0 IADD3 R3, P1, R2, R224, RZ ;  /* 0x000000e002030210 */ /* 0x000fea0007f3e0ff */
[----:B------:R-:W-:Y:S01]  /*100b0*/  @P0 IMAD.X R4, R0, 0x1, R222, P1 ;  /* 0x0000000100040824 */ /* 0x000fe200008e06de */
        /* <DEDUP_REMOVED lines=15> */
[C---:B------:R-:W-:Y:S04]  /*101b0*/  @P0 LEA R2, P1, R3.reuse, c[0x0][0x1c8], 0x1 ;  /* 0x0000720003020a11 */ /* 0x040fe800078208ff */
[----:B------:R-:W-:Y:S05]  /*101c0*/  @P0 LEA.HI.X R3, R3, c[0x0][0x1cc], R0, 0x1, P1 ;  /* 0x0000730003030a11 */ /* 0x000fea00008f0c00 */
[----:B------:R2:W-:Y:S04]  /*101d0*/  @P0 LDGSTS.E.BYPASS.LTC128B.128 [R223+0xf880], [R2.64], !P4 ;  /* 0x0f88000002df0fae */ /* 0x0005e8000e101d4c */
.L_x_1925:
[----:B--234-:R-:W-:Y:S05]  /*101e0*/  BSYNC B0 ;  /* 0x0000000000007941 */ /* 0x01cfea0003800000 */
.L_x_1924:
[----:B------:R-:W-:Y:S01]  /*101f0*/  LOP3.LUT R215, R215, 0xffffffbf, RZ, 0xc0, !PT ;  /* 0xffffffbfd7d77812 */ /* 0x000fe200078ec0ff */
[----:B------:R-:W2:Y:S01]  /*10200*/  LDL R194, [R1+0x4] ;  /* 0x0000040001c27983 */ /* 0x000ea20000100800 */
[----:B------:R-:W-:Y:S02]  /*10210*/  IMAD.MOV.U32 R0, RZ, RZ, c[0x0][0x2c4] ;  /* 0x0000b100ff007624 */ /* 0x000fe400078e00ff */
[----:B------:R-:W-:Y:S02]  /*10220*/  IMAD.MOV.U32 R31, RZ, RZ, c[0x0][0x32c] ;  /* 0x0000cb00ff1f7624 */ /* 0x000fe400078e00ff */
[----:B------:R-:W0:Y:S01]  /*10230*/  LDGDEPBAR ;  /* 0x00000000000079af */ /* 0x000e220000000000 */
[----:B------:R-:W-:Y:S01]  /*10240*/  ISETP.NE.AND P0, PT, R0, 0x1, PT ;  /* 0x000000010000780c */ /* 0x000fe20003f05270 */
[----:B------:R-:W-:Y:S04]  /*10250*/  IMAD R2, R221, -0x30, RZ ;  /* 0xffffffd0dd027824 */ /* 0x000fe800078e02ff */
[----:B------:R-:W-:Y:S08]  /*10260*/  IMAD.IADD R14, R2, 0x1, -R236 ;  /* 0x00000001020e7824 */ /* 0x000ff000078e0aec */
[----:B------:R-:W-:Y:S01]  /*10270*/  @P0 LOP3.LUT R215, R215, 0x40, RZ, 0xfc, !PT ;  /* 0x00000040d7d70812 */ /* 0x000fe200078efcff */
[----:B--2---:R-:W-:Y:S05]  /*10280*/  IMAD R7, R194, 0x80, R240 ;  /* 0x00000080c2077824 */ /* 0x004fea00078e02f0 */
[----:B------:R-:W-:Y:S05]  /*10290*/  IADD3 R7, R237, R7, R238 ;  /* 0x00000007ed077210 */ /* 0x000fea0007ffe0ee */
[----:B------:R-:W-:Y:S05]  /*102a0*/  @P0 IMAD.HI.U32 R0, R7, c[0x0][0x2c8], RZ ;  /* 0x0000b20007000a27 */ /* 0x000fea00078e00ff */
[----:B------:R-:W-:Y:S02]  /*102b0*/  @P0 SHF.R.U32.HI R7, RZ, c[0x0][0x2cc], R0 ;  /* 0x0000b300ff070a19 */ /* 0x000fe40000011600 */
[----:B------:R-:W-:Y:S02]  /*102c0*/  ISETP.GE.AND P0, PT, R31, 0x1, PT ;  /* 0x000000011f00780c */ /* 0x000fe40003f06270 */
[----:B------:R-:W-:Y:S01]  /*102d0*/  IADD3 R0, -R236, 0x1, R2 ;  /* 0x00000001ec007810 */ /* 0x000fe20007ffe102 */
[----:B------:R-:W2:Y:S03]  /*102e0*/  SHFL.IDX PT, R4, R7, RZ, 0x1c1f ;  /* 0x001c1fff07047589 */ /* 0x000ea600000e0000 */
[----:B------:R-:W-:Y:S04]  /*102f0*/  IADD3 R0, -R232, R0, R5 ;  /* 0x00000000e8007210 */ /* 0x000fe80007ffe105 */
[C---:B------:R-:W-:Y:S02]  /*10300*/  IADD3 R12, R0.reuse, c[0x0][0x328], RZ ;  /* 0x0000ca00000c7a10 */ /* 0x040fe40007ffe0ff */
[----:B------:R-:W-:Y:S03]  /*10310*/  IADD3 R13, R0, UR9, RZ ;  /* 0x00000009000d7c10 */ /* 0x000fe6000fffe0ff */
[--C-:B--2---:R-:W-:Y:S02]  /*10320*/  IMAD.IADD R3, R12, 0x1, R4.reuse ;  /* 0x000000010c037824 */ /* 0x104fe400078e0204 */
        /* <DEDUP_REMOVED lines=15> */
.L_x_1928:
[----:B------:R-:W-:Y:S04]  /*10420*/  MOV R15, c[0x0][0x32c] ;  /* 0x0000cb00000f7a02 */ /* 0x000fe80000000f00 */
[----:B------:R-:W-:Y:S11]  /*10430*/  ISETP.NE.AND P0, PT, R15, 0x1, PT ;  /* 0x000000010f00780c */ /* 0x000ff60003f05270 */
[----:B------:R-:W-:Y:S02]  /*10440*/  @!UPT UIADD3 URZ, URZ, URZ, URZ ;  /* 0x0000003f3f3ff290 */ /* 0x000fe4000fffe03f */
[----:B------:R-:W-:Y:S05]  /*10450*/  @P0 IMAD.HI.U32 R15, R4, c[0x0][0x330], RZ ;  /* 0x0000cc00040f0a27 */ /* 0x000fea00078e00ff */
[----:B------:R-:W-:Y:S02]  /*10460*/  @P0 SHF.R.U32.HI R4, RZ, c[0x0][0x334], R15 ;  /* 0x0000cd00ff040a19 */ /* 0x000fe4000001160f */
.L_x_1929:
[----:B------:R-:W-:Y:S05]  /*10470*/  BSYNC B0 ;  /* 0x0000000000007941 */ /* 0x000fea0003800000 */
.L_x_1927:
[----:B------:R-:W-:Y:S05]  /*10480*/  IMAD R4, R4, c[0x0][0x32c], R14 ;  /* 0x0000cb0004047a24 */ /* 0x000fea00078e020e */
[----:B------:R-:W-:Y:S02]  /*10490*/  IMNMX R0, R0, R4, !PT ;  /* 0x0000000400007217 */ /* 0x000fe40007800200 */
[----:B------:R-:W-:Y:S04]  /*104a0*/  IADD3 R4, R4, c[0x0][0x32c], RZ ;  /* 0x0000cb0004047a10 */ /* 0x000fe80007ffe0ff */
[----:B------:R-:W-:Y:S02]  /*104b0*/  IMNMX R3, R3, R4, PT ;  /* 0x0000000403037217 */ /* 0x000fe40003800200 */
.L_x_1926:
[C---:B------:R-:W-:Y:S02]  /*104c0*/  ISETP.GE.AND P0, PT, R2.reuse, 0x2, PT ;  /* 0x000000020200780c */ /* 0x040fe40003f06270 */
[C---:B------:R-:W-:Y:S02]  /*104d0*/  ISETP.GE.AND P1, PT, R2.reuse, 0x9, PT ;  /* 0x000000090200780c */ /* 0x040fe40003f26270 */
[----:B------:R-:W-:Y:S02]  /*104e0*/  LOP3.LUT R215, R215, 0xffffffef, RZ, 0xc0, !PT ;  /* 0xffffffefd7d77812 */ /* 0x000fe400078ec0ff */
[C---:B------:R-:W-:Y:S02]  /*104f0*/  ISETP.GE.AND P6, PT, R2.reuse, 0x19, PT ;  /* 0x000000190200780c */ /* 0x040fe40003fc6270 */
[C---:B------:R-:W-:Y:S02]  /*10500*/  ISETP.GE.AND P5, PT, R2.reuse, 0x1a, PT ;  /* 0x0000001a0200780c */ /* 0x040fe40003fa6270 */
[C---:B------:R-:W-:Y:S02]  /*10510*/  ISETP.GE.AND P4, PT, R2.reuse, 0x21, PT ;  /* 0x000000210200780c */ /* 0x040fe40003f86270 */
[----:B------:R-:W-:Y:S02]  /*10520*/  ISETP.GE.AND P3, PT, R2, 0x22, PT ;  /* 0x000000220200780c */ /* 0x000fe40003f66270 */
[----:B------:R-:W-:Y:S02]  /*10530*/  @P0 LOP3.LUT R215, R215, 0x10, RZ, 0xfc, !PT ;  /* 0x00000010d7d70812 */ /* 0x000fe400078efcff */
[C---:B------:R-:W-:Y:S02]  /*10540*/  ISETP.GT.AND P0, PT, R0.reuse, 0x1, !P0 ;  /* 0x000000010000780c */ /* 0x040fe40004704270 */
[----:B------:R-:W-:Y:S02]  /*10550*/  LOP3.LUT R215, R215, 0xfffffff7, RZ, 0xc0, !PT ;  /* 0xfffffff7d7d77812 */ /* 0x000fe400078ec0ff */
[----:B------:R-:W-:Y:S02]  /*10560*/  ISETP.LT.OR P0, PT, R3, 0x2, P0 ;  /* 0x000000020300780c */ /* 0x000fe40000701670 */
[----:B------:R-:W-:Y:S02]  /*10570*/  @P1 LOP3.LUT R215, R215, 0x8, RZ, 0xfc, !PT ;  /* 0x00000008d7d71812 */ /* 0x000fe400078efcff */
[----:B------:R-:W-:Y:S02]  /*10580*/  FSEL R25, R177, -INF , !P0 ;  /* 0xff800000b1197808 */ /* 0x000fe40004000000 */
[----:B------:R-:W-:Y:S02]  /*10590*/  ISETP.GT.AND P0, PT, R0, 0x8, !P1 ;  /* 0x000000080000780c */ /* 0x000fe40004f04270 */
[----:B------:R-:W-:Y:S02]  /*105a0*/  ISETP.GE.AND P1, PT, R2, 0xa, PT ;  /* 0x0000000a0200780c */ /* 0x000fe40003f26270 */
[----:B------:R-:W-:Y:S02]  /*105b0*/  ISETP.LT.OR P0, PT, R3, 0x9, P0 ;  /* 0x000000090300780c */ /* 0x000fe40000701670 */
[----:B------:R-:W-:Y:S02]  /*105c0*/  LOP3.LUT R215, R215, 0xfffffffb, RZ, 0xc0, !PT ;  /* 0xfffffffbd7d77812 */ /* 0x000fe400078ec0ff */
[----:B------:R-:W-:Y:S02]  /*105d0*/  FSEL R24, R176, -INF , !P0 ;  /* 0xff800000b0187808 */ /* 0x000fe40004000000 */
[----:B------:R-:W-:Y:S02]  /*105e0*/  ISETP.GT.AND P0, PT, R0, 0x9, !P1 ;  /* 0x000000090000780c */ /* 0x000fe40004f04270 */
[C---:B------:R-:W-:Y:S02]  /*105f0*/  ISETP.GE.AND P2, PT, R2.reuse, 0x29, PT ;  /* 0x000000290200780c */ /* 0x040fe40003f46270 */
[----:B------:R-:W-:Y:S02]  /*10600*/  ISETP.LT.OR P0, PT, R3, 0xa, P0 ;  /* 0x0000000a0300780c */ /* 0x000fe40000701670 */
[----:B------:R-:W-:Y:S02]  /*10610*/  @P1 LOP3.LUT R215, R215, 0x4, RZ, 0xfc, !PT ;  /* 0x00000004d7d71812 */ /* 0x000fe400078efcff */
[----:B------:R-:W-:Y:S02]  /*10620*/  ISETP.GE.AND P1, PT, R2, 0x11, PT ;  /* 0x000000110200780c */ /* 0x000fe40003f26270 */
[----:B------:R-:W-:Y:S02]  /*10630*/  FSEL R23, R173, -INF , !P0 ;  /* 0xff800000ad177808 */ /* 0x000fe40004000000 */
[----:B------:R-:W-:Y:S02]  /*10640*/  LOP3.LUT R215, R215, 0xfffffffd, RZ, 0xc0, !PT ;  /* 0xfffffffdd7d77812 */ /* 0x000fe400078ec0ff */
[----:B------:R-:W-:Y:S04]  /*10650*/  ISETP.GT.AND P0, PT, R0, 0x10, !P1 ;  /* 0x000000100000780c */ /* 0x000fe80004f04270 */
[----:B------:R-:W-:Y:S03]  /*10660*/  ISETP.LT.OR P0, PT, R3, 0x11, P0 ;  /* 0x000000110300780c */ /* 0x000fe60000701670 */
[----:B------:R-:W-:Y:S02]  /*10670*/  @P1 LOP3.LUT R215, R215, 0x2, RZ, 0xfc, !PT ;  /* 0x00000002d7d71812 */ /* 0x000fe400078efcff */
[----:B------:R-:W-:Y:S02]  /*10680*/  ISETP.GE.AND P1, PT, R2, 0x12, PT ;  /* 0x000000120200780c */ /* 0x000fe40003f26270 */
[----:B-1----:R-:W-:Y:S02]  /*10690*/  FSEL R22, R172, -INF , !P0 ;  /* 0xff800000ac167808 */ /* 0x002fe40004000000 */
[C---:B------:R-:W-:Y:S02]  /*106a0*/  ISETP.GT.AND P0, PT, R0.reuse, 0x11, !P1 ;  /* 0x000000110000780c */ /* 0x040fe40004f04270 */
[----:B------:R-:W-:Y:S02]  /*106b0*/  LOP3.LUT R215, R215, 0xfffffffe, RZ, 0xc0, !PT ;  /* 0xfffffffed7d77812 */ /* 0x000fe400078ec0ff */
[----:B------:R-:W-:Y:S04]  /*106c0*/  ISETP.LT.OR P0, PT, R3, 0x12, P0 ;  /* 0x000000120300780c */ /* 0x000fe80000701670 */
[----:B------:R-:W-:Y:S02]  /*106d0*/  FSEL R21, R21, -INF , !P0 ;  /* 0xff80000015157808 */ /* 0x000fe40004000000 */
[----:B------:R-:W-:Y:S02]  /*106e0*/  ISETP.GT.AND P0, PT, R0, 0x18, !P6 ;  /* 0x000000180000780c */ /* 0x000fe40007704270 */
[----:B------:R-:W-:Y:S02]  /*106f0*/  @P1 LOP3.LUT R215, R215, 0x1, RZ, 0xfc, !PT ;  /* 0x00000001d7d71812 */ /* 0x000fe400078efcff */
[----:B------:R-:W-:Y:S02]  /*10700*/  ISETP.LT.OR P0, PT, R3, 0x19, P0 ;  /* 0x000000190300780c */ /* 0x000fe40000701670 */
[----:B------:R-:W-:Y:S02]  /*10710*/  ISETP.GE.AND P1, PT, R2, 0x1, PT ;  /* 0x000000010200780c */ /* 0x000fe40003f26270 */
[----:B------:R-:W-:Y:S02]  /*10720*/  FSEL R20, R20, -INF , !P0 ;  /* 0xff80000014147808 */ /* 0x000fe40004000000 */
[C---:B------:R-:W-:Y:S02]  /*10730*/  ISETP.GT.AND P0, PT, R0.reuse, 0x19, !P5 ;  /* 0x000000190000780c */ /* 0x040fe40006f04270 */
[----:B------:R-:W-:Y:S02]  /*10740*/  LOP3.LUT R215, R215, 0xffffffdf, RZ, 0xc0, !PT ;  /* 0xffffffdfd7d77812 */ /* 0x000fe400078ec0ff */
        /* <DEDUP_REMOVED lines=11> */
[----:B------:R-:W-:Y:S04]  /*10800*/  ISETP.GT.AND P0, PT, R0, RZ, !P1 ;  /* 0x000000ff0000720c */ /* 0x000fe80004f04270 */
[----:B------:R-:W-:Y:S04]  /*10810*/  ISETP.LT.OR P0, PT, R3, 0x1, P0 ;  /* 0x000000010300780c */ /* 0x000fe80000701670 */
[----:B------:R-:W-:Y:S02]  /*10820*/  FSEL R15, R178, -INF , !P0 ;  /* 0xff800000b20f7808 */ /* 0x000fe40004000000 */
[----:B------:R-:W-:Y:S11]  /*10830*/  ISETP.GE.AND P0, PT, R2, 0x2a, PT ;  /* 0x0000002a0200780c */ /* 0x000ff60003f06270 */
[----:B------:R-:W-:Y:S02]  /*10840*/  @!UPT UIADD3 URZ, URZ, URZ, URZ ;  /* 0x0000003f3f3ff290 */ /* 0x000fe4000fffe03f */
[----:B------:R-:W-:Y:S02]  /*10850*/  @P0 LOP3.LUT R215, R215, 0x20, RZ, 0xfc, !PT ;  /* 0x00000020d7d70812 */ /* 0x000fe400078efcff */
[----:B------:R-:W-:Y:S02]  /*10860*/  ISETP.GT.AND P0, PT, R0, 0x29, !P0 ;  /* 0x000000290000780c */ /* 0x000fe40004704270 */
[----:B------:R-:W1:Y:S02]  /*10870*/  SHFL.IDX PT, R0, R7, 0x1, 0x1c1f ;  /* 0x003c1f0007007f89 */ /* 0x000e6400000e0000 */
[----:B------:R-:W-:Y:S04]  /*10880*/  ISETP.LT.OR P0, PT, R3, 0x2a, P0 ;  /* 0x0000002a0300780c */ /* 0x000fe80000701670 */
[----:B------:R-:W-:Y:S02]  /*10890*/  FSEL R3, R26, -INF , !P0 ;  /* 0xff8000001a037808 */ /* 0x000fe40004000000 */
[----:B------:R-:W-:Y:S01]  /*108a0*/  ISETP.GE.AND P0, PT, R31, 0x1, PT ;  /* 0x000000011f00780c */ /* 0x000fe20003f06270 */
[--C-:B-1----:R-:W-:Y:S02]  /*108b0*/  IMAD.IADD R12, R12, 0x1, R0.reuse ;  /* 0x000000010c0c7824 */ /* 0x102fe400078e0200 */
[----:B------:R-:W-:Y:S10]  /*108c0*/  IMAD.IADD R7, R13, 0x1, R0 ;  /* 0x000000010d077824 */ /* 0x000ff400078e0200 */
        /* <DEDUP_REMOVED lines=14> */
.L_x_1932:
[----:B------:R-:W-:Y:S04]  /*109b0*/  MOV R2, c[0x0][0x32c] ;  /* 0x0000cb0000027a02 */ /* 0x000fe80000000f00 */
[----:B------:R-:W-:Y:S11]  /*109c0*/  ISETP.NE.AND P0, PT, R2, 0x1, PT ;  /* 0x000000010200780c */ /* 0x000ff60003f05270 */
[----:B------:R-:W-:Y:S02]  /*109d0*/  @!UPT UIADD3 URZ, URZ, URZ, URZ ;  /* 0x0000003f3f3ff290 */ /* 0x000fe4000fffe03f */
[----:B------:R-:W-:Y:S05]  /*109e0*/  @P0 IMAD.HI.U32 R2, R0, c[0x0][0x330], RZ ;  /* 0x0000cc0000020a27 */ /* 0x000fea00078e00ff */
[----:B------:R-:W-:Y:S02]  /*109f0*/  @P0 SHF.R.U32.HI R0, RZ, c[0x0][0x334], R2 ;  /* 0x0000cd00ff000a19 */ /* 0x000fe40000011602 */
.L_x_1933:
[----:B------:R-:W-:Y:S05]  /*10a00*/  BSYNC B0 ;  /* 0x0000000000007941 */ /* 0x000fea0003800000 */
.L_x_1931:
[----:B------:R-:W-:Y:S05]  /*10a10*/  IMAD R0, R0, c[0x0][0x32c], R14 ;  /* 0x0000cb0000007a24 */ /* 0x000fea00078e020e */
[----:B------:R-:W-:Y:S02]  /*10a20*/  IMNMX R7, R7, R0, !PT ;  /* 0x0000000007077217 */ /* 0x000fe40007800200 */
[----:B------:R-:W-:Y:S04]  /*10a30*/  IADD3 R0, R0, c[0x0][0x32c], RZ ;  /* 0x0000cb0000007a10 */ /* 0x000fe80007ffe0ff */
[----:B------:R-:W-:Y:S02]  /*10a40*/  IMNMX R12, R12, R0, PT ;  /* 0x000000000c0c7217 */ /* 0x000fe40003800200 */
.L_x_1930:
        /* <DEDUP_REMOVED lines=19> */
[----:B------:R-:W-:Y:S02]  /*10b80*/  FSEL R2, R2, RZ, P0 ;  /* 0x000000ff02027208 */ /* 0x000fe40000000000 */
[----:B------:R-:W-:Y:S01]  /*10b90*/  ISETP.GT.AND P0, PT, R7, RZ, !P1 ;  /* 0x000000ff0700720c */ /* 0x000fe20004f04270 */
[----:B------:R-:W-:Y:S01]  /*10ba0*/  FADD.FTZ R0, -R0, R9 ;  /* 0x0000000900007221 */ /* 0x000fe20000010100 */
[----:B------:R-:W-:Y:S01]  /*10bb0*/  LOP3.LUT P1, RZ, R215, 0x20, RZ, 0xc0, !PT ;  /* 0x00000020d7ff7812 */ /* 0x000fe2000782c0ff */
[--C-:B------:R-:W-:Y:S01]  /*10bc0*/  FFMA.FTZ R15, R15, c[0x0][0x2d0], -R2.reuse ;  /* 0x0000b4000f0f7a23 */ /* 0x100fe20000010802 */
[----:B------:R-:W-:Y:S01]  /*10bd0*/  ISETP.LT.OR P0, PT, R12, 0x1, P0 ;  /* 0x000000010c00780c */ /* 0x000fe20000701670 */
[----:B------:R-:W-:Y:S02]  /*10be0*/  FMUL.FTZ R0, R0, c[0x0][0x2d0] ;  /* 0x0000b40000007a20 */ /* 0x000fe40000410000 */
[--C-:B------:R-:W-:Y:S01]  /*10bf0*/  FFMA.FTZ R25, R25, c[0x0][0x2d0], -R2.reuse ;  /* 0x0000b40019197a23 */ /* 0x100fe20000010802 */
[----:B------:R-:W-:Y:S01]  /*10c00*/  FSEL R9, R189, -INF , !P0 ;  /* 0xff800000bd097808 */ /* 0x000fe20004000000 */
[----:B------:R-:W-:Y:S01]  /*10c10*/  MUFU.EX2 R15, R15 ;  /* 0x0000000f000f7308 */ /* 0x000fe20000000800 */
[----:B------:R-:W-:Y:S01]  /*10c20*/  LOP3.LUT P0, RZ, R215, 0x10, RZ, 0xc0, !PT ;  /* 0x00000010d7ff7812 */ /* 0x000fe2000780c0ff */
[--C-:B------:R-:W-:Y:S02]  /*10c30*/  FFMA.FTZ R186, R21, c[0x0][0x2d0], -R2.reuse ;  /* 0x0000b40015ba7a23 */ /* 0x100fe40000010802 */
[--C-:B------:R-:W-:Y:S01]  /*10c40*/  FFMA.FTZ R184, R19, c[0x0][0x2d0], -R2.reuse ;  /* 0x0000b40013b87a23 */ /* 0x100fe20000010802 */
[----:B------:R-:W-:Y:S01]  /*10c50*/  ISETP.GT.AND P0, PT, R7, 0x1, !P0 ;  /* 0x000000010700780c */ /* 0x000fe20004704270 */
[--C-:B------:R-:W-:Y:S02]  /*10c60*/  FFMA.FTZ R193, R18, c[0x0][0x2d0], -R2.reuse ;  /* 0x0000b40012c17a23 */ /* 0x100fe40000010802 */
[--C-:B------:R-:W-:Y:S01]  /*10c70*/  FFMA.FTZ R192, R17, c[0x0][0x2d0], -R2.reuse ;  /* 0x0000b40011c07a23 */ /* 0x100fe20000010802 */
[----:B------:R-:W-:Y:S01]  /*10c80*/  ISETP.LT.OR P0, PT, R12, 0x2, P0 ;  /* 0x000000020c00780c */ /* 0x000fe20000701670 */
[----:B------:R-:W1:Y:S01]  /*10c90*/  MUFU.EX2 R0, R0 ;  /* 0x0000000000007308 */ /* 0x000e620000000800 */
[--C-:B------:R-:W-:Y:S02]  /*10ca0*/  FFMA.FTZ R191, R16, c[0x0][0x2d0], -R2.reuse ;  /* 0x0000b40010bf7a23 */ /* 0x100fe40000010802 */
[----:B------:R-:W-:Y:S01]  /*10cb0*/  FSEL R13, R188, -INF , !P0 ;  /* 0xff800000bc0d7808 */ /* 0x000fe20004000000 */
[--C-:B------:R-:W-:Y:S01]  /*10cc0*/  FFMA.FTZ R187, R22, c[0x0][0x2d0], -R2.reuse ;  /* 0x0000b40016bb7a23 */ /* 0x100fe20000010802 */
[----:B------:R-:W-:Y:S01]  /*10cd0*/  LOP3.LUT P0, RZ, R215, 0x8, RZ, 0xc0, !PT ;  /* 0x00000008d7ff7812 */ /* 0x000fe2000780c0ff */
[--C-:B------:R-:W-:Y:S02]  /*10ce0*/  FFMA.FTZ R185, R20, c[0x0][0x2d0], -R2.reuse ;  /* 0x0000b40014b97a23 */ /* 0x100fe40000010802 */
[--C-:B------:R-:W-:Y:S01]  /*10cf0*/  FFMA.FTZ R24, R24, c[0x0][0x2d0], -R2.reuse ;  /* 0x0000b40018187a23 */ /* 0x100fe20000010802 */
[----:B------:R-:W-:Y:S01]  /*10d00*/  ISETP.GT.AND P0, PT, R7, 0x8, !P0 ;  /* 0x000000080700780c */ /* 0x000fe20004704270 */
[----:B------:R-:W2:Y:S01]  /*10d10*/  MUFU.EX2 R25, R25 ;  /* 0x0000001900197308 */ /* 0x000ea20000000800 */
[--C-:B------:R-:W-:Y:S02]  /*10d20*/  FFMA.FTZ R23, R23, c[0x0][0x2d0], -R2.reuse ;  /* 0x0000b40017177a23 */ /* 0x100fe40000010802 */
[----:B------:R-:W-:Y:S01]  /*10d30*/  ISETP.LT.OR P0, PT, R12, 0x9, P0 ;  /* 0x000000090c00780c */ /* 0x000fe20000701670 */
[----:B------:R-:W-:Y:S03]  /*10d40*/  FFMA.FTZ R190, R3, c[0x0][0x2d0], -R2 ;  /* 0x0000b40003be7a23 */ /* 0x000fe60000010802 */
[----:B------:R-:W-:Y:S02]  /*10d50*/  FSEL R14, R183, -INF , !P0 ;  /* 0xff800000b70e7808 */ /* 0x000fe40004000000 */
[----:B------:R-:W-:Y:S01]  /*10d60*/  LOP3.LUT P0, RZ, R215, 0x4, RZ, 0xc0, !PT ;  /* 0x00000004d7ff7812 */ /* 0x000fe2000780c0ff */
[----:B------:R-:W-:Y:S03]  /*10d70*/  MUFU.EX2 R24, R24 ;  /* 0x0000001800187308 */ /* 0x000fe60000000800 */
[----:B------:R-:W-:Y:S01]  /*10d80*/  ISETP.GT.AND P0, PT, R7, 0x9, !P0 ;  /* 0x000000090700780c */ /* 0x000fe20004704270 */
[C---:B-1----:R-:W-:Y:S02]  /*10d90*/  FFMA.FTZ R2, R0.reuse, R229, R15 ;  /* 0x000000e500027223 */ /* 0x042fe4000001000f */
[----:B------:R-:W-:Y:S01]  /*10da0*/  FMUL.FTZ R16, R0, R164 ;  /* 0x000000a400107220 */ /* 0x000fe20000410000 */
[----:B------:R-:W-:Y:S01]  /*10db0*/  ISETP.LT.OR P0, PT, R12, 0xa, P0 ;  /* 0x0000000a0c00780c */ /* 0x000fe20000701670 */
[----:B------:R-:W-:Y:S02]  /*10dc0*/  FMUL.FTZ R17, R0, R165 ;  /* 0x000000a500117220 */ /* 0x000fe40000410000 */
[----:B------:R-:W1:Y:S01]  /*10dd0*/  MUFU.EX2 R23, R23 ;  /* 0x0000001700177308 */ /* 0x000e620000000800 */
[----:B------:R-:W-:Y:S01]  /*10de0*/  FSEL R175, R182, -INF , !P0 ;  /* 0xff800000b6af7808 */ /* 0x000fe20004000000 */
[C---:B------:R-:W-:Y:S01]  /*10df0*/  FMUL.FTZ R32, R0.reuse, R148 ;  /* 0x0000009400207220 */ /* 0x040fe20000410000 */
[----:B------:R-:W-:Y:S01]  /*10e00*/  LOP3.LUT P0, RZ, R215, 0x2, RZ, 0xc0, !PT ;  /* 0x00000002d7ff7812 */ /* 0x000fe2000780c0ff */
[C---:B------:R-:W-:Y:S01]  /*10e10*/  FMUL.FTZ R33, R0.reuse, R149 ;  /* 0x0000009500217220 */ /* 0x040fe20000410000 */
[----:B--2---:R-:W-:Y:S01]  /*10e20*/  F2FP.PACK_AB R172, R25, R15 ;  /* 0x0000000f19ac723e */ /* 0x004fe200000000ff */
[C---:B------:R-:W-:Y:S01]  /*10e30*/  FMUL.FTZ R20, R0.reuse, R160 ;  /* 0x000000a000147220 */ /* 0x040fe20000410000 */
[----:B------:R-:W-:Y:S01]  /*10e40*/  ISETP.GT.AND P0, PT, R7, 0x10, !P0 ;  /* 0x000000100700780c */ /* 0x000fe20004704270 */
[C---:B------:R-:W-:Y:S02]  /*10e50*/  FMUL.FTZ R21, R0.reuse, R161 ;  /* 0x000000a100157220 */ /* 0x040fe40000410000 */
[----:B------:R-:W-:Y:S01]  /*10e60*/  FMUL.FTZ R36, R0, R36 ;  /* 0x0000002400247220 */ /* 0x000fe20000410000 */
[----:B------:R-:W-:Y:S01]  /*10e70*/  ISETP.LT.OR P0, PT, R12, 0x11, P0 ;  /* 0x000000110c00780c */ /* 0x000fe20000701670 */
[C---:B------:R-:W-:Y:S01]  /*10e80*/  FMUL.FTZ R37, R0.reuse, R37 ;  /* 0x0000002500257220 */ /* 0x040fe20000410000 */
[----:B------:R-:W-:Y:S01]  /*10e90*/  MUFU.EX2 R185, R185 ;  /* 0x000000b900b97308 */ /* 0x000fe20000000800 */
[C---:B------:R-:W-:Y:S01]  /*10ea0*/  FMUL.FTZ R40, R0.reuse, R40 ;  /* 0x0000002800287220 */ /* 0x040fe20000410000 */
[----:B------:R-:W-:Y:S01]  /*10eb0*/  FSEL R181, R181, -INF , !P0 ;  /* 0xff800000b5b57808 */ /* 0x000fe20004000000 */
[C---:B------:R-:W-:Y:S01]  /*10ec0*/  FMUL.FTZ R41, R0.reuse, R41 ;  /* 0x0000002900297220 */ /* 0x040fe20000410000 */
[----:B------:R-:W-:Y:S01]  /*10ed0*/  LOP3.LUT P0, RZ, R215, 0x1, RZ, 0xc0, !PT ;  /* 0x00000001d7ff7812 */ /* 0x000fe2000780c0ff */
[C---:B------:R-:W-:Y:S02]  /*10ee0*/  FMUL.FTZ R44, R0.reuse, R44 ;  /* 0x0000002c002c7220 */ /* 0x040fe40000410000 */
[C---:B------:R-:W-:Y:S01]  /*10ef0*/  FMUL.FTZ R45, R0.reuse, R45 ;  /* 0x0000002d002d7220 */ /* 0x040fe20000410000 */
[C---:B------:R-:W-:Y:S01]  /*10f00*/  ISETP.GT.AND P0, PT, R7.reuse, 0x11, !P0 ;  /* 0x000000110700780c */ /* 0x040fe20004704270 */
[C---:B------:R-:W-:Y:S01]  /*10f10*/  FMUL.FTZ R48, R0.reuse, R48 ;  /* 0x0000003000307220 */ /* 0x040fe20000410000 */
[----:B------:R-:W-:Y:S01]  /*10f20*/  MUFU.EX2 R184, R184 ;  /* 0x000000b800b87308 */ /* 0x000fe20000000800 */
[----:B------:R-:W-:Y:S01]  /*10f30*/  FMUL.FTZ R49, R0, R49 ;  /* 0x0000003100317220 */ /* 0x000fe20000410000 */
[----:B------:R-:W-:Y:S01]  /*10f40*/  ISETP.LT.OR P0, PT, R12, 0x12, P0 ;  /* 0x000000120c00780c */ /* 0x000fe20000701670 */
[C---:B------:R-:W-:Y:S02]  /*10f50*/  FMUL.FTZ R52, R0.reuse, R52 ;  /* 0x0000003400347220 */ /* 0x040fe40000410000 */
[----:B------:R-:W-:Y:S01]  /*10f60*/  FMUL.FTZ R53, R0, R53 ;  /* 0x0000003500357220 */ /* 0x000fe20000410000 */
[----:B------:R-:W-:Y:S01]  /*10f70*/  FSEL R180, R180, -INF , !P0 ;  /* 0xff800000b4b47808 */ /* 0x000fe20004000000 */
[C---:B------:R-:W-:Y:S01]  /*10f80*/  FMUL.FTZ R56, R0.reuse, R56 ;  /* 0x0000003800387220 */ /* 0x040fe20000410000 */
[----:B------:R-:W-:Y:S01]  /*10f90*/  ISETP.GT.AND P0, PT, R7, 0x18, !P6 ;  /* 0x000000180700780c */ /* 0x000fe20007704270 */
[C---:B------:R-:W-:Y:S02]  /*10fa0*/  FMUL.FTZ R57, R0.reuse, R57 ;  /* 0x0000003900397220 */ /* 0x040fe40000410000 */
[----:B------:R-:W-:Y:S01]  /*10fb0*/  FMUL.FTZ R60, R0, R60 ;  /* 0x0000003c003c7220 */ /* 0x000fe20000410000 */
[----:B------:R-:W-:Y:S01]  /*10fc0*/  ISETP.LT.OR P0, PT, R12, 0x19, P0 ;  /* 0x000000190c00780c */ /* 0x000fe20000701670 */
[C---:B------:R-:W-:Y:S02]  /*10fd0*/  FMUL.FTZ R61, R0.reuse, R61 ;  /* 0x0000003d003d7220 */ /* 0x040fe40000410000 */
[C---:B------:R-:W-:Y:S01]  /*10fe0*/  FMUL.FTZ R64, R0.reuse, R64 ;  /* 0x0000004000407220 */ /* 0x040fe20000410000 */
[----:B------:R-:W-:Y:S01]  /*10ff0*/  FSEL R179, R179, -INF , !P0 ;  /* 0xff800000b3b37808 */ /* 0x000fe20004000000 */
[C---:B------:R-:W-:Y:S01]  /*11000*/  FMUL.FTZ R65, R0.reuse, R65 ;  /* 0x0000004100417220 */ /* 0x040fe20000410000 */
[C---:B------:R-:W-:Y:S01]  /*11010*/  ISETP.GT.AND P0, PT, R7.reuse, 0x19, !P5 ;  /* 0x000000190700780c */ /* 0x040fe20006f04270 */
[C---:B------:R-:W-:Y:S02]  /*11020*/  FMUL.FTZ R68, R0.reuse, R68 ;  /* 0x0000004400447220 */ /* 0x040fe40000410000 */
[----:B------:R-:W-:Y:S01]  /*11030*/  FMUL.FTZ R69, R0, R69 ;  /* 0x0000004500457220 */ /* 0x000fe20000410000 */
[----:B------:R-:W-:Y:S01]  /*11040*/  ISETP.LT.OR P0, PT, R12, 0x1a, P0 ;  /* 0x0000001a0c00780c */ /* 0x000fe20000701670 */
[C---:B------:R-:W-:Y:S02]  /*11050*/  FMUL.FTZ R72, R0.reuse, R72 ;  /* 0x0000004800487220 */ /* 0x040fe40000410000 */
[----:B------:R-:W-:Y:S01]  /*11060*/  FMUL.FTZ R73, R0, R73 ;  /* 0x0000004900497220 */ /* 0x000fe20000410000 */
[----:B------:R-:W-:Y:S01]  /*11070*/  FSEL R176, R174, -INF , !P0 ;  /* 0xff800000aeb07808 */ /* 0x000fe20004000000 */
[C---:B------:R-:W-:Y:S01]  /*11080*/  FMUL.FTZ R76, R0.reuse, R76 ;  /* 0x0000004c004c7220 */ /* 0x040fe20000410000 */
[----:B------:R-:W-:Y:S01]  /*11090*/  ISETP.GT.AND P0, PT, R7, 0x20, !P4 ;  /* 0x000000200700780c */ /* 0x000fe20006704270 */
[C---:B------:R-:W-:Y:S01]  /*110a0*/  FMUL.FTZ R77, R0.reuse, R77 ;  /* 0x0000004d004d7220 */ /* 0x040fe20000410000 */
[----:B-1----:R-:W-:Y:S01]  /*110b0*/  F2FP.PACK_AB R174, R23, R24 ;  /* 0x0000001817ae723e */ /* 0x002fe200000000ff */
        /* <DEDUP_REMOVED lines=26> */
[----:B------:R-:W-:Y:S01]  /*11260*/  FADD.FTZ R12, R25, R2 ;  /* 0x00000002190c7221 */ /* 0x000fe20000010000 */
[----:B------:R-:W-:Y:S01]  /*11270*/  FMNMX.FTZ R2, R9, R8, !PT ;  /* 0x0000000809027209 */ /* 0x000fe20007810000 */
[----:B------:R-:W-:Y:S01]  /*11280*/  FMUL.FTZ R25, R0, R157 ;  /* 0x0000009d00197220 */ /* 0x000fe20000410000 */
[----:B------:R-:W-:Y:S01]  /*11290*/  FSEL R7, R27, -INF , !P0 ;  /* 0xff8000001b077808 */ /* 0x000fe20004000000 */
[----:B------:R-:W-:Y:S01]  /*112a0*/  FADD.FTZ R12, R24, R12 ;  /* 0x0000000c180c7221 */ /* 0x000fe20000010000 */
        /* <DEDUP_REMOVED lines=19> */
[----:B------:R-:W-:Y:S01]  /*113e0*/  FMUL.FTZ R128, R0, R128 ;  /* 0x0000008000807220 */ /* 0x000fe20000410000 */
[----:B------:R-:W-:Y:S01]  /*113f0*/  FMNMX.FTZ R2, R176, R2, !PT ;  /* 0x00000002b0027209 */ /* 0x000fe20007810000 */
[C---:B------:R-:W-:Y:S02]  /*11400*/  FMUL.FTZ R129, R0.reuse, R129 ;  /* 0x0000008100817220 */ /* 0x040fe40000410000 */
[----:B------:R-:W-:Y:S01]  /*11410*/  FADD.FTZ R183, R23, R12 ;  /* 0x0000000c17b77221 */ /* 0x000fe20000010000 */
[----:B------:R-:W-:Y:S01]  /*11420*/  FMNMX.FTZ R2, R177, R2, !PT ;  /* 0x00000002b1027209 */ /* 0x000fe20007810000 */
[C---:B------:R-:W-:Y:S02]  /*11430*/  FMUL.FTZ R12, R0.reuse, R168 ;  /* 0x000000a8000c7220 */ /* 0x040fe40000410000 */
[----:B------:R-:W-:Y:S01]  /*11440*/  FMUL.FTZ R132, R0, R132 ;  /* 0x0000008400847220 */ /* 0x000fe20000410000 */
[----:B------:R-:W-:Y:S01]  /*11450*/  FMNMX.FTZ R2, R178, R2, !PT ;  /* 0x00000002b2027209 */ /* 0x000fe20007810000 */
[C---:B------:R-:W-:Y:S02]  /*11460*/  FMUL.FTZ R133, R0.reuse, R133 ;  /* 0x0000008500857220 */ /* 0x040fe40000410000 */
[----:B------:R-:W-:Y:S01]  /*11470*/  FMUL.FTZ R136, R0, R136 ;  /* 0x0000008800887220 */ /* 0x000fe20000410000 */
[----:B------:R-:W-:Y:S01]  /*11480*/  FMNMX.FTZ R2, R182, R2, !PT ;  /* 0x00000002b6027209 */ /* 0x000fe20007810000 */
[----:B------:R-:W-:Y:S03]  /*11490*/  FMUL.FTZ R137, R0, R137 ;  /* 0x0000008900897220 */ /* 0x000fe60000410000 */
        /* <DEDUP_REMOVED lines=11> */
[----:B------:R-:W-:Y:S01]  /*11550*/  ISETP.GT.AND P0, PT, R221, R195, PT ;  /* 0x000000c3dd00720c */ /* 0x000fe20003f04270 */
[----:B------:R-:W1:Y:S02]  /*11560*/  MUFU.EX2 R2, R2 ;  /* 0x0000000200027308 */ /* 0x000e640000000800 */
[--C-:B------:R-:W-:Y:S02]  /*11570*/  FFMA.FTZ R173, R9, c[0x0][0x2d0], -R8.reuse ;  /* 0x0000b40009ad7a23 */ /* 0x100fe40000010808 */
[--C-:B------:R-:W-:Y:S02]  /*11580*/  FFMA.FTZ R9, R13, c[0x0][0x2d0], -R8.reuse ;  /* 0x0000b4000d097a23 */ /* 0x100fe40000010808 */
[----:B------:R-:W-:Y:S02]  /*11590*/  FMUL.FTZ R13, R0, R169 ;  /* 0x000000a9000d7220 */ /* 0x000fe40000410000 */
[--C-:B------:R-:W-:Y:S02]  /*115a0*/  FFMA.FTZ R0, R14, c[0x0][0x2d0], -R8.reuse ;  /* 0x0000b4000e007a23 */ /* 0x100fe40000010808 */
[----:B------:R-:W-:Y:S10]  /*115b0*/  MUFU.EX2 R161, R9 ;  /* 0x0000000900a17308 */ /* 0x000ff40000000800 */
[----:B------:R-:W2:Y:S01]  /*115c0*/  MUFU.EX2 R173, R173 ;  /* 0x000000ad00ad7308 */ /* 0x000ea20000000800 */
[C---:B-1----:R-:W-:Y:S02]  /*115d0*/  FMUL.FTZ R27, R2.reuse, R159 ;  /* 0x0000009f021b7220 */ /* 0x042fe40000410000 */
[C---:B------:R-:W-:Y:S02]  /*115e0*/  FMUL.FTZ R34, R2.reuse, R150 ;  /* 0x0000009602227220 */ /* 0x040fe40000410000 */
[C---:B------:R-:W-:Y:S05]  /*115f0*/  FMUL.FTZ R35, R2.reuse, R151 ;  /* 0x0000009702237220 */ /* 0x040fea0000410000 */
[----:B------:R1:W-:Y:S01]  /*11600*/  MUFU.EX2 R159, R0 ;  /* 0x00000000009f7308 */ /* 0x0003e20000000800 */
[----:B------:R-:W3:Y:S01]  /*11610*/  LDSM.16.MT88.4 R148, [R147] ;  /* 0x000000009394783b */ /* 0x000ee20000004200 */
[C---:B------:R-:W-:Y:S02]  /*11620*/  FMUL.FTZ R26, R2.reuse, R158 ;  /* 0x0000009e021a7220 */ /* 0x040fe40000410000 */
[C---:B------:R-:W-:Y:S02]  /*11630*/  FMUL.FTZ R14, R2.reuse, R170 ;  /* 0x000000aa020e7220 */ /* 0x040fe40000410000 */
[C---:B------:R-:W-:Y:S02]  /*11640*/  FMUL.FTZ R15, R2.reuse, R171 ;  /* 0x000000ab020f7220 */ /* 0x040fe40000410000 */
[C---:B------:R-:W-:Y:S02]  /*11650*/  FMUL.FTZ R18, R2.reuse, R166 ;  /* 0x000000a602127220 */ /* 0x040fe40000410000 */
[C---:B------:R-:W-:Y:S02]  /*11660*/  FMUL.FTZ R19, R2.reuse, R167 ;  /* 0x000000a702137220 */ /* 0x040fe40000410000 */
[C---:B------:R-:W-:Y:S01]  /*11670*/  FMUL.FTZ R22, R2.reuse, R162 ;  /* 0x000000a202167220 */ /* 0x040fe20000410000 */
[----:B------:R-:W-:Y:S01]  /*11680*/  LDSM.16.MT88.4 R164, [R147+0x1000] ;  /* 0x0010000093a4783b */ /* 0x000fe20000004200 */
[C---:B--2---:R-:W-:Y:S01]  /*11690*/  FFMA.FTZ R157, R2.reuse, R230, R173 ;  /* 0x000000e6029d7223 */ /* 0x044fe200000100ad */
[----:B------:R-:W-:Y:S01]  /*116a0*/  F2FP.PACK_AB R173, R161, R173 ;  /* 0x000000ada1ad723e */ /* 0x000fe200000000ff */
[C---:B------:R-:W-:Y:S02]  /*116b0*/  FMUL.FTZ R23, R2.reuse, R163 ;  /* 0x000000a302177220 */ /* 0x040fe40000410000 */
[C---:B------:R-:W-:Y:S02]  /*116c0*/  FMUL.FTZ R30, R2.reuse, R154 ;  /* 0x0000009a021e7220 */ /* 0x040fe40000410000 */
[C---:B------:R-:W-:Y:S02]  /*116d0*/  FMUL.FTZ R31, R2.reuse, R155 ;  /* 0x0000009b021f7220 */ /* 0x040fe40000410000 */
[C---:B------:R-:W-:Y:S01]  /*116e0*/  FMUL.FTZ R38, R2.reuse, R38 ;  /* 0x0000002602267220 */ /* 0x040fe20000410000 */
[----:B------:R-:W-:Y:S01]  /*116f0*/  LDSM.16.MT88.4 R152, [R147+0x800] ;  /* 0x000800009398783b */ /* 0x000fe20000004200 */
        /* <DEDUP_REMOVED lines=16> */
[----:B------:R-:W-:Y:S02]  /*11800*/  FADD.FTZ R157, R161, R157 ;  /* 0x0000009da19d7221 */ /* 0x000fe40000010000 */
[C---:B------:R-:W-:Y:S02]  /*11810*/  FMUL.FTZ R66, R2.reuse, R66 ;  /* 0x0000004202427220 */ /* 0x040fe40000410000 */
[C---:B------:R-:W-:Y:S02]  /*11820*/  FMUL.FTZ R67, R2.reuse, R67 ;  /* 0x0000004302437220 */ /* 0x040fe40000410000 */
[C---:B---3--:R-:W-:Y:S05]  /*11830*/  HMMA.16816.F32 R12, R172.reuse, R148, R12 ;  /* 0x00000094ac0c723c */ /* 0x048fea000000180c */
        /* <DEDUP_REMOVED lines=37> */
[--C-:B------:R-:W-:Y:S02]  /*11a90*/  FFMA.FTZ R0, R181, c[0x0][0x2d0], -R8.reuse ;  /* 0x0000b400b5007a23 */ /* 0x100fe40000010808 */
[C---:B------:R-:W-:Y:S01]  /*11aa0*/  FMUL.FTZ R134, R2.reuse, R134 ;  /* 0x0000008602867220 */ /* 0x040fe20000410000 */
[----:B------:R-:W-:Y:S01]  /*11ab0*/  MUFU.EX2 R181, R192 ;  /* 0x000000c000b57308 */ /* 0x000fe20000000800 */
[C---:B------:R-:W-:Y:S02]  /*11ac0*/  FMUL.FTZ R135, R2.reuse, R135 ;  /* 0x0000008702877220 */ /* 0x040fe40000410000 */
[C---:B------:R-:W-:Y:S02]  /*11ad0*/  FMUL.FTZ R138, R2.reuse, R138 ;  /* 0x0000008a028a7220 */ /* 0x040fe40000410000 */
[----:B------:R-:W-:Y:S05]  /*11ae0*/  FMUL.FTZ R139, R2, R139 ;  /* 0x0000008b028b7220 */ /* 0x000fea0000410000 */
[----:B------:R2:W-:Y:S01]  /*11af0*/  MUFU.EX2 R162, R0 ;  /* 0x0000000000a27308 */ /* 0x0005e20000000800 */
[C---:B-1----:R-:W-:Y:S09]  /*11b00*/  HMMA.16816.F32 R28, R172.reuse, R148, R28 ;  /* 0x00000094ac1c723c */ /* 0x042ff2000000181c */
[----:B------:R-:W1:Y:S01]  /*11b10*/  MUFU.EX2 R2, R187 ;  /* 0x000000bb00027308 */ /* 0x000e620000000800 */
[C---:B------:R-:W-:Y:S01]  /*11b20*/  HMMA.16816.F32 R32, R172.reuse, R150, R32 ;  /* 0x00000096ac20723c */ /* 0x040fe20000001820 */
[----:B------:R-:W3:Y:S02]  /*11b30*/  LDSM.16.MT88.4 R148, [R197] ;  /* 0x00000000c594783b */ /* 0x000ee40000004200 */
[--C-:B--2---:R-:W-:Y:S06]  /*11b40*/  FFMA.FTZ R0, R180, c[0x0][0x2d0], -R8.reuse ;  /* 0x0000b400b4007a23 */ /* 0x104fec0000010808 */
[----:B------:R-:W-:Y:S10]  /*11b50*/  MUFU.EX2 R180, R193 ;  /* 0x000000c100b47308 */ /* 0x000ff40000000800 */
[----:B------:R2:W4:Y:S01]  /*11b60*/  MUFU.EX2 R160, R0 ;  /* 0x0000000000a07308 */ /* 0x0005220000000800 */
[C---:B---3--:R-:W-:Y:S03]  /*11b70*/  HMMA.16816.F32 R36, R172.reuse, R148, R36 ;  /* 0x00000094ac24723c */ /* 0x048fe60000001824 */
[--C-:B--2---:R-:W-:Y:S05]  /*11b80*/  FFMA.FTZ R0, R179, c[0x0][0x2d0], -R8.reuse ;  /* 0x0000b400b3007a23 */ /* 0x104fea0000010808 */
[C---:B------:R-:W-:Y:S01]  /*11b90*/  HMMA.16816.F32 R40, R172.reuse, R150, R40 ;  /* 0x00000096ac28723c */ /* 0x040fe20000001828 */
[----:B------:R-:W2:Y:S01]  /*11ba0*/  LDSM.16.MT88.4 R148, [R147+0x1800] ;  /* 0x001800009394783b */ /* 0x000ea20000004200 */
[----:B------:R3:W-:Y:S02]  /*11bb0*/  MUFU.EX2 R9, R0 ;  /* 0x0000000000097308 */ /* 0x0007e40000000800 */
[----:B---3--:R-:W-:Y:S08]  /*11bc0*/  FFMA.FTZ R0, R176, c[0x0][0x2d0], -R8 ;  /* 0x0000b400b0007a23 */ /* 0x008ff00000010808 */
[----:B------:R1:W3:Y:S01]  /*11bd0*/  MUFU.EX2 R179, R0 ;  /* 0x0000000000b37308 */ /* 0x0002e20000000800 */
[C---:B--2---:R-:W-:Y:S08]  /*11be0*/  HMMA.16816.F32 R44, R172.reuse, R148, R44 ;  /* 0x00000094ac2c723c */ /* 0x044ff0000000182c */
[C---:B------:R-:W-:Y:S01]  /*11bf0*/  HMMA.16816.F32 R48, R172.reuse, R150, R48 ;  /* 0x00000096ac30723c */ /* 0x040fe20000001830 */
[----:B------:R-:W2:Y:S03]  /*11c00*/  LDSM.16.MT88.4 R148, [R196+0x1800] ;  /* 0x00180000c494783b */ /* 0x000ea60000004200 */
[----:B-1----:R-:W-:Y:S02]  /*11c10*/  FADD.FTZ R0, R2, R183 ;  /* 0x000000b702007221 */ /* 0x002fe40000010000 */
[----:B------:R-:W1:Y:S02]  /*11c20*/  MUFU.EX2 R183, R191 ;  /* 0x000000bf00b77308 */ /* 0x000e640000000800 */
[C---:B------:R-:W-:Y:S04]  /*11c30*/  FADD.FTZ R161, R156.reuse, R0 ;  /* 0x000000009ca17221 */ /* 0x040fe80000010000 */
        /* <DEDUP_REMOVED lines=34> */
[----:B----4-:R-:W-:Y:S01]  /*11e60*/  F2FP.PACK_AB R149, R160, R162 ;  /* 0x000000a2a095723e */ /* 0x010fe200000000ff */
[----:B------:R-:W-:Y:S02]  /*11e70*/  FADD.FTZ R2, R158, R0 ;  /* 0x000000009e027221 */ /* 0x000fe40000010000 */
[----:B------:R-:W-:Y:S01]  /*11e80*/  F2FP.PACK_AB R150, R184, R185 ;  /* 0x000000b9b896723e */ /* 0x000fe200000000ff */
[----:B------:R-:W-:Y:S01]  /*11e90*/  LDSM.16.MT88.4 R156, [R197+0x5000] ;  /* 0x00500000c59c783b */ /* 0x000fe20000004200 */
[----:B---3--:R-:W-:Y:S03]  /*11ea0*/  F2FP.PACK_AB R151, R179, R9 ;  /* 0x00000009b397723e */ /* 0x008fe600000000ff */
[----:B------:R-:W-:Y:S01]  /*11eb0*/  F2FP.PACK_AB R172, R181, R180 ;  /* 0x000000b4b5ac723e */ /* 0x000fe200000000ff */
[----:B------:R-:W-:Y:S01]  /*11ec0*/  FADD.FTZ R2, R162, R2 ;  /* 0x00000002a2027221 */ /* 0x000fe20000010000 */
[----:B-1----:R-:W-:Y:S01]  /*11ed0*/  F2FP.PACK_AB R174, R186, R183 ;  /* 0x000000b7baae723e */ /* 0x002fe200000000ff */
[----:B------:R-:W-:Y:S01]  /*11ee0*/  FFMA.FTZ R0, R177, c[0x0][0x2d0], -R8 ;  /* 0x0000b400b1007a23 */ /* 0x000fe20000010808 */
[C---:B------:R-:W-:Y:S03]  /*11ef0*/  HMMA.16816.F32 R12, R148.reuse, R152, R12 ;  /* 0x00000098940c723c */ /* 0x040fe6000000180c */
[----:B------:R1:W-:Y:S02]  /*11f00*/  MUFU.EX2 R177, R0 ;  /* 0x0000000000b17308 */ /* 0x0003e40000000800 */
[----:B------:R-:W-:Y:S03]  /*11f10*/  FADD.FTZ R2, R160, R2 ;  /* 0x00000002a0027221 */ /* 0x000fe60000010000 */
[C---:B------:R-:W-:Y:S01]  /*11f20*/  HMMA.16816.F32 R16, R148.reuse, R154, R16 ;  /* 0x0000009a9410723c */ /* 0x040fe20000001810 */
[----:B------:R-:W2:Y:S03]  /*11f30*/  LDSM.16.MT88.4 R152, [R196+0x800] ;  /* 0x00080000c498783b */ /* 0x000ea60000004200 */
[----:B------:R-:W-:Y:S01]  /*11f40*/  FADD.FTZ R2, R9, R2 ;  /* 0x0000000209027221 */ /* 0x000fe20000010000 */
[----:B------:R-:W-:Y:S03]  /*11f50*/  MOV R9, R4 ;  /* 0x0000000400097202 */ /* 0x000fe60000000f00 */
[----:B------:R-:W-:Y:S04]  /*11f60*/  FADD.FTZ R2, R179, R2 ;  /* 0x00000002b3027221 */ /* 0x000fe80000010000 */
[--C-:B-1----:R-:W-:Y:S04]  /*11f70*/  FFMA.FTZ R0, R178, c[0x0][0x2d0], -R8.reuse ;  /* 0x0000b400b2007a23 */ /* 0x102fe80000010808 */
[----:B------:R-:W1:Y:S01]  /*11f80*/  MUFU.EX2 R178, R0 ;  /* 0x0000000000b27308 */ /* 0x000e620000000800 */
[C---:B--2---:R-:W-:Y:S03]  /*11f90*/  HMMA.16816.F32 R20, R148.reuse, R152, R20 ;  /* 0x000000989414723c */ /* 0x044fe60000001814 */
[----:B-1----:R-:W-:Y:S01]  /*11fa0*/  F2FP.PACK_AB R173, R178, R177 ;  /* 0x000000b1b2ad723e */ /* 0x002fe200000000ff */
[--C-:B------:R-:W-:Y:S04]  /*11fb0*/  FFMA.FTZ R0, R182, c[0x0][0x2d0], -R8.reuse ;  /* 0x0000b400b6007a23 */ /* 0x100fe80000010808 */
[C---:B------:R-:W-:Y:S01]  /*11fc0*/  HMMA.16816.F32 R24, R148.reuse, R154, R24 ;  /* 0x0000009a9418723c */ /* 0x040fe20000001818 */
[----:B------:R-:W1:Y:S01]  /*11fd0*/  LDSM.16.MT88.4 R152, [R198+0x800] ;  /* 0x00080000c698783b */ /* 0x000e620000004200 */
[----:B------:R2:W-:Y:S02]  /*11fe0*/  MUFU.EX2 R176, R0 ;  /* 0x0000000000b07308 */ /* 0x0005e40000000800 */
[----:B------:R-:W-:Y:S02]  /*11ff0*/  FFMA.FTZ R8, R7, c[0x0][0x2d0], -R8 ;  /* 0x0000b40007087a23 */ /* 0x000fe40000010808 */
[----:B------:R-:W-:Y:S06]  /*12000*/  FADD.FTZ R7, R177, R2 ;  /* 0x00000002b1077221 */ /* 0x000fec0000010000 */
[----:B------:R-:W3:Y:S01]  /*12010*/  MUFU.EX2 R8, R8 ;  /* 0x0000000800087308 */ /* 0x000ee20000000800 */
[----:B--2---:R-:W-:Y:S04]  /*12020*/  FADD.FTZ R0, R185, R161 ;  /* 0x000000a1b9007221 */ /* 0x004fe80000010000 */
[----:B------:R-:W-:Y:S04]  /*12030*/  FADD.FTZ R0, R184, R0 ;  /* 0x00000000b8007221 */ /* 0x000fe80000010000 */
[----:B------:R-:W-:Y:S01]  /*12040*/  FADD.FTZ R0, R180, R0 ;  /* 0x00000000b4007221 */ /* 0x000fe20000010000 */
[----:B---3--:R-:W-:Y:S03]  /*12050*/  F2FP.PACK_AB R175, R8, R176 ;  /* 0x000000b008af723e */ /* 0x008fe600000000ff */
[----:B------:R-:W-:Y:S01]  /*12060*/  FADD.FTZ R2, R181, R0 ;  /* 0x00000000b5027221 */ /* 0x000fe20000010000 */
[C---:B-1----:R-:W-:Y:S03]  /*12070*/  HMMA.16816.F32 R28, R148.reuse, R152, R28 ;  /* 0x00000098941c723c */ /* 0x042fe6000000181c */
[----:B------:R-:W-:Y:S02]  /*12080*/  FADD.FTZ R0, R178, R7 ;  /* 0x00000007b2007221 */ /* 0x000fe40000010000 */
[----:B------:R-:W-:Y:S02]  /*12090*/  FADD.FTZ R2, R183, R2 ;  /* 0x00000002b7027221 */ /* 0x000fe40000010000 */
[----:B------:R-:W-:Y:S01]  /*120a0*/  FADD.FTZ R0, R176, R0 ;  /* 0x00000000b0007221 */ /* 0x000fe20000010000 */
[C---:B------:R-:W-:Y:S01]  /*120b0*/  HMMA.16816.F32 R32, R148.reuse, R154, R32 ;  /* 0x0000009a9420723c */ /* 0x040fe20000001820 */
[----:B------:R-:W1:Y:S03]  /*120c0*/  LDSM.16.MT88.4 R152, [R197+0x800] ;  /* 0x00080000c598783b */ /* 0x000e660000004200 */
[----:B------:R-:W-:Y:S01]  /*120d0*/  FADD.FTZ R230, R8, R0 ;  /* 0x0000000008e67221 */ /* 0x000fe20000010000 */
[----:B------:R-:W-:Y:S01]  /*120e0*/  IADD3 R0, R221, -0x1, RZ ;  /* 0xffffffffdd007810 */ /* 0x000fe20007ffe0ff */
[----:B------:R-:W-:Y:S01]  /*120f0*/  FADD.FTZ R229, R186, R2 ;  /* 0x00000002bae57221 */ /* 0x000fe20000010000 */
[----:B------:R-:W-:Y:S02]  /*12100*/  MOV R8, R3 ;  /* 0x0000000300087202 */ /* 0x000fe40000000f00 */
[----:B------:R-:W-:Y:S01]  /*12110*/  MOV R221, R0 ;  /* 0x0000000000dd7202 */ /* 0x000fe20000000f00 */
        /* <DEDUP_REMOVED lines=85> */
[----:B------:R-:W-:Y:S06]  /*12670*/  @!UPT UIADD3 URZ, URZ, URZ, URZ ;  /* 0x0000003f3f3ff290 */ /* 0x000fec000fffe03f */
[----:B------:R-:W-:Y:S01]  /*12680*/  IMAD.SHL.U32 R194, R194, 0x80, RZ ;  /* 0x00000080c2c27824 */ /* 0x000fe200078e00ff */
[----:B------:R-:W-:Y:S01]  /*12690*/  MOV R9, R4 ;  /* 0x0000000400097202 */ /* 0x000fe20000000f00 */
[----:B------:R-:W-:Y:S01]  /*126a0*/  IMAD.MOV.U32 R8, RZ, RZ, R3 ;  /* 0x000000ffff087224 */ /* 0x000fe200078e0003 */
[----:B------:R-:W-:-:S07]  /*126b0*/  MOV R221, R0 ;  /* 0x0000000000dd7202 */ /* 0x000fce0000000f00 */
.L_x_1921:
[----:B------:R-:W-:Y:S01]  /*126c0*/  LOP3.LUT P0, RZ, R215, 0x40, RZ, 0xc0, !PT ;  /* 0x00000040d7ff7812 */ /* 0x000fe2000780c0ff */
[----:B------:R-:W2:Y:S01]  /*126d0*/  LDL R2, [R1+0x58] ;  /* 0x0000580001027983 */ /* 0x000ea20000100800 */
[----:B------:R-:W-:-:S11]  /*126e0*/  IADD3 R194, R194, 0x7f, RZ ;  /* 0x0000007fc2c27810 */ /* 0x000fd60007ffe0ff */
[----:B------:R-:W-:-:S05]  /*126f0*/  @P0 IMAD.HI.U32 R0, R194, c[0x0][0x2c8], RZ ;  /* 0x0000b200c2000a27 */ /* 0x000fca00078e00ff */
[----:B------:R-:W-:Y:S02]  /*12700*/  @P0 SHF.R.U32.HI R194, RZ, c[0x0][0x2cc], R0 ;  /* 0x0000b300ffc20a19 */ /* 0x000fe40000011600 */
[----:B------:R-:W3:Y:S01]  /*12710*/  LDL R0, [R1+0x64] ;  /* 0x0000640001007983 */ /* 0x000ee20000100800 */
[----:B------:R-:W-:-:S05]  /*12720*/  IMAD.MOV.U32 R244, RZ, RZ, c[0x0][0x32c] ;  /* 0x0000cb00fff47624 */ /* 0x000fca00078e00ff */
[----:B------:R-:W-:Y:S02]  /*12730*/  ISETP.GE.AND P0, PT, R244, 0x1, PT ;  /* 0x00000001f400780c */ /* 0x000fe40003f06270 */
[----:B------:R-:W-:-:S11]  /*12740*/  LOP3.LUT R215, R215, 0xffffffbf, RZ, 0xc0, !PT ;  /* 0xffffffbfd7d77812 */ /* 0x000fd600078ec0ff */
[----:B------:R-:W-:Y:S02]  /*12750*/  @P0 LOP3.LUT R215, R215, 0x40, RZ, 0xfc, !PT ;  /* 0x00000040d7d70812 */ /* 0x000fe400078efcff */
[----:B---3--:R-:W-:-:S05]  /*12760*/  IADD3 R194, R194, 0x1, R0 ;  /* 0x00000001c2c27810 */ /* 0x008fca0007ffe000 */
[----:B--2---:R-:W-:-:S05]  /*12770*/  IMAD.IADD R194, R194, 0x1, -R2 ;  /* 0x00000001c2c27824 */ /* 0x004fca00078e0a02 */
[----:B------:R-:W-:Y:S01]  /*12780*/  IADD3 R2, R194, -c[0x0][0x324], RZ ;  /* 0x8000c900c2027a10 */ /* 0x000fe20007ffe0ff */
[----:B------:R-:W-:Y:S05]  /*12790*/  @!P0 BRA `(.L_x_1935) ;  /* 0x0000010000008947 */ /* 0x000fea0003800000 */
[----:B------:R-:W-:Y:S01]  /*127a0*/  MOV R0, R194 ;  /* 0x000000c200007202 */ /* 0x000fe20000000f00 */
        /* <DEDUP_REMOVED lines=9> */
.L_x_1937:
[----:B------:R-:W-:-:S13]  /*12840*/  ISETP.NE.AND P0, PT, R244, 0x1, PT ;  /* 0x00000001f400780c */ /* 0x000fda0003f05270 */
[----:B------:R-:W-:-:S05]  /*12850*/  @P0 IMAD.HI.U32 R3, R0, c[0x0][0x330], RZ ;  /* 0x0000cc0000030a27 */ /* 0x000fca00078e00ff */
[----:B------:R-:W-:Y:S02]  /*12860*/  @P0 SHF.R.U32.HI R0, RZ, c[0x0][0x334], R3 ;  /* 0x0000cd00ff000a19 */ /* 0x000fe40000011603 */
.L_x_1938:
[----:B------:R-:W-:Y:S05]  /*12870*/  BSYNC B0 ;  /* 0x0000000000007941 */ /* 0x000fea0003800000 */
.L_x_1936:
[----:B------:R-:W-:-:S05]  /*12880*/  IMAD R0, R0, c[0x0][0x32c], RZ ;  /* 0x0000cb0000007a24 */ /* 0x000fca00078e02ff */
[----:B------:R-:W-:-:S04]  /*12890*/  IMNMX R2, R2, R0, !PT ;  /* 0x0000000002027217 */ /* 0x000fc80007800200 */
.L_x_1935:
[----:B------:R-:W-:-:S05]  /*128a0*/  IADD3 R2, R2, 0x2f, RZ ;  /* 0x0000002f02027810 */ /* 0x000fca0007ffe0ff */
[----:B------:R-:W-:-:S05]  /*128b0*/  IMAD.HI R2, R2, 0x2aaaaaab, RZ ;  /* 0x2aaaaaab02027827 */ /* 0x000fca00078e02ff */
[----:B------:R-:W-:-:S04]  /*128c0*/  SHF.R.U32.HI R194, RZ, 0x1f, R2 ;  /* 0x0000001fffc27819 */ /* 0x000fc80000011602 */
[----:B------:R-:W-:-:S04]  /*128d0*/  LEA.HI.SX32 R194, R2, R194, 0x1d ;  /* 0x000000c202c27211 */ /* 0x000fc800078feaff */
[----:B------:R-:W-:-:S04]  /*128e0*/  IMNMX R194, R235, R194, !PT ;  /* 0x000000c2ebc27217 */ /* 0x000fc80007800200 */
[----:B------:R-:W-:-:S13]  /*128f0*/  ISETP.GE.AND P0, PT, R221, R194, PT ;  /* 0x000000c2dd00720c */ /* 0x000fda0003f06270 */
[----:B------:R-:W-:Y:S05]  /*12900*/  @!P0 BRA `(.L_x_1939) ;  /* 0x00002ea000008947 */ /* 0x000fea0003800000 */
.L_x_1944:
[----:B------:R-:W-:Y:S04]  /*12910*/  DEPBAR.LE SB0, 0x0 ;  /* 0x000080000000791a */ /* 0x000fe80000000000 */
[----:B------:R-:W-:Y:S01]  /*12920*/  WARPSYNC 0xffffffff ;  /* 0xffffffff00007948 */ /* 0x000fe20003800000 */
[----:B------:R-:W-:Y:S01]  /*12930*/  BAR.SYNC.DEFER_BLOCKING 0x0 ;  /* 0x0000000000007b1d */ /* 0x000fe20000010000 */
[----:B------:R-:W-:Y:S01]  /*12940*/  ISETP.GT.AND P0, PT, R235, R221, PT ;  /* 0x000000ddeb00720c */ /* 0x000fe20003f04270 */
[----:B------:R-:W-:Y:S01]  /*12950*/  IMAD.MOV.U32 R2, RZ, RZ, R9 ;  /* 0x000000ffff027224 */ /* 0x000fe200078e0009 */
        /* <DEDUP_REMOVED lines=33> */
[----:B------:R-:W-:Y:S01]  /*12b70*/  IADD3.X R4, R0, RZ, R228, P1, P0 ;  /* 0x000000ff00047210 */ /* 0x000fe20000fe04e4 */
[----:B------:R-:W-:Y:S01]  /*12b80*/  @!P2 IMAD.MOV.U32 R13, RZ, RZ, c[0x0][0x20c] ;  /* 0x00008300ff0da624 */ /* 0x000fe200078e00ff */
[C---:B-----5:R-:W-:Y:S04]  /*12b90*/  LEA R14, P0, R3.reuse, c[0x0][0x1f8], 0x1 ;  /* 0x00007e00030e7a11 */ /* 0x060fe800078008ff */
[----:B------:R-:W-:Y:S01]  /*12ba0*/  LEA.HI.X R15, R3, c[0x0][0x1fc], R4, 0x1, P0 ;  /* 0x00007f00030f7a11 */ /* 0x000fe200000f0c04 */
[----:B------:R-:W-:Y:S01]  /*12bb0*/  @!P2 IMAD.MOV.U32 R3, RZ, RZ, c[0x0][0x208] ;  /* 0x00008200ff03a624 */ /* 0x000fe200078e00ff */
[----:B------:R-:W-:Y:S03]  /*12bc0*/  IADD3 R4, P1, P0, R12, 0x80, R226 ;  /* 0x000000800c047810 */ /* 0x000fe6000783e0e2 */
[----:B------:R5:W-:Y:S02]  /*12bd0*/  LDGSTS.E.BYPASS.LTC128B.128 [R220+0x5880], [R14.64], !P6 ;  /* 0x058800000edc7fae */ /* 0x000be4000f101d4c */
[----:B-----5:R-:W-:Y:S02]  /*12be0*/  IADD3.X R15, R0, RZ, R228, P1, P0 ;  /* 0x000000ff000f7210 */ /* 0x020fe40000fe04e4 */
        /* <DEDUP_REMOVED lines=30> */
.L_x_1941:
[----:B------:R-:W-:Y:S05]  /*12dd0*/  BSYNC B0 ;  /* 0x0000000000007941 */ /* 0x000fea0003800000 */
.L_x_1940:
        /* <DEDUP_REMOVED lines=175> */
[----:B------:R-:W1:Y:S10]  /*138d0*/  MUFU.TANH R181, R19 ;  /* 0x0000001300b57308 */ /* 0x000e740000002400 */
[----:B------:R5:W1:Y:S10]  /*138e0*/  MUFU.TANH R173, R20 ;  /* 0x0000001400ad7308 */ /* 0x000a740000002400 */
[----:B------:R1:W1:Y:S01]  /*138f0*/  MUFU.TANH R172, R21 ;  /* 0x0000001500ac7308 */ /* 0x0002620000002400 */
[C---:B----4-:R-:W-:Y:S09]  /*13900*/  HMMA.16816.F32 R28, R184.reuse, R12, R28 ;  /* 0x0000000cb81c723c */ /* 0x050ff2000000181c */
[----:B------:R4:W2:Y:S01]  /*13910*/  MUFU.TANH R180, R22 ;  /* 0x0000001600b47308 */ /* 0x0008a20000002400 */
[----:B------:R-:W-:Y:S09]  /*13920*/  HMMA.16816.F32 R32, R184, R14, R32 ;  /* 0x0000000eb820723c */ /* 0x000ff20000001820 */
[----:B------:R2:W2:Y:S05]  /*13930*/  MUFU.TANH R175, R23 ;  /* 0x0000001700af7308 */ /* 0x0004aa0000002400 */
[----:B-----5:R-:W-:Y:S02]  /*13940*/  FMUL.FTZ R20, R28, c[0x0][0x320] ;  /* 0x0000c8001c147a20 */ /* 0x020fe40000410000 */
[----:B------:R-:W-:Y:S02]  /*13950*/  FMUL.FTZ R18, R29, c[0x0][0x320] ;  /* 0x0000c8001d127a20 */ /* 0x000fe40000410000 */
[----:B-1----:R-:W-:Y:S02]  /*13960*/  FMUL.FTZ R21, R30, c[0x0][0x320] ;  /* 0x0000c8001e157a20 */ /* 0x002fe40000410000 */
[----:B------:R-:W1:Y:S01]  /*13970*/  MUFU.TANH R20, R20 ;  /* 0x0000001400147308 */ /* 0x000e620000002400 */
[----:B----4-:R-:W-:Y:S02]  /*13980*/  FMUL.FTZ R22, R25, c[0x0][0x320] ;  /* 0x0000c80019167a20 */ /* 0x010fe40000410000 */
[----:B------:R-:W-:Y:S02]  /*13990*/  FMUL.FTZ R25, R26, c[0x0][0x320] ;  /* 0x0000c8001a197a20 */ /* 0x000fe40000410000 */
[----:B------:R-:W-:Y:S02]  /*139a0*/  FMUL.FTZ R19, R31, c[0x0][0x320] ;  /* 0x0000c8001f137a20 */ /* 0x000fe40000410000 */
[----:B------:R-:W-:Y:S02]  /*139b0*/  FMUL.FTZ R17, R32, c[0x0][0x320] ;  /* 0x0000c80020117a20 */ /* 0x000fe40000410000 */
[----:B------:R-:W-:Y:S01]  /*139c0*/  FMUL.FTZ R16, R33, c[0x0][0x320] ;  /* 0x0000c80021107a20 */ /* 0x000fe20000410000 */
[----:B------:R-:W4:Y:S01]  /*139d0*/  MUFU.TANH R22, R22 ;  /* 0x0000001600167308 */ /* 0x000f220000002400 */
[----:B--2---:R-:W-:Y:S02]  /*139e0*/  FMUL.FTZ R23, R24, c[0x0][0x320] ;  /* 0x0000c80018177a20 */ /* 0x004fe40000410000 */
[----:B------:R-:W-:Y:S02]  /*139f0*/  FMUL.FTZ R24, R27, c[0x0][0x320] ;  /* 0x0000c8001b187a20 */ /* 0x000fe40000410000 */
[----:B------:R-:W-:Y:S02]  /*13a00*/  FMUL.FTZ R7, R34, c[0x0][0x320] ;  /* 0x0000c80022077a20 */ /* 0x000fe40000410000 */
[----:B------:R-:W-:Y:S03]  /*13a10*/  FMUL.FTZ R0, R35, c[0x0][0x320] ;  /* 0x0000c80023007a20 */ /* 0x000fe60000410000 */
[----:B------:R-:W2:Y:S10]  /*13a20*/  MUFU.TANH R23, R23 ;  /* 0x0000001700177308 */ /* 0x000eb40000002400 */
        /* <DEDUP_REMOVED lines=10> */
[----:B-1234-:R-:W-:Y:S02]  /*13ad0*/  IADD3 R0, R221, -0x1, RZ ;  /* 0xffffffffdd007810 */ /* 0x01efe40007ffe0ff */
        /* <DEDUP_REMOVED lines=9> */
[----:B------:R-:W-:Y:S01]  /*13b70*/  IMAD R0, R0, 0x30, RZ ;  /* 0x0000003000007824 */ /* 0x000fe200078e02ff */
[-C--:B------:R-:W-:Y:S03]  /*13b80*/  @P1 IADD3 R4, P2, R224, R12.reuse, RZ ;  /* 0x0000000ce0041210 */ /* 0x080fe60007f5e0ff */
[----:B------:R-:W-:Y:S04]  /*13b90*/  IMAD.IADD R0, R13, 0x1, R0 ;  /* 0x000000010d007824 */ /* 0x000fe800078e0200 */
        /* <DEDUP_REMOVED lines=9> */
[C---:B-1----:R-:W-:Y:S04]  /*13c30*/  @P1 LEA R14, P2, R4.reuse, c[0x0][0x1c8], 0x1 ;  /* 0x00007200040e1a11 */ /* 0x042fe800078408ff */
[----:B------:R-:W-:Y:S02]  /*13c40*/  @P1 LEA.HI.X R15, R4, c[0x0][0x1cc], R13, 0x1, P2 ;  /* 0x00007300040f1a11 */ /* 0x000fe400010f0c0d */
[----:B------:R-:W-:Y:S03]  /*13c50*/  @P1 IADD3 R4, P3, P2, R12, 0x80, R224 ;  /* 0x000000800c041810 */ /* 0x000fe60007a7e0e0 */
[----:B------:R1:W-:Y:S01]  /*13c60*/  @P1 LDGSTS.E.BYPASS.LTC128B.128 [R220+0xb880], [R14.64], !P6 ;  /* 0x0b8800000edc1fae */ /* 0x0003e2000f101d4c */
[----:B------:R-:W-:Y:S02]  /*13c70*/  @P1 IADD3.X R13, R0, RZ, R222, P3, P2 ;  /* 0x000000ff000d1210 */ /* 0x000fe40001fe44de */
[C---:B-1----:R-:W-:Y:S04]  /*13c80*/  @P1 LEA R14, P2, R4.reuse, c[0x0][0x1c8], 0x1 ;  /* 0x00007200040e1a11 */ /* 0x042fe800078408ff */
[----:B------:R-:W-:Y:S02]  /*13c90*/  @P1 LEA.HI.X R15, R4, c[0x0][0x1cc], R13, 0x1, P2 ;  /* 0x00007300040f1a11 */ /* 0x000fe400010f0c0d */
[----:B------:R-:W-:Y:S03]  /*13ca0*/  @P1 IADD3 R4, P3, P2, R12, 0xc0, R224 ;  /* 0x000000c00c041810 */ /* 0x000fe60007a7e0e0 */
[----:B------:R1:W-:Y:S01]  /*13cb0*/  @P1 LDGSTS.E.BYPASS.LTC128B.128 [R220+0xd080], [R14.64], !P5 ;  /* 0x0d0800000edc1fae */ /* 0x0003e2000e901d4c */
[--C-:B------:R-:W-:Y:S02]  /*13cc0*/  @P1 IADD3.X R13, R0, RZ, R222.reuse, P3, P2 ;  /* 0x000000ff000d1210 */ /* 0x100fe40001fe44de */
[----:B------:R-:W-:Y:S02]  /*13cd0*/  LOP3.LUT P3, RZ, R215, 0x800, RZ, 0xc0, !PT ;  /* 0x00000800d7ff7812 */ /* 0x000fe4000786c0ff */
[C---:B-1----:R-:W-:Y:S04]  /*13ce0*/  @P1 LEA R14, P2, R4.reuse, c[0x0][0x1c8], 0x1 ;  /* 0x00007200040e1a11 */ /* 0x042fe800078408ff */
        /* <DEDUP_REMOVED lines=23> */
[C---:B------:R-:W-:Y:S04]  /*13e60*/  @P0 LEA R12, P1, R4.reuse, c[0x0][0x1c8], 0x1 ;  /* 0x00007200040c0a11 */ /* 0x040fe800078208ff */
[----:B------:R-:W-:Y:S05]  /*13e70*/  @P0 LEA.HI.X R13, R4, c[0x0][0x1cc], R0, 0x1, P1 ;  /* 0x00007300040d0a11 */ /* 0x000fea00008f0c00 */
[----:B------:R1:W-:Y:S04]  /*13e80*/  @P0 LDGSTS.E.BYPASS.LTC128B.128 [R223+0xf880], [R12.64], !P4 ;  /* 0x0f8800000cdf0fae */ /* 0x0003e8000e101d4c */
.L_x_1943:
[----:B--234-:R-:W-:Y:S05]  /*13e90*/  BSYNC B0 ;  /* 0x0000000000007941 */ /* 0x01cfea0003800000 */
.L_x_1942:
[----:B------:R-:W-:Y:S01]  /*13ea0*/  FMNMX.FTZ R9, R179, R9, !PT ;  /* 0x00000009b3097209 */ /* 0x000fe20007810000 */
[----:B------:R-:W0:Y:S01]  /*13eb0*/  LDGDEPBAR ;  /* 0x00000000000079af */ /* 0x000e220000000000 */
[C---:B------:R-:W-:Y:S02]  /*13ec0*/  ISETP.GT.AND P0, PT, R221.reuse, R194, PT ;  /* 0x000000c2dd00720c */ /* 0x040fe40003f04270 */
[----:B------:R-:W-:Y:S02]  /*13ed0*/  FMNMX.FTZ R9, R178, R9, !PT ;  /* 0x00000009b2097209 */ /* 0x000fe40007810000 */
[----:B------:R-:W-:Y:S02]  /*13ee0*/  IADD3 R221, R221, -0x1, RZ ;  /* 0xffffffffdddd7810 */ /* 0x000fe40007ffe0ff */
[----:B------:R-:W-:Y:S04]  /*13ef0*/  FMNMX.FTZ R9, R177, R9, !PT ;  /* 0x00000009b1097209 */ /* 0x000fe80007810000 */
        /* <DEDUP_REMOVED lines=17> */
[----:B------:R1:W2:Y:S01]  /*14010*/  MUFU.EX2 R4, R0 ;  /* 0x0000000000047308 */ /* 0x0002a20000000800 */
        /* <DEDUP_REMOVED lines=11> */
[----:B------:R-:W3:Y:S01]  /*140d0*/  MUFU.EX2 R13, R13 ;  /* 0x0000000d000d7308 */ /* 0x000ee20000000800 */
[----:B-1----:R-:W-:Y:S02]  /*140e0*/  FFMA.FTZ R0, R176, c[0x0][0x2d0], -R2 ;  /* 0x0000b400b0007a23 */ /* 0x002fe40000010802 */
[C---:B--2---:R-:W-:Y:S02]  /*140f0*/  FMUL.FTZ R32, R4.reuse, R148 ;  /* 0x0000009404207220 */ /* 0x044fe40000410000 */
[C---:B------:R-:W-:Y:S05]  /*14100*/  FMUL.FTZ R33, R4.reuse, R149 ;  /* 0x0000009504217220 */ /* 0x040fea0000410000 */
[----:B------:R1:W-:Y:S01]  /*14110*/  MUFU.EX2 R174, R0 ;  /* 0x0000000000ae7308 */ /* 0x0003e20000000800 */
[C---:B------:R-:W-:Y:S02]  /*14120*/  FMUL.FTZ R20, R4.reuse, R160 ;  /* 0x000000a004147220 */ /* 0x040fe40000410000 */
[C---:B------:R-:W-:Y:S02]  /*14130*/  FMUL.FTZ R16, R4.reuse, R164 ;  /* 0x000000a404107220 */ /* 0x040fe40000410000 */
[C---:B------:R-:W-:Y:S02]  /*14140*/  FMUL.FTZ R17, R4.reuse, R165 ;  /* 0x000000a504117220 */ /* 0x040fe40000410000 */
[C---:B------:R-:W-:Y:S02]  /*14150*/  FMUL.FTZ R28, R4.reuse, R152 ;  /* 0x00000098041c7220 */ /* 0x040fe40000410000 */
[C---:B------:R-:W-:Y:S01]  /*14160*/  FMUL.FTZ R29, R4.reuse, R153 ;  /* 0x00000099041d7220 */ /* 0x040fe20000410000 */
[----:B------:R-:W2:Y:S01]  /*14170*/  MUFU.EX2 R12, R12 ;  /* 0x0000000c000c7308 */ /* 0x000ea20000000800 */
[C---:B------:R-:W-:Y:S02]  /*14180*/  FMUL.FTZ R36, R4.reuse, R36 ;  /* 0x0000002404247220 */ /* 0x040fe40000410000 */
[C---:B------:R-:W-:Y:S01]  /*14190*/  FMUL.FTZ R37, R4.reuse, R37 ;  /* 0x0000002504257220 */ /* 0x040fe20000410000 */
[C---:B---3--:R-:W-:Y:S01]  /*141a0*/  F2FP.PACK_AB R172, R13.reuse, R14 ;  /* 0x0000000e0dac723e */ /* 0x048fe200000000ff */
[C---:B------:R-:W-:Y:S02]  /*141b0*/  FMUL.FTZ R40, R4.reuse, R40 ;  /* 0x0000002804287220 */ /* 0x040fe40000410000 */
[C---:B------:R-:W-:Y:S02]  /*141c0*/  FMUL.FTZ R41, R4.reuse, R41 ;  /* 0x0000002904297220 */ /* 0x040fe40000410000 */
[C---:B------:R-:W-:Y:S02]  /*141d0*/  FMUL.FTZ R44, R4.reuse, R44 ;  /* 0x0000002c042c7220 */ /* 0x040fe40000410000 */
[C---:B------:R-:W-:Y:S02]  /*141e0*/  FMUL.FTZ R45, R4.reuse, R45 ;  /* 0x0000002d042d7220 */ /* 0x040fe40000410000 */
[C---:B------:R-:W-:Y:S02]  /*141f0*/  FMUL.FTZ R48, R4.reuse, R48 ;  /* 0x0000003004307220 */ /* 0x040fe40000410000 */
[C---:B-1----:R-:W-:Y:S02]  /*14200*/  FFMA.FTZ R0, R4.reuse, R229, R14 ;  /* 0x000000e504007223 */ /* 0x042fe4000001000e */
[C---:B------:R-:W-:Y:S02]  /*14210*/  FMUL.FTZ R49, R4.reuse, R49 ;  /* 0x0000003104317220 */ /* 0x040fe40000410000 */
[----:B------:R-:W-:Y:S02]  /*14220*/  FADD.FTZ R0, R13, R0 ;  /* 0x000000000d007221 */ /* 0x000fe40000010000 */
[C---:B------:R-:W-:Y:S02]  /*14230*/  FMUL.FTZ R52, R4.reuse, R52 ;  /* 0x0000003404347220 */ /* 0x040fe40000410000 */
[----:B------:R-:W-:Y:S02]  /*14240*/  FMUL.FTZ R53, R4, R53 ;  /* 0x0000003504357220 */ /* 0x000fe40000410000 */
[----:B--2---:R-:W-:Y:S02]  /*14250*/  FADD.FTZ R0, R12, R0 ;  /* 0x000000000c007221 */ /* 0x004fe40000010000 */
[----:B------:R-:W-:Y:S02]  /*14260*/  FMUL.FTZ R56, R4, R56 ;  /* 0x0000003804387220 */ /* 0x000fe40000410000 */
[----:B------:R-:W-:Y:S01]  /*14270*/  FADD.FTZ R187, R174, R0 ;  /* 0x00000000aebb7221 */ /* 0x000fe20000010000 */
[----:B------:R-:W-:Y:S01]  /*14280*/  FMNMX.FTZ R0, R183, R8, !PT ;  /* 0x00000008b7007209 */ /* 0x000fe20007810000 */
[----:B------:R-:W-:Y:S01]  /*14290*/  FMUL.FTZ R57, R4, R57 ;  /* 0x0000003904397220 */ /* 0x000fe20000410000 */
[----:B------:R-:W-:Y:S01]  /*142a0*/  F2FP.PACK_AB R174, R174, R12 ;  /* 0x0000000caeae723e */ /* 0x000fe200000000ff */
[----:B------:R-:W-:Y:S01]  /*142b0*/  FMUL.FTZ R60, R4, R60 ;  /* 0x0000003c043c7220 */ /* 0x000fe20000410000 */
[----:B------:R-:W-:Y:S01]  /*142c0*/  FMNMX.FTZ R0, R188, R0, !PT ;  /* 0x00000000bc007209 */ /* 0x000fe20007810000 */
[C---:B------:R-:W-:Y:S02]  /*142d0*/  FMUL.FTZ R61, R4.reuse, R61 ;  /* 0x0000003d043d7220 */ /* 0x040fe40000410000 */
[----:B------:R-:W-:Y:S01]  /*142e0*/  FMUL.FTZ R64, R4, R64 ;  /* 0x0000004004407220 */ /* 0x000fe20000410000 */
[----:B------:R-:W-:Y:S01]  /*142f0*/  FMNMX.FTZ R0, R182, R0, !PT ;  /* 0x00000000b6007209 */ /* 0x000fe20007810000 */
[C---:B------:R-:W-:Y:S02]  /*14300*/  FMUL.FTZ R65, R4.reuse, R65 ;  /* 0x0000004104417220 */ /* 0x040fe40000410000 */
[C---:B------:R-:W-:Y:S01]  /*14310*/  FMUL.FTZ R68, R4.reuse, R68 ;  /* 0x0000004404447220 */ /* 0x040fe20000410000 */
        /* <DEDUP_REMOVED lines=26> */
[C---:B------:R-:W-:Y:S02]  /*144c0*/  FMUL.FTZ R104, R4.reuse, R104 ;  /* 0x0000006804687220 */ /* 0x040fe40000410000 */
[----:B------:R-:W1:Y:S01]  /*144d0*/  SHFL.BFLY PT, R2, R0, 0x2, 0x1f ;  /* 0x0c401f0000027f89 */ /* 0x000e6200000e0000 */
        /* <DEDUP_REMOVED lines=12> */
[----:B-1----:R-:W-:Y:S01]  /*145a0*/  FMNMX.FTZ R0, R0, R2, !PT ;  /* 0x0000000200007209 */ /* 0x002fe20007810000 */
[C---:B------:R-:W-:Y:S02]  /*145b0*/  FMUL.FTZ R129, R4.reuse, R129 ;  /* 0x0000008104817220 */ /* 0x040fe40000410000 */
[C---:B------:R-:W-:Y:S02]  /*145c0*/  FMUL.FTZ R132, R4.reuse, R132 ;  /* 0x0000008404847220 */ /* 0x040fe40000410000 */
[----:B------:R-:W1:Y:S01]  /*145d0*/  SHFL.BFLY PT, R2, R0, 0x1, 0x1f ;  /* 0x0c201f0000027f89 */ /* 0x000e6200000e0000 */
[C---:B------:R-:W-:Y:S02]  /*145e0*/  FMUL.FTZ R133, R4.reuse, R133 ;  /* 0x0000008504857220 */ /* 0x040fe40000410000 */
[C---:B------:R-:W-:Y:S02]  /*145f0*/  FMUL.FTZ R136, R4.reuse, R136 ;  /* 0x0000008804887220 */ /* 0x040fe40000410000 */
[----:B------:R-:W-:Y:S01]  /*14600*/  FMUL.FTZ R137, R4, R137 ;  /* 0x0000008904897220 */ /* 0x000fe20000410000 */
        /* <DEDUP_REMOVED lines=11> */
[----:B------:R-:W-:Y:S01]  /*146c0*/  FMUL.FTZ R21, R4, R161 ;  /* 0x000000a104157220 */ /* 0x000fe20000410000 */
[----:B------:R-:W2:Y:S01]  /*146d0*/  MUFU.EX2 R13, R13 ;  /* 0x0000000d000d7308 */ /* 0x000ea20000000800 */
[--C-:B------:R-:W-:Y:S02]  /*146e0*/  FFMA.FTZ R177, R25, c[0x0][0x2d0], -R8.reuse ;  /* 0x0000b40019b17a23 */ /* 0x100fe40000010808 */
[--C-:B------:R-:W-:Y:S02]  /*146f0*/  FFMA.FTZ R183, R19, c[0x0][0x2d0], -R8.reuse ;  /* 0x0000b40013b77a23 */ /* 0x100fe40000010808 */
[--C-:B------:R-:W-:Y:S02]  /*14700*/  FFMA.FTZ R180, R180, c[0x0][0x2d0], -R8.reuse ;  /* 0x0000b400b4b47a23 */ /* 0x100fe40000010808 */
[--C-:B------:R-:W-:Y:S02]  /*14710*/  FFMA.FTZ R178, R24, c[0x0][0x2d0], -R8.reuse ;  /* 0x0000b40018b27a23 */ /* 0x100fe40000010808 */
[--C-:B------:R-:W-:Y:S01]  /*14720*/  FFMA.FTZ R189, R7, c[0x0][0x2d0], -R8.reuse ;  /* 0x0000b40007bd7a23 */ /* 0x100fe20000010808 */
[----:B------:R-:W3:Y:S01]  /*14730*/  MUFU.EX2 R12, R12 ;  /* 0x0000000c000c7308 */ /* 0x000ee20000000800 */
[----:B------:R-:W-:Y:S02]  /*14740*/  FFMA.FTZ R8, R3, c[0x0][0x2d0], -R8 ;  /* 0x0000b40003087a23 */ /* 0x000fe40000010808 */
[----:B------:R-:W-:Y:S02]  /*14750*/  FMUL.FTZ R25, R4, R157 ;  /* 0x0000009d04197220 */ /* 0x000fe40000410000 */
[C---:B-1----:R-:W-:Y:S02]  /*14760*/  FMUL.FTZ R34, R0.reuse, R150 ;  /* 0x0000009600227220 */ /* 0x042fe40000410000 */
[C---:B------:R-:W-:Y:S02]  /*14770*/  FMUL.FTZ R35, R0.reuse, R151 ;  /* 0x0000009700237220 */ /* 0x040fe40000410000 */
[----:B------:R-:W1:Y:S01]  /*14780*/  LDSM.16.MT88.4 R148, [R147] ;  /* 0x000000009394783b */ /* 0x000e620000004200 */
[----:B------:R-:W-:Y:S01]  /*14790*/  MUFU.EX2 R161, R181 ;  /* 0x000000b500a17308 */ /* 0x000fe20000000800 */
[C---:B------:R-:W-:Y:S02]  /*147a0*/  FMUL.FTZ R14, R0.reuse, R170 ;  /* 0x000000aa000e7220 */ /* 0x040fe40000410000 */
[C---:B------:R-:W-:Y:S02]  /*147b0*/  FMUL.FTZ R15, R0.reuse, R171 ;  /* 0x000000ab000f7220 */ /* 0x040fe40000410000 */
[C---:B--2---:R-:W-:Y:S02]  /*147c0*/  FFMA.FTZ R3, R0.reuse, R230, R13 ;  /* 0x000000e600037223 */ /* 0x044fe4000001000d */
[C---:B------:R-:W-:Y:S02]  /*147d0*/  FMUL.FTZ R18, R0.reuse, R166 ;  /* 0x000000a600127220 */ /* 0x040fe40000410000 */
[C---:B------:R-:W-:Y:S01]  /*147e0*/  FMUL.FTZ R19, R0.reuse, R167 ;  /* 0x000000a700137220 */ /* 0x040fe20000410000 */
[----:B------:R-:W2:Y:S01]  /*147f0*/  MUFU.EX2 R175, R182 ;  /* 0x000000b600af7308 */ /* 0x000ea20000000800 */
[C---:B------:R-:W-:Y:S01]  /*14800*/  FMUL.FTZ R22, R0.reuse, R162 ;  /* 0x000000a200167220 */ /* 0x040fe20000410000 */
[----:B------:R-:W-:Y:S01]  /*14810*/  LDSM.16.MT88.4 R164, [R147+0x1000] ;  /* 0x0010000093a4783b */ /* 0x000fe20000004200 */
[----:B------:R-:W-:Y:S01]  /*14820*/  FMUL.FTZ R23, R0, R163 ;  /* 0x000000a300177220 */ /* 0x000fe20000410000 */
[C---:B---3--:R-:W-:Y:S01]  /*14830*/  F2FP.PACK_AB R173, R12.reuse, R13 ;  /* 0x0000000d0cad723e */ /* 0x048fe200000000ff */
[----:B------:R-:W-:Y:S02]  /*14840*/  FADD.FTZ R3, R12, R3 ;  /* 0x000000030c037221 */ /* 0x000fe40000010000 */
[C---:B------:R-:W-:Y:S02]  /*14850*/  FMUL.FTZ R12, R4.reuse, R168 ;  /* 0x000000a8040c7220 */ /* 0x040fe40000410000 */
[----:B------:R-:W-:Y:S01]  /*14860*/  FMUL.FTZ R13, R4, R169 ;  /* 0x000000a9040d7220 */ /* 0x000fe20000410000 */
[----:B------:R-:W-:Y:S01]  /*14870*/  MUFU.EX2 R7, R179 ;  /* 0x000000b300077308 */ /* 0x000fe20000000800 */
[C---:B------:R-:W-:Y:S02]  /*14880*/  FMUL.FTZ R26, R0.reuse, R158 ;  /* 0x0000009e001a7220 */ /* 0x040fe40000410000 */
[----:B------:R-:W-:Y:S02]  /*14890*/  FMUL.FTZ R27, R0, R159 ;  /* 0x0000009f001b7220 */ /* 0x000fe40000410000 */
[----:B------:R-:W-:Y:S02]  /*148a0*/  FMUL.FTZ R24, R4, R156 ;  /* 0x0000009c04187220 */ /* 0x000fe40000410000 */
[C---:B------:R-:W-:Y:S02]  /*148b0*/  FMUL.FTZ R30, R0.reuse, R154 ;  /* 0x0000009a001e7220 */ /* 0x040fe40000410000 */
[C---:B------:R-:W-:Y:S01]  /*148c0*/  FMUL.FTZ R31, R0.reuse, R155 ;  /* 0x0000009b001f7220 */ /* 0x040fe20000410000 */
[----:B------:R-:W-:Y:S01]  /*148d0*/  MUFU.EX2 R156, R184 ;  /* 0x000000b8009c7308 */ /* 0x000fe20000000800 */
[C---:B------:R-:W-:Y:S01]  /*148e0*/  FMUL.FTZ R38, R0.reuse, R38 ;  /* 0x0000002600267220 */ /* 0x040fe20000410000 */
[----:B------:R-:W-:Y:S01]  /*148f0*/  LDSM.16.MT88.4 R152, [R147+0x800] ;  /* 0x000800009398783b */ /* 0x000fe20000004200 */
[C---:B------:R-:W-:Y:S02]  /*14900*/  FMUL.FTZ R39, R0.reuse, R39 ;  /* 0x0000002700277220 */ /* 0x040fe40000410000 */
[----:B--2---:R-:W-:Y:S01]  /*14910*/  FADD.FTZ R160, R175, R3 ;  /* 0x00000003afa07221 */ /* 0x004fe20000010000 */
[----:B------:R-:W-:Y:S01]  /*14920*/  F2FP.PACK_AB R175, R161, R175 ;  /* 0x000000afa1af723e */ /* 0x000fe200000000ff */
[C---:B------:R-:W-:Y:S02]  /*14930*/  FMUL.FTZ R42, R0.reuse, R42 ;  /* 0x0000002a002a7220 */ /* 0x040fe40000410000 */
[C---:B------:R-:W-:Y:S01]  /*14940*/  FMUL.FTZ R43, R0.reuse, R43 ;  /* 0x0000002b002b7220 */ /* 0x040fe20000410000 */
[----:B------:R-:W2:Y:S01]  /*14950*/  MUFU.EX2 R4, R186 ;  /* 0x000000ba00047308 */ /* 0x000ea20000000800 */
[C---:B------:R-:W-:Y:S02]  /*14960*/  FMUL.FTZ R46, R0.reuse, R46 ;  /* 0x0000002e002e7220 */ /* 0x040fe40000410000 */
[C---:B-1----:R-:W-:Y:S05]  /*14970*/  HMMA.16816.F32 R12, R172.reuse, R148, R12 ;  /* 0x00000094ac0c723c */ /* 0x042fea000000180c */
[C---:B------:R-:W-:Y:S02]  /*14980*/  FMUL.FTZ R47, R0.reuse, R47 ;  /* 0x0000002f002f7220 */ /* 0x040fe40000410000 */
[C---:B------:R-:W-:Y:S01]  /*14990*/  FMUL.FTZ R50, R0.reuse, R50 ;  /* 0x0000003200327220 */ /* 0x040fe20000410000 */
[C---:B------:R-:W-:Y:S01]  /*149a0*/  HMMA.16816.F32 R16, R172.reuse, R150, R16 ;  /* 0x00000096ac10723c */ /* 0x040fe20000001810 */
[----:B------:R-:W1:Y:S01]  /*149b0*/  LDSM.16.MT88.4 R148, [R196] ;  /* 0x00000000c494783b */ /* 0x000e620000004200 */
[----:B------:R-:W3:Y:S02]  /*149c0*/  MUFU.EX2 R3, R185 ;  /* 0x000000b900037308 */ /* 0x000ee40000000800 */
        /* <DEDUP_REMOVED lines=27> */
[----:B------:R-:W5:Y:S03]  /*14b80*/  LDSM.16.MT88.4 R148, [R198] ;  /* 0x00000000c694783b */ /* 0x000f660000004200 */
        /* <DEDUP_REMOVED lines=27> */
[----:B------:R-:W5:Y:S03]  /*14d40*/  LDSM.16.MT88.4 R148, [R197] ;  /* 0x00000000c594783b */ /* 0x000f660000004200 */
[C---:B------:R-:W-:Y:S02]  /*14d50*/  FMUL.FTZ R135, R0.reuse, R135 ;  /* 0x0000008700877220 */ /* 0x040fe40000410000 */
[C---:B------:R-:W-:Y:S02]  /*14d60*/  FMUL.FTZ R138, R0.reuse, R138 ;  /* 0x0000008a008a7220 */ /* 0x040fe40000410000 */
[----:B------:R-:W-:Y:S04]  /*14d70*/  FMUL.FTZ R139, R0, R139 ;  /* 0x0000008b008b7220 */ /* 0x000fe80000410000 */
[----:B--2---:R-:W-:Y:S04]  /*14d80*/  FADD.FTZ R0, R4, R187 ;  /* 0x000000bb04007221 */ /* 0x004fe80000010000 */
[----:B---3--:R-:W-:Y:S04]  /*14d90*/  FADD.FTZ R0, R3, R0 ;  /* 0x0000000003007221 */ /* 0x008fe80000010000 */
[----:B------:R-:W-:Y:S04]  /*14da0*/  FADD.FTZ R0, R156, R0 ;  /* 0x000000009c007221 */ /* 0x000fe80000010000 */
[----:B------:R-:W-:Y:S01]  /*14db0*/  FADD.FTZ R0, R7, R0 ;  /* 0x0000000007007221 */ /* 0x000fe20000010000 */
[C---:B-----5:R-:W-:Y:S08]  /*14dc0*/  HMMA.16816.F32 R36, R172.reuse, R148, R36 ;  /* 0x00000094ac24723c */ /* 0x060ff00000001824 */
        /* <DEDUP_REMOVED lines=39> */
[----:B----4-:R-:W-:Y:S01]  /*15040*/  F2FP.PACK_AB R149, R182, R180 ;  /* 0x000000b4b695723e */ /* 0x010fe200000000ff */
[----:B------:R-:W-:Y:S02]  /*15050*/  FADD.FTZ R3, R161, R160 ;  /* 0x000000a0a1037221 */ /* 0x000fe40000010000 */
[----:B------:R-:W-:Y:S02]  /*15060*/  F2FP.PACK_AB R150, R7, R156 ;  /* 0x0000009c0796723e */ /* 0x000fe400000000ff */
[----:B------:R-:W3:Y:S02]  /*15070*/  LDSM.16.MT88.4 R156, [R196+0x800] ;  /* 0x00080000c49c783b */ /* 0x000ee40000004200 */
[----:B------:R-:W4:Y:S01]  /*15080*/  MUFU.EX2 R172, R192 ;  /* 0x000000c000ac7308 */ /* 0x000f220000000800 */
[----:B-1----:R-:W-:Y:S02]  /*15090*/  F2FP.PACK_AB R151, R179, R181 ;  /* 0x000000b5b397723e */ /* 0x002fe400000000ff */
[----:B------:R-:W-:Y:S02]  /*150a0*/  F2FP.PACK_AB R173, R178, R177 ;  /* 0x000000b1b2ad723e */ /* 0x000fe400000000ff */
[----:B------:R-:W-:Y:S03]  /*150b0*/  F2FP.PACK_AB R175, R8, R176 ;  /* 0x000000b008af723e */ /* 0x000fe600000000ff */
[C---:B------:R-:W-:Y:S02]  /*150c0*/  HMMA.16816.F32 R12, R148.reuse, R152, R12 ;  /* 0x00000098940c723c */ /* 0x040fe4000000180c */
[----:B------:R-:W1:Y:S03]  /*150d0*/  MUFU.EX2 R7, R191 ;  /* 0x000000bf00077308 */ /* 0x000e660000000800 */
[----:B--2---:R-:W-:Y:S03]  /*150e0*/  FADD.FTZ R0, R4, R0 ;  /* 0x0000000004007221 */ /* 0x004fe60000010000 */
[C---:B------:R-:W-:Y:S01]  /*150f0*/  HMMA.16816.F32 R16, R148.reuse, R154, R16 ;  /* 0x0000009a9410723c */ /* 0x040fe20000001810 */
[----:B------:R-:W2:Y:S03]  /*15100*/  LDSM.16.MT88.4 R152, [R198+0x800] ;  /* 0x00080000c698783b */ /* 0x000ea60000004200 */
[----:B------:R-:W5:Y:S01]  /*15110*/  MUFU.EX2 R174, R190 ;  /* 0x000000be00ae7308 */ /* 0x000f620000000800 */
[C---:B----4-:R-:W-:Y:S01]  /*15120*/  FADD.FTZ R0, R172.reuse, R0 ;  /* 0x00000000ac007221 */ /* 0x050fe20000010000 */
[----:B------:R-:W-:Y:S03]  /*15130*/  F2FP.PACK_AB R172, R172, R4 ;  /* 0x00000004acac723e */ /* 0x000fe600000000ff */
[----:B-1----:R-:W-:Y:S01]  /*15140*/  FADD.FTZ R0, R7, R0 ;  /* 0x0000000007007221 */ /* 0x002fe20000010000 */
[C---:B---3--:R-:W-:Y:S03]  /*15150*/  HMMA.16816.F32 R20, R148.reuse, R156, R20 ;  /* 0x0000009c9414723c */ /* 0x048fe60000001814 */
[C---:B-----5:R-:W-:Y:S01]  /*15160*/  FADD.FTZ R229, R174.reuse, R0 ;  /* 0x00000000aee57221 */ /* 0x060fe20000010000 */
[----:B------:R-:W-:Y:S04]  /*15170*/  F2FP.PACK_AB R174, R174, R7 ;  /* 0x00000007aeae723e */ /* 0x000fe800000000ff */
[C---:B------:R-:W-:Y:S01]  /*15180*/  HMMA.16816.F32 R24, R148.reuse, R158, R24 ;  /* 0x0000009e9418723c */ /* 0x040fe20000001818 */
[----:B------:R-:W1:Y:S03]  /*15190*/  LDSM.16.MT88.4 R156, [R197+0x800] ;  /* 0x00080000c59c783b */ /* 0x000e660000004200 */
[----:B------:R-:W-:Y:S04]  /*151a0*/  FADD.FTZ R0, R180, R3 ;  /* 0x00000003b4007221 */ /* 0x000fe80000010000 */
[----:B------:R-:W-:Y:S01]  /*151b0*/  FADD.FTZ R0, R182, R0 ;  /* 0x00000000b6007221 */ /* 0x000fe20000010000 */
[C---:B--2---:R-:W-:Y:S03]  /*151c0*/  HMMA.16816.F32 R28, R148.reuse, R152, R28 ;  /* 0x00000098941c723c */ /* 0x044fe6000000181c */
[----:B------:R-:W-:Y:S04]  /*151d0*/  FADD.FTZ R0, R181, R0 ;  /* 0x00000000b5007221 */ /* 0x000fe80000010000 */
[----:B------:R-:W-:Y:S01]  /*151e0*/  FADD.FTZ R0, R179, R0 ;  /* 0x00000000b3007221 */ /* 0x000fe20000010000 */
[C---:B------:R-:W-:Y:S01]  /*151f0*/  HMMA.16816.F32 R32, R148.reuse, R154, R32 ;  /* 0x0000009a9420723c */ /* 0x040fe20000001820 */
[----:B------:R-:W2:Y:S03]  /*15200*/  LDSM.16.MT88.4 R152, [R147+0x2000] ;  /* 0x002000009398783b */ /* 0x000ea60000004200 */
[----:B------:R-:W-:Y:S04]  /*15210*/  FADD.FTZ R0, R177, R0 ;  /* 0x00000000b1007221 */ /* 0x000fe80000010000 */
[----:B------:R-:W-:Y:S04]  /*15220*/  FADD.FTZ R0, R178, R0 ;  /* 0x00000000b2007221 */ /* 0x000fe80000010000 */
[----:B------:R-:W-:Y:S04]  /*15230*/  FADD.FTZ R0, R176, R0 ;  /* 0x00000000b0007221 */ /* 0x000fe80000010000 */
[----:B------:R-:W-:Y:S01]  /*15240*/  FADD.FTZ R230, R8, R0 ;  /* 0x0000000008e67221 */ /* 0x000fe20000010000 */
[----:B------:R-:W-:Y:S01]  /*15250*/  MOV R8, R2 ;  /* 0x0000000200087202 */ /* 0x000fe20000000f00 */
        /* <DEDUP_REMOVED lines=85> */
.L_x_1939:
[----:B------:R-:W-:-:S13]  /*157b0*/  ISETP.GE.AND P0, PT, R221, R235, PT ;  /* 0x000000ebdd00720c */ /* 0x000fda0003f06270 */
[----:B------:R-:W-:Y:S05]  /*157c0*/  @!P0 BRA `(.L_x_1945) ;  /* 0x000039c000008947 */ /* 0x000fea0003800000 */
[----:B------:R-:W-:Y:S02]  /*157d0*/  MOV R4, R8 ;  /* 0x0000000800047202 */ /* 0x000fe40000000f00 */
[----:B------:R-:W-:Y:S02]  /*157e0*/  MOV R2, R9 ;  /* 0x0000000900027202 */ /* 0x000fe40000000f00 */
.L_x_1956:
[----:B------:R-:W1:Y:S01]  /*157f0*/  S2R R3, SR_TID.X ;  /* 0x0000000000037919 */ /* 0x000e620000002100 */
[----:B------:R-:W-:Y:S01]  /*15800*/  SHF.R.S32.HI R0, RZ, 0x1f, R221 ;  /* 0x0000001fff007819 */ /* 0x000fe200000114dd */
[----:B------:R-:W-:Y:S01]  /*15810*/  IMAD.WIDE.U32 R8, R221, c[0x0][0x208], RZ ;  /* 0x00008200dd087a25 */ /* 0x000fe200078e00ff */
[----:B------:R-:W-:Y:S04]  /*15820*/  DEPBAR.LE SB0, 0x0 ;  /* 0x000080000000791a */ /* 0x000fe80000000000 */
[----:B------:R-:W-:Y:S01]  /*15830*/  IMAD R0, R0, c[0x0][0x208], RZ ;  /* 0x0000820000007a24 */ /* 0x000fe200078e02ff */
[----:B------:R-:W-:Y:S01]  /*15840*/  WARPSYNC 0xffffffff ;  /* 0xffffffff00007948 */ /* 0x000fe20003800000 */
[----:B------:R-:W-:Y:S01]  /*15850*/  BAR.SYNC.DEFER_BLOCKING 0x0 ;  /* 0x0000000000007b1d */ /* 0x000fe20000010000 */
[----:B------:R-:W-:Y:S01]  /*15860*/  LOP3.LUT P3, RZ, R215, 0x800, RZ, 0xc0, !PT ;  /* 0x00000800d7ff7812 */ /* 0x000fe2000786c0ff */
[----:B------:R-:W-:Y:S01]  /*15870*/  IMAD R0, R221, c[0x0][0x20c], R0 ;  /* 0x00008300dd007a24 */ /* 0x000fe200078e0200 */
[C---:B------:R-:W-:Y:S02]  /*15880*/  LOP3.LUT P6, RZ, R215.reuse, 0x400, RZ, 0xc0, !PT ;  /* 0x00000400d7ff7812 */ /* 0x040fe400078cc0ff */
[----:B------:R-:W-:Y:S01]  /*15890*/  LOP3.LUT P5, RZ, R215, 0x200, RZ, 0xc0, !PT ;  /* 0x00000200d7ff7812 */ /* 0x000fe200078ac0ff */
[----:B------:R-:W-:Y:S01]  /*158a0*/  IMAD.IADD R0, R9, 0x1, R0 ;  /* 0x0000000109007824 */ /* 0x000fe200078e0200 */
[----:B------:R-:W-:Y:S01]  /*158b0*/  LOP3.LUT P4, RZ, R215, 0x100, RZ, 0xc0, !PT ;  /* 0x00000100d7ff7812 */ /* 0x000fe2000788c0ff */
[----:B------:R-:W-:Y:S04]  /*158c0*/  IMAD.WIDE.U32 R8, R8, 0x30, RZ ;  /* 0x0000003008087825 */ /* 0x000fe800078e00ff */
[----:B------:R-:W-:Y:S01]  /*158d0*/  IMAD R0, R0, 0x30, RZ ;  /* 0x0000003000007824 */ /* 0x000fe200078e02ff */
[----:B-1----:R-:W-:Y:S03]  /*158e0*/  ISETP.GT.AND P2, PT, R3, 0x7f, PT ;  /* 0x0000007f0300780c */ /* 0x002fe60003f44270 */
[----:B------:R-:W-:Y:S01]  /*158f0*/  IMAD.IADD R0, R9, 0x1, R0 ;  /* 0x0000000109007824 */ /* 0x000fe200078e0200 */
[----:B------:R-:W-:Y:S04]  /*15900*/  IADD3 R9, P1, P0, R8, 0x40, R226 ;  /* 0x0000004008097810 */ /* 0x000fe8000783e0e2 */
[----:B------:R-:W-:Y:S02]  /*15910*/  IADD3.X R16, R0, RZ, R228, P1, P0 ;  /* 0x000000ff00107210 */ /* 0x000fe40000fe04e4 */
[----:B------:R-:W-:Y:S01]  /*15920*/  IADD3 R12, P1, P0, R8, 0x80, R226 ;  /* 0x00000080080c7810 */ /* 0x000fe2000783e0e2 */
[----:B------:R-:W-:Y:S01]  /*15930*/  LDSM.16.M88.4 R32, [R199] ;  /* 0x00000000c720783b */ /* 0x000fe20000000200 */
[----:B------:R-:W-:Y:S02]  /*15940*/  BSSY B0, `(.L_x_1946) ;  /* 0x000013e000007945 */ /* 0x000fe40003800000 */
[----:B------:R-:W-:Y:S01]  /*15950*/  IADD3.X R21, R0, RZ, R228, P1, P0 ;  /* 0x000000ff00157210 */ /* 0x000fe20000fe04e4 */
[----:B------:R-:W-:Y:S01]  /*15960*/  @!P2 IMAD.MOV.U32 R3, RZ, RZ, c[0x0][0x208] ;  /* 0x00008200ff03a624 */ /* 0x000fe200078e00ff */
[----:B------:R-:W-:Y:S01]  /*15970*/  IADD3 R13, P1, P0, R8, 0xc0, R226 ;  /* 0x000000c0080d7810 */ /* 0x000fe2000783e0e2 */
[----:B------:R-:W-:Y:S01]  /*15980*/  @!P2 IMAD.MOV.U32 R14, RZ, RZ, c[0x0][0x20c] ;  /* 0x00008300ff0ea624 */ /* 0x000fe200078e00ff */
[----:B------:R-:W-:Y:S02]  /*15990*/  LDSM.16.M88.4 R176, [R200] ;  /* 0x00000000c8b0783b */ /* 0x000fe40000000200 */
[----:B------:R-:W-:Y:S02]  /*159a0*/  IADD3.X R24, R0, RZ, R228, P1, P0 ;  /* 0x000000ff00187210 */ /* 0x000fe40000fe04e4 */
[C---:B------:R-:W-:Y:S02]  /*159b0*/  @!P2 LEA R7, P0, R3.reuse, R8, 0x5 ;  /* 0x000000080307a211 */ /* 0x040fe400078028ff */
[----:B------:R-:W-:Y:S02]  /*159c0*/  LDSM.16.M88.4 R180, [R203] ;  /* 0x00000000cbb4783b */ /* 0x000fe40000000200 */
[----:B------:R-:W-:Y:S02]  /*159d0*/  @!P2 LEA.HI.X R3, R3, R0, R14, 0x5, P0 ;  /* 0x000000000303a211 */ /* 0x000fe400000f2c0e */
[----:B------:R-:W-:Y:S02]  /*159e0*/  @!P2 IADD3 R14, P1, P0, R7, 0x40, R226 ;  /* 0x00000040070ea810 */ /* 0x000fe4000783e0e2 */
[----:B------:R-:W-:Y:S02]  /*159f0*/  LDSM.16.M88.4 R188, [R214] ;  /* 0x00000000d6bc783b */ /* 0x000fe40000000200 */
[----:B------:R-:W-:Y:S02]  /*15a00*/  @!P2 IADD3.X R172, R3, RZ, R228, P1, P0 ;  /* 0x000000ff03aca210 */ /* 0x000fe40000fe04e4 */
[----:B------:R-:W-:Y:S04]  /*15a10*/  @!P2 IADD3 R15, P1, P0, R7, 0x80, R226 ;  /* 0x00000080070fa810 */ /* 0x000fe8000783e0e2 */
[----:B------:R-:W-:Y:S02]  /*15a20*/  @!P2 IADD3.X R184, R3, RZ, R228, P1, P0 ;  /* 0x000000ff03b8a210 */ /* 0x000fe40000fe04e4 */
[----:B------:R-:W-:Y:S04]  /*15a30*/  @!P2 IADD3 R20, P1, P0, R7, 0xc0, R226 ;  /* 0x000000c00714a810 */ /* 0x000fe8000783e0e2 */
[--C-:B------:R-:W-:Y:S02]  /*15a40*/  @!P2 IADD3.X R185, R3, RZ, R228.reuse, P1, P0 ;  /* 0x000000ff03b9a210 */ /* 0x100fe40000fe04e4 */
[----:B------:R-:W-:Y:S05]  /*15a50*/  IADD3 R8, P0, R226, R8, RZ ;  /* 0x00000008e2087210 */ /* 0x000fea0007f1e0ff */
[----:B------:R-:W-:Y:S01]  /*15a60*/  IMAD.X R0, R0, 0x1, R228, P0 ;  /* 0x0000000100007824 */ /* 0x000fe200000e06e4 */
[C---:B------:R-:W-:Y:S04]  /*15a70*/  LEA R22, P0, R8.reuse, c[0x0][0x1f8], 0x1 ;  /* 0x00007e0008167a11 */ /* 0x040fe800078008ff */
[----:B------:R-:W-:Y:S02]  /*15a80*/  LEA.HI.X R23, R8, c[0x0][0x1fc], R0, 0x1, P0 ;  /* 0x00007f0008177a11 */ /* 0x000fe400000f0c00 */
[C---:B------:R-:W-:Y:S04]  /*15a90*/  LEA R8, P0, R9.reuse, c[0x0][0x1f8], 0x1 ;  /* 0x00007e0009087a11 */ /* 0x040fe800078008ff */
[----:B------:R-:W-:Y:S02]  /*15aa0*/  LEA.HI.X R9, R9, c[0x0][0x1fc], R16, 0x1, P0 ;  /* 0x00007f0009097a11 */ /* 0x000fe400000f0c10 */
[C---:B------:R-:W-:Y:S01]  /*15ab0*/  LEA R28, P0, R12.reuse, c[0x0][0x1f8], 0x1 ;  /* 0x00007e000c1c7a11 */ /* 0x040fe200078008ff */
[----:B------:R-:W1:Y:S03]  /*15ac0*/  LDSM.16.M88.4 R16, [R146] ;  /* 0x000000009210783b */ /* 0x000e660000000200 */
[----:B------:R-:W-:Y:S02]  /*15ad0*/  LEA.HI.X R29, R12, c[0x0][0x1fc], R21, 0x1, P0 ;  /* 0x00007f000c1d7a11 */ /* 0x000fe400000f0c15 */
[C---:B------:R-:W-:Y:S04]  /*15ae0*/  LEA R30, P0, R13.reuse, c[0x0][0x1f8], 0x1 ;  /* 0x00007e000d1e7a11 */ /* 0x040fe800078008ff */
[----:B------:R-:W-:Y:S02]  /*15af0*/  LEA.HI.X R31, R13, c[0x0][0x1fc], R24, 0x1, P0 ;  /* 0x00007f000d1f7a11 */ /* 0x000fe400000f0c18 */
[----:B------:R-:W-:Y:S01]  /*15b00*/  @!P2 IADD3 R7, P0, R7, R226, RZ ;  /* 0x000000e20707a210 */ /* 0x000fe20007f1e0ff */
[----:B------:R-:W2:Y:S04]  /*15b10*/  LDSM.16.M88.4 R24, [R146+0x800] ;  /* 0x000800009218783b */ /* 0x000ea80000000200 */
[----:B------:R-:W-:Y:S01]  /*15b20*/  @!P2 IMAD.X R3, R3, 0x1, R228, P0 ;  /* 0x000000010303a824 */ /* 0x000fe200000e06e4 */
[C---:B------:R-:W-:Y:S04]  /*15b30*/  @!P2 LEA R192, P0, R7.reuse, c[0x0][0x1f8], 0x1 ;  /* 0x00007e0007c0aa11 */ /* 0x040fe800078008ff */
[----:B------:R-:W-:Y:S02]  /*15b40*/  @!P2 LEA.HI.X R193, R7, c[0x0][0x1fc], R3, 0x1, P0 ;  /* 0x00007f0007c1aa11 */ /* 0x000fe400000f0c03 */
[C---:B------:R-:W-:Y:S04]  /*15b50*/  @!P2 LEA R194, P0, R14.reuse, c[0x0][0x1f8], 0x1 ;  /* 0x00007e000ec2aa11 */ /* 0x040fe800078008ff */
[----:B------:R-:W-:Y:S02]  /*15b60*/  @!P2 LEA.HI.X R195, R14, c[0x0][0x1fc], R172, 0x1, P0 ;  /* 0x00007f000ec3aa11 */ /* 0x000fe400000f0cac */
[C---:B------:R-:W-:Y:S01]  /*15b70*/  @!P2 LEA R218, P0, R15.reuse, c[0x0][0x1f8], 0x1 ;  /* 0x00007e000fdaaa11 */ /* 0x040fe200078008ff */
[----:B------:R-:W3:Y:S03]  /*15b80*/  LDSM.16.M88.4 R172, [R146+0x1000] ;  /* 0x0010000092ac783b */ /* 0x000ee60000000200 */
[----:B------:R-:W-:Y:S02]  /*15b90*/  @!P2 LEA.HI.X R219, R15, c[0x0][0x1fc], R184, 0x1, P0 ;  /* 0x00007f000fdbaa11 */ /* 0x000fe400000f0cb8 */
[C---:B------:R-:W-:Y:S04]  /*15ba0*/  @!P2 LEA R216, P0, R20.reuse, c[0x0][0x1f8], 0x1 ;  /* 0x00007e0014d8aa11 */ /* 0x040fe800078008ff */
[----:B------:R-:W-:Y:S01]  /*15bb0*/  @!P2 LEA.HI.X R217, R20, c[0x0][0x1fc], R185, 0x1, P0 ;  /* 0x00007f0014d9aa11 */ /* 0x000fe200000f0cb9 */
[C---:B-1----:R-:W-:Y:S01]  /*15bc0*/  HMMA.16816.F32 R12, R32.reuse, R16, RZ ;  /* 0x00000010200c723c */ /* 0x042fe200000018ff */
[----:B------:R-:W1:Y:S02]  /*15bd0*/  LDSM.16.M88.4 R184, [R213] ;  /* 0x00000000d5b8783b */ /* 0x000e640000000200 */
[----:B------:R-:W-:Y:S04]  /*15be0*/  ISETP.GT.AND P0, PT, R221, R235, PT ;  /* 0x000000ebdd00720c */ /* 0x000fe80003f04270 */
[----:B------:R-:W-:Y:S01]  /*15bf0*/  @!PT LDS RZ, [RZ] ;  /* 0x00000000fffff984 */ /* 0x000fe20000000800 */
[----:B------:R-:W-:Y:S01]  /*15c00*/  @!PT LDS RZ, [RZ] ;  /* 0x00000000fffff984 */ /* 0x000fe20000000800 */
[----:B------:R-:W-:Y:S01]  /*15c10*/  @!PT LDS RZ, [RZ] ;  /* 0x00000000fffff984 */ /* 0x000fe20000000800 */
[----:B------:R2:W-:Y:S01]  /*15c20*/  LDGSTS.E.BYPASS.LTC128B.128 [R223+0x4080], [R22.64], !P3 ;  /* 0x0408000016df7fae */ /* 0x0005e2000d901d4c */
[C---:B------:R-:W-:Y:S05]  /*15c30*/  HMMA.16816.F32 R16, R32.reuse, R18, RZ ;  /* 0x000000122010723c */ /* 0x040fea00000018ff */
[----:B------:R4:W-:Y:S06]  /*15c40*/  LDGSTS.E.BYPASS.LTC128B.128 [R223+0x5880], [R8.64], !P6 ;  /* 0x0588000008df7fae */ /* 0x0009ec000f101d4c */
[----:B------:R3:W-:Y:S06]  /*15c50*/  LDGSTS.E.BYPASS.LTC128B.128 [R223+0x7080], [R28.64], !P5 ;  /* 0x070800001cdf7fae */ /* 0x0007ec000e901d4c */
[----:B------:R3:W-:Y:S06]  /*15c60*/  LDGSTS.E.BYPASS.LTC128B.128 [R223+0x8880], [R30.64], !P4 ;  /* 0x088800001edf7fae */ /* 0x0007ec000e101d4c */
[----:B------:R5:W-:Y:S01]  /*15c70*/  @!P2 LDGSTS.E.BYPASS.LTC128B.128 [R223+0x5080], [R192.64], !P3 ;  /* 0x05080000c0dfafae */ /* 0x000be2000d901d4c */
[C---:B--2---:R-:W-:Y:S05]  /*15c80*/  HMMA.16816.F32 R20, R32.reuse, R24, RZ ;  /* 0x000000182014723c */ /* 0x044fea00000018ff */
[----:B------:R5:W-:Y:S03]  /*15c90*/  @!P2 LDGSTS.E.BYPASS.LTC128B.128 [R223+0x6880], [R194.64], !P6 ;  /* 0x06880000c2dfafae */ /* 0x000be6000f101d4c */
[C---:B------:R-:W-:Y:S03]  /*15ca0*/  HMMA.16816.F32 R24, R32.reuse, R26, RZ ;  /* 0x0000001a2018723c */ /* 0x040fe600000018ff */
[----:B------:R4:W-:Y:S06]  /*15cb0*/  @!P2 LDGSTS.E.BYPASS.LTC128B.128 [R223+0x8080], [R218.64], !P5 ;  /* 0x08080000dadfafae */ /* 0x0009ec000e901d4c */
[----:B------:R4:W-:Y:S01]  /*15cc0*/  @!P2 LDGSTS.E.BYPASS.LTC128B.128 [R223+0x9880], [R216.64], !P4 ;  /* 0x09880000d8dfafae */ /* 0x0009e2000e101d4c */
[C---:B---3--:R-:W-:Y:S05]  /*15cd0*/  HMMA.16816.F32 R28, R32.reuse, R172, RZ ;  /* 0x000000ac201c723c */ /* 0x048fea00000018ff */
[----:B------:R-:W0:Y:S03]  /*15ce0*/  LDGDEPBAR ;  /* 0x00000000000079af */ /* 0x000e260000000000 */
[----:B------:R-:W-:Y:S03]  /*15cf0*/  HMMA.16816.F32 R32, R32, R174, RZ ;  /* 0x000000ae2020723c */ /* 0x000fe600000018ff */
[----:B------:R-:W-:Y:S06]  /*15d00*/  LDSM.16.M88.4 R172, [R202] ;  /* 0x00000000caac783b */ /* 0x000fec0000000200 */
[----:B-----5:R-:W-:Y:S01]  /*15d10*/  LDSM.16.M88.4 R192, [R145+0x800] ;  /* 0x0008000091c0783b */ /* 0x020fe20000000200 */
[C---:B------:R-:W-:Y:S08]  /*15d20*/  HMMA.16816.F32 R12, R176.reuse, R180, R12 ;  /* 0x000000b4b00c723c */ /* 0x040ff0000000180c */
[C---:B------:R-:W-:Y:S01]  /*15d30*/  HMMA.16816.F32 R16, R176.reuse, R182, R16 ;  /* 0x000000b6b010723c */ /* 0x040fe20000001810 */
[----:B------:R-:W2:Y:S07]  /*15d40*/  LDSM.16.M88.4 R180, [R145] ;  /* 0x0000000091b4783b */ /* 0x000eae0000000200 */
[C---:B-1----:R-:W-:Y:S08]  /*15d50*/  HMMA.16816.F32 R20, R176.reuse, R184, R20 ;  /* 0x000000b8b014723c */ /* 0x042ff00000001814 */
[C---:B------:R-:W-:Y:S01]  /*15d60*/  HMMA.16816.F32 R24, R176.reuse, R186, R24 ;  /* 0x000000bab018723c */ /* 0x040fe20000001818 */
[----:B------:R-:W1:Y:S07]  /*15d70*/  LDSM.16.M88.4 R184, [R145+0x1000] ;  /* 0x0010000091b8783b */ /* 0x000e6e0000000200 */
[C---:B------:R-:W-:Y:S08]  /*15d80*/  HMMA.16816.F32 R28, R176.reuse, R188, R28 ;  /* 0x000000bcb01c723c */ /* 0x040ff0000000181c */
[----:B------:R-:W-:Y:S01]  /*15d90*/  HMMA.16816.F32 R32, R176, R190, R32 ;  /* 0x000000beb020723c */ /* 0x000fe20000001820 */
[----:B------:R-:W-:Y:S06]  /*15da0*/  LDSM.16.M88.4 R176, [R201] ;  /* 0x00000000c9b0783b */ /* 0x000fec0000000200 */
[----:B------:R-:W-:Y:S01]  /*15db0*/  LDSM.16.M88.4 R188, [R10+0x800] ;  /* 0x000800000abc783b */ /* 0x000fe20000000200 */
[C---:B--2---:R-:W-:Y:S08]  /*15dc0*/  HMMA.16816.F32 R12, R172.reuse, R180, R12 ;  /* 0x000000b4ac0c723c */ /* 0x044ff0000000180c */
[C---:B------:R-:W-:Y:S01]  /*15dd0*/  HMMA.16816.F32 R16, R172.reuse, R182, R16 ;  /* 0x000000b6ac10723c */ /* 0x040fe20000001810 */
[----:B------:R-:W2:Y:S07]  /*15de0*/  LDSM.16.M88.4 R180, [R10] ;  /* 0x000000000ab4783b */ /* 0x000eae0000000200 */
[C---:B------:R-:W-:Y:S08]  /*15df0*/  HMMA.16816.F32 R20, R172.reuse, R192, R20 ;  /* 0x000000c0ac14723c */ /* 0x040ff00000001814 */
[C---:B------:R-:W-:Y:S01]  /*15e00*/  HMMA.16816.F32 R24, R172.reuse, R194, R24 ;  /* 0x000000c2ac18723c */ /* 0x040fe20000001818 */
[----:B------:R-:W3:Y:S07]  /*15e10*/  LDSM.16.M88.4 R192, [R10+0x1000] ;  /* 0x001000000ac0783b */ /* 0x000eee0000000200 */
[C---:B-1----:R-:W-:Y:S08]  /*15e20*/  HMMA.16816.F32 R28, R172.reuse, R184, R28 ;  /* 0x000000b8ac1c723c */ /* 0x042ff0000000181c */
[----:B------:R-:W-:Y:S01]  /*15e30*/  HMMA.16816.F32 R32, R172, R186, R32 ;  /* 0x000000baac20723c */ /* 0x000fe20000001820 */
[----:B------:R-:W-:Y:S06]  /*15e40*/  LDSM.16.M88.4 R172, [R199+0x4000] ;  /* 0x00400000c7ac783b */ /* 0x000fec0000000200 */
[----:B------:R-:W-:Y:S01]  /*15e50*/  LDSM.16.M88.4 R184, [R146+0x2000] ;  /* 0x0020000092b8783b */ /* 0x000fe20000000200 */
[C---:B--2---:R-:W-:Y:S08]  /*15e60*/  HMMA.16816.F32 R12, R176.reuse, R180, R12 ;  /* 0x000000b4b00c723c */ /* 0x044ff0000000180c */
[C---:B------:R-:W-:Y:S01]  /*15e70*/  HMMA.16816.F32 R16, R176.reuse, R182, R16 ;  /* 0x000000b6b010723c */ /* 0x040fe20000001810 */
[----:B------:R-:W1:Y:S07]  /*15e80*/  LDSM.16.M88.4 R180, [R146+0x1800] ;  /* 0x0018000092b4783b */ /* 0x000e6e0000000200 */
[C---:B------:R-:W-:Y:S08]  /*15e90*/  HMMA.16816.F32 R20, R176.reuse, R188, R20 ;  /* 0x000000bcb014723c */ /* 0x040ff00000001814 */
[C---:B------:R-:W-:Y:S01]  /*15ea0*/  HMMA.16816.F32 R24, R176.reuse, R190, R24 ;  /* 0x000000beb018723c */ /* 0x040fe20000001818 */
[----:B------:R-:W2:Y:S07]  /*15eb0*/  LDSM.16.M88.4 R188, [R146+0x2800] ;  /* 0x0028000092bc783b */ /* 0x000eae0000000200 */
[C---:B---3--:R-:W-:Y:S08]  /*15ec0*/  HMMA.16816.F32 R28, R176.reuse, R192, R28 ;  /* 0x000000c0b01c723c */ /* 0x048ff0000000181c */
[----:B------:R-:W-:Y:S01]  /*15ed0*/  HMMA.16816.F32 R32, R176, R194, R32 ;  /* 0x000000c2b020723c */ /* 0x000fe20000001820 */
[----:B------:R-:W-:Y:S06]  /*15ee0*/  LDSM.16.M88.4 R176, [R200+0x4000] ;  /* 0x00400000c8b0783b */ /* 0x000fec0000000200 */
[----:B------:R-:W-:Y:S01]  /*15ef0*/  LDSM.16.M88.4 R192, [R204] ;  /* 0x00000000ccc0783b */ /* 0x000fe20000000200 */
[C---:B-1----:R-:W-:Y:S08]  /*15f00*/  HMMA.16816.F32 R12, R172.reuse, R180, R12 ;  /* 0x000000b4ac0c723c */ /* 0x042ff0000000180c */
[C---:B------:R-:W-:Y:S01]  /*15f10*/  HMMA.16816.F32 R16, R172.reuse, R182, R16 ;  /* 0x000000b6ac10723c */ /* 0x040fe20000001810 */
[----:B------:R-:W1:Y:S07]  /*15f20*/  LDSM.16.M88.4 R180, [R206] ;  /* 0x00000000ceb4783b */ /* 0x000e6e0000000200 */
[C---:B------:R-:W-:Y:S08]  /*15f30*/  HMMA.16816.F32 R20, R172.reuse, R184, R20 ;  /* 0x000000b8ac14723c */ /* 0x040ff00000001814 */
[C---:B------:R-:W-:Y:S01]  /*15f40*/  HMMA.16816.F32 R24, R172.reuse, R186, R24 ;  /* 0x000000baac18723c */ /* 0x040fe20000001818 */
[----:B------:R-:W3:Y:S07]  /*15f50*/  LDSM.16.M88.4 R184, [R205] ;  /* 0x00000000cdb8783b */ /* 0x000eee0000000200 */
[C---:B--2---:R-:W-:Y:S08]  /*15f60*/  HMMA.16816.F32 R28, R172.reuse, R188, R28 ;  /* 0x000000bcac1c723c */ /* 0x044ff0000000181c */
[----:B------:R-:W-:Y:S01]  /*15f70*/  HMMA.16816.F32 R32, R172, R190, R32 ;  /* 0x000000beac20723c */ /* 0x000fe20000001820 */
[----:B------:R-:W-:Y:S06]  /*15f80*/  LDSM.16.M88.4 R172, [R202+0x4000] ;  /* 0x00400000caac783b */ /* 0x000fec0000000200 */
[----:B------:R-:W2:Y:S01]  /*15f90*/  LDSM.16.M88.4 R188, [R145+0x1800] ;  /* 0x0018000091bc783b */ /* 0x000ea20000000200 */
[C---:B-1----:R-:W-:Y:S08]  /*15fa0*/  HMMA.16816.F32 R12, R176.reuse, R180, R12 ;  /* 0x000000b4b00c723c */ /* 0x042ff0000000180c */
[C---:B------:R-:W-:Y:S01]  /*15fb0*/  HMMA.16816.F32 R16, R176.reuse, R182, R16 ;  /* 0x000000b6b010723c */ /* 0x040fe20000001810 */
[----:B------:R-:W1:Y:S07]  /*15fc0*/  LDSM.16.M88.4 R180, [R145+0x2000] ;  /* 0x0020000091b4783b */ /* 0x000e6e0000000200 */
[C---:B------:R-:W-:Y:S08]  /*15fd0*/  HMMA.16816.F32 R20, R176.reuse, R192, R20 ;  /* 0x000000c0b014723c */ /* 0x040ff00000001814 */
[C---:B------:R-:W-:Y:S01]  /*15fe0*/  HMMA.16816.F32 R24, R176.reuse, R194, R24 ;  /* 0x000000c2b018723c */ /* 0x040fe20000001818 */
[----:B------:R-:W5:Y:S07]  /*15ff0*/  LDSM.16.M88.4 R192, [R145+0x2800] ;  /* 0x0028000091c0783b */ /* 0x000f6e0000000200 */
[C---:B---3--:R-:W-:Y:S08]  /*16000*/  HMMA.16816.F32 R28, R176.reuse, R184, R28 ;  /* 0x000000b8b01c723c */ /* 0x048ff0000000181c */
[----:B------:R-:W-:Y:S01]  /*16010*/  HMMA.16816.F32 R32, R176, R186, R32 ;  /* 0x000000bab020723c */ /* 0x000fe20000001820 */
[----:B------:R-:W-:Y:S06]  /*16020*/  LDSM.16.M88.4 R176, [R201+0x4000] ;  /* 0x00400000c9b0783b */ /* 0x000fec0000000200 */
[----:B------:R-:W3:Y:S01]  /*16030*/  LDSM.16.M88.4 R184, [R10+0x1800] ;  /* 0x001800000ab8783b */ /* 0x000ee20000000200 */
[C---:B--2---:R-:W-:Y:S08]  /*16040*/  HMMA.16816.F32 R12, R172.reuse, R188, R12 ;  /* 0x000000bcac0c723c */ /* 0x044ff0000000180c */
[C---:B------:R-:W-:Y:S01]  /*16050*/  HMMA.16816.F32 R16, R172.reuse, R190, R16 ;  /* 0x000000beac10723c */ /* 0x040fe20000001810 */
[----:B------:R-:W2:Y:S07]  /*16060*/  LDSM.16.M88.4 R188, [R10+0x2000] ;  /* 0x002000000abc783b */ /* 0x000eae0000000200 */
[C---:B-1----:R-:W-:Y:S08]  /*16070*/  HMMA.16816.F32 R20, R172.reuse, R180, R20 ;  /* 0x000000b4ac14723c */ /* 0x042ff00000001814 */
[C---:B------:R-:W-:Y:S01]  /*16080*/  HMMA.16816.F32 R24, R172.reuse, R182, R24 ;  /* 0x000000b6ac18723c */ /* 0x040fe20000001818 */
[----:B------:R-:W1:Y:S07]  /*16090*/  LDSM.16.M88.4 R180, [R10+0x2800] ;  /* 0x002800000ab4783b */ /* 0x000e6e0000000200 */
[C---:B-----5:R-:W-:Y:S08]  /*160a0*/  HMMA.16816.F32 R28, R172.reuse, R192, R28 ;  /* 0x000000c0ac1c723c */ /* 0x060ff0000000181c */
[----:B------:R-:W-:Y:S01]  /*160b0*/  HMMA.16816.F32 R32, R172, R194, R32 ;  /* 0x000000c2ac20723c */ /* 0x000fe20000001820 */
[----:B------:R-:W-:Y:S06]  /*160c0*/  LDSM.16.M88.4 R172, [R199+0x8000] ;  /* 0x00800000c7ac783b */ /* 0x000fec0000000200 */
[----:B------:R-:W-:Y:S01]  /*160d0*/  LDSM.16.M88.4 R192, [R146+0x3800] ;  /* 0x0038000092c0783b */ /* 0x000fe20000000200 */
[C---:B---3--:R-:W-:Y:S08]  /*160e0*/  HMMA.16816.F32 R12, R176.reuse, R184, R12 ;  /* 0x000000b8b00c723c */ /* 0x048ff0000000180c */
[C---:B------:R-:W-:Y:S01]  /*160f0*/  HMMA.16816.F32 R16, R176.reuse, R186, R16 ;  /* 0x000000bab010723c */ /* 0x040fe20000001810 */
[----:B------:R-:W3:Y:S07]  /*16100*/  LDSM.16.M88.4 R184, [R146+0x3000] ;  /* 0x0030000092b8783b */ /* 0x000eee0000000200 */
[C---:B--2---:R-:W-:Y:S08]  /*16110*/  HMMA.16816.F32 R20, R176.reuse, R188, R20 ;  /* 0x000000bcb014723c */ /* 0x044ff00000001814 */
[C---:B------:R-:W-:Y:S01]  /*16120*/  HMMA.16816.F32 R24, R176.reuse, R190, R24 ;  /* 0x000000beb018723c */ /* 0x040fe20000001818 */
[----:B------:R-:W2:Y:S07]  /*16130*/  LDSM.16.M88.4 R188, [R146+0x4000] ;  /* 0x0040000092bc783b */ /* 0x000eae0000000200 */
[C---:B-1----:R-:W-:Y:S08]  /*16140*/  HMMA.16816.F32 R28, R176.reuse, R180, R28 ;  /* 0x000000b4b01c723c */ /* 0x042ff0000000181c */
[----:B------:R-:W-:Y:S01]  /*16150*/  HMMA.16816.F32 R32, R176, R182, R32 ;  /* 0x000000b6b020723c */ /* 0x000fe20000001820 */
[----:B------:R-:W-:Y:S06]  /*16160*/  LDSM.16.M88.4 R176, [R200+0x8000] ;  /* 0x00800000c8b0783b */ /* 0x000fec0000000200 */
[----:B------:R-:W1:Y:S01]  /*16170*/  LDSM.16.M88.4 R180, [R209] ;  /* 0x00000000d1b4783b */ /* 0x000e620000000200 */
[C---:B---3--:R-:W-:Y:S08]  /*16180*/  HMMA.16816.F32 R12, R172.reuse, R184, R12 ;  /* 0x000000b8ac0c723c */ /* 0x048ff0000000180c */
[C---:B------:R-:W-:Y:S01]  /*16190*/  HMMA.16816.F32 R16, R172.reuse, R186, R16 ;  /* 0x000000baac10723c */ /* 0x040fe20000001810 */
[----:B------:R-:W3:Y:S07]  /*161a0*/  LDSM.16.M88.4 R184, [R207] ;  /* 0x00000000cfb8783b */ /* 0x000eee0000000200 */
[C---:B------:R-:W-:Y:S08]  /*161b0*/  HMMA.16816.F32 R20, R172.reuse, R192, R20 ;  /* 0x000000c0ac14723c */ /* 0x040ff00000001814 */
[C---:B------:R-:W-:Y:S01]  /*161c0*/  HMMA.16816.F32 R24, R172.reuse, R194, R24 ;  /* 0x000000c2ac18723c */ /* 0x040fe20000001818 */
[----:B------:R-:W5:Y:S07]  /*161d0*/  LDSM.16.M88.4 R192, [R208] ;  /* 0x00000000d0c0783b */ /* 0x000f6e0000000200 */
[C---:B--2---:R-:W-:Y:S08]  /*161e0*/  HMMA.16816.F32 R28, R172.reuse, R188, R28 ;  /* 0x000000bcac1c723c */ /* 0x044ff0000000181c */
[----:B------:R-:W-:Y:S01]  /*161f0*/  HMMA.16816.F32 R32, R172, R190, R32 ;  /* 0x000000beac20723c */ /* 0x000fe20000001820 */
[----:B------:R-:W-:Y:S06]  /*16200*/  LDSM.16.M88.4 R172, [R202+0x8000] ;  /* 0x00800000caac783b */ /* 0x000fec0000000200 */
[----:B------:R-:W-:Y:S01]  /*16210*/  LDSM.16.M88.4 R188, [R145+0x3800] ;  /* 0x0038000091bc783b */ /* 0x000fe20000000200 */
[C---:B-1----:R-:W-:Y:S08]  /*16220*/  HMMA.16816.F32 R12, R176.reuse, R180, R12 ;  /* 0x000000b4b00c723c */ /* 0x042ff0000000180c */
[C---:B------:R-:W-:Y:S01]  /*16230*/  HMMA.16816.F32 R16, R176.reuse, R182, R16 ;  /* 0x000000b6b010723c */ /* 0x040fe20000001810 */
[----:B------:R-:W1:Y:S07]  /*16240*/  LDSM.16.M88.4 R180, [R145+0x3000] ;  /* 0x0030000091b4783b */ /* 0x000e6e0000000200 */
[C---:B---3--:R-:W-:Y:S08]  /*16250*/  HMMA.16816.F32 R20, R176.reuse, R184, R20 ;  /* 0x000000b8b014723c */ /* 0x048ff00000001814 */
[C---:B------:R-:W-:Y:S01]  /*16260*/  HMMA.16816.F32 R24, R176.reuse, R186, R24 ;  /* 0x000000bab018723c */ /* 0x040fe20000001818 */
[----:B------:R-:W2:Y:S07]  /*16270*/  LDSM.16.M88.4 R184, [R145+0x4000] ;  /* 0x0040000091b8783b */ /* 0x000eae0000000200 */
[C---:B-----5:R-:W-:Y:S08]  /*16280*/  HMMA.16816.F32 R28, R176.reuse, R192, R28 ;  /* 0x000000c0b01c723c */ /* 0x060ff0000000181c */
[----:B------:R-:W-:Y:S01]  /*16290*/  HMMA.16816.F32 R32, R176, R194, R32 ;  /* 0x000000c2b020723c */ /* 0x000fe20000001820 */
[----:B------:R-:W-:Y:S06]  /*162a0*/  LDSM.16.M88.4 R176, [R201+0x8000] ;  /* 0x00800000c9b0783b */ /* 0x000fec0000000200 */
[----:B------:R-:W-:Y:S01]  /*162b0*/  LDSM.16.M88.4 R192, [R10+0x3800] ;  /* 0x003800000ac0783b */ /* 0x000fe20000000200 */
[C---:B-1----:R-:W-:Y:S08]  /*162c0*/  HMMA.16816.F32 R12, R172.reuse, R180, R12 ;  /* 0x000000b4ac0c723c */ /* 0x042ff0000000180c */
[C---:B------:R-:W-:Y:S01]  /*162d0*/  HMMA.16816.F32 R16, R172.reuse, R182, R16 ;  /* 0x000000b6ac10723c */ /* 0x040fe20000001810 */
[----:B------:R-:W1:Y:S07]  /*162e0*/  LDSM.16.M88.4 R180, [R10+0x3000] ;  /* 0x003000000ab4783b */ /* 0x000e6e0000000200 */
[C---:B------:R-:W-:Y:S08]  /*162f0*/  HMMA.16816.F32 R20, R172.reuse, R188, R20 ;  /* 0x000000bcac14723c */ /* 0x040ff00000001814 */
[C---:B------:R-:W-:Y:S01]  /*16300*/  HMMA.16816.F32 R24, R172.reuse, R190, R24 ;  /* 0x000000beac18723c */ /* 0x040fe20000001818 */
[----:B------:R-:W3:Y:S07]  /*16310*/  LDSM.16.M88.4 R188, [R10+0x4000] ;  /* 0x004000000abc783b */ /* 0x000eee0000000200 */
[C---:B--2---:R-:W-:Y:S08]  /*16320*/  HMMA.16816.F32 R28, R172.reuse, R184, R28 ;  /* 0x000000b8ac1c723c */ /* 0x044ff0000000181c */
        /* <DEDUP_REMOVED lines=26> */
[C---:B---3--:R-:W-:Y:S08]  /*164d0*/  HMMA.16816.F32 R20, R176.reuse, R184, R20 ;  /* 0x000000b8b014723c */ /* 0x048ff00000001814 */
[C---:B------:R-:W-:Y:S01]  /*164e0*/  HMMA.16816.F32 R24, R176.reuse, R186, R24 ;  /* 0x000000bab018723c */ /* 0x040fe20000001818 */
[----:B------:R-:W-:Y:S07]  /*164f0*/  LDSM.16.M88.4 R184, [R201+0xc000] ;  /* 0x00c00000c9b8783b */ /* 0x000fee0000000200 */
[C---:B------:R-:W-:Y:S08]  /*16500*/  HMMA.16816.F32 R28, R176.reuse, R188, R28 ;  /* 0x000000bcb01c723c */ /* 0x040ff0000000181c */
[----:B------:R-:W-:Y:S01]  /*16510*/  HMMA.16816.F32 R32, R176, R190, R32 ;  /* 0x000000beb020723c */ /* 0x000fe20000001820 */
[----:B------:R-:W3:Y:S06]  /*16520*/  LDSM.16.M88.4 R176, [R145+0x5800] ;  /* 0x0058000091b0783b */ /* 0x000eec0000000200 */
[----:B------:R-:W5:Y:S01]  /*16530*/  LDSM.16.M88.4 R188, [R10+0x4800] ;  /* 0x004800000abc783b */ /* 0x000f620000000200 */
[C---:B--2---:R-:W-:Y:S08]  /*16540*/  HMMA.16816.F32 R12, R172.reuse, R192, R12 ;  /* 0x000000c0ac0c723c */ /* 0x044ff0000000180c */
[C---:B------:R-:W-:Y:S08]  /*16550*/  HMMA.16816.F32 R16, R172.reuse, R194, R16 ;  /* 0x000000c2ac10723c */ /* 0x040ff00000001810 */
[C---:B-1----:R-:W-:Y:S08]  /*16560*/  HMMA.16816.F32 R20, R172.reuse, R180, R20 ;  /* 0x000000b4ac14723c */ /* 0x042ff00000001814 */
[C---:B------:R-:W-:Y:S08]  /*16570*/  HMMA.16816.F32 R24, R172.reuse, R182, R24 ;  /* 0x000000b6ac18723c */ /* 0x040ff00000001818 */
[C---:B---3--:R-:W-:Y:S08]  /*16580*/  HMMA.16816.F32 R28, R172.reuse, R176, R28 ;  /* 0x000000b0ac1c723c */ /* 0x048ff0000000181c */
[----:B------:R-:W-:Y:S01]  /*16590*/  HMMA.16816.F32 R32, R172, R178, R32 ;  /* 0x000000b2ac20723c */ /* 0x000fe20000001820 */
[----:B------:R-:W1:Y:S07]  /*165a0*/  LDSM.16.M88.4 R172, [R10+0x5000] ;  /* 0x005000000aac783b */ /* 0x000e6e0000000200 */
[C---:B-----5:R-:W-:Y:S08]  /*165b0*/  HMMA.16816.F32 R12, R184.reuse, R188, R12 ;  /* 0x000000bcb80c723c */ /* 0x060ff0000000180c */
        /* <DEDUP_REMOVED lines=22> */
[----:B------:R-:W-:Y:S09]  /*16720*/  FMUL.FTZ R27, R27, c[0x0][0x320] ;  /* 0x0000c8001b1b7a20 */ /* 0x000ff20000410000 */
[----:B------:R-:W1:Y:S01]  /*16730*/  MUFU.TANH R173, R17 ;  /* 0x0000001100ad7308 */ /* 0x000e620000002400 */
[----:B-----5:R-:W5:Y:S01]  /*16740*/  LDSM.16.M88.4 R12, [R10+0x5800] ;  /* 0x005800000a0c783b */ /* 0x020f620000000200 */
[----:B------:R-:W-:Y:S08]  /*16750*/  DEPBAR.LE SB0, 0x0 ;  /* 0x000080000000791a */ /* 0x000ff00000000000 */
[----:B------:R-:W1:Y:S01]  /*16760*/  MUFU.TANH R183, R18 ;  /* 0x0000001200b77308 */ /* 0x000e620000002400 */
[----:B------:R-:W-:Y:S09]  /*16770*/  BAR.SYNC.DEFER_BLOCKING 0x0 ;  /* 0x0000000000007b1d */ /* 0x000ff20000010000 */
[----:B------:R1:W1:Y:S10]  /*16780*/  MUFU.TANH R182, R19 ;  /* 0x0000001300b67308 */ /* 0x0002740000002400 */
[----:B------:R2:W2:Y:S10]  /*16790*/  MUFU.TANH R172, R20 ;  /* 0x0000001400ac7308 */ /* 0x0004b40000002400 */
[----:B------:R3:W3:Y:S01]  /*167a0*/  MUFU.TANH R179, R26 ;  /* 0x0000001a00b37308 */ /* 0x0006e20000002400 */
[C---:B-----5:R-:W-:Y:S05]  /*167b0*/  HMMA.16816.F32 R28, R184.reuse, R12, R28 ;  /* 0x0000000cb81c723c */ /* 0x060fea000000181c */
[----:B-1----:R-:W-:Y:S04]  /*167c0*/  FMUL.FTZ R19, R25, c[0x0][0x320] ;  /* 0x0000c80019137a20 */ /* 0x002fe80000410000 */
[----:B------:R1:W1:Y:S01]  /*167d0*/  MUFU.TANH R174, R27 ;  /* 0x0000001b00ae7308 */ /* 0x0002620000002400 */
[----:B------:R-:W-:Y:S03]  /*167e0*/  HMMA.16816.F32 R32, R184, R14, R32 ;  /* 0x0000000eb820723c */ /* 0x000fe60000001820 */
[----:B--2---:R-:W-:Y:S06]  /*167f0*/  FMUL.FTZ R20, R24, c[0x0][0x320] ;  /* 0x0000c80018147a20 */ /* 0x004fec0000410000 */
[----:B------:R-:W2:Y:S05]  /*16800*/  MUFU.TANH R21, R21 ;  /* 0x0000001500157308 */ /* 0x000eaa0000002400 */
[----:B------:R-:W-:Y:S05]  /*16810*/  FMUL.FTZ R18, R28, c[0x0][0x320] ;  /* 0x0000c8001c127a20 */ /* 0x000fea0000410000 */
[----:B------:R4:W2:Y:S01]  /*16820*/  MUFU.TANH R181, R22 ;  /* 0x0000001600b57308 */ /* 0x0008a20000002400 */
[----:B------:R-:W-:Y:S02]  /*16830*/  FMUL.FTZ R17, R29, c[0x0][0x320] ;  /* 0x0000c8001d117a20 */ /* 0x000fe40000410000 */
[----:B------:R-:W-:Y:S02]  /*16840*/  FMUL.FTZ R29, R30, c[0x0][0x320] ;  /* 0x0000c8001e1d7a20 */ /* 0x000fe40000410000 */
[----:B------:R-:W-:Y:S02]  /*16850*/  FMUL.FTZ R28, R31, c[0x0][0x320] ;  /* 0x0000c8001f1c7a20 */ /* 0x000fe40000410000 */
[----:B------:R-:W-:Y:S02]  /*16860*/  FMUL.FTZ R16, R32, c[0x0][0x320] ;  /* 0x0000c80020107a20 */ /* 0x000fe40000410000 */
[----:B---3--:R-:W-:Y:S01]  /*16870*/  FMUL.FTZ R26, R33, c[0x0][0x320] ;  /* 0x0000c800211a7a20 */ /* 0x008fe20000410000 */
[----:B------:R4:W3:Y:S01]  /*16880*/  MUFU.TANH R180, R23 ;  /* 0x0000001700b47308 */ /* 0x0008e20000002400 */
[----:B-1----:R-:W-:Y:S02]  /*16890*/  FMUL.FTZ R27, R34, c[0x0][0x320] ;  /* 0x0000c800221b7a20 */ /* 0x002fe40000410000 */
[----:B------:R-:W-:Y:S07]  /*168a0*/  FMUL.FTZ R30, R35, c[0x0][0x320] ;  /* 0x0000c800231e7a20 */ /* 0x000fee0000410000 */
        /* <DEDUP_REMOVED lines=14> */
[C---:B------:R-:W-:Y:S01]  /*16990*/  IMAD.WIDE.U32 R8, R0.reuse, c[0x0][0x1e0], RZ ;  /* 0x0000780000087a25 */ /* 0x040fe200078e00ff */
        /* <DEDUP_REMOVED lines=27> */
[--C-:B------:R-:W-:Y:S02]  /*16b50*/  @P1 IADD3.X R7, R0, RZ, R222.reuse, P3, P2 ;  /* 0x000000ff00071210 */ /* 0x100fe40001fe44de */
        /* <DEDUP_REMOVED lines=28> */
.L_x_1947:
[----:B--234-:R-:W-:Y:S05]  /*16d20*/  BSYNC B0 ;  /* 0x0000000000007941 */ /* 0x01cfea0003800000 */
.L_x_1946:
[----:B------:R-:W-:Y:S01]  /*16d30*/  ISETP.GE.AND P1, PT, R244, 0x1, PT ;  /* 0x00000001f400780c */ /* 0x000fe20003f26270 */
[----:B------:R-:W-:Y:S01]  /*16d40*/  IMAD.MOV.U32 R0, RZ, RZ, c[0x0][0x2c4] ;  /* 0x0000b100ff007624 */ /* 0x000fe200078e00ff */
[----:B------:R-:W2:Y:S01]  /*16d50*/  LDL R9, [R1+0x4] ;  /* 0x0000040001097983 */ /* 0x000ea20000100800 */
[----:B------:R-:W-:Y:S03]  /*16d60*/  IMAD R3, R221, -0x30, RZ ;  /* 0xffffffd0dd037824 */ /* 0x000fe600078e02ff */
[----:B------:R-:W-:Y:S01]  /*16d70*/  ISETP.NE.AND P0, PT, R0, 0x1, PT ;  /* 0x000000010000780c */ /* 0x000fe20003f05270 */
[----:B------:R-:W0:Y:S01]  /*16d80*/  LDGDEPBAR ;  /* 0x00000000000079af */ /* 0x000e220000000000 */
[----:B------:R-:W-:Y:S02]  /*16d90*/  IMAD.IADD R15, R3, 0x1, -R236 ;  /* 0x00000001030f7824 */ /* 0x000fe400078e0aec */
[----:B--2---:R-:W-:Y:S05]  /*16da0*/  IMAD R9, R9, 0x80, R240 ;  /* 0x0000008009097824 */ /* 0x004fea00078e02f0 */
[----:B------:R-:W-:Y:S05]  /*16db0*/  IADD3 R9, R237, R9, R238 ;  /* 0x00000009ed097210 */ /* 0x000fea0007ffe0ee */
[----:B------:R-:W-:Y:S05]  /*16dc0*/  @P0 IMAD.HI.U32 R0, R9, c[0x0][0x2c8], RZ ;  /* 0x0000b20009000a27 */ /* 0x000fea00078e00ff */
[----:B------:R-:W-:Y:S02]  /*16dd0*/  @P0 SHF.R.U32.HI R9, RZ, c[0x0][0x2cc], R0 ;  /* 0x0000b300ff090a19 */ /* 0x000fe40000011600 */
[----:B------:R-:W-:Y:S03]  /*16de0*/  IADD3 R0, -R236, 0x1, R3 ;  /* 0x00000001ec007810 */ /* 0x000fe60007ffe103 */
[----:B------:R-:W2:Y:S01]  /*16df0*/  SHFL.IDX PT, R8, R9, RZ, 0x1c1f ;  /* 0x001c1fff09087589 */ /* 0x000ea200000e0000 */
        /* <DEDUP_REMOVED lines=19> */
.L_x_1950:
[----:B------:R-:W-:Y:S04]  /*16f30*/  MOV R14, c[0x0][0x32c] ;  /* 0x0000cb00000e7a02 */ /* 0x000fe80000000f00 */
[----:B------:R-:W-:Y:S11]  /*16f40*/  ISETP.NE.AND P0, PT, R14, 0x1, PT ;  /* 0x000000010e00780c */ /* 0x000ff60003f05270 */
[----:B------:R-:W-:Y:S02]  /*16f50*/  @!UPT UIADD3 URZ, URZ, URZ, URZ ;  /* 0x0000003f3f3ff290 */ /* 0x000fe4000fffe03f */
[----:B------:R-:W-:Y:S05]  /*16f60*/  @P0 IMAD.HI.U32 R14, R8, c[0x0][0x330], RZ ;  /* 0x0000cc00080e0a27 */ /* 0x000fea00078e00ff */
[----:B------:R-:W-:Y:S02]  /*16f70*/  @P0 SHF.R.U32.HI R8, RZ, c[0x0][0x334], R14 ;  /* 0x0000cd00ff080a19 */ /* 0x000fe4000001160e */
.L_x_1951:
[----:B------:R-:W-:Y:S05]  /*16f80*/  BSYNC B0 ;  /* 0x0000000000007941 */ /* 0x000fea0003800000 */
.L_x_1949:
[----:B------:R-:W-:Y:S05]  /*16f90*/  IMAD R8, R8, c[0x0][0x32c], R15 ;  /* 0x0000cb0008087a24 */ /* 0x000fea00078e020f */
[----:B------:R-:W-:Y:S02]  /*16fa0*/  IMNMX R0, R0, R8, !PT ;  /* 0x0000000800007217 */ /* 0x000fe40007800200 */
[----:B------:R-:W-:Y:S04]  /*16fb0*/  IADD3 R8, R8, c[0x0][0x32c], RZ ;  /* 0x0000cb0008087a10 */ /* 0x000fe80007ffe0ff */
[----:B------:R-:W-:Y:S02]  /*16fc0*/  IMNMX R7, R7, R8, PT ;  /* 0x0000000807077217 */ /* 0x000fe40003800200 */
.L_x_1948:
[C---:B------:R-:W-:Y:S02]  /*16fd0*/  ISETP.GE.AND P0, PT, R3.reuse, 0x2, PT ;  /* 0x000000020300780c */ /* 0x040fe40003f06270 */
[----:B------:R-:W-:Y:S02]  /*16fe0*/  ISETP.GE.AND P1, PT, R3, 0x9, PT ;  /* 0x000000090300780c */ /* 0x000fe40003f26270 */
        /* <DEDUP_REMOVED lines=16> */
[C---:B------:R-:W-:Y:S02]  /*170f0*/  ISETP.GT.AND P0, PT, R0.reuse, 0x9, !P1 ;  /* 0x000000090000780c */ /* 0x040fe40004f04270 */
[----:B------:R-:W-:Y:S02]  /*17100*/  ISETP.GE.AND P2, PT, R3, 0x29, PT ;  /* 0x000000290300780c */ /* 0x000fe40003f46270 */
        /* <DEDUP_REMOVED lines=9> */
[----:B------:R-:W-:Y:S02]  /*171a0*/  FSEL R22, R172, -INF , !P0 ;  /* 0xff800000ac167808 */ /* 0x000fe40004000000 */
        /* <DEDUP_REMOVED lines=8> */
[----:B-1----:R-:W-:Y:S02]  /*17230*/  FSEL R20, R20, -INF , !P0 ;  /* 0xff80000014147808 */ /* 0x002fe40004000000 */
        /* <DEDUP_REMOVED lines=40> */
.L_x_1954:
[----:B------:R-:W-:Y:S04]  /*174c0*/  MOV R9, c[0x0][0x32c] ;  /* 0x0000cb0000097a02 */ /* 0x000fe80000000f00 */
[----:B------:R-:W-:Y:S11]  /*174d0*/  ISETP.NE.AND P0, PT, R9, 0x1, PT ;  /* 0x000000010900780c */ /* 0x000ff60003f05270 */
[----:B------:R-:W-:Y:S02]  /*174e0*/  @!UPT UIADD3 URZ, URZ, URZ, URZ ;  /* 0x0000003f3f3ff290 */ /* 0x000fe4000fffe03f */
[----:B------:R-:W-:Y:S05]  /*174f0*/  @P0 IMAD.HI.U32 R9, R0, c[0x0][0x330], RZ ;  /* 0x0000cc0000090a27 */ /* 0x000fea00078e00ff */
[----:B------:R-:W-:Y:S02]  /*17500*/  @P0 SHF.R.U32.HI R0, RZ, c[0x0][0x334], R9 ;  /* 0x0000cd00ff000a19 */ /* 0x000fe40000011609 */
.L_x_1955:
[----:B------:R-:W-:Y:S05]  /*17510*/  BSYNC B0 ;  /* 0x0000000000007941 */ /* 0x000fea0003800000 */
.L_x_1953:
[----:B------:R-:W-:Y:S05]  /*17520*/  IMAD R0, R0, c[0x0][0x32c], R15 ;  /* 0x0000cb0000007a24 */ /* 0x000fea00078e020f */
[----:B------:R-:W-:Y:S02]  /*17530*/  IMNMX R3, R3, R0, !PT ;  /* 0x0000000003037217 */ /* 0x000fe40007800200 */
[----:B------:R-:W-:Y:S04]  /*17540*/  IADD3 R0, R0, c[0x0][0x32c], RZ ;  /* 0x0000cb0000007a10 */ /* 0x000fe80007ffe0ff */
[----:B------:R-:W-:Y:S02]  /*17550*/  IMNMX R7, R7, R0, PT ;  /* 0x0000000007077217 */ /* 0x000fe40003800200 */
.L_x_1952:
        /* <DEDUP_REMOVED lines=22> */
[----:B------:R-:W-:Y:S01]  /*176c0*/  ISETP.GT.AND P0, PT, R3, RZ, !P1 ;  /* 0x000000ff0300720c */ /* 0x000fe20004f04270 */
[----:B------:R-:W1:Y:S01]  /*176d0*/  MUFU.EX2 R0, R0 ;  /* 0x0000000000007308 */ /* 0x000e620000000800 */
[----:B------:R-:W-:Y:S01]  /*176e0*/  LOP3.LUT P1, RZ, R215, 0x8, RZ, 0xc0, !PT ;  /* 0x00000008d7ff7812 */ /* 0x000fe2000782c0ff */
[--C-:B------:R-:W-:Y:S01]  /*176f0*/  FFMA.FTZ R13, R8, c[0x0][0x2d0], -R2.reuse ;  /* 0x0000b400080d7a23 */ /* 0x100fe20000010802 */
[----:B------:R-:W-:Y:S01]  /*17700*/  ISETP.LT.OR P0, PT, R7, 0x1, P0 ;  /* 0x000000010700780c */ /* 0x000fe20000701670 */
[--C-:B------:R-:W-:Y:S02]  /*17710*/  FFMA.FTZ R190, R14, c[0x0][0x2d0], -R2.reuse ;  /* 0x0000b4000ebe7a23 */ /* 0x100fe40000010802 */
[--C-:B------:R-:W-:Y:S01]  /*17720*/  FFMA.FTZ R25, R25, c[0x0][0x2d0], -R2.reuse ;  /* 0x0000b40019197a23 */ /* 0x100fe20000010802 */
[----:B------:R-:W-:Y:S01]  /*17730*/  FSEL R8, R189, -INF , !P0 ;  /* 0xff800000bd087808 */ /* 0x000fe20004000000 */
[--C-:B------:R-:W-:Y:S01]  /*17740*/  FFMA.FTZ R186, R21, c[0x0][0x2d0], -R2.reuse ;  /* 0x0000b40015ba7a23 */ /* 0x100fe20000010802 */
[----:B------:R-:W-:Y:S01]  /*17750*/  LOP3.LUT P0, RZ, R215, 0x10, RZ, 0xc0, !PT ;  /* 0x00000010d7ff7812 */ /* 0x000fe2000780c0ff */
[----:B------:R-:W2:Y:S01]  /*17760*/  MUFU.EX2 R172, R13 ;  /* 0x0000000d00ac7308 */ /* 0x000ea20000000800 */
[--C-:B------:R-:W-:Y:S02]  /*17770*/  FFMA.FTZ R184, R19, c[0x0][0x2d0], -R2.reuse ;  /* 0x0000b40013b87a23 */ /* 0x100fe40000010802 */
[----:B------:R-:W-:Y:S01]  /*17780*/  ISETP.GT.AND P0, PT, R3, 0x1, !P0 ;  /* 0x000000010300780c */ /* 0x000fe20004704270 */
[--C-:B------:R-:W-:Y:S02]  /*17790*/  FFMA.FTZ R193, R18, c[0x0][0x2d0], -R2.reuse ;  /* 0x0000b40012c17a23 */ /* 0x100fe40000010802 */
[--C-:B------:R-:W-:Y:S01]  /*177a0*/  FFMA.FTZ R192, R17, c[0x0][0x2d0], -R2.reuse ;  /* 0x0000b40011c07a23 */ /* 0x100fe20000010802 */
[----:B------:R-:W-:Y:S01]  /*177b0*/  ISETP.LT.OR P0, PT, R7, 0x2, P0 ;  /* 0x000000020700780c */ /* 0x000fe20000701670 */
[--C-:B------:R-:W-:Y:S02]  /*177c0*/  FFMA.FTZ R191, R16, c[0x0][0x2d0], -R2.reuse ;  /* 0x0000b40010bf7a23 */ /* 0x100fe40000010802 */
[----:B------:R-:W3:Y:S01]  /*177d0*/  MUFU.EX2 R25, R25 ;  /* 0x0000001900197308 */ /* 0x000ee20000000800 */
[----:B------:R-:W-:Y:S01]  /*177e0*/  FSEL R12, R188, -INF , !P0 ;  /* 0xff800000bc0c7808 */ /* 0x000fe20004000000 */
[--C-:B------:R-:W-:Y:S01]  /*177f0*/  FFMA.FTZ R187, R22, c[0x0][0x2d0], -R2.reuse ;  /* 0x0000b40016bb7a23 */ /* 0x100fe20000010802 */
[----:B------:R-:W-:Y:S01]  /*17800*/  ISETP.GT.AND P0, PT, R3, 0x8, !P1 ;  /* 0x000000080300780c */ /* 0x000fe20004f04270 */
[--C-:B------:R-:W-:Y:S01]  /*17810*/  FFMA.FTZ R185, R20, c[0x0][0x2d0], -R2.reuse ;  /* 0x0000b40014b97a23 */ /* 0x100fe20000010802 */
[----:B------:R-:W-:Y:S01]  /*17820*/  LOP3.LUT P1, RZ, R215, 0x20, RZ, 0xc0, !PT ;  /* 0x00000020d7ff7812 */ /* 0x000fe2000782c0ff */
[--C-:B------:R-:W-:Y:S01]  /*17830*/  FFMA.FTZ R24, R24, c[0x0][0x2d0], -R2.reuse ;  /* 0x0000b40018187a23 */ /* 0x100fe20000010802 */
[----:B------:R-:W-:Y:S01]  /*17840*/  ISETP.LT.OR P0, PT, R7, 0x9, P0 ;  /* 0x000000090700780c */ /* 0x000fe20000701670 */
[----:B------:R-:W-:Y:S02]  /*17850*/  FFMA.FTZ R23, R23, c[0x0][0x2d0], -R2 ;  /* 0x0000b40017177a23 */ /* 0x000fe40000010802 */
[C---:B-1----:R-:W-:Y:S01]  /*17860*/  FMUL.FTZ R16, R0.reuse, R164 ;  /* 0x000000a400107220 */ /* 0x042fe20000410000 */
[----:B------:R-:W-:Y:S01]  /*17870*/  FSEL R14, R183, -INF , !P0 ;  /* 0xff800000b70e7808 */ /* 0x000fe20004000000 */
[----:B------:R-:W-:Y:S01]  /*17880*/  MUFU.EX2 R24, R24 ;  /* 0x0000001800187308 */ /* 0x000fe20000000800 */
[----:B------:R-:W-:Y:S01]  /*17890*/  LOP3.LUT P0, RZ, R215, 0x4, RZ, 0xc0, !PT ;  /* 0x00000004d7ff7812 */ /* 0x000fe2000780c0ff */
[C---:B--2---:R-:W-:Y:S02]  /*178a0*/  FFMA.FTZ R2, R0.reuse, R229, R172 ;  /* 0x000000e500027223 */ /* 0x044fe400000100ac */
[C---:B------:R-:W-:Y:S01]  /*178b0*/  FMUL.FTZ R17, R0.reuse, R165 ;  /* 0x000000a500117220 */ /* 0x040fe20000410000 */
[----:B------:R-:W-:Y:S01]  /*178c0*/  ISETP.GT.AND P0, PT, R3, 0x9, !P0 ;  /* 0x000000090300780c */ /* 0x000fe20004704270 */
[C---:B------:R-:W-:Y:S02]  /*178d0*/  FMUL.FTZ R32, R0.reuse, R148 ;  /* 0x0000009400207220 */ /* 0x040fe40000410000 */
[C---:B------:R-:W-:Y:S01]  /*178e0*/  FMUL.FTZ R33, R0.reuse, R149 ;  /* 0x0000009500217220 */ /* 0x040fe20000410000 */
[----:B------:R-:W-:Y:S01]  /*178f0*/  ISETP.LT.OR P0, PT, R7, 0xa, P0 ;  /* 0x0000000a0700780c */ /* 0x000fe20000701670 */
[----:B------:R-:W1:Y:S01]  /*17900*/  MUFU.EX2 R23, R23 ;  /* 0x0000001700177308 */ /* 0x000e620000000800 */
[----:B------:R-:W-:Y:S01]  /*17910*/  FMUL.FTZ R20, R0, R160 ;  /* 0x000000a000147220 */ /* 0x000fe20000410000 */
[C---:B---3--:R-:W-:Y:S01]  /*17920*/  F2FP.PACK_AB R172, R25.reuse, R172 ;  /* 0x000000ac19ac723e */ /* 0x048fe200000000ff */
[----:B------:R-:W-:Y:S01]  /*17930*/  FADD.FTZ R13, R25, R2 ;  /* 0x00000002190d7221 */ /* 0x000fe20000010000 */
[----:B------:R-:W-:Y:S01]  /*17940*/  FSEL R175, R182, -INF , !P0 ;  /* 0xff800000b6af7808 */ /* 0x000fe20004000000 */
[C---:B------:R-:W-:Y:S01]  /*17950*/  FMUL.FTZ R21, R0.reuse, R161 ;  /* 0x000000a100157220 */ /* 0x040fe20000410000 */
[----:B------:R-:W-:Y:S01]  /*17960*/  LOP3.LUT P0, RZ, R215, 0x2, RZ, 0xc0, !PT ;  /* 0x00000002d7ff7812 */ /* 0x000fe2000780c0ff */
[----:B------:R-:W-:Y:S01]  /*17970*/  FMUL.FTZ R25, R0, R157 ;  /* 0x0000009d00197220 */ /* 0x000fe20000410000 */
[----:B------:R-:W-:Y:S01]  /*17980*/  FMNMX.FTZ R2, R8, R4, !PT ;  /* 0x0000000408027209 */ /* 0x000fe20007810000 */
[C---:B------:R-:W-:Y:S01]  /*17990*/  FMUL.FTZ R36, R0.reuse, R36 ;  /* 0x0000002400247220 */ /* 0x040fe20000410000 */
[----:B------:R-:W-:Y:S01]  /*179a0*/  ISETP.GT.AND P0, PT, R3, 0x10, !P0 ;  /* 0x000000100300780c */ /* 0x000fe20004704270 */
[----:B------:R-:W-:Y:S01]  /*179b0*/  FMUL.FTZ R37, R0, R37 ;  /* 0x0000002500257220 */ /* 0x000fe20000410000 */
[----:B------:R-:W-:Y:S01]  /*179c0*/  FMNMX.FTZ R2, R12, R2, !PT ;  /* 0x000000020c027209 */ /* 0x000fe20007810000 */
[C---:B------:R-:W-:Y:S01]  /*179d0*/  FMUL.FTZ R40, R0.reuse, R40 ;  /* 0x0000002800287220 */ /* 0x040fe20000410000 */
[----:B------:R-:W-:Y:S01]  /*179e0*/  ISETP.LT.OR P0, PT, R7, 0x11, P0 ;  /* 0x000000110700780c */ /* 0x000fe20000701670 */
[----:B------:R-:W-:Y:S01]  /*179f0*/  FMUL.FTZ R41, R0, R41 ;  /* 0x0000002900297220 */ /* 0x000fe20000410000 */
[----:B------:R-:W-:Y:S01]  /*17a00*/  FMNMX.FTZ R2, R14, R2, !PT ;  /* 0x000000020e027209 */ /* 0x000fe20007810000 */
[C---:B------:R-:W-:Y:S01]  /*17a10*/  FMUL.FTZ R44, R0.reuse, R44 ;  /* 0x0000002c002c7220 */ /* 0x040fe20000410000 */
[----:B------:R-:W-:Y:S01]  /*17a20*/  FSEL R181, R181, -INF , !P0 ;  /* 0xff800000b5b57808 */ /* 0x000fe20004000000 */
[C---:B------:R-:W-:Y:S01]  /*17a30*/  FMUL.FTZ R45, R0.reuse, R45 ;  /* 0x0000002d002d7220 */ /* 0x040fe20000410000 */
[----:B------:R-:W-:Y:S01]  /*17a40*/  LOP3.LUT P0, RZ, R215, 0x1, RZ, 0xc0, !PT ;  /* 0x00000001d7ff7812 */ /* 0x000fe2000780c0ff */
[C---:B------:R-:W-:Y:S01]  /*17a50*/  FMUL.FTZ R48, R0.reuse, R48 ;  /* 0x0000003000307220 */ /* 0x040fe20000410000 */
[----:B------:R-:W-:Y:S01]  /*17a60*/  FMNMX.FTZ R2, R175, R2, !PT ;  /* 0x00000002af027209 */ /* 0x000fe20007810000 */
[C---:B------:R-:W-:Y:S01]  /*17a70*/  FMUL.FTZ R49, R0.reuse, R49 ;  /* 0x0000003100317220 */ /* 0x040fe20000410000 */
[----:B------:R-:W-:Y:S01]  /*17a80*/  ISETP.GT.AND P0, PT, R3, 0x11, !P0 ;  /* 0x000000110300780c */ /* 0x000fe20004704270 */
[C---:B------:R-:W-:Y:S01]  /*17a90*/  FMUL.FTZ R52, R0.reuse, R52 ;  /* 0x0000003400347220 */ /* 0x040fe20000410000 */
[----:B------:R-:W-:Y:S01]  /*17aa0*/  FMNMX.FTZ R2, R181, R2, !PT ;  /* 0x00000002b5027209 */ /* 0x000fe20007810000 */
[C---:B------:R-:W-:Y:S01]  /*17ab0*/  FMUL.FTZ R53, R0.reuse, R53 ;  /* 0x0000003500357220 */ /* 0x040fe20000410000 */
[----:B------:R-:W-:Y:S01]  /*17ac0*/  ISETP.LT.OR P0, PT, R7, 0x12, P0 ;  /* 0x000000120700780c */ /* 0x000fe20000701670 */
[C---:B------:R-:W-:Y:S01]  /*17ad0*/  FMUL.FTZ R56, R0.reuse, R56 ;  /* 0x0000003800387220 */ /* 0x040fe20000410000 */
[----:B------:R-:W-:Y:S01]  /*17ae0*/  MUFU.EX2 R185, R185 ;  /* 0x000000b900b97308 */ /* 0x000fe20000000800 */
[----:B------:R-:W-:Y:S01]  /*17af0*/  FMUL.FTZ R57, R0, R57 ;  /* 0x0000003900397220 */ /* 0x000fe20000410000 */
[----:B------:R-:W-:Y:S01]  /*17b00*/  FSEL R180, R180, -INF , !P0 ;  /* 0xff800000b4b47808 */ /* 0x000fe20004000000 */
[C---:B------:R-:W-:Y:S01]  /*17b10*/  FMUL.FTZ R60, R0.reuse, R60 ;  /* 0x0000003c003c7220 */ /* 0x040fe20000410000 */
[----:B------:R-:W-:Y:S01]  /*17b20*/  ISETP.GT.AND P0, PT, R3, 0x18, !P6 ;  /* 0x000000180300780c */ /* 0x000fe20007704270 */
[----:B------:R-:W-:Y:S01]  /*17b30*/  FMUL.FTZ R61, R0, R61 ;  /* 0x0000003d003d7220 */ /* 0x000fe20000410000 */
[----:B------:R-:W-:Y:S01]  /*17b40*/  FMNMX.FTZ R2, R180, R2, !PT ;  /* 0x00000002b4027209 */ /* 0x000fe20007810000 */
[C---:B------:R-:W-:Y:S01]  /*17b50*/  FMUL.FTZ R64, R0.reuse, R64 ;  /* 0x0000004000407220 */ /* 0x040fe20000410000 */
[----:B------:R-:W-:Y:S01]  /*17b60*/  ISETP.LT.OR P0, PT, R7, 0x19, P0 ;  /* 0x000000190700780c */ /* 0x000fe20000701670 */
[C---:B------:R-:W-:Y:S01]  /*17b70*/  FMUL.FTZ R65, R0.reuse, R65 ;  /* 0x0000004100417220 */ /* 0x040fe20000410000 */
[----:B------:R-:W-:Y:S01]  /*17b80*/  MUFU.EX2 R184, R184 ;  /* 0x000000b800b87308 */ /* 0x000fe20000000800 */
[C---:B------:R-:W-:Y:S01]  /*17b90*/  FMUL.FTZ R68, R0.reuse, R68 ;  /* 0x0000004400447220 */ /* 0x040fe20000410000 */
[----:B------:R-:W-:Y:S01]  /*17ba0*/  FSEL R179, R179, -INF , !P0 ;  /* 0xff800000b3b37808 */ /* 0x000fe20004000000 */
[C---:B------:R-:W-:Y:S01]  /*17bb0*/  FMUL.FTZ R69, R0.reuse, R69 ;  /* 0x0000004500457220 */ /* 0x040fe20000410000 */
[----:B------:R-:W-:Y:S01]  /*17bc0*/  ISETP.GT.AND P0, PT, R3, 0x19, !P5 ;  /* 0x000000190300780c */ /* 0x000fe20006f04270 */
[C---:B------:R-:W-:Y:S01]  /*17bd0*/  FMUL.FTZ R72, R0.reuse, R72 ;  /* 0x0000004800487220 */ /* 0x040fe20000410000 */
[----:B------:R-:W-:Y:S01]  /*17be0*/  FMNMX.FTZ R2, R179, R2, !PT ;  /* 0x00000002b3027209 */ /* 0x000fe20007810000 */
[C---:B------:R-:W-:Y:S01]  /*17bf0*/  FMUL.FTZ R73, R0.reuse, R73 ;  /* 0x0000004900497220 */ /* 0x040fe20000410000 */
[----:B------:R-:W-:Y:S01]  /*17c00*/  ISETP.LT.OR P0, PT, R7, 0x1a, P0 ;  /* 0x0000001a0700780c */ /* 0x000fe20000701670 */
[C---:B------:R-:W-:Y:S02]  /*17c10*/  FMUL.FTZ R76, R0.reuse, R76 ;  /* 0x0000004c004c7220 */ /* 0x040fe40000410000 */
        /* <DEDUP_REMOVED lines=9> */
[----:B-1----:R-:W-:Y:S01]  /*17cb0*/  F2FP.PACK_AB R174, R23, R24 ;  /* 0x0000001817ae723e */ /* 0x002fe200000000ff */
        /* <DEDUP_REMOVED lines=17> */
[C---:B------:R-:W-:Y:S02]  /*17dd0*/  FMUL.FTZ R101, R0.reuse, R101 ;  /* 0x0000006500657220 */ /* 0x040fe40000410000 */
[C---:B------:R-:W-:Y:S01]  /*17de0*/  FMUL.FTZ R104, R0.reuse, R104 ;  /* 0x0000006800687220 */ /* 0x040fe20000410000 */
        /* <DEDUP_REMOVED lines=8> */
[----:B------:R-:W-:Y:S01]  /*17e70*/  FMUL.FTZ R113, R0, R113 ;  /* 0x0000007100717220 */ /* 0x000fe20000410000 */
[----:B------:R-:W-:Y:S01]  /*17e80*/  FSEL R7, R30, -INF , !P0 ;  /* 0xff8000001e077808 */ /* 0x000fe20004000000 */
        /* <DEDUP_REMOVED lines=14> */
[----:B-1----:R-:W-:Y:S05]  /*17f70*/  FMNMX.FTZ R2, R2, R3, !PT ;  /* 0x0000000302027209 */ /* 0x002fea0007810000 */
[----:B------:R-:W1:Y:S02]  /*17f80*/  SHFL.BFLY PT, R3, R2, 0x1, 0x1f ;  /* 0x0c201f0002037f89 */ /* 0x000e6400000e0000 */
[----:B-1----:R-:W-:Y:S01]  /*17f90*/  FMNMX.FTZ R3, R2, R3, !PT ;  /* 0x0000000302037209 */ /* 0x002fe20007810000 */
[----:B------:R-:W-:Y:S02]  /*17fa0*/  FADD.FTZ R2, R24, R13 ;  /* 0x0000000d18027221 */ /* 0x000fe40000010000 */
[C---:B------:R-:W-:Y:S01]  /*17fb0*/  FMUL.FTZ R13, R0.reuse, R169 ;  /* 0x000000a9000d7220 */ /* 0x040fe20000410000 */
[----:B------:R-:W-:Y:S01]  /*17fc0*/  FSETP.NEU.FTZ.AND P0, PT, R3, -INF , PT ;  /* 0xff8000000300780b */ /* 0x000fe20003f1d000 */
[----:B------:R-:W-:Y:S02]  /*17fd0*/  FADD.FTZ R183, R23, R2 ;  /* 0x0000000217b77221 */ /* 0x000fe40000010000 */
[----:B------:R-:W-:Y:S01]  /*17fe0*/  FMUL.FTZ R24, R0, R156 ;  /* 0x0000009c00187220 */ /* 0x000fe20000410000 */
[C---:B------:R-:W-:Y:S01]  /*17ff0*/  FSEL R2, R3.reuse, RZ, P0 ;  /* 0x000000ff03027208 */ /* 0x040fe20000000000 */
[----:B------:R-:W-:Y:S04]  /*18000*/  MUFU.EX2 R156, R186 ;  /* 0x000000ba009c7308 */ /* 0x000fe80000000800 */
[----:B------:R-:W-:Y:S02]  /*18010*/  FADD.FTZ R2, -R2, R4 ;  /* 0x0000000402027221 */ /* 0x000fe40000010100 */
[----:B------:R-:W-:Y:S02]  /*18020*/  FMUL.FTZ R4, R3, c[0x0][0x2d0] ;  /* 0x0000b40003047a20 */ /* 0x000fe40000410000 */
[----:B------:R-:W-:Y:S02]  /*18030*/  FMUL.FTZ R2, R2, c[0x0][0x2d0] ;  /* 0x0000b40002027a20 */ /* 0x000fe40000410000 */
[----:B------:R-:W-:Y:S01]  /*18040*/  MUFU.EX2 R186, R190 ;  /* 0x000000be00ba7308 */ /* 0x000fe20000000800 */
[----:B------:R-:W-:Y:S02]  /*18050*/  FSEL R4, R4, RZ, P0 ;  /* 0x000000ff04047208 */ /* 0x000fe40000000000 */
[----:B------:R-:W-:Y:S03]  /*18060*/  ISETP.GT.AND P0, PT, R221, R235, PT ;  /* 0x000000ebdd00720c */ /* 0x000fe60003f04270 */
[--C-:B------:R-:W-:Y:S02]  /*18070*/  FFMA.FTZ R173, R8, c[0x0][0x2d0], -R4.reuse ;  /* 0x0000b40008ad7a23 */ /* 0x100fe40000010804 */
[--C-:B------:R-:W-:Y:S02]  /*18080*/  FFMA.FTZ R8, R12, c[0x0][0x2d0], -R4.reuse ;  /* 0x0000b4000c087a23 */ /* 0x100fe40000010804 */
[----:B------:R-:W1:Y:S01]  /*18090*/  MUFU.EX2 R2, R2 ;  /* 0x0000000200027308 */ /* 0x000e620000000800 */
[----:B------:R-:W-:Y:S02]  /*180a0*/  FMUL.FTZ R12, R0, R168 ;  /* 0x000000a8000c7220 */ /* 0x000fe40000410000 */
[--C-:B------:R-:W-:Y:S07]  /*180b0*/  FFMA.FTZ R0, R14, c[0x0][0x2d0], -R4.reuse ;  /* 0x0000b4000e007a23 */ /* 0x100fee0000010804 */
        /* <DEDUP_REMOVED lines=153> */
[--C-:B-1----:R-:W-:Y:S04]  /*18a50*/  FFMA.FTZ R0, R178, c[0x0][0x2d0], -R4.reuse ;  /* 0x0000b400b2007a23 */ /* 0x102fe80000010804 */
[----:B------:R-:W1:Y:S01]  /*18a60*/  MUFU.EX2 R178, R0 ;  /* 0x0000000000b27308 */ /* 0x000e620000000800 */
[C---:B--2---:R-:W-:Y:S03]  /*18a70*/  HMMA.16816.F32 R20, R148.reuse, R152, R20 ;  /* 0x000000989414723c */ /* 0x044fe60000001814 */
[----:B-1----:R-:W-:Y:S01]  /*18a80*/  F2FP.PACK_AB R173, R178, R177 ;  /* 0x000000b1b2ad723e */ /* 0x002fe200000000ff */
[--C-:B------:R-:W-:Y:S04]  /*18a90*/  FFMA.FTZ R0, R182, c[0x0][0x2d0], -R4.reuse ;  /* 0x0000b400b6007a23 */ /* 0x100fe80000010804 */
[C---:B------:R-:W-:Y:S01]  /*18aa0*/  HMMA.16816.F32 R24, R148.reuse, R154, R24 ;  /* 0x0000009a9418723c */ /* 0x040fe20000001818 */
[----:B------:R-:W1:Y:S03]  /*18ab0*/  LDSM.16.MT88.4 R152, [R198+0x800] ;  /* 0x00080000c698783b */ /* 0x000e660000004200 */
[----:B------:R-:W-:Y:S02]  /*18ac0*/  FFMA.FTZ R4, R7, c[0x0][0x2d0], -R4 ;  /* 0x0000b40007047a23 */ /* 0x000fe40000010804 */
[----:B------:R2:W-:Y:S10]  /*18ad0*/  MUFU.EX2 R7, R0 ;  /* 0x0000000000077308 */ /* 0x0005f40000000800 */
[----:B------:R-:W3:Y:S01]  /*18ae0*/  MUFU.EX2 R176, R4 ;  /* 0x0000000400b07308 */ /* 0x000ee20000000800 */
[----:B--2---:R-:W-:Y:S01]  /*18af0*/  FADD.FTZ R0, R185, R161 ;  /* 0x000000a1b9007221 */ /* 0x004fe20000010000 */
[----:B---3--:R-:W-:Y:S01]  /*18b00*/  F2FP.PACK_AB R175, R176, R7 ;  /* 0x00000007b0af723e */ /* 0x008fe200000000ff */
[C---:B-1----:R-:W-:Y:S03]  /*18b10*/  HMMA.16816.F32 R28, R148.reuse, R152, R28 ;  /* 0x00000098941c723c */ /* 0x042fe6000000181c */
[----:B------:R-:W-:Y:S02]  /*18b20*/  FADD.FTZ R4, R184, R0 ;  /* 0x00000000b8047221 */ /* 0x000fe40000010000 */
[----:B------:R-:W-:Y:S01]  /*18b30*/  FADD.FTZ R0, R8, R2 ;  /* 0x0000000208007221 */ /* 0x000fe20000010000 */
[-C--:B------:R-:W-:Y:S01]  /*18b40*/  MOV R8, R3.reuse ;  /* 0x0000000300087202 */ /* 0x080fe20000000f00 */
[----:B------:R-:W-:Y:S01]  /*18b50*/  FADD.FTZ R2, R180, R4 ;  /* 0x00000004b4027221 */ /* 0x000fe20000010000 */
[C---:B------:R-:W-:Y:S01]  /*18b60*/  HMMA.16816.F32 R32, R148.reuse, R154, R32 ;  /* 0x0000009a9420723c */ /* 0x040fe20000001820 */
[----:B------:R-:W1:Y:S03]  /*18b70*/  LDSM.16.MT88.4 R152, [R197+0x800] ;  /* 0x00080000c598783b */ /* 0x000e660000004200 */
        /* <DEDUP_REMOVED lines=97> */
.L_x_1945:
[----:B------:R-:W-:Y:S07]  /*19190*/  @!UPT UIADD3 URZ, URZ, URZ, URZ ;  /* 0x0000003f3f3ff290 */ /* 0x000fee000fffe03f */
[----:B------:R-:W-:Y:S02]  /*191a0*/  MOV R7, 0x1f ;  /* 0x0000001f00077802 */ /* 0x000fe40000000f00 */
[----:B------:R-:W-:Y:S01]  /*191b0*/  MOV R5, 0xffffffff ;  /* 0xffffffff00057802 */ /* 0x000fe20000000f00 */
[----:B------:R-:W-:Y:S06]  /*191c0*/  BRA.DIV ~URZ, `(.L_x_1957) ;  /* 0x000066c27f007947 */ /* 0x000fec000b800000 */
[----:B------:R1:W2:Y:S02]  /*191d0*/  SHFL.BFLY PT, R0, R229, 0x2, 0x1f ;  /* 0x0c401f00e5007f89 */ /* 0x0002a400000e0000 */
.L_x_2030:
[----:B--2---:R-:W-:Y:S01]  /*191e0*/  FADD.FTZ R0, R0, R229 ;  /* 0x000000e500007221 */ /* 0x004fe20000010000 */
[----:B------:R-:W-:Y:S05]  /*191f0*/  BRA.DIV ~URZ, `(.L_x_1958) ;  /* 0x000066f27f007947 */ /* 0x000fea000b800000 */
[----:B------:R-:W2:Y:S02]  /*19200*/  SHFL.BFLY PT, R2, R230, 0x2, 0x1f ;  /* 0x0c401f00e6027f89 */ /* 0x000ea400000e0000 */
[----:B--2---:R-:W-:-:S02]  /*19210*/  FADD.FTZ R230, R2, R230 ;  /* 0x000000e602e67221 */ /* 0x004fc40000010000 */
[----:B------:R-:W2:Y:S04]  /*19220*/  SHFL.BFLY PT, R2, R0, 0x1, 0x1f ;  /* 0x0c201f0000027f89 */ /* 0x000ea800000e0000 */
[----:B------:R3:W4:Y:S01]  /*19230*/  SHFL.BFLY PT, R3, R230, 0x1, 0x1f ;  /* 0x0c201f00e6037f89 */ /* 0x00072200000e0000 */
[----:B--2---:R-:W-:-:S05]  /*19240*/  FADD.FTZ R0, R0, R2 ;  /* 0x0000000200007221 */ /* 0x004fca0000010000 */
.L_x_2031:
[----:B------:R-:W-:Y:S01]  /*19250*/  FSETP.NE.FTZ.AND P0, PT, R0, RZ, PT ;  /* 0x000000ff0000720b */ /* 0x000fe20003f15000 */
[----:B----4-:R-:W-:Y:S01]  /*19260*/  FADD.FTZ R3, R3, R230 ;  /* 0x000000e603037221 */ /* 0x010fe20000010000 */
[----:B------:R-:W-:Y:S02]  /*19270*/  MOV R2, RZ ;  /* 0x000000ff00027202 */ /* 0x000fe40000000f00 */
[----:B------:R-:W-:Y:S02]  /*19280*/  MOV R17, 0xff800000 ;  /* 0xff80000000117802 */ /* 0x000fe40000000f00 */
[----:B------:R-:W-:-:S07]  /*19290*/  MOV R19, 0xff800000 ;  /* 0xff80000000137802 */ /* 0x000fce0000000f00 */
[----:B------:R-:W2:Y:S08]  /*192a0*/  @P0 MUFU.LG2 R4, R0 ;  /* 0x0000000000040308 */ /* 0x000eb00000000c00 */
[----:B------:R4:W5:Y:S01]  /*192b0*/  @P0 MUFU.RCP R2, R0 ;  /* 0x0000000000020308 */ /* 0x0009620000001000 */
[----:B--2---:R-:W-:Y:S01]  /*192c0*/  @P0 FMUL.FTZ R4, R4, 0.69314718246459960938 ;  /* 0x3f31721804040820 */ /* 0x004fe20000410000 */
[----:B----4-:R-:W-:Y:S01]  /*192d0*/  @P0 MOV R0, 0x3f317218 ;  /* 0x3f31721800000802 */ /* 0x010fe20000000f00 */
[----:B-----5:R-:W-:-:S02]  /*192e0*/  FMUL.FTZ R168, R2, R168 ;  /* 0x000000a802a87220 */ /* 0x020fc40000410000 */
[----:B------:R-:W-:Y:S02]  /*192f0*/  FMUL.FTZ R169, R2, R169 ;  /* 0x000000a902a97220 */ /* 0x000fe40000410000 */
[----:B------:R-:W-:Y:S02]  /*19300*/  @P0 FMUL.FTZ R0, R0, c[0x0][0x2d0] ;  /* 0x0000b40000000a20 */ /* 0x000fe40000410000 */
[----:B------:R-:W-:Y:S02]  /*19310*/  FMUL.FTZ R164, R2, R164 ;  /* 0x000000a402a47220 */ /* 0x000fe40000410000 */
[----:B------:R-:W-:Y:S01]  /*19320*/  @P0 FFMA.FTZ R17, R0, R9, R4 ;  /* 0x0000000900110223 */ /* 0x000fe20000010004 */
[----:B------:R-:W-:Y:S01]  /*19330*/  FSETP.NE.FTZ.AND P0, PT, R3, RZ, PT ;  /* 0x000000ff0300720b */ /* 0x000fe20003f15000 */
[C---:B------:R-:W-:Y:S01]  /*19340*/  FMUL.FTZ R165, R2.reuse, R165 ;  /* 0x000000a502a57220 */ /* 0x040fe20000410000 */
[----:B------:R-:W-:Y:S01]  /*19350*/  MOV R0, RZ ;  /* 0x000000ff00007202 */ /* 0x000fe20000000f00 */
[----:B------:R-:W-:-:S02]  /*19360*/  FMUL.FTZ R160, R2, R160 ;  /* 0x000000a002a07220 */ /* 0x000fc40000410000 */
[C---:B------:R-:W-:Y:S02]  /*19370*/  FMUL.FTZ R161, R2.reuse, R161 ;  /* 0x000000a102a17220 */ /* 0x040fe40000410000 */
[C---:B------:R-:W-:Y:S02]  /*19380*/  FMUL.FTZ R156, R2.reuse, R156 ;  /* 0x0000009c029c7220 */ /* 0x040fe40000410000 */
[C---:B------:R-:W-:Y:S02]  /*19390*/  FMUL.FTZ R157, R2.reuse, R157 ;  /* 0x0000009d029d7220 */ /* 0x040fe40000410000 */
[C---:B------:R-:W-:Y:S02]  /*193a0*/  FMUL.FTZ R152, R2.reuse, R152 ;  /* 0x0000009802987220 */ /* 0x040fe40000410000 */
[----:B------:R-:W2:Y:S01]  /*193b0*/  @P0 MUFU.LG2 R4, R3 ;  /* 0x0000000300040308 */ /* 0x000ea20000000c00 */
[----:B------:R-:W-:Y:S01]  /*193c0*/  @P0 MOV R5, 0x3f317218 ;  /* 0x3f31721800050802 */ /* 0x000fe20000000f00 */
[----:B------:R-:W-:-:S02]  /*193d0*/  FMUL.FTZ R153, R2, R153 ;  /* 0x0000009902997220 */ /* 0x000fc40000410000 */
[C---:B------:R-:W-:Y:S02]  /*193e0*/  FMUL.FTZ R148, R2.reuse, R148 ;  /* 0x0000009402947220 */ /* 0x040fe40000410000 */
[C---:B------:R-:W-:Y:S02]  /*193f0*/  FMUL.FTZ R149, R2.reuse, R149 ;  /* 0x0000009502957220 */ /* 0x040fe40000410000 */
[----:B------:R2:W4:Y:S01]  /*19400*/  @P0 MUFU.RCP R0, R3 ;  /* 0x0000000300000308 */ /* 0x0005220000001000 */
        /* <DEDUP_REMOVED lines=8> */
[----:B--2---:R-:W-:Y:S02]  /*19490*/  @P0 FMUL.FTZ R3, R4, 0.69314718246459960938 ;  /* 0x3f31721804030820 */ /* 0x004fe40000410000 */
[----:B------:R-:W-:-:S02]  /*194a0*/  @P0 FMUL.FTZ R4, R5, c[0x0][0x2d0] ;  /* 0x0000b40005040a20 */ /* 0x000fc40000410000 */
[C---:B----4-:R-:W-:Y:S02]  /*194b0*/  FMUL.FTZ R170, R0.reuse, R170 ;  /* 0x000000aa00aa7220 */ /* 0x050fe40000410000 */
        /* <DEDUP_REMOVED lines=62> */
[----:B------:R-:W-:Y:S01]  /*198a0*/  FMUL.FTZ R139, R0, R139 ;  /* 0x0000008b008b7220 */ /* 0x000fe20000410000 */
[----:B------:R-:W-:Y:S01]  /*198b0*/  MOV R0, 0x1 ;  /* 0x0000000100007802 */ /* 0x000fe20000000f00 */
[----:B------:R-:W-:Y:S02]  /*198c0*/  @P0 FFMA.FTZ R19, R4, R8, R3 ;  /* 0x0000000804130223 */ /* 0x000fe40000010003 */
        /* <DEDUP_REMOVED lines=44> */
.L_x_1893:
[----:B------:R2:W5:Y:S04]  /*19b90*/  LDL R7, [R1+0xa8] ;  /* 0x0000a80001077983 */ /* 0x0005680000100800 */
[----:B------:R-:W4:Y:S01]  /*19ba0*/  S2R R2, SR_TID.X ;  /* 0x0000000000027919 */ /* 0x000f220000002100 */
[----:B------:R-:W-:Y:S01]  /*19bb0*/  BSSY B0, `(.L_x_1959) ;  /* 0x0000011000007945 */ /* 0x000fe20003800000 */
[----:B----4-:R-:W-:-:S13]  /*19bc0*/  LOP3.LUT P0, RZ, R2, 0xff, RZ, 0xc0, !PT ;  /* 0x000000ff02ff7812 */ /* 0x010fda000780c0ff */
[----:B------:R-:W-:Y:S05]  /*19bd0*/  @P0 BRA `(.L_x_1960) ;  /* 0x000000e000000947 */ /* 0x000fea0003800000 */
[----:B--2---:R-:W2:Y:S01]  /*19be0*/  S2R R2, SR_LANEID ;  /* 0x0000000000027919 */ /* 0x004ea20000000000 */
[----:B------:R-:W-:Y:S01]  /*19bf0*/  VOTEU.ANY UR4, UPT, PT ;  /* 0x0000000000047886 */ /* 0x000fe200038e0100 */
[----:B------:R-:W-:Y:S01]  /*19c00*/  IMAD.MOV.U32 R4, RZ, RZ, c[0x0][0x560] ;  /* 0x00015800ff047624 */ /* 0x000fe200078e00ff */
[----:B------:R-:W2:Y:S01]  /*19c10*/  FLO.U32 R3, UR4 ;  /* 0x0000000400037d00 */ /* 0x000ea200080e0000 */
[----:B------:R-:W-:Y:S01]  /*19c20*/  IMAD.MOV.U32 R5, RZ, RZ, c[0x0][0x564] ;  /* 0x00015900ff057624 */ /* 0x000fe200078e00ff */
[----:B--2---:R-:W-:-:S06]  /*19c30*/  ISETP.EQ.U32.AND P0, PT, R3, R2, PT ;  /* 0x000000020300720c */ /* 0x004fcc0003f02070 */
[----:B------:R-:W2:Y:S07]  /*19c40*/  POPC R2, UR4 ;  /* 0x0000000400027d09 */ /* 0x000eae0008000000 */
[----:B--2---:R2:W4:Y:S04]  /*19c50*/  @P0 ATOMG.E.ADD.STRONG.GPU PT, R2, [R4.64], R2 ;  /* 0x00000002040209a8 */ /* 0x00452800081ee1cc */
[----:B--2---:R-:W2:Y:S04]  /*19c60*/  S2R R4, SR_LTMASK ;  /* 0x0000000000047919 */ /* 0x004ea80000003900 */
[----:B----4-:R2:W4:Y:S02]  /*19c70*/  SHFL.IDX PT, R3, R2, R3, 0x1f ;  /* 0x00001f0302037589 */ /* 0x01052400000e0000 */
[----:B--2---:R-:W-:-:S06]  /*19c80*/  LOP3.LUT R2, R4, UR4, RZ, 0xc0, !PT ;  /* 0x0000000404027c12 */ /* 0x004fcc000f8ec0ff */
[----:B------:R-:W4:Y:S02]  /*19c90*/  POPC R2, R2 ;  /* 0x0000000200027309 */ /* 0x000f240000000000 */
[----:B----45:R-:W-:-:S05]  /*19ca0*/  IADD3 R7, R3, c[0x0][0xc], R2 ;  /* 0x0000030003077a10 */ /* 0x030fca0007ffe002 */
[----:B------:R2:W-:Y:S02]  /*19cb0*/  STL [R1+0xa8], R7 ;  /* 0x0000a80701007387 */ /* 0x0005e40000100800 */
.L_x_1960:
[----:B--2---:R-:W-:Y:S05]  /*19cc0*/  BSYNC B0 ;  /* 0x0000000000007941 */ /* 0x004fea0003800000 */
.L_x_1959:
[----:B------:R-:W-:Y:S01]  /*19cd0*/  PRMT R0, R0, 0x9910, RZ ;  /* 0x0000991000007816 */ /* 0x000fe200000000ff */
[----:B------:R-:W-:Y:S01]  /*19ce0*/  BSSY B1, `(.L_x_1961) ;  /* 0x0000434000017945 */ /* 0x000fe20003800000 */
[----:B-----5:R-:W-:Y:S02]  /*19cf0*/  IMAD.MOV.U32 R145, RZ, RZ, R7 ;  /* 0x000000ffff917224 */ /* 0x020fe400078e0007 */
[----:B------:R-:W-:-:S13]  /*19d00*/  ISETP.NE.AND P0, PT, R0, RZ, PT ;  /* 0x000000ff0000720c */ /* 0x000fda0003f05270 */
[----:B------:R-:W-:Y:S05]  /*19d10*/  @!P0 BRA `(.L_x_1962) ;  /* 0x000034e000008947 */ /* 0x000fea0003800000 */
[----:B------:R-:W2:Y:S04]  /*19d20*/  LDL R12, [R1+0x88] ;  /* 0x00008800010c7983 */ /* 0x000ea80000100800 */
[----:B------:R-:W4:Y:S04]  /*19d30*/  LDL R10, [R1+0x8c] ;  /* 0x00008c00010a7983 */ /* 0x000f280000100800 */
[----:B---3--:R-:W3:Y:S04]  /*19d40*/  LDL R7, [R1+0x94] ;  /* 0x0000940001077983 */ /* 0x008ee80000100800 */
[----:B------:R-:W3:Y:S04]  /*19d50*/  LDL R9, [R1+0x90] ;  /* 0x0000900001097983 */ /* 0x000ee80000100800 */
[----:B------:R-:W3:Y:S04]  /*19d60*/  LDL R8, [R1+0xa4] ;  /* 0x0000a40001087983 */ /* 0x000ee80000100800 */
[----:B------:R-:W3:Y:S04]  /*19d70*/  LDL R5, [R1+0x9c] ;  /* 0x00009c0001057983 */ /* 0x000ee80000100800 */
[----:B------:R-:W3:Y:S04]  /*19d80*/  LDL R4, [R1+0xa0] ;  /* 0x0000a00001047983 */ /* 0x000ee80000100800 */
[----:B------:R-:W3:Y:S01]  /*19d90*/  LDL R3, [R1+0x98] ;  /* 0x0000980001037983 */ /* 0x000ee20000100800 */
[----:B------:R-:W-:Y:S01]  /*19da0*/  WARPSYNC 0xffffffff ;  /* 0xffffffff00007948 */ /* 0x000fe20003800000 */
[----:B------:R-:W-:-:S02]  /*19db0*/  F2FP.PACK_AB R2, R169, R168 ;  /* 0x000000a8a902723e */ /* 0x000fc400000000ff */
[----:B------:R-:W-:Y:S01]  /*19dc0*/  BAR.SYNC.DEFER_BLOCKING 0x1, 0x100 ;  /* 0x0044000000007b1d */ /* 0x000fe20000010000 */
[----:B------:R-:W-:Y:S02]  /*19dd0*/  F2FP.PACK_AB R0, R171, R170 ;  /* 0x000000aaab00723e */ /* 0x000fe400000000ff */
[----:B------:R-:W-:-:S04]  /*19de0*/  ISETP.NE.U32.AND P0, PT, RZ, c[0x0][0x508], PT ;  /* 0x00014200ff007a0c */ /* 0x000fc80003f05070 */
[----:B------:R-:W-:Y:S02]  /*19df0*/  ISETP.NE.AND.EX P1, PT, RZ, c[0x0][0x50c], PT, P0 ;  /* 0x00014300ff007a0c */ /* 0x000fe40003f25300 */
[----:B------:R-:W-:Y:S01]  /*19e00*/  ISETP.NE.U32.AND P2, PT, RZ, c[0x0][0x500], PT ;  /* 0x00014000ff007a0c */ /* 0x000fe20003f45070 */
[----:B------:R-:W-:-:S03]  /*19e10*/  IMAD.MOV.U32 R18, RZ, RZ, c[0x0][0x388] ;  /* 0x0000e200ff127624 */ /* 0x000fc600078e00ff */
[----:B------:R-:W-:Y:S01]  /*19e20*/  ISETP.NE.AND.EX P2, PT, RZ, c[0x0][0x504], PT, P2 ;  /* 0x00014100ff007a0c */ /* 0x000fe20003f45320 */
[----:B--2---:R2:W-:Y:S04]  /*19e30*/  STS [R12+0x80], R2 ;  /* 0x000080020c007388 */ /* 0x0045e80000000800 */
[----:B------:R1:W-:Y:S01]  /*19e40*/  STS [R12+0x480], R0 ;  /* 0x000480000c007388 */ /* 0x0003e20000000800 */
[----:B--2---:R-:W-:Y:S02]  /*19e50*/  F2FP.PACK_AB R2, R165, R164 ;  /* 0x000000a4a502723e */ /* 0x004fe400000000ff */
[----:B-1----:R-:W-:-:S03]  /*19e60*/  F2FP.PACK_AB R0, R167, R166 ;  /* 0x000000a6a700723e */ /* 0x002fc600000000ff */
[----:B----4-:R1:W-:Y:S04]  /*19e70*/  STS [R10], R2 ;  /* 0x000000020a007388 */ /* 0x0103e80000000800 */
[----:B------:R2:W-:Y:S01]  /*19e80*/  STS [R10+0x400], R0 ;  /* 0x000400000a007388 */ /* 0x0005e20000000800 */
[----:B-1----:R-:W-:Y:S02]  /*19e90*/  F2FP.PACK_AB R2, R161, R160 ;  /* 0x000000a0a102723e */ /* 0x002fe400000000ff */
[----:B--2---:R-:W-:-:S03]  /*19ea0*/  F2FP.PACK_AB R0, R163, R162 ;  /* 0x000000a2a300723e */ /* 0x004fc600000000ff */
[----:B---3--:R1:W-:Y:S04]  /*19eb0*/  STS [R7+0x80], R2 ;  /* 0x0000800207007388 */ /* 0x0083e80000000800 */
[----:B------:R2:W-:Y:S01]  /*19ec0*/  STS [R7+0x480], R0 ;  /* 0x0004800007007388 */ /* 0x0005e20000000800 */
[----:B-1----:R-:W-:Y:S02]  /*19ed0*/  F2FP.PACK_AB R2, R157, R156 ;  /* 0x0000009c9d02723e */ /* 0x002fe400000000ff */
[----:B--2---:R-:W-:-:S03]  /*19ee0*/  F2FP.PACK_AB R0, R159, R158 ;  /* 0x0000009e9f00723e */ /* 0x004fc600000000ff */
[----:B------:R1:W-:Y:S04]  /*19ef0*/  STS [R9], R2 ;  /* 0x0000000209007388 */ /* 0x0003e80000000800 */
[----:B------:R2:W-:Y:S01]  /*19f00*/  STS [R9+0x400], R0 ;  /* 0x0004000009007388 */ /* 0x0005e20000000800 */
[----:B-1----:R-:W-:Y:S02]  /*19f10*/  F2FP.PACK_AB R2, R153, R152 ;  /* 0x000000989902723e */ /* 0x002fe400000000ff */
[----:B--2---:R-:W-:-:S03]  /*19f20*/  F2FP.PACK_AB R0, R155, R154 ;  /* 0x0000009a9b00723e */ /* 0x004fc600000000ff */
[----:B------:R1:W-:Y:S04]  /*19f30*/  STS [R8+0x80], R2 ;  /* 0x0000800208007388 */ /* 0x0003e80000000800 */
        /* <DEDUP_REMOVED lines=92> */
[----:B------:R2:W-:Y:S04]  /*1a500*/  STS [R9+0xc400], R0 ;  /* 0x00c4000009007388 */ /* 0x0005e80000000800 */
[----:B------:R-:W3:Y:S01]  /*1a510*/  LDL.LU R7, [R1+0x84] ;  /* 0x0000840001077983 */ /* 0x000ee20000300800 */
        /* <DEDUP_REMOVED lines=14> */
[----:B------:R-:W-:Y:S01]  /*1a600*/  STS [R3+0xc000], R2 ;  /* 0x00c0000203007388 */ /* 0x000fe20000000800 */
[----:B------:R-:W-:-:S03]  /*1a610*/  IMAD.MOV.U32 R4, RZ, RZ, 0x4 ;  /* 0x00000004ff047424 */ /* 0x000fc600078e00ff */
[----:B------:R1:W-:Y:S02]  /*1a620*/  STS [R3+0xc400], R0 ;  /* 0x00c4000003007388 */ /* 0x0003e40000000800 */
[CC--:B-1----:R-:W-:Y:S02]  /*1a630*/  @P1 IMAD.WIDE R2, R239.reuse, R4.reuse, c[0x0][0x508] ;  /* 0x00014200ef021625 */ /* 0x0c2fe400078e0204 */
[----:B------:R-:W-:Y:S02]  /*1a640*/  BAR.SYNC.DEFER_BLOCKING 0x1, 0x100 ;  /* 0x0044000000007b1d */ /* 0x000fe40000010000 */
[----:B------:R-:W-:-:S04]  /*1a650*/  IMAD.WIDE R4, R239, R4, c[0x0][0x500] ;  /* 0x00014000ef047625 */ /* 0x000fc800078e0204 */
[----:B------:R1:W5:Y:S02]  /*1a660*/  @P1 LDG.E R18, [R2.64] ;  /* 0x0000000c02121981 */ /* 0x000364000c1e1900 */
[----:B-1----:R-:W-:-:S06]  /*1a670*/  IMAD.MOV.U32 R2, RZ, RZ, RZ ;  /* 0x000000ffff027224 */ /* 0x002fcc00078e00ff */
[----:B------:R1:W5:Y:S01]  /*1a680*/  @P2 LDG.E R2, [R4.64] ;  /* 0x0000000c04022981 */ /* 0x000362000c1e1900 */
[----:B---3--:R-:W-:-:S04]  /*1a690*/  ISETP.NE.AND P0, PT, R7, RZ, PT ;  /* 0x000000ff0700720c */ /* 0x008fc80003f05270 */
[----:B------:R-:W-:Y:S01]  /*1a6a0*/  SEL R3, R7, c[0x0][0x3d4], P0 ;  /* 0x0000f50007037a07 */ /* 0x000fe20000000000 */
[----:B------:R-:W-:Y:S05]  /*1a6b0*/  @P1 BRA `(.L_x_1963) ;  /* 0x0000004000001947 */ /* 0x000fea0003800000 */
[----:B-1----:R-:W-:Y:S05]  /*1a6c0*/  @!P2 BRA `(.L_x_1963) ;  /* 0x000000300000a947 */ /* 0x002fea0003800000 */
[----:B------:R1:W2:Y:S04]  /*1a6d0*/  LDG.E R0, [R4.64] ;  /* 0x0000000c04007981 */ /* 0x0002a8000c1e1900 */
[----:B-1----:R-:W2:Y:S02]  /*1a6e0*/  LDG.E R4, [R4.64+0x4] ;  /* 0x0000040c04047981 */ /* 0x002ea4000c1e1900 */
[----:B--2--5:R-:W-:Y:S02]  /*1a6f0*/  IADD3 R18, -R0, R4, RZ ;  /* 0x0000000400127210 */ /* 0x024fe40007ffe1ff */
.L_x_1963:
[----:B-1----:R-:W2:Y:S04]  /*1a700*/  LDL R21, [R1+0x1b8] ;  /* 0x0001b80001157983 */ /* 0x002ea80000100800 */
[----:B------:R-:W2:Y:S04]  /*1a710*/  LDL R172, [R1+0x70] ;  /* 0x0000700001ac7983 */ /* 0x000ea80000100800 */
[----:B------:R-:W3:Y:S04]  /*1a720*/  LDL R22, [R1+0xac] ;  /* 0x0000ac0001167983 */ /* 0x000ee80000100800 */
[----:B------:R-:W4:Y:S01]  /*1a730*/  LDL R20, [R1+0x1b4] ;  /* 0x0001b40001147983 */ /* 0x000f220000100800 */
[----:B------:R-:W-:Y:S01]  /*1a740*/  IMAD.MOV.U32 R16, RZ, RZ, 0x368 ;  /* 0x00000368ff107424 */ /* 0x000fe200078e00ff */
[----:B------:R-:W-:-:S04]  /*1a750*/  ISETP.GT.AND P2, PT, R3, 0x1, PT ;  /* 0x000000010300780c */ /* 0x000fc80003f44270 */
[----:B------:R-:W-:-:S04]  /*1a760*/  SEL R16, R16, 0x328, P2 ;  /* 0x0000032810107807 */ /* 0x000fc80001000000 */
[----:B------:R-:W1:Y:S08]  /*1a770*/  LDC.64 R8, c[0x0][R16+0x170] ;  /* 0x00005c0010087b82 */ /* 0x000e700000000a00 */
[----:B------:R-:W1:Y:S01]  /*1a780*/  LDC.64 R12, c[0x0][R16+0x168] ;  /* 0x00005a00100c7b82 */ /* 0x000e620000000a00 */
[----:B------:R-:W-:-:S07]  /*1a790*/  ISETP.NE.U32.AND P0, PT, RZ, c[0x0][0x500], PT ;  /* 0x00014000ff007a0c */ /* 0x000fce0003f05070 */
[----:B------:R-:W2:Y:S01]  /*1a7a0*/  LDC.64 R14, c[0x0][R16+0x178] ;  /* 0x00005e00100e7b82 */ /* 0x000ea20000000a00 */
[----:B------:R-:W-:Y:S02]  /*1a7b0*/  ISETP.NE.AND.EX P0, PT, RZ, c[0x0][0x504], PT, P0 ;  /* 0x00014100ff007a0c */ /* 0x000fe40003f05300 */
[----:B------:R-:W-:Y:S02]  /*1a7c0*/  SHF.R.S32.HI R3, RZ, 0x1f, R239 ;  /* 0x0000001fff037819 */ /* 0x000fe400000114ef */
[----:B------:R-:W-:Y:S02]  /*1a7d0*/  SEL R0, R239, RZ, !P0 ;  /* 0x000000ffef007207 */ /* 0x000fe40004000000 */
[----:B------:R-:W-:Y:S02]  /*1a7e0*/  SEL R4, R3, RZ, !P0 ;  /* 0x000000ff03047207 */ /* 0x000fe40004000000 */
[----:B-----5:R-:W-:Y:S01]  /*1a7f0*/  SHF.R.S32.HI R10, RZ, 0x1f, R2 ;  /* 0x0000001fff0a7819 */ /* 0x020fe20000011402 */
[----:B-1----:R-:W-:-:S04]  /*1a800*/  IMAD R3, R9, R0, RZ ;  /* 0x0000000009037224 */ /* 0x002fc800078e02ff */
[C---:B------:R-:W-:Y:S02]  /*1a810*/  IMAD R7, R8.reuse, R4, R3 ;  /* 0x0000000408077224 */ /* 0x040fe400078e0203 */
[----:B------:R-:W-:-:S04]  /*1a820*/  IMAD.WIDE.U32 R4, R8, R0, RZ ;  /* 0x0000000008047225 */ /* 0x000fc800078e00ff */
[----:B------:R-:W-:-:S04]  /*1a830*/  IMAD.WIDE.U32 R8, R12, R243, RZ ;  /* 0x000000f30c087225 */ /* 0x000fc800078e00ff */
[----:B------:R-:W-:Y:S01]  /*1a840*/  IMAD R3, R13, R243, RZ ;  /* 0x000000f30d037224 */ /* 0x000fe200078e02ff */
[----:B------:R-:W-:-:S03]  /*1a850*/  IADD3 R13, P1, P0, R4, R8, R2 ;  /* 0x00000008040d7210 */ /* 0x000fc6000783e002 */
[----:B------:R-:W-:Y:S02]  /*1a860*/  IMAD.IADD R8, R9, 0x1, R3 ;  /* 0x0000000109087824 */ /* 0x000fe400078e0203 */
[----:B------:R-:W-:Y:S02]  /*1a870*/  IMAD.MOV.U32 R3, RZ, RZ, c[0x0][0x4e8] ;  /* 0x00013a00ff037624 */ /* 0x000fe400078e00ff */
[----:B------:R-:W-:-:S03]  /*1a880*/  IMAD.IADD R7, R5, 0x1, R7 ;  /* 0x0000000105077824 */ /* 0x000fc600078e0207 */
[----:B------:R-:W-:Y:S02]  /*1a890*/  ISETP.NE.AND P3, PT, R3, 0x1, PT ;  /* 0x000000010300780c */ /* 0x000fe40003f65270 */
[----:B------:R-:W-:Y:S01]  /*1a8a0*/  IADD3.X R12, R7, R8, R10, P1, P0 ;  /* 0x00000008070c7210 */ /* 0x000fe20000fe040a */
[----:B--2---:R-:W-:Y:S01]  /*1a8b0*/  IMAD.IADD R7, R21, 0x1, R172 ;  /* 0x0000000115077824 */ /* 0x004fe200078e02ac */
[----:B---3--:R-:W-:-:S09]  /*1a8c0*/  SEL R4, R22, RZ, P2 ;  /* 0x000000ff16047207 */ /* 0x008fd20001000000 */
[----:B------:R-:W-:-:S04]  /*1a8d0*/  @P3 IMAD.HI.U32 R8, R7, c[0x0][0x4ec], RZ ;  /* 0x00013b0007083a27 */ /* 0x000fc800078e00ff */
[-C--:B------:R-:W-:Y:S02]  /*1a8e0*/  IMAD R9, R15, R4.reuse, RZ ;  /* 0x000000040f097224 */ /* 0x080fe400078e02ff */
[----:B------:R-:W-:-:S04]  /*1a8f0*/  IMAD.WIDE.U32 R4, R14, R4, RZ ;  /* 0x000000040e047225 */ /* 0x000fc800078e00ff */
[----:B------:R-:W-:Y:S01]  /*1a900*/  IMAD.MOV.U32 R3, RZ, RZ, R7 ;  /* 0x000000ffff037224 */ /* 0x000fe200078e0007 */
[----:B------:R-:W-:Y:S01]  /*1a910*/  @P3 SHF.R.U32.HI R3, RZ, c[0x0][0x4f0], R8 ;  /* 0x00013c00ff033a19 */ /* 0x000fe20000011608 */
[----:B------:R-:W-:-:S03]  /*1a920*/  IMAD.IADD R9, R5, 0x1, R9 ;  /* 0x0000000105097824 */ /* 0x000fc600078e0209 */
[----:B------:R-:W-:Y:S02]  /*1a930*/  IADD3 R4, P1, P0, R3, R13, R4 ;  /* 0x0000000d03047210 */ /* 0x000fe4000783e004 */
[----:B------:R-:W-:-:S04]  /*1a940*/  SHF.R.S32.HI R5, RZ, 0x1f, R3 ;  /* 0x0000001fff057819 */ /* 0x000fc80000011403 */
[----:B------:R-:W-:Y:S02]  /*1a950*/  IADD3.X R5, R5, R12, R9, P1, P0 ;  /* 0x0000000c05057210 */ /* 0x000fe40000fe0409 */
[----:B------:R-:W1:Y:S01]  /*1a960*/  LDC.64 R8, c[0x0][R16+0x160] ;  /* 0x0000580010087b82 */ /* 0x000e620000000a00 */
[----:B------:R-:W2:Y:S01]  /*1a970*/  S2R R22, SR_TID.X ;  /* 0x0000000000167919 */ /* 0x000ea20000002100 */
[----:B------:R-:W-:-:S04]  /*1a980*/  IMAD.MOV R3, RZ, RZ, -R3 ;  /* 0x000000ffff037224 */ /* 0x000fc800078e0a03 */
[----:B------:R-:W-:-:S05]  /*1a990*/  IMAD R3, R3, c[0x0][0x4e8], R7 ;  /* 0x00013a0003037a24 */ /* 0x000fca00078e0207 */
[----:B------:R-:W-:Y:S02]  /*1a9a0*/  SHF.R.S32.HI R12, RZ, 0x1f, R3 ;  /* 0x0000001fff0c7819 */ /* 0x000fe40000011403 */
[----:B--2---:R-:W-:-:S04]  /*1a9b0*/  SHF.R.S32.HI R21, RZ, 0x1f, R22 ;  /* 0x0000001fff157819 */ /* 0x004fc80000011416 */
[----:B------:R-:W-:Y:S01]  /*1a9c0*/  LEA.HI R21, R21, R22, RZ, 0x5 ;  /* 0x0000001615157211 */ /* 0x000fe200078f28ff */
[----:B-1----:R-:W-:-:S04]  /*1a9d0*/  IMAD.WIDE.U32 R4, R8, R3, R4 ;  /* 0x0000000308047225 */ /* 0x002fc800078e0004 */
[----:B------:R-:W-:Y:S02]  /*1a9e0*/  IMAD R3, R9, R3, RZ ;  /* 0x0000000309037224 */ /* 0x000fe400078e02ff */
[----:B------:R-:W-:Y:S02]  /*1a9f0*/  IMAD.MOV.U32 R9, RZ, RZ, c[0x0][0x4a8] ;  /* 0x00012a00ff097624 */ /* 0x000fe400078e00ff */
[----:B------:R-:W-:Y:S02]  /*1aa00*/  IMAD R3, R8, R12, R3 ;  /* 0x0000000c08037224 */ /* 0x000fe400078e0203 */
[----:B------:R-:W-:Y:S01]  /*1aa10*/  IMAD.MOV.U32 R8, RZ, RZ, c[0x0][0x4ac] ;  /* 0x00012b00ff087624 */ /* 0x000fe200078e00ff */
[----:B------:R-:W-:Y:S01]  /*1aa20*/  SEL R9, R9, c[0x0][0x450], P2 ;  /* 0x0001140009097a07 */ /* 0x000fe20001000000 */
[----:B------:R-:W-:-:S03]  /*1aa30*/  IMAD.IADD R3, R5, 0x1, R3 ;  /* 0x0000000105037824 */ /* 0x000fc600078e0203 */
[----:B------:R-:W-:Y:S02]  /*1aa40*/  SEL R8, R8, c[0x0][0x454], P2 ;  /* 0x0001150008087a07 */ /* 0x000fe40001000000 */
[C---:B------:R-:W-:Y:S02]  /*1aa50*/  LEA R9, P0, R4.reuse, R9, 0x2 ;  /* 0x0000000904097211 */ /* 0x040fe400078010ff */
[----:B------:R-:W-:Y:S02]  /*1aa60*/  LOP3.LUT R21, R21, 0xffffffe0, RZ, 0xc0, !PT ;  /* 0xffffffe015157812 */ /* 0x000fe400078ec0ff */
[----:B------:R-:W-:Y:S02]  /*1aa70*/  LEA.HI.X R5, R4, R8, R3, 0x2, P0 ;  /* 0x0000000804057211 */ /* 0x000fe400000f1403 */
[----:B------:R-:W-:Y:S01]  /*1aa80*/  SHFL.IDX PT, R8, R9, RZ, 0x1c1f ;  /* 0x001c1fff09087589 */ /* 0x000fe200000e0000 */
[----:B------:R-:W-:-:S03]  /*1aa90*/  IMAD.IADD R21, R22, 0x1, -R21 ;  /* 0x0000000116157824 */ /* 0x000fc600078e0a15 */
[----:B------:R-:W-:Y:S01]  /*1aaa0*/  SHFL.IDX PT, R4, R9, 0x1, 0x1c1f ;  /* 0x003c1f0009047f89 */ /* 0x000fe200000e0000 */
[----:B----4-:R-:W-:-:S03]  /*1aab0*/  IMAD.IADD R14, R20, 0x1, R172 ;  /* 0x00000001140e7824 */ /* 0x010fc600078e02ac */
[----:B------:R-:W1:Y:S04]  /*1aac0*/  SHFL.IDX PT, R9, R5, RZ, 0x1c1f ;  /* 0x001c1fff05097589 */ /* 0x000e6800000e0000 */
[----:B------:R-:W2:Y:S01]  /*1aad0*/  SHFL.IDX PT, R5, R5, 0x1, 0x1c1f ;  /* 0x003c1f0005057f89 */ /* 0x000ea200000e0000 */
[----:B------:R-:W-:Y:S01]  /*1aae0*/  IMAD R3, R18, c[0x0][0x4e8], RZ ;  /* 0x00013a0012037a24 */ /* 0x000fe200078e02ff */
[----:B------:R-:W-:Y:S02]  /*1aaf0*/  LOP3.LUT P0, RZ, R21, 0x3, RZ, 0xc0, !PT ;  /* 0x0000000315ff7812 */ /* 0x000fe4000780c0ff */
[C---:B------:R-:W-:Y:S02]  /*1ab00*/  IADD3 R16, R14.reuse, 0x8, RZ ;  /* 0x000000080e107810 */ /* 0x040fe40007ffe0ff */
[----:B------:R-:W-:-:S02]  /*1ab10*/  ISETP.GE.OR P1, PT, R14, R3, P0 ;  /* 0x000000030e00720c */ /* 0x000fc40000726670 */
[----:B------:R-:W-:-:S11]  /*1ab20*/  ISETP.GE.OR P0, PT, R16, R3, P0 ;  /* 0x000000031000720c */ /* 0x000fd60000706670 */
[----:B-1----:R1:W-:Y:S04]  /*1ab30*/  @!P1 ST.E [R8.64], R17 ;  /* 0x0000001108009985 */ /* 0x0023e8000c10190c */
[----:B--2---:R1:W-:Y:S01]  /*1ab40*/  @!P0 ST.E [R4.64], R19 ;  /* 0x0000001304008985 */ /* 0x0043e2000c10190c */
[----:B------:R-:W-:Y:S05]  /*1ab50*/  @P2 BRA `(.L_x_1964) ;  /* 0x00000a3000002947 */ /* 0x000fea0003800000 */
[----:B------:R-:W2:Y:S01]  /*1ab60*/  S2R R20, SR_TID.X ;  /* 0x0000000000147919 */ /* 0x000ea20000002100 */
[----:B------:R-:W-:Y:S01]  /*1ab70*/  IMAD R10, R10, c[0x0][0x3a0], RZ ;  /* 0x0000e8000a0a7a24 */ /* 0x000fe200078e02ff */
[----:B-1----:R-:W-:Y:S01]  /*1ab80*/  SHF.R.S32.HI R8, RZ, 0x1f, R0 ;  /* 0x0000001fff087819 */ /* 0x002fe20000011400 */
[----:B------:R-:W-:Y:S01]  /*1ab90*/  IMAD.WIDE.U32 R4, R2, c[0x0][0x3a0], RZ ;  /* 0x0000e80002047a25 */ /* 0x000fe200078e00ff */
[----:B------:R1:W3:Y:S01]  /*1aba0*/  LDS.128 R32, [R220+0x80] ;  /* 0x00008000dc207984 */ /* 0x0002e20000000c00 */
[----:B------:R-:W-:-:S02]  /*1abb0*/  IADD3 R14, R231, R172, RZ ;  /* 0x000000ace70e7210 */ /* 0x000fc40007ffe0ff */
[----:B------:R-:W-:Y:S01]  /*1abc0*/  IMAD R2, R2, c[0x0][0x3a4], R10 ;  /* 0x0000e90002027a24 */ /* 0x000fe200078e020a */
[----:B------:R1:W4:Y:S04]  /*1abd0*/  LDS.128 R48, [R220+0x1080] ;  /* 0x00108000dc307984 */ /* 0x0003280000000c00 */
[----:B------:R-:W-:Y:S01]  /*1abe0*/  IADD3 R3, R5, R2, RZ ;  /* 0x0000000205037210 */ /* 0x000fe20007ffe0ff */
[----:B------:R-:W-:Y:S01]  /*1abf0*/  IMAD.MOV.U32 R2, RZ, RZ, R4 ;  /* 0x000000ffff027224 */ /* 0x000fe200078e0004 */
[----:B------:R1:W1:Y:S03]  /*1ac00*/  LDS.128 R64, [R220+0x2080] ;  /* 0x00208000dc407984 */ /* 0x0002660000000c00 */
[C---:B------:R-:W-:Y:S01]  /*1ac10*/  IMAD.WIDE.U32 R4, R243.reuse, c[0x0][0x3e8], R2 ;  /* 0x0000fa00f3047a25 */ /* 0x040fe200078e0002 */
[----:B------:R1:W1:Y:S03]  /*1ac20*/  LDS.128 R80, [R220+0x3080] ;  /* 0x00308000dc507984 */ /* 0x0002660000000c00 */
[----:B------:R-:W-:Y:S01]  /*1ac30*/  IMAD R3, R8, c[0x0][0x3f0], RZ ;  /* 0x0000fc0008037a24 */ /* 0x000fe200078e02ff */
[----:B------:R1:W1:Y:S01]  /*1ac40*/  LDS.128 R28, [R220+0x4080] ;  /* 0x00408000dc1c7984 */ /* 0x0002620000000c00 */
[----:B------:R-:W-:Y:S01]  /*1ac50*/  IMAD R5, R243, c[0x0][0x3ec], R5 ;  /* 0x0000fb00f3057a24 */ /* 0x000fe200078e0205 */
[----:B--2---:R-:W-:Y:S01]  /*1ac60*/  SHF.R.S32.HI R15, RZ, 0x1f, R20 ;  /* 0x0000001fff0f7819 */ /* 0x004fe20000011414 */
[C---:B------:R-:W-:Y:S01]  /*1ac70*/  IMAD R9, R0.reuse, c[0x0][0x3f4], R3 ;  /* 0x0000fd0000097a24 */ /* 0x040fe200078e0203 */
[----:B------:R2:W1:Y:S01]  /*1ac80*/  LDS.128 R44, [R220+0x5080] ;  /* 0x00508000dc2c7984 */ /* 0x0004620000000c00 */
[----:B------:R-:W-:Y:S01]  /*1ac90*/  IMAD.WIDE.U32 R4, R0, c[0x0][0x3f0], R4 ;  /* 0x0000fc0000047a25 */ /* 0x000fe200078e0004 */
[----:B------:R-:W-:-:S02]  /*1aca0*/  LEA.HI R15, R15, R20, RZ, 0x3 ;  /* 0x000000140f0f7211 */ /* 0x000fc400078f18ff */
[----:B------:R2:W1:Y:S01]  /*1acb0*/  LDS.128 R60, [R220+0x6080] ;  /* 0x00608000dc3c7984 */ /* 0x0004620000000c00 */
[----:B------:R-:W-:Y:S01]  /*1acc0*/  IMAD.IADD R5, R5, 0x1, R9 ;  /* 0x0000000105057824 */ /* 0x000fe200078e0209 */
[----:B------:R-:W-:Y:S02]  /*1acd0*/  LOP3.LUT R15, R15, 0xfffffff8, RZ, 0xc0, !PT ;  /* 0xfffffff80f0f7812 */ /* 0x000fe400078ec0ff */
[----:B------:R2:W1:Y:S02]  /*1ace0*/  LDS.128 R76, [R220+0x7080] ;  /* 0x00708000dc4c7984 */ /* 0x0004640000000c00 */
[----:B------:R-:W-:Y:S02]  /*1acf0*/  IADD3 R15, -R15, R20, RZ ;  /* 0x000000140f0f7210 */ /* 0x000fe40007ffe1ff */
[----:B------:R2:W1:Y:S02]  /*1ad00*/  LDS.128 R24, [R220+0x8080] ;  /* 0x00808000dc187984 */ /* 0x0004640000000c00 */
[----:B------:R-:W-:-:S02]  /*1ad10*/  LEA R7, R15, R231, 0x5 ;  /* 0x000000e70f077211 */ /* 0x000fc400078e28ff */
[----:B------:R2:W1:Y:S02]  /*1ad20*/  LDS.128 R40, [R220+0x9080] ;  /* 0x00908000dc287984 */ /* 0x0004640000000c00 */
[----:B------:R-:W-:Y:S02]  /*1ad30*/  IADD3 R7, R172, R7, RZ ;  /* 0x00000007ac077210 */ /* 0x000fe40007ffe0ff */
[----:B------:R2:W1:Y:S02]  /*1ad40*/  LDS.128 R56, [R220+0xa080] ;  /* 0x00a08000dc387984 */ /* 0x0004640000000c00 */
[----:B------:R-:W-:Y:S01]  /*1ad50*/  MOV R2, R7 ;  /* 0x0000000700027202 */ /* 0x000fe20000000f00 */
[----:B------:R-:W-:Y:S01]  /*1ad60*/  @P3 IMAD.HI.U32 R8, R7, c[0x0][0x4ec], RZ ;  /* 0x00013b0007083a27 */ /* 0x000fe200078e00ff */
[----:B------:R2:W1:Y:S04]  /*1ad70*/  LDS.128 R72, [R220+0xb080] ;  /* 0x00b08000dc487984 */ /* 0x0004680000000c00 */
[----:B------:R2:W1:Y:S01]  /*1ad80*/  LDS.128 R20, [R220+0xc080] ;  /* 0x00c08000dc147984 */ /* 0x0004620000000c00 */
[----:B------:R-:W-:-:S03]  /*1ad90*/  @P3 SHF.R.U32.HI R2, RZ, c[0x0][0x4f0], R8 ;  /* 0x00013c00ff023a19 */ /* 0x000fc60000011608 */
[----:B------:R2:W1:Y:S01]  /*1ada0*/  LDS.128 R36, [R220+0xd080] ;  /* 0x00d08000dc247984 */ /* 0x0004620000000c00 */
[----:B------:R-:W-:Y:S02]  /*1adb0*/  SHF.R.S32.HI R3, RZ, 0x1f, R2 ;  /* 0x0000001fff037819 */ /* 0x000fe40000011402 */
[----:B------:R-:W-:Y:S01]  /*1adc0*/  IADD3 R0, -R2, RZ, RZ ;  /* 0x000000ff02007210 */ /* 0x000fe20007ffe1ff */
[----:B------:R2:W1:Y:S02]  /*1add0*/  LDS.128 R52, [R220+0xe080] ;  /* 0x00e08000dc347984 */ /* 0x0004640000000c00 */
[----:B------:R-:W-:Y:S02]  /*1ade0*/  IMAD R3, R3, c[0x0][0x3e0], RZ ;  /* 0x0000f80003037a24 */ /* 0x000fe400078e02ff */
[----:B------:R2:W1:Y:S01]  /*1adf0*/  LDS.128 R68, [R220+0xf080] ;  /* 0x00f08000dc447984 */ /* 0x0004620000000c00 */
[----:B------:R-:W-:Y:S02]  /*1ae00*/  IMAD R0, R0, c[0x0][0x4e8], R7 ;  /* 0x00013a0000007a24 */ /* 0x000fe400078e0207 */
[----:B------:R-:W-:-:S02]  /*1ae10*/  IMAD R7, R2, c[0x0][0x3e4], R3 ;  /* 0x0000f90002077a24 */ /* 0x000fc400078e0203 */
        /* <DEDUP_REMOVED lines=10> */
[----:B--234-:R2:W3:Y:S02]  /*1aec0*/  SHFL.IDX PT, R7, R15, RZ, 0x181f ;  /* 0x00181fff0f077589 */ /* 0x01c4e400000e0000 */
.L_x_2032:
[----:B------:R-:W-:Y:S05]  /*1aed0*/  BRA.DIV ~URZ, `(.L_x_1966) ;  /* 0x00004b927f007947 */ /* 0x000fea000b800000 */
[----:B------:R4:W2:Y:S02]  /*1aee0*/  SHFL.IDX PT, R0, R17, RZ, 0x181f ;  /* 0x00181fff11007589 */ /* 0x0008a400000e0000 */
.L_x_2033:
[----:B------:R-:W-:Y:S01]  /*1aef0*/  IMAD R16, R18, c[0x0][0x4e8], RZ ;  /* 0x00013a0012107a24 */ /* 0x000fe200078e02ff */
[----:B------:R-:W-:Y:S04]  /*1af00*/  BSSY B0, `(.L_x_1967) ;  /* 0x0000016000007945 */ /* 0x000fe80003800000 */
[----:B------:R-:W-:-:S13]  /*1af10*/  ISETP.GE.AND P0, PT, R14, R16, PT ;  /* 0x000000100e00720c */ /* 0x000fda0003f06270 */
[----:B------:R-:W-:Y:S05]  /*1af20*/  @P0 BRA `(.L_x_1968) ;  /* 0x0000013000000947 */ /* 0x000fea0003800000 */
[----:B------:R-:W5:Y:S04]  /*1af30*/  LDL R84, [R1+0x78] ;  /* 0x0000780001547983 */ /* 0x000f680000100800 */
[----:B----4-:R-:W4:Y:S04]  /*1af40*/  LDL R19, [R1+0x80] ;  /* 0x0000800001137983 */ /* 0x010f280000100800 */
[----:B---3--:R-:W3:Y:S01]  /*1af50*/  LDL R10, [R1+0x7c] ;  /* 0x00007c00010a7983 */ /* 0x008ee20000100800 */
[----:B------:R-:W-:Y:S02]  /*1af60*/  ISETP.GE.AND P3, PT, R140, c[0x0][0x3c8], PT ;  /* 0x0000f2008c007a0c */ /* 0x000fe40003f66270 */
[----:B------:R-:W-:-:S02]  /*1af70*/  ISETP.GE.AND P2, PT, R144, c[0x0][0x3c8], PT ;  /* 0x0000f20090007a0c */ /* 0x000fc40003f46270 */
[----:B------:R-:W-:Y:S02]  /*1af80*/  ISETP.GE.AND P1, PT, R233, c[0x0][0x3c8], PT ;  /* 0x0000f200e9007a0c */ /* 0x000fe40003f26270 */
[----:B------:R-:W-:-:S07]  /*1af90*/  ISETP.GE.AND P0, PT, R234, c[0x0][0x3c8], PT ;  /* 0x0000f200ea007a0c */ /* 0x000fce0003f06270 */
[-C--:B--2---:R-:W-:Y:S02]  /*1afa0*/  @!P3 LEA R12, P4, R140, R0.reuse, 0x1 ;  /* 0x000000008c0cb211 */ /* 0x084fe400078808ff */
[-C--:B------:R-:W-:Y:S02]  /*1afb0*/  @!P2 LEA R8, P6, R252, R0.reuse, 0x1 ;  /* 0x00000000fc08a211 */ /* 0x080fe400078c08ff */
[-C--:B------:R-:W-:Y:S02]  /*1afc0*/  @!P1 LEA R4, P5, R233, R0.reuse, 0x1 ;  /* 0x00000000e9049211 */ /* 0x080fe400078a08ff */
[----:B------:R-:W-:Y:S02]  /*1afd0*/  @!P3 LEA.HI.X R13, R140, R7, R141, 0x1, P4 ;  /* 0x000000078c0db211 */ /* 0x000fe400020f0c8d */
[----:B------:R-:W-:-:S03]  /*1afe0*/  @!P0 LEA R2, P4, R234, R0, 0x1 ;  /* 0x00000000ea028211 */ /* 0x000fc600078808ff */
[----:B------:R2:W-:Y:S01]  /*1aff0*/  @!P3 ST.E.128 [R12.64], R32 ;  /* 0x000000200c00b985 */ /* 0x0005e2000c101d0c */
[-C--:B-----5:R-:W-:Y:S02]  /*1b000*/  @!P2 LEA.HI.X R9, R252, R7.reuse, R84, 0x1, P6 ;  /* 0x00000007fc09a211 */ /* 0x0a0fe400030f0c54 */
[----:B----4-:R-:W-:-:S03]  /*1b010*/  @!P1 LEA.HI.X R5, R233, R7, R19, 0x1, P5 ;  /* 0x00000007e9059211 */ /* 0x010fc600028f0c13 */
[----:B-1----:R2:W-:Y:S01]  /*1b020*/  @!P2 ST.E.128 [R8.64], R28 ;  /* 0x0000001c0800a985 */ /* 0x0025e2000c101d0c */
[----:B---3--:R-:W-:-:S03]  /*1b030*/  @!P0 LEA.HI.X R3, R234, R7, R10, 0x1, P4 ;  /* 0x00000007ea038211 */ /* 0x008fc600020f0c0a */
[----:B------:R2:W-:Y:S04]  /*1b040*/  @!P1 ST.E.128 [R4.64], R24 ;  /* 0x0000001804009985 */ /* 0x0005e8000c101d0c */
[----:B------:R2:W-:Y:S02]  /*1b050*/  @!P0 ST.E.128 [R2.64], R20 ;  /* 0x0000001402008985 */ /* 0x0005e4000c101d0c */
.L_x_1968:
[----:B------:R-:W-:Y:S05]  /*1b060*/  BSYNC B0 ;  /* 0x0000000000007941 */ /* 0x000fea0003800000 */
.L_x_1967:
[----:B------:R-:W-:Y:S05]  /*1b070*/  BRA.DIV ~URZ, `(.L_x_1969) ;  /* 0x00004a727f007947 */ /* 0x000fea000b800000 */
[----:B---3--:R3:W4:Y:S04]  /*1b080*/  SHFL.IDX PT, R7, R15, 0x1, 0x181f ;  /* 0x00381f000f077f89 */ /* 0x00872800000e0000 */
[----:B--2---:R3:W2:Y:S02]  /*1b090*/  SHFL.IDX PT, R0, R17, 0x1, 0x181f ;  /* 0x00381f0011007f89 */ /* 0x0046a400000e0000 */
.L_x_2034:
[----:B------:R-:W-:Y:S01]  /*1b0a0*/  IADD3 R2, R14, 0x20, RZ ;  /* 0x000000200e027810 */ /* 0x000fe20007ffe0ff */
[----:B------:R-:W-:Y:S03]  /*1b0b0*/  BSSY B0, `(.L_x_1970) ;  /* 0x0000016000007945 */ /* 0x000fe60003800000 */
[----:B------:R-:W-:-:S13]  /*1b0c0*/  ISETP.GE.AND P0, PT, R2, R16, PT ;  /* 0x000000100200720c */ /* 0x000fda0003f06270 */
[----:B------:R-:W-:Y:S05]  /*1b0d0*/  @P0 BRA `(.L_x_1971) ;  /* 0x0000013000000947 */ /* 0x000fea0003800000 */
[----:B------:R-:W5:Y:S04]  /*1b0e0*/  LDL R19, [R1+0x78] ;  /* 0x0000780001137983 */ /* 0x000f680000100800 */
[----:B---3--:R-:W3:Y:S04]  /*1b0f0*/  LDL R18, [R1+0x80] ;  /* 0x0000800001127983 */ /* 0x008ee80000100800 */
[----:B----4-:R-:W4:Y:S01]  /*1b100*/  LDL R10, [R1+0x7c] ;  /* 0x00007c00010a7983 */ /* 0x010f220000100800 */
        /* <DEDUP_REMOVED lines=11> */
[----:B---3--:R-:W-:-:S03]  /*1b1c0*/  @!P1 LEA.HI.X R5, R233, R7, R18, 0x1, P5 ;  /* 0x00000007e9059211 */ /* 0x008fc600028f0c12 */
[----:B-1----:R2:W-:Y:S01]  /*1b1d0*/  @!P2 ST.E.128 [R8.64], R44 ;  /* 0x0000002c0800a985 */ /* 0x0025e2000c101d0c */
[----:B----4-:R-:W-:-:S03]  /*1b1e0*/  @!P0 LEA.HI.X R3, R234, R7, R10, 0x1, P4 ;  /* 0x00000007ea038211 */ /* 0x010fc600020f0c0a */
[----:B------:R2:W-:Y:S04]  /*1b1f0*/  @!P1 ST.E.128 [R4.64], R40 ;  /* 0x0000002804009985 */ /* 0x0005e8000c101d0c */
[----:B------:R2:W-:Y:S02]  /*1b200*/  @!P0 ST.E.128 [R2.64], R36 ;  /* 0x0000002402008985 */ /* 0x0005e4000c101d0c */
.L_x_1971:
[----:B------:R-:W-:Y:S05]  /*1b210*/  BSYNC B0 ;  /* 0x0000000000007941 */ /* 0x000fea0003800000 */
.L_x_1970:
[----:B------:R-:W-:Y:S05]  /*1b220*/  BRA.DIV ~URZ, `(.L_x_1972) ;  /* 0x000049b27f007947 */ /* 0x000fea000b800000 */
[----:B----4-:R4:W3:Y:S02]  /*1b230*/  SHFL.IDX PT, R7, R15, 0x2, 0x181f ;  /* 0x00581f000f077f89 */ /* 0x0108e400000e0000 */
.L_x_2035:
[----:B------:R-:W-:Y:S05]  /*1b240*/  BRA.DIV ~URZ, `(.L_x_1973) ;  /* 0x00004a127f007947 */ /* 0x000fea000b800000 */
[----:B--2---:R2:W4:Y:S02]  /*1b250*/  SHFL.IDX PT, R0, R17, 0x2, 0x181f ;  /* 0x00581f0011007f89 */ /* 0x00452400000e0000 */
.L_x_2036:
[----:B------:R-:W-:Y:S01]  /*1b260*/  IADD3 R2, R14, 0x40, RZ ;  /* 0x000000400e027810 */ /* 0x000fe20007ffe0ff */
[----:B------:R-:W-:Y:S03]  /*1b270*/  BSSY B0, `(.L_x_1974) ;  /* 0x0000016000007945 */ /* 0x000fe60003800000 */
[----:B------:R-:W-:-:S13]  /*1b280*/  ISETP.GE.AND P0, PT, R2, R16, PT ;  /* 0x000000100200720c */ /* 0x000fda0003f06270 */
[----:B------:R-:W-:Y:S05]  /*1b290*/  @P0 BRA `(.L_x_1975) ;  /* 0x0000013000000947 */ /* 0x000fea0003800000 */
[----:B------:R-:W5:Y:S04]  /*1b2a0*/  LDL R19, [R1+0x78] ;  /* 0x0000780001137983 */ /* 0x000f680000100800 */
[----:B--2---:R-:W2:Y:S04]  /*1b2b0*/  LDL R18, [R1+0x80] ;  /* 0x0000800001127983 */ /* 0x004ea80000100800 */
[----:B----4-:R-:W4:Y:S01]  /*1b2c0*/  LDL R10, [R1+0x7c] ;  /* 0x00007c00010a7983 */ /* 0x010f220000100800 */
[----:B------:R-:W-:Y:S02]  /*1b2d0*/  ISETP.GE.AND P3, PT, R140, c[0x0][0x3c8], PT ;  /* 0x0000f2008c007a0c */ /* 0x000fe40003f66270 */
[----:B------:R-:W-:-:S02]  /*1b2e0*/  ISETP.GE.AND P2, PT, R144, c[0x0][0x3c8], PT ;  /* 0x0000f20090007a0c */ /* 0x000fc40003f46270 */
[----:B------:R-:W-:Y:S02]  /*1b2f0*/  ISETP.GE.AND P1, PT, R233, c[0x0][0x3c8], PT ;  /* 0x0000f200e9007a0c */ /* 0x000fe40003f26270 */
[----:B------:R-:W-:-:S07]  /*1b300*/  ISETP.GE.AND P0, PT, R234, c[0x0][0x3c8], PT ;  /* 0x0000f200ea007a0c */ /* 0x000fce0003f06270 */
[-C--:B------:R-:W-:Y:S02]  /*1b310*/  @!P3 LEA R12, P4, R140, R0.reuse, 0x1 ;  /* 0x000000008c0cb211 */ /* 0x080fe400078808ff */
[-C--:B------:R-:W-:Y:S02]  /*1b320*/  @!P2 LEA R8, P6, R252, R0.reuse, 0x1 ;  /* 0x00000000fc08a211 */ /* 0x080fe400078c08ff */
[-C--:B------:R-:W-:Y:S02]  /*1b330*/  @!P1 LEA R4, P5, R233, R0.reuse, 0x1 ;  /* 0x00000000e9049211 */ /* 0x080fe400078a08ff */
[----:B---3--:R-:W-:Y:S02]  /*1b340*/  @!P3 LEA.HI.X R13, R140, R7, R141, 0x1, P4 ;  /* 0x000000078c0db211 */ /* 0x008fe400020f0c8d */
[----:B------:R-:W-:-:S03]  /*1b350*/  @!P0 LEA R2, P4, R234, R0, 0x1 ;  /* 0x00000000ea028211 */ /* 0x000fc600078808ff */
[----:B-1----:R1:W-:Y:S01]  /*1b360*/  @!P3 ST.E.128 [R12.64], R64 ;  /* 0x000000400c00b985 */ /* 0x0023e2000c101d0c */
[-C--:B-----5:R-:W-:Y:S02]  /*1b370*/  @!P2 LEA.HI.X R9, R252, R7.reuse, R19, 0x1, P6 ;  /* 0x00000007fc09a211 */ /* 0x0a0fe400030f0c13 */
[----:B--2---:R-:W-:-:S03]  /*1b380*/  @!P1 LEA.HI.X R5, R233, R7, R18, 0x1, P5 ;  /* 0x00000007e9059211 */ /* 0x004fc600028f0c12 */
[----:B------:R1:W-:Y:S01]  /*1b390*/  @!P2 ST.E.128 [R8.64], R60 ;  /* 0x0000003c0800a985 */ /* 0x0003e2000c101d0c */
[----:B----4-:R-:W-:-:S03]  /*1b3a0*/  @!P0 LEA.HI.X R3, R234, R7, R10, 0x1, P4 ;  /* 0x00000007ea038211 */ /* 0x010fc600020f0c0a */
[----:B------:R1:W-:Y:S04]  /*1b3b0*/  @!P1 ST.E.128 [R4.64], R56 ;  /* 0x0000003804009985 */ /* 0x0003e8000c101d0c */
[----:B------:R1:W-:Y:S02]  /*1b3c0*/  @!P0 ST.E.128 [R2.64], R52 ;  /* 0x0000003402008985 */ /* 0x0003e4000c101d0c */
.L_x_1975:
[----:B------:R-:W-:Y:S05]  /*1b3d0*/  BSYNC B0 ;  /* 0x0000000000007941 */ /* 0x000fea0003800000 */
.L_x_1974:
[----:B------:R-:W-:Y:S05]  /*1b3e0*/  BRA.DIV ~URZ, `(.L_x_1976) ;  /* 0x000048f27f007947 */ /* 0x000fea000b800000 */
[----:B---3--:R3:W2:Y:S04]  /*1b3f0*/  SHFL.IDX PT, R7, R15, 0x3, 0x181f ;  /* 0x00781f000f077f89 */ /* 0x0086a800000e0000 */
[----:B----4-:R3:W4:Y:S02]  /*1b400*/  SHFL.IDX PT, R0, R17, 0x3, 0x181f ;  /* 0x00781f0011007f89 */ /* 0x01072400000e0000 */
.L_x_2037:
[----:B-1----:R-:W-:-:S04]  /*1b410*/  IADD3 R2, R14, 0x60, RZ ;  /* 0x000000600e027810 */ /* 0x002fc80007ffe0ff */
[----:B------:R-:W-:-:S13]  /*1b420*/  ISETP.GE.AND P0, PT, R2, R16, PT ;  /* 0x000000100200720c */ /* 0x000fda0003f06270 */
[----:B------:R-:W-:Y:S05]  /*1b430*/  @P0 BRA `(.L_x_1977) ;  /* 0x00002be000000947 */ /* 0x000fea0003800000 */
[----:B------:R-:W5:Y:S04]  /*1b440*/  LDL R12, [R1+0x78] ;  /* 0x00007800010c7983 */ /* 0x000f680000100800 */
[----:B---3--:R-:W3:Y:S01]  /*1b450*/  LDL R10, [R1+0x80] ;  /* 0x00008000010a7983 */ /* 0x008ee20000100800 */
[----:B------:R-:W-:Y:S02]  /*1b460*/  ISETP.GE.AND P2, PT, R140, c[0x0][0x3c8], PT ;  /* 0x0000f2008c007a0c */ /* 0x000fe40003f46270 */
[----:B------:R-:W-:Y:S02]  /*1b470*/  ISETP.GE.AND P1, PT, R144, c[0x0][0x3c8], PT ;  /* 0x0000f20090007a0c */ /* 0x000fe40003f26270 */
[----:B------:R-:W-:-:S09]  /*1b480*/  ISETP.GE.AND P0, PT, R233, c[0x0][0x3c8], PT ;  /* 0x0000f200e9007a0c */ /* 0x000fd20003f06270 */
[-C--:B----4-:R-:W-:Y:S02]  /*1b490*/  @!P2 LEA R8, P5, R140, R0.reuse, 0x1 ;  /* 0x000000008c08a211 */ /* 0x090fe400078a08ff */
[-C--:B------:R-:W-:Y:S02]  /*1b4a0*/  @!P1 LEA R4, P4, R252, R0.reuse, 0x1 ;  /* 0x00000000fc049211 */ /* 0x080fe400078808ff */
[----:B------:R-:W-:Y:S02]  /*1b4b0*/  @!P0 LEA R2, P3, R233, R0, 0x1 ;  /* 0x00000000e9028211 */ /* 0x000fe400078608ff */
[----:B--2---:R-:W-:-:S05]  /*1b4c0*/  @!P2 LEA.HI.X R9, R140, R7, R141, 0x1, P5 ;  /* 0x000000078c09a211 */ /* 0x004fca00028f0c8d */
[----:B------:R1:W-:Y:S01]  /*1b4d0*/  @!P2 ST.E.128 [R8.64], R80 ;  /* 0x000000500800a985 */ /* 0x0003e2000c101d0c */
[-C--:B-----5:R-:W-:Y:S02]  /*1b4e0*/  @!P1 LEA.HI.X R5, R252, R7.reuse, R12, 0x1, P4 ;  /* 0x00000007fc059211 */ /* 0x0a0fe400020f0c0c */
[----:B---3--:R-:W-:-:S03]  /*1b4f0*/  @!P0 LEA.HI.X R3, R233, R7, R10, 0x1, P3 ;  /* 0x00000007e9038211 */ /* 0x008fc600018f0c0a */
        /* <DEDUP_REMOVED lines=9> */
.L_x_1964:
[----:B-1----:R-:W2:Y:S01]  /*1b590*/  LDL.LU R5, [R1+0xac] ;  /* 0x0000ac0001057983 */ /* 0x002ea20000300800 */
[----:B------:R-:W-:Y:S01]  /*1b5a0*/  IMAD R10, R10, c[0x0][0x408], RZ ;  /* 0x000102000a0a7a24 */ /* 0x000fe200078e02ff */
[----:B------:R-:W-:-:S03]  /*1b5b0*/  SHF.R.S32.HI R4, RZ, 0x1f, R0 ;  /* 0x0000001fff047819 */ /* 0x000fc60000011400 */
[C---:B------:R-:W-:Y:S02]  /*1b5c0*/  IMAD R10, R2.reuse, c[0x0][0x40c], R10 ;  /* 0x00010300020a7a24 */ /* 0x040fe400078e020a */
[----:B------:R-:W-:-:S04]  /*1b5d0*/  IMAD.WIDE.U32 R2, R2, c[0x0][0x408], RZ ;  /* 0x0001020002027a25 */ /* 0x000fc800078e00ff */
[----:B------:R-:W-:Y:S01]  /*1b5e0*/  IMAD R4, R4, c[0x0][0x440], RZ ;  /* 0x0001100004047a24 */ /* 0x000fe200078e02ff */
[----:B------:R-:W-:-:S03]  /*1b5f0*/  IADD3 R3, R3, R10, RZ ;  /* 0x0000000a03037210 */ /* 0x000fc60007ffe0ff */
[----:B------:R-:W-:Y:S02]  /*1b600*/  IMAD R4, R0, c[0x0][0x444], R4 ;  /* 0x0001110000047a24 */ /* 0x000fe400078e0204 */
[----:B------:R-:W-:-:S04]  /*1b610*/  IMAD.WIDE.U32 R2, R243, c[0x0][0x438], R2 ;  /* 0x00010e00f3027a25 */ /* 0x000fc800078e0002 */
[----:B------:R-:W-:-:S04]  /*1b620*/  IMAD R3, R243, c[0x0][0x43c], R3 ;  /* 0x00010f00f3037a24 */ /* 0x000fc800078e0203 */
[----:B------:R-:W-:Y:S01]  /*1b630*/  IMAD.WIDE.U32 R2, R0, c[0x0][0x440], R2 ;  /* 0x0001100000027a25 */ /* 0x000fe200078e0002 */
[----:B------:R-:W-:-:S04]  /*1b640*/  MOV R0, R7 ;  /* 0x0000000700007202 */ /* 0x000fc80000000f00 */
[----:B------:R-:W-:Y:S01]  /*1b650*/  IADD3 R3, R3, R4, RZ ;  /* 0x0000000403037210 */ /* 0x000fe20007ffe0ff */
[----:B------:R-:W-:-:S05]  /*1b660*/  @P3 IMAD.HI.U32 R4, R7, c[0x0][0x4ec], RZ ;  /* 0x00013b0007043a27 */ /* 0x000fca00078e00ff */
[----:B------:R-:W-:-:S04]  /*1b670*/  @P3 SHF.R.U32.HI R0, RZ, c[0x0][0x4f0], R4 ;  /* 0x00013c00ff003a19 */ /* 0x000fc80000011604 */
[----:B------:R-:W-:-:S05]  /*1b680*/  SHF.R.S32.HI R4, RZ, 0x1f, R0 ;  /* 0x0000001fff047819 */ /* 0x000fca0000011400 */
[----:B------:R-:W-:-:S04]  /*1b690*/  IMAD R4, R4, c[0x0][0x430], RZ ;  /* 0x00010c0004047a24 */ /* 0x000fc800078e02ff */
[----:B------:R-:W-:Y:S02]  /*1b6a0*/  IMAD R4, R0, c[0x0][0x434], R4 ;  /* 0x00010d0000047a24 */ /* 0x000fe400078e0204 */
[----:B--2---:R-:W-:-:S04]  /*1b6b0*/  IMAD.WIDE.U32 R2, R5, c[0x0][0x448], R2 ;  /* 0x0001120005027a25 */ /* 0x004fc800078e0002 */
[----:B------:R-:W-:-:S04]  /*1b6c0*/  IMAD R3, R5, c[0x0][0x44c], R3 ;  /* 0x0001130005037a24 */ /* 0x000fc800078e0203 */
[C---:B------:R-:W-:Y:S01]  /*1b6d0*/  IMAD.WIDE.U32 R2, R0.reuse, c[0x0][0x430], R2 ;  /* 0x00010c0000027a25 */ /* 0x040fe200078e0002 */
[----:B------:R-:W-:-:S04]  /*1b6e0*/  IADD3 R0, -R0, RZ, RZ ;  /* 0x000000ff00007210 */ /* 0x000fc80007ffe1ff */
[----:B------:R-:W-:Y:S01]  /*1b6f0*/  IADD3 R3, R3, R4, RZ ;  /* 0x0000000403037210 */ /* 0x000fe20007ffe0ff */
[----:B------:R-:W-:-:S04]  /*1b700*/  IMAD R7, R0, c[0x0][0x4e8], R7 ;  /* 0x00013a0000077a24 */ /* 0x000fc800078e0207 */
[----:B------:R-:W-:Y:S01]  /*1b710*/  IMAD.WIDE.U32 R2, R7, c[0x0][0x428], R2 ;  /* 0x00010a0007027a25 */ /* 0x000fe200078e0002 */
[----:B------:R-:W-:-:S04]  /*1b720*/  SHF.R.S32.HI R0, RZ, 0x1f, R7 ;  /* 0x0000001fff007819 */ /* 0x000fc80000011407 */
[----:B------:R-:W-:Y:S01]  /*1b730*/  LEA R5, P0, R2, c[0x0][0x400], 0x2 ;  /* 0x0001000002057a11 */ /* 0x000fe200078010ff */
[----:B------:R-:W-:-:S04]  /*1b740*/  IMAD R0, R0, c[0x0][0x428], RZ ;  /* 0x00010a0000007a24 */ /* 0x000fc800078e02ff */
[----:B------:R-:W-:-:S05]  /*1b750*/  IMAD R7, R7, c[0x0][0x42c], R0 ;  /* 0x00010b0007077a24 */ /* 0x000fca00078e0200 */
[----:B------:R-:W-:-:S04]  /*1b760*/  IADD3 R7, R3, R7, RZ ;  /* 0x0000000703077210 */ /* 0x000fc80007ffe0ff */
[----:B------:R-:W-:Y:S01]  /*1b770*/  LEA.HI.X R7, R2, c[0x0][0x404], R7, 0x2, P0 ;  /* 0x0001010002077a11 */ /* 0x000fe200000f1407 */
[----:B------:R-:W-:Y:S05]  /*1b780*/  BRA.DIV ~URZ, `(.L_x_1978) ;  /* 0x000046427f007947 */ /* 0x000fea000b800000 */
[----:B------:R1:W2:Y:S02]  /*1b790*/  SHFL.IDX PT, R4, R7, RZ, 0x1c1f ;  /* 0x001c1fff07047589 */ /* 0x0002a400000e0000 */
.L_x_2038:
[----:B------:R-:W-:Y:S05]  /*1b7a0*/  BRA.DIV ~URZ, `(.L_x_1979) ;  /* 0x000046a27f007947 */ /* 0x000fea000b800000 */
[----:B------:R3:W4:Y:S02]  /*1b7b0*/  SHFL.IDX PT, R0, R5, RZ, 0x1c1f ;  /* 0x001c1fff05007589 */ /* 0x00072400000e0000 */
.L_x_2039:
[----:B------:R-:W-:Y:S01]  /*1b7c0*/  IMAD R18, R18, c[0x0][0x4e8], RZ ;  /* 0x00013a0012127a24 */ /* 0x000fe200078e02ff */
[----:B------:R-:W-:Y:S04]  /*1b7d0*/  BSSY B0, `(.L_x_1980) ;  /* 0x00000cb000007945 */ /* 0x000fe80003800000 */
[----:B------:R-:W-:-:S13]  /*1b7e0*/  ISETP.GE.AND P0, PT, R14, R18, PT ;  /* 0x000000120e00720c */ /* 0x000fda0003f06270 */
        /* <DEDUP_REMOVED lines=22> */
[----:B------:R-:W2:Y:S01]  /*1b950*/  LDL R32, [R1+0x154] ;  /* 0x0001540001207983 */ /* 0x000ea20000100800 */
[----:B-----5:R-:W-:-:S02]  /*1b960*/  ISETP.GE.AND P0, PT, R8, c[0x0][0x3c8], PT ;  /* 0x0000f20008007a0c */ /* 0x020fc40003f06270 */
[----:B---3--:R-:W-:-:S11]  /*1b970*/  ISETP.GE.AND P1, PT, R10, c[0x0][0x3c8], PT ;  /* 0x0000f2000a007a0c */ /* 0x008fd60003f26270 */
[----:B------:R-:W-:Y:S02]  /*1b980*/  @!P0 IMAD.MOV.U32 R2, RZ, RZ, R0 ;  /* 0x000000ffff028224 */ /* 0x000fe400078e0000 */
[----:B------:R-:W-:Y:S01]  /*1b990*/  @!P0 IMAD.MOV.U32 R3, RZ, RZ, R4 ;  /* 0x000000ffff038224 */ /* 0x000fe200078e0004 */
[----:B----4-:R-:W-:-:S03]  /*1b9a0*/  ISETP.GE.AND P2, PT, R9, c[0x0][0x3c8], PT ;  /* 0x0000f20009007a0c */ /* 0x010fc60003f46270 */
[----:B------:R-:W-:Y:S02]  /*1b9b0*/  @!P0 IMAD.WIDE R2, R8, 0x4, R2 ;  /* 0x0000000408028825 */ /* 0x000fe400078e0202 */
[----:B------:R-:W3:Y:S04]  /*1b9c0*/  LDL R8, [R1+0x11c] ;  /* 0x00011c0001087983 */ /* 0x000ee80000100800 */
[----:B------:R4:W-:Y:S02]  /*1b9d0*/  @!P0 ST.E.64 [R2.64], R168 ;  /* 0x000000a802008985 */ /* 0x0009e4000c101b0c */
[----:B----4-:R-:W-:-:S04]  /*1b9e0*/  @!P1 LEA R2, P0, R10, R0, 0x2 ;  /* 0x000000000a029211 */ /* 0x010fc800078010ff */
[----:B--2---:R-:W-:Y:S02]  /*1b9f0*/  @!P1 LEA.HI.X R3, R10, R4, R13, 0x2, P0 ;  /* 0x000000040a039211 */ /* 0x004fe400000f140d */
[----:B------:R-:W2:Y:S04]  /*1ba00*/  LDL R13, [R1+0x198] ;  /* 0x00019800010d7983 */ /* 0x000ea80000100800 */
[----:B------:R4:W-:Y:S04]  /*1ba10*/  @!P1 ST.E.64 [R2.64], R164 ;  /* 0x000000a402009985 */ /* 0x0009e8000c101b0c */
[----:B------:R-:W5:Y:S01]  /*1ba20*/  LDL R10, [R1+0x110] ;  /* 0x00011000010a7983 */ /* 0x000f620000100800 */
[----:B----4-:R-:W-:-:S04]  /*1ba30*/  @!P2 LEA R2, P0, R9, R0, 0x2 ;  /* 0x000000000902a211 */ /* 0x010fc800078010ff */
[----:B------:R-:W-:Y:S02]  /*1ba40*/  @!P2 LEA.HI.X R3, R9, R4, R24, 0x2, P0 ;  /* 0x000000040903a211 */ /* 0x000fe400000f1418 */
[----:B------:R-:W4:Y:S04]  /*1ba50*/  LDL R9, [R1+0x194] ;  /* 0x0001940001097983 */ /* 0x000f280000100800 */
[----:B------:R-:W4:Y:S01]  /*1ba60*/  LDL R24, [R1+0x188] ;  /* 0x0001880001187983 */ /* 0x000f220000100800 */
[----:B------:R-:W-:-:S03]  /*1ba70*/  ISETP.GE.AND P1, PT, R22, c[0x0][0x3c8], PT ;  /* 0x0000f20016007a0c */ /* 0x000fc60003f26270 */
[----:B------:R1:W-:Y:S01]  /*1ba80*/  @!P2 ST.E.64 [R2.64], R160 ;  /* 0x000000a00200a985 */ /* 0x0003e2000c101b0c */
[----:B------:R-:W-:-:S09]  /*1ba90*/  ISETP.GE.AND P2, PT, R20, c[0x0][0x3c8], PT ;  /* 0x0000f20014007a0c */ /* 0x000fd20003f46270 */
[----:B-1----:R-:W-:-:S04]  /*1baa0*/  @!P1 LEA R2, P0, R22, R0, 0x2 ;  /* 0x0000000016029211 */ /* 0x002fc800078010ff */
[----:B------:R-:W-:Y:S02]  /*1bab0*/  @!P1 LEA.HI.X R3, R22, R4, R23, 0x2, P0 ;  /* 0x0000000416039211 */ /* 0x000fe400000f1417 */
[----:B------:R-:W4:Y:S04]  /*1bac0*/  LDL R22, [R1+0x104] ;  /* 0x0001040001167983 */ /* 0x000f280000100800 */
[----:B------:R1:W-:Y:S01]  /*1bad0*/  @!P1 ST.E.64 [R2.64], R156 ;  /* 0x0000009c02009985 */ /* 0x0003e2000c101b0c */
[----:B------:R-:W-:Y:S02]  /*1bae0*/  ISETP.GE.AND P1, PT, R15, c[0x0][0x3c8], PT ;  /* 0x0000f2000f007a0c */ /* 0x000fe40003f26270 */
[----:B------:R-:W-:Y:S01]  /*1baf0*/  ISETP.GE.AND P6, PT, R25, c[0x0][0x3c8], PT ;  /* 0x0000f20019007a0c */ /* 0x000fe20003fc6270 */
[----:B------:R-:W4:Y:S01]  /*1bb00*/  LDL R23, [R1+0xf8] ;  /* 0x0000f80001177983 */ /* 0x000f220000100800 */
[----:B-1----:R-:W-:-:S04]  /*1bb10*/  @!P2 LEA R2, P0, R20, R0, 0x2 ;  /* 0x000000001402a211 */ /* 0x002fc800078010ff */
[----:B------:R-:W-:Y:S02]  /*1bb20*/  @!P2 LEA.HI.X R3, R20, R4, R21, 0x2, P0 ;  /* 0x000000041403a211 */ /* 0x000fe400000f1415 */
[----:B------:R-:W-:Y:S01]  /*1bb30*/  ISETP.GE.AND P0, PT, R12, c[0x0][0x3c8], PT ;  /* 0x0000f2000c007a0c */ /* 0x000fe20003f06270 */
[----:B------:R-:W4:Y:S04]  /*1bb40*/  LDL R20, [R1+0xfc] ;  /* 0x0000fc0001147983 */ /* 0x000f280000100800 */
[----:B------:R1:W-:Y:S04]  /*1bb50*/  @!P2 ST.E.64 [R2.64], R152 ;  /* 0x000000980200a985 */ /* 0x0003e8000c101b0c */
[----:B------:R-:W4:Y:S01]  /*1bb60*/  LDL R21, [R1+0x17c] ;  /* 0x00017c0001157983 */ /* 0x000f220000100800 */
[----:B-1----:R-:W-:-:S04]  /*1bb70*/  @!P1 LEA R2, P2, R15, R0, 0x2 ;  /* 0x000000000f029211 */ /* 0x002fc800078410ff */
[----:B------:R-:W-:Y:S02]  /*1bb80*/  @!P1 LEA.HI.X R3, R15, R4, R17, 0x2, P2 ;  /* 0x000000040f039211 */ /* 0x000fe400010f1411 */
[----:B------:R-:W4:Y:S04]  /*1bb90*/  LDL R17, [R1+0xb4] ;  /* 0x0000b40001117983 */ /* 0x000f280000100800 */
[----:B------:R1:W-:Y:S01]  /*1bba0*/  @!P1 ST.E.64 [R2.64], R148 ;  /* 0x0000009402009985 */ /* 0x0003e2000c101b0c */
[----:B------:R-:W-:-:S03]  /*1bbb0*/  ISETP.GE.AND P2, PT, R28, c[0x0][0x3c8], PT ;  /* 0x0000f2001c007a0c */ /* 0x000fc60003f46270 */
[----:B------:R-:W4:Y:S01]  /*1bbc0*/  LDL R15, [R1+0x184] ;  /* 0x00018400010f7983 */ /* 0x000f220000100800 */
[----:B-1----:R-:W-:Y:S02]  /*1bbd0*/  @!P0 LEA R2, P1, R12, R0, 0x2 ;  /* 0x000000000c028211 */ /* 0x002fe400078210ff */
[----:B---3--:R-:W-:Y:S02]  /*1bbe0*/  ISETP.GE.AND P3, PT, R8, c[0x0][0x3c8], PT ;  /* 0x0000f20008007a0c */ /* 0x008fe40003f66270 */
[----:B--2---:R-:W-:-:S05]  /*1bbf0*/  @!P0 LEA.HI.X R3, R12, R4, R13, 0x2, P1 ;  /* 0x000000040c038211 */ /* 0x004fca00008f140d */
[----:B------:R1:W-:Y:S01]  /*1bc00*/  @!P0 ST.E.64 [R2.64], R36 ;  /* 0x0000002402008985 */ /* 0x0003e2000c101b0c */
[----:B------:R-:W-:Y:S02]  /*1bc10*/  ISETP.GE.AND P1, PT, R19, c[0x0][0x3c8], PT ;  /* 0x0000f20013007a0c */ /* 0x000fe40003f26270 */
[----:B-----5:R-:W-:-:S03]  /*1bc20*/  ISETP.GE.AND P0, PT, R10, c[0x0][0x3c8], PT ;  /* 0x0000f2000a007a0c */ /* 0x020fc60003f06270 */
[----:B-1----:R-:W-:-:S04]  /*1bc30*/  @!P3 LEA R2, P4, R8, R0, 0x2 ;  /* 0x000000000802b211 */ /* 0x002fc800078810ff */
[----:B----4-:R-:W-:-:S05]  /*1bc40*/  @!P3 LEA.HI.X R3, R8, R4, R9, 0x2, P4 ;  /* 0x000000040803b211 */ /* 0x010fca00020f1409 */
[----:B------:R1:W-:Y:S01]  /*1bc50*/  @!P3 ST.E.64 [R2.64], R40 ;  /* 0x000000280200b985 */ /* 0x0003e2000c101b0c */
[----:B------:R-:W-:-:S04]  /*1bc60*/  @!P2 LEA R12, P3, R28, R0, 0x2 ;  /* 0x000000001c0ca211 */ /* 0x000fc800078610ff */
[----:B------:R-:W-:Y:S02]  /*1bc70*/  @!P2 LEA.HI.X R13, R28, R4, R30, 0x2, P3 ;  /* 0x000000041c0da211 */ /* 0x000fe400018f141e */
[----:B------:R-:W2:Y:S01]  /*1bc80*/  LDL R28, [R1+0x178] ;  /* 0x00017800011c7983 */ /* 0x000ea20000100800 */
[C---:B------:R-:W-:Y:S02]  /*1bc90*/  @!P1 LEA R8, P4, R19.reuse, R0, 0x2 ;  /* 0x0000000013089211 */ /* 0x040fe400078810ff */
[----:B------:R-:W-:Y:S01]  /*1bca0*/  ISETP.GE.AND P5, PT, R14, c[0x0][0x3c8], PT ;  /* 0x0000f2000e007a0c */ /* 0x000fe20003fa6270 */
[----:B------:R-:W3:Y:S01]  /*1bcb0*/  LDL R30, [R1+0x150] ;  /* 0x00015000011e7983 */ /* 0x000ee20000100800 */
[----:B------:R-:W-:-:S03]  /*1bcc0*/  @!P1 LEA.HI.X R9, R19, R4, R27, 0x2, P4 ;  /* 0x0000000413099211 */ /* 0x000fc600020f141b */
[----:B------:R-:W4:Y:S01]  /*1bcd0*/  LDL R27, [R1+0x174] ;  /* 0x00017400011b7983 */ /* 0x000f220000100800 */
[----:B-1----:R-:W-:-:S03]  /*1bce0*/  @!P0 LEA R2, P3, R10, R0, 0x2 ;  /* 0x000000000a028211 */ /* 0x002fc600078610ff */
[----:B------:R-:W-:Y:S01]  /*1bcf0*/  @!P2 ST.E.64 [R12.64], R44 ;  /* 0x0000002c0c00a985 */ /* 0x000fe2000c101b0c */
[----:B------:R-:W-:-:S03]  /*1bd00*/  @!P0 LEA.HI.X R3, R10, R4, R24, 0x2, P3 ;  /* 0x000000040a038211 */ /* 0x000fc600018f1418 */
[----:B------:R-:W5:Y:S04]  /*1bd10*/  LDL R19, [R1+0xf4] ;  /* 0x0000f40001137983 */ /* 0x000f680000100800 */
[----:B------:R-:W3:Y:S04]  /*1bd20*/  LDL R24, [R1+0x170] ;  /* 0x0001700001187983 */ /* 0x000ee80000100800 */
[----:B------:R1:W-:Y:S01]  /*1bd30*/  @!P1 ST.E.64 [R8.64], R48 ;  /* 0x0000003008009985 */ /* 0x0003e2000c101b0c */
[----:B------:R-:W-:-:S03]  /*1bd40*/  ISETP.GE.AND P4, PT, R22, c[0x0][0x3c8], PT ;  /* 0x0000f20016007a0c */ /* 0x000fc60003f86270 */
[----:B------:R1:W-:Y:S04]  /*1bd50*/  @!P0 ST.E.64 [R2.64], R52 ;  /* 0x0000003402008985 */ /* 0x0003e8000c101b0c */
[----:B------:R-:W5:Y:S01]  /*1bd60*/  LDL R10, [R1+0xf0] ;  /* 0x0000f000010a7983 */ /* 0x000f620000100800 */
[----:B-1----:R-:W-:-:S04]  /*1bd70*/  @!P6 LEA R8, P1, R25, R0, 0x2 ;  /* 0x000000001908e211 */ /* 0x002fc800078210ff */
[----:B------:R-:W-:Y:S02]  /*1bd80*/  @!P6 LEA.HI.X R9, R25, R4, R29, 0x2, P1 ;  /* 0x000000041909e211 */ /* 0x000fe400008f141d */
[----:B------:R-:W-:Y:S01]  /*1bd90*/  ISETP.GE.AND P3, PT, R26, c[0x0][0x3c8], PT ;  /* 0x0000f2001a007a0c */ /* 0x000fe20003f66270 */
[----:B------:R-:W5:Y:S04]  /*1bda0*/  LDL R25, [R1+0x16c] ;  /* 0x00016c0001197983 */ /* 0x000f680000100800 */
[----:B------:R-:W5:Y:S01]  /*1bdb0*/  LDL R29, [R1+0xe0] ;  /* 0x0000e000011d7983 */ /* 0x000f620000100800 */
[C---:B------:R-:W-:Y:S02]  /*1bdc0*/  ISETP.GE.AND P2, PT, R17.reuse, c[0x0][0x3c8], PT ;  /* 0x0000f20011007a0c */ /* 0x040fe40003f46270 */
[----:B------:R-:W-:-:S11]  /*1bdd0*/  ISETP.GE.AND P1, PT, R17, c[0x0][0x3c8], PT ;  /* 0x0000f20011007a0c */ /* 0x000fd60003f26270 */
[----:B------:R-:W-:-:S04]  /*1bde0*/  @!P2 LEA R12, P0, R17, R0, 0x2 ;  /* 0x00000000110ca211 */ /* 0x000fc800078010ff */
[----:B------:R-:W-:Y:S02]  /*1bdf0*/  @!P2 LEA.HI.X R13, R17, R4, R15, 0x2, P0 ;  /* 0x00000004110da211 */ /* 0x000fe400000f140f */
[----:B------:R-:W-:Y:S01]  /*1be00*/  ISETP.GE.AND P2, PT, R20, c[0x0][0x3c8], PT ;  /* 0x0000f20014007a0c */ /* 0x000fe20003f46270 */
[----:B------:R-:W5:Y:S01]  /*1be10*/  LDL R15, [R1+0xec] ;  /* 0x0000ec00010f7983 */ /* 0x000f620000100800 */
[----:B------:R-:W-:-:S03]  /*1be20*/  @!P5 LEA R2, P0, R14, R0, 0x2 ;  /* 0x000000000e02d211 */ /* 0x000fc600078010ff */
[----:B------:R1:W-:Y:S01]  /*1be30*/  @!P1 ST.E.64 [R12.64], R56 ;  /* 0x000000380c009985 */ /* 0x0003e2000c101b0c */
[----:B------:R-:W-:-:S03]  /*1be40*/  @!P5 LEA.HI.X R3, R14, R4, R21, 0x2, P0 ;  /* 0x000000040e03d211 */ /* 0x000fc600000f1415 */
[----:B------:R-:W-:Y:S04]  /*1be50*/  @!P6 ST.E.64 [R8.64], R60 ;  /* 0x0000003c0800e985 */ /* 0x000fe8000c101b0c */
[----:B------:R-:W5:Y:S04]  /*1be60*/  LDL R21, [R1+0x168] ;  /* 0x0001680001157983 */ /* 0x000f680000100800 */
[----:B------:R1:W-:Y:S04]  /*1be70*/  @!P5 ST.E.64 [R2.64], R64 ;  /* 0x000000400200d985 */ /* 0x0003e8000c101b0c */
[----:B------:R-:W5:Y:S04]  /*1be80*/  LDL R14, [R1+0x164] ;  /* 0x00016400010e7983 */ /* 0x000f680000100800 */
[----:B------:R-:W5:Y:S01]  /*1be90*/  LDL R17, [R1+0xe8] ;  /* 0x0000e80001117983 */ /* 0x000f620000100800 */
[----:B-1----:R-:W-:-:S02]  /*1bea0*/  @!P4 LEA R12, P0, R22, R0, 0x2 ;  /* 0x00000000160cc211 */ /* 0x002fc400078010ff */
[-C--:B------:R-:W-:Y:S02]  /*1beb0*/  @!P2 LEA R2, P1, R20, R0.reuse, 0x2 ;  /* 0x000000001402a211 */ /* 0x080fe400078210ff */
[----:B------:R-:W-:-:S11]  /*1bec0*/  @!P3 LEA R8, P6, R26, R0, 0x2 ;  /* 0x000000001a08b211 */ /* 0x000fd600078c10ff */
[----:B------:R-:W-:Y:S02]  /*1bed0*/  P2R R3, PR, RZ, 0x2 ;  /* 0x00000002ff037803 */ /* 0x000fe40000000000 */
[-C--:B--2---:R-:W-:Y:S02]  /*1bee0*/  @!P4 LEA.HI.X R13, R22, R4.reuse, R28, 0x2, P0 ;  /* 0x00000004160dc211 */ /* 0x084fe400000f141c */
[----:B------:R-:W2:Y:S01]  /*1bef0*/  LDL R22, [R1+0xb0] ;  /* 0x0000b00001167983 */ /* 0x000ea20000100800 */
[----:B----4-:R-:W-:-:S03]  /*1bf00*/  @!P3 LEA.HI.X R9, R26, R4, R27, 0x2, P6 ;  /* 0x000000041a09b211 */ /* 0x010fc600030f141b */
[----:B------:R-:W4:Y:S01]  /*1bf10*/  LDL R28, [R1+0x14c] ;  /* 0x00014c00011c7983 */ /* 0x000f220000100800 */
[----:B------:R-:W-:-:S03]  /*1bf20*/  ISETP.NE.AND P6, PT, R3, RZ, PT ;  /* 0x000000ff0300720c */ /* 0x000fc60003fc5270 */
[----:B------:R-:W4:Y:S01]  /*1bf30*/  LDL R26, [R1+0x160] ;  /* 0x00016000011a7983 */ /* 0x000f220000100800 */
[----:B------:R-:W-:-:S03]  /*1bf40*/  ISETP.GE.AND P5, PT, R23, c[0x0][0x3c8], PT ;  /* 0x0000f20017007a0c */ /* 0x000fc60003fa6270 */
[----:B------:R-:W4:Y:S01]  /*1bf50*/  LDL R27, [R1+0xdc] ;  /* 0x0000dc00011b7983 */ /* 0x000f220000100800 */
[----:B---3--:R-:W-:-:S03]  /*1bf60*/  @!P2 LEA.HI.X R3, R20, R4, R24, 0x2, P6 ;  /* 0x000000041403a211 */ /* 0x008fc600030f1418 */
[----:B------:R-:W3:Y:S04]  /*1bf70*/  LDL R24, [R1+0x15c] ;  /* 0x00015c0001187983 */ /* 0x000ee80000100800 */
[----:B------:R-:W3:Y:S01]  /*1bf80*/  LDL R20, [R1+0x158] ;  /* 0x0001580001147983 */ /* 0x000ee20000100800 */
[----:B-----5:R-:W-:Y:S02]  /*1bf90*/  ISETP.GE.AND P1, PT, R19, c[0x0][0x3c8], PT ;  /* 0x0000f20013007a0c */ /* 0x020fe40003f26270 */
[----:B------:R-:W-:Y:S01]  /*1bfa0*/  ISETP.GE.AND P0, PT, R10, c[0x0][0x3c8], PT ;  /* 0x0000f2000a007a0c */ /* 0x000fe20003f06270 */
[----:B------:R1:W-:Y:S04]  /*1bfb0*/  @!P4 ST.E.64 [R12.64], R68 ;  /* 0x000000440c00c985 */ /* 0x0003e8000c101b0c */
[----:B------:R5:W-:Y:S04]  /*1bfc0*/  @!P3 ST.E.64 [R8.64], R72 ;  /* 0x000000480800b985 */ /* 0x000be8000c101b0c */
[----:B------:R5:W-:Y:S01]  /*1bfd0*/  @!P2 ST.E.64 [R2.64], R76 ;  /* 0x0000004c0200a985 */ /* 0x000be2000c101b0c */
[----:B-1----:R-:W-:-:S02]  /*1bfe0*/  @!P5 LEA R12, P2, R23, R0, 0x2 ;  /* 0x00000000170cd211 */ /* 0x002fc400078410ff */
[----:B-----5:R-:W-:Y:S02]  /*1bff0*/  @!P1 LEA R8, P3, R19, R0, 0x2 ;  /* 0x0000000013089211 */ /* 0x020fe400078610ff */
[----:B------:R-:W-:Y:S02]  /*1c000*/  @!P5 LEA.HI.X R13, R23, R4, R25, 0x2, P2 ;  /* 0x00000004170dd211 */ /* 0x000fe400010f1419 */
[----:B------:R-:W-:Y:S01]  /*1c010*/  @!P0 LEA R2, P2, R10, R0, 0x2 ;  /* 0x000000000a028211 */ /* 0x000fe200078410ff */
[----:B------:R-:W5:Y:S04]  /*1c020*/  LDL R25, [R1+0xd8] ;  /* 0x0000d80001197983 */ /* 0x000f680000100800 */
[----:B------:R-:W-:Y:S04]  /*1c030*/  @!P5 ST.E.64 [R12.64], R80 ;  /* 0x000000500c00d985 */ /* 0x000fe8000c101b0c */
[----:B------:R-:W5:Y:S01]  /*1c040*/  LDL R23, [R1+0xd0] ;  /* 0x0000d00001177983 */ /* 0x000f620000100800 */
[----:B------:R-:W-:-:S02]  /*1c050*/  ISETP.GE.AND P6, PT, R15, c[0x0][0x3c8], PT ;  /* 0x0000f2000f007a0c */ /* 0x000fc40003fc6270 */
[-C--:B------:R-:W-:Y:S02]  /*1c060*/  @!P1 LEA.HI.X R9, R19, R4.reuse, R21, 0x2, P3 ;  /* 0x0000000413099211 */ /* 0x080fe400018f1415 */
[----:B------:R-:W5:Y:S01]  /*1c070*/  LDL R21, [R1+0xcc] ;  /* 0x0000cc0001157983 */ /* 0x000f620000100800 */
[----:B------:R-:W-:-:S03]  /*1c080*/  @!P0 LEA.HI.X R3, R10, R4, R14, 0x2, P2 ;  /* 0x000000040a038211 */ /* 0x000fc600010f140e */
[----:B------:R-:W5:Y:S04]  /*1c090*/  LDL R19, [R1+0xc8] ;  /* 0x0000c80001137983 */ /* 0x000f680000100800 */
[----:B------:R-:W5:Y:S04]  /*1c0a0*/  LDL R14, [R1+0xd4] ;  /* 0x0000d400010e7983 */ /* 0x000f680000100800 */
[----:B------:R1:W-:Y:S04]  /*1c0b0*/  @!P1 ST.E.64 [R8.64], R84 ;  /* 0x0000005408009985 */ /* 0x0003e8000c101b0c */
[----:B------:R2:W-:Y:S01]  /*1c0c0*/  @!P0 ST.E.64 [R2.64], R88 ;  /* 0x0000005802008985 */ /* 0x0005e2000c101b0c */
[----:B------:R-:W-:-:S03]  /*1c0d0*/  ISETP.GE.AND P4, PT, R17, c[0x0][0x3c8], PT ;  /* 0x0000f20011007a0c */ /* 0x000fc60003f86270 */
[----:B------:R-:W5:Y:S01]  /*1c0e0*/  LDL R10, [R1+0xc4] ;  /* 0x0000c400010a7983 */ /* 0x000f620000100800 */
[----:B-1----:R-:W-:Y:S02]  /*1c0f0*/  @!P6 LEA R8, P5, R15, R0, 0x2 ;  /* 0x000000000f08e211 */ /* 0x002fe400078a10ff */
[----:B--2---:R-:W-:-:S13]  /*1c100*/  ISETP.GE.AND P3, PT, R22, c[0x0][0x3c8], PT ;  /* 0x0000f20016007a0c */ /* 0x004fda0003f66270 */
[----:B------:R-:W-:-:S04]  /*1c110*/  @!P3 LEA R12, P0, R22, R0, 0x2 ;  /* 0x00000000160cb211 */ /* 0x000fc800078010ff */
[-C--:B----4-:R-:W-:Y:S02]  /*1c120*/  @!P3 LEA.HI.X R13, R22, R4.reuse, R26, 0x2, P0 ;  /* 0x00000004160db211 */ /* 0x090fe400000f141a */
[----:B------:R-:W2:Y:S01]  /*1c130*/  LDL R26, [R1+0x148] ;  /* 0x00014800011a7983 */ /* 0x000ea20000100800 */
[----:B---3--:R-:W-:-:S03]  /*1c140*/  @!P6 LEA.HI.X R9, R15, R4, R24, 0x2, P5 ;  /* 0x000000040f09e211 */ /* 0x008fc600028f1418 */
[----:B------:R-:W3:Y:S01]  /*1c150*/  LDL R15, [R1+0x144] ;  /* 0x00014400010f7983 */ /* 0x000ee20000100800 */
[----:B------:R-:W-:-:S03]  /*1c160*/  @!P4 LEA R2, P3, R17, R0, 0x2 ;  /* 0x000000001102c211 */ /* 0x000fc600078610ff */
[----:B------:R-:W4:Y:S01]  /*1c170*/  LDL R24, [R1+0x140] ;  /* 0x0001400001187983 */ /* 0x000f220000100800 */
[----:B------:R-:W-:Y:S02]  /*1c180*/  ISETP.GE.AND P5, PT, R22, c[0x0][0x3c8], PT ;  /* 0x0000f20016007a0c */ /* 0x000fe40003fa6270 */
[----:B------:R-:W-:Y:S01]  /*1c190*/  @!P4 LEA.HI.X R3, R17, R4, R20, 0x2, P3 ;  /* 0x000000041103c211 */ /* 0x000fe200018f1414 */
[----:B------:R-:W4:Y:S04]  /*1c1a0*/  LDL R22, [R1+0x13c] ;  /* 0x00013c0001167983 */ /* 0x000f280000100800 */
[----:B------:R-:W4:Y:S04]  /*1c1b0*/  LDL R20, [R1+0x138] ;  /* 0x0001380001147983 */ /* 0x000f280000100800 */
[----:B------:R-:W4:Y:S01]  /*1c1c0*/  LDL R17, [R1+0x134] ;  /* 0x0001340001117983 */ /* 0x000f220000100800 */
[----:B------:R-:W-:-:S03]  /*1c1d0*/  ISETP.GE.AND P1, PT, R29, c[0x0][0x3c8], PT ;  /* 0x0000f2001d007a0c */ /* 0x000fc60003f26270 */
[----:B------:R-:W-:Y:S01]  /*1c1e0*/  @!P5 ST.E.64 [R12.64], R92 ;  /* 0x0000005c0c00d985 */ /* 0x000fe2000c101b0c */
[----:B------:R-:W-:-:S03]  /*1c1f0*/  ISETP.GE.AND P2, PT, R31, c[0x0][0x3c8], PT ;  /* 0x0000f2001f007a0c */ /* 0x000fc60003f46270 */
[----:B------:R1:W-:Y:S04]  /*1c200*/  @!P6 ST.E.64 [R8.64], R96 ;  /* 0x000000600800e985 */ /* 0x0003e8000c101b0c */
[----:B------:R5:W-:Y:S01]  /*1c210*/  @!P4 ST.E.64 [R2.64], R100 ;  /* 0x000000640200c985 */ /* 0x000be2000c101b0c */
[----:B------:R-:W-:Y:S02]  /*1c220*/  ISETP.GE.AND P0, PT, R27, c[0x0][0x3c8], PT ;  /* 0x0000f2001b007a0c */ /* 0x000fe40003f06270 */
[----:B-1----:R-:W-:-:S03]  /*1c230*/  @!P1 LEA R8, P4, R29, R0, 0x2 ;  /* 0x000000001d089211 */ /* 0x002fc600078810ff */
[----:B------:R-:W-:Y:S02]  /*1c240*/  @!P2 LEA R12, P3, R31, R0, 0x2 ;  /* 0x000000001f0ca211 */ /* 0x000fe400078610ff */
[----:B-----5:R-:W-:Y:S02]  /*1c250*/  ISETP.GE.AND P5, PT, R25, c[0x0][0x3c8], PT ;  /* 0x0000f20019007a0c */ /* 0x020fe40003fa6270 */
[----:B------:R-:W-:-:S04]  /*1c260*/  @!P2 LEA.HI.X R13, R31, R4, R32, 0x2, P3 ;  /* 0x000000041f0da211 */ /* 0x000fc800018f1420 */
[----:B------:R-:W-:Y:S02]  /*1c270*/  @!P0 LEA R2, P6, R27, R0, 0x2 ;  /* 0x000000001b028211 */ /* 0x000fe400078c10ff */
[----:B------:R-:W-:-:S04]  /*1c280*/  P2R R3, PR, RZ, 0x10 ;  /* 0x00000010ff037803 */ /* 0x000fc80000000000 */
[----:B------:R-:W-:Y:S02]  /*1c290*/  ISETP.NE.AND P3, PT, R3, RZ, PT ;  /* 0x000000ff0300720c */ /* 0x000fe40003f65270 */
[-C--:B------:R-:W-:Y:S02]  /*1c2a0*/  @!P0 LEA.HI.X R3, R27, R4.reuse, R28, 0x2, P6 ;  /* 0x000000041b038211 */ /* 0x080fe400030f141c */
[----:B------:R-:W-:Y:S01]  /*1c2b0*/  @!P1 LEA.HI.X R9, R29, R4, R30, 0x2, P3 ;  /* 0x000000041d099211 */ /* 0x000fe200018f141e */
[----:B------:R-:W-:Y:S01]  /*1c2c0*/  @!P2 ST.E.64 [R12.64], R104 ;  /* 0x000000680c00a985 */ /* 0x000fe2000c101b0c */
[----:B------:R-:W-:-:S03]  /*1c2d0*/  ISETP.GE.AND P3, PT, R23, c[0x0][0x3c8], PT ;  /* 0x0000f20017007a0c */ /* 0x000fc60003f66270 */
[----:B------:R1:W-:Y:S04]  /*1c2e0*/  @!P1 ST.E.64 [R8.64], R108 ;  /* 0x0000006c08009985 */ /* 0x0003e8000c101b0c */
[----:B------:R5:W-:Y:S01]  /*1c2f0*/  @!P0 ST.E.64 [R2.64], R112 ;  /* 0x0000007002008985 */ /* 0x000be2000c101b0c */
[----:B-1----:R-:W-:Y:S02]  /*1c300*/  @!P5 LEA R8, P0, R25, R0, 0x2 ;  /* 0x000000001908d211 */ /* 0x002fe400078010ff */
[----:B------:R-:W-:-:S13]  /*1c310*/  ISETP.GE.AND P4, PT, R14, c[0x0][0x3c8], PT ;  /* 0x0000f2000e007a0c */ /* 0x000fda0003f86270 */
[----:B-----5:R-:W-:Y:S02]  /*1c320*/  @!P4 LEA R2, P6, R14, R0, 0x2 ;  /* 0x000000000e02c211 */ /* 0x020fe400078c10ff */
[----:B------:R-:W-:Y:S02]  /*1c330*/  ISETP.GE.AND P2, PT, R21, c[0x0][0x3c8], PT ;  /* 0x0000f20015007a0c */ /* 0x000fe40003f46270 */
[----:B------:R-:W-:Y:S02]  /*1c340*/  ISETP.GE.AND P1, PT, R19, c[0x0][0x3c8], PT ;  /* 0x0000f20013007a0c */ /* 0x000fe40003f26270 */
[----:B--2---:R-:W-:-:S05]  /*1c350*/  @!P5 LEA.HI.X R9, R25, R4, R26, 0x2, P0 ;  /* 0x000000041909d211 */ /* 0x004fca00000f141a */
[----:B------:R-:W-:Y:S01]  /*1c360*/  @!P5 ST.E.64 [R8.64], R116 ;  /* 0x000000740800d985 */ /* 0x000fe2000c101b0c */
[----:B---3--:R-:W-:Y:S02]  /*1c370*/  @!P4 LEA.HI.X R3, R14, R4, R15, 0x2, P6 ;  /* 0x000000040e03c211 */ /* 0x008fe400030f140f */
[-C--:B------:R-:W-:Y:S02]  /*1c380*/  @!P3 LEA R14, P5, R23, R0.reuse, 0x2 ;  /* 0x00000000170eb211 */ /* 0x080fe400078a10ff */
[----:B------:R-:W-:Y:S01]  /*1c390*/  ISETP.GE.AND P0, PT, R10, c[0x0][0x3c8], PT ;  /* 0x0000f2000a007a0c */ /* 0x000fe20003f06270 */
[----:B------:R1:W-:Y:S01]  /*1c3a0*/  @!P4 ST.E.64 [R2.64], R120 ;  /* 0x000000780200c985 */ /* 0x0003e2000c101b0c */
[----:B------:R-:W-:-:S04]  /*1c3b0*/  @!P2 LEA R12, P6, R21, R0, 0x2 ;  /* 0x00000000150ca211 */ /* 0x000fc800078c10ff */
[----:B----4-:R-:W-:-:S05]  /*1c3c0*/  @!P2 LEA.HI.X R13, R21, R4, R22, 0x2, P6 ;  /* 0x00000004150da211 */ /* 0x010fca00030f1416 */
[----:B-1----:R-:W-:-:S04]  /*1c3d0*/  P2R R2, PR, RZ, 0x20 ;  /* 0x00000020ff027803 */ /* 0x002fc80000000000 */
[----:B------:R-:W-:Y:S02]  /*1c3e0*/  ISETP.NE.AND P4, PT, R2, RZ, PT ;  /* 0x000000ff0200720c */ /* 0x000fe40003f85270 */
[----:B------:R-:W-:Y:S02]  /*1c3f0*/  @!P1 LEA R8, P5, R19, R0, 0x2 ;  /* 0x0000000013089211 */ /* 0x000fe400078a10ff */
[----:B------:R-:W-:Y:S02]  /*1c400*/  @!P3 LEA.HI.X R15, R23, R4, R24, 0x2, P4 ;  /* 0x00000004170fb211 */ /* 0x000fe400020f1418 */
[C---:B------:R-:W-:Y:S02]  /*1c410*/  @!P0 LEA R2, P4, R10.reuse, R0, 0x2 ;  /* 0x000000000a028211 */ /* 0x040fe400078810ff */
[-C--:B------:R-:W-:Y:S02]  /*1c420*/  @!P1 LEA.HI.X R9, R19, R4.reuse, R20, 0x2, P5 ;  /* 0x0000000413099211 */ /* 0x080fe400028f1414 */
[----:B------:R-:W-:Y:S01]  /*1c430*/  @!P0 LEA.HI.X R3, R10, R4, R17, 0x2, P4 ;  /* 0x000000040a038211 */ /* 0x000fe200020f1411 */
[----:B------:R1:W-:Y:S04]  /*1c440*/  @!P3 ST.E.64 [R14.64], R124 ;  /* 0x0000007c0e00b985 */ /* 0x0003e8000c101b0c */
[----:B------:R1:W-:Y:S04]  /*1c450*/  @!P2 ST.E.64 [R12.64], R128 ;  /* 0x000000800c00a985 */ /* 0x0003e8000c101b0c */
[----:B------:R1:W-:Y:S04]  /*1c460*/  @!P1 ST.E.64 [R8.64], R132 ;  /* 0x0000008408009985 */ /* 0x0003e8000c101b0c */
[----:B------:R1:W-:Y:S02]  /*1c470*/  @!P0 ST.E.64 [R2.64], R136 ;  /* 0x0000008802008985 */ /* 0x0003e4000c101b0c */
.L_x_1981:
[----:B------:R-:W-:Y:S05]  /*1c480*/  BSYNC B0 ;  /* 0x0000000000007941 */ /* 0x000fea0003800000 */
.L_x_1980:
[----:B------:R-:W-:Y:S05]  /*1c490*/  BRA.DIV ~URZ, `(.L_x_1982) ;  /* 0x00003a327f007947 */ /* 0x000fea000b800000 */
[----:B--2---:R2:W1:Y:S04]  /*1c4a0*/  SHFL.IDX PT, R4, R7, 0x1, 0x1c1f ;  /* 0x003c1f0007047f89 */ /* 0x00446800000e0000 */
[----:B----4-:R2:W4:Y:S02]  /*1c4b0*/  SHFL.IDX PT, R0, R5, 0x1, 0x1c1f ;  /* 0x003c1f0005007f89 */ /* 0x01052400000e0000 */
.L_x_2040:
[----:B------:R-:W-:-:S13]  /*1c4c0*/  ISETP.GE.AND P0, PT, R16, R18, PT ;  /* 0x000000121000720c */ /* 0x000fda0003f06270 */
[----:B------:R-:W-:Y:S05]  /*1c4d0*/  @P0 BRA `(.L_x_1977) ;  /* 0x00001b4000000947 */ /* 0x000fea0003800000 */
[----:B-1----:R-:W5:Y:S04]  /*1c4e0*/  LDL R8, [R1+0x130] ;  /* 0x0001300001087983 */ /* 0x002f680000100800 */
[----:B--2---:R-:W2:Y:S04]  /*1c4f0*/  LDL R24, [R1+0x128] ;  /* 0x0001280001187983 */ /* 0x004ea80000100800 */
[----:B---3--:R-:W3:Y:S04]  /*1c500*/  LDL R7, [R1+0x12c] ;  /* 0x00012c0001077983 */ /* 0x008ee80000100800 */
[----:B----4-:R-:W4:Y:S04]  /*1c510*/  LDL R10, [R1+0x124] ;  /* 0x00012400010a7983 */ /* 0x010f280000100800 */
        /* <DEDUP_REMOVED lines=15> */
[----:B-----5:R-:W-:-:S02]  /*1c610*/  ISETP.GE.AND P3, PT, R8, c[0x0][0x3c8], PT ;  /* 0x0000f20008007a0c */ /* 0x020fc40003f66270 */
[----:B--2---:R-:W-:Y:S02]  /*1c620*/  ISETP.GE.AND P1, PT, R24, c[0x0][0x3c8], PT ;  /* 0x0000f20018007a0c */ /* 0x004fe40003f26270 */
[----:B---3--:R-:W-:-:S09]  /*1c630*/  ISETP.GE.AND P2, PT, R7, c[0x0][0x3c8], PT ;  /* 0x0000f20007007a0c */ /* 0x008fd20003f46270 */
[----:B------:R-:W-:Y:S02]  /*1c640*/  @!P3 IMAD.MOV.U32 R2, RZ, RZ, R0 ;  /* 0x000000ffff02b224 */ /* 0x000fe400078e0000 */
[----:B------:R-:W-:Y:S01]  /*1c650*/  @!P3 IMAD.MOV.U32 R3, RZ, RZ, R4 ;  /* 0x000000ffff03b224 */ /* 0x000fe200078e0004 */
[----:B----4-:R-:W-:-:S03]  /*1c660*/  ISETP.GE.AND P0, PT, R10, c[0x0][0x3c8], PT ;  /* 0x0000f2000a007a0c */ /* 0x010fc60003f06270 */
[----:B------:R-:W-:Y:S01]  /*1c670*/  @!P3 IMAD.WIDE R2, R8, 0x4, R2 ;  /* 0x000000040802b825 */ /* 0x000fe200078e0202 */
[----:B------:R-:W-:-:S04]  /*1c680*/  @!P1 LEA R8, P4, R24, R0, 0x2 ;  /* 0x0000000018089211 */ /* 0x000fc800078810ff */
[----:B------:R1:W-:Y:S01]  /*1c690*/  @!P3 ST.E.64 [R2.64], R170 ;  /* 0x000000aa0200b985 */ /* 0x0003e2000c101b0c */
[C---:B------:R-:W-:Y:S02]  /*1c6a0*/  @!P2 LEA R12, P3, R7.reuse, R0, 0x2 ;  /* 0x00000000070ca211 */ /* 0x040fe400078610ff */
[-C--:B------:R-:W-:Y:S02]  /*1c6b0*/  @!P1 LEA.HI.X R9, R24, R4.reuse, R25, 0x2, P4 ;  /* 0x0000000418099211 */ /* 0x080fe400020f1419 */
[----:B------:R-:W2:Y:S01]  /*1c6c0*/  LDL R25, [R1+0x194] ;  /* 0x0001940001197983 */ /* 0x000ea20000100800 */
[----:B------:R-:W-:-:S03]  /*1c6d0*/  @!P2 LEA.HI.X R13, R7, R4, R20, 0x2, P3 ;  /* 0x00000004070da211 */ /* 0x000fc600018f1414 */
[----:B------:R-:W3:Y:S01]  /*1c6e0*/  LDL R20, [R1+0xb4] ;  /* 0x0000b40001147983 */ /* 0x000ee20000100800 */
[----:B------:R-:W-:Y:S02]  /*1c6f0*/  ISETP.GE.AND P4, PT, R19, c[0x0][0x3c8], PT ;  /* 0x0000f20013007a0c */ /* 0x000fe40003f86270 */
[----:B------:R-:W-:Y:S01]  /*1c700*/  ISETP.GE.AND P6, PT, R15, c[0x0][0x3c8], PT ;  /* 0x0000f2000f007a0c */ /* 0x000fe20003fc6270 */
[----:B------:R-:W4:Y:S04]  /*1c710*/  LDL R7, [R1+0x110] ;  /* 0x0001100001077983 */ /* 0x000f280000100800 */
[----:B------:R5:W-:Y:S04]  /*1c720*/  @!P2 ST.E.64 [R12.64], R166 ;  /* 0x000000a60c00a985 */ /* 0x000be8000c101b0c */
[----:B------:R-:W4:Y:S01]  /*1c730*/  LDL R24, [R1+0x108] ;  /* 0x0001080001187983 */ /* 0x000f220000100800 */
[----:B-1----:R-:W-:-:S04]  /*1c740*/  @!P0 LEA R2, P3, R10, R0, 0x2 ;  /* 0x000000000a028211 */ /* 0x002fc800078610ff */
[----:B------:R-:W-:Y:S02]  /*1c750*/  @!P0 LEA.HI.X R3, R10, R4, R21, 0x2, P3 ;  /* 0x000000040a038211 */ /* 0x000fe400018f1415 */
[----:B------:R-:W4:Y:S01]  /*1c760*/  LDL R21, [R1+0x18c] ;  /* 0x00018c0001157983 */ /* 0x000f220000100800 */
[----:B------:R-:W-:-:S03]  /*1c770*/  ISETP.GE.AND P3, PT, R22, c[0x0][0x3c8], PT ;  /* 0x0000f20016007a0c */ /* 0x000fc60003f66270 */
[----:B------:R1:W-:Y:S04]  /*1c780*/  @!P1 ST.E.64 [R8.64], R162 ;  /* 0x000000a208009985 */ /* 0x0003e8000c101b0c */
[----:B------:R1:W-:Y:S01]  /*1c790*/  @!P0 ST.E.64 [R2.64], R158 ;  /* 0x0000009e02008985 */ /* 0x0003e2000c101b0c */
[----:B-----5:R-:W-:-:S03]  /*1c7a0*/  @!P4 LEA R12, P0, R19, R0, 0x2 ;  /* 0x00000000130cc211 */ /* 0x020fc600078010ff */
[----:B------:R-:W5:Y:S01]  /*1c7b0*/  LDL R10, [R1+0x10c] ;  /* 0x00010c00010a7983 */ /* 0x000f620000100800 */
[----:B------:R-:W-:Y:S02]  /*1c7c0*/  @!P4 LEA.HI.X R13, R19, R4, R5, 0x2, P0 ;  /* 0x00000004130dc211 */ /* 0x000fe400000f1405 */
[C---:B------:R-:W-:Y:S01]  /*1c7d0*/  ISETP.GE.AND P0, PT, R22.reuse, c[0x0][0x3c8], PT ;  /* 0x0000f20016007a0c */ /* 0x040fe20003f06270 */
[----:B------:R-:W5:Y:S01]  /*1c7e0*/  LDL R5, [R1+0x104] ;  /* 0x0001040001057983 */ /* 0x000f620000100800 */
[-C--:B-1----:R-:W-:Y:S02]  /*1c7f0*/  @!P3 LEA R8, P1, R22, R0.reuse, 0x2 ;  /* 0x000000001608b211 */ /* 0x082fe400078210ff */
[----:B------:R-:W-:-:S04]  /*1c800*/  @!P6 LEA R2, P2, R15, R0, 0x2 ;  /* 0x000000000f02e211 */ /* 0x000fc800078410ff */
[-C--:B------:R-:W-:Y:S02]  /*1c810*/  @!P6 LEA.HI.X R3, R15, R4.reuse, R16, 0x2, P2 ;  /* 0x000000040f03e211 */ /* 0x080fe400010f1410 */
[----:B------:R-:W5:Y:S05]  /*1c820*/  LDL R15, [R1+0x188] ;  /* 0x00018800010f7983 */ /* 0x000f6a0000100800 */
[----:B------:R-:W-:Y:S01]  /*1c830*/  @!P0 LEA.HI.X R9, R22, R4, R26, 0x2, P1 ;  /* 0x0000000416098211 */ /* 0x000fe200008f141a */
[----:B------:R-:W5:Y:S04]  /*1c840*/  LDL R16, [R1+0x180] ;  /* 0x0001800001107983 */ /* 0x000f680000100800 */
[----:B------:R-:W5:Y:S01]  /*1c850*/  LDL R22, [R1+0x184] ;  /* 0x0001840001167983 */ /* 0x000f620000100800 */
[----:B------:R-:W-:-:S02]  /*1c860*/  ISETP.GE.AND P1, PT, R19, c[0x0][0x3c8], PT ;  /* 0x0000f20013007a0c */ /* 0x000fc40003f26270 */
[----:B------:R-:W-:Y:S01]  /*1c870*/  ISETP.GE.AND P4, PT, R23, c[0x0][0x3c8], PT ;  /* 0x0000f20017007a0c */ /* 0x000fe20003f86270 */
[----:B------:R-:W5:Y:S01]  /*1c880*/  LDL R19, [R1+0x100] ;  /* 0x0001000001137983 */ /* 0x000f620000100800 */
[----:B------:R-:W-:Y:S02]  /*1c890*/  ISETP.GE.AND P5, PT, R17, c[0x0][0x3c8], PT ;  /* 0x0000f20011007a0c */ /* 0x000fe40003fa6270 */
[----:B------:R-:W-:Y:S01]  /*1c8a0*/  ISETP.GE.AND P3, PT, R14, c[0x0][0x3c8], PT ;  /* 0x0000f2000e007a0c */ /* 0x000fe20003f66270 */
[----:B------:R-:W5:Y:S06]  /*1c8b0*/  LDL R26, [R1+0xe4] ;  /* 0x0000e400011a7983 */ /* 0x000f6c0000100800 */
[----:B------:R-:W-:Y:S04]  /*1c8c0*/  @!P1 ST.E.64 [R12.64], R154 ;  /* 0x0000009a0c009985 */ /* 0x000fe8000c101b0c */
[----:B------:R1:W-:Y:S04]  /*1c8d0*/  @!P0 ST.E.64 [R8.64], R150 ;  /* 0x0000009608008985 */ /* 0x0003e8000c101b0c */
[----:B------:R1:W-:Y:S02]  /*1c8e0*/  @!P6 ST.E.64 [R2.64], R38 ;  /* 0x000000260200e985 */ /* 0x0003e4000c101b0c */
[----:B-1----:R-:W-:-:S02]  /*1c8f0*/  @!P4 LEA R8, P6, R23, R0, 0x2 ;  /* 0x000000001708c211 */ /* 0x002fc400078c10ff */
[----:B------:R-:W-:-:S11]  /*1c900*/  @!P5 LEA R12, P0, R17, R0, 0x2 ;  /* 0x00000000110cd211 */ /* 0x000fd600078010ff */
[----:B------:R-:W-:Y:S02]  /*1c910*/  P2R R2, PR, RZ, 0x40 ;  /* 0x00000040ff027803 */ /* 0x000fe40000000000 */
[-C--:B--2---:R-:W-:Y:S02]  /*1c920*/  @!P5 LEA.HI.X R13, R17, R4.reuse, R25, 0x2, P0 ;  /* 0x00000004110dd211 */ /* 0x084fe400000f1419 */
[----:B------:R-:W-:Y:S01]  /*1c930*/  ISETP.NE.AND P0, PT, R2, RZ, PT ;  /* 0x000000ff0200720c */ /* 0x000fe20003f05270 */
[----:B------:R-:W2:Y:S01]  /*1c940*/  LDL R17, [R1+0xfc] ;  /* 0x0000fc0001117983 */ /* 0x000ea20000100800 */
[----:B---3--:R-:W-:Y:S02]  /*1c950*/  ISETP.GE.AND P1, PT, R20, c[0x0][0x3c8], PT ;  /* 0x0000f20014007a0c */ /* 0x008fe40003f26270 */
[----:B------:R-:W-:Y:S01]  /*1c960*/  @!P4 LEA.HI.X R9, R23, R4, R18, 0x2, P0 ;  /* 0x000000041709c211 */ /* 0x000fe200000f1412 */
[----:B------:R-:W3:Y:S01]  /*1c970*/  LDL R25, [R1+0x17c] ;  /* 0x00017c0001197983 */ /* 0x000ee20000100800 */
[----:B------:R-:W-:-:S03]  /*1c980*/  @!P3 LEA R2, P6, R14, R0, 0x2 ;  /* 0x000000000e02b211 */ /* 0x000fc600078c10ff */
[----:B------:R-:W2:Y:S01]  /*1c990*/  LDL R23, [R1+0x178] ;  /* 0x0001780001177983 */ /* 0x000ea20000100800 */
[----:B----4-:R-:W-:-:S03]  /*1c9a0*/  ISETP.GE.AND P2, PT, R7, c[0x0][0x3c8], PT ;  /* 0x0000f20007007a0c */ /* 0x010fc60003f46270 */
[----:B------:R-:W-:Y:S04]  /*1c9b0*/  @!P5 ST.E.64 [R12.64], R42 ;  /* 0x0000002a0c00d985 */ /* 0x000fe8000c101b0c */
[----:B------:R1:W-:Y:S04]  /*1c9c0*/  @!P4 ST.E.64 [R8.64], R46 ;  /* 0x0000002e0800c985 */ /* 0x0003e8000c101b0c */
[----:B------:R-:W4:Y:S01]  /*1c9d0*/  LDL R18, [R1+0xf8] ;  /* 0x0000f80001127983 */ /* 0x000f220000100800 */
[----:B------:R-:W-:-:S03]  /*1c9e0*/  @!P3 LEA.HI.X R3, R14, R4, R21, 0x2, P6 ;  /* 0x000000040e03b211 */ /* 0x000fc600030f1415 */
[----:B------:R-:W4:Y:S04]  /*1c9f0*/  LDL R21, [R1+0x174] ;  /* 0x0001740001157983 */ /* 0x000f280000100800 */
[----:B------:R5:W-:Y:S04]  /*1ca00*/  @!P3 ST.E.64 [R2.64], R50 ;  /* 0x000000320200b985 */ /* 0x000be8000c101b0c */
[----:B------:R-:W4:Y:S01]  /*1ca10*/  LDL R14, [R1+0xf4] ;  /* 0x0000f400010e7983 */ /* 0x000f220000100800 */
[-C--:B-1----:R-:W-:Y:S02]  /*1ca20*/  @!P1 LEA R8, P6, R20, R0.reuse, 0x2 ;  /* 0x0000000014089211 */ /* 0x082fe400078c10ff */
[----:B------:R-:W-:-:S11]  /*1ca30*/  @!P2 LEA R12, P3, R7, R0, 0x2 ;  /* 0x00000000070ca211 */ /* 0x000fd600078610ff */
[----:B-----5:R-:W-:Y:S02]  /*1ca40*/  P2R R2, PR, RZ, 0x40 ;  /* 0x00000040ff027803 */ /* 0x020fe40000000000 */
[-C--:B------:R-:W-:Y:S02]  /*1ca50*/  @!P2 LEA.HI.X R13, R7, R4.reuse, R15, 0x2, P3 ;  /* 0x00000004070da211 */ /* 0x080fe400018f140f */
[----:B------:R-:W-:Y:S01]  /*1ca60*/  ISETP.NE.AND P3, PT, R2, RZ, PT ;  /* 0x000000ff0200720c */ /* 0x000fe20003f65270 */
[----:B------:R-:W5:Y:S01]  /*1ca70*/  LDL R15, [R1+0xb0] ;  /* 0x0000b000010f7983 */ /* 0x000f620000100800 */
[----:B------:R-:W-:Y:S02]  /*1ca80*/  ISETP.GE.AND P0, PT, R10, c[0x0][0x3c8], PT ;  /* 0x0000f2000a007a0c */ /* 0x000fe40003f06270 */
[----:B------:R-:W-:Y:S01]  /*1ca90*/  ISETP.GE.AND P4, PT, R5, c[0x0][0x3c8], PT ;  /* 0x0000f20005007a0c */ /* 0x000fe20003f86270 */
[----:B------:R-:W5:Y:S01]  /*1caa0*/  LDL R7, [R1+0xf0] ;  /* 0x0000f00001077983 */ /* 0x000f620000100800 */
[----:B------:R-:W-:-:S03]  /*1cab0*/  @!P1 LEA.HI.X R9, R20, R4, R22, 0x2, P3 ;  /* 0x0000000414099211 */ /* 0x000fc600018f1416 */
[----:B------:R-:W5:Y:S01]  /*1cac0*/  LDL R22, [R1+0x170] ;  /* 0x0001700001167983 */ /* 0x000f620000100800 */
[----:B------:R-:W-:-:S03]  /*1cad0*/  ISETP.GE.AND P3, PT, R19, c[0x0][0x3c8], PT ;  /* 0x0000f20013007a0c */ /* 0x000fc60003f66270 */
[----:B------:R-:W-:Y:S02]  /*1cae0*/  @!P2 ST.E.64 [R12.64], R54 ;  /* 0x000000360c00a985 */ /* 0x000fe4000c101b0c */
[C---:B------:R-:W-:Y:S02]  /*1caf0*/  @!P0 LEA R2, P6, R10.reuse, R0, 0x2 ;  /* 0x000000000a028211 */ /* 0x040fe400078c10ff */
[----:B------:R-:W5:Y:S02]  /*1cb00*/  LDL R20, [R1+0x16c] ;  /* 0x00016c0001147983 */ /* 0x000f640000100800 */
[----:B------:R-:W-:Y:S02]  /*1cb10*/  @!P0 LEA.HI.X R3, R10, R4, R16, 0x2, P6 ;  /* 0x000000040a038211 */ /* 0x000fe400030f1410 */
[----:B------:R-:W-:Y:S04]  /*1cb20*/  @!P1 ST.E.64 [R8.64], R58 ;  /* 0x0000003a08009985 */ /* 0x000fe8000c101b0c */
[----:B------:R1:W-:Y:S04]  /*1cb30*/  @!P0 ST.E.64 [R2.64], R62 ;  /* 0x0000003e02008985 */ /* 0x0003e8000c101b0c */
[----:B------:R-:W5:Y:S01]  /*1cb40*/  LDL R16, [R1+0x168] ;  /* 0x0001680001107983 */ /* 0x000f620000100800 */
[----:B------:R-:W-:-:S03]  /*1cb50*/  ISETP.GE.AND P5, PT, R24, c[0x0][0x3c8], PT ;  /* 0x0000f20018007a0c */ /* 0x000fc60003fa6270 */
[----:B------:R-:W5:Y:S01]  /*1cb60*/  LDL R10, [R1+0xec] ;  /* 0x0000ec00010a7983 */ /* 0x000f620000100800 */
[-C--:B-1----:R-:W-:Y:S02]  /*1cb70*/  @!P3 LEA R2, P1, R19, R0.reuse, 0x2 ;  /* 0x000000001302b211 */ /* 0x082fe400078210ff */
[----:B------:R-:W-:-:S11]  /*1cb80*/  @!P4 LEA R8, P6, R5, R0, 0x2 ;  /* 0x000000000508c211 */ /* 0x000fd600078c10ff */
[----:B------:R-:W-:Y:S02]  /*1cb90*/  P2R R3, PR, RZ, 0x2 ;  /* 0x00000002ff037803 */ /* 0x000fe40000000000 */
[C---:B------:R-:W-:Y:S02]  /*1cba0*/  @!P5 LEA R12, P0, R24.reuse, R0, 0x2 ;  /* 0x00000000180cd211 */ /* 0x040fe400078010ff */
[-C--:B--2---:R-:W-:Y:S02]  /*1cbb0*/  @!P4 LEA.HI.X R9, R5, R4.reuse, R23, 0x2, P6 ;  /* 0x000000040509c211 */ /* 0x084fe400030f1417 */
[----:B------:R-:W-:Y:S01]  /*1cbc0*/  ISETP.NE.AND P6, PT, R3, RZ, PT ;  /* 0x000000ff0300720c */ /* 0x000fe20003fc5270 */
[----:B------:R-:W2:Y:S01]  /*1cbd0*/  LDL R5, [R1+0xe8] ;  /* 0x0000e80001057983 */ /* 0x000ea20000100800 */
[----:B------:R-:W-:Y:S02]  /*1cbe0*/  ISETP.GE.AND P2, PT, R17, c[0x0][0x3c8], PT ;  /* 0x0000f20011007a0c */ /* 0x000fe40003f46270 */
[-C--:B---3--:R-:W-:Y:S01]  /*1cbf0*/  @!P5 LEA.HI.X R13, R24, R4.reuse, R25, 0x2, P0 ;  /* 0x00000004180dd211 */ /* 0x088fe200000f1419 */
[----:B------:R-:W3:Y:S01]  /*1cc00*/  LDL R23, [R1+0x14c] ;  /* 0x00014c0001177983 */ /* 0x000ee20000100800 */
[----:B----4-:R-:W-:-:S03]  /*1cc10*/  @!P3 LEA.HI.X R3, R19, R4, R21, 0x2, P6 ;  /* 0x000000041303b211 */ /* 0x010fc600030f1415 */
[----:B------:R-:W4:Y:S04]  /*1cc20*/  LDL R24, [R1+0xe0] ;  /* 0x0000e00001187983 */ /* 0x000f280000100800 */
[----:B------:R-:W3:Y:S04]  /*1cc30*/  LDL R21, [R1+0x164] ;  /* 0x0001640001157983 */ /* 0x000ee80000100800 */
[----:B------:R-:W4:Y:S04]  /*1cc40*/  LDL R19, [R1+0x160] ;  /* 0x0001600001137983 */ /* 0x000f280000100800 */
[----:B------:R1:W-:Y:S04]  /*1cc50*/  @!P5 ST.E.64 [R12.64], R66 ;  /* 0x000000420c00d985 */ /* 0x0003e8000c101b0c */
[----:B------:R5:W-:Y:S04]  /*1cc60*/  @!P4 ST.E.64 [R8.64], R70 ;  /* 0x000000460800c985 */ /* 0x000be8000c101b0c */
[----:B------:R5:W-:Y:S01]  /*1cc70*/  @!P3 ST.E.64 [R2.64], R74 ;  /* 0x0000004a0200b985 */ /* 0x000be2000c101b0c */
[----:B------:R-:W-:-:S03]  /*1cc80*/  ISETP.GE.AND P1, PT, R18, c[0x0][0x3c8], PT ;  /* 0x0000f20012007a0c */ /* 0x000fc60003f26270 */
[----:B------:R-:W4:Y:S01]  /*1cc90*/  LDL R25, [R1+0x150] ;  /* 0x0001500001197983 */ /* 0x000f220000100800 */
[----:B-1----:R-:W-:-:S04]  /*1cca0*/  @!P2 LEA R12, P3, R17, R0, 0x2 ;  /* 0x00000000110ca211 */ /* 0x002fc800078610ff */
[----:B-----5:R-:W-:Y:S02]  /*1ccb0*/  @!P2 LEA.HI.X R13, R17, R4, R22, 0x2, P3 ;  /* 0x00000004110da211 */ /* 0x020fe400018f1416 */
[----:B------:R-:W5:Y:S03]  /*1ccc0*/  LDL R17, [R1+0x15c] ;  /* 0x00015c0001117983 */ /* 0x000f660000100800 */
[----:B------:R-:W-:Y:S02]  /*1ccd0*/  @!P1 LEA R8, P6, R18, R0, 0x2 ;  /* 0x0000000012089211 */ /* 0x000fe400078c10ff */
[----:B------:R-:W-:Y:S01]  /*1cce0*/  ISETP.GE.AND P0, PT, R14, c[0x0][0x3c8], PT ;  /* 0x0000f2000e007a0c */ /* 0x000fe20003f06270 */
[----:B------:R-:W5:Y:S01]  /*1ccf0*/  LDL R22, [R1+0xdc] ;  /* 0x0000dc0001167983 */ /* 0x000f620000100800 */
[----:B------:R-:W-:-:S09]  /*1cd00*/  ISETP.GE.AND P4, PT, R15, c[0x0][0x3c8], PT ;  /* 0x0000f2000f007a0c */ /* 0x000fd20003f86270 */
[----:B------:R-:W-:-:S04]  /*1cd10*/  P2R R2, PR, RZ, 0x40 ;  /* 0x00000040ff027803 */ /* 0x000fc80000000000 */
[----:B------:R-:W-:Y:S02]  /*1cd20*/  ISETP.NE.AND P3, PT, R2, RZ, PT ;  /* 0x000000ff0200720c */ /* 0x000fe40003f65270 */
[----:B------:R-:W-:Y:S02]  /*1cd30*/  @!P0 LEA R2, P6, R14, R0, 0x2 ;  /* 0x000000000e028211 */ /* 0x000fe400078c10ff */
[-C--:B------:R-:W-:Y:S01]  /*1cd40*/  @!P1 LEA.HI.X R9, R18, R4.reuse, R20, 0x2, P3 ;  /* 0x0000000412099211 */ /* 0x080fe200018f1414 */
[----:B------:R-:W-:Y:S01]  /*1cd50*/  @!P2 ST.E.64 [R12.64], R78 ;  /* 0x0000004e0c00a985 */ /* 0x000fe2000c101b0c */
[----:B------:R-:W-:Y:S02]  /*1cd60*/  ISETP.GE.AND P5, PT, R7, c[0x0][0x3c8], PT ;  /* 0x0000f20007007a0c */ /* 0x000fe40003fa6270 */
[----:B------:R-:W-:Y:S01]  /*1cd70*/  @!P0 LEA.HI.X R3, R14, R4, R16, 0x2, P6 ;  /* 0x000000040e038211 */ /* 0x000fe200030f1410 */
[----:B------:R1:W-:Y:S04]  /*1cd80*/  @!P1 ST.E.64 [R8.64], R82 ;  /* 0x0000005208009985 */ /* 0x0003e8000c101b0c */
[----:B------:R-:W5:Y:S04]  /*1cd90*/  LDL R14, [R1+0xd8] ;  /* 0x0000d800010e7983 */ /* 0x000f680000100800 */
[----:B------:R-:W5:Y:S04]  /*1cda0*/  LDL R20, [R1+0xd4] ;  /* 0x0000d40001147983 */ /* 0x000f680000100800 */
[----:B------:R1:W-:Y:S01]  /*1cdb0*/  @!P0 ST.E.64 [R2.64], R86 ;  /* 0x0000005602008985 */ /* 0x0003e2000c101b0c */
[----:B------:R-:W-:-:S03]  /*1cdc0*/  ISETP.GE.AND P3, PT, R10, c[0x0][0x3c8], PT ;  /* 0x0000f2000a007a0c */ /* 0x000fc60003f66270 */
[----:B------:R-:W5:Y:S04]  /*1cdd0*/  LDL R18, [R1+0xd0] ;  /* 0x0000d00001127983 */ /* 0x000f680000100800 */
[----:B------:R-:W5:Y:S01]  /*1cde0*/  LDL R16, [R1+0xcc] ;  /* 0x0000cc0001107983 */ /* 0x000f620000100800 */
[-C--:B-1----:R-:W-:Y:S02]  /*1cdf0*/  @!P4 LEA R8, P6, R15, R0.reuse, 0x2 ;  /* 0x000000000f08c211 */ /* 0x082fe400078c10ff */
[----:B------:R-:W-:-:S11]  /*1ce00*/  @!P5 LEA R12, P0, R7, R0, 0x2 ;  /* 0x00000000070cd211 */ /* 0x000fd600078010ff */
[----:B------:R-:W-:Y:S02]  /*1ce10*/  P2R R2, PR, RZ, 0x40 ;  /* 0x00000040ff027803 */ /* 0x000fe40000000000 */
[----:B--2---:R-:W-:Y:S02]  /*1ce20*/  ISETP.GE.AND P2, PT, R5, c[0x0][0x3c8], PT ;  /* 0x0000f20005007a0c */ /* 0x004fe40003f46270 */
[-C--:B---3--:R-:W-:Y:S02]  /*1ce30*/  @!P5 LEA.HI.X R13, R7, R4.reuse, R21, 0x2, P0 ;  /* 0x00000004070dd211 */ /* 0x088fe400000f1415 */
[----:B------:R-:W-:Y:S01]  /*1ce40*/  ISETP.NE.AND P0, PT, R2, RZ, PT ;  /* 0x000000ff0200720c */ /* 0x000fe20003f05270 */
[----:B------:R-:W2:Y:S03]  /*1ce50*/  LDL R7, [R1+0xc8] ;  /* 0x0000c80001077983 */ /* 0x000ea60000100800 */
[----:B----4-:R-:W-:Y:S01]  /*1ce60*/  @!P4 LEA.HI.X R9, R15, R4, R19, 0x2, P0 ;  /* 0x000000040f09c211 */ /* 0x010fe200000f1413 */
[----:B------:R-:W3:Y:S04]  /*1ce70*/  LDL R21, [R1+0x144] ;  /* 0x0001440001157983 */ /* 0x000ee80000100800 */
[----:B------:R-:W4:Y:S01]  /*1ce80*/  LDL R15, [R1+0x148] ;  /* 0x00014800010f7983 */ /* 0x000f220000100800 */
[----:B------:R-:W-:-:S03]  /*1ce90*/  @!P3 LEA R2, P6, R10, R0, 0x2 ;  /* 0x000000000a02b211 */ /* 0x000fc600078c10ff */
[----:B------:R-:W2:Y:S04]  /*1cea0*/  LDL R19, [R1+0x140] ;  /* 0x0001400001137983 */ /* 0x000ea80000100800 */
[----:B------:R1:W-:Y:S04]  /*1ceb0*/  @!P5 ST.E.64 [R12.64], R90 ;  /* 0x0000005a0c00d985 */ /* 0x0003e8000c101b0c */
[----:B------:R1:W-:Y:S01]  /*1cec0*/  @!P4 ST.E.64 [R8.64], R94 ;  /* 0x0000005e0800c985 */ /* 0x0003e2000c101b0c */
[----:B-----5:R-:W-:-:S03]  /*1ced0*/  @!P3 LEA.HI.X R3, R10, R4, R17, 0x2, P6 ;  /* 0x000000040a03b211 */ /* 0x020fc600030f1411 */
[----:B------:R-:W5:Y:S04]  /*1cee0*/  LDL R17, [R1+0x13c] ;  /* 0x00013c0001117983 */ /* 0x000f680000100800 */
[----:B------:R-:W5:Y:S04]  /*1cef0*/  LDL R10, [R1+0x138] ;  /* 0x00013800010a7983 */ /* 0x000f680000100800 */
[----:B------:R1:W-:Y:S02]  /*1cf00*/  @!P3 ST.E.64 [R2.64], R98 ;  /* 0x000000620200b985 */ /* 0x0003e4000c101b0c */
[----:B-1----:R-:W-:-:S04]  /*1cf10*/  @!P2 LEA R12, P3, R5, R0, 0x2 ;  /* 0x00000000050ca211 */ /* 0x002fc800078610ff */
[----:B------:R-:W-:Y:S02]  /*1cf20*/  @!P2 LEA.HI.X R13, R5, R4, R28, 0x2, P3 ;  /* 0x00000004050da211 */ /* 0x000fe400018f141c */
[----:B------:R-:W5:Y:S01]  /*1cf30*/  LDL R5, [R1+0xc4] ;  /* 0x0000c40001057983 */ /* 0x000f620000100800 */
[----:B------:R-:W-:Y:S02]  /*1cf40*/  ISETP.GE.AND P1, PT, R26, c[0x0][0x3c8], PT ;  /* 0x0000f2001a007a0c */ /* 0x000fe40003f26270 */
[----:B------:R-:W-:-:S11]  /*1cf50*/  ISETP.GE.AND P0, PT, R24, c[0x0][0x3c8], PT ;  /* 0x0000f20018007a0c */ /* 0x000fd60003f06270 */
[-C--:B------:R-:W-:Y:S02]  /*1cf60*/  @!P1 LEA R8, P4, R26, R0.reuse, 0x2 ;  /* 0x000000001a089211 */ /* 0x080fe400078810ff */
[----:B------:R-:W-:Y:S02]  /*1cf70*/  ISETP.GE.AND P5, PT, R22, c[0x0][0x3c8], PT ;  /* 0x0000f20016007a0c */ /* 0x000fe40003fa6270 */
[----:B------:R-:W-:-:S09]  /*1cf80*/  @!P0 LEA R2, P6, R24, R0, 0x2 ;  /* 0x0000000018028211 */ /* 0x000fd200078c10ff */
[----:B------:R-:W-:-:S04]  /*1cf90*/  P2R R3, PR, RZ, 0x10 ;  /* 0x00000010ff037803 */ /* 0x000fc80000000000 */
[----:B------:R-:W-:Y:S02]  /*1cfa0*/  ISETP.NE.AND P3, PT, R3, RZ, PT ;  /* 0x000000ff0300720c */ /* 0x000fe40003f65270 */
        /* <DEDUP_REMOVED lines=9> */
[----:B-1----:R-:W-:-:S04]  /*1d040*/  @!P5 LEA R8, P0, R22, R0, 0x2 ;  /* 0x000000001608d211 */ /* 0x002fc800078010ff */
[----:B------:R-:W-:Y:S02]  /*1d050*/  @!P5 LEA.HI.X R9, R22, R4, R23, 0x2, P0 ;  /* 0x000000041609d211 */ /* 0x000fe400000f1417 */
[----:B------:R-:W-:-:S03]  /*1d060*/  @!P4 LEA R2, P6, R14, R0, 0x2 ;  /* 0x000000000e02c211 */ /* 0x000fc600078c10ff */
[----:B------:R-:W-:Y:S01]  /*1d070*/  @!P5 ST.E.64 [R8.64], R114 ;  /* 0x000000720800d985 */ /* 0x000fe2000c101b0c */
[----:B----4-:R-:W-:Y:S02]  /*1d080*/  @!P4 LEA.HI.X R3, R14, R4, R15, 0x2, P6 ;  /* 0x000000040e03c211 */ /* 0x010fe400030f140f */
[-C--:B------:R-:W-:Y:S02]  /*1d090*/  @!P3 LEA R14, P5, R20, R0.reuse, 0x2 ;  /* 0x00000000140eb211 */ /* 0x080fe400078a10ff */
[----:B--2---:R-:W-:Y:S01]  /*1d0a0*/  ISETP.GE.AND P0, PT, R7, c[0x0][0x3c8], PT ;  /* 0x0000f20007007a0c */ /* 0x004fe20003f06270 */
[----:B------:R1:W-:Y:S01]  /*1d0b0*/  @!P4 ST.E.64 [R2.64], R118 ;  /* 0x000000760200c985 */ /* 0x0003e2000c101b0c */
[----:B------:R-:W-:-:S04]  /*1d0c0*/  @!P2 LEA R12, P6, R18, R0, 0x2 ;  /* 0x00000000120ca211 */ /* 0x000fc800078c10ff */
[----:B------:R-:W-:-:S05]  /*1d0d0*/  @!P2 LEA.HI.X R13, R18, R4, R19, 0x2, P6 ;  /* 0x00000004120da211 */ /* 0x000fca00030f1413 */
[----:B-1----:R-:W-:-:S04]  /*1d0e0*/  P2R R2, PR, RZ, 0x20 ;  /* 0x00000020ff027803 */ /* 0x002fc80000000000 */
[----:B------:R-:W-:Y:S02]  /*1d0f0*/  ISETP.NE.AND P4, PT, R2, RZ, PT ;  /* 0x000000ff0200720c */ /* 0x000fe40003f85270 */
[----:B------:R-:W-:Y:S02]  /*1d100*/  @!P1 LEA R8, P5, R16, R0, 0x2 ;  /* 0x0000000010089211 */ /* 0x000fe400078a10ff */
[----:B---3--:R-:W-:Y:S02]  /*1d110*/  @!P3 LEA.HI.X R15, R20, R4, R21, 0x2, P4 ;  /* 0x00000004140fb211 */ /* 0x008fe400020f1415 */
[C---:B------:R-:W-:Y:S02]  /*1d120*/  @!P0 LEA R2, P4, R7.reuse, R0, 0x2 ;  /* 0x0000000007028211 */ /* 0x040fe400078810ff */
[-C--:B-----5:R-:W-:Y:S02]  /*1d130*/  @!P1 LEA.HI.X R9, R16, R4.reuse, R17, 0x2, P5 ;  /* 0x0000000410099211 */ /* 0x0a0fe400028f1411 */
        /* <DEDUP_REMOVED lines=12> */
.L_x_1962:
[----:B------:R-:W-:Y:S01]  /*1d200*/  ISETP.NE.U32.AND P0, PT, RZ, c[0x0][0x508], PT ;  /* 0x00014200ff007a0c */ /* 0x000fe20003f05070 */
[----:B------:R-:W2:Y:S01]  /*1d210*/  LDL.LU R7, [R1+0x84] ;  /* 0x0000840001077983 */ /* 0x000ea20000300800 */
[----:B------:R-:W-:Y:S01]  /*1d220*/  ISETP.NE.U32.AND P2, PT, RZ, c[0x0][0x500], PT ;  /* 0x00014000ff007a0c */ /* 0x000fe20003f45070 */
[----:B------:R-:W-:Y:S01]  /*1d230*/  IMAD.MOV.U32 R4, RZ, RZ, 0x4 ;  /* 0x00000004ff047424 */ /* 0x000fe200078e00ff */
[----:B------:R-:W-:Y:S01]  /*1d240*/  ISETP.NE.AND.EX P0, PT, RZ, c[0x0][0x50c], PT, P0 ;  /* 0x00014300ff007a0c */ /* 0x000fe20003f05300 */
[----:B------:R-:W-:Y:S01]  /*1d250*/  IMAD.MOV.U32 R21, RZ, RZ, c[0x0][0x388] ;  /* 0x0000e200ff157624 */ /* 0x000fe200078e00ff */
[----:B------:R-:W-:Y:S01]  /*1d260*/  ISETP.NE.AND.EX P2, PT, RZ, c[0x0][0x504], PT, P2 ;  /* 0x00014100ff007a0c */ /* 0x000fe20003f45320 */
[----:B------:R-:W-:Y:S02]  /*1d270*/  IMAD.MOV.U32 R0, RZ, RZ, RZ ;  /* 0x000000ffff007224 */ /* 0x000fe400078e00ff */
[----:B------:R-:W-:-:S08]  /*1d280*/  IMAD.WIDE R2, R239, R4, c[0x0][0x500] ;  /* 0x00014000ef027625 */ /* 0x000fd000078e0204 */
[----:B------:R-:W-:Y:S02]  /*1d290*/  @P0 IMAD.WIDE R4, R239, R4, c[0x0][0x508] ;  /* 0x00014200ef040625 */ /* 0x000fe400078e0204 */
[----:B------:R4:W5:Y:S04]  /*1d2a0*/  @P2 LDG.E R0, [R2.64] ;  /* 0x0000000c02002981 */ /* 0x000968000c1e1900 */
[----:B------:R4:W5:Y:S01]  /*1d2b0*/  @P0 LDG.E R21, [R4.64] ;  /* 0x0000000c04150981 */ /* 0x000962000c1e1900 */
[----:B--2---:R-:W-:-:S04]  /*1d2c0*/  ISETP.NE.AND P1, PT, R7, RZ, PT ;  /* 0x000000ff0700720c */ /* 0x004fc80003f25270 */
[----:B------:R-:W-:Y:S01]  /*1d2d0*/  SEL R20, R7, c[0x0][0x3d4], P1 ;  /* 0x0000f50007147a07 */ /* 0x000fe20000800000 */
[----:B------:R-:W-:Y:S05]  /*1d2e0*/  @P0 BRA `(.L_x_1983) ;  /* 0x0000004000000947 */ /* 0x000fea0003800000 */
[----:B----4-:R-:W-:Y:S05]  /*1d2f0*/  @!P2 BRA `(.L_x_1983) ;  /* 0x000000300000a947 */ /* 0x010fea0003800000 */
[----:B------:R2:W4:Y:S04]  /*1d300*/  LDG.E R4, [R2.64] ;  /* 0x0000000c02047981 */ /* 0x000528000c1e1900 */
[----:B--2---:R-:W4:Y:S02]  /*1d310*/  LDG.E R2, [R2.64+0x4] ;  /* 0x0000040c02027981 */ /* 0x004f24000c1e1900 */
[----:B----45:R-:W-:Y:S02]  /*1d320*/  IADD3 R21, -R4, R2, RZ ;  /* 0x0000000204157210 */ /* 0x030fe40007ffe1ff */
.L_x_1983:
[----:B----4-:R-:W2:Y:S01]  /*1d330*/  S2R R4, SR_TID.X ;  /* 0x0000000000047919 */ /* 0x010ea20000002100 */
        /* <DEDUP_REMOVED lines=12> */
[----:B------:R-:W2:Y:S01]  /*1d400*/  LDL.LU R23, [R1+0xac] ;  /* 0x0000ac0001177983 */ /* 0x000ea20000300800 */
[----:B------:R-:W-:Y:S01]  /*1d410*/  IMAD.MOV.U32 R2, RZ, RZ, 0x368 ;  /* 0x00000368ff027424 */ /* 0x000fe200078e00ff */
[----:B------:R-:W-:-:S04]  /*1d420*/  ISETP.GT.AND P2, PT, R20, 0x1, PT ;  /* 0x000000011400780c */ /* 0x000fc80003f44270 */
[----:B------:R-:W-:-:S04]  /*1d430*/  SEL R2, R2, 0x328, P2 ;  /* 0x0000032802027807 */ /* 0x000fc80001000000 */
[----:B------:R4:W5:Y:S08]  /*1d440*/  LDC.64 R12, c[0x0][R2+0x170] ;  /* 0x00005c00020c7b82 */ /* 0x0009700000000a00 */
[----:B------:R4:W1:Y:S08]  /*1d450*/  LDC.64 R8, c[0x0][R2+0x168] ;  /* 0x00005a0002087b82 */ /* 0x0008700000000a00 */
[----:B------:R4:W3:Y:S08]  /*1d460*/  LDC.64 R16, c[0x0][R2+0x178] ;  /* 0x00005e0002107b82 */ /* 0x0008f00000000a00 */
[----:B------:R4:W2:Y:S02]  /*1d470*/  LDC.64 R14, c[0x0][R2+0x160] ;  /* 0x00005800020e7b82 */ /* 0x0008a40000000a00 */
[----:B----4-:R-:W-:-:S02]  /*1d480*/  IMAD.MOV.U32 R2, RZ, RZ, c[0x0][0x4e8] ;  /* 0x00013a00ff027624 */ /* 0x010fc400078e00ff */
[-C--:B-----5:R-:W-:Y:S02]  /*1d490*/  IMAD R3, R13, R7.reuse, RZ ;  /* 0x000000070d037224 */ /* 0x0a0fe400078e02ff */
[----:B------:R-:W-:Y:S01]  /*1d4a0*/  IMAD.WIDE.U32 R4, R12, R7, RZ ;  /* 0x000000070c047225 */ /* 0x000fe200078e00ff */
[----:B------:R-:W-:Y:S02]  /*1d4b0*/  ISETP.NE.AND P0, PT, R2, 0x1, PT ;  /* 0x000000010200780c */ /* 0x000fe40003f05270 */
[----:B------:R-:W-:Y:S01]  /*1d4c0*/  MOV R2, R10 ;  /* 0x0000000a00027202 */ /* 0x000fe20000000f00 */
[----:B------:R-:W-:Y:S02]  /*1d4d0*/  IMAD R12, R12, R22, R3 ;  /* 0x000000160c0c7224 */ /* 0x000fe400078e0203 */
[-C--:B-1----:R-:W-:Y:S02]  /*1d4e0*/  IMAD R13, R9, R243.reuse, RZ ;  /* 0x000000f3090d7224 */ /* 0x082fe400078e02ff */
[----:B------:R-:W-:-:S04]  /*1d4f0*/  IMAD.WIDE.U32 R8, R8, R243, RZ ;  /* 0x000000f308087225 */ /* 0x000fc800078e00ff */
[----:B------:R-:W-:Y:S01]  /*1d500*/  IMAD.IADD R13, R9, 0x1, R13 ;  /* 0x00000001090d7824 */ /* 0x000fe200078e020d */
[----:B------:R-:W-:Y:S01]  /*1d510*/  IADD3 R9, R5, R12, RZ ;  /* 0x0000000c05097210 */ /* 0x000fe20007ffe0ff */
[----:B------:R-:W-:-:S05]  /*1d520*/  @P0 IMAD.HI.U32 R18, R10, c[0x0][0x4ec], RZ ;  /* 0x00013b000a120a27 */ /* 0x000fca00078e00ff */
[----:B------:R-:W-:Y:S02]  /*1d530*/  @P0 SHF.R.U32.HI R2, RZ, c[0x0][0x4f0], R18 ;  /* 0x00013c00ff020a19 */ /* 0x000fe40000011612 */
[----:B------:R-:W-:-:S03]  /*1d540*/  IADD3 R18, P1, P0, R4, R8, R0 ;  /* 0x0000000804127210 */ /* 0x000fc6000783e000 */
[----:B------:R-:W-:Y:S01]  /*1d550*/  IMAD.MOV R8, RZ, RZ, -R2 ;  /* 0x000000ffff087224 */ /* 0x000fe200078e0a02 */
[----:B--2---:R-:W-:-:S05]  /*1d560*/  SEL R3, R23, RZ, P2 ;  /* 0x000000ff17037207 */ /* 0x004fca0001000000 */
[-C--:B---3--:R-:W-:Y:S02]  /*1d570*/  IMAD R12, R17, R3.reuse, RZ ;  /* 0x00000003110c7224 */ /* 0x088fe400078e02ff */
[----:B------:R-:W-:-:S04]  /*1d580*/  IMAD.WIDE.U32 R4, R16, R3, RZ ;  /* 0x0000000310047225 */ /* 0x000fc800078e00ff */
[----:B------:R-:W-:Y:S01]  /*1d590*/  IMAD R3, R8, c[0x0][0x4e8], R10 ;  /* 0x00013a0008037a24 */ /* 0x000fe200078e020a */
[----:B------:R-:W-:Y:S02]  /*1d5a0*/  IADD3.X R10, R9, R13, R19, P1, P0 ;  /* 0x0000000d090a7210 */ /* 0x000fe40000fe0413 */
[----:B------:R-:W-:Y:S02]  /*1d5b0*/  IADD3 R9, R5, R12, RZ ;  /* 0x0000000c05097210 */ /* 0x000fe40007ffe0ff */
[----:B------:R-:W-:Y:S02]  /*1d5c0*/  IADD3 R4, P1, P0, R2, R18, R4 ;  /* 0x0000001202047210 */ /* 0x000fe4000783e004 */
[----:B------:R-:W-:Y:S01]  /*1d5d0*/  SHF.R.S32.HI R5, RZ, 0x1f, R2 ;  /* 0x0000001fff057819 */ /* 0x000fe20000011402 */
[----:B------:R-:W-:Y:S01]  /*1d5e0*/  IMAD R2, R15, R3, RZ ;  /* 0x000000030f027224 */ /* 0x000fe200078e02ff */
[----:B------:R-:W-:Y:S02]  /*1d5f0*/  SHF.R.S32.HI R8, RZ, 0x1f, R3 ;  /* 0x0000001fff087819 */ /* 0x000fe40000011403 */
[----:B------:R-:W-:Y:S01]  /*1d600*/  IADD3.X R5, R5, R10, R9, P1, P0 ;  /* 0x0000000a05057210 */ /* 0x000fe20000fe0409 */
[----:B------:R-:W-:-:S02]  /*1d610*/  IMAD.MOV.U32 R9, RZ, RZ, c[0x0][0x4a8] ;  /* 0x00012a00ff097624 */ /* 0x000fc400078e00ff */
        /* <DEDUP_REMOVED lines=10> */
.L_x_1985:
[----:B------:R-:W-:Y:S05]  /*1d6c0*/  BSYNC B0 ;  /* 0x0000000000007941 */ /* 0x000fea0003800000 */
.L_x_1984:
[----:B------:R-:W-:-:S13]  /*1d6d0*/  ISETP.GT.AND P0, PT, R20, 0x1, PT ;  /* 0x000000011400780c */ /* 0x000fda0003f04270 */
[----:B------:R-:W-:Y:S05]  /*1d6e0*/  @P0 BRA `(.L_x_1977) ;  /* 0x0000093000000947 */ /* 0x000fea0003800000 */
[----:B-1----:R-:W2:Y:S01]  /*1d6f0*/  LDL.LU R2, [R1+0x70] ;  /* 0x0000700001027983 */ /* 0x002ea20000300800 */
[----:B------:R-:W-:-:S03]  /*1d700*/  IMAD R4, R19, c[0x0][0x3a0], RZ ;  /* 0x0000e80013047a24 */ /* 0x000fc600078e02ff */
[----:B------:R-:W1:Y:S02]  /*1d710*/  S2R R3, SR_TID.X ;  /* 0x0000000000037919 */ /* 0x000e640000002100 */
[----:B-1----:R-:W-:-:S04]  /*1d720*/  SHF.R.S32.HI R5, RZ, 0x1f, R3 ;  /* 0x0000001fff057819 */ /* 0x002fc80000011403 */
[----:B------:R-:W-:-:S04]  /*1d730*/  LEA.HI R5, R5, R3, RZ, 0x3 ;  /* 0x0000000305057211 */ /* 0x000fc800078f18ff */
[----:B------:R-:W-:-:S04]  /*1d740*/  LOP3.LUT R5, R5, 0xfffffff8, RZ, 0xc0, !PT ;  /* 0xfffffff805057812 */ /* 0x000fc800078ec0ff */
[----:B------:R-:W-:Y:S02]  /*1d750*/  IADD3 R5, -R5, R3, RZ ;  /* 0x0000000305057210 */ /* 0x000fe40007ffe1ff */
[----:B--2---:R-:W-:Y:S02]  /*1d760*/  MOV R10, R2 ;  /* 0x00000002000a7202 */ /* 0x004fe40000000f00 */
[----:B------:R-:W-:Y:S02]  /*1d770*/  MOV R2, c[0x0][0x4e8] ;  /* 0x00013a0000027a02 */ /* 0x000fe40000000f00 */
[----:B------:R-:W-:Y:S02]  /*1d780*/  IADD3 R16, R231, R10, RZ ;  /* 0x0000000ae7107210 */ /* 0x000fe40007ffe0ff */
[----:B------:R-:W-:Y:S01]  /*1d790*/  ISETP.NE.AND P0, PT, R2, 0x1, PT ;  /* 0x000000010200780c */ /* 0x000fe20003f05270 */
[----:B------:R-:W-:-:S04]  /*1d7a0*/  IMAD.WIDE.U32 R2, R0, c[0x0][0x3a0], RZ ;  /* 0x0000e80000027a25 */ /* 0x000fc800078e00ff */
[----:B------:R-:W-:Y:S01]  /*1d7b0*/  IMAD R0, R0, c[0x0][0x3a4], R4 ;  /* 0x0000e90000007a24 */ /* 0x000fe200078e0204 */
[----:B------:R-:W-:Y:S01]  /*1d7c0*/  LEA R4, R5, R231, 0x5 ;  /* 0x000000e705047211 */ /* 0x000fe200078e28ff */
[----:B------:R-:W-:Y:S02]  /*1d7d0*/  IMAD R5, R22, c[0x0][0x3f0], RZ ;  /* 0x0000fc0016057a24 */ /* 0x000fe400078e02ff */
[----:B------:R-:W-:Y:S01]  /*1d7e0*/  IMAD.IADD R3, R3, 0x1, R0 ;  /* 0x0000000103037824 */ /* 0x000fe200078e0200 */
[----:B------:R-:W-:Y:S01]  /*1d7f0*/  IADD3 R4, R10, R4, RZ ;  /* 0x000000040a047210 */ /* 0x000fe20007ffe0ff */
[----:B------:R-:W-:Y:S02]  /*1d800*/  IMAD R9, R7, c[0x0][0x3f4], R5 ;  /* 0x0000fd0007097a24 */ /* 0x000fe400078e0205 */
[----:B------:R-:W-:Y:S01]  /*1d810*/  IMAD.WIDE.U32 R2, R243, c[0x0][0x3e8], R2 ;  /* 0x0000fa00f3027a25 */ /* 0x000fe200078e0002 */
[----:B------:R-:W-:-:S03]  /*1d820*/  MOV R0, R4 ;  /* 0x0000000400007202 */ /* 0x000fc60000000f00 */
[----:B------:R-:W-:-:S04]  /*1d830*/  @P0 IMAD.HI.U32 R8, R4, c[0x0][0x4ec], RZ ;  /* 0x00013b0004080a27 */ /* 0x000fc800078e00ff */
[----:B------:R-:W-:Y:S01]  /*1d840*/  IMAD R3, R243, c[0x0][0x3ec], R3 ;  /* 0x0000fb00f3037a24 */ /* 0x000fe200078e0203 */
[----:B------:R-:W-:-:S03]  /*1d850*/  @P0 SHF.R.U32.HI R0, RZ, c[0x0][0x4f0], R8 ;  /* 0x00013c00ff000a19 */ /* 0x000fc60000011608 */
[----:B------:R-:W-:Y:S01]  /*1d860*/  IMAD.WIDE.U32 R2, R7, c[0x0][0x3f0], R2 ;  /* 0x0000fc0007027a25 */ /* 0x000fe200078e0002 */
[----:B------:R-:W-:Y:S02]  /*1d870*/  SHF.R.S32.HI R8, RZ, 0x1f, R0 ;  /* 0x0000001fff087819 */ /* 0x000fe40000011400 */
[----:B------:R-:W-:Y:S01]  /*1d880*/  IADD3 R5, -R0, RZ, RZ ;  /* 0x000000ff00057210 */ /* 0x000fe20007ffe1ff */
[----:B------:R-:W-:Y:S02]  /*1d890*/  IMAD.IADD R3, R3, 0x1, R9 ;  /* 0x0000000103037824 */ /* 0x000fe400078e0209 */
[----:B------:R-:W-:Y:S02]  /*1d8a0*/  IMAD R7, R8, c[0x0][0x3e0], RZ ;  /* 0x0000f80008077a24 */ /* 0x000fe400078e02ff */
        /* <DEDUP_REMOVED lines=13> */
.L_x_2041:
[----:B------:R-:W-:Y:S05]  /*1d980*/  BRA.DIV ~URZ, `(.L_x_1987) ;  /* 0x000026b27f007947 */ /* 0x000fea000b800000 */
[----:B------:R4:W1:Y:S02]  /*1d990*/  SHFL.IDX PT, R0, R17, RZ, 0x181f ;  /* 0x00181fff11007589 */ /* 0x00086400000e0000 */
.L_x_2042:
[----:B------:R-:W-:Y:S01]  /*1d9a0*/  IMAD R15, R21, c[0x0][0x4e8], RZ ;  /* 0x00013a00150f7a24 */ /* 0x000fe200078e02ff */
[----:B------:R-:W-:Y:S04]  /*1d9b0*/  BSSY B0, `(.L_x_1988) ;  /* 0x0000016000007945 */ /* 0x000fe80003800000 */
        /* <DEDUP_REMOVED lines=9> */
[-C--:B-1----:R-:W-:Y:S02]  /*1da50*/  @!P3 LEA R12, P4, R140, R0.reuse, 0x1 ;  /* 0x000000008c0cb211 */ /* 0x082fe400078808ff */
[-C--:B------:R-:W-:Y:S02]  /*1da60*/  @!P2 LEA R8, P6, R252, R0.reuse, 0x1 ;  /* 0x00000000fc08a211 */ /* 0x080fe400078c08ff */
[-C--:B------:R-:W-:Y:S02]  /*1da70*/  @!P1 LEA R4, P5, R233, R0.reuse, 0x1 ;  /* 0x00000000e9049211 */ /* 0x080fe400078a08ff */
[----:B--2---:R-:W-:Y:S02]  /*1da80*/  @!P3 LEA.HI.X R13, R140, R7, R141, 0x1, P4 ;  /* 0x000000078c0db211 */ /* 0x004fe400020f0c8d */
[----:B------:R-:W-:-:S03]  /*1da90*/  @!P0 LEA R2, P4, R234, R0, 0x1 ;  /* 0x00000000ea028211 */ /* 0x000fc600078808ff */
[----:B------:R1:W-:Y:S01]  /*1daa0*/  @!P3 ST.E.128 [R12.64], RZ ;  /* 0x000000ff0c00b985 */ /* 0x0003e2000c101d0c */
[-C--:B-----5:R-:W-:Y:S02]  /*1dab0*/  @!P2 LEA.HI.X R9, R252, R7.reuse, R19, 0x1, P6 ;  /* 0x00000007fc09a211 */ /* 0x0a0fe400030f0c13 */
[----:B---3--:R-:W-:-:S03]  /*1dac0*/  @!P1 LEA.HI.X R5, R233, R7, R18, 0x1, P5 ;  /* 0x00000007e9059211 */ /* 0x008fc600028f0c12 */
[----:B------:R1:W-:Y:S01]  /*1dad0*/  @!P2 ST.E.128 [R8.64], RZ ;  /* 0x000000ff0800a985 */ /* 0x0003e2000c101d0c */
[----:B----4-:R-:W-:-:S03]  /*1dae0*/  @!P0 LEA.HI.X R3, R234, R7, R10, 0x1, P4 ;  /* 0x00000007ea038211 */ /* 0x010fc600020f0c0a */
[----:B------:R1:W-:Y:S04]  /*1daf0*/  @!P1 ST.E.128 [R4.64], RZ ;  /* 0x000000ff04009985 */ /* 0x0003e8000c101d0c */
[----:B------:R1:W-:Y:S02]  /*1db00*/  @!P0 ST.E.128 [R2.64], RZ ;  /* 0x000000ff02008985 */ /* 0x0003e4000c101d0c */
.L_x_1989:
[----:B------:R-:W-:Y:S05]  /*1db10*/  BSYNC B0 ;  /* 0x0000000000007941 */ /* 0x000fea0003800000 */
.L_x_1988:
[----:B------:R-:W-:Y:S05]  /*1db20*/  BRA.DIV ~URZ, `(.L_x_1990) ;  /* 0x000025927f007947 */ /* 0x000fea000b800000 */
[----:B--2---:R2:W3:Y:S04]  /*1db30*/  SHFL.IDX PT, R7, R14, 0x1, 0x181f ;  /* 0x00381f000e077f89 */ /* 0x0044e800000e0000 */
[----:B-1----:R2:W1:Y:S02]  /*1db40*/  SHFL.IDX PT, R0, R17, 0x1, 0x181f ;  /* 0x00381f0011007f89 */ /* 0x00246400000e0000 */
.L_x_2043:
        /* <DEDUP_REMOVED lines=14> */
[----:B---3--:R-:W-:Y:S02]  /*1dc30*/  @!P3 LEA.HI.X R13, R140, R7, R141, 0x1, P4 ;  /* 0x000000078c0db211 */ /* 0x008fe400020f0c8d */
[----:B------:R-:W-:-:S03]  /*1dc40*/  @!P0 LEA R2, P4, R234, R0, 0x1 ;  /* 0x00000000ea028211 */ /* 0x000fc600078808ff */
[----:B------:R1:W-:Y:S01]  /*1dc50*/  @!P3 ST.E.128 [R12.64], RZ ;  /* 0x000000ff0c00b985 */ /* 0x0003e2000c101d0c */
[-C--:B-----5:R-:W-:Y:S02]  /*1dc60*/  @!P2 LEA.HI.X R9, R252, R7.reuse, R19, 0x1, P6 ;  /* 0x00000007fc09a211 */ /* 0x0a0fe400030f0c13 */
[----:B--2---:R-:W-:-:S03]  /*1dc70*/  @!P1 LEA.HI.X R5, R233, R7, R18, 0x1, P5 ;  /* 0x00000007e9059211 */ /* 0x004fc600028f0c12 */
[----:B------:R1:W-:Y:S01]  /*1dc80*/  @!P2 ST.E.128 [R8.64], RZ ;  /* 0x000000ff0800a985 */ /* 0x0003e2000c101d0c */
[----:B----4-:R-:W-:-:S03]  /*1dc90*/  @!P0 LEA.HI.X R3, R234, R7, R10, 0x1, P4 ;  /* 0x00000007ea038211 */ /* 0x010fc600020f0c0a */
[----:B------:R1:W-:Y:S04]  /*1dca0*/  @!P1 ST.E.128 [R4.64], RZ ;  /* 0x000000ff04009985 */ /* 0x0003e8000c101d0c */
[----:B------:R1:W-:Y:S02]  /*1dcb0*/  @!P0 ST.E.128 [R2.64], RZ ;  /* 0x000000ff02008985 */ /* 0x0003e4000c101d0c */
.L_x_1992:
[----:B------:R-:W-:Y:S05]  /*1dcc0*/  BSYNC B0 ;  /* 0x0000000000007941 */ /* 0x000fea0003800000 */
.L_x_1991:
[----:B------:R-:W-:Y:S05]  /*1dcd0*/  BRA.DIV ~URZ, `(.L_x_1993) ;  /* 0x000024d27f007947 */ /* 0x000fea000b800000 */
[----:B---3--:R3:W2:Y:S02]  /*1dce0*/  SHFL.IDX PT, R7, R14, 0x2, 0x181f ;  /* 0x00581f000e077f89 */ /* 0x0086a400000e0000 */
.L_x_2044:
[----:B------:R-:W-:Y:S05]  /*1dcf0*/  BRA.DIV ~URZ, `(.L_x_1994) ;  /* 0x000025327f007947 */ /* 0x000fea000b800000 */
[----:B-1----:R1:W3:Y:S02]  /*1dd00*/  SHFL.IDX PT, R0, R17, 0x2, 0x181f ;  /* 0x00581f0011007f89 */ /* 0x0022e400000e0000 */
.L_x_2045:
[----:B------:R-:W-:Y:S01]  /*1dd10*/  IADD3 R2, R16, 0x40, RZ ;  /* 0x0000004010027810 */ /* 0x000fe20007ffe0ff */
[----:B------:R-:W-:Y:S03]  /*1dd20*/  BSSY B0, `(.L_x_1995) ;  /* 0x0000016000007945 */ /* 0x000fe60003800000 */
        /* <DEDUP_REMOVED lines=9> */
[-C--:B------:R-:W-:Y:S02]  /*1ddc0*/  @!P3 LEA R12, P4, R140, R0.reuse, 0x1 ;  /* 0x000000008c0cb211 */ /* 0x080fe400078808ff */
[-C--:B------:R-:W-:Y:S02]  /*1ddd0*/  @!P2 LEA R8, P6, R252, R0.reuse, 0x1 ;  /* 0x00000000fc08a211 */ /* 0x080fe400078c08ff */
[-C--:B------:R-:W-:Y:S02]  /*1dde0*/  @!P1 LEA R4, P5, R233, R0.reuse, 0x1 ;  /* 0x00000000e9049211 */ /* 0x080fe400078a08ff */
[----:B--2---:R-:W-:Y:S02]  /*1ddf0*/  @!P3 LEA.HI.X R13, R140, R7, R141, 0x1, P4 ;  /* 0x000000078c0db211 */ /* 0x004fe400020f0c8d */
[----:B------:R-:W-:-:S03]  /*1de00*/  @!P0 LEA R2, P4, R234, R0, 0x1 ;  /* 0x00000000ea028211 */ /* 0x000fc600078808ff */
[----:B------:R2:W-:Y:S01]  /*1de10*/  @!P3 ST.E.128 [R12.64], RZ ;  /* 0x000000ff0c00b985 */ /* 0x0005e2000c101d0c */
[-C--:B-----5:R-:W-:Y:S02]  /*1de20*/  @!P2 LEA.HI.X R9, R252, R7.reuse, R19, 0x1, P6 ;  /* 0x00000007fc09a211 */ /* 0x0a0fe400030f0c13 */
[----:B----4-:R-:W-:-:S03]  /*1de30*/  @!P1 LEA.HI.X R5, R233, R7, R18, 0x1, P5 ;  /* 0x00000007e9059211 */ /* 0x010fc600028f0c12 */
[----:B------:R2:W-:Y:S01]  /*1de40*/  @!P2 ST.E.128 [R8.64], RZ ;  /* 0x000000ff0800a985 */ /* 0x0005e2000c101d0c */
[----:B---3--:R-:W-:-:S03]  /*1de50*/  @!P0 LEA.HI.X R3, R234, R7, R10, 0x1, P4 ;  /* 0x00000007ea038211 */ /* 0x008fc600020f0c0a */
[----:B------:R2:W-:Y:S04]  /*1de60*/  @!P1 ST.E.128 [R4.64], RZ ;  /* 0x000000ff04009985 */ /* 0x0005e8000c101d0c */
[----:B------:R2:W-:Y:S02]  /*1de70*/  @!P0 ST.E.128 [R2.64], RZ ;  /* 0x000000ff02008985 */ /* 0x0005e4000c101d0c */
.L_x_1996:
[----:B------:R-:W-:Y:S05]  /*1de80*/  BSYNC B0 ;  /* 0x0000000000007941 */ /* 0x000fea0003800000 */
.L_x_1995:
[----:B------:R-:W-:Y:S05]  /*1de90*/  BRA.DIV ~URZ, `(.L_x_1997) ;  /* 0x000024127f007947 */ /* 0x000fea000b800000 */
[----:B--2---:R2:W1:Y:S04]  /*1dea0*/  SHFL.IDX PT, R7, R14, 0x3, 0x181f ;  /* 0x00781f000e077f89 */ /* 0x00446800000e0000 */
[----:B---3--:R2:W3:Y:S02]  /*1deb0*/  SHFL.IDX PT, R0, R17, 0x3, 0x181f ;  /* 0x00781f0011007f89 */ /* 0x0084e400000e0000 */
.L_x_2046:
[----:B------:R-:W-:-:S04]  /*1dec0*/  IADD3 R2, R16, 0x60, RZ ;  /* 0x0000006010027810 */ /* 0x000fc80007ffe0ff */
[----:B------:R-:W-:-:S13]  /*1ded0*/  ISETP.GE.AND P0, PT, R2, R15, PT ;  /* 0x0000000f0200720c */ /* 0x000fda0003f06270 */
[----:B------:R-:W-:Y:S05]  /*1dee0*/  @P0 BRA `(.L_x_1977) ;  /* 0x0000013000000947 */ /* 0x000fea0003800000 */
[----:B-12-4-:R-:W2:Y:S04]  /*1def0*/  LDL R17, [R1+0x78] ;  /* 0x0000780001117983 */ /* 0x016ea80000100800 */
[----:B------:R-:W4:Y:S04]  /*1df00*/  LDL R14, [R1+0x80] ;  /* 0x00008000010e7983 */ /* 0x000f280000100800 */
[----:B------:R-:W5:Y:S01]  /*1df10*/  LDL R10, [R1+0x7c] ;  /* 0x00007c00010a7983 */ /* 0x000f620000100800 */
[----:B------:R-:W-:Y:S02]  /*1df20*/  ISETP.GE.AND P3, PT, R140, c[0x0][0x3c8], PT ;  /* 0x0000f2008c007a0c */ /* 0x000fe40003f66270 */
[----:B------:R-:W-:-:S02]  /*1df30*/  ISETP.GE.AND P2, PT, R144, c[0x0][0x3c8], PT ;  /* 0x0000f20090007a0c */ /* 0x000fc40003f46270 */
[----:B------:R-:W-:Y:S02]  /*1df40*/  ISETP.GE.AND P1, PT, R233, c[0x0][0x3c8], PT ;  /* 0x0000f200e9007a0c */ /* 0x000fe40003f26270 */
[----:B------:R-:W-:-:S07]  /*1df50*/  ISETP.GE.AND P0, PT, R234, c[0x0][0x3c8], PT ;  /* 0x0000f200ea007a0c */ /* 0x000fce0003f06270 */
[-C--:B---3--:R-:W-:Y:S02]  /*1df60*/  @!P3 LEA R12, P4, R140, R0.reuse, 0x1 ;  /* 0x000000008c0cb211 */ /* 0x088fe400078808ff */
[-C--:B------:R-:W-:Y:S02]  /*1df70*/  @!P2 LEA R8, P6, R252, R0.reuse, 0x1 ;  /* 0x00000000fc08a211 */ /* 0x080fe400078c08ff */
[-C--:B------:R-:W-:Y:S02]  /*1df80*/  @!P1 LEA R4, P5, R233, R0.reuse, 0x1 ;  /* 0x00000000e9049211 */ /* 0x080fe400078a08ff */
[----:B------:R-:W-:Y:S02]  /*1df90*/  @!P3 LEA.HI.X R13, R140, R7, R141, 0x1, P4 ;  /* 0x000000078c0db211 */ /* 0x000fe400020f0c8d */
[----:B------:R-:W-:-:S03]  /*1dfa0*/  @!P0 LEA R2, P4, R234, R0, 0x1 ;  /* 0x00000000ea028211 */ /* 0x000fc600078808ff */
[----:B------:R1:W-:Y:S01]  /*1dfb0*/  @!P3 ST.E.128 [R12.64], RZ ;  /* 0x000000ff0c00b985 */ /* 0x0003e2000c101d0c */
[-C--:B--2---:R-:W-:Y:S02]  /*1dfc0*/  @!P2 LEA.HI.X R9, R252, R7.reuse, R17, 0x1, P6 ;  /* 0x00000007fc09a211 */ /* 0x084fe400030f0c11 */
[----:B----4-:R-:W-:-:S03]  /*1dfd0*/  @!P1 LEA.HI.X R5, R233, R7, R14, 0x1, P5 ;  /* 0x00000007e9059211 */ /* 0x010fc600028f0c0e */
[----:B------:R1:W-:Y:S01]  /*1dfe0*/  @!P2 ST.E.128 [R8.64], RZ ;  /* 0x000000ff0800a985 */ /* 0x0003e2000c101d0c */
[----:B-----5:R-:W-:-:S03]  /*1dff0*/  @!P0 LEA.HI.X R3, R234, R7, R10, 0x1, P4 ;  /* 0x00000007ea038211 */ /* 0x020fc600020f0c0a */
[----:B------:R1:W-:Y:S04]  /*1e000*/  @!P1 ST.E.128 [R4.64], RZ ;  /* 0x000000ff04009985 */ /* 0x0003e8000c101d0c */
[----:B------:R1:W-:Y:S02]  /*1e010*/  @!P0 ST.E.128 [R2.64], RZ ;  /* 0x000000ff02008985 */ /* 0x0003e4000c101d0c */
.L_x_1977:
[----:B------:R-:W-:Y:S05]  /*1e020*/  BSYNC B1 ;  /* 0x0000000000017941 */ /* 0x000fea0003800000 */
.L_x_1961:
[----:B------:R-:W-:-:S13]  /*1e030*/  ISETP.NE.AND P0, PT, RZ, UR10, PT ;  /* 0x0000000aff007c0c */ /* 0x000fda000bf05270 */
[----:B------:R-:W-:Y:S01]  /*1e040*/  @P0 WARPSYNC 0xffffffff ;  /* 0xffffffff00000948 */ /* 0x000fe20003800000 */
[----:B------:R-:W-:Y:S06]  /*1e050*/  @P0 BAR.SYNC.DEFER_BLOCKING 0x5, 0x100 ;  /* 0x0144000000000b1d */ /* 0x000fec0000010000 */
[----:B------:R-:W5:Y:S02]  /*1e060*/  @P0 LDS.128 R236, [0x20080] ;  /* 0x02008000ffec0984 */ /* 0x000f640000000c00 */
[----:B-1---5:R-:W-:Y:S01]  /*1e070*/  @P0 IMAD.MOV.U32 R2, RZ, RZ, R236 ;  /* 0x000000ffff020224 */ /* 0x022fe200078e00ec */
[----:B---34-:R-:W-:-:S04]  /*1e080*/  @P0 MOV R0, R237 ;  /* 0x000000ed00000202 */ /* 0x018fc80000000f00 */
[----:B------:R1:W-:Y:S04]  /*1e090*/  @P0 STL [R1+0xa8], R2 ;  /* 0x0000a80201000387 */ /* 0x0003e80000100800 */
[----:B------:R1:W-:Y:S04]  /*1e0a0*/  @P0 STL [R1+0xc0], R0 ;  /* 0x0000c00001000387 */ /* 0x0003e80000100800 */
[----:B------:R-:W-:Y:S06]  /*1e0b0*/  @P0 BAR.ARV 0x4, 0x100 ;  /* 0x0104000000000b1d */ /* 0x000fec0000002000 */
[----:B------:R-:W-:Y:S05]  /*1e0c0*/  @P0 BRA `(.L_x_1998) ;  /* 0x00000fd000000947 */ /* 0x000fea0003800000 */
[----:B-1----:R-:W1:Y:S01]  /*1e0d0*/  S2R R0, SR_TID.X ;  /* 0x0000000000007919 */ /* 0x002e620000002100 */
[----:B------:R-:W-:Y:S01]  /*1e0e0*/  IMAD.MOV.U32 R8, RZ, RZ, RZ ;  /* 0x000000ffff087224 */ /* 0x000fe200078e00ff */
[----:B-12---:R-:W-:-:S04]  /*1e0f0*/  LOP3.LUT R17, R0, 0x1f, RZ, 0xc0, !PT ;  /* 0x0000001f00117812 */ /* 0x006fc800078ec0ff */
[----:B------:R-:W-:Y:S01]  /*1e100*/  ISETP.NE.AND P6, PT, R17, 0x1f, PT ;  /* 0x0000001f1100780c */ /* 0x000fe20003fc5270 */
[----:B------:R-:W-:Y:S10]  /*1e110*/  BRA.DIV ~URZ, `(.L_x_1999) ;  /* 0x000022827f007947 */ /* 0x000ff4000b800000 */
[----:B------:R1:W2:Y:S02]  /*1e120*/  SHFL.IDX PT, R14, R145, RZ, 0x1f ;  /* 0x00001fff910e7589 */ /* 0x0002a400000e0000 */
.L_x_2047:
[----:B------:R-:W-:Y:S05]  /*1e130*/  BRA.DIV ~URZ, `(.L_x_2000) ;  /* 0x000022e27f007947 */ /* 0x000fea000b800000 */
[----:B------:R3:W4:Y:S02]  /*1e140*/  SHFL.IDX PT, R9, R145, 0x1, 0x1f ;  /* 0x00201f0091097f89 */ /* 0x00072400000e0000 */
.L_x_2048:
[----:B------:R-:W-:Y:S02]  /*1e150*/  IMAD.IADD R0, R239, 0x1, R17 ;  /* 0x00000001ef007824 */ /* 0x000fe400078e0211 */
        /* <DEDUP_REMOVED lines=17> */
.L_x_2049:
        /* <DEDUP_REMOVED lines=16> */
.L_x_2050:
[----:B---3--:R-:W-:Y:S01]  /*1e370*/  IMAD R0, R0, c[0x0][0x538], RZ ;  /* 0x00014e0000007a24 */ /* 0x008fe200078e02ff */
[----:B------:R-:W-:Y:S04]  /*1e380*/  BSSY B1, `(.L_x_2003) ;  /* 0x00000c5000017945 */ /* 0x000fe80003800000 */
[----:B----4-:R-:W-:-:S04]  /*1e390*/  IADD3 R9, R0, R9, RZ ;  /* 0x0000000900097210 */ /* 0x010fc80007ffe0ff */
[----:B--2---:R-:W-:-:S13]  /*1e3a0*/  ISETP.GT.AND P0, PT, R9, R14, PT ;  /* 0x0000000e0900720c */ /* 0x004fda0003f04270 */
[----:B------:R-:W-:Y:S05]  /*1e3b0*/  @P0 BRA `(.L_x_2004) ;  /* 0x0000025000000947 */ /* 0x000fea0003800000 */
.L_x_2008:
        /* <DEDUP_REMOVED lines=8> */
[----:B-1----:R-:W-:Y:S01]  /*1e440*/  @!P0 MOV R4, 0x4 ;  /* 0x0000000400048802 */ /* 0x002fe20000000f00 */
        /* <DEDUP_REMOVED lines=8> */
.L_x_2051:
        /* <DEDUP_REMOVED lines=16> */
.L_x_2052:
[----:B--2---:R-:W-:-:S05]  /*1e5d0*/  IMAD R0, R0, c[0x0][0x538], RZ ;  /* 0x00014e0000007a24 */ /* 0x004fca00078e02ff */
[----:B------:R-:W-:-:S04]  /*1e5e0*/  IADD3 R9, R0, R9, RZ ;  /* 0x0000000900097210 */ /* 0x000fc80007ffe0ff */
[----:B------:R-:W-:-:S13]  /*1e5f0*/  ISETP.GT.AND P0, PT, R9, R14, PT ;  /* 0x0000000e0900720c */ /* 0x000fda0003f04270 */
[----:B-1----:R-:W-:Y:S05]  /*1e600*/  @!P0 BRA `(.L_x_2008) ;  /* 0xfffffdb000008947 */ /* 0x002fea000383ffff */
.L_x_2004:
[----:B------:R-:W-:-:S05]  /*1e610*/  IADD3 R15, -R0, R9, RZ ;  /* 0x00000009000f7210 */ /* 0x000fca0007ffe1ff */
[----:B------:R-:W-:-:S05]  /*1e620*/  IMAD R0, R4, c[0x0][0x538], R15 ;  /* 0x00014e0004007a24 */ /* 0x000fca00078e020f */
[----:B------:R-:W-:Y:S01]  /*1e630*/  ISETP.GT.AND P0, PT, R0, R14, PT ;  /* 0x0000000e0000720c */ /* 0x000fe20003f04270 */
[----:B------:R-:W-:-:S12]  /*1e640*/  BRA.DIV ~URZ, `(.L_x_2009) ;  /* 0x000022627f007947 */ /* 0x000fd8000b800000 */
[----:B------:R-:W-:-:S04]  /*1e650*/  VOTE.ANY R5, PT, !P0 ;  /* 0x0000000000057806 */ /* 0x000fc800040e0100 */
.L_x_2053:
[----:B------:R-:W2:Y:S02]  /*1e660*/  POPC R0, R5 ;  /* 0x0000000500007309 */ /* 0x000ea40000000000 */
[----:B--2---:R-:W-:Y:S01]  /*1e670*/  IADD3 R239, R0, R239, RZ ;  /* 0x000000ef00ef7210 */ /* 0x004fe20007ffe0ff */
[----:B------:R-:W-:Y:S05]  /*1e680*/  BRA.DIV ~URZ, `(.L_x_2010) ;  /* 0x000022727f007947 */ /* 0x000fea000b800000 */
[----:B------:R2:W3:Y:S04]  /*1e690*/  SHFL.IDX PT, R9, R7, R0, 0x1f ;  /* 0x00001f0007097589 */ /* 0x0004e800000e0000 */
[----:B------:R2:W4:Y:S02]  /*1e6a0*/  SHFL.IDX PT, R8, R8, R0, 0x1f ;  /* 0x00001f0008087589 */ /* 0x00052400000e0000 */
.L_x_2054:
[----:B------:R-:W-:Y:S01]  /*1e6b0*/  ISETP.NE.AND P0, PT, R5, RZ, PT ;  /* 0x000000ff0500720c */ /* 0x000fe20003f05270 */
[----:B------:R-:W-:-:S12]  /*1e6c0*/  BSSY B0, `(.L_x_2011) ;  /* 0x0000005000007945 */ /* 0x000fd80003800000 */
[----:B------:R-:W-:Y:S05]  /*1e6d0*/  @!P0 BRA `(.L_x_2012) ;  /* 0x0000003000008947 */ /* 0x000fea0003800000 */
[----:B--2---:R-:W-:Y:S01]  /*1e6e0*/  IADD3 R0, R0, -0x1, RZ ;  /* 0xffffffff00007810 */ /* 0x004fe20007ffe0ff */
[----:B------:R-:W-:Y:S05]  /*1e6f0*/  BRA.DIV ~URZ, `(.L_x_2013) ;  /* 0x000022f27f007947 */ /* 0x000fea000b800000 */
[----:B------:R2:W1:Y:S02]  /*1e700*/  SHFL.IDX PT, R16, R4, R0, 0x1f ;  /* 0x00001f0004107589 */ /* 0x00046400000e0000 */
.L_x_2012:
[----:B------:R-:W-:Y:S05]  /*1e710*/  BSYNC B0 ;  /* 0x0000000000007941 */ /* 0x000fea0003800000 */
.L_x_2011:
[----:B-12---:R-:W-:Y:S01]  /*1e720*/  IMAD R0, R16, c[0x0][0x538], R15 ;  /* 0x00014e0010007a24 */ /* 0x006fe200078e020f */
[----:B----4-:R-:W-:Y:S01]  /*1e730*/  ISETP.NE.AND P0, PT, R8, 0x1, PT ;  /* 0x000000010800780c */ /* 0x010fe20003f05270 */
[----:B------:R-:W-:Y:S03]  /*1e740*/  BSSY B0, `(.L_x_2014) ;  /* 0x0000080000007945 */ /* 0x000fe60003800000 */
[----:B------:R1:W-:Y:S01]  /*1e750*/  STL [R1+0xa8], R0 ;  /* 0x0000a80001007387 */ /* 0x0003e20000100800 */
[----:B------:R-:W-:-:S08]  /*1e760*/  IADD3 R7, -R0, R14, RZ ;  /* 0x0000000e00077210 */ /* 0x000fd00007ffe1ff */
[----:B------:R-:W-:Y:S05]  /*1e770*/  @!P0 BRA `(.L_x_2015) ;  /* 0x000003d000008947 */ /* 0x000fea0003800000 */
[-C--:B---3--:R-:W-:Y:S02]  /*1e780*/  IABS R4, R9.reuse ;  /* 0x0000000900047213 */ /* 0x088fe40000000000 */
[----:B------:R-:W-:Y:S02]  /*1e790*/  IABS R5, R8 ;  /* 0x0000000800057213 */ /* 0x000fe40000000000 */
[----:B------:R-:W2:Y:S01]  /*1e7a0*/  I2F.RP R2, R4 ;  /* 0x0000000400027306 */ /* 0x000ea20000209400 */
[----:B------:R-:W-:-:S07]  /*1e7b0*/  IABS R12, R9 ;  /* 0x00000009000c7213 */ /* 0x000fce0000000000 */
[----:B------:R-:W-:Y:S08]  /*1e7c0*/  I2F.RP R13, R5 ;  /* 0x00000005000d7306 */ /* 0x000ff00000209400 */
[----:B--2---:R-:W2:Y:S02]  /*1e7d0*/  MUFU.RCP R2, R2 ;  /* 0x0000000200027308 */ /* 0x004ea40000001000 */
[----:B--2---:R-:W-:-:S06]  /*1e7e0*/  IADD3 R2, R2, 0xffffffe, RZ ;  /* 0x0ffffffe02027810 */ /* 0x004fcc0007ffe0ff */
[----:B------:R-:W2:Y:S02]  /*1e7f0*/  F2I.FTZ.U32.TRUNC.NTZ R3, R2 ;  /* 0x0000000200037305 */ /* 0x000ea4000021f000 */
[----:B-12---:R-:W-:Y:S02]  /*1e800*/  IMAD.MOV R0, RZ, RZ, -R3 ;  /* 0x000000ffff007224 */ /* 0x006fe400078e0a03 */
[----:B------:R-:W-:Y:S02]  /*1e810*/  IMAD.MOV.U32 R2, RZ, RZ, RZ ;  /* 0x000000ffff027224 */ /* 0x000fe400078e00ff */
[----:B------:R-:W-:Y:S01]  /*1e820*/  IMAD.MOV.U32 R10, RZ, RZ, R0 ;  /* 0x000000ffff0a7224 */ /* 0x000fe200078e0000 */
[----:B------:R-:W-:-:S03]  /*1e830*/  IABS R0, R7 ;  /* 0x0000000700007213 */ /* 0x000fc60000000000 */
[----:B------:R-:W-:-:S04]  /*1e840*/  IMAD R10, R10, R4, RZ ;  /* 0x000000040a0a7224 */ /* 0x000fc800078e02ff */
[----:B------:R-:W-:-:S04]  /*1e850*/  IMAD.HI.U32 R10, R3, R10, R2 ;  /* 0x0000000a030a7227 */ /* 0x000fc800078e0002 */
[----:B------:R-:W-:Y:S02]  /*1e860*/  IMAD.MOV.U32 R2, RZ, RZ, R0 ;  /* 0x000000ffff027224 */ /* 0x000fe400078e0000 */
[----:B------:R-:W-:-:S05]  /*1e870*/  IMAD.MOV R0, RZ, RZ, -R12 ;  /* 0x000000ffff007224 */ /* 0x000fca00078e0a0c */
[----:B------:R-:W-:Y:S01]  /*1e880*/  MOV R3, R0 ;  /* 0x0000000000037202 */ /* 0x000fe20000000f00 */
        /* <DEDUP_REMOVED lines=42> */
[----:B------:R-:W-:Y:S01]  /*1eb30*/  IMAD R238, R3, 0x10000, R8 ;  /* 0x0001000003ee7824 */ /* 0x000fe200078e0208 */
[----:B------:R-:W-:Y:S05]  /*1eb40*/  BRA `(.L_x_2016) ;  /* 0x000003f000007947 */ /* 0x000fea0003800000 */
.L_x_2015:
[----:B------:R-:W-:-:S04]  /*1eb50*/  IMAD.MOV.U32 R4, RZ, RZ, 0x4 ;  /* 0x00000004ff047424 */ /* 0x000fc800078e00ff */
[----:B------:R-:W-:-:S06]  /*1eb60*/  IMAD.WIDE R4, R239, R4, c[0x0][0x590] ;  /* 0x00016400ef047625 */ /* 0x000fcc00078e0204 */
[----:B------:R-:W2:Y:S01]  /*1eb70*/  LDG.E R4, [R4.64] ;  /* 0x0000000c04047981 */ /* 0x000ea2000c1e1900 */
[----:B------:R-:W-:Y:S01]  /*1eb80*/  IABS R8, R7 ;  /* 0x0000000700087213 */ /* 0x000fe20000000000 */
[----:B--23--:R-:W-:-:S05]  /*1eb90*/  IMAD R10, R4, R9, RZ ;  /* 0x00000009040a7224 */ /* 0x00cfca00078e02ff */
[-C--:B------:R-:W-:Y:S02]  /*1eba0*/  IABS R5, R10.reuse ;  /* 0x0000000a00057213 */ /* 0x080fe40000000000 */
[----:B------:R-:W-:Y:S02]  /*1ebb0*/  IABS R12, R10 ;  /* 0x0000000a000c7213 */ /* 0x000fe40000000000 */
[----:B------:R-:W2:Y:S08]  /*1ebc0*/  I2F.RP R2, R5 ;  /* 0x0000000500027306 */ /* 0x000eb00000209400 */
[----:B--2---:R-:W2:Y:S02]  /*1ebd0*/  MUFU.RCP R2, R2 ;  /* 0x0000000200027308 */ /* 0x004ea40000001000 */
[----:B--2---:R-:W-:-:S06]  /*1ebe0*/  IADD3 R2, R2, 0xffffffe, RZ ;  /* 0x0ffffffe02027810 */ /* 0x004fcc0007ffe0ff */
[----:B------:R-:W2:Y:S02]  /*1ebf0*/  F2I.FTZ.U32.TRUNC.NTZ R3, R2 ;  /* 0x0000000200037305 */ /* 0x000ea4000021f000 */
[----:B-12---:R-:W-:Y:S02]  /*1ec00*/  IMAD.MOV R0, RZ, RZ, -R3 ;  /* 0x000000ffff007224 */ /* 0x006fe400078e0a03 */
[----:B------:R-:W-:Y:S02]  /*1ec10*/  IMAD.MOV.U32 R2, RZ, RZ, RZ ;  /* 0x000000ffff027224 */ /* 0x000fe400078e00ff */
[----:B------:R-:W-:-:S04]  /*1ec20*/  IMAD R0, R0, R5, RZ ;  /* 0x0000000500007224 */ /* 0x000fc800078e02ff */
        /* <DEDUP_REMOVED lines=12> */
[----:B------:R-:W-:-:S04]  /*1ecf0*/  IMAD.MOV.U32 R2, RZ, RZ, R0 ;  /* 0x000000ffff027224 */ /* 0x000fc800078e0000 */
[----:B------:R-:W-:Y:S01]  /*1ed00*/  @!P1 IMAD.MOV R2, RZ, RZ, -R2 ;  /* 0x000000ffff029224 */ /* 0x000fe200078e0a02 */
[----:B------:R-:W-:-:S05]  /*1ed10*/  @!P0 LOP3.LUT R2, RZ, R10, RZ, 0x33, !PT ;  /* 0x0000000aff028212 */ /* 0x000fca00078e33ff */
[----:B------:R-:W-:Y:S02]  /*1ed20*/  IMAD R12, R4, R2, RZ ;  /* 0x00000002040c7224 */ /* 0x000fe400078e02ff */
[----:B------:R-:W-:-:S03]  /*1ed30*/  IMAD.MOV R2, RZ, RZ, -R2 ;  /* 0x000000ffff027224 */ /* 0x000fc600078e0a02 */
[----:B------:R-:W-:Y:S01]  /*1ed40*/  IADD3 R0, -R12, c[0x0][0x538], RZ ;  /* 0x00014e000c007a10 */ /* 0x000fe20007ffe1ff */
[----:B------:R-:W-:Y:S02]  /*1ed50*/  IMAD R7, R10, R2, R7 ;  /* 0x000000020a077224 */ /* 0x000fe400078e0207 */
[----:B------:R-:W-:Y:S01]  /*1ed60*/  IMAD.MOV.U32 R2, RZ, RZ, RZ ;  /* 0x000000ffff027224 */ /* 0x000fe200078e00ff */
[----:B------:R-:W-:-:S04]  /*1ed70*/  IMNMX R0, R4, R0, PT ;  /* 0x0000000004007217 */ /* 0x000fc80003800200 */
[-C--:B------:R-:W-:Y:S02]  /*1ed80*/  IABS R4, R0.reuse ;  /* 0x0000000000047213 */ /* 0x080fe40000000000 */
[----:B------:R-:W-:Y:S02]  /*1ed90*/  IABS R10, R0 ;  /* 0x00000000000a7213 */ /* 0x000fe40000000000 */
[----:B------:R-:W1:Y:S08]  /*1eda0*/  I2F.RP R3, R4 ;  /* 0x0000000400037306 */ /* 0x000e700000209400 */
[----:B-1----:R-:W1:Y:S02]  /*1edb0*/  MUFU.RCP R3, R3 ;  /* 0x0000000300037308 */ /* 0x002e640000001000 */
[----:B-1----:R-:W-:-:S06]  /*1edc0*/  IADD3 R3, R3, 0xffffffe, RZ ;  /* 0x0ffffffe03037810 */ /* 0x002fcc0007ffe0ff */
[----:B------:R-:W1:Y:S02]  /*1edd0*/  F2I.FTZ.U32.TRUNC.NTZ R3, R3 ;  /* 0x0000000300037305 */ /* 0x000e64000021f000 */
[----:B-1----:R-:W-:-:S05]  /*1ede0*/  IADD3 R5, RZ, -R3, RZ ;  /* 0x80000003ff057210 */ /* 0x002fca0007ffe0ff */
[----:B------:R-:W-:Y:S01]  /*1edf0*/  IMAD.MOV.U32 R8, RZ, RZ, R5 ;  /* 0x000000ffff087224 */ /* 0x000fe200078e0005 */
[----:B------:R-:W-:-:S03]  /*1ee00*/  IABS R5, R7 ;  /* 0x0000000700057213 */ /* 0x000fc60000000000 */
[----:B------:R-:W-:-:S04]  /*1ee10*/  IMAD R8, R8, R4, RZ ;  /* 0x0000000408087224 */ /* 0x000fc800078e02ff */
        /* <DEDUP_REMOVED lines=18> */
.L_x_2016:
[----:B------:R-:W-:Y:S05]  /*1ef40*/  BSYNC B0 ;  /* 0x0000000000007941 */ /* 0x000fea0003800000 */
.L_x_2014:
[----:B------:R-:W-:-:S04]  /*1ef50*/  LOP3.LUT R2, RZ, R2, RZ, 0x33, !PT ;  /* 0x00000002ff027212 */ /* 0x000fc800078e33ff */
[----:B------:R-:W-:-:S05]  /*1ef60*/  IADD3 R0, R2, R9, RZ ;  /* 0x0000000902007210 */ /* 0x000fca0007ffe0ff */
[----:B------:R1:W-:Y:S01]  /*1ef70*/  STL [R1+0xc0], R0 ;  /* 0x0000c00001007387 */ /* 0x0003e20000100800 */
[----:B------:R-:W-:Y:S05]  /*1ef80*/  BRA `(.L_x_2017) ;  /* 0x0000004000007947 */ /* 0x000fea0003800000 */
.L_x_2005:
[----:B------:R2:W-:Y:S01]  /*1ef90*/  STL [R1+0xa8], R14 ;  /* 0x0000a80e01007387 */ /* 0x0005e20000100800 */
[----:B------:R-:W-:Y:S02]  /*1efa0*/  MOV R238, RZ ;  /* 0x000000ff00ee7202 */ /* 0x000fe40000000f00 */
[----:B------:R-:W-:Y:S01]  /*1efb0*/  MOV R239, c[0x0][0x53c] ;  /* 0x00014f0000ef7a02 */ /* 0x000fe20000000f00 */
[----:B------:R2:W-:Y:S04]  /*1efc0*/  STL [R1+0xc0], RZ ;  /* 0x0000c0ff01007387 */ /* 0x0005e80000100800 */
.L_x_2017:
[----:B------:R-:W-:Y:S05]  /*1efd0*/  BSYNC B1 ;  /* 0x0000000000017941 */ /* 0x000fea0003800000 */
.L_x_2003:
[----:B------:R-:W3:Y:S04]  /*1efe0*/  LDL R2, [R1+0xa8] ;  /* 0x0000a80001027983 */ /* 0x000ee80000100800 */
[----:B-1----:R-:W4:Y:S01]  /*1eff0*/  LDL R0, [R1+0xc0] ;  /* 0x0000c00001007983 */ /* 0x002f220000100800 */
[----:B------:R-:W-:Y:S03]  /*1f000*/  WARPSYNC 0xffffffff ;  /* 0xffffffff00007948 */ /* 0x000fe60003800000 */
[----:B------:R-:W-:Y:S01]  /*1f010*/  BAR.SYNC.DEFER_BLOCKING 0x4, 0x100 ;  /* 0x0104000000007b1d */ /* 0x000fe20000010000 */
[----:B------:R-:W-:Y:S01]  /*1f020*/  ISETP.NE.AND P0, PT, R17, RZ, PT ;  /* 0x000000ff1100720c */ /* 0x000fe20003f05270 */
[----:B--2---:R-:W-:Y:S01]  /*1f030*/  IMAD.MOV.U32 R14, RZ, RZ, R238 ;  /* 0x000000ffff0e7224 */ /* 0x004fe200078e00ee */
[----:B------:R-:W-:-:S11]  /*1f040*/  MOV R15, R239 ;  /* 0x000000ef000f7202 */ /* 0x000fd60000000f00 */
[----:B---3--:R-:W-:Y:S01]  /*1f050*/  @!P0 IMAD.MOV.U32 R236, RZ, RZ, R2 ;  /* 0x000000ffffec8224 */ /* 0x008fe200078e0002 */
[----:B----4-:R-:W-:-:S03]  /*1f060*/  MOV R13, R0 ;  /* 0x00000000000d7202 */ /* 0x010fc60000000f00 */
[----:B------:R-:W-:-:S05]  /*1f070*/  IMAD.MOV.U32 R12, RZ, RZ, R236 ;  /* 0x000000ffff0c7224 */ /* 0x000fca00078e00ec */
[----:B------:R1:W-:Y:S04]  /*1f080*/  @!P0 STS.128 [0x20080], R12 ;  /* 0x0200800cff008388 */ /* 0x0003e80000000c00 */
[----:B------:R-:W-:Y:S06]  /*1f090*/  BAR.ARV 0x5, 0x100 ;  /* 0x0144000000007b1d */ /* 0x000fec0000002000 */
.L_x_1998:
[----:B------:R-:W-:-:S13]  /*1f0a0*/  ISETP.GE.AND P0, PT, R239, c[0x0][0x53c], PT ;  /* 0x00014f00ef007a0c */ /* 0x000fda0003f06270 */
[----:B-12---:R-:W-:Y:S01]  /*1f0b0*/  @P0 CALL.REL.NOINC `(.L_x_2018) ;  /* 0x0000001000000944 */ /* 0x006fe20003c00000 */
[----:B------:R-:W-:Y:S05]  /*1f0c0*/  BRA `(.L_x_2019) ;  /* 0xfffe310000007947 */ /* 0x000fea000383ffff */
.L_x_2018:
[----:B------:R-:W-:Y:S05]  /*1f0d0*/  EXIT ;  /* 0x000000000000794d */ /* 0x000fea0003800000 */
.L_x_1816:
[----:B------:R-:W-:Y:S01]  /*1f0e0*/  IMAD.MOV.U32 R0, RZ, RZ, R5 ;  /* 0x000000ffff007224 */ /* 0x000fe200078e0005 */
[----:B------:R-:W-:Y:S02]  /*1f0f0*/  MOV R3, 0x1 ;  /* 0x0000000100037802 */ /* 0x000fe40000000f00 */
[----:B------:R-:W-:Y:S02]  /*1f100*/  MOV R2, 0x1f120 ;  /* 0x0001f12000027802 */ /* 0x000fe40000000f00 */
[----:B------:R-:W-:Y:S05]  /*1f110*/  CALL.REL.NOINC `($__internal_40_$__cuda_sm70_shflsync_up_p) ;  /* 0x0000c17000007944 */ /* 0x000fea0003c00000 */
[----:B------:R-:W-:Y:S01]  /*1f120*/  MOV R0, R4 ;  /* 0x0000000400007202 */ /* 0x000fe20000000f00 */
[----:B------:R-:W-:Y:S05]  /*1f130*/  BRA `(.L_x_2020) ;  /* 0xfffe139000007947 */ /* 0x000fea000383ffff */
.L_x_1817:
[----:B------:R-:W-:Y:S01]  /*1f140*/  IMAD.MOV.U32 R0, RZ, RZ, R5 ;  /* 0x000000ffff007224 */ /* 0x000fe200078e0005 */
[----:B------:R-:W-:Y:S02]  /*1f150*/  MOV R3, 0x2 ;  /* 0x0000000200037802 */ /* 0x000fe40000000f00 */
[----:B------:R-:W-:Y:S02]  /*1f160*/  MOV R2, 0x1f180 ;  /* 0x0001f18000027802 */ /* 0x000fe40000000f00 */
[----:B------:R-:W-:Y:S05]  /*1f170*/  CALL.REL.NOINC `($__internal_40_$__cuda_sm70_shflsync_up_p) ;  /* 0x0000c11000007944 */ /* 0x000fea0003c00000 */
[----:B------:R-:W-:Y:S01]  /*1f180*/  SEL R4, R4, RZ, P4 ;  /* 0x000000ff04047207 */ /* 0x000fe20002000000 */
[----:B------:R-:W-:Y:S01]  /*1f190*/  IMAD.MOV.U32 R3, RZ, RZ, 0x4 ;  /* 0x00000004ff037424 */ /* 0x000fe200078e00ff */
[----:B------:R-:W-:-:S03]  /*1f1a0*/  MOV R2, 0x1f1d0 ;  /* 0x0001f1d000027802 */ /* 0x000fc60000000f00 */
[----:B------:R-:W-:Y:S02]  /*1f1b0*/  IMAD.IADD R0, R5, 0x1, R4 ;  /* 0x0000000105007824 */ /* 0x000fe400078e0204 */
        /* <DEDUP_REMOVED lines=13> */
[----:B------:R-:W-:Y:S02]  /*1f290*/  MOV R10, 0x1f ;  /* 0x0000001f000a7802 */ /* 0x000fe40000000f00 */
[----:B------:R-:W-:Y:S01]  /*1f2a0*/  MOV R172, 0xffffffff ;  /* 0xffffffff00ac7802 */ /* 0x000fe20000000f00 */
[----:B------:R-:W-:Y:S01]  /*1f2b0*/  IMAD.IADD R4, R0, 0x1, R4 ;  /* 0x0000000100047824 */ /* 0x000fe200078e0204 */
[----:B------:R-:W-:-:S03]  /*1f2c0*/  MOV R2, 0x1f2f0 ;  /* 0x0001f2f000027802 */ /* 0x000fc60000000f00 */
[----:B------:R-:W-:Y:S02]  /*1f2d0*/  IMAD.MOV.U32 R12, RZ, RZ, R4 ;  /* 0x000000ffff0c7224 */ /* 0x000fe400078e0004 */
[----:B------:R-:W-:Y:S05]  /*1f2e0*/  CALL.REL.NOINC `($__internal_39_$__cuda_sm70_shflsync_idx_p) ;  /* 0x0000bf6000007944 */ /* 0x000fea0003c00000 */
[----:B------:R-:W-:Y:S01]  /*1f2f0*/  MOV R0, R13 ;  /* 0x0000000d00007202 */ /* 0x000fe20000000f00 */
[----:B------:R-:W-:Y:S05]  /*1f300*/  BRA `(.L_x_2021) ;  /* 0xfffe12c000007947 */ /* 0x000fea000383ffff */
.L_x_1819:
[----:B------:R-:W-:Y:S02]  /*1f310*/  SEL R0, RZ, 0x1, P0 ;  /* 0x00000001ff007807 */ /* 0x000fe40000000000 */
[----:B------:R-:W-:Y:S02]  /*1f320*/  MOV R2, 0x1f340 ;  /* 0x0001f34000027802 */ /* 0x000fe40000000f00 */
[----:B------:R-:W-:Y:S05]  /*1f330*/  CALL.REL.NOINC `($__internal_41_$__cuda_sm70_votesync_ballot) ;  /* 0x0000bfb000007944 */ /* 0x000fea0003c00000 */
[----:B------:R-:W-:Y:S01]  /*1f340*/  MOV R5, R0 ;  /* 0x0000000000057202 */ /* 0x000fe20000000f00 */
[----:B------:R-:W-:Y:S05]  /*1f350*/  BRA `(.L_x_2022) ;  /* 0xfffe130000007947 */ /* 0x000fea000383ffff */
.L_x_1820:
[----:B------:R-:W-:Y:S01]  /*1f360*/  IMAD.MOV.U32 R12, RZ, RZ, R9 ;  /* 0x000000ffff0c7224 */ /* 0x000fe200078e0009 */
[----:B------:R-:W-:Y:S01]  /*1f370*/  MOV R3, 0x1f ;  /* 0x0000001f00037802 */ /* 0x000fe20000000f00 */
[----:B------:R-:W-:Y:S01]  /*1f380*/  IMAD.MOV.U32 R172, RZ, RZ, -0x1 ;  /* 0xffffffffffac7424 */ /* 0x000fe200078e00ff */
[----:B------:R-:W-:Y:S02]  /*1f390*/  MOV R2, 0x1f3b0 ;  /* 0x0001f3b000027802 */ /* 0x000fe40000000f00 */
[----:B------:R-:W-:Y:S05]  /*1f3a0*/  CALL.REL.NOINC `($__internal_39_$__cuda_sm70_shflsync_idx_p) ;  /* 0x0000bea000007944 */ /* 0x000fea0003c00000 */
[----:B------:R-:W-:Y:S01]  /*1f3b0*/  IMAD.MOV.U32 R14, RZ, RZ, R13 ;  /* 0x000000ffff0e7224 */ /* 0x000fe200078e000d */
[----:B------:R-:W-:Y:S01]  /*1f3c0*/  MOV R12, R8 ;  /* 0x00000008000c7202 */ /* 0x000fe20000000f00 */
[----:B------:R-:W-:Y:S01]  /*1f3d0*/  IMAD.MOV.U32 R0, RZ, RZ, RZ ;  /* 0x000000ffff007224 */ /* 0x000fe200078e00ff */
[----:B------:R-:W-:Y:S01]  /*1f3e0*/  MOV R3, 0x1f ;  /* 0x0000001f00037802 */ /* 0x000fe20000000f00 */
[----:B------:R-:W-:Y:S01]  /*1f3f0*/  IMAD.MOV.U32 R172, RZ, RZ, -0x1 ;  /* 0xffffffffffac7424 */ /* 0x000fe200078e00ff */
[----:B------:R-:W-:-:S02]  /*1f400*/  MOV R2, 0x1f420 ;  /* 0x0001f42000027802 */ /* 0x000fc40000000f00 */
[----:B------:R-:W-:Y:S05]  /*1f410*/  CALL.REL.NOINC `($__internal_39_$__cuda_sm70_shflsync_idx_p) ;  /* 0x0000be3000007944 */ /* 0x000fea0003c00000 */
[----:B------:R-:W-:Y:S01]  /*1f420*/  MOV R9, R13 ;  /* 0x0000000d00097202 */ /* 0x000fe20000000f00 */
[----:B------:R-:W-:Y:S05]  /*1f430*/  BRA `(.L_x_2023) ;  /* 0xfffe128000007947 */ /* 0x000fea000383ffff */
.L_x_1823:
[----:B------:R-:W-:Y:S01]  /*1f440*/  IMAD.MOV.U32 R12, RZ, RZ, R4 ;  /* 0x000000ffff0c7224 */ /* 0x000fe200078e0004 */
[----:B------:R-:W-:Y:S01]  /*1f450*/  MOV R3, 0x1f ;  /* 0x0000001f00037802 */ /* 0x000fe20000000f00 */
[----:B------:R-:W-:Y:S01]  /*1f460*/  IMAD.MOV.U32 R172, RZ, RZ, -0x1 ;  /* 0xffffffffffac7424 */ /* 0x000fe200078e00ff */
[----:B------:R-:W-:-:S02]  /*1f470*/  MOV R2, 0x1f490 ;  /* 0x0001f49000027802 */ /* 0x000fc40000000f00 */
[----:B--23--:R-:W-:Y:S05]  /*1f480*/  CALL.REL.NOINC `($__internal_39_$__cuda_sm70_shflsync_idx_p) ;  /* 0x0000bdc000007944 */ /* 0x00cfea0003c00000 */
[----:B------:R-:W-:Y:S01]  /*1f490*/  MOV R0, R13 ;  /* 0x0000000d00007202 */ /* 0x000fe20000000f00 */
[----:B------:R-:W-:Y:S05]  /*1f4a0*/  BRA `(.L_x_1822) ;  /* 0xfffe127000007947 */ /* 0x000fea000383ffff */
.L_x_1894:
[----:B-1----:R-:W-:Y:S01]  /*1f4b0*/  IMAD.MOV.U32 R12, RZ, RZ, R17 ;  /* 0x000000ffff0c7224 */ /* 0x002fe200078e0011 */
[----:B------:R-:W-:Y:S01]  /*1f4c0*/  MOV R3, 0x181f ;  /* 0x0000181f00037802 */ /* 0x000fe20000000f00 */
[----:B------:R-:W-:Y:S01]  /*1f4d0*/  IMAD.MOV.U32 R10, RZ, RZ, RZ ;  /* 0x000000ffff0a7224 */ /* 0x000fe200078e00ff */
[----:B------:R-:W-:-:S02]  /*1f4e0*/  MOV R172, 0xffffffff ;  /* 0xffffffff00ac7802 */ /* 0x000fc40000000f00 */
[----:B------:R-:W-:Y:S02]  /*1f4f0*/  MOV R2, 0x1f510 ;  /* 0x0001f51000027802 */ /* 0x000fe40000000f00 */
[----:B------:R-:W-:Y:S05]  /*1f500*/  CALL.REL.NOINC `($__internal_39_$__cuda_sm70_shflsync_idx_p) ;  /* 0x0000bd4000007944 */ /* 0x000fea0003c00000 */
[----:B------:R-:W-:Y:S01]  /*1f510*/  MOV R4, R13 ;  /* 0x0000000d00047202 */ /* 0x000fe20000000f00 */
[----:B------:R-:W-:Y:S05]  /*1f520*/  BRA `(.L_x_2024) ;  /* 0xfffeb61000007947 */ /* 0x000fea000383ffff */
.L_x_1895:
[----:B------:R-:W-:Y:S01]  /*1f530*/  IMAD.MOV.U32 R12, RZ, RZ, R20 ;  /* 0x000000ffff0c7224 */ /* 0x000fe200078e0014 */
[----:B------:R-:W-:Y:S01]  /*1f540*/  MOV R3, 0x181f ;  /* 0x0000181f00037802 */ /* 0x000fe20000000f00 */
[----:B------:R-:W-:Y:S01]  /*1f550*/  IMAD.MOV.U32 R10, RZ, RZ, RZ ;  /* 0x000000ffff0a7224 */ /* 0x000fe200078e00ff */
[----:B------:R-:W-:Y:S02]  /*1f560*/  MOV R172, 0xffffffff ;  /* 0xffffffff00ac7802 */ /* 0x000fe40000000f00 */
[----:B------:R-:W-:Y:S02]  /*1f570*/  MOV R2, 0x1f590 ;  /* 0x0001f59000027802 */ /* 0x000fe40000000f00 */
[----:B-12---:R-:W-:Y:S05]  /*1f580*/  CALL.REL.NOINC `($__internal_39_$__cuda_sm70_shflsync_idx_p) ;  /* 0x0000bcc000007944 */ /* 0x006fea0003c00000 */
[----:B------:R-:W-:Y:S01]  /*1f590*/  MOV R0, R13 ;  /* 0x0000000d00007202 */ /* 0x000fe20000000f00 */
[----:B------:R-:W-:Y:S05]  /*1f5a0*/  BRA `(.L_x_2025) ;  /* 0xfffeb5b000007947 */ /* 0x000fea000383ffff */
.L_x_1898:
[----:B--2---:R-:W-:Y:S01]  /*1f5b0*/  IMAD.MOV.U32 R12, RZ, RZ, R17 ;  /* 0x000000ffff0c7224 */ /* 0x004fe200078e0011 */
[----:B------:R-:W-:Y:S01]  /*1f5c0*/  MOV R3, 0x181f ;  /* 0x0000181f00037802 */ /* 0x000fe20000000f00 */
[----:B------:R-:W-:Y:S01]  /*1f5d0*/  IMAD.MOV.U32 R10, RZ, RZ, 0x1 ;  /* 0x00000001ff0a7424 */ /* 0x000fe200078e00ff */
[----:B------:R-:W-:-:S02]  /*1f5e0*/  MOV R172, 0xffffffff ;  /* 0xffffffff00ac7802 */ /* 0x000fc40000000f00 */
[----:B------:R-:W-:Y:S02]  /*1f5f0*/  MOV R2, 0x1f610 ;  /* 0x0001f61000027802 */ /* 0x000fe40000000f00 */
[----:B-1-34-:R-:W-:Y:S05]  /*1f600*/  CALL.REL.NOINC `($__internal_39_$__cuda_sm70_shflsync_idx_p) ;  /* 0x0000bc4000007944 */ /* 0x01afea0003c00000 */
[----:B------:R-:W-:Y:S01]  /*1f610*/  IMAD.MOV.U32 R4, RZ, RZ, R13 ;  /* 0x000000ffff047224 */ /* 0x000fe200078e000d */
[----:B------:R-:W-:Y:S01]  /*1f620*/  MOV R12, R20 ;  /* 0x00000014000c7202 */ /* 0x000fe20000000f00 */
[----:B------:R-:W-:Y:S01]  /*1f630*/  IMAD.MOV.U32 R10, RZ, RZ, 0x1 ;  /* 0x00000001ff0a7424 */ /* 0x000fe200078e00ff */
[----:B------:R-:W-:Y:S01]  /*1f640*/  MOV R3, 0x181f ;  /* 0x0000181f00037802 */ /* 0x000fe20000000f00 */
[----:B------:R-:W-:Y:S01]  /*1f650*/  IMAD.MOV.U32 R172, RZ, RZ, -0x1 ;  /* 0xffffffffffac7424 */ /* 0x000fe200078e00ff */
[----:B------:R-:W-:Y:S02]  /*1f660*/  MOV R2, 0x1f680 ;  /* 0x0001f68000027802 */ /* 0x000fe40000000f00 */
[----:B------:R-:W-:Y:S05]  /*1f670*/  CALL.REL.NOINC `($__internal_39_$__cuda_sm70_shflsync_idx_p) ;  /* 0x0000bbd000007944 */ /* 0x000fea0003c00000 */
[----:B------:R-:W-:Y:S01]  /*1f680*/  MOV R0, R13 ;  /* 0x0000000d00007202 */ /* 0x000fe20000000f00 */
[----:B------:R-:W-:Y:S05]  /*1f690*/  BRA `(.L_x_2026) ;  /* 0xfffeb66000007947 */ /* 0x000fea000383ffff */
.L_x_1901:
[----:B-1----:R-:W-:Y:S01]  /*1f6a0*/  IMAD.MOV.U32 R12, RZ, RZ, R17 ;  /* 0x000000ffff0c7224 */ /* 0x002fe200078e0011 */
[----:B------:R-:W-:Y:S01]  /*1f6b0*/  MOV R3, 0x181f ;  /* 0x0000181f00037802 */ /* 0x000fe20000000f00 */
[----:B------:R-:W-:Y:S01]  /*1f6c0*/  IMAD.MOV.U32 R10, RZ, RZ, 0x2 ;  /* 0x00000002ff0a7424 */ /* 0x000fe200078e00ff */
[----:B------:R-:W-:Y:S02]  /*1f6d0*/  MOV R172, 0xffffffff ;  /* 0xffffffff00ac7802 */ /* 0x000fe40000000f00 */
[----:B------:R-:W-:-:S02]  /*1f6e0*/  MOV R2, 0x1f700 ;  /* 0x0001f70000027802 */ /* 0x000fc40000000f00 */
[----:B--234-:R-:W-:Y:S05]  /*1f6f0*/  CALL.REL.NOINC `($__internal_39_$__cuda_sm70_shflsync_idx_p) ;  /* 0x0000bb5000007944 */ /* 0x01cfea0003c00000 */
[----:B------:R-:W-:Y:S01]  /*1f700*/  MOV R4, R13 ;  /* 0x0000000d00047202 */ /* 0x000fe20000000f00 */
[----:B------:R-:W-:Y:S05]  /*1f710*/  BRA `(.L_x_2027) ;  /* 0xfffeb77000007947 */ /* 0x000fea000383ffff */
.L_x_1902:
[----:B------:R-:W-:Y:S01]  /*1f720*/  IMAD.MOV.U32 R12, RZ, RZ, R20 ;  /* 0x000000ffff0c7224 */ /* 0x000fe200078e0014 */
[----:B------:R-:W-:Y:S01]  /*1f730*/  MOV R3, 0x181f ;  /* 0x0000181f00037802 */ /* 0x000fe20000000f00 */
[----:B------:R-:W-:Y:S01]  /*1f740*/  IMAD.MOV.U32 R10, RZ, RZ, 0x2 ;  /* 0x00000002ff0a7424 */ /* 0x000fe200078e00ff */
[----:B------:R-:W-:-:S02]  /*1f750*/  MOV R172, 0xffffffff ;  /* 0xffffffff00ac7802 */ /* 0x000fc40000000f00 */
[----:B------:R-:W-:Y:S02]  /*1f760*/  MOV R2, 0x1f780 ;  /* 0x0001f78000027802 */ /* 0x000fe40000000f00 */
[----:B-1234-:R-:W-:Y:S05]  /*1f770*/  CALL.REL.NOINC `($__internal_39_$__cuda_sm70_shflsync_idx_p) ;  /* 0x0000bad000007944 */ /* 0x01efea0003c00000 */
[----:B------:R-:W-:Y:S01]  /*1f780*/  MOV R0, R13 ;  /* 0x0000000d00007202 */ /* 0x000fe20000000f00 */
[----:B------:R-:W-:Y:S05]  /*1f790*/  BRA `(.L_x_2028) ;  /* 0xfffeb71000007947 */ /* 0x000fea000383ffff */
.L_x_1905:
[----:B-1----:R-:W-:Y:S01]  /*1f7a0*/  IMAD.MOV.U32 R12, RZ, RZ, R17 ;  /* 0x000000ffff0c7224 */ /* 0x002fe200078e0011 */
[----:B------:R-:W-:Y:S01]  /*1f7b0*/  MOV R3, 0x181f ;  /* 0x0000181f00037802 */ /* 0x000fe20000000f00 */
[----:B------:R-:W-:Y:S01]  /*1f7c0*/  IMAD.MOV.U32 R10, RZ, RZ, 0x3 ;  /* 0x00000003ff0a7424 */ /* 0x000fe200078e00ff */
[----:B------:R-:W-:Y:S02]  /*1f7d0*/  MOV R172, 0xffffffff ;  /* 0xffffffff00ac7802 */ /* 0x000fe40000000f00 */
[----:B------:R-:W-:Y:S02]  /*1f7e0*/  MOV R2, 0x1f800 ;  /* 0x0001f80000027802 */ /* 0x000fe40000000f00 */
[----:B--234-:R-:W-:Y:S05]  /*1f7f0*/  CALL.REL.NOINC `($__internal_39_$__cuda_sm70_shflsync_idx_p) ;  /* 0x0000ba5000007944 */ /* 0x01cfea0003c00000 */
[----:B------:R-:W-:Y:S01]  /*1f800*/  IMAD.MOV.U32 R4, RZ, RZ, R13 ;  /* 0x000000ffff047224 */ /* 0x000fe200078e000d */
[----:B------:R-:W-:Y:S01]  /*1f810*/  MOV R12, R20 ;  /* 0x00000014000c7202 */ /* 0x000fe20000000f00 */
[----:B------:R-:W-:Y:S01]  /*1f820*/  IMAD.MOV.U32 R10, RZ, RZ, 0x3 ;  /* 0x00000003ff0a7424 */ /* 0x000fe200078e00ff */
[----:B------:R-:W-:Y:S01]  /*1f830*/  MOV R3, 0x181f ;  /* 0x0000181f00037802 */ /* 0x000fe20000000f00 */
[----:B------:R-:W-:Y:S01]  /*1f840*/  IMAD.MOV.U32 R172, RZ, RZ, -0x1 ;  /* 0xffffffffffac7424 */ /* 0x000fe200078e00ff */
[----:B------:R-:W-:-:S02]  /*1f850*/  MOV R2, 0x1f870 ;  /* 0x0001f87000027802 */ /* 0x000fc40000000f00 */
[----:B------:R-:W-:Y:S05]  /*1f860*/  CALL.REL.NOINC `($__internal_39_$__cuda_sm70_shflsync_idx_p) ;  /* 0x0000b9e000007944 */ /* 0x000fea0003c00000 */
[----:B------:R-:W-:Y:S01]  /*1f870*/  MOV R0, R13 ;  /* 0x0000000d00007202 */ /* 0x000fe20000000f00 */
[----:B------:R-:W-:Y:S05]  /*1f880*/  BRA `(.L_x_2029) ;  /* 0xfffeb7c000007947 */ /* 0x000fea000383ffff */
.L_x_1957:
[----:B------:R-:W-:Y:S01]  /*1f890*/  IMAD.MOV.U32 R2, RZ, RZ, R229 ;  /* 0x000000ffff027224 */ /* 0x000fe200078e00e5 */
[----:B------:R-:W-:-:S02]  /*1f8a0*/  MOV R4, 0x2 ;  /* 0x0000000200047802 */ /* 0x000fc40000000f00 */
[----:B------:R-:W-:Y:S02]  /*1f8b0*/  MOV R3, 0x1f8d0 ;  /* 0x0001f8d000037802 */ /* 0x000fe40000000f00 */
[----:B------:R-:W-:Y:S05]  /*1f8c0*/  CALL.REL.NOINC `($__internal_38_$__cuda_sm70_shflsync_bfly_p) ;  /* 0x0000b93000007944 */ /* 0x000fea0003c00000 */
[----:B------:R-:W-:Y:S01]  /*1f8d0*/  MOV R0, R4 ;  /* 0x0000000400007202 */ /* 0x000fe20000000f00 */
[----:B------:R-:W-:Y:S05]  /*1f8e0*/  BRA `(.L_x_2030) ;  /* 0xffff98f000007947 */ /* 0x000fea000383ffff */
.L_x_1958:
[----:B------:R-:W-:Y:S01]  /*1f8f0*/  IMAD.MOV.U32 R2, RZ, RZ, R0 ;  /* 0x000000ffff027224 */ /* 0x000fe200078e0000 */
[----:B------:R-:W-:Y:S02]  /*1f900*/  MOV R4, 0x1 ;  /* 0x0000000100047802 */ /* 0x000fe40000000f00 */
[----:B------:R-:W-:Y:S02]  /*1f910*/  MOV R3, 0x1f930 ;  /* 0x0001f93000037802 */ /* 0x000fe40000000f00 */
[----:B-1----:R-:W-:Y:S05]  /*1f920*/  CALL.REL.NOINC `($__internal_38_$__cuda_sm70_shflsync_bfly_p) ;  /* 0x0000b8d000007944 */ /* 0x002fea0003c00000 */
[----:B------:R-:W-:Y:S01]  /*1f930*/  FADD.FTZ R0, R0, R4 ;  /* 0x0000000400007221 */ /* 0x000fe20000010000 */
[----:B------:R-:W-:Y:S02]  /*1f940*/  MOV R2, R230 ;  /* 0x000000e600027202 */ /* 0x000fe40000000f00 */
[----:B------:R-:W-:Y:S02]  /*1f950*/  MOV R4, 0x2 ;  /* 0x0000000200047802 */ /* 0x000fe40000000f00 */
[----:B------:R-:W-:Y:S02]  /*1f960*/  MOV R3, 0x1f980 ;  /* 0x0001f98000037802 */ /* 0x000fe40000000f00 */
[----:B------:R-:W-:Y:S05]  /*1f970*/  CALL.REL.NOINC `($__internal_38_$__cuda_sm70_shflsync_bfly_p) ;  /* 0x0000b88000007944 */ /* 0x000fea0003c00000 */
[----:B------:R-:W-:Y:S01]  /*1f980*/  FADD.FTZ R230, R230, R4 ;  /* 0x00000004e6e67221 */ /* 0x000fe20000010000 */
[----:B------:R-:W-:-:S02]  /*1f990*/  MOV R4, 0x1 ;  /* 0x0000000100047802 */ /* 0x000fc40000000f00 */
[----:B------:R-:W-:Y:S02]  /*1f9a0*/  MOV R3, 0x1f9d0 ;  /* 0x0001f9d000037802 */ /* 0x000fe40000000f00 */
[----:B------:R-:W-:Y:S02]  /*1f9b0*/  MOV R2, R230 ;  /* 0x000000e600027202 */ /* 0x000fe40000000f00 */
[----:B------:R-:W-:Y:S05]  /*1f9c0*/  CALL.REL.NOINC `($__internal_38_$__cuda_sm70_shflsync_bfly_p) ;  /* 0x0000b83000007944 */ /* 0x000fea0003c00000 */
[----:B------:R-:W-:Y:S01]  /*1f9d0*/  MOV R3, R4 ;  /* 0x0000000400037202 */ /* 0x000fe20000000f00 */
[----:B------:R-:W-:Y:S05]  /*1f9e0*/  BRA `(.L_x_2031) ;  /* 0xffff986000007947 */ /* 0x000fea000383ffff */
.L_x_1965:
[----:B--234-:R-:W-:Y:S01]  /*1f9f0*/  IMAD.MOV.U32 R12, RZ, RZ, R15 ;  /* 0x000000ffff0c7224 */ /* 0x01cfe200078e000f */
[----:B------:R-:W-:Y:S01]  /*1fa00*/  MOV R3, 0x181f ;  /* 0x0000181f00037802 */ /* 0x000fe20000000f00 */
[----:B------:R-:W-:Y:S01]  /*1fa10*/  IMAD.MOV.U32 R10, RZ, RZ, RZ ;  /* 0x000000ffff0a7224 */ /* 0x000fe200078e00ff */
[----:B------:R-:W-:Y:S02]  /*1fa20*/  MOV R172, 0xffffffff ;  /* 0xffffffff00ac7802 */ /* 0x000fe40000000f00 */
[----:B------:R-:W-:Y:S02]  /*1fa30*/  MOV R2, 0x1fa50 ;  /* 0x0001fa5000027802 */ /* 0x000fe40000000f00 */
[----:B-1----:R-:W-:Y:S05]  /*1fa40*/  CALL.REL.NOINC `($__internal_39_$__cuda_sm70_shflsync_idx_p) ;  /* 0x0000b80000007944 */ /* 0x002fea0003c00000 */
[----:B------:R-:W-:Y:S01]  /*1fa50*/  MOV R7, R13 ;  /* 0x0000000d00077202 */ /* 0x000fe20000000f00 */
[----:B------:R-:W-:Y:S05]  /*1fa60*/  BRA `(.L_x_2032) ;  /* 0xffffb46000007947 */ /* 0x000fea000383ffff */
.L_x_1966:
[----:B------:R-:W-:Y:S01]  /*1fa70*/  IMAD.MOV.U32 R12, RZ, RZ, R17 ;  /* 0x000000ffff0c7224 */ /* 0x000fe200078e0011 */
[----:B------:R-:W-:Y:S01]  /*1fa80*/  MOV R3, 0x181f ;  /* 0x0000181f00037802 */ /* 0x000fe20000000f00 */
[----:B------:R-:W-:Y:S01]  /*1fa90*/  IMAD.MOV.U32 R10, RZ, RZ, RZ ;  /* 0x000000ffff0a7224 */ /* 0x000fe200078e00ff */
[----:B------:R-:W-:-:S02]  /*1faa0*/  MOV R172, 0xffffffff ;  /* 0xffffffff00ac7802 */ /* 0x000fc40000000f00 */
[----:B------:R-:W-:Y:S02]  /*1fab0*/  MOV R2, 0x1fad0 ;  /* 0x0001fad000027802 */ /* 0x000fe40000000f00 */
[----:B-123--:R-:W-:Y:S05]  /*1fac0*/  CALL.REL.NOINC `($__internal_39_$__cuda_sm70_shflsync_idx_p) ;  /* 0x0000b78000007944 */ /* 0x00efea0003c00000 */
[----:B------:R-:W-:Y:S01]  /*1fad0*/  MOV R0, R13 ;  /* 0x0000000d00007202 */ /* 0x000fe20000000f00 */
[----:B------:R-:W-:Y:S05]  /*1fae0*/  BRA `(.L_x_2033) ;  /* 0xffffb40000007947 */ /* 0x000fea000383ffff */
.L_x_1969:
[----:B--2---:R-:W-:Y:S01]  /*1faf0*/  IMAD.MOV.U32 R12, RZ, RZ, R15 ;  /* 0x000000ffff0c7224 */ /* 0x004fe200078e000f */
[----:B------:R-:W-:Y:S01]  /*1fb00*/  MOV R3, 0x181f ;  /* 0x0000181f00037802 */ /* 0x000fe20000000f00 */
[----:B------:R-:W-:Y:S01]  /*1fb10*/  IMAD.MOV.U32 R10, RZ, RZ, 0x1 ;  /* 0x00000001ff0a7424 */ /* 0x000fe200078e00ff */
[----:B------:R-:W-:Y:S02]  /*1fb20*/  MOV R172, 0xffffffff ;  /* 0xffffffff00ac7802 */ /* 0x000fe40000000f00 */
[----:B------:R-:W-:Y:S02]  /*1fb30*/  MOV R2, 0x1fb50 ;  /* 0x0001fb5000027802 */ /* 0x000fe40000000f00 */
[----:B-1-34-:R-:W-:Y:S05]  /*1fb40*/  CALL.REL.NOINC `($__internal_39_$__cuda_sm70_shflsync_idx_p) ;  /* 0x0000b70000007944 */ /* 0x01afea0003c00000 */
        /* <DEDUP_REMOVED lines=9> */
.L_x_1972:
[----:B--2---:R-:W-:Y:S01]  /*1fbe0*/  IMAD.MOV.U32 R12, RZ, RZ, R15 ;  /* 0x000000ffff0c7224 */ /* 0x004fe200078e000f */
[----:B------:R-:W-:Y:S01]  /*1fbf0*/  MOV R3, 0x181f ;  /* 0x0000181f00037802 */ /* 0x000fe20000000f00 */
[----:B------:R-:W-:Y:S01]  /*1fc00*/  IMAD.MOV.U32 R10, RZ, RZ, 0x2 ;  /* 0x00000002ff0a7424 */ /* 0x000fe200078e00ff */
[----:B------:R-:W-:-:S02]  /*1fc10*/  MOV R172, 0xffffffff ;  /* 0xffffffff00ac7802 */ /* 0x000fc40000000f00 */
[----:B------:R-:W-:Y:S02]  /*1fc20*/  MOV R2, 0x1fc40 ;  /* 0x0001fc4000027802 */ /* 0x000fe40000000f00 */
[----:B-1-34-:R-:W-:Y:S05]  /*1fc30*/  CALL.REL.NOINC `($__internal_39_$__cuda_sm70_shflsync_idx_p) ;  /* 0x0000b61000007944 */ /* 0x01afea0003c00000 */
[----:B------:R-:W-:Y:S01]  /*1fc40*/  MOV R7, R13 ;  /* 0x0000000d00077202 */ /* 0x000fe20000000f00 */
[----:B------:R-:W-:Y:S05]  /*1fc50*/  BRA `(.L_x_2035) ;  /* 0xffffb5e000007947 */ /* 0x000fea000383ffff */
.L_x_1973:
[----:B--2---:R-:W-:Y:S01]  /*1fc60*/  IMAD.MOV.U32 R12, RZ, RZ, R17 ;  /* 0x000000ffff0c7224 */ /* 0x004fe200078e0011 */
[----:B------:R-:W-:Y:S01]  /*1fc70*/  MOV R3, 0x181f ;  /* 0x0000181f00037802 */ /* 0x000fe20000000f00 */
[----:B------:R-:W-:Y:S01]  /*1fc80*/  IMAD.MOV.U32 R10, RZ, RZ, 0x2 ;  /* 0x00000002ff0a7424 */ /* 0x000fe200078e00ff */
[----:B------:R-:W-:Y:S02]  /*1fc90*/  MOV R172, 0xffffffff ;  /* 0xffffffff00ac7802 */ /* 0x000fe40000000f00 */
[----:B------:R-:W-:Y:S02]  /*1fca0*/  MOV R2, 0x1fcc0 ;  /* 0x0001fcc000027802 */ /* 0x000fe40000000f00 */
[----:B-1-34-:R-:W-:Y:S05]  /*1fcb0*/  CALL.REL.NOINC `($__internal_39_$__cuda_sm70_shflsync_idx_p) ;  /* 0x0000b59000007944 */ /* 0x01afea0003c00000 */
[----:B------:R-:W-:Y:S01]  /*1fcc0*/  MOV R0, R13 ;  /* 0x0000000d00007202 */ /* 0x000fe20000000f00 */
[----:B------:R-:W-:Y:S05]  /*1fcd0*/  BRA `(.L_x_2036) ;  /* 0xffffb58000007947 */ /* 0x000fea000383ffff */
.L_x_1976:
[----:B-1----:R-:W-:Y:S01]  /*1fce0*/  IMAD.MOV.U32 R12, RZ, RZ, R15 ;  /* 0x000000ffff0c7224 */ /* 0x002fe200078e000f */
[----:B------:R-:W-:Y:S01]  /*1fcf0*/  MOV R3, 0x181f ;  /* 0x0000181f00037802 */ /* 0x000fe20000000f00 */
[----:B------:R-:W-:Y:S01]  /*1fd00*/  IMAD.MOV.U32 R10, RZ, RZ, 0x3 ;  /* 0x00000003ff0a7424 */ /* 0x000fe200078e00ff */
[----:B------:R-:W-:-:S02]  /*1fd10*/  MOV R172, 0xffffffff ;  /* 0xffffffff00ac7802 */ /* 0x000fc40000000f00 */
[----:B------:R-:W-:Y:S02]  /*1fd20*/  MOV R2, 0x1fd40 ;  /* 0x0001fd4000027802 */ /* 0x000fe40000000f00 */
[----:B--234-:R-:W-:Y:S05]  /*1fd30*/  CALL.REL.NOINC `($__internal_39_$__cuda_sm70_shflsync_idx_p) ;  /* 0x0000b51000007944 */ /* 0x01cfea0003c00000 */
        /* <DEDUP_REMOVED lines=9> */
.L_x_1978:
[----:B------:R-:W-:Y:S01]  /*1fdd0*/  IMAD.MOV.U32 R12, RZ, RZ, R7 ;  /* 0x000000ffff0c7224 */ /* 0x000fe200078e0007 */
[----:B------:R-:W-:Y:S01]  /*1fde0*/  MOV R3, 0x1c1f ;  /* 0x00001c1f00037802 */ /* 0x000fe20000000f00 */
[----:B------:R-:W-:Y:S01]  /*1fdf0*/  IMAD.MOV.U32 R10, RZ, RZ, RZ ;  /* 0x000000ffff0a7224 */ /* 0x000fe200078e00ff */
[----:B------:R-:W-:Y:S02]  /*1fe00*/  MOV R172, 0xffffffff ;  /* 0xffffffff00ac7802 */ /* 0x000fe40000000f00 */
[----:B------:R-:W-:-:S02]  /*1fe10*/  MOV R2, 0x1fe30 ;  /* 0x0001fe3000027802 */ /* 0x000fc40000000f00 */
[----:B------:R-:W-:Y:S05]  /*1fe20*/  CALL.REL.NOINC `($__internal_39_$__cuda_sm70_shflsync_idx_p) ;  /* 0x0000b42000007944 */ /* 0x000fea0003c00000 */
[----:B------:R-:W-:Y:S01]  /*1fe30*/  MOV R4, R13 ;  /* 0x0000000d00047202 */ /* 0x000fe20000000f00 */
[----:B------:R-:W-:Y:S05]  /*1fe40*/  BRA `(.L_x_2038) ;  /* 0xffffb95000007947 */ /* 0x000fea000383ffff */
.L_x_1979:
[----:B------:R-:W-:Y:S01]  /*1fe50*/  IMAD.MOV.U32 R12, RZ, RZ, R5 ;  /* 0x000000ffff0c7224 */ /* 0x000fe200078e0005 */
[----:B------:R-:W-:Y:S01]  /*1fe60*/  MOV R3, 0x1c1f ;  /* 0x00001c1f00037802 */ /* 0x000fe20000000f00 */
[----:B------:R-:W-:Y:S01]  /*1fe70*/  IMAD.MOV.U32 R10, RZ, RZ, RZ ;  /* 0x000000ffff0a7224 */ /* 0x000fe200078e00ff */
[----:B------:R-:W-:-:S02]  /*1fe80*/  MOV R172, 0xffffffff ;  /* 0xffffffff00ac7802 */ /* 0x000fc40000000f00 */
[----:B------:R-:W-:Y:S02]  /*1fe90*/  MOV R2, 0x1feb0 ;  /* 0x0001feb000027802 */ /* 0x000fe40000000f00 */
[----:B-12---:R-:W-:Y:S05]  /*1fea0*/  CALL.REL.NOINC `($__internal_39_$__cuda_sm70_shflsync_idx_p) ;  /* 0x0000b3a000007944 */ /* 0x006fea0003c00000 */
[----:B------:R-:W-:Y:S01]  /*1feb0*/  MOV R0, R13 ;  /* 0x0000000d00007202 */ /* 0x000fe20000000f00 */
[----:B------:R-:W-:Y:S05]  /*1fec0*/  BRA `(.L_x_2039) ;  /* 0xffffb8f000007947 */ /* 0x000fea000383ffff */
.L_x_1982:
        /* <DEDUP_REMOVED lines=15> */
.L_x_1986:
[----:B------:R-:W-:Y:S01]  /*1ffc0*/  IMAD.MOV.U32 R12, RZ, RZ, R14 ;  /* 0x000000ffff0c7224 */ /* 0x000fe200078e000e */
[----:B------:R-:W-:Y:S01]  /*1ffd0*/  MOV R3, 0x181f ;  /* 0x0000181f00037802 */ /* 0x000fe20000000f00 */
[----:B------:R-:W-:Y:S01]  /*1ffe0*/  IMAD.MOV.U32 R10, RZ, RZ, RZ ;  /* 0x000000ffff0a7224 */ /* 0x000fe200078e00ff */
[----:B------:R-:W-:-:S02]  /*1fff0*/  MOV R172, 0xffffffff ;  /* 0xffffffff00ac7802 */ /* 0x000fc40000000f00 */
[----:B------:R-:W-:Y:S02]  /*20000*/  MOV R2, 0x20020 ;  /* 0x0002002000027802 */ /* 0x000fe40000000f00 */
[----:B---3--:R-:W-:Y:S05]  /*20010*/  CALL.REL.NOINC `($__internal_39_$__cuda_sm70_shflsync_idx_p) ;  /* 0x0000b23000007944 */ /* 0x008fea0003c00000 */
[----:B------:R-:W-:Y:S01]  /*20020*/  MOV R7, R13 ;  /* 0x0000000d00077202 */ /* 0x000fe20000000f00 */
[----:B------:R-:W-:Y:S05]  /*20030*/  BRA `(.L_x_2041) ;  /* 0xffffd94000007947 */ /* 0x000fea000383ffff */
.L_x_1987:
[----:B------:R-:W-:Y:S01]  /*20040*/  IMAD.MOV.U32 R12, RZ, RZ, R17 ;  /* 0x000000ffff0c7224 */ /* 0x000fe200078e0011 */
[----:B------:R-:W-:Y:S01]  /*20050*/  MOV R3, 0x181f ;  /* 0x0000181f00037802 */ /* 0x000fe20000000f00 */
[----:B------:R-:W-:Y:S01]  /*20060*/  IMAD.MOV.U32 R10, RZ, RZ, RZ ;  /* 0x000000ffff0a7224 */ /* 0x000fe200078e00ff */
[----:B------:R-:W-:Y:S02]  /*20070*/  MOV R172, 0xffffffff ;  /* 0xffffffff00ac7802 */ /* 0x000fe40000000f00 */
[----:B------:R-:W-:Y:S02]  /*20080*/  MOV R2, 0x200a0 ;  /* 0x000200a000027802 */ /* 0x000fe40000000f00 */
[----:B-123--:R-:W-:Y:S05]  /*20090*/  CALL.REL.NOINC `($__internal_39_$__cuda_sm70_shflsync_idx_p) ;  /* 0x0000b1b000007944 */ /* 0x00efea0003c00000 */
[----:B------:R-:W-:Y:S01]  /*200a0*/  MOV R0, R13 ;  /* 0x0000000d00007202 */ /* 0x000fe20000000f00 */
[----:B------:R-:W-:Y:S05]  /*200b0*/  BRA `(.L_x_2042) ;  /* 0xffffd8e000007947 */ /* 0x000fea000383ffff */
.L_x_1990:
        /* <DEDUP_REMOVED lines=15> */
.L_x_1993:
        /* <DEDUP_REMOVED lines=8> */
.L_x_1994:
[----:B-1----:R-:W-:Y:S01]  /*20230*/  IMAD.MOV.U32 R12, RZ, RZ, R17 ;  /* 0x000000ffff0c7224 */ /* 0x002fe200078e0011 */
[----:B------:R-:W-:Y:S01]  /*20240*/  MOV R3, 0x181f ;  /* 0x0000181f00037802 */ /* 0x000fe20000000f00 */
[----:B------:R-:W-:Y:S01]  /*20250*/  IMAD.MOV.U32 R10, RZ, RZ, 0x2 ;  /* 0x00000002ff0a7424 */ /* 0x000fe200078e00ff */
[----:B------:R-:W-:-:S02]  /*20260*/  MOV R172, 0xffffffff ;  /* 0xffffffff00ac7802 */ /* 0x000fc40000000f00 */
[----:B------:R-:W-:Y:S02]  /*20270*/  MOV R2, 0x20290 ;  /* 0x0002029000027802 */ /* 0x000fe40000000f00 */
[----:B--234-:R-:W-:Y:S05]  /*20280*/  CALL.REL.NOINC `($__internal_39_$__cuda_sm70_shflsync_idx_p) ;  /* 0x0000afc000007944 */ /* 0x01cfea0003c00000 */
[----:B------:R-:W-:Y:S01]  /*20290*/  MOV R0, R13 ;  /* 0x0000000d00007202 */ /* 0x000fe20000000f00 */
[----:B------:R-:W-:Y:S05]  /*202a0*/  BRA `(.L_x_2045) ;  /* 0xffffda6000007947 */ /* 0x000fea000383ffff */
.L_x_1997:
        /* <DEDUP_REMOVED lines=15> */
.L_x_1999:
[----:B------:R-:W-:Y:S01]  /*203a0*/  IMAD.MOV.U32 R12, RZ, RZ, R145 ;  /* 0x000000ffff0c7224 */ /* 0x000fe200078e0091 */
[----:B------:R-:W-:Y:S01]  /*203b0*/  MOV R3, 0x1f ;  /* 0x0000001f00037802 */ /* 0x000fe20000000f00 */
[----:B------:R-:W-:Y:S01]  /*203c0*/  IMAD.MOV.U32 R10, RZ, RZ, RZ ;  /* 0x000000ffff0a7224 */ /* 0x000fe200078e00ff */
[----:B------:R-:W-:-:S02]  /*203d0*/  MOV R172, 0xffffffff ;  /* 0xffffffff00ac7802 */ /* 0x000fc40000000f00 */
[----:B------:R-:W-:Y:S02]  /*203e0*/  MOV R2, 0x20400 ;  /* 0x0002040000027802 */ /* 0x000fe40000000f00 */
[----:B------:R-:W-:Y:S05]  /*203f0*/  CALL.REL.NOINC `($__internal_39_$__cuda_sm70_shflsync_idx_p) ;  /* 0x0000ae5000007944 */ /* 0x000fea0003c00000 */
[----:B------:R-:W-:Y:S01]  /*20400*/  MOV R14, R13 ;  /* 0x0000000d000e7202 */ /* 0x000fe20000000f00 */
[----:B------:R-:W-:Y:S05]  /*20410*/  BRA `(.L_x_2047) ;  /* 0xffffdd1000007947 */ /* 0x000fea000383ffff */
.L_x_2000:
[----:B------:R-:W-:Y:S01]  /*20420*/  IMAD.MOV.U32 R12, RZ, RZ, R145 ;  /* 0x000000ffff0c7224 */ /* 0x000fe200078e0091 */
[----:B------:R-:W-:Y:S01]  /*20430*/  MOV R3, 0x1f ;  /* 0x0000001f00037802 */ /* 0x000fe20000000f00 */
[----:B------:R-:W-:Y:S01]  /*20440*/  IMAD.MOV.U32 R10, RZ, RZ, 0x1 ;  /* 0x00000001ff0a7424 */ /* 0x000fe200078e00ff */
[----:B------:R-:W-:Y:S02]  /*20450*/  MOV R172, 0xffffffff ;  /* 0xffffffff00ac7802 */ /* 0x000fe40000000f00 */
[----:B------:R-:W-:Y:S02]  /*20460*/  MOV R2, 0x20480 ;  /* 0x0002048000027802 */ /* 0x000fe40000000f00 */
[----:B-12---:R-:W-:Y:S05]  /*20470*/  CALL.REL.NOINC `($__internal_39_$__cuda_sm70_shflsync_idx_p) ;  /* 0x0000add000007944 */ /* 0x006fea0003c00000 */
[----:B------:R-:W-:Y:S01]  /*20480*/  MOV R9, R13 ;  /* 0x0000000d00097202 */ /* 0x000fe20000000f00 */
[----:B------:R-:W-:Y:S05]  /*20490*/  BRA `(.L_x_2048) ;  /* 0xffffdcb000007947 */ /* 0x000fea000383ffff */
.L_x_2001:
[----:B------:R-:W-:Y:S02]  /*204a0*/  MOV R3, 0x1 ;  /* 0x0000000100037802 */ /* 0x000fe40000000f00 */
[----:B------:R-:W-:Y:S02]  /*204b0*/  MOV R2, 0x204d0 ;  /* 0x000204d000027802 */ /* 0x000fe40000000f00 */
[----:B-1234-:R-:W-:Y:S05]  /*204c0*/  CALL.REL.NOINC `($__internal_40_$__cuda_sm70_shflsync_up_p) ;  /* 0x0000adc000007944 */ /* 0x01efea0003c00000 */
[----:B------:R-:W-:Y:S05]  /*204d0*/  BRA `(.L_x_2049) ;  /* 0xffffdd9000007947 */ /* 0x000fea000383ffff */
.L_x_2002:
[----:B------:R-:W-:Y:S02]  /*204e0*/  MOV R3, 0x2 ;  /* 0x0000000200037802 */ /* 0x000fe40000000f00 */
[----:B------:R-:W-:-:S02]  /*204f0*/  MOV R2, 0x20510 ;  /* 0x0002051000027802 */ /* 0x000fc40000000f00 */
[----:B--2-4-:R-:W-:Y:S05]  /*20500*/  CALL.REL.NOINC `($__internal_40_$__cuda_sm70_shflsync_up_p) ;  /* 0x0000ad8000007944 */ /* 0x014fea0003c00000 */
        /* <DEDUP_REMOVED lines=25> */
.L_x_2006:
[----:B------:R-:W-:Y:S02]  /*206a0*/  MOV R3, 0x1 ;  /* 0x0000000100037802 */ /* 0x000fe40000000f00 */
[----:B------:R-:W-:Y:S02]  /*206b0*/  MOV R2, 0x206d0 ;  /* 0x000206d000027802 */ /* 0x000fe40000000f00 */
[----:B------:R-:W-:Y:S05]  /*206c0*/  CALL.REL.NOINC `($__internal_40_$__cuda_sm70_shflsync_up_p) ;  /* 0x0000abc000007944 */ /* 0x000fea0003c00000 */
[----:B------:R-:W-:Y:S01]  /*206d0*/  MOV R2, R4 ;  /* 0x0000000400027202 */ /* 0x000fe20000000f00 */
[----:B------:R-:W-:Y:S05]  /*206e0*/  BRA `(.L_x_2051) ;  /* 0xffffdde000007947 */ /* 0x000fea000383ffff */
.L_x_2007:
        /* <DEDUP_REMOVED lines=28> */
.L_x_2009:
[----:B------:R-:W-:Y:S02]  /*208b0*/  SEL R0, RZ, 0x1, P0 ;  /* 0x00000001ff007807 */ /* 0x000fe40000000000 */
[----:B------:R-:W-:Y:S02]  /*208c0*/  MOV R2, 0x208e0 ;  /* 0x000208e000027802 */ /* 0x000fe40000000f00 */
[----:B-1----:R-:W-:Y:S05]  /*208d0*/  CALL.REL.NOINC `($__internal_41_$__cuda_sm70_votesync_ballot) ;  /* 0x0000aa1000007944 */ /* 0x002fea0003c00000 */
[----:B------:R-:W-:Y:S01]  /*208e0*/  MOV R5, R0 ;  /* 0x0000000000057202 */ /* 0x000fe20000000f00 */
[----:B------:R-:W-:Y:S05]  /*208f0*/  BRA `(.L_x_2053) ;  /* 0xffffdd6000007947 */ /* 0x000fea000383ffff */
.L_x_2010:
[----:B------:R-:W-:Y:S01]  /*20900*/  IMAD.MOV.U32 R12, RZ, RZ, R7 ;  /* 0x000000ffff0c7224 */ /* 0x000fe200078e0007 */
[----:B------:R-:W-:Y:S01]  /*20910*/  MOV R3, 0x1f ;  /* 0x0000001f00037802 */ /* 0x000fe20000000f00 */
[----:B------:R-:W-:Y:S01]  /*20920*/  IMAD.MOV.U32 R10, RZ, RZ, R0 ;  /* 0x000000ffff0a7224 */ /* 0x000fe200078e0000 */
[----:B------:R-:W-:Y:S02]  /*20930*/  MOV R172, 0xffffffff ;  /* 0xffffffff00ac7802 */ /* 0x000fe40000000f00 */
[----:B------:R-:W-:Y:S02]  /*20940*/  MOV R2, 0x20960 ;  /* 0x0002096000027802 */ /* 0x000fe40000000f00 */
[----:B-1----:R-:W-:Y:S05]  /*20950*/  CALL.REL.NOINC `($__internal_39_$__cuda_sm70_shflsync_idx_p) ;  /* 0x0000a8f000007944 */ /* 0x002fea0003c00000 */
[----:B------:R-:W-:Y:S01]  /*20960*/  IMAD.MOV.U32 R9, RZ, RZ, R13 ;  /* 0x000000ffff097224 */ /* 0x000fe200078e000d */
[----:B------:R-:W-:Y:S01]  /*20970*/  MOV R12, R8 ;  /* 0x00000008000c7202 */ /* 0x000fe20000000f00 */
[----:B------:R-:W-:Y:S01]  /*20980*/  IMAD.MOV.U32 R10, RZ, RZ, R0 ;  /* 0x000000ffff0a7224 */ /* 0x000fe200078e0000 */
[----:B------:R-:W-:Y:S01]  /*20990*/  MOV R3, 0x1f ;  /* 0x0000001f00037802 */ /* 0x000fe20000000f00 */
[----:B------:R-:W-:Y:S01]  /*209a0*/  IMAD.MOV.U32 R172, RZ, RZ, -0x1 ;  /* 0xffffffffffac7424 */ /* 0x000fe200078e00ff */
[----:B------:R-:W-:-:S02]  /*209b0*/  MOV R2, 0x209d0 ;  /* 0x000209d000027802 */ /* 0x000fc40000000f00 */
[----:B------:R-:W-:Y:S05]  /*209c0*/  CALL.REL.NOINC `($__internal_39_$__cuda_sm70_shflsync_idx_p) ;  /* 0x0000a88000007944 */ /* 0x000fea0003c00000 */
[----:B------:R-:W-:Y:S01]  /*209d0*/  MOV R8, R13 ;  /* 0x0000000d00087202 */ /* 0x000fe20000000f00 */
[----:B------:R-:W-:Y:S05]  /*209e0*/  BRA `(.L_x_2054) ;  /* 0xffffdcc000007947 */ /* 0x000fea000383ffff */
.L_x_2013:
[----:B------:R-:W-:Y:S01]  /*209f0*/  IMAD.MOV.U32 R12, RZ, RZ, R4 ;  /* 0x000000ffff0c7224 */ /* 0x000fe200078e0004 */
[----:B------:R-:W-:Y:S01]  /*20a00*/  MOV R3, 0x1f ;  /* 0x0000001f00037802 */ /* 0x000fe20000000f00 */
[----:B------:R-:W-:Y:S01]  /*20a10*/  IMAD.MOV.U32 R10, RZ, RZ, R0 ;  /* 0x000000ffff0a7224 */ /* 0x000fe200078e0000 */
[----:B------:R-:W-:-:S02]  /*20a20*/  MOV R172, 0xffffffff ;  /* 0xffffffff00ac7802 */ /* 0x000fc40000000f00 */
[----:B------:R-:W-:Y:S02]  /*20a30*/  MOV R2, 0x20a50 ;  /* 0x00020a5000027802 */ /* 0x000fe40000000f00 */
[----:B-1-34-:R-:W-:Y:S05]  /*20a40*/  CALL.REL.NOINC `($__internal_39_$__cuda_sm70_shflsync_idx_p) ;  /* 0x0000a80000007944 */ /* 0x01afea0003c00000 */
[----:B------:R-:W-:Y:S01]  /*20a50*/  MOV R16, R13 ;  /* 0x0000000d00107202 */ /* 0x000fe20000000f00 */
[----:B------:R-:W-:Y:S05]  /*20a60*/  BRA `(.L_x_2012) ;  /* 0xffffdca000007947 */ /* 0x000fea000383ffff */
        .type           $_ZN7cutlass13device_kernelIN5flash19enable_sm80_to_sm89INS1_16FlashAttnFwdSm80INS1_25CollectiveMainloopFwdSm80ILi8ELi1ELb0EN4cute5tupleIJNS5_1CILi128EEENS7_ILi48EEENS7_ILi256EEEEEELi256ENS_6half_tEfNS_4arch4Sm80ELb0ELb1ELb1ELb1ELb0ELb1ELb1ELb1EEENS1_21CollectiveEpilogueFwdINS6_IJS8_SA_S9_EEENS6_IJNS7_ILi1EEESI_SI_EEESC_SE_Li256ELb1ELb1ELb1ELb0EEENS1_36VarlenDynamicPersistentTileSchedulerILi128ELi48ELi256ELi256ELb1ELb1ELb0ELb1ELb0ELb1EEEEEEEEEvNT_6ParamsE$_ZZN5flash25CollectiveMainloopFwdSm80ILi8ELi1ELb0EN4cute5tupleIJNS1_1CILi128EEENS3_ILi48EEENS3_ILi256EEEEEELi256EN7cutlass6half_tEfNS8_4arch4Sm80ELb0ELb1ELb1ELb1ELb0ELb1ELb1ELb1EE3mmaINS_16FlashAttnFwdSm80ISC_NS_21CollectiveEpilogueFwdINS2_IJS4_S6_S5_EEENS2_IJNS3_ILi1EEESH_SH_EEES9_SB_Li256ELb1ELb1ELb1ELb0EEENS_36VarlenDynamicPersistentTileSchedulerILi128ELi48ELi256ELi256ELb1ELb1ELb0ELb1ELb0ELb1EEEE13SharedStorageENS1_6TensorINS1_11ArrayEngineIfLm128EEENS1_6LayoutINS2_IJNS2_IJNS3_ILi2EEESS_EEESH_NS3_ILi32EEEEEENS2_IJNS2_IJSH_SS_EEENS3_ILi0EEENS3_ILi4EEEEEEEEEENS_7SoftmaxILi2ELi0EEEEEbRKNSC_6ParamsERT0_RT1_iRKNS_16SeqlenInfoQKNewKILb1ELb1EEENS2_IJiiiiEEERT_ENKUlvE_clEv,@function
        .size           $_ZN7cutlass13device_kernelIN5flash19enable_sm80_to_sm89INS1_16FlashAttnFwdSm80INS1_25CollectiveMainloopFwdSm80ILi8ELi1ELb0EN4cute5tupleIJNS5_1CILi128EEENS7_ILi48EEENS7_ILi256EEEEEELi256ENS_6half_tEfNS_4arch4Sm80ELb0ELb1ELb1ELb1ELb0ELb1ELb1ELb1EEENS1_21CollectiveEpilogueFwdINS6_IJS8_SA_S9_EEENS6_IJNS7_ILi1EEESI_SI_EEESC_SE_Li256ELb1ELb1ELb1ELb0EEENS1_36VarlenDynamicPersistentTileSchedulerILi128ELi48ELi256ELi256ELb1ELb1ELb0ELb1ELb0ELb1EEEEEEEEEvNT_6ParamsE$_ZZN5flash25CollectiveMainloopFwdSm80ILi8ELi1ELb0EN4cute5tupleIJNS1_1CILi128EEENS3_ILi48EEENS3_ILi256EEEEEELi256EN7cutlass6half_tEfNS8_4arch4Sm80ELb0ELb1ELb1ELb1ELb0ELb1ELb1ELb1EE3mmaINS_16FlashAttnFwdSm80ISC_NS_21CollectiveEpilogueFwdINS2_IJS4_S6_S5_EEENS2_IJNS3_ILi1EEESH_SH_EEES9_SB_Li256ELb1ELb1ELb1ELb0EEENS_36VarlenDynamicPersistentTileSchedulerILi128ELi48ELi256ELi256ELb1ELb1ELb0ELb1ELb0ELb1EEEE13SharedStorageENS1_6TensorINS1_11ArrayEngineIfLm128EEENS1_6LayoutINS2_IJNS2_IJNS3_ILi2EEESS_EEESH_NS3_ILi32EEEEEENS2_IJNS2_IJSH_SS_EEENS3_ILi0EEENS3_ILi4EEEEEEEEEENS_7SoftmaxILi2ELi0EEEEEbRKNSC_6ParamsERT0_RT1_iRKNS_16SeqlenInfoQKNewKILb1ELb1EEENS2_IJiiiiEEERT_ENKUlvE_clEv,($__internal_38_$__cuda_sm70_shflsync_bfly_p - $_ZN7cutlass13device_kernelIN5flash19enable_sm80_to_sm89INS1_16FlashAttnFwdSm80INS1_25CollectiveMainloopFwdSm80ILi8ELi1ELb0EN4cute5tupleIJNS5_1CILi128EEENS7_ILi48EEENS7_ILi256EEEEEELi256ENS_6half_tEfNS_4arch4Sm80ELb0ELb1ELb1ELb1ELb0ELb1ELb1ELb1EEENS1_21CollectiveEpilogueFwdINS6_IJS8_SA_S9_EEENS6_IJNS7_ILi1EEESI_SI_EEESC_SE_Li256ELb1ELb1ELb1ELb0EEENS1_36VarlenDynamicPersistentTileSchedulerILi128ELi48ELi256ELi256ELb1ELb1ELb0ELb1ELb0ELb1EEEEEEEEEvNT_6ParamsE$_ZZN5flash25CollectiveMainloopFwdSm80ILi8ELi1ELb0EN4cute5tupleIJNS1_1CILi128EEENS3_ILi48EEENS3_ILi256EEEEEELi256EN7cutlass6half_tEfNS8_4arch4Sm80ELb0ELb1ELb1ELb1ELb0ELb1ELb1ELb1EE3mmaINS_16FlashAttnFwdSm80ISC_NS_21CollectiveEpilogueFwdINS2_IJS4_S6_S5_EEENS2_IJNS3_ILi1EEESH_SH_EEES9_SB_Li256ELb1ELb1ELb1ELb0EEENS_36VarlenDynamicPersistentTileSchedulerILi128ELi48ELi256ELi256ELb1ELb1ELb0ELb1ELb0ELb1EEEE13SharedStorageENS1_6TensorINS1_11ArrayEngineIfLm128EEENS1_6LayoutINS2_IJNS2_IJNS3_ILi2EEESS_EEESH_NS3_ILi32EEEEEENS2_IJNS2_IJSH_SS_EEENS3_ILi0EEENS3_ILi4EEEEEEEEEENS_7SoftmaxILi2ELi0EEEEEbRKNSC_6ParamsERT0_RT1_iRKNS_16SeqlenInfoQKNewKILb1ELb1EEENS2_IJiiiiEEERT_ENKUlvE_clEv)
$_ZN7cutlass13device_kernelIN5flash19enable_sm80_to_sm89INS1_16FlashAttnFwdSm80INS1_25CollectiveMainloopFwdSm80ILi8ELi1ELb0EN4cute5tupleIJNS5_1CILi128EEENS7_ILi48EEENS7_ILi256EEEEEELi256ENS_6half_tEfNS_4arch4Sm80ELb0ELb1ELb1ELb1ELb0ELb1ELb1ELb1EEENS1_21CollectiveEpilogueFwdINS6_IJS8_SA_S9_EEENS6_IJNS7_ILi1EEESI_SI_EEESC_SE_Li256ELb1ELb1ELb1ELb0EEENS1_36VarlenDynamicPersistentTileSchedulerILi128ELi48ELi256ELi256ELb1ELb1ELb0ELb1ELb0ELb1EEEEEEEEEvNT_6ParamsE$_ZZN5flash25CollectiveMainloopFwdSm80ILi8ELi1ELb0EN4cute5tupleIJNS1_1CILi128EEENS3_ILi48EEENS3_ILi256EEEEEELi256EN7cutlass6half_tEfNS8_4arch4Sm80ELb0ELb1ELb1ELb1ELb0ELb1ELb1ELb1EE3mmaINS_16FlashAttnFwdSm80ISC_NS_21CollectiveEpilogueFwdINS2_IJS4_S6_S5_EEENS2_IJNS3_ILi1EEESH_SH_EEES9_SB_Li256ELb1ELb1ELb1ELb0EEENS_36VarlenDynamicPersistentTileSchedulerILi128ELi48ELi256ELi256ELb1ELb1ELb0ELb1ELb0ELb1EEEE13SharedStorageENS1_6TensorINS1_11ArrayEngineIfLm128EEENS1_6LayoutINS2_IJNS2_IJNS3_ILi2EEESS_EEESH_NS3_ILi32EEEEEENS2_IJNS2_IJSH_SS_EEENS3_ILi0EEENS3_ILi4EEEEEEEEEENS_7SoftmaxILi2ELi0EEEEEbRKNSC_6ParamsERT0_RT1_iRKNS_16SeqlenInfoQKNewKILb1ELb1EEENS2_IJiiiiEEERT_ENKUlvE_clEv:
[----:B------:R-:W-:-:S05]  /*20a70*/  IADD3 R16, R92, -c[0x0][0x20], RZ ;  /* 0x800008005c107a10 */ /* 0x000fca0007ffe0ff */
[----:B------:R-:W2:Y:S01]  /*20a80*/  LDL.64 R12, [R16] ;  /* 0x00000000100c7983 */ /* 0x000ea20000100a00 */
[----:B------:R-:W-:-:S03]  /*20a90*/  ULDC.64 UR4, c[0x0][0x118] ;  /* 0x0000460000047ab9 */ /* 0x000fc60000000a00 */
[----:B--2---:R-:W2:Y:S02]  /*20aa0*/  LD.E R0, [R12.64+0x11c] ;  /* 0x00011c040c007980 */ /* 0x004ea4000c101900 */
[----:B--2---:R-:W-:-:S13]  /*20ab0*/  ISETP.GT.AND P0, PT, R0, RZ, PT ;  /* 0x000000ff0000720c */ /* 0x004fda0003f04270 */
[----:B------:R-:W-:Y:S05]  /*20ac0*/  @P0 BRA `(.L_x_2055) ;  /* 0x0000004000000947 */ /* 0x000fea0003800000 */
[----:B------:R-:W-:Y:S01]  /*20ad0*/  MOV R2, R134 ;  /* 0x0000008600027202 */ /* 0x000fe20000000f00 */
[----:B------:R-:W-:-:S04]  /*20ae0*/  DEPBAR.LE SB0, 0x1 ;  /* 0x000080400000791a */ /* 0x000fc80000000000 */
[----:B------:R-:W-:-:S04]  /*20af0*/  MOV R3, 0x0 ;  /* 0x0000000000037802 */ /* 0x000fc80000000f00 */
[----:B------:R-:W-:Y:S05]  /*20b00*/  RET.REL.NODEC R2 `(_ZN7cutlass13device_kernelIN5flash19enable_sm80_to_sm89INS1_16FlashAttnFwdSm80INS1_25CollectiveMainloopFwdSm80ILi8ELi1ELb0EN4cute5tupleIJNS5_1CILi128EEENS7_ILi48EEENS7_ILi256EEEEEELi256ENS_6half_tEfNS_4arch4Sm80ELb0ELb1ELb1ELb1ELb0ELb1ELb1ELb1EEENS1_21CollectiveEpilogueFwdINS6_IJS8_SA_S9_EEENS6_IJNS7_ILi1EEESI_SI_EEESC_SE_Li256ELb1ELb1ELb1ELb0EEENS1_36VarlenDynamicPersistentTileSchedulerILi128ELi48ELi256ELi256ELb1ELb1ELb0ELb1ELb0ELb1EEEEEEEEEvNT_6ParamsE) ;  /* 0xfffdf4f002007950 */ /* 0x000fea0003c3ffff */
.L_x_2055:
[----:B------:R1:W2:Y:S04]  /*20b10*/  LDL.64 R8, [R16+0x8] ;  /* 0x0000080010087983 */ /* 0x0002a80000100a00 */
[----:B------:R1:W3:Y:S04]  /*20b20*/  LDL.64 R2, [R16+0x20] ;  /* 0x0000200010027983 */ /* 0x0002e80000100a00 */
[----:B------:R1:W4:Y:S04]  /*20b30*/  LDL.64 R14, [R16+0x18] ;  /* 0x00001800100e7983 */ /* 0x0003280000100a00 */
[----:B------:R-:W4:Y:S04]  /*20b40*/  LD.E.U8 R18, [R12.64+0x138] ;  /* 0x000138040c127980 */ /* 0x000f28000c101100 */
[----:B------:R2:W5:Y:S04]  /*20b50*/  LD.E R20, [R12.64+0x164] ;  /* 0x000164040c147980 */ /* 0x000568000c101900 */
[----:B-1----:R-:W4:Y:S04]  /*20b60*/  LDL.64 R16, [R16+0x10] ;  /* 0x0000100010107983 */ /* 0x002f280000100a00 */
[----:B--2---:R1:W2:Y:S04]  /*20b70*/  LD.E R22, [R8.64] ;  /* 0x0000000408167980 */ /* 0x0042a8000c101900 */
[----:B---3--:R3:W2:Y:S04]  /*20b80*/  LD.E R76, [R2.64] ;  /* 0x00000004024c7980 */ /* 0x0086a8000c101900 */
[----:B----4-:R4:W2:Y:S04]  /*20b90*/  LD.E R7, [R14.64+0x20] ;  /* 0x000020040e077980 */ /* 0x0108a8000c101900 */
[----:B-1----:R1:W5:Y:S04]  /*20ba0*/  LD.E.64 R8, [R12.64+0x120] ;  /* 0x000120040c087980 */ /* 0x002368000c101b00 */
[----:B---3--:R1:W5:Y:S04]  /*20bb0*/  LD.E.64 R2, [R12.64+0x130] ;  /* 0x000130040c027980 */ /* 0x008368000c101b00 */
[----:B------:R3:W5:Y:S04]  /*20bc0*/  LD.E R24, [R16.64] ;  /* 0x0000000410187980 */ /* 0x000768000c101900 */
[----:B----4-:R1:W5:Y:S04]  /*20bd0*/  LD.E.64 R14, [R12.64+0x110] ;  /* 0x000110040c0e7980 */ /* 0x010368000c101b00 */
[----:B---3--:R1:W5:Y:S01]  /*20be0*/  LD.E.64 R16, [R12.64+0x128] ;  /* 0x000128040c107980 */ /* 0x008362000c101b00 */
[----:B------:R-:W-:-:S02]  /*20bf0*/  ISETP.NE.AND P0, PT, R18, RZ, PT ;  /* 0x000000ff1200720c */ /* 0x000fc40003f05270 */
[----:B--2---:R-:W-:-:S04]  /*20c00*/  SHF.R.S32.HI R4, RZ, 0x1f, R22 ;  /* 0x0000001fff047819 */ /* 0x004fc80000011416 */
[----:B------:R-:W-:-:S04]  /*20c10*/  LEA.HI R4, R4, R22, RZ, 0x3 ;  /* 0x0000001604047211 */ /* 0x000fc800078f18ff */
[----:B------:R-:W-:Y:S02]  /*20c20*/  LOP3.LUT R10, R4, 0xfffffff8, RZ, 0xc0, !PT ;  /* 0xfffffff8040a7812 */ /* 0x000fe400078ec0ff */
[----:B------:R-:W-:-:S03]  /*20c30*/  SHF.R.S32.HI R93, RZ, 0x3, R4 ;  /* 0x00000003ff5d7819 */ /* 0x000fc60000011404 */
[----:B------:R-:W-:Y:S02]  /*20c40*/  IMAD.IADD R41, R22, 0x1, -R10 ;  /* 0x0000000116297824 */ /* 0x000fe400078e0a0a */
[----:B------:R-:W-:Y:S01]  /*20c50*/  IMAD R57, R76, 0x80, R93 ;  /* 0x000000804c397824 */ /* 0x000fe200078e025d */
[----:B------:R-:W-:Y:S01]  /*20c60*/  SHF.R.S32.HI R23, RZ, 0x1f, R7 ;  /* 0x0000001fff177819 */ /* 0x000fe20000011407 */
[C---:B------:R-:W-:Y:S02]  /*20c70*/  IMAD.SHL.U32 R56, R41.reuse, 0x8, RZ ;  /* 0x0000000829387824 */ /* 0x040fe400078e00ff */
[----:B------:R-:W-:Y:S01]  /*20c80*/  IMAD R4, R41, 0x20, R57 ;  /* 0x0000002029047824 */ /* 0x000fe200078e0239 */
[----:B------:R-:W-:Y:S05]  /*20c90*/  @!P0 BRA `(.L_x_2056) ;  /* 0x000049e000008947 */ /* 0x000fea0003800000 */
[----:B-1---5:R-:W-:-:S13]  /*20ca0*/  ISETP.NE.AND P0, PT, R20, 0x1, PT ;  /* 0x000000011400780c */ /* 0x022fda0003f05270 */
[----:B------:R1:W2:Y:S04]  /*20cb0*/  @P0 LD.E R10, [R12.64+0x168] ;  /* 0x000168040c0a0980 */ /* 0x0002a8000c101900 */
[----:B-1----:R-:W3:Y:S01]  /*20cc0*/  @P0 LD.E R12, [R12.64+0x16c] ;  /* 0x00016c040c0c0980 */ /* 0x002ee2000c101900 */
[----:B--2---:R-:W-:-:S05]  /*20cd0*/  @P0 IMAD.HI.U32 R10, R4, R10, RZ ;  /* 0x0000000a040a0227 */ /* 0x004fca00078e00ff */
[----:B---3--:R-:W-:-:S04]  /*20ce0*/  @P0 SHF.R.U32.HI R4, RZ, R12, R10 ;  /* 0x0000000cff040219 */ /* 0x008fc8000001160a */
[----:B------:R-:W-:Y:S01]  /*20cf0*/  SHF.R.S32.HI R10, RZ, 0x1f, R4 ;  /* 0x0000001fff0a7819 */ /* 0x000fe20000011404 */
[-C--:B------:R-:W-:Y:S02]  /*20d00*/  IMAD R19, R9, R4.reuse, RZ ;  /* 0x0000000409137224 */ /* 0x080fe400078e02ff */
[-C--:B------:R-:W-:Y:S02]  /*20d10*/  IMAD R18, R3, R4.reuse, RZ ;  /* 0x0000000403127224 */ /* 0x080fe400078e02ff */
[----:B------:R-:W-:-:S04]  /*20d20*/  IMAD.WIDE.U32 R12, R8, R4, RZ ;  /* 0x00000004080c7225 */ /* 0x000fc800078e00ff */
[-C--:B------:R-:W-:Y:S02]  /*20d30*/  IMAD R21, R8, R10.reuse, R19 ;  /* 0x0000000a08157224 */ /* 0x080fe400078e0213 */
[C---:B------:R-:W-:Y:S02]  /*20d40*/  IMAD R10, R2.reuse, R10, R18 ;  /* 0x0000000a020a7224 */ /* 0x040fe400078e0212 */
[----:B------:R-:W-:Y:S01]  /*20d50*/  IMAD.WIDE.U32 R18, R2, R4, RZ ;  /* 0x0000000402127225 */ /* 0x000fe200078e00ff */
[----:B------:R-:W-:-:S03]  /*20d60*/  IADD3 R13, R13, R21, RZ ;  /* 0x000000150d0d7210 */ /* 0x000fc60007ffe0ff */
[----:B------:R-:W-:Y:S01]  /*20d70*/  IMAD R4, R9, R7, RZ ;  /* 0x0000000709047224 */ /* 0x000fe200078e02ff */
[----:B------:R-:W-:Y:S01]  /*20d80*/  IADD3 R9, R19, R10, RZ ;  /* 0x0000000a13097210 */ /* 0x000fe20007ffe0ff */
[----:B------:R-:W-:-:S04]  /*20d90*/  IMAD.WIDE.U32 R12, R7, R8, R12 ;  /* 0x00000008070c7225 */ /* 0x000fc800078e000c */
[----:B------:R-:W-:Y:S01]  /*20da0*/  IMAD R4, R8, R23, R4 ;  /* 0x0000001708047224 */ /* 0x000fe200078e0204 */
[----:B------:R-:W-:Y:S01]  /*20db0*/  MOV R8, R18 ;  /* 0x0000001200087202 */ /* 0x000fe20000000f00 */
[----:B------:R-:W-:Y:S01]  /*20dc0*/  IMAD R3, R3, R7, RZ ;  /* 0x0000000703037224 */ /* 0x000fe200078e02ff */
[----:B------:R-:W-:-:S03]  /*20dd0*/  LEA R33, P1, R12, R14, 0x1 ;  /* 0x0000000e0c217211 */ /* 0x000fc600078208ff */
[----:B------:R-:W-:-:S04]  /*20de0*/  IMAD.WIDE.U32 R8, R7, R2, R8 ;  /* 0x0000000207087225 */ /* 0x000fc800078e0008 */
[----:B------:R-:W-:Y:S01]  /*20df0*/  IMAD R2, R2, R23, R3 ;  /* 0x0000001702027224 */ /* 0x000fe200078e0203 */
[----:B------:R-:W-:Y:S02]  /*20e00*/  IADD3 R3, R13, R4, RZ ;  /* 0x000000040d037210 */ /* 0x000fe40007ffe0ff */
[----:B------:R-:W-:Y:S02]  /*20e10*/  LEA R34, P0, R8, R16, 0x1 ;  /* 0x0000001008227211 */ /* 0x000fe400078008ff */
[----:B------:R-:W-:Y:S02]  /*20e20*/  IADD3 R2, R9, R2, RZ ;  /* 0x0000000209027210 */ /* 0x000fe40007ffe0ff */
[----:B------:R-:W-:Y:S02]  /*20e30*/  LEA.HI.X R32, R12, R15, R3, 0x1, P1 ;  /* 0x0000000f0c207211 */ /* 0x000fe400008f0c03 */
[----:B------:R-:W-:Y:S02]  /*20e40*/  SHF.L.U32 R4, R41, 0x2, RZ ;  /* 0x0000000229047819 */ /* 0x000fe400000006ff */
[----:B------:R-:W-:Y:S01]  /*20e50*/  LEA.HI.X R23, R8, R17, R2, 0x1, P0 ;  /* 0x0000001108177211 */ /* 0x000fe200000f0c02 */
[----:B------:R-:W-:Y:S05]  /*20e60*/  BRA.DIV ~URZ, `(.L_x_2057) ;  /* 0x000094527f007947 */ /* 0x000fea000b800000 */
[----:B------:R1:W2:Y:S02]  /*20e70*/  SHFL.IDX PT, R7, R32, RZ, 0x181f ;  /* 0x00181fff20077589 */ /* 0x0002a400000e0000 */
.L_x_2131:
[----:B------:R-:W-:Y:S05]  /*20e80*/  BRA.DIV ~URZ, `(.L_x_2058) ;  /* 0x000094b27f007947 */ /* 0x000fea000b800000 */
[----:B------:R3:W4:Y:S01]  /*20e90*/  SHFL.IDX PT, R8, R33, RZ, 0x181f ;  /* 0x00181fff21087589 */ /* 0x00072200000e0000 */
[----:B--2---:R-:W-:-:S03]  /*20ea0*/  MOV R9, R7 ;  /* 0x0000000700097202 */ /* 0x004fc60000000f00 */
[----:B------:R3:W2:Y:S04]  /*20eb0*/  SHFL.IDX PT, R14, R23, RZ, 0x181f ;  /* 0x00181fff170e7589 */ /* 0x0006a800000e0000 */
[----:B------:R3:W1:Y:S02]  /*20ec0*/  SHFL.IDX PT, R2, R34, RZ, 0x181f ;  /* 0x00181fff22027589 */ /* 0x00066400000e0000 */
.L_x_2132:
[----:B------:R-:W-:Y:S01]  /*20ed0*/  IMAD R35, R24, R20, RZ ;  /* 0x0000001418237224 */ /* 0x000fe200078e02ff */
[----:B------:R-:W-:Y:S01]  /*20ee0*/  BSSY B0, `(.L_x_2059) ;  /* 0x0000035000007945 */ /* 0x000fe20003800000 */
[----:B------:R-:W-:Y:S01]  /*20ef0*/  CS2R R58, SRZ ;  /* 0x00000000003a7805 */ /* 0x000fe2000001ff00 */
[----:B------:R-:W-:Y:S01]  /*20f00*/  CS2R R36, SRZ ;  /* 0x0000000000247805 */ /* 0x000fe2000001ff00 */
[----:B------:R-:W-:Y:S01]  /*20f10*/  CS2R R28, SRZ ;  /* 0x00000000001c7805 */ /* 0x000fe2000001ff00 */
[----:B------:R-:W-:Y:S01]  /*20f20*/  ISETP.GE.AND P0, PT, R57, R35, PT ;  /* 0x000000233900720c */ /* 0x000fe20003f06270 */
[----:B------:R-:W-:Y:S01]  /*20f30*/  CS2R R26, SRZ ;  /* 0x00000000001a7805 */ /* 0x000fe2000001ff00 */
[----:B------:R-:W-:Y:S01]  /*20f40*/  CS2R R20, SRZ ;  /* 0x0000000000147805 */ /* 0x000fe2000001ff00 */
[----:B------:R-:W-:Y:S01]  /*20f50*/  CS2R R38, SRZ ;  /* 0x0000000000267805 */ /* 0x000fe2000001ff00 */
[----:B------:R-:W-:Y:S01]  /*20f60*/  CS2R R30, SRZ ;  /* 0x00000000001e7805 */ /* 0x000fe2000001ff00 */
[----:B------:R-:W-:Y:S01]  /*20f70*/  CS2R R24, SRZ ;  /* 0x0000000000187805 */ /* 0x000fe2000001ff00 */
[----:B------:R-:W-:Y:S01]  /*20f80*/  CS2R R18, SRZ ;  /* 0x0000000000127805 */ /* 0x000fe2000001ff00 */
[----:B--2---:R-:W-:-:S06]  /*20f90*/  MOV R3, R14 ;  /* 0x0000000e00037202 */ /* 0x004fcc0000000f00 */
[----:B------:R-:W-:Y:S05]  /*20fa0*/  @P0 BRA `(.L_x_2060) ;  /* 0x0000028000000947 */ /* 0x000fea0003800000 */
[C---:B------:R-:W-:Y:S01]  /*20fb0*/  IADD3 R10, R4.reuse, 0x20, RZ ;  /* 0x00000020040a7810 */ /* 0x040fe20007ffe0ff */
[----:B------:R-:W-:Y:S01]  /*20fc0*/  CS2R R20, SRZ ;  /* 0x0000000000147805 */ /* 0x000fe2000001ff00 */
[-C--:B------:R-:W-:Y:S01]  /*20fd0*/  ISETP.GE.AND P1, PT, R4, R0.reuse, PT ;  /* 0x000000000400720c */ /* 0x080fe20003f26270 */
[----:B------:R-:W-:Y:S01]  /*20fe0*/  CS2R R18, SRZ ;  /* 0x0000000000127805 */ /* 0x000fe2000001ff00 */
[----:B------:R-:W-:Y:S01]  /*20ff0*/  ISETP.GE.AND P0, PT, R10, R0, PT ;  /* 0x000000000a00720c */ /* 0x000fe20003f06270 */
[----:B------:R-:W-:Y:S01]  /*21000*/  CS2R R26, SRZ ;  /* 0x00000000001a7805 */ /* 0x000fe2000001ff00 */
[----:B------:R-:W-:-:S09]  /*21010*/  CS2R R24, SRZ ;  /* 0x0000000000187805 */ /* 0x000fd2000001ff00 */
[C---:B----4-:R-:W-:Y:S02]  /*21020*/  @!P1 IMAD.WIDE R12, R4.reuse, 0x2, R8 ;  /* 0x00000002040c9825 */ /* 0x050fe400078e0208 */
[----:B------:R-:W-:Y:S02]  /*21030*/  @!P0 SHF.R.S32.HI R7, RZ, 0x1f, R10 ;  /* 0x0000001fff078819 */ /* 0x000fe4000001140a */
[----:B-1----:R-:W-:Y:S01]  /*21040*/  @!P1 IMAD.WIDE R16, R4, 0x2, R2 ;  /* 0x0000000204109825 */ /* 0x002fe200078e0202 */
[----:B------:R1:W5:Y:S01]  /*21050*/  @!P1 LD.E.64 R20, [R12.64] ;  /* 0x000000040c149980 */ /* 0x000362000c101b00 */
[----:B------:R-:W-:-:S03]  /*21060*/  @!P0 LEA.HI R7, R7, R10, RZ, 0x2 ;  /* 0x0000000a07078211 */ /* 0x000fc600078f10ff */
[----:B------:R2:W5:Y:S01]  /*21070*/  @!P1 LD.E.64 R18, [R16.64] ;  /* 0x0000000410129980 */ /* 0x000562000c101b00 */
[----:B------:R-:W-:-:S05]  /*21080*/  @!P0 LOP3.LUT R7, R7, 0xfffffffc, RZ, 0xc0, !PT ;  /* 0xfffffffc07078812 */ /* 0x000fca00078ec0ff */
[----:B------:R-:W-:-:S05]  /*21090*/  @!P0 IMAD.WIDE R14, R7, 0x2, R8 ;  /* 0x00000002070e8825 */ /* 0x000fca00078e0208 */
[----:B------:R4:W5:Y:S01]  /*210a0*/  @!P0 LD.E.64 R26, [R14.64] ;  /* 0x000000040e1a8980 */ /* 0x000962000c101b00 */
[----:B-1----:R-:W-:Y:S01]  /*210b0*/  @!P0 IMAD.WIDE R12, R7, 0x2, R2 ;  /* 0x00000002070c8825 */ /* 0x002fe200078e0202 */
[----:B--2---:R-:W-:-:S04]  /*210c0*/  IADD3 R16, R4, 0x40, RZ ;  /* 0x0000004004107810 */ /* 0x004fc80007ffe0ff */
[----:B------:R1:W5:Y:S01]  /*210d0*/  @!P0 LD.E.64 R24, [R12.64] ;  /* 0x000000040c188980 */ /* 0x000362000c101b00 */
[----:B------:R-:W-:Y:S02]  /*210e0*/  IADD3 R17, R4, 0x60, RZ ;  /* 0x0000006004117810 */ /* 0x000fe40007ffe0ff */
[-C--:B------:R-:W-:Y:S02]  /*210f0*/  ISETP.GE.AND P1, PT, R16, R0.reuse, PT ;  /* 0x000000001000720c */ /* 0x080fe40003f26270 */
[----:B------:R-:W-:-:S11]  /*21100*/  ISETP.GE.AND P0, PT, R17, R0, PT ;  /* 0x000000001100720c */ /* 0x000fd60003f06270 */
[----:B------:R-:W-:Y:S02]  /*21110*/  @!P1 SHF.R.S32.HI R10, RZ, 0x1f, R16 ;  /* 0x0000001fff0a9819 */ /* 0x000fe40000011410 */
[----:B------:R-:W-:Y:S02]  /*21120*/  @!P0 SHF.R.S32.HI R7, RZ, 0x1f, R17 ;  /* 0x0000001fff078819 */ /* 0x000fe40000011411 */
[----:B------:R-:W-:Y:S02]  /*21130*/  @!P1 LEA.HI R10, R10, R16, RZ, 0x2 ;  /* 0x000000100a0a9211 */ /* 0x000fe400078f10ff */
[----:B------:R-:W-:Y:S02]  /*21140*/  @!P0 LEA.HI R7, R7, R17, RZ, 0x2 ;  /* 0x0000001107078211 */ /* 0x000fe400078f10ff */
[----:B------:R-:W-:Y:S02]  /*21150*/  @!P1 LOP3.LUT R10, R10, 0xfffffffc, RZ, 0xc0, !PT ;  /* 0xfffffffc0a0a9812 */ /* 0x000fe400078ec0ff */
[----:B------:R-:W-:Y:S01]  /*21160*/  @!P0 LOP3.LUT R7, R7, 0xfffffffc, RZ, 0xc0, !PT ;  /* 0xfffffffc07078812 */ /* 0x000fe200078ec0ff */
[----:B------:R-:W-:Y:S01]  /*21170*/  CS2R R28, SRZ ;  /* 0x00000000001c7805 */ /* 0x000fe2000001ff00 */
[----:B------:R-:W-:Y:S01]  /*21180*/  CS2R R36, SRZ ;  /* 0x0000000000247805 */ /* 0x000fe2000001ff00 */
[----:B----4-:R-:W-:Y:S01]  /*21190*/  @!P1 IMAD.WIDE R14, R10, 0x2, R8 ;  /* 0x000000020a0e9825 */ /* 0x010fe200078e0208 */
[----:B------:R-:W-:Y:S01]  /*211a0*/  CS2R R30, SRZ ;  /* 0x00000000001e7805 */ /* 0x000fe2000001ff00 */
[----:B------:R-:W-:-:S02]  /*211b0*/  CS2R R38, SRZ ;  /* 0x0000000000267805 */ /* 0x000fc4000001ff00 */
[C---:B-1----:R-:W-:Y:S01]  /*211c0*/  @!P0 IMAD.WIDE R12, R7.reuse, 0x2, R8 ;  /* 0x00000002070c8825 */ /* 0x042fe200078e0208 */
[----:B------:R1:W5:Y:S03]  /*211d0*/  @!P1 LD.E.64 R28, [R14.64] ;  /* 0x000000040e1c9980 */ /* 0x000366000c101b00 */
[--C-:B------:R-:W-:Y:S01]  /*211e0*/  @!P1 IMAD.WIDE R8, R10, 0x2, R2.reuse ;  /* 0x000000020a089825 */ /* 0x100fe200078e0202 */
[----:B------:R1:W5:Y:S03]  /*211f0*/  @!P0 LD.E.64 R36, [R12.64] ;  /* 0x000000040c248980 */ /* 0x000366000c101b00 */
[----:B------:R-:W-:Y:S01]  /*21200*/  @!P0 IMAD.WIDE R2, R7, 0x2, R2 ;  /* 0x0000000207028825 */ /* 0x000fe200078e0202 */
[----:B------:R1:W5:Y:S04]  /*21210*/  @!P1 LD.E.64 R30, [R8.64] ;  /* 0x00000004081e9980 */ /* 0x000368000c101b00 */
[----:B------:R1:W5:Y:S02]  /*21220*/  @!P0 LD.E.64 R38, [R2.64] ;  /* 0x0000000402268980 */ /* 0x000364000c101b00 */
.L_x_2060:
[----:B------:R-:W-:Y:S05]  /*21230*/  BSYNC B0 ;  /* 0x0000000000007941 */ /* 0x000fea0003800000 */
.L_x_2059:
[----:B-1---5:R-:W-:Y:S02]  /*21240*/  IMAD.MOV.U32 R3, RZ, RZ, R28 ;  /* 0x000000ffff037224 */ /* 0x022fe400078e001c */
[----:B------:R-:W-:-:S02]  /*21250*/  IMAD.MOV.U32 R2, RZ, RZ, R29 ;  /* 0x000000ffff027224 */ /* 0x000fc400078e001d */
[----:B----4-:R-:W-:Y:S01]  /*21260*/  IMAD.MOV.U32 R8, RZ, RZ, R36 ;  /* 0x000000ffff087224 */ /* 0x010fe200078e0024 */
        /* <DEDUP_REMOVED lines=11> */
[----:B------:R-:W-:-:S02]  /*21320*/  IMAD.MOV.U32 R3, RZ, RZ, R30 ;  /* 0x000000ffff037224 */ /* 0x000fc400078e001e */
        /* <DEDUP_REMOVED lines=8> */
[----:B------:R-:W-:Y:S01]  /*213b0*/  PRMT R91, R2, 0x7610, R91 ;  /* 0x00007610025b7816 */ /* 0x000fe2000000005b */
[----:B------:R-:W-:Y:S01]  /*213c0*/  IMAD.MOV.U32 R2, RZ, RZ, R19 ;  /* 0x000000ffff027224 */ /* 0x000fe200078e0013 */
[----:B------:R-:W-:-:S02]  /*213d0*/  PRMT R97, R7, 0x7610, R97 ;  /* 0x0000761007617816 */ /* 0x000fc40000000061 */
[----:B------:R-:W-:Y:S02]  /*213e0*/  MOV R7, R25 ;  /* 0x0000001900077202 */ /* 0x000fe40000000f00 */
[----:B------:R-:W-:Y:S02]  /*213f0*/  PRMT R86, R3, 0x7610, R86 ;  /* 0x0000761003567816 */ /* 0x000fe40000000056 */
[----:B------:R-:W-:Y:S02]  /*21400*/  PRMT R88, R8, 0x5410, R7 ;  /* 0x0000541008587816 */ /* 0x000fe40000000007 */
[----:B------:R-:W-:Y:S01]  /*21410*/  PRMT R87, R2, 0x7610, R87 ;  /* 0x0000761002577816 */ /* 0x000fe20000000057 */
[----:B------:R-:W-:Y:S05]  /*21420*/  BRA.DIV ~URZ, `(.L_x_2061) ;  /* 0x000090827f007947 */ /* 0x000fea000b800000 */
[----:B------:R1:W2:Y:S04]  /*21430*/  SHFL.IDX PT, R9, R32, 0x1, 0x181f ;  /* 0x00381f0020097f89 */ /* 0x0002a800000e0000 */
[----:B------:R1:W4:Y:S04]  /*21440*/  SHFL.IDX PT, R8, R33, 0x1, 0x181f ;  /* 0x00381f0021087f89 */ /* 0x00032800000e0000 */
[----:B------:R1:W3:Y:S04]  /*21450*/  SHFL.IDX PT, R7, R23, 0x1, 0x181f ;  /* 0x00381f0017077f89 */ /* 0x0002e800000e0000 */
[----:B------:R1:W1:Y:S02]  /*21460*/  SHFL.IDX PT, R2, R34, 0x1, 0x181f ;  /* 0x00381f0022027f89 */ /* 0x00026400000e0000 */
.L_x_2133:
[----:B------:R-:W-:Y:S01]  /*21470*/  IADD3 R3, R57, 0x20, RZ ;  /* 0x0000002039037810 */ /* 0x000fe20007ffe0ff */
[----:B------:R-:W-:Y:S01]  /*21480*/  BSSY B0, `(.L_x_2062) ;  /* 0x0000033000007945 */ /* 0x000fe20003800000 */
        /* <DEDUP_REMOVED lines=8> */
[----:B---3--:R-:W-:-:S07]  /*21510*/  IMAD.MOV.U32 R3, RZ, RZ, R7 ;  /* 0x000000ffff037224 */ /* 0x008fce00078e0007 */
        /* <DEDUP_REMOVED lines=8> */
[C---:B--2-4-:R-:W-:Y:S02]  /*215a0*/  @!P1 IMAD.WIDE R12, R4.reuse, 0x2, R8 ;  /* 0x00000002040c9825 */ /* 0x054fe400078e0208 */
        /* <DEDUP_REMOVED lines=22> */
[----:B---3--:R-:W-:Y:S01]  /*21710*/  @!P1 IMAD.WIDE R14, R10, 0x2, R8 ;  /* 0x000000020a0e9825 */ /* 0x008fe200078e0208 */
        /* <DEDUP_REMOVED lines=9> */
.L_x_2063:
[----:B------:R-:W-:Y:S05]  /*217b0*/  BSYNC B0 ;  /* 0x0000000000007941 */ /* 0x000fea0003800000 */
.L_x_2062:
[----:B-1--45:R-:W-:Y:S02]  /*217c0*/  IMAD.MOV.U32 R8, RZ, RZ, R58 ;  /* 0x000000ffff087224 */ /* 0x032fe400078e003a */
[----:B------:R-:W-:-:S02]  /*217d0*/  IMAD.MOV.U32 R7, RZ, RZ, R59 ;  /* 0x000000ffff077224 */ /* 0x000fc400078e003b */
        /* <DEDUP_REMOVED lines=27> */
[----:B------:R-:W-:-:S02]  /*21990*/  PRMT R99, R7, 0x7610, R99 ;  /* 0x0000761007637816 */ /* 0x000fc40000000063 */
[----:B------:R-:W-:Y:S02]  /*219a0*/  PRMT R94, R3, 0x7610, R94 ;  /* 0x00007610035e7816 */ /* 0x000fe4000000005e */
[----:B------:R-:W-:Y:S01]  /*219b0*/  PRMT R95, R95, 0x5410, R2 ;  /* 0x000054105f5f7816 */ /* 0x000fe20000000002 */
[----:B------:R-:W-:Y:S05]  /*219c0*/  BRA.DIV ~URZ, `(.L_x_2064) ;  /* 0x00008cc27f007947 */ /* 0x000fea000b800000 */
[----:B------:R1:W3:Y:S02]  /*219d0*/  SHFL.IDX PT, R7, R32, 0x2, 0x181f ;  /* 0x00581f0020077f89 */ /* 0x0002e400000e0000 */
.L_x_2134:
[----:B------:R-:W-:Y:S05]  /*219e0*/  BRA.DIV ~URZ, `(.L_x_2065) ;  /* 0x00008d227f007947 */ /* 0x000fea000b800000 */
[----:B------:R4:W1:Y:S01]  /*219f0*/  SHFL.IDX PT, R8, R33, 0x2, 0x181f ;  /* 0x00581f0021087f89 */ /* 0x00086200000e0000 */
[----:B--23--:R-:W-:-:S03]  /*21a00*/  MOV R9, R7 ;  /* 0x0000000700097202 */ /* 0x00cfc60000000f00 */
[----:B------:R4:W2:Y:S04]  /*21a10*/  SHFL.IDX PT, R14, R23, 0x2, 0x181f ;  /* 0x00581f00170e7f89 */ /* 0x0008a800000e0000 */
[----:B------:R4:W3:Y:S02]  /*21a20*/  SHFL.IDX PT, R2, R34, 0x2, 0x181f ;  /* 0x00581f0022027f89 */ /* 0x0008e400000e0000 */
.L_x_2135:
        /* <DEDUP_REMOVED lines=11> */
[----:B--2---:R-:W-:-:S06]  /*21ae0*/  IMAD.MOV.U32 R3, RZ, RZ, R14 ;  /* 0x000000ffff037224 */ /* 0x004fcc00078e000e */
        /* <DEDUP_REMOVED lines=8> */
[C---:B-1----:R-:W-:Y:S02]  /*21b70*/  @!P1 IMAD.WIDE R12, R4.reuse, 0x2, R8 ;  /* 0x00000002040c9825 */ /* 0x042fe400078e0208 */
[----:B------:R-:W-:Y:S02]  /*21b80*/  @!P0 SHF.R.S32.HI R7, RZ, 0x1f, R10 ;  /* 0x0000001fff078819 */ /* 0x000fe4000001140a */
[----:B---3--:R-:W-:Y:S01]  /*21b90*/  @!P1 IMAD.WIDE R16, R4, 0x2, R2 ;  /* 0x0000000204109825 */ /* 0x008fe200078e0202 */
        /* <DEDUP_REMOVED lines=30> */
.L_x_2067:
[----:B------:R-:W-:Y:S05]  /*21d80*/  BSYNC B0 ;  /* 0x0000000000007941 */ /* 0x000fea0003800000 */
.L_x_2066:
[----:B-1-3-5:R-:W-:Y:S01]  /*21d90*/  IMAD.MOV.U32 R2, RZ, RZ, R68 ;  /* 0x000000ffff027224 */ /* 0x02afe200078e0044 */
[----:B------:R-:W-:Y:S01]  /*21da0*/  CS2R R84, SRZ ;  /* 0x0000000000547805 */ /* 0x000fe2000001ff00 */
        /* <DEDUP_REMOVED lines=22> */
[----:B------:R-:W-:Y:S01]  /*21f10*/  SHF.R.S32.HI R8, RZ, 0x1f, R22 ;  /* 0x0000001fff087819 */ /* 0x000fe20000011416 */
[----:B------:R-:W-:Y:S01]  /*21f20*/  IMAD.SHL.U32 R76, R76, 0x80, RZ ;  /* 0x000000804c4c7824 */ /* 0x000fe200078e00ff */
[----:B------:R-:W-:Y:S01]  /*21f30*/  PRMT R109, R7, 0x7610, R109 ;  /* 0x00007610076d7816 */ /* 0x000fe2000000006d */
[----:B------:R-:W-:Y:S01]  /*21f40*/  IMAD.MOV.U32 R7, RZ, RZ, R63 ;  /* 0x000000ffff077224 */ /* 0x000fe200078e003f */
[----:B------:R-:W-:Y:S01]  /*21f50*/  PRMT R110, R3, 0x7610, R110 ;  /* 0x00007610036e7816 */ /* 0x000fe2000000006e */
[----:B------:R-:W-:Y:S01]  /*21f60*/  IMAD.MOV.U32 R3, RZ, RZ, R54 ;  /* 0x000000ffff037224 */ /* 0x000fe200078e0036 */
[----:B------:R-:W-:Y:S01]  /*21f70*/  PRMT R107, R2, 0x7610, R107 ;  /* 0x00007610026b7816 */ /* 0x000fe2000000006b */
[----:B------:R-:W-:Y:S01]  /*21f80*/  IMAD.MOV.U32 R2, RZ, RZ, R55 ;  /* 0x000000ffff027224 */ /* 0x000fe200078e0037 */
[----:B------:R-:W-:-:S02]  /*21f90*/  LEA.HI R8, R8, R22, RZ, 0x3 ;  /* 0x0000001608087211 */ /* 0x000fc400078f18ff */
[----:B------:R-:W-:Y:S02]  /*21fa0*/  PRMT R108, R7, 0x7610, R108 ;  /* 0x00007610076c7816 */ /* 0x000fe4000000006c */
[----:B------:R-:W-:Y:S02]  /*21fb0*/  PRMT R102, R3, 0x7610, R102 ;  /* 0x0000761003667816 */ /* 0x000fe40000000066 */
[----:B------:R-:W-:Y:S02]  /*21fc0*/  PRMT R103, R103, 0x5410, R2 ;  /* 0x0000541067677816 */ /* 0x000fe40000000002 */
[----:B------:R-:W-:Y:S01]  /*21fd0*/  LEA.HI.SX32 R7, R8, R76, 0x1d ;  /* 0x0000004c08077211 */ /* 0x000fe200078feaff */
[----:B------:R-:W-:Y:S05]  /*21fe0*/  BRA.DIV ~URZ, `(.L_x_2068) ;  /* 0x000088927f007947 */ /* 0x000fea000b800000 */
[----:B------:R1:W2:Y:S02]  /*21ff0*/  SHFL.IDX PT, R9, R32, 0x3, 0x181f ;  /* 0x00781f0020097f89 */ /* 0x0002a400000e0000 */
.L_x_2136:
[----:B------:R-:W-:Y:S05]  /*22000*/  BRA.DIV ~URZ, `(.L_x_2069) ;  /* 0x000088f27f007947 */ /* 0x000fea000b800000 */
[----:B------:R3:W1:Y:S04]  /*22010*/  SHFL.IDX PT, R8, R33, 0x3, 0x181f ;  /* 0x00781f0021087f89 */ /* 0x00066800000e0000 */
[----:B------:R3:W4:Y:S04]  /*22020*/  SHFL.IDX PT, R14, R23, 0x3, 0x181f ;  /* 0x00781f00170e7f89 */ /* 0x00072800000e0000 */
[----:B------:R3:W2:Y:S02]  /*22030*/  SHFL.IDX PT, R2, R34, 0x3, 0x181f ;  /* 0x00781f0022027f89 */ /* 0x0006a400000e0000 */
.L_x_2137:
        /* <DEDUP_REMOVED lines=9> */
[----:B-1-34-:R-:W-:Y:S01]  /*220d0*/  CS2R R32, SRZ ;  /* 0x0000000000207805 */ /* 0x01afe2000001ff00 */
[----:B------:R-:W-:-:S07]  /*220e0*/  IMAD.MOV.U32 R3, RZ, RZ, R14 ;  /* 0x000000ffff037224 */ /* 0x000fce00078e000e */
        /* <DEDUP_REMOVED lines=8> */
[C---:B--2---:R-:W-:Y:S02]  /*22170*/  @!P1 IMAD.WIDE R12, R4.reuse, 0x2, R8 ;  /* 0x00000002040c9825 */ /* 0x044fe400078e0208 */
[----:B------:R-:W-:Y:S02]  /*22180*/  @!P0 SHF.R.S32.HI R7, RZ, 0x1f, R10 ;  /* 0x0000001fff078819 */ /* 0x000fe4000001140a */
[----:B------:R-:W-:Y:S01]  /*22190*/  @!P1 IMAD.WIDE R16, R4, 0x2, R2 ;  /* 0x0000000204109825 */ /* 0x000fe200078e0202 */
        /* <DEDUP_REMOVED lines=30> */
.L_x_2071:
[----:B------:R-:W-:Y:S05]  /*22380*/  BSYNC B0 ;  /* 0x0000000000007941 */ /* 0x000fea0003800000 */
.L_x_2070:
[----:B-1----:R-:W-:Y:S01]  /*22390*/  IADD3 R8, R92, -c[0x0][0x20], RZ ;  /* 0x800008005c087a10 */ /* 0x002fe20007ffe0ff */
[----:B------:R-:W-:-:S04]  /*223a0*/  DEPBAR.LE SB0, 0x1 ;  /* 0x000080400000791a */ /* 0x000fc80000000000 */
[----:B--2---:R1:W2:Y:S04]  /*223b0*/  LDL.64 R2, [R8+0x20] ;  /* 0x0000200008027983 */ /* 0x0042a80000100a00 */
[----:B-1----:R-:W3:Y:S01]  /*223c0*/  LDL.64 R8, [R8+0x28] ;  /* 0x0000280008087983 */ /* 0x002ee20000100a00 */
[----:B------:R-:W-:Y:S03]  /*223d0*/  WARPSYNC 0xffffffff ;  /* 0xffffffff00007948 */ /* 0x000fe60003800000 */
[----:B------:R-:W-:Y:S01]  /*223e0*/  BAR.SYNC.DEFER_BLOCKING 0x0 ;  /* 0x0000000000007b1d */ /* 0x000fe20000010000 */
[----:B------:R-:W-:-:S05]  /*223f0*/  SHF.R.S32.HI R10, RZ, 0x1f, R22 ;  /* 0x0000001fff0a7819 */ /* 0x000fca0000011416 */
[----:B--2---:R1:W2:Y:S04]  /*22400*/  LD.E R14, [R2.64] ;  /* 0x00000004020e7980 */ /* 0x0042a8000c101900 */
[----:B---3--:R3:W4:Y:S01]  /*22410*/  LD.E.64 R12, [R8.64] ;  /* 0x00000004080c7980 */ /* 0x008722000c101b00 */
[----:B-----5:R-:W-:Y:S01]  /*22420*/  IMAD.MOV.U32 R7, RZ, RZ, R79 ;  /* 0x000000ffff077224 */ /* 0x020fe200078e004f */
[----:B------:R-:W-:Y:S01]  /*22430*/  BSSY B1, `(.L_x_2072) ;  /* 0x00000e5000017945 */ /* 0x000fe20003800000 */
[----:B-1----:R-:W-:Y:S02]  /*22440*/  IMAD.MOV.U32 R2, RZ, RZ, R84 ;  /* 0x000000ffff027224 */ /* 0x002fe400078e0054 */
[----:B------:R-:W-:-:S03]  /*22450*/  IMAD.MOV.U32 R3, RZ, RZ, R85 ;  /* 0x000000ffff037224 */ /* 0x000fc600078e0055 */
[----:B------:R-:W-:Y:S01]  /*22460*/  PRMT R118, R2, 0x7610, R118 ;  /* 0x0000761002767816 */ /* 0x000fe20000000076 */
[----:B------:R-:W-:-:S03]  /*22470*/  IMAD.MOV.U32 R2, RZ, RZ, R78 ;  /* 0x000000ffff027224 */ /* 0x000fc600078e004e */
[----:B------:R-:W-:Y:S02]  /*22480*/  PRMT R118, R118, 0x5410, R3 ;  /* 0x0000541076767816 */ /* 0x000fe40000000003 */
[----:B------:R-:W-:Y:S01]  /*22490*/  PRMT R116, R2, 0x5410, R7 ;  /* 0x0000541002747816 */ /* 0x000fe20000000007 */
[----:B------:R-:W-:-:S05]  /*224a0*/  IMAD.MOV.U32 R7, RZ, RZ, R75 ;  /* 0x000000ffff077224 */ /* 0x000fca00078e004b */
[----:B------:R-:W-:Y:S02]  /*224b0*/  PRMT R114, R114, 0x5410, R7 ;  /* 0x0000541072727816 */ /* 0x000fe40000000007 */
[CC--:B---3--:R-:W-:Y:S01]  /*224c0*/  LEA.HI R8, R10.reuse, R22.reuse, RZ, 0x3 ;  /* 0x000000160a087211 */ /* 0x0c8fe200078f18ff */
[----:B------:R-:W-:Y:S01]  /*224d0*/  IMAD.SHL.U32 R9, R93, 0x40, RZ ;  /* 0x000000405d097824 */ /* 0x000fe200078e00ff */
[----:B------:R-:W-:Y:S02]  /*224e0*/  LEA.HI R10, R10, R22, RZ, 0x6 ;  /* 0x000000160a0a7211 */ /* 0x000fe400078f30ff */
[----:B------:R-:W-:Y:S01]  /*224f0*/  LOP3.LUT R2, R8, 0xfffffff8, RZ, 0xc0, !PT ;  /* 0xfffffff808027812 */ /* 0x000fe200078ec0ff */
[----:B------:R-:W-:-:S04]  /*22500*/  IMAD.MOV.U32 R8, RZ, RZ, R74 ;  /* 0x000000ffff087224 */ /* 0x000fc800078e004a */
[----:B------:R-:W-:Y:S01]  /*22510*/  IMAD.IADD R3, R22, 0x1, -R2 ;  /* 0x0000000116037824 */ /* 0x000fe200078e0a02 */
[----:B------:R-:W-:Y:S02]  /*22520*/  LOP3.LUT R2, R9, 0x1c0, RZ, 0xc0, !PT ;  /* 0x000001c009027812 */ /* 0x000fe400078ec0ff */
[----:B------:R-:W-:Y:S01]  /*22530*/  PRMT R113, R8, 0x7610, R113 ;  /* 0x0000761008717816 */ /* 0x000fe20000000071 */
[----:B------:R-:W-:Y:S02]  /*22540*/  IMAD.SHL.U32 R3, R3, 0x8, RZ ;  /* 0x0000000803037824 */ /* 0x000fe400078e00ff */
[----:B------:R-:W-:-:S03]  /*22550*/  IMAD.MOV.U32 R8, RZ, RZ, R72 ;  /* 0x000000ffff087224 */ /* 0x000fc600078e0048 */
[----:B------:R-:W-:Y:S01]  /*22560*/  LOP3.LUT R7, R2, 0x38, R3, 0xf8, !PT ;  /* 0x0000003802077812 */ /* 0x000fe200078ef803 */
[----:B------:R-:W-:Y:S01]  /*22570*/  IMAD.MOV.U32 R3, RZ, RZ, R73 ;  /* 0x000000ffff037224 */ /* 0x000fe200078e0049 */
[----:B------:R-:W-:-:S04]  /*22580*/  SHF.R.U32.HI R2, RZ, 0x3, R2 ;  /* 0x00000003ff027819 */ /* 0x000fc80000011602 */
[----:B------:R-:W-:Y:S01]  /*22590*/  PRMT R92, R8, 0x5410, R3 ;  /* 0x00005410085c7816 */ /* 0x000fe20000000003 */
[----:B------:R-:W-:Y:S01]  /*225a0*/  IMAD.MOV.U32 R3, RZ, RZ, R82 ;  /* 0x000000ffff037224 */ /* 0x000fe200078e0052 */
[----:B------:R-:W-:Y:S01]  /*225b0*/  LOP3.LUT R7, R7, R2, RZ, 0x3c, !PT ;  /* 0x0000000207077212 */ /* 0x000fe200078e3cff */
[----:B------:R-:W-:Y:S02]  /*225c0*/  IMAD.MOV.U32 R2, RZ, RZ, R83 ;  /* 0x000000ffff027224 */ /* 0x000fe400078e0053 */
[----:B------:R-:W-:-:S03]  /*225d0*/  IMAD.SHL.U32 R8, R10, 0x8, RZ ;  /* 0x000000080a087824 */ /* 0x000fc600078e00ff */
[----:B------:R-:W-:Y:S01]  /*225e0*/  PRMT R117, R3, 0x5410, R2 ;  /* 0x0000541003757816 */ /* 0x000fe20000000002 */
[----:B------:R-:W-:Y:S01]  /*225f0*/  IMAD.MOV.U32 R3, RZ, RZ, R80 ;  /* 0x000000ffff037224 */ /* 0x000fe200078e0050 */
[----:B------:R-:W-:Y:S01]  /*22600*/  LOP3.LUT R8, R7, 0xfffffe00, R8, 0xf8, !PT ;  /* 0xfffffe0007087812 */ /* 0x000fe200078ef808 */
[----:B------:R-:W-:-:S05]  /*22610*/  IMAD.MOV.U32 R2, RZ, RZ, R81 ;  /* 0x000000ffff027224 */ /* 0x000fca00078e0051 */
[----:B------:R-:W-:Y:S01]  /*22620*/  PRMT R115, R3, 0x5410, R2 ;  /* 0x0000541003737816 */ /* 0x000fe20000000002 */
[----:B------:R-:W-:Y:S02]  /*22630*/  IMAD.MOV.U32 R3, RZ, RZ, R76 ;  /* 0x000000ffff037224 */ /* 0x000fe400078e004c */
[----:B------:R-:W-:-:S03]  /*22640*/  IMAD.MOV.U32 R2, RZ, RZ, R77 ;  /* 0x000000ffff027224 */ /* 0x000fc600078e004d */
[----:B------:R-:W-:Y:S01]  /*22650*/  PRMT R111, R3, 0x7610, R111 ;  /* 0x00007610036f7816 */ /* 0x000fe2000000006f */
[----:B------:R-:W-:Y:S01]  /*22660*/  IMAD.MOV.U32 R3, RZ, RZ, R32 ;  /* 0x000000ffff037224 */ /* 0x000fe200078e0020 */
[----:B------:R-:W-:Y:S01]  /*22670*/  PRMT R112, R112, 0x5410, R2 ;  /* 0x0000541070707816 */ /* 0x000fe20000000002 */
[----:B------:R-:W-:Y:S02]  /*22680*/  IMAD.MOV.U32 R2, RZ, RZ, R33 ;  /* 0x000000ffff027224 */ /* 0x000fe400078e0021 */
[----:B--2---:R-:W-:-:S03]  /*22690*/  IMAD R9, R14, -0x80, R35 ;  /* 0xffffff800e097824 */ /* 0x004fc600078e0223 */
[----:B------:R-:W-:Y:S02]  /*226a0*/  PRMT R35, R3, 0x5410, R2 ;  /* 0x0000541003237816 */ /* 0x000fe40000000002 */
[----:B------:R-:W-:-:S04]  /*226b0*/  IMNMX R34, R9, 0x80, PT ;  /* 0x0000008009227817 */ /* 0x000fc80003800200 */
[----:B------:R-:W-:Y:S01]  /*226c0*/  ISETP.GE.AND P0, PT, R93, R34, PT ;  /* 0x000000225d00720c */ /* 0x000fe20003f06270 */
[----:B----4-:R-:W-:-:S12]  /*226d0*/  IMAD.WIDE.U32 R8, R8, 0x2, R12 ;  /* 0x0000000208087825 */ /* 0x010fd800078e000c */
[----:B------:R-:W-:Y:S05]  /*226e0*/  @P0 BRA `(.L_x_2073) ;  /* 0x00000b9000000947 */ /* 0x000fea0003800000 */
[----:B------:R-:W-:Y:S01]  /*226f0*/  ISETP.GE.AND P0, PT, R4, R0, PT ;  /* 0x000000000400720c */ /* 0x000fe20003f06270 */
[----:B------:R-:W-:-:S12]  /*22700*/  BSSY B0, `(.L_x_2074) ;  /* 0x000002c000007945 */ /* 0x000fd80003800000 */
[----:B------:R-:W-:Y:S05]  /*22710*/  @P0 BRA `(.L_x_2075) ;  /* 0x000002a000000947 */ /* 0x000fea0003800000 */
[----:B------:R-:W2:Y:S01]  /*22720*/  LD.E.128 R12, [R8.64] ;  /* 0x00000004080c7980 */ /* 0x000ea2000c101d00 */
[----:B------:R-:W-:Y:S02]  /*22730*/  SHF.R.U32.HI R2, RZ, 0x10, R19 ;  /* 0x00000010ff027819 */ /* 0x000fe40000011613 */
[----:B------:R-:W-:-:S03]  /*22740*/  SHF.R.U32.HI R3, RZ, 0x10, R21 ;  /* 0x00000010ff037819 */ /* 0x000fc60000011615 */
[----:B------:R-:W-:Y:S02]  /*22750*/  HADD2.F32 R2, -RZ, R2.H0_H0 ;  /* 0x20000002ff027230 */ /* 0x000fe40000004100 */
[----:B------:R-:W-:Y:S02]  /*22760*/  HADD2.F32 R3, -RZ, R3.H0_H0 ;  /* 0x20000003ff037230 */ /* 0x000fe40000004100 */
[--C-:B--2---:R-:W-:Y:S02]  /*22770*/  HADD2.F32 R7, -RZ, R15.reuse.H1_H1 ;  /* 0x3000000fff077230 */ /* 0x104fe40000004100 */
[----:B------:R-:W-:-:S03]  /*22780*/  HADD2.F32 R10, -RZ, R15.H0_H0 ;  /* 0x2000000fff0a7230 */ /* 0x000fc60000004100 */
[CC--:B------:R-:W-:Y:S02]  /*22790*/  FMUL.FTZ R15, R7.reuse, R2.reuse ;  /* 0x00000002070f7220 */ /* 0x0c0fe40000410000 */
[-C--:B------:R-:W-:Y:S02]  /*227a0*/  FMUL.FTZ R7, R7, R3.reuse ;  /* 0x0000000307077220 */ /* 0x080fe40000410000 */
[C---:B------:R-:W-:Y:S01]  /*227b0*/  FFMA.FTZ R17, R10.reuse, R3, -R15 ;  /* 0x000000030a117223 */ /* 0x040fe2000001080f */
[--C-:B------:R-:W-:Y:S01]  /*227c0*/  HADD2.F32 R3, -RZ, R86.reuse.H1_H1 ;  /* 0x30000056ff037230 */ /* 0x100fe20000004100 */
[----:B------:R-:W-:Y:S01]  /*227d0*/  FFMA.FTZ R16, R10, R2, R7 ;  /* 0x000000020a107223 */ /* 0x000fe20000010007 */
[----:B------:R-:W-:Y:S01]  /*227e0*/  HADD2.F32 R2, -RZ, R86.H0_H0 ;  /* 0x20000056ff027230 */ /* 0x000fe20000004100 */
[----:B------:R-:W-:Y:S01]  /*227f0*/  SHF.R.U64 R15, R18, 0x10, R19 ;  /* 0x00000010120f7819 */ /* 0x000fe20000001213 */
[--C-:B------:R-:W-:Y:S02]  /*22800*/  HADD2.F32 R7, -RZ, R12.reuse.H1_H1 ;  /* 0x3000000cff077230 */ /* 0x100fe40000004100 */
[----:B------:R-:W-:-:S02]  /*22810*/  HADD2.F32 R10, -RZ, R12.H0_H0 ;  /* 0x2000000cff0a7230 */ /* 0x000fc40000004100 */
[----:B------:R-:W-:Y:S01]  /*22820*/  HADD2.F32 R15, -RZ, R15.H0_H0 ;  /* 0x2000000fff0f7230 */ /* 0x000fe20000004100 */
[CC--:B------:R-:W-:Y:S02]  /*22830*/  FMUL.FTZ R12, R7.reuse, R2.reuse ;  /* 0x00000002070c7220 */ /* 0x0c0fe40000410000 */
[-C--:B------:R-:W-:Y:S02]  /*22840*/  FMUL.FTZ R7, R7, R3.reuse ;  /* 0x0000000307077220 */ /* 0x080fe40000410000 */
[C---:B------:R-:W-:Y:S01]  /*22850*/  FFMA.FTZ R23, R10.reuse, R3, -R12 ;  /* 0x000000030a177223 */ /* 0x040fe2000001080c */
[--C-:B------:R-:W-:Y:S01]  /*22860*/  HADD2.F32 R3, -RZ, R87.reuse.H1_H1 ;  /* 0x30000057ff037230 */ /* 0x100fe20000004100 */
[----:B------:R-:W-:Y:S01]  /*22870*/  FFMA.FTZ R22, R10, R2, R7 ;  /* 0x000000020a167223 */ /* 0x000fe20000010007 */
[----:B------:R-:W-:Y:S01]  /*22880*/  HADD2.F32 R7, -RZ, R14.H1_H1 ;  /* 0x3000000eff077230 */ /* 0x000fe20000004100 */
[----:B------:R-:W-:Y:S01]  /*22890*/  SHF.R.U64 R12, R20, 0x10, R21 ;  /* 0x00000010140c7819 */ /* 0x000fe20000001215 */
[----:B------:R-:W-:-:S02]  /*228a0*/  HADD2.F32 R2, -RZ, R87.H0_H0 ;  /* 0x20000057ff027230 */ /* 0x000fc40000004100 */
[----:B------:R-:W-:Y:S01]  /*228b0*/  HADD2.F32 R10, -RZ, R14.H0_H0 ;  /* 0x2000000eff0a7230 */ /* 0x000fe20000004100 */
[CC--:B------:R-:W-:Y:S01]  /*228c0*/  FMUL.FTZ R14, R7.reuse, R3.reuse ;  /* 0x00000003070e7220 */ /* 0x0c0fe20000410000 */
[----:B------:R-:W-:Y:S01]  /*228d0*/  HADD2.F32 R12, -RZ, R12.H0_H0 ;  /* 0x2000000cff0c7230 */ /* 0x000fe20000004100 */
[-C--:B------:R-:W-:Y:S02]  /*228e0*/  FMUL.FTZ R18, R7, R2.reuse ;  /* 0x0000000207127220 */ /* 0x080fe40000410000 */
[C---:B------:R-:W-:Y:S01]  /*228f0*/  FFMA.FTZ R14, R10.reuse, R2, R14 ;  /* 0x000000020a0e7223 */ /* 0x040fe2000001000e */
[--C-:B------:R-:W-:Y:S01]  /*22900*/  HADD2.F32 R2, -RZ, R13.reuse.H1_H1 ;  /* 0x3000000dff027230 */ /* 0x100fe20000004100 */
[----:B------:R-:W-:Y:S01]  /*22910*/  FFMA.FTZ R18, R10, R3, -R18 ;  /* 0x000000030a127223 */ /* 0x000fe20000010812 */
[----:B------:R-:W-:-:S03]  /*22920*/  HADD2.F32 R3, -RZ, R13.H0_H0 ;  /* 0x2000000dff037230 */ /* 0x000fc60000004100 */
[----:B------:R-:W-:Y:S01]  /*22930*/  FMUL.FTZ R7, R2, R15 ;  /* 0x0000000f02077220 */ /* 0x000fe20000410000 */
[----:B------:R-:W-:Y:S01]  /*22940*/  F2FP.PACK_AB R14, R14, R18 ;  /* 0x000000120e0e723e */ /* 0x000fe200000000ff */
[-C--:B------:R-:W-:Y:S02]  /*22950*/  FMUL.FTZ R13, R2, R12.reuse ;  /* 0x0000000c020d7220 */ /* 0x080fe40000410000 */
[C---:B------:R-:W-:Y:S01]  /*22960*/  FFMA.FTZ R2, R3.reuse, R12, -R7 ;  /* 0x0000000c03027223 */ /* 0x040fe20000010807 */
[----:B------:R-:W-:Y:S01]  /*22970*/  F2FP.PACK_AB R12, R22, R23 ;  /* 0x00000017160c723e */ /* 0x000fe200000000ff */
[----:B------:R-:W-:Y:S01]  /*22980*/  FFMA.FTZ R13, R3, R15, R13 ;  /* 0x0000000f030d7223 */ /* 0x000fe2000001000d */
[----:B------:R-:W-:-:S04]  /*22990*/  F2FP.PACK_AB R15, R16, R17 ;  /* 0x00000011100f723e */ /* 0x000fc800000000ff */
[----:B------:R-:W-:-:S05]  /*229a0*/  F2FP.PACK_AB R13, R13, R2 ;  /* 0x000000020d0d723e */ /* 0x000fca00000000ff */
[----:B------:R1:W-:Y:S02]  /*229b0*/  ST.E.128 [R8.64], R12 ;  /* 0x0000000c08007985 */ /* 0x0003e4000c101d04 */
.L_x_2075:
[----:B------:R-:W-:Y:S05]  /*229c0*/  BSYNC B0 ;  /* 0x0000000000007941 */ /* 0x000fea0003800000 */
.L_x_2074:
[----:B------:R-:W-:Y:S01]  /*229d0*/  IADD3 R2, R4, 0x20, RZ ;  /* 0x0000002004027810 */ /* 0x000fe20007ffe0ff */
[----:B------:R-:W-:Y:S03]  /*229e0*/  BSSY B0, `(.L_x_2076) ;  /* 0x000002d000007945 */ /* 0x000fe60003800000 */
[----:B------:R-:W-:-:S13]  /*229f0*/  ISETP.GE.AND P0, PT, R2, R0, PT ;  /* 0x000000000200720c */ /* 0x000fda0003f06270 */
[----:B------:R-:W-:Y:S05]  /*22a00*/  @P0 BRA `(.L_x_2077) ;  /* 0x000002a000000947 */ /* 0x000fea0003800000 */
[----:B-1----:R-:W2:Y:S01]  /*22a10*/  LD.E.128 R12, [R8.64+0x4000] ;  /* 0x00400004080c7980 */ /* 0x002ea2000c101d00 */
[----:B------:R-:W-:Y:S02]  /*22a20*/  SHF.R.U32.HI R2, RZ, 0x10, R25 ;  /* 0x00000010ff027819 */ /* 0x000fe40000011619 */
[----:B------:R-:W-:Y:S02]  /*22a30*/  SHF.R.U32.HI R3, RZ, 0x10, R27 ;  /* 0x00000010ff037819 */ /* 0x000fe4000001161b */
[----:B------:R-:W-:Y:S01]  /*22a40*/  SHF.R.U64 R16, R24, 0x10, R25 ;  /* 0x0000001018107819 */ /* 0x000fe20000001219 */
[----:B------:R-:W-:Y:S02]  /*22a50*/  HADD2.F32 R2, -RZ, R2.H0_H0 ;  /* 0x20000002ff027230 */ /* 0x000fe40000004100 */
[----:B------:R-:W-:Y:S02]  /*22a60*/  HADD2.F32 R3, -RZ, R3.H0_H0 ;  /* 0x20000003ff037230 */ /* 0x000fe40000004100 */
[----:B------:R-:W-:-:S02]  /*22a70*/  HADD2.F32 R21, -RZ, R16.H0_H0 ;  /* 0x20000010ff157230 */ /* 0x000fc40000004100 */
[--C-:B--2---:R-:W-:Y:S02]  /*22a80*/  HADD2.F32 R7, -RZ, R15.reuse.H1_H1 ;  /* 0x3000000fff077230 */ /* 0x104fe40000004100 */
[----:B------:R-:W-:-:S03]  /*22a90*/  HADD2.F32 R10, -RZ, R15.H0_H0 ;  /* 0x2000000fff0a7230 */ /* 0x000fc60000004100 */
[CC--:B------:R-:W-:Y:S02]  /*22aa0*/  FMUL.FTZ R15, R7.reuse, R2.reuse ;  /* 0x00000002070f7220 */ /* 0x0c0fe40000410000 */
[-C--:B------:R-:W-:Y:S02]  /*22ab0*/  FMUL.FTZ R7, R7, R3.reuse ;  /* 0x0000000307077220 */ /* 0x080fe40000410000 */
[C---:B------:R-:W-:Y:S01]  /*22ac0*/  FFMA.FTZ R18, R10.reuse, R3, -R15 ;  /* 0x000000030a127223 */ /* 0x040fe2000001080f */
[----:B------:R-:W-:Y:S01]  /*22ad0*/  HADD2.F32 R3, -RZ, R89.H0_H0 ;  /* 0x20000059ff037230 */ /* 0x000fe20000004100 */
        /* <DEDUP_REMOVED lines=9> */
[----:B------:R-:W-:Y:S01]  /*22b70*/  HADD2.F32 R3, -RZ, R14.H1_H1 ;  /* 0x3000000eff037230 */ /* 0x000fe20000004100 */
[----:B------:R-:W-:Y:S01]  /*22b80*/  FFMA.FTZ R19, R10, R2, R7 ;  /* 0x000000020a137223 */ /* 0x000fe20000010007 */
[----:B------:R-:W-:Y:S02]  /*22b90*/  HADD2.F32 R7, -RZ, R88.H1_H1 ;  /* 0x30000058ff077230 */ /* 0x000fe40000004100 */
[----:B------:R-:W-:-:S02]  /*22ba0*/  HADD2.F32 R2, -RZ, R89.H1_H1 ;  /* 0x30000059ff027230 */ /* 0x000fc40000004100 */
[----:B------:R-:W-:Y:S01]  /*22bb0*/  HADD2.F32 R10, -RZ, R14.H0_H0 ;  /* 0x2000000eff0a7230 */ /* 0x000fe20000004100 */
[C---:B------:R-:W-:Y:S01]  /*22bc0*/  FMUL.FTZ R16, R3.reuse, R7 ;  /* 0x0000000703107220 */ /* 0x040fe20000410000 */
[--C-:B------:R-:W-:Y:S01]  /*22bd0*/  HADD2.F32 R12, -RZ, R13.reuse.H1_H1 ;  /* 0x3000000dff0c7230 */ /* 0x100fe20000004100 */
[-C--:B------:R-:W-:Y:S02]  /*22be0*/  FMUL.FTZ R14, R3, R2.reuse ;  /* 0x00000002030e7220 */ /* 0x080fe40000410000 */
[----:B------:R-:W-:Y:S01]  /*22bf0*/  FFMA.FTZ R16, R10, R2, -R16 ;  /* 0x000000020a107223 */ /* 0x000fe20000010810 */
[----:B------:R-:W-:Y:S01]  /*22c00*/  HADD2.F32 R2, -RZ, R13.H0_H0 ;  /* 0x2000000dff027230 */ /* 0x000fe20000004100 */
[C---:B------:R-:W-:Y:S02]  /*22c10*/  FMUL.FTZ R3, R12.reuse, R21 ;  /* 0x000000150c037220 */ /* 0x040fe40000410000 */
[----:B------:R-:W-:Y:S01]  /*22c20*/  FMUL.FTZ R13, R12, R15 ;  /* 0x0000000f0c0d7220 */ /* 0x000fe20000410000 */
[----:B------:R-:W-:Y:S01]  /*22c30*/  F2FP.PACK_AB R12, R19, R20 ;  /* 0x00000014130c723e */ /* 0x000fe200000000ff */
[----:B------:R-:W-:-:S02]  /*22c40*/  FFMA.FTZ R14, R10, R7, R14 ;  /* 0x000000070a0e7223 */ /* 0x000fc4000001000e */
[C---:B------:R-:W-:Y:S01]  /*22c50*/  FFMA.FTZ R3, R2.reuse, R15, -R3 ;  /* 0x0000000f02037223 */ /* 0x040fe20000010803 */
[----:B------:R-:W-:Y:S01]  /*22c60*/  F2FP.PACK_AB R15, R17, R18 ;  /* 0x00000012110f723e */ /* 0x000fe200000000ff */
[----:B------:R-:W-:Y:S01]  /*22c70*/  FFMA.FTZ R13, R2, R21, R13 ;  /* 0x00000015020d7223 */ /* 0x000fe2000001000d */
[----:B------:R-:W-:-:S04]  /*22c80*/  F2FP.PACK_AB R14, R14, R16 ;  /* 0x000000100e0e723e */ /* 0x000fc800000000ff */
[----:B------:R-:W-:-:S05]  /*22c90*/  F2FP.PACK_AB R13, R13, R3 ;  /* 0x000000030d0d723e */ /* 0x000fca00000000ff */
[----:B------:R1:W-:Y:S02]  /*22ca0*/  ST.E.128 [R8.64+0x4000], R12 ;  /* 0x0040000c08007985 */ /* 0x0003e4000c101d04 */
.L_x_2077:
[----:B------:R-:W-:Y:S05]  /*22cb0*/  BSYNC B0 ;  /* 0x0000000000007941 */ /* 0x000fea0003800000 */
.L_x_2076:
[----:B------:R-:W-:Y:S01]  /*22cc0*/  IADD3 R2, R4, 0x40, RZ ;  /* 0x0000004004027810 */ /* 0x000fe20007ffe0ff */
[----:B------:R-:W-:Y:S03]  /*22cd0*/  BSSY B0, `(.L_x_2078) ;  /* 0x000002d000007945 */ /* 0x000fe60003800000 */
[----:B------:R-:W-:-:S13]  /*22ce0*/  ISETP.GE.AND P0, PT, R2, R0, PT ;  /* 0x000000000200720c */ /* 0x000fda0003f06270 */
[----:B------:R-:W-:Y:S05]  /*22cf0*/  @P0 BRA `(.L_x_2079) ;  /* 0x000002a000000947 */ /* 0x000fea0003800000 */
[----:B-1----:R-:W2:Y:S01]  /*22d00*/  LD.E.128 R12, [R8.64+0x8000] ;  /* 0x00800004080c7980 */ /* 0x002ea2000c101d00 */
[----:B------:R-:W-:Y:S01]  /*22d10*/  SHF.R.U32.HI R10, RZ, 0x10, R31 ;  /* 0x00000010ff0a7819 */ /* 0x000fe2000001161f */
[--C-:B------:R-:W-:Y:S01]  /*22d20*/  HADD2.F32 R16, -RZ, R90.reuse.H1_H1 ;  /* 0x3000005aff107230 */ /* 0x100fe20000004100 */
[--C-:B------:R-:W-:Y:S01]  /*22d30*/  SHF.R.U32.HI R7, RZ, 0x10, R29.reuse ;  /* 0x00000010ff077819 */ /* 0x100fe2000001161d */
[----:B------:R-:W-:Y:S01]  /*22d40*/  HADD2.F32 R18, -RZ, R90.H0_H0 ;  /* 0x2000005aff127230 */ /* 0x000fe20000004100 */
[----:B------:R-:W-:Y:S01]  /*22d50*/  SHF.R.U64 R19, R28, 0x10, R29 ;  /* 0x000000101c137819 */ /* 0x000fe2000000121d */
[----:B------:R-:W-:Y:S01]  /*22d60*/  HADD2.F32 R24, -RZ, R10.H0_H0 ;  /* 0x2000000aff187230 */ /* 0x000fe20000004100 */
[----:B------:R-:W-:Y:S01]  /*22d70*/  SHF.R.U64 R20, R30, 0x10, R31 ;  /* 0x000000101e147819 */ /* 0x000fe2000000121f */
[----:B------:R-:W-:Y:S02]  /*22d80*/  HADD2.F32 R23, -RZ, R7.H0_H0 ;  /* 0x20000007ff177230 */ /* 0x000fe40000004100 */
[----:B------:R-:W-:-:S02]  /*22d90*/  HADD2.F32 R19, -RZ, R19.H0_H0 ;  /* 0x20000013ff137230 */ /* 0x000fc40000004100 */
[----:B------:R-:W-:Y:S02]  /*22da0*/  HADD2.F32 R20, -RZ, R20.H0_H0 ;  /* 0x20000014ff147230 */ /* 0x000fe40000004100 */
[--C-:B--2---:R-:W-:Y:S02]  /*22db0*/  HADD2.F32 R2, -RZ, R15.reuse.H1_H1 ;  /* 0x3000000fff027230 */ /* 0x104fe40000004100 */
[----:B------:R-:W-:Y:S02]  /*22dc0*/  HADD2.F32 R17, -RZ, R15.H0_H0 ;  /* 0x2000000fff117230 */ /* 0x000fe40000004100 */
[--C-:B------:R-:W-:Y:S01]  /*22dd0*/  HADD2.F32 R3, -RZ, R12.reuse.H1_H1 ;  /* 0x3000000cff037230 */ /* 0x100fe20000004100 */
[CC--:B------:R-:W-:Y:S01]  /*22de0*/  FMUL.FTZ R21, R2.reuse, R24.reuse ;  /* 0x0000001802157220 */ /* 0x0c0fe20000410000 */
[----:B------:R-:W-:Y:S01]  /*22df0*/  HADD2.F32 R15, -RZ, R12.H0_H0 ;  /* 0x2000000cff0f7230 */ /* 0x000fe20000004100 */
[-C--:B------:R-:W-:Y:S01]  /*22e00*/  FMUL.FTZ R2, R2, R23.reuse ;  /* 0x0000001702027220 */ /* 0x080fe20000410000 */
[--C-:B------:R-:W-:Y:S01]  /*22e10*/  HADD2.F32 R12, -RZ, R14.reuse.H0_H0 ;  /* 0x2000000eff0c7230 */ /* 0x100fe20000004100 */
[C---:B------:R-:W-:Y:S01]  /*22e20*/  FFMA.FTZ R21, R17.reuse, R23, -R21 ;  /* 0x0000001711157223 */ /* 0x040fe20000010815 */
[--C-:B------:R-:W-:Y:S01]  /*22e30*/  HADD2.F32 R10, -RZ, R13.reuse.H0_H0 ;  /* 0x2000000dff0a7230 */ /* 0x100fe20000004100 */
[----:B------:R-:W-:Y:S01]  /*22e40*/  FFMA.FTZ R17, R17, R24, R2 ;  /* 0x0000001811117223 */ /* 0x000fe20000010002 */
[----:B------:R-:W-:Y:S01]  /*22e50*/  HADD2.F32 R7, -RZ, R13.H1_H1 ;  /* 0x3000000dff077230 */ /* 0x000fe20000004100 */
[C---:B------:R-:W-:Y:S01]  /*22e60*/  FMUL.FTZ R22, R3.reuse, R18 ;  /* 0x0000001203167220 */ /* 0x040fe20000410000 */
[----:B------:R-:W-:Y:S01]  /*22e70*/  HADD2.F32 R14, -RZ, R14.H1_H1 ;  /* 0x3000000eff0e7230 */ /* 0x000fe20000004100 */
[-C--:B------:R-:W-:Y:S01]  /*22e80*/  FMUL.FTZ R13, R3, R16.reuse ;  /* 0x00000010030d7220 */ /* 0x080fe20000410000 */
[--C-:B------:R-:W-:Y:S01]  /*22e90*/  HADD2.F32 R2, -RZ, R91.reuse.H0_H0 ;  /* 0x2000005bff027230 */ /* 0x100fe20000004100 */
[C---:B------:R-:W-:Y:S01]  /*22ea0*/  FFMA.FTZ R22, R15.reuse, R16, -R22 ;  /* 0x000000100f167223 */ /* 0x040fe20000010816 */
[----:B------:R-:W-:Y:S01]  /*22eb0*/  HADD2.F32 R3, -RZ, R91.H1_H1 ;  /* 0x3000005bff037230 */ /* 0x000fe20000004100 */
[----:B------:R-:W-:-:S02]  /*22ec0*/  FFMA.FTZ R18, R15, R18, R13 ;  /* 0x000000120f127223 */ /* 0x000fc4000001000d */
[C---:B------:R-:W-:Y:S02]  /*22ed0*/  FMUL.FTZ R16, R14.reuse, R2 ;  /* 0x000000020e107220 */ /* 0x040fe40000410000 */
[----:B------:R-:W-:Y:S02]  /*22ee0*/  FMUL.FTZ R14, R14, R3 ;  /* 0x000000030e0e7220 */ /* 0x000fe40000410000 */
[C---:B------:R-:W-:Y:S02]  /*22ef0*/  FMUL.FTZ R15, R7.reuse, R20 ;  /* 0x00000014070f7220 */ /* 0x040fe40000410000 */
[----:B------:R-:W-:Y:S02]  /*22f00*/  FMUL.FTZ R13, R7, R19 ;  /* 0x00000013070d7220 */ /* 0x000fe40000410000 */
[C---:B------:R-:W-:Y:S02]  /*22f10*/  FFMA.FTZ R14, R12.reuse, R2, R14 ;  /* 0x000000020c0e7223 */ /* 0x040fe4000001000e */
[----:B------:R-:W-:Y:S01]  /*22f20*/  FFMA.FTZ R3, R12, R3, -R16 ;  /* 0x000000030c037223 */ /* 0x000fe20000010810 */
[----:B------:R-:W-:Y:S01]  /*22f30*/  F2FP.PACK_AB R12, R18, R22 ;  /* 0x00000016120c723e */ /* 0x000fe200000000ff */
[C---:B------:R-:W-:Y:S01]  /*22f40*/  FFMA.FTZ R2, R10.reuse, R19, -R15 ;  /* 0x000000130a027223 */ /* 0x040fe2000001080f */
[----:B------:R-:W-:Y:S01]  /*22f50*/  F2FP.PACK_AB R15, R17, R21 ;  /* 0x00000015110f723e */ /* 0x000fe200000000ff */
[----:B------:R-:W-:Y:S01]  /*22f60*/  FFMA.FTZ R13, R10, R20, R13 ;  /* 0x000000140a0d7223 */ /* 0x000fe2000001000d */
[----:B------:R-:W-:-:S04]  /*22f70*/  F2FP.PACK_AB R14, R14, R3 ;  /* 0x000000030e0e723e */ /* 0x000fc800000000ff */
[----:B------:R-:W-:-:S05]  /*22f80*/  F2FP.PACK_AB R13, R13, R2 ;  /* 0x000000020d0d723e */ /* 0x000fca00000000ff */
[----:B------:R1:W-:Y:S02]  /*22f90*/  ST.E.128 [R8.64+0x8000], R12 ;  /* 0x0080000c08007985 */ /* 0x0003e4000c101d04 */
.L_x_2079:
[----:B------:R-:W-:Y:S05]  /*22fa0*/  BSYNC B0 ;  /* 0x0000000000007941 */ /* 0x000fea0003800000 */
.L_x_2078:
[----:B------:R-:W-:-:S04]  /*22fb0*/  IADD3 R2, R4, 0x60, RZ ;  /* 0x0000006004027810 */ /* 0x000fc80007ffe0ff */
[----:B------:R-:W-:-:S13]  /*22fc0*/  ISETP.GE.AND P0, PT, R2, R0, PT ;  /* 0x000000000200720c */ /* 0x000fda0003f06270 */
[----:B------:R-:W-:Y:S05]  /*22fd0*/  @P0 BRA `(.L_x_2073) ;  /* 0x000002a000000947 */ /* 0x000fea0003800000 */
[----:B-1----:R-:W2:Y:S01]  /*22fe0*/  LD.E.128 R12, [R8.64+0xc000] ;  /* 0x00c00004080c7980 */ /* 0x002ea2000c101d00 */
[----:B------:R-:W-:Y:S01]  /*22ff0*/  SHF.R.U32.HI R10, RZ, 0x10, R39 ;  /* 0x00000010ff0a7819 */ /* 0x000fe20000011627 */
[----:B------:R-:W-:Y:S01]  /*23000*/  HADD2.F32 R16, -RZ, R96.H0_H0 ;  /* 0x20000060ff107230 */ /* 0x000fe20000004100 */
        /* <DEDUP_REMOVED lines=39> */
.L_x_2073:
[----:B------:R-:W-:Y:S05]  /*23280*/  BSYNC B1 ;  /* 0x0000000000017941 */ /* 0x000fea0003800000 */
.L_x_2072:
[----:B------:R-:W-:Y:S01]  /*23290*/  IADD3 R2, R93, 0x20, RZ ;  /* 0x000000205d027810 */ /* 0x000fe20007ffe0ff */
[----:B------:R-:W-:Y:S03]  /*232a0*/  BSSY B1, `(.L_x_2080) ;  /* 0x00000bc000017945 */ /* 0x000fe60003800000 */
[----:B------:R-:W-:-:S13]  /*232b0*/  ISETP.GE.AND P0, PT, R2, R34, PT ;  /* 0x000000220200720c */ /* 0x000fda0003f06270 */
[----:B------:R-:W-:Y:S05]  /*232c0*/  @P0 BRA `(.L_x_2081) ;  /* 0x00000b9000000947 */ /* 0x000fea0003800000 */
[----:B------:R-:W-:Y:S01]  /*232d0*/  ISETP.GE.AND P0, PT, R4, R0, PT ;  /* 0x000000000400720c */ /* 0x000fe20003f06270 */
[----:B------:R-:W-:-:S12]  /*232e0*/  BSSY B0, `(.L_x_2082) ;  /* 0x000002c000007945 */ /* 0x000fd80003800000 */
        /* <DEDUP_REMOVED lines=26> */
[----:B------:R-:W-:Y:S01]  /*23490*/  HADD2.F32 R2, -RZ, R95.H1_H1 ;  /* 0x3000005fff027230 */ /* 0x000fe20000004100 */
        /* <DEDUP_REMOVED lines=16> */
.L_x_2083:
[----:B------:R-:W-:Y:S05]  /*235a0*/  BSYNC B0 ;  /* 0x0000000000007941 */ /* 0x000fea0003800000 */
.L_x_2082:
        /* <DEDUP_REMOVED lines=46> */
.L_x_2085:
[----:B------:R-:W-:Y:S05]  /*23890*/  BSYNC B0 ;  /* 0x0000000000007941 */ /* 0x000fea0003800000 */
.L_x_2084:
        /* <DEDUP_REMOVED lines=46> */
.L_x_2087:
[----:B------:R-:W-:Y:S05]  /*23b80*/  BSYNC B0 ;  /* 0x0000000000007941 */ /* 0x000fea0003800000 */
.L_x_2086:
        /* <DEDUP_REMOVED lines=45> */
.L_x_2081:
[----:B------:R-:W-:Y:S05]  /*23e60*/  BSYNC B1 ;  /* 0x0000000000017941 */ /* 0x000fea0003800000 */
.L_x_2080:
        /* <DEDUP_REMOVED lines=49> */
.L_x_2091:
[----:B------:R-:W-:Y:S05]  /*24180*/  BSYNC B0 ;  /* 0x0000000000007941 */ /* 0x000fea0003800000 */
.L_x_2090:
        /* <DEDUP_REMOVED lines=46> */
.L_x_2093:
[----:B------:R-:W-:Y:S05]  /*24470*/  BSYNC B0 ;  /* 0x0000000000007941 */ /* 0x000fea0003800000 */
.L_x_2092:
        /* <DEDUP_REMOVED lines=46> */
.L_x_2095:
[----:B------:R-:W-:Y:S05]  /*24760*/  BSYNC B0 ;  /* 0x0000000000007941 */ /* 0x000fea0003800000 */
.L_x_2094:
[----:B------:R-:W-:-:S04]  /*24770*/  IADD3 R2, R4, 0x60, RZ ;  /* 0x0000006004027810 */ /* 0x000fc80007ffe0ff */
[----:B------:R-:W-:-:S13]  /*24780*/  ISETP.GE.AND P0, PT, R2, R0, PT ;  /* 0x000000000200720c */ /* 0x000fda0003f06270 */
[----:B------:R-:W-:Y:S05]  /*24790*/  @P0 BRA `(.L_x_2089) ;  /* 0x000002a000000947 */ /* 0x000fea0003800000 */
[----:B-1----:R-:W2:Y:S01]  /*247a0*/  LD.E.128 R12, [R8.64+0xe000] ;  /* 0x00e00004080c7980 */ /* 0x002ea2000c101d00 */
[----:B------:R-:W-:Y:S01]  /*247b0*/  SHF.R.U32.HI R10, RZ, 0x10, R71 ;  /* 0x00000010ff0a7819 */ /* 0x000fe20000011647 */
[----:B------:R-:W-:Y:S01]  /*247c0*/  HADD2.F32 R16, -RZ, R112.H0_H0 ;  /* 0x20000070ff107230 */ /* 0x000fe20000004100 */
[--C-:B------:R-:W-:Y:S01]  /*247d0*/  SHF.R.U32.HI R7, RZ, 0x10, R69.reuse ;  /* 0x00000010ff077819 */ /* 0x100fe20000011645 */
[----:B------:R-:W-:Y:S01]  /*247e0*/  HADD2.F32 R18, -RZ, R111.H1_H1 ;  /* 0x3000006fff127230 */ /* 0x000fe20000004100 */
        /* <DEDUP_REMOVED lines=22> */
[----:B------:R-:W-:Y:S01]  /*24950*/  HADD2.F32 R3, -RZ, R114.H0_H0 ;  /* 0x20000072ff037230 */ /* 0x000fe20000004100 */
        /* <DEDUP_REMOVED lines=14> */
.L_x_2089:
[----:B------:R-:W-:Y:S05]  /*24a40*/  BSYNC B1 ;  /* 0x0000000000017941 */ /* 0x000fea0003800000 */
.L_x_2088:
[----:B------:R-:W-:Y:S01]  /*24a50*/  IADD3 R2, R93, 0x60, RZ ;  /* 0x000000605d027810 */ /* 0x000fe20007ffe0ff */
[----:B------:R-:W-:-:S03]  /*24a60*/  IMAD.MOV.U32 R3, RZ, RZ, 0x0 ;  /* 0x00000000ff037424 */ /* 0x000fc600078e00ff */
[----:B------:R-:W-:Y:S01]  /*24a70*/  ISETP.GE.AND P0, PT, R2, R34, PT ;  /* 0x000000220200720c */ /* 0x000fe20003f06270 */
[----:B------:R-:W-:-:S12]  /*24a80*/  IMAD.MOV.U32 R2, RZ, RZ, R134 ;  /* 0x000000ffff027224 */ /* 0x000fd800078e0086 */
[----:B------:R-:W-:Y:S05]  /*24a90*/  @P0 RET.REL.NODEC R2 `(_ZN7cutlass13device_kernelIN5flash19enable_sm80_to_sm89INS1_16FlashAttnFwdSm80INS1_25CollectiveMainloopFwdSm80ILi8ELi1ELb0EN4cute5tupleIJNS5_1CILi128EEENS7_ILi48EEENS7_ILi256EEEEEELi256ENS_6half_tEfNS_4arch4Sm80ELb0ELb1ELb1ELb1ELb0ELb1ELb1ELb1EEENS1_21CollectiveEpilogueFwdINS6_IJS8_SA_S9_EEENS6_IJNS7_ILi1EEESI_SI_EEESC_SE_Li256ELb1ELb1ELb1ELb0EEENS1_36VarlenDynamicPersistentTileSchedulerILi128ELi48ELi256ELi256ELb1ELb1ELb0ELb1ELb0ELb1EEEEEEEEEvNT_6ParamsE) ;  /* 0xfffdb56002000950 */ /* 0x000fea0003c3ffff */
[----:B------:R-:W-:Y:S01]  /*24aa0*/  ISETP.GE.AND P0, PT, R4, R0, PT ;  /* 0x000000000400720c */ /* 0x000fe20003f06270 */
[----:B------:R-:W-:-:S12]  /*24ab0*/  BSSY B0, `(.L_x_2096) ;  /* 0x000002c000007945 */ /* 0x000fd80003800000 */
        /* <DEDUP_REMOVED lines=43> */
.L_x_2097:
[----:B------:R-:W-:Y:S05]  /*24d70*/  BSYNC B0 ;  /* 0x0000000000007941 */ /* 0x000fea0003800000 */
.L_x_2096:
[----:B------:R-:W-:Y:S01]  /*24d80*/  IADD3 R2, R4, 0x20, RZ ;  /* 0x0000002004027810 */ /* 0x000fe20007ffe0ff */
[----:B------:R-:W-:Y:S03]  /*24d90*/  BSSY B0, `(.L_x_2098) ;  /* 0x000002d000007945 */ /* 0x000fe60003800000 */
        /* <DEDUP_REMOVED lines=44> */
.L_x_2099:
[----:B------:R-:W-:Y:S05]  /*25060*/  BSYNC B0 ;  /* 0x0000000000007941 */ /* 0x000fea0003800000 */
.L_x_2098:
        /* <DEDUP_REMOVED lines=46> */
.L_x_2101:
[----:B------:R-:W-:Y:S05]  /*25350*/  BSYNC B0 ;  /* 0x0000000000007941 */ /* 0x000fea0003800000 */
.L_x_2100:
[----:B------:R-:W-:Y:S01]  /*25360*/  IADD3 R4, R4, 0x60, RZ ;  /* 0x0000006004047810 */ /* 0x000fe20007ffe0ff */
[----:B------:R-:W-:Y:S02]  /*25370*/  IMAD.MOV.U32 R2, RZ, RZ, R134 ;  /* 0x000000ffff027224 */ /* 0x000fe400078e0086 */
[----:B------:R-:W-:Y:S01]  /*25380*/  IMAD.MOV.U32 R3, RZ, RZ, 0x0 ;  /* 0x00000000ff037424 */ /* 0x000fe200078e00ff */
[----:B------:R-:W-:-:S13]  /*25390*/  ISETP.GE.AND P0, PT, R4, R0, PT ;  /* 0x000000000400720c */ /* 0x000fda0003f06270 */
[----:B------:R-:W-:Y:S05]  /*253a0*/  @P0 RET.REL.NODEC R2 `(_ZN7cutlass13device_kernelIN5flash19enable_sm80_to_sm89INS1_16FlashAttnFwdSm80INS1_25CollectiveMainloopFwdSm80ILi8ELi1ELb0EN4cute5tupleIJNS5_1CILi128EEENS7_ILi48EEENS7_ILi256EEEEEELi256ENS_6half_tEfNS_4arch4Sm80ELb0ELb1ELb1ELb1ELb0ELb1ELb1ELb1EEENS1_21CollectiveEpilogueFwdINS6_IJS8_SA_S9_EEENS6_IJNS7_ILi1EEESI_SI_EEESC_SE_Li256ELb1ELb1ELb1ELb0EEENS1_36VarlenDynamicPersistentTileSchedulerILi128ELi48ELi256ELi256ELb1ELb1ELb0ELb1ELb0ELb1EEEEEEEEEvNT_6ParamsE) ;  /* 0xfffdac5002000950 */ /* 0x000fea0003c3ffff */
        /* <DEDUP_REMOVED lines=22> */
[CC--:B------:R-:W-:Y:S01]  /*25510*/  FMUL.FTZ R20, R2.reuse, R16.reuse ;  /* 0x0000001002147220 */ /* 0x0c0fe20000410000 */
        /* <DEDUP_REMOVED lines=9> */
[----:B------:R-:W-:Y:S01]  /*255b0*/  FMUL.FTZ R13, R3, R17 ;  /* 0x00000011030d7220 */ /* 0x000fe20000410000 */
[----:B------:R-:W-:Y:S01]  /*255c0*/  MOV R3, 0x0 ;  /* 0x0000000000037802 */ /* 0x000fe20000000f00 */
[C---:B------:R-:W-:Y:S02]  /*255d0*/  FFMA.FTZ R14, R12.reuse, R0, R14 ;  /* 0x000000000c0e7223 */ /* 0x040fe4000001000e */
[----:B------:R-:W-:Y:S01]  /*255e0*/  FFMA.FTZ R2, R12, R2, -R15 ;  /* 0x000000020c027223 */ /* 0x000fe2000001080f */
[----:B------:R-:W-:Y:S01]  /*255f0*/  F2FP.PACK_AB R15, R10, R19 ;  /* 0x000000130a0f723e */ /* 0x000fe200000000ff */
[----:B------:R-:W-:Y:S01]  /*25600*/  FFMA.FTZ R0, R4, R17, -R7 ;  /* 0x0000001104007223 */ /* 0x000fe20000010807 */
[----:B------:R-:W-:Y:S01]  /*25610*/  F2FP.PACK_AB R12, R16, R20 ;  /* 0x00000014100c723e */ /* 0x000fe200000000ff */
[----:B------:R-:W-:Y:S01]  /*25620*/  FFMA.FTZ R13, R4, R18, R13 ;  /* 0x00000012040d7223 */ /* 0x000fe2000001000d */
[----:B------:R-:W-:-:S02]  /*25630*/  F2FP.PACK_AB R14, R14, R2 ;  /* 0x000000020e0e723e */ /* 0x000fc400000000ff */
[----:B------:R-:W-:Y:S02]  /*25640*/  MOV R2, R134 ;  /* 0x0000008600027202 */ /* 0x000fe40000000f00 */
[----:B------:R-:W-:-:S05]  /*25650*/  F2FP.PACK_AB R13, R13, R0 ;  /* 0x000000000d0d723e */ /* 0x000fca00000000ff */
[----:B------:R1:W-:Y:S01]  /*25660*/  ST.E.128 [R8.64+0xf000], R12 ;  /* 0x00f0000c08007985 */ /* 0x0003e2000c101d04 */
[----:B------:R-:W-:Y:S05]  /*25670*/  RET.REL.NODEC R2 `(_ZN7cutlass13device_kernelIN5flash19enable_sm80_to_sm89INS1_16FlashAttnFwdSm80INS1_25CollectiveMainloopFwdSm80ILi8ELi1ELb0EN4cute5tupleIJNS5_1CILi128EEENS7_ILi48EEENS7_ILi256EEEEEELi256ENS_6half_tEfNS_4arch4Sm80ELb0ELb1ELb1ELb1ELb0ELb1ELb1ELb1EEENS1_21CollectiveEpilogueFwdINS6_IJS8_SA_S9_EEENS6_IJNS7_ILi1EEESI_SI_EEESC_SE_Li256ELb1ELb1ELb1ELb0EEENS1_36VarlenDynamicPersistentTileSchedulerILi128ELi48ELi256ELi256ELb1ELb1ELb0ELb1ELb0ELb1EEEEEEEEEvNT_6ParamsE) ;  /* 0xfffda98002007950 */ /* 0x000fea0003c3ffff */
.L_x_2056:
[----:B-1---5:R-:W-:-:S13]  /*25680*/  ISETP.NE.AND P0, PT, R20, 0x1, PT ;  /* 0x000000011400780c */ /* 0x022fda0003f05270 */
[----:B------:R1:W2:Y:S04]  /*25690*/  @P0 LD.E R10, [R12.64+0x168] ;  /* 0x000168040c0a0980 */ /* 0x0002a8000c101900 */
[----:B-1----:R-:W3:Y:S01]  /*256a0*/  @P0 LD.E R12, [R12.64+0x16c] ;  /* 0x00016c040c0c0980 */ /* 0x002ee2000c101900 */
[----:B--2---:R-:W-:-:S05]  /*256b0*/  @P0 IMAD.HI.U32 R10, R4, R10, RZ ;  /* 0x0000000a040a0227 */ /* 0x004fca00078e00ff */
[----:B---3--:R-:W-:-:S04]  /*256c0*/  @P0 SHF.R.U32.HI R4, RZ, R12, R10 ;  /* 0x0000000cff040219 */ /* 0x008fc8000001160a */
[----:B------:R-:W-:Y:S01]  /*256d0*/  SHF.R.S32.HI R10, RZ, 0x1f, R4 ;  /* 0x0000001fff0a7819 */ /* 0x000fe20000011404 */
[-C--:B------:R-:W-:Y:S02]  /*256e0*/  IMAD R13, R9, R4.reuse, RZ ;  /* 0x00000004090d7224 */ /* 0x080fe400078e02ff */
[----:B------:R-:W-:Y:S02]  /*256f0*/  IMAD R12, R3, R4, RZ ;  /* 0x00000004030c7224 */ /* 0x000fe400078e02ff */
[-C--:B------:R-:W-:Y:S02]  /*25700*/  IMAD R21, R8, R10.reuse, R13 ;  /* 0x0000000a08157224 */ /* 0x080fe400078e020d */
[C---:B------:R-:W-:Y:S02]  /*25710*/  IMAD R10, R2.reuse, R10, R12 ;  /* 0x0000000a020a7224 */ /* 0x040fe400078e020c */
[----:B------:R-:W-:-:S04]  /*25720*/  IMAD.WIDE.U32 R12, R2, R4, RZ ;  /* 0x00000004020c7225 */ /* 0x000fc800078e00ff */
[----:B------:R-:W-:Y:S01]  /*25730*/  IMAD.WIDE.U32 R18, R8, R4, RZ ;  /* 0x0000000408127225 */ /* 0x000fe200078e00ff */
[----:B------:R-:W-:-:S03]  /*25740*/  IADD3 R13, R13, R10, RZ ;  /* 0x0000000a0d0d7210 */ /* 0x000fc60007ffe0ff */
[----:B------:R-:W-:Y:S01]  /*25750*/  IMAD R9, R9, R7, RZ ;  /* 0x0000000709097224 */ /* 0x000fe200078e02ff */
[----:B------:R-:W-:Y:S01]  /*25760*/  IADD3 R19, R19, R21, RZ ;  /* 0x0000001513137210 */ /* 0x000fe20007ffe0ff */
[----:B------:R-:W-:Y:S02]  /*25770*/  IMAD R4, R3, R7, RZ ;  /* 0x0000000703047224 */ /* 0x000fe400078e02ff */
[----:B------:R-:W-:-:S04]  /*25780*/  IMAD.WIDE.U32 R12, R7, R2, R12 ;  /* 0x00000002070c7225 */ /* 0x000fc800078e000c */
[----:B------:R-:W-:-:S04]  /*25790*/  IMAD.WIDE.U32 R18, R7, R8, R18 ;  /* 0x0000000807127225 */ /* 0x000fc800078e0012 */
[-C--:B------:R-:W-:Y:S01]  /*257a0*/  IMAD R3, R8, R23.reuse, R9 ;  /* 0x0000001708037224 */ /* 0x080fe200078e0209 */
[----:B------:R-:W-:Y:S01]  /*257b0*/  LEA R21, P1, R18, R14, 0x1 ;  /* 0x0000000e12157211 */ /* 0x000fe200078208ff */
[----:B------:R-:W-:Y:S01]  /*257c0*/  IMAD R2, R2, R23, R4 ;  /* 0x0000001702027224 */ /* 0x000fe200078e0204 */
[----:B------:R-:W-:Y:S02]  /*257d0*/  LEA R23, P0, R12, R16, 0x1 ;  /* 0x000000100c177211 */ /* 0x000fe400078008ff */
[----:B------:R-:W-:Y:S02]  /*257e0*/  IADD3 R3, R19, R3, RZ ;  /* 0x0000000313037210 */ /* 0x000fe40007ffe0ff */
[----:B------:R-:W-:Y:S02]  /*257f0*/  IADD3 R2, R13, R2, RZ ;  /* 0x000000020d027210 */ /* 0x000fe40007ffe0ff */
[----:B------:R-:W-:Y:S02]  /*25800*/  LEA.HI.X R18, R18, R15, R3, 0x1, P1 ;  /* 0x0000000f12127211 */ /* 0x000fe400008f0c03 */
[----:B------:R-:W-:Y:S01]  /*25810*/  LEA.HI.X R16, R12, R17, R2, 0x1, P0 ;  /* 0x000000110c107211 */ /* 0x000fe200000f0c02 */
[----:B------:R-:W-:Y:S05]  /*25820*/  BRA.DIV ~URZ, `(.L_x_2102) ;  /* 0x000052327f007947 */ /* 0x000fea000b800000 */
[----:B------:R1:W2:Y:S02]  /*25830*/  SHFL.IDX PT, R4, R18, RZ, 0x181f ;  /* 0x00181fff12047589 */ /* 0x0002a400000e0000 */
.L_x_2138:
[----:B------:R-:W-:Y:S05]  /*25840*/  BRA.DIV ~URZ, `(.L_x_2103) ;  /* 0x000052927f007947 */ /* 0x000fea000b800000 */
[----:B------:R3:W4:Y:S01]  /*25850*/  SHFL.IDX PT, R8, R21, RZ, 0x181f ;  /* 0x00181fff15087589 */ /* 0x00072200000e0000 */
[----:B--2---:R-:W-:-:S03]  /*25860*/  MOV R9, R4 ;  /* 0x0000000400097202 */ /* 0x004fc60000000f00 */
[----:B------:R3:W2:Y:S04]  /*25870*/  SHFL.IDX PT, R7, R16, RZ, 0x181f ;  /* 0x00181fff10077589 */ /* 0x0006a800000e0000 */
[----:B------:R3:W1:Y:S02]  /*25880*/  SHFL.IDX PT, R2, R23, RZ, 0x181f ;  /* 0x00181fff17027589 */ /* 0x00066400000e0000 */
.L_x_2139:
        /* <DEDUP_REMOVED lines=20> */
[----:B------:R-:W-:Y:S01]  /*259d0*/  CS2R R24, SRZ ;  /* 0x0000000000187805 */ /* 0x000fe2000001ff00 */
[----:B------:R-:W-:Y:S01]  /*259e0*/  CS2R R46, SRZ ;  /* 0x00000000002e7805 */ /* 0x000fe2000001ff00 */
[----:B------:R-:W-:Y:S01]  /*259f0*/  CS2R R44, SRZ ;  /* 0x00000000002c7805 */ /* 0x000fe2000001ff00 */
[----:B------:R-:W-:Y:S01]  /*25a00*/  CS2R R38, SRZ ;  /* 0x0000000000267805 */ /* 0x000fe2000001ff00 */
[----:B------:R-:W-:-:S05]  /*25a10*/  CS2R R36, SRZ ;  /* 0x0000000000247805 */ /* 0x000fca000001ff00 */
[----:B----4-:R-:W-:Y:S02]  /*25a20*/  @!P1 IMAD.WIDE R14, R56, 0x2, R8 ;  /* 0x00000002380e9825 */ /* 0x010fe400078e0208 */
[----:B------:R-:W-:-:S03]  /*25a30*/  @!P0 SHF.R.S32.HI R4, RZ, 0x1f, R7 ;  /* 0x0000001fff048819 */ /* 0x000fc60000011407 */
[----:B------:R2:W5:Y:S01]  /*25a40*/  @!P1 LD.E.128 R28, [R14.64] ;  /* 0x000000040e1c9980 */ /* 0x000562000c101d00 */
[----:B------:R-:W-:-:S04]  /*25a50*/  @!P0 LEA.HI R4, R4, R7, RZ, 0x3 ;  /* 0x0000000704048211 */ /* 0x000fc800078f18ff */
[----:B------:R-:W-:-:S05]  /*25a60*/  @!P0 LOP3.LUT R4, R4, 0xfffffff8, RZ, 0xc0, !PT ;  /* 0xfffffff804048812 */ /* 0x000fca00078ec0ff */
[----:B------:R-:W-:-:S04]  /*25a70*/  @!P0 IMAD.WIDE R12, R4, 0x2, R8 ;  /* 0x00000002040c8825 */ /* 0x000fc800078e0208 */
[--C-:B-1----:R-:W-:Y:S01]  /*25a80*/  @!P0 IMAD.WIDE R8, R4, 0x2, R2.reuse ;  /* 0x0000000204088825 */ /* 0x102fe200078e0202 */
[----:B------:R2:W5:Y:S03]  /*25a90*/  @!P0 LD.E.128 R44, [R12.64] ;  /* 0x000000040c2c8980 */ /* 0x000566000c101d00 */
[----:B------:R-:W-:Y:S01]  /*25aa0*/  @!P1 IMAD.WIDE R2, R56, 0x2, R2 ;  /* 0x0000000238029825 */ /* 0x000fe200078e0202 */
[----:B------:R2:W5:Y:S04]  /*25ab0*/  @!P0 LD.E.128 R36, [R8.64] ;  /* 0x0000000408248980 */ /* 0x000568000c101d00 */
[----:B------:R2:W5:Y:S02]  /*25ac0*/  @!P1 LD.E.128 R24, [R2.64] ;  /* 0x0000000402189980 */ /* 0x000564000c101d00 */
.L_x_2105:
[----:B------:R-:W-:Y:S05]  /*25ad0*/  BSYNC B0 ;  /* 0x0000000000007941 */ /* 0x000fea0003800000 */
.L_x_2104:
[----:B-----5:R-:W-:Y:S02]  /*25ae0*/  IMAD.MOV.U32 R7, RZ, RZ, R46 ;  /* 0x000000ffff077224 */ /* 0x020fe400078e002e */
[----:B------:R-:W-:-:S02]  /*25af0*/  IMAD.MOV.U32 R4, RZ, RZ, R47 ;  /* 0x000000ffff047224 */ /* 0x000fc400078e002f */
[----:B--2---:R-:W-:Y:S01]  /*25b00*/  IMAD.MOV.U32 R3, RZ, RZ, R44 ;  /* 0x000000ffff037224 */ /* 0x004fe200078e002c */
[----:B------:R-:W-:Y:S01]  /*25b10*/  PRMT R107, R107, 0x5410, R7 ;  /* 0x000054106b6b7816 */ /* 0x000fe20000000007 */
[----:B-1----:R-:W-:Y:S01]  /*25b20*/  IMAD.MOV.U32 R2, RZ, RZ, R45 ;  /* 0x000000ffff027224 */ /* 0x002fe200078e002d */
        /* <DEDUP_REMOVED lines=28> */
[----:B------:R1:W2:Y:S04]  /*25cf0*/  SHFL.IDX PT, R9, R18, 0x1, 0x181f ;  /* 0x00381f0012097f89 */ /* 0x0002a800000e0000 */
[----:B----4-:R1:W4:Y:S04]  /*25d00*/  SHFL.IDX PT, R8, R21, 0x1, 0x181f ;  /* 0x00381f0015087f89 */ /* 0x01032800000e0000 */
[----:B------:R1:W3:Y:S04]  /*25d10*/  SHFL.IDX PT, R4, R16, 0x1, 0x181f ;  /* 0x00381f0010047f89 */ /* 0x0002e800000e0000 */
[----:B------:R1:W1:Y:S02]  /*25d20*/  SHFL.IDX PT, R2, R23, 0x1, 0x181f ;  /* 0x00381f0017027f89 */ /* 0x00026400000e0000 */
.L_x_2140:
        /* <DEDUP_REMOVED lines=23> */
[----:B--2-4-:R-:W-:Y:S02]  /*25ea0*/  @!P1 IMAD.WIDE R14, R56, 0x2, R8 ;  /* 0x00000002380e9825 */ /* 0x014fe400078e0208 */
        /* <DEDUP_REMOVED lines=10> */
.L_x_2108:
[----:B------:R-:W-:Y:S05]  /*25f50*/  BSYNC B0 ;  /* 0x0000000000007941 */ /* 0x000fea0003800000 */
.L_x_2107:
[----:B-----5:R-:W-:Y:S02]  /*25f60*/  IMAD.MOV.U32 R7, RZ, RZ, R66 ;  /* 0x000000ffff077224 */ /* 0x020fe400078e0042 */
[----:B--2---:R-:W-:-:S02]  /*25f70*/  IMAD.MOV.U32 R3, RZ, RZ, R64 ;  /* 0x000000ffff037224 */ /* 0x004fc400078e0040 */
[----:B-1----:R-:W-:Y:S02]  /*25f80*/  IMAD.MOV.U32 R2, RZ, RZ, R65 ;  /* 0x000000ffff027224 */ /* 0x002fe400078e0041 */
        /* <DEDUP_REMOVED lines=16> */
[----:B------:R-:W-:Y:S01]  /*26090*/  IMAD.MOV.U32 R7, RZ, RZ, R54 ;  /* 0x000000ffff077224 */ /* 0x000fe200078e0036 */
[----:B------:R-:W-:Y:S01]  /*260a0*/  PRMT R112, R2, 0x7610, R112 ;  /* 0x0000761002707816 */ /* 0x000fe20000000070 */
[----:B------:R-:W-:Y:S01]  /*260b0*/  IMAD.MOV.U32 R3, RZ, RZ, R52 ;  /* 0x000000ffff037224 */ /* 0x000fe200078e0034 */
[----:B------:R-:W-:Y:S01]  /*260c0*/  PRMT R113, R4, 0x7610, R113 ;  /* 0x0000761004717816 */ /* 0x000fe20000000071 */
[----:B------:R-:W-:Y:S01]  /*260d0*/  IMAD.MOV.U32 R2, RZ, RZ, R53 ;  /* 0x000000ffff027224 */ /* 0x000fe200078e0035 */
[----:B------:R-:W-:Y:S02]  /*260e0*/  MOV R4, R55 ;  /* 0x0000003700047202 */ /* 0x000fe40000000f00 */
[----:B------:R-:W-:Y:S02]  /*260f0*/  PRMT R109, R3, 0x5410, R7 ;  /* 0x00005410036d7816 */ /* 0x000fe40000000007 */
[----:B------:R-:W-:-:S02]  /*26100*/  PRMT R110, R110, 0x5410, R4 ;  /* 0x000054106e6e7816 */ /* 0x000fc40000000004 */
[----:B------:R-:W-:Y:S01]  /*26110*/  PRMT R108, R2, 0x7610, R108 ;  /* 0x00007610026c7816 */ /* 0x000fe2000000006c */
[----:B------:R-:W-:Y:S05]  /*26120*/  BRA.DIV ~URZ, `(.L_x_2109) ;  /* 0x00004cf27f007947 */ /* 0x000fea000b800000 */
[----:B------:R1:W2:Y:S02]  /*26130*/  SHFL.IDX PT, R4, R18, 0x2, 0x181f ;  /* 0x00581f0012047f89 */ /* 0x0002a400000e0000 */
.L_x_2141:
[----:B------:R-:W-:Y:S05]  /*26140*/  BRA.DIV ~URZ, `(.L_x_2110) ;  /* 0x00004d527f007947 */ /* 0x000fea000b800000 */
[----:B----4-:R3:W4:Y:S01]  /*26150*/  SHFL.IDX PT, R8, R21, 0x2, 0x181f ;  /* 0x00581f0015087f89 */ /* 0x01072200000e0000 */
[----:B--2---:R-:W-:-:S03]  /*26160*/  MOV R9, R4 ;  /* 0x0000000400097202 */ /* 0x004fc60000000f00 */
[----:B------:R3:W2:Y:S04]  /*26170*/  SHFL.IDX PT, R7, R16, 0x2, 0x181f ;  /* 0x00581f0010077f89 */ /* 0x0006a800000e0000 */
[----:B------:R3:W1:Y:S02]  /*26180*/  SHFL.IDX PT, R2, R23, 0x2, 0x181f ;  /* 0x00581f0017027f89 */ /* 0x00066400000e0000 */
.L_x_2142:
        /* <DEDUP_REMOVED lines=35> */
.L_x_2112:
[----:B------:R-:W-:Y:S05]  /*263c0*/  BSYNC B0 ;  /* 0x0000000000007941 */ /* 0x000fea0003800000 */
.L_x_2111:
[----:B-12--5:R-:W-:Y:S01]  /*263d0*/  IMAD.MOV.U32 R2, RZ, RZ, R86 ;  /* 0x000000ffff027224 */ /* 0x026fe200078e0056 */
[----:B------:R-:W-:Y:S01]  /*263e0*/  CS2R R102, SRZ ;  /* 0x0000000000667805 */ /* 0x000fe2000001ff00 */
[----:B------:R-:W-:-:S02]  /*263f0*/  IMAD.MOV.U32 R4, RZ, RZ, R84 ;  /* 0x000000ffff047224 */ /* 0x000fc400078e0054 */
        /* <DEDUP_REMOVED lines=20> */
[----:B----4-:R-:W-:Y:S01]  /*26540*/  IMAD.SHL.U32 R8, R76, 0x80, RZ ;  /* 0x000000804c087824 */ /* 0x010fe200078e00ff */
[----:B------:R-:W-:-:S02]  /*26550*/  SHF.R.S32.HI R7, RZ, 0x1f, R22 ;  /* 0x0000001fff077819 */ /* 0x000fc40000011416 */
[----:B------:R-:W-:Y:S01]  /*26560*/  PRMT R122, R4, 0x7610, R122 ;  /* 0x00007610047a7816 */ /* 0x000fe2000000007a */
[----:B------:R-:W-:Y:S01]  /*26570*/  IMAD.MOV.U32 R4, RZ, RZ, R75 ;  /* 0x000000ffff047224 */ /* 0x000fe200078e004b */
[----:B------:R-:W-:Y:S01]  /*26580*/  PRMT R121, R3, 0x7610, R121 ;  /* 0x0000761003797816 */ /* 0x000fe20000000079 */
[----:B------:R-:W-:Y:S01]  /*26590*/  IMAD.MOV.U32 R3, RZ, RZ, R72 ;  /* 0x000000ffff037224 */ /* 0x000fe200078e0048 */
[----:B------:R-:W-:Y:S01]  /*265a0*/  PRMT R117, R117, 0x5410, R2 ;  /* 0x0000541075757816 */ /* 0x000fe20000000002 */
[----:B------:R-:W-:Y:S01]  /*265b0*/  IMAD.MOV.U32 R2, RZ, RZ, R73 ;  /* 0x000000ffff027224 */ /* 0x000fe200078e0049 */
[----:B------:R-:W-:Y:S02]  /*265c0*/  LEA.HI R7, R7, R22, RZ, 0x3 ;  /* 0x0000001607077211 */ /* 0x000fe400078f18ff */
[----:B------:R-:W-:Y:S02]  /*265d0*/  PRMT R118, R118, 0x5410, R4 ;  /* 0x0000541076767816 */ /* 0x000fe40000000004 */
[----:B------:R-:W-:-:S02]  /*265e0*/  PRMT R117, R3, 0x7610, R117 ;  /* 0x0000761003757816 */ /* 0x000fc40000000075 */
[----:B------:R-:W-:Y:S02]  /*265f0*/  PRMT R116, R2, 0x7610, R116 ;  /* 0x0000761002747816 */ /* 0x000fe40000000074 */
[----:B------:R-:W-:Y:S01]  /*26600*/  LEA.HI.SX32 R7, R7, R8, 0x1d ;  /* 0x0000000807077211 */ /* 0x000fe200078feaff */
[----:B------:R-:W-:Y:S05]  /*26610*/  BRA.DIV ~URZ, `(.L_x_2113) ;  /* 0x000049f27f007947 */ /* 0x000fea000b800000 */
[----:B------:R1:W2:Y:S02]  /*26620*/  SHFL.IDX PT, R4, R18, 0x3, 0x181f ;  /* 0x00781f0012047f89 */ /* 0x0002a400000e0000 */
.L_x_2143:
[----:B------:R-:W-:Y:S05]  /*26630*/  BRA.DIV ~URZ, `(.L_x_2114) ;  /* 0x00004a527f007947 */ /* 0x000fea000b800000 */
[----:B------:R4:W1:Y:S01]  /*26640*/  SHFL.IDX PT, R8, R21, 0x3, 0x181f ;  /* 0x00781f0015087f89 */ /* 0x00086200000e0000 */
[----:B--2---:R-:W-:-:S03]  /*26650*/  MOV R9, R4 ;  /* 0x0000000400097202 */ /* 0x004fc60000000f00 */
[----:B------:R4:W2:Y:S04]  /*26660*/  SHFL.IDX PT, R14, R16, 0x3, 0x181f ;  /* 0x00781f00100e7f89 */ /* 0x0008a800000e0000 */
[----:B------:R4:W3:Y:S02]  /*26670*/  SHFL.IDX PT, R2, R23, 0x3, 0x181f ;  /* 0x00781f0017027f89 */ /* 0x0008e400000e0000 */
.L_x_2144:
        /* <DEDUP_REMOVED lines=10> */
[----:B--2---:R-:W-:-:S07]  /*26720*/  IMAD.MOV.U32 R3, RZ, RZ, R14 ;  /* 0x000000ffff037224 */ /* 0x004fce00078e000e */
        /* <DEDUP_REMOVED lines=12> */
[----:B-1----:R-:W-:Y:S02]  /*267f0*/  @!P1 IMAD.WIDE R14, R56, 0x2, R8 ;  /* 0x00000002380e9825 */ /* 0x002fe400078e0208 */
[----:B------:R-:W-:-:S03]  /*26800*/  @!P0 SHF.R.S32.HI R4, RZ, 0x1f, R7 ;  /* 0x0000001fff048819 */ /* 0x000fc60000011407 */
[----:B------:R1:W5:Y:S01]  /*26810*/  @!P1 LD.E.128 R76, [R14.64] ;  /* 0x000000040e4c9980 */ /* 0x000362000c101d00 */
[----:B------:R-:W-:-:S04]  /*26820*/  @!P0 LEA.HI R4, R4, R7, RZ, 0x3 ;  /* 0x0000000704048211 */ /* 0x000fc800078f18ff */
[----:B------:R-:W-:-:S05]  /*26830*/  @!P0 LOP3.LUT R4, R4, 0xfffffff8, RZ, 0xc0, !PT ;  /* 0xfffffff804048812 */ /* 0x000fca00078ec0ff */
[----:B------:R-:W-:-:S04]  /*26840*/  @!P0 IMAD.WIDE R12, R4, 0x2, R8 ;  /* 0x00000002040c8825 */ /* 0x000fc800078e0208 */
[--C-:B---3--:R-:W-:Y:S01]  /*26850*/  @!P0 IMAD.WIDE R8, R4, 0x2, R2.reuse ;  /* 0x0000000204088825 */ /* 0x108fe200078e0202 */
[----:B------:R1:W5:Y:S03]  /*26860*/  @!P0 LD.E.128 R100, [R12.64] ;  /* 0x000000040c648980 */ /* 0x000366000c101d00 */
[----:B------:R-:W-:Y:S01]  /*26870*/  @!P1 IMAD.WIDE R2, R56, 0x2, R2 ;  /* 0x0000000238029825 */ /* 0x000fe200078e0202 */
[----:B------:R1:W5:Y:S04]  /*26880*/  @!P0 LD.E.128 R96, [R8.64] ;  /* 0x0000000408608980 */ /* 0x000368000c101d00 */
[----:B------:R1:W5:Y:S02]  /*26890*/  @!P1 LD.E.128 R88, [R2.64] ;  /* 0x0000000402589980 */ /* 0x000364000c101d00 */
.L_x_2116:
[----:B------:R-:W-:Y:S05]  /*268a0*/  BSYNC B0 ;  /* 0x0000000000007941 */ /* 0x000fea0003800000 */
.L_x_2115:
[----:B------:R-:W-:Y:S01]  /*268b0*/  IADD3 R4, R92, -c[0x0][0x20], RZ ;  /* 0x800008005c047a10 */ /* 0x000fe20007ffe0ff */
[----:B------:R-:W-:-:S04]  /*268c0*/  DEPBAR.LE SB0, 0x1 ;  /* 0x000080400000791a */ /* 0x000fc80000000000 */
[----:B-1-3--:R-:W2:Y:S04]  /*268d0*/  LDL.64 R2, [R4+0x20] ;  /* 0x0000200004027983 */ /* 0x00aea80000100a00 */
[----:B------:R-:W3:Y:S01]  /*268e0*/  LDL.64 R8, [R4+0x28] ;  /* 0x0000280004087983 */ /* 0x000ee20000100a00 */
[----:B------:R-:W-:Y:S03]  /*268f0*/  WARPSYNC 0xffffffff ;  /* 0xffffffff00007948 */ /* 0x000fe60003800000 */
[----:B------:R-:W-:Y:S01]  /*26900*/  BAR.SYNC.DEFER_BLOCKING 0x0 ;  /* 0x0000000000007b1d */ /* 0x000fe20000010000 */
[----:B-----5:R-:W-:-:S05]  /*26910*/  IMAD.MOV.U32 R7, RZ, RZ, R102 ;  /* 0x000000ffff077224 */ /* 0x020fca00078e0066 */
[----:B--2---:R1:W2:Y:S04]  /*26920*/  LD.E R10, [R2.64] ;  /* 0x00000004020a7980 */ /* 0x0042a8000c101900 */
[----:B---3--:R3:W5:Y:S01]  /*26930*/  LD.E.64 R34, [R8.64] ;  /* 0x0000000408227980 */ /* 0x008762000c101b00 */
[----:B------:R-:W-:Y:S01]  /*26940*/  IMAD.MOV.U32 R4, RZ, RZ, R103 ;  /* 0x000000ffff047224 */ /* 0x000fe200078e0067 */
[----:B------:R-:W-:Y:S04]  /*26950*/  BSSY B1, `(.L_x_2117) ;  /* 0x00000fa000017945 */ /* 0x000fe80003800000 */
[----:B------:R-:W-:Y:S01]  /*26960*/  PRMT R129, R129, 0x5410, R4 ;  /* 0x0000541081817816 */ /* 0x000fe20000000004 */
[----:B------:R-:W-:-:S02]  /*26970*/  IMAD.MOV.U32 R4, RZ, RZ, R79 ;  /* 0x000000ffff047224 */ /* 0x000fc400078e004f */
[----:B-1----:R-:W-:Y:S02]  /*26980*/  IMAD.MOV.U32 R3, RZ, RZ, R100 ;  /* 0x000000ffff037224 */ /* 0x002fe400078e0064 */
[----:B------:R-:W-:-:S03]  /*26990*/  IMAD.MOV.U32 R2, RZ, RZ, R101 ;  /* 0x000000ffff027224 */ /* 0x000fc600078e0065 */
[----:B------:R-:W-:Y:S01]  /*269a0*/  PRMT R132, R3, 0x5410, R7 ;  /* 0x0000541003847816 */ /* 0x000fe20000000007 */
[----:B------:R-:W-:Y:S01]  /*269b0*/  IMAD.MOV.U32 R7, RZ, RZ, R78 ;  /* 0x000000ffff077224 */ /* 0x000fe200078e004e */
[----:B------:R-:W-:Y:S01]  /*269c0*/  PRMT R128, R128, 0x5410, R2 ;  /* 0x0000541080807816 */ /* 0x000fe20000000002 */
[----:B------:R-:W-:Y:S02]  /*269d0*/  IMAD.MOV.U32 R3, RZ, RZ, R76 ;  /* 0x000000ffff037224 */ /* 0x000fe400078e004c */
[----:B------:R-:W-:Y:S01]  /*269e0*/  IMAD.MOV.U32 R2, RZ, RZ, R77 ;  /* 0x000000ffff027224 */ /* 0x000fe200078e004d */
[----:B------:R-:W-:Y:S02]  /*269f0*/  PRMT R127, R7, 0x5410, R4 ;  /* 0x00005410077f7816 */ /* 0x000fe40000000004 */
[----:B------:R-:W-:Y:S01]  /*26a00*/  PRMT R126, R3, 0x7610, R126 ;  /* 0x00007610037e7816 */ /* 0x000fe2000000007e */
[----:B------:R-:W-:Y:S01]  /*26a10*/  IMAD.MOV.U32 R3, RZ, RZ, R98 ;  /* 0x000000ffff037224 */ /* 0x000fe200078e0062 */
[----:B------:R-:W-:Y:S01]  /*26a20*/  PRMT R92, R92, 0x5410, R2 ;  /* 0x000054105c5c7816 */ /* 0x000fe20000000002 */
[----:B------:R-:W-:-:S03]  /*26a30*/  IMAD.MOV.U32 R2, RZ, RZ, R99 ;  /* 0x000000ffff027224 */ /* 0x000fc600078e0063 */
        /* <DEDUP_REMOVED lines=12> */
[----:B------:R-:W-:Y:S02]  /*26b00*/  PRMT R125, R3, 0x7610, R125 ;  /* 0x00007610037d7816 */ /* 0x000fe4000000007d */
[----:B------:R-:W-:Y:S01]  /*26b10*/  PRMT R92, R2, 0x7610, R92 ;  /* 0x00007610025c7816 */ /* 0x000fe2000000005c */
[----:B--2---:R-:W-:-:S05]  /*26b20*/  IMAD R4, R10, -0x80, R17 ;  /* 0xffffff800a047824 */ /* 0x004fca00078e0211 */
[----:B------:R-:W-:-:S04]  /*26b30*/  IMNMX R58, R4, 0x80, PT ;  /* 0x00000080043a7817 */ /* 0x000fc80003800200 */
[----:B------:R-:W-:-:S13]  /*26b40*/  ISETP.GE.AND P0, PT, R93, R58, PT ;  /* 0x0000003a5d00720c */ /* 0x000fda0003f06270 */
[----:B------:R-:W-:Y:S05]  /*26b50*/  @P0 BRA `(.L_x_2118) ;  /* 0x00000d9000000947 */ /* 0x000fea0003800000 */
[----:B---3--:R-:W-:Y:S01]  /*26b60*/  SHF.R.S32.HI R2, RZ, 0x1f, R22 ;  /* 0x0000001fff027819 */ /* 0x008fe20000011416 */
[----:B------:R-:W-:Y:S01]  /*26b70*/  BSSY B0, `(.L_x_2119) ;  /* 0x000006b000007945 */ /* 0x000fe20003800000 */
[----:B------:R-:W-:Y:S02]  /*26b80*/  ISETP.GE.AND P0, PT, R56, R0, PT ;  /* 0x000000003800720c */ /* 0x000fe40003f06270 */
[----:B------:R-:W-:-:S05]  /*26b90*/  LEA.HI R2, R2, R22, RZ, 0x6 ;  /* 0x0000001602027211 */ /* 0x000fca00078f30ff */
[----:B------:R-:W-:Y:S02]  /*26ba0*/  IMAD.SHL.U32 R3, R2, 0x8, RZ ;  /* 0x0000000802037824 */ /* 0x000fe400078e00ff */
[----:B------:R-:W-:-:S03]  /*26bb0*/  IMAD.SHL.U32 R2, R93, 0x40, RZ ;  /* 0x000000405d027824 */ /* 0x000fc600078e00ff */
[----:B------:R-:W-:Y:S02]  /*26bc0*/  LOP3.LUT R20, R3, 0xfffffe00, RZ, 0xc0, !PT ;  /* 0xfffffe0003147812 */ /* 0x000fe400078ec0ff */
[----:B------:R-:W-:Y:S01]  /*26bd0*/  LOP3.LUT R2, R2, 0x1c0, RZ, 0xc0, !PT ;  /* 0x000001c002027812 */ /* 0x000fe200078ec0ff */
[----:B------:R-:W-:Y:S05]  /*26be0*/  @P0 BRA `(.L_x_2120) ;  /* 0x0000063000000947 */ /* 0x000fea0003800000 */
[----:B------:R-:W-:Y:S02]  /*26bf0*/  LEA.HI R4, R0, R41, RZ, 0x1d ;  /* 0x0000002900047211 */ /* 0x000fe400078fe8ff */
[----:B------:R-:W-:Y:S02]  /*26c00*/  SHF.R.U32.HI R7, RZ, 0x3, R2 ;  /* 0x00000003ff077819 */ /* 0x000fe40000011602 */
[----:B------:R-:W-:-:S04]  /*26c10*/  SHF.R.S32.HI R3, RZ, 0x1f, R4 ;  /* 0x0000001fff037819 */ /* 0x000fc80000011404 */
[----:B------:R-:W-:Y:S02]  /*26c20*/  LEA.HI R3, R3, R4, RZ, 0x3 ;  /* 0x0000000403037211 */ /* 0x000fe400078f18ff */
[----:B------:R-:W-:Y:S02]  /*26c30*/  SHF.L.U32 R4, R4, 0x3, RZ ;  /* 0x0000000304047819 */ /* 0x000fe400000006ff */
[----:B------:R-:W-:Y:S02]  /*26c40*/  SHF.L.U32 R3, R3, 0xa, RZ ;  /* 0x0000000a03037819 */ /* 0x000fe400000006ff */
[----:B------:R-:W-:Y:S02]  /*26c50*/  LOP3.LUT R4, R2, 0x38, R4, 0xf8, !PT ;  /* 0x0000003802047812 */ /* 0x000fe400078ef804 */
[----:B------:R-:W-:Y:S02]  /*26c60*/  LOP3.LUT R3, R3, 0xffffe000, RZ, 0xc0, !PT ;  /* 0xffffe00003037812 */ /* 0x000fe400078ec0ff */
[----:B------:R-:W-:-:S04]  /*26c70*/  LOP3.LUT R4, R4, R7, RZ, 0x3c, !PT ;  /* 0x0000000704047212 */ /* 0x000fc800078e3cff */
[----:B------:R-:W-:Y:S02]  /*26c80*/  IADD3 R4, R4, R3, R20 ;  /* 0x0000000304047210 */ /* 0x000fe40007ffe014 */
[----:B------:R-:W-:-:S03]  /*26c90*/  LOP3.LUT R3, R2, 0x38, R56, 0xf8, !PT ;  /* 0x0000003802037812 */ /* 0x000fc600078ef838 */
[----:B-----5:R-:W-:Y:S01]  /*26ca0*/  IMAD.WIDE.U32 R32, R4, 0x2, R34 ;  /* 0x0000000204207825 */ /* 0x020fe200078e0022 */
[----:B------:R-:W-:-:S04]  /*26cb0*/  LOP3.LUT R3, R3, R7, RZ, 0x3c, !PT ;  /* 0x0000000703037212 */ /* 0x000fc800078e3cff */
[----:B------:R-:W-:Y:S01]  /*26cc0*/  IADD3 R3, R20, R3, RZ ;  /* 0x0000000314037210 */ /* 0x000fe20007ffe0ff */
[----:B------:R-:W2:Y:S04]  /*26cd0*/  LD.E.128 R12, [R32.64] ;  /* 0x00000004200c7980 */ /* 0x000ea8000c101d00 */
[----:B----4-:R-:W-:-:S05]  /*26ce0*/  IMAD.WIDE.U32 R22, R3, 0x2, R34 ;  /* 0x0000000203167825 */ /* 0x010fca00078e0022 */
[----:B------:R-:W3:Y:S01]  /*26cf0*/  LD.E.128 R16, [R22.64] ;  /* 0x0000000416107980 */ /* 0x000ee2000c101d00 */
[--C-:B------:R-:W-:Y:S02]  /*26d00*/  HADD2.F32 R3, -RZ, R40.reuse.H0_H0 ;  /* 0x20000028ff037230 */ /* 0x100fe40000004100 */
[----:B------:R-:W-:Y:S01]  /*26d10*/  HADD2.F32 R4, -RZ, R40.H1_H1 ;  /* 0x30000028ff047230 */ /* 0x000fe20000004100 */
[----:B------:R-:W-:Y:S02]  /*26d20*/  SHF.R.U64 R24, R24, 0x10, R25 ;  /* 0x0000001018187819 */ /* 0x000fe40000001219 */
[----:B------:R-:W-:Y:S01]  /*26d30*/  SHF.R.U64 R28, R28, 0x10, R29 ;  /* 0x000000101c1c7819 */ /* 0x000fe2000000121d */
[----:B--2---:R-:W-:-:S05]  /*26d40*/  HADD2.F32 R8, -RZ, R13.H0_H0 ;  /* 0x2000000dff087230 */ /* 0x004fca0000004100 */
[----:B------:R-:W-:Y:S01]  /*26d50*/  FMUL.FTZ R7, R8, R3 ;  /* 0x0000000308077220 */ /* 0x000fe20000410000 */
[----:B---3--:R-:W-:-:S05]  /*26d60*/  HADD2.F32 R9, -RZ, R17.H0_H0 ;  /* 0x20000011ff097230 */ /* 0x008fca0000004100 */
[-C--:B------:R-:W-:Y:S02]  /*26d70*/  FFMA.FTZ R42, R9, R4.reuse, -R7 ;  /* 0x00000004092a7223 */ /* 0x080fe40000010807 */
[----:B------:R-:W-:-:S04]  /*26d80*/  FMUL.FTZ R4, R8, R4 ;  /* 0x0000000408047220 */ /* 0x000fc80000410000 */
[----:B------:R-:W-:Y:S01]  /*26d90*/  FFMA.FTZ R57, R9, R3, R4 ;  /* 0x0000000309397223 */ /* 0x000fe20000010004 */
[----:B------:R-:W-:Y:S02]  /*26da0*/  SHF.R.U32.HI R3, RZ, 0x10, R25 ;  /* 0x00000010ff037819 */ /* 0x000fe40000011619 */
[----:B------:R-:W-:-:S03]  /*26db0*/  SHF.R.U32.HI R4, RZ, 0x10, R29 ;  /* 0x00000010ff047819 */ /* 0x000fc6000001161d */
[----:B------:R-:W-:Y:S02]  /*26dc0*/  HADD2.F32 R9, -RZ, R3.H0_H0 ;  /* 0x20000003ff097230 */ /* 0x000fe40000004100 */
[----:B------:R-:W-:Y:S02]  /*26dd0*/  HADD2.F32 R3, -RZ, R13.H1_H1 ;  /* 0x3000000dff037230 */ /* 0x000fe40000004100 */
[----:B------:R-:W-:Y:S02]  /*26de0*/  HADD2.F32 R8, -RZ, R4.H0_H0 ;  /* 0x20000004ff087230 */ /* 0x000fe40000004100 */
[----:B------:R-:W-:Y:S01]  /*26df0*/  HADD2.F32 R4, -RZ, R17.H1_H1 ;  /* 0x30000011ff047230 */ /* 0x000fe20000004100 */
[CC--:B------:R-:W-:Y:S02]  /*26e00*/  FMUL.FTZ R7, R3.reuse, R9.reuse ;  /* 0x0000000903077220 */ /* 0x0c0fe40000410000 */
[-C--:B------:R-:W-:Y:S02]  /*26e10*/  FMUL.FTZ R3, R3, R8.reuse ;  /* 0x0000000803037220 */ /* 0x080fe40000410000 */
[C---:B------:R-:W-:Y:S01]  /*26e20*/  FFMA.FTZ R17, R4.reuse, R8, -R7 ;  /* 0x0000000804117223 */ /* 0x040fe20000010807 */
[----:B------:R-:W-:Y:S01]  /*26e30*/  HADD2.F32 R8, -RZ, R15.H0_H0 ;  /* 0x2000000fff087230 */ /* 0x000fe20000004100 */
[----:B------:R-:W-:Y:S01]  /*26e40*/  FFMA.FTZ R40, R4, R9, R3 ;  /* 0x0000000904287223 */ /* 0x000fe20000010003 */
[----:B------:R-:W-:-:S02]  /*26e50*/  HADD2.F32 R3, -RZ, R43.H0_H0 ;  /* 0x2000002bff037230 */ /* 0x000fc40000004100 */
[----:B------:R-:W-:Y:S02]  /*26e60*/  HADD2.F32 R4, -RZ, R43.H1_H1 ;  /* 0x3000002bff047230 */ /* 0x000fe40000004100 */
[----:B------:R-:W-:Y:S01]  /*26e70*/  HADD2.F32 R9, -RZ, R19.H0_H0 ;  /* 0x20000013ff097230 */ /* 0x000fe20000004100 */
[----:B------:R-:W-:-:S04]  /*26e80*/  FMUL.FTZ R7, R8, R3 ;  /* 0x0000000308077220 */ /* 0x000fc80000410000 */
[-C--:B------:R-:W-:Y:S02]  /*26e90*/  FFMA.FTZ R25, R9, R4.reuse, -R7 ;  /* 0x0000000409197223 */ /* 0x080fe40000010807 */
[----:B------:R-:W-:-:S04]  /*26ea0*/  FMUL.FTZ R4, R8, R4 ;  /* 0x0000000408047220 */ /* 0x000fc80000410000 */
[----:B------:R-:W-:Y:S01]  /*26eb0*/  FFMA.FTZ R43, R9, R3, R4 ;  /* 0x00000003092b7223 */ /* 0x000fe20000010004 */
[----:B------:R-:W-:Y:S01]  /*26ec0*/  SHF.R.U32.HI R3, RZ, 0x10, R27 ;  /* 0x00000010ff037819 */ /* 0x000fe2000001161b */
[----:B------:R-:W-:Y:S01]  /*26ed0*/  HADD2.F32 R7, -RZ, R15.H1_H1 ;  /* 0x3000000fff077230 */ /* 0x000fe20000004100 */
[----:B------:R-:W-:-:S03]  /*26ee0*/  SHF.R.U32.HI R4, RZ, 0x10, R31 ;  /* 0x00000010ff047819 */ /* 0x000fc6000001161f */
[----:B------:R-:W-:Y:S02]  /*26ef0*/  HADD2.F32 R3, -RZ, R3.H0_H0 ;  /* 0x20000003ff037230 */ /* 0x000fe40000004100 */
[----:B------:R-:W-:Y:S02]  /*26f00*/  HADD2.F32 R4, -RZ, R4.H0_H0 ;  /* 0x20000004ff047230 */ /* 0x000fe40000004100 */
[----:B------:R-:W-:Y:S01]  /*26f10*/  HADD2.F32 R8, -RZ, R19.H1_H1 ;  /* 0x30000013ff087230 */ /* 0x000fe20000004100 */
[----:B------:R-:W-:-:S04]  /*26f20*/  FMUL.FTZ R9, R7, R3 ;  /* 0x0000000307097220 */ /* 0x000fc80000410000 */
[-C--:B------:R-:W-:Y:S02]  /*26f30*/  FFMA.FTZ R10, R8, R4.reuse, -R9 ;  /* 0x00000004080a7223 */ /* 0x080fe40000010809 */
[----:B------:R-:W-:-:S04]  /*26f40*/  FMUL.FTZ R4, R7, R4 ;  /* 0x0000000407047220 */ /* 0x000fc80000410000 */
[----:B------:R-:W-:Y:S01]  /*26f50*/  FFMA.FTZ R21, R8, R3, R4 ;  /* 0x0000000308157223 */ /* 0x000fe20000010004 */
[--C-:B------:R-:W-:Y:S02]  /*26f60*/  HADD2.F32 R3, -RZ, R59.reuse.H0_H0 ;  /* 0x2000003bff037230 */ /* 0x100fe40000004100 */
[----:B------:R-:W-:Y:S02]  /*26f70*/  HADD2.F32 R8, -RZ, R12.H0_H0 ;  /* 0x2000000cff087230 */ /* 0x000fe40000004100 */
[----:B------:R-:W-:Y:S02]  /*26f80*/  HADD2.F32 R4, -RZ, R59.H1_H1 ;  /* 0x3000003bff047230 */ /* 0x000fe40000004100 */
[----:B------:R-:W-:Y:S01]  /*26f90*/  HADD2.F32 R9, -RZ, R16.H0_H0 ;  /* 0x20000010ff097230 */ /* 0x000fe20000004100 */
[----:B------:R-:W-:-:S04]  /*26fa0*/  FMUL.FTZ R7, R8, R3 ;  /* 0x0000000308077220 */ /* 0x000fc80000410000 */
[-C--:B------:R-:W-:Y:S02]  /*26fb0*/  FFMA.FTZ R7, R9, R4.reuse, -R7 ;  /* 0x0000000409077223 */ /* 0x080fe40000010807 */
[----:B------:R-:W-:-:S04]  /*26fc0*/  FMUL.FTZ R4, R8, R4 ;  /* 0x0000000408047220 */ /* 0x000fc80000410000 */
[----:B------:R-:W-:Y:S01]  /*26fd0*/  FFMA.FTZ R29, R9, R3, R4 ;  /* 0x00000003091d7223 */ /* 0x000fe20000010004 */
[----:B------:R-:W-:Y:S01]  /*26fe0*/  SHF.R.U64 R3, R26, 0x10, R27 ;  /* 0x000000101a037819 */ /* 0x000fe2000000121b */
[----:B------:R-:W-:Y:S02]  /*26ff0*/  HADD2.F32 R27, -RZ, R24.H0_H0 ;  /* 0x20000018ff1b7230 */ /* 0x000fe40000004100 */
[----:B------:R-:W-:Y:S02]  /*27000*/  HADD2.F32 R9, -RZ, R12.H1_H1 ;  /* 0x3000000cff097230 */ /* 0x000fe40000004100 */
[----:B------:R-:W-:Y:S02]  /*27010*/  HADD2.F32 R26, -RZ, R28.H0_H0 ;  /* 0x2000001cff1a7230 */ /* 0x000fe40000004100 */
[----:B------:R-:W-:Y:S01]  /*27020*/  HADD2.F32 R13, -RZ, R16.H1_H1 ;  /* 0x30000010ff0d7230 */ /* 0x000fe20000004100 */
[----:B------:R-:W-:-:S04]  /*27030*/  FMUL.FTZ R4, R9, R27 ;  /* 0x0000001b09047220 */ /* 0x000fc80000410000 */
[----:B------:R-:W-:Y:S01]  /*27040*/  FFMA.FTZ R4, R13, R26, -R4 ;  /* 0x0000001a0d047223 */ /* 0x000fe20000010804 */
[----:B------:R-:W-:Y:S01]  /*27050*/  F2FP.PACK_AB R19, R10, R25 ;  /* 0x000000190a13723e */ /* 0x000fe200000000ff */
[----:B------:R-:W-:Y:S01]  /*27060*/  HADD2.F32 R25, -RZ, R3.H0_H0 ;  /* 0x20000003ff197230 */ /* 0x000fe20000004100 */
[----:B------:R-:W-:Y:S01]  /*27070*/  SHF.R.U64 R15, R30, 0x10, R31 ;  /* 0x000000101e0f7819 */ /* 0x000fe2000000121f */
[--C-:B------:R-:W-:Y:S01]  /*27080*/  HADD2.F32 R8, -RZ, R14.reuse.H0_H0 ;  /* 0x2000000eff087230 */ /* 0x100fe20000004100 */
[----:B------:R-:W-:Y:S01]  /*27090*/  F2FP.PACK_AB R16, R4, R7 ;  /* 0x000000070410723e */ /* 0x000fe200000000ff */
[----:B------:R-:W-:Y:S02]  /*270a0*/  HADD2.F32 R7, -RZ, R14.H1_H1 ;  /* 0x3000000eff077230 */ /* 0x000fe40000004100 */
[----:B------:R-:W-:Y:S02]  /*270b0*/  HADD2.F32 R3, -RZ, R94.H0_H0 ;  /* 0x2000005eff037230 */ /* 0x000fe40000004100 */
[--C-:B------:R-:W-:Y:S01]  /*270c0*/  HADD2.F32 R12, -RZ, R18.reuse.H0_H0 ;  /* 0x20000012ff0c7230 */ /* 0x100fe20000004100 */
[----:B------:R-:W-:Y:S01]  /*270d0*/  FMUL.FTZ R14, R7, R25 ;  /* 0x00000019070e7220 */ /* 0x000fe20000410000 */
[----:B------:R-:W-:-:S02]  /*270e0*/  HADD2.F32 R10, -RZ, R18.H1_H1 ;  /* 0x30000012ff0a7230 */ /* 0x000fc40000004100 */
[----:B------:R-:W-:Y:S02]  /*270f0*/  HADD2.F32 R4, -RZ, R94.H1_H1 ;  /* 0x3000005eff047230 */ /* 0x000fe40000004100 */
[----:B------:R-:W-:Y:S01]  /*27100*/  HADD2.F32 R24, -RZ, R15.H0_H0 ;  /* 0x2000000fff187230 */ /* 0x000fe20000004100 */
[----:B------:R-:W-:-:S04]  /*27110*/  FMUL.FTZ R15, R8, R3 ;  /* 0x00000003080f7220 */ /* 0x000fc80000410000 */
[----:B------:R-:W-:Y:S02]  /*27120*/  FFMA.FTZ R15, R12, R4, -R15 ;  /* 0x000000040c0f7223 */ /* 0x000fe4000001080f */
[----:B------:R-:W-:-:S05]  /*27130*/  FFMA.FTZ R14, R10, R24, -R14 ;  /* 0x000000180a0e7223 */ /* 0x000fca000001080e */
[----:B------:R-:W-:Y:S01]  /*27140*/  F2FP.PACK_AB R18, R14, R15 ;  /* 0x0000000f0e12723e */ /* 0x000fe200000000ff */
[----:B------:R-:W-:Y:S02]  /*27150*/  FMUL.FTZ R14, R8, R4 ;  /* 0x00000004080e7220 */ /* 0x000fe40000410000 */
[----:B------:R-:W-:Y:S02]  /*27160*/  FMUL.FTZ R4, R9, R26 ;  /* 0x0000001a09047220 */ /* 0x000fe40000410000 */
[----:B------:R-:W-:Y:S02]  /*27170*/  FMUL.FTZ R8, R7, R24 ;  /* 0x0000001807087220 */ /* 0x000fe40000410000 */
[----:B------:R-:W-:Y:S02]  /*27180*/  FFMA.FTZ R7, R12, R3, R14 ;  /* 0x000000030c077223 */ /* 0x000fe4000001000e */
[----:B------:R-:W-:Y:S02]  /*27190*/  FFMA.FTZ R4, R13, R27, R4 ;  /* 0x0000001b0d047223 */ /* 0x000fe40000010004 */
[----:B------:R-:W-:Y:S01]  /*271a0*/  FFMA.FTZ R3, R10, R25, R8 ;  /* 0x000000190a037223 */ /* 0x000fe20000010008 */
[----:B------:R-:W-:-:S02]  /*271b0*/  F2FP.PACK_AB R17, R17, R42 ;  /* 0x0000002a1111723e */ /* 0x000fc400000000ff */
[----:B------:R-:W-:Y:S02]  /*271c0*/  F2FP.PACK_AB R13, R40, R57 ;  /* 0x00000039280d723e */ /* 0x000fe400000000ff */
[----:B------:R-:W-:Y:S02]  /*271d0*/  F2FP.PACK_AB R15, R21, R43 ;  /* 0x0000002b150f723e */ /* 0x000fe400000000ff */
[----:B------:R-:W-:Y:S02]  /*271e0*/  F2FP.PACK_AB R12, R4, R29 ;  /* 0x0000001d040c723e */ /* 0x000fe400000000ff */
[----:B------:R-:W-:Y:S01]  /*271f0*/  F2FP.PACK_AB R14, R3, R7 ;  /* 0x00000007030e723e */ /* 0x000fe200000000ff */
[----:B------:R1:W-:Y:S04]  /*27200*/  ST.E.128 [R22.64], R16 ;  /* 0x0000001016007985 */ /* 0x0003e8000c101d04 */
[----:B------:R1:W-:Y:S02]  /*27210*/  ST.E.128 [R32.64], R12 ;  /* 0x0000000c20007985 */ /* 0x0003e4000c101d04 */
.L_x_2120:
[----:B------:R-:W-:Y:S05]  /*27220*/  BSYNC B0 ;  /* 0x0000000000007941 */ /* 0x000fea0003800000 */
.L_x_2119:
[----:B------:R-:W-:-:S04]  /*27230*/  IADD3 R9, R56, 0x40, RZ ;  /* 0x0000004038097810 */ /* 0x000fc80007ffe0ff */
[----:B------:R-:W-:-:S13]  /*27240*/  ISETP.GE.AND P0, PT, R9, R0, PT ;  /* 0x000000000900720c */ /* 0x000fda0003f06270 */
[----:B------:R-:W-:Y:S05]  /*27250*/  @P0 BRA `(.L_x_2118) ;  /* 0x0000069000000947 */ /* 0x000fea0003800000 */
[----:B------:R-:W-:-:S04]  /*27260*/  SHF.R.S32.HI R10, RZ, 0x1f, R9 ;  /* 0x0000001fff0a7819 */ /* 0x000fc80000011409 */
[CC--:B------:R-:W-:Y:S02]  /*27270*/  LEA.HI R4, R10.reuse, R9.reuse, RZ, 0x3 ;  /* 0x000000090a047211 */ /* 0x0c0fe400078f18ff */
[----:B------:R-:W-:Y:S02]  /*27280*/  LEA.HI R9, R10, R9, RZ, 0x6 ;  /* 0x000000090a097211 */ /* 0x000fe400078f30ff */
[----:B------:R-:W-:Y:S02]  /*27290*/  SHF.R.S32.HI R3, RZ, 0x3, R4 ;  /* 0x00000003ff037819 */ /* 0x000fe40000011404 */
[----:B------:R-:W-:Y:S02]  /*272a0*/  SHF.R.U32.HI R10, RZ, 0x3, R2 ;  /* 0x00000003ff0a7819 */ /* 0x000fe40000011602 */
[----:B------:R-:W-:-:S04]  /*272b0*/  LEA.HI R3, R0, R3, RZ, 0x1d ;  /* 0x0000000300037211 */ /* 0x000fc800078fe8ff */
[----:B------:R-:W-:Y:S02]  /*272c0*/  SHF.R.S32.HI R7, RZ, 0x1f, R3 ;  /* 0x0000001fff077819 */ /* 0x000fe40000011403 */
[----:B------:R-:W-:Y:S02]  /*272d0*/  SHF.L.U32 R8, R3, 0x3, RZ ;  /* 0x0000000303087819 */ /* 0x000fe400000006ff */
[----:B------:R-:W-:Y:S02]  /*272e0*/  LEA.HI R3, R7, R3, RZ, 0x3 ;  /* 0x0000000307037211 */ /* 0x000fe400078f18ff */
[C---:B------:R-:W-:Y:S02]  /*272f0*/  LOP3.LUT R8, R2.reuse, 0x38, R8, 0xf8, !PT ;  /* 0x0000003802087812 */ /* 0x040fe400078ef808 */
[----:B------:R-:W-:Y:S02]  /*27300*/  SHF.L.U32 R7, R3, 0xa, RZ ;  /* 0x0000000a03077819 */ /* 0x000fe400000006ff */
[----:B------:R-:W-:-:S02]  /*27310*/  LOP3.LUT R3, R2, 0x38, R4, 0xf8, !PT ;  /* 0x0000003802037812 */ /* 0x000fc400078ef804 */
[----:B------:R-:W-:Y:S02]  /*27320*/  LOP3.LUT R8, R8, R10, RZ, 0x3c, !PT ;  /* 0x0000000a08087212 */ /* 0x000fe400078e3cff */
[----:B------:R-:W-:Y:S02]  /*27330*/  LOP3.LUT R2, R7, 0xffffe000, RZ, 0xc0, !PT ;  /* 0xffffe00007027812 */ /* 0x000fe400078ec0ff */
[----:B------:R-:W-:Y:S02]  /*27340*/  SHF.L.U32 R4, R9, 0x7, RZ ;  /* 0x0000000709047819 */ /* 0x000fe400000006ff */
[----:B------:R-:W-:Y:S02]  /*27350*/  IADD3 R2, R8, R2, R20 ;  /* 0x0000000208027210 */ /* 0x000fe40007ffe014 */
[----:B------:R-:W-:Y:S02]  /*27360*/  LOP3.LUT R3, R3, R10, RZ, 0x3c, !PT ;  /* 0x0000000a03037212 */ /* 0x000fe400078e3cff */
[----:B------:R-:W-:Y:S01]  /*27370*/  LOP3.LUT R4, R4, 0xffffe000, RZ, 0xc0, !PT ;  /* 0xffffe00004047812 */ /* 0x000fe200078ec0ff */
[----:B-1--45:R-:W-:-:S03]  /*27380*/  IMAD.WIDE.U32 R22, R2, 0x2, R34 ;  /* 0x0000000202167825 */ /* 0x032fc600078e0022 */
[----:B------:R-:W-:Y:S02]  /*27390*/  IADD3 R3, R3, R4, R20 ;  /* 0x0000000403037210 */ /* 0x000fe40007ffe014 */
[----:B------:R-:W2:Y:S03]  /*273a0*/  LD.E.128 R12, [R22.64] ;  /* 0x00000004160c7980 */ /* 0x000ea6000c101d00 */
[----:B------:R-:W-:-:S05]  /*273b0*/  IMAD.WIDE.U32 R20, R3, 0x2, R34 ;  /* 0x0000000203147825 */ /* 0x000fca00078e0022 */
[----:B------:R-:W3:Y:S01]  /*273c0*/  LD.E.128 R16, [R20.64] ;  /* 0x0000000414107980 */ /* 0x000ee2000c101d00 */
[--C-:B------:R-:W-:Y:S02]  /*273d0*/  HADD2.F32 R2, -RZ, R95.reuse.H0_H0 ;  /* 0x2000005fff027230 */ /* 0x100fe40000004100 */
[----:B------:R-:W-:Y:S02]  /*273e0*/  HADD2.F32 R3, -RZ, R95.H1_H1 ;  /* 0x3000005fff037230 */ /* 0x000fe40000004100 */
[----:B--2---:R-:W-:-:S05]  /*273f0*/  HADD2.F32 R4, -RZ, R13.H0_H0 ;  /* 0x2000000dff047230 */ /* 0x004fca0000004100 */
[C---:B------:R-:W-:Y:S02]  /*27400*/  FMUL.FTZ R7, R4.reuse, R2 ;  /* 0x0000000204077220 */ /* 0x040fe40000410000 */
[----:B------:R-:W-:Y:S01]  /*27410*/  FMUL.FTZ R4, R4, R3 ;  /* 0x0000000304047220 */ /* 0x000fe20000410000 */
[----:B---3--:R-:W-:-:S05]  /*27420*/  HADD2.F32 R8, -RZ, R17.H0_H0 ;  /* 0x20000011ff087230 */ /* 0x008fca0000004100 */
[C---:B------:R-:W-:Y:S01]  /*27430*/  FFMA.FTZ R32, R8.reuse, R2, R4 ;  /* 0x0000000208207223 */ /* 0x040fe20000010004 */
[----:B------:R-:W-:Y:S01]  /*27440*/  SHF.R.U32.HI R2, RZ, 0x10, R37 ;  /* 0x00000010ff027819 */ /* 0x000fe20000011625 */
[----:B------:R-:W-:Y:S01]  /*27450*/  FFMA.FTZ R33, R8, R3, -R7 ;  /* 0x0000000308217223 */ /* 0x000fe20000010807 */
[----:B------:R-:W-:Y:S01]  /*27460*/  SHF.R.U32.HI R3, RZ, 0x10, R45 ;  /* 0x00000010ff037819 */ /* 0x000fe2000001162d */
[----:B------:R-:W-:Y:S02]  /*27470*/  HADD2.F32 R4, -RZ, R13.H1_H1 ;  /* 0x3000000dff047230 */ /* 0x000fe40000004100 */
[----:B------:R-:W-:Y:S02]  /*27480*/  HADD2.F32 R2, -RZ, R2.H0_H0 ;  /* 0x20000002ff027230 */ /* 0x000fe40000004100 */
[----:B------:R-:W-:Y:S02]  /*27490*/  HADD2.F32 R3, -RZ, R3.H0_H0 ;  /* 0x20000003ff037230 */ /* 0x000fe40000004100 */
[----:B------:R-:W-:Y:S01]  /*274a0*/  HADD2.F32 R7, -RZ, R17.H1_H1 ;  /* 0x30000011ff077230 */ /* 0x000fe20000004100 */
[----:B------:R-:W-:-:S02]  /*274b0*/  FMUL.FTZ R8, R4, R2 ;  /* 0x0000000204087220 */ /* 0x000fc40000410000 */
[-C--:B------:R-:W-:Y:S02]  /*274c0*/  FMUL.FTZ R4, R4, R3.reuse ;  /* 0x0000000304047220 */ /* 0x080fe40000410000 */
[C---:B------:R-:W-:Y:S02]  /*274d0*/  FFMA.FTZ R25, R7.reuse, R3, -R8 ;  /* 0x0000000307197223 */ /* 0x040fe40000010808 */
[----:B------:R-:W-:Y:S01]  /*274e0*/  FFMA.FTZ R24, R7, R2, R4 ;  /* 0x0000000207187223 */ /* 0x000fe20000010004 */
[----:B------:R-:W-:Y:S02]  /*274f0*/  HADD2.F32 R2, -RZ, R105.H0_H0 ;  /* 0x20000069ff027230 */ /* 0x000fe40000004100 */
[----:B------:R-:W-:Y:S02]  /*27500*/  HADD2.F32 R4, -RZ, R15.H0_H0 ;  /* 0x2000000fff047230 */ /* 0x000fe40000004100 */
[----:B------:R-:W-:Y:S02]  /*27510*/  HADD2.F32 R3, -RZ, R105.H1_H1 ;  /* 0x30000069ff037230 */ /* 0x000fe40000004100 */
[----:B------:R-:W-:Y:S01]  /*27520*/  HADD2.F32 R8, -RZ, R19.H0_H0 ;  /* 0x20000013ff087230 */ /* 0x000fe20000004100 */
[----:B------:R-:W-:-:S02]  /*27530*/  FMUL.FTZ R7, R4, R2 ;  /* 0x0000000204077220 */ /* 0x000fc40000410000 */
[-C--:B------:R-:W-:Y:S02]  /*27540*/  FMUL.FTZ R4, R4, R3.reuse ;  /* 0x0000000304047220 */ /* 0x080fe40000410000 */
[C---:B------:R-:W-:Y:S02]  /*27550*/  FFMA.FTZ R31, R8.reuse, R3, -R7 ;  /* 0x00000003081f7223 */ /* 0x040fe40000010807 */
[----:B------:R-:W-:Y:S01]  /*27560*/  FFMA.FTZ R30, R8, R2, R4 ;  /* 0x00000002081e7223 */ /* 0x000fe20000010004 */
[----:B------:R-:W-:Y:S02]  /*27570*/  SHF.R.U32.HI R2, RZ, 0x10, R39 ;  /* 0x00000010ff027819 */ /* 0x000fe40000011627 */
[----:B------:R-:W-:Y:S01]  /*27580*/  SHF.R.U32.HI R3, RZ, 0x10, R47 ;  /* 0x00000010ff037819 */ /* 0x000fe2000001162f */
[----:B------:R-:W-:Y:S02]  /*27590*/  HADD2.F32 R4, -RZ, R15.H1_H1 ;  /* 0x3000000fff047230 */ /* 0x000fe40000004100 */
[----:B------:R-:W-:-:S02]  /*275a0*/  HADD2.F32 R2, -RZ, R2.H0_H0 ;  /* 0x20000002ff027230 */ /* 0x000fc40000004100 */
[----:B------:R-:W-:Y:S02]  /*275b0*/  HADD2.F32 R3, -RZ, R3.H0_H0 ;  /* 0x20000003ff037230 */ /* 0x000fe40000004100 */
[----:B------:R-:W-:Y:S01]  /*275c0*/  HADD2.F32 R7, -RZ, R19.H1_H1 ;  /* 0x30000013ff077230 */ /* 0x000fe20000004100 */
[CC--:B------:R-:W-:Y:S02]  /*275d0*/  FMUL.FTZ R8, R4.reuse, R2.reuse ;  /* 0x0000000204087220 */ /* 0x0c0fe40000410000 */
[-C--:B------:R-:W-:Y:S02]  /*275e0*/  FMUL.FTZ R4, R4, R3.reuse ;  /* 0x0000000304047220 */ /* 0x080fe40000410000 */
[C---:B------:R-:W-:Y:S02]  /*275f0*/  FFMA.FTZ R9, R7.reuse, R3, -R8 ;  /* 0x0000000307097223 */ /* 0x040fe40000010808 */
[----:B------:R-:W-:Y:S01]  /*27600*/  FFMA.FTZ R8, R7, R2, R4 ;  /* 0x0000000207087223 */ /* 0x000fe20000010004 */
[----:B------:R-:W-:-:S02]  /*27610*/  HADD2.F32 R2, -RZ, R106.H0_H0 ;  /* 0x2000006aff027230 */ /* 0x000fc40000004100 */
[----:B------:R-:W-:Y:S02]  /*27620*/  HADD2.F32 R4, -RZ, R12.H0_H0 ;  /* 0x2000000cff047230 */ /* 0x000fe40000004100 */
[----:B------:R-:W-:Y:S02]  /*27630*/  HADD2.F32 R3, -RZ, R106.H1_H1 ;  /* 0x3000006aff037230 */ /* 0x000fe40000004100 */
[----:B------:R-:W-:Y:S01]  /*27640*/  HADD2.F32 R10, -RZ, R16.H0_H0 ;  /* 0x20000010ff0a7230 */ /* 0x000fe20000004100 */
        /* <DEDUP_REMOVED lines=12> */
[----:B------:R-:W-:-:S02]  /*27710*/  SHF.R.U64 R2, R36, 0x10, R37 ;  /* 0x0000001024027819 */ /* 0x000fc40000001225 */
[----:B------:R-:W-:-:S03]  /*27720*/  SHF.R.U64 R3, R44, 0x10, R45 ;  /* 0x000000102c037819 */ /* 0x000fc6000000122d */
[----:B------:R-:W-:Y:S02]  /*27730*/  HADD2.F32 R17, -RZ, R2.H0_H0 ;  /* 0x20000002ff117230 */ /* 0x000fe40000004100 */
[----:B------:R-:W-:Y:S01]  /*27740*/  HADD2.F32 R2, -RZ, R12.H1_H1 ;  /* 0x3000000cff027230 */ /* 0x000fe20000004100 */
[----:B------:R-:W-:Y:S01]  /*27750*/  SHF.R.U64 R7, R38, 0x10, R39 ;  /* 0x0000001026077819 */ /* 0x000fe20000001227 */
[----:B------:R-:W-:Y:S01]  /*27760*/  HADD2.F32 R12, -RZ, R3.H0_H0 ;  /* 0x20000003ff0c7230 */ /* 0x000fe20000004100 */
[----:B------:R-:W-:Y:S01]  /*27770*/  SHF.R.U64 R4, R46, 0x10, R47 ;  /* 0x000000102e047819 */ /* 0x000fe2000000122f */
[----:B------:R-:W-:Y:S01]  /*27780*/  HADD2.F32 R3, -RZ, R16.H1_H1 ;  /* 0x30000010ff037230 */ /* 0x000fe20000004100 */
[C---:B------:R-:W-:Y:S01]  /*27790*/  FMUL.FTZ R10, R2.reuse, R17 ;  /* 0x00000011020a7220 */ /* 0x040fe20000410000 */
[----:B------:R-:W-:Y:S01]  /*277a0*/  HADD2.F32 R15, -RZ, R7.H0_H0 ;  /* 0x20000007ff0f7230 */ /* 0x000fe20000004100 */
[----:B------:R-:W-:Y:S01]  /*277b0*/  FMUL.FTZ R13, R2, R12 ;  /* 0x0000000c020d7220 */ /* 0x000fe20000410000 */
[----:B------:R-:W-:-:S02]  /*277c0*/  HADD2.F32 R2, -RZ, R14.H1_H1 ;  /* 0x3000000eff027230 */ /* 0x000fc40000004100 */
[----:B------:R-:W-:Y:S01]  /*277d0*/  HADD2.F32 R14, -RZ, R4.H0_H0 ;  /* 0x20000004ff0e7230 */ /* 0x000fe20000004100 */
[C---:B------:R-:W-:Y:S02]  /*277e0*/  FFMA.FTZ R12, R3.reuse, R12, -R10 ;  /* 0x0000000c030c7223 */ /* 0x040fe4000001080a */
[----:B------:R-:W-:Y:S01]  /*277f0*/  FFMA.FTZ R4, R3, R17, R13 ;  /* 0x0000001103047223 */ /* 0x000fe2000001000d */
[----:B------:R-:W-:Y:S01]  /*27800*/  HADD2.F32 R3, -RZ, R18.H1_H1 ;  /* 0x30000012ff037230 */ /* 0x000fe20000004100 */
[CC--:B------:R-:W-:Y:S02]  /*27810*/  FMUL.FTZ R10, R2.reuse, R15.reuse ;  /* 0x0000000f020a7220 */ /* 0x0c0fe40000410000 */
[-C--:B------:R-:W-:Y:S02]  /*27820*/  FMUL.FTZ R7, R2, R14.reuse ;  /* 0x0000000e02077220 */ /* 0x080fe40000410000 */
[C---:B------:R-:W-:Y:S02]  /*27830*/  FFMA.FTZ R2, R3.reuse, R14, -R10 ;  /* 0x0000000e03027223 */ /* 0x040fe4000001080a */
[----:B------:R-:W-:Y:S01]  /*27840*/  FFMA.FTZ R3, R3, R15, R7 ;  /* 0x0000000f03037223 */ /* 0x000fe20000010007 */
[----:B------:R-:W-:-:S02]  /*27850*/  F2FP.PACK_AB R17, R25, R33 ;  /* 0x000000211911723e */ /* 0x000fc400000000ff */
[----:B------:R-:W-:Y:S02]  /*27860*/  F2FP.PACK_AB R19, R9, R31 ;  /* 0x0000001f0913723e */ /* 0x000fe400000000ff */
[----:B------:R-:W-:Y:S02]  /*27870*/  F2FP.PACK_AB R16, R12, R29 ;  /* 0x0000001d0c10723e */ /* 0x000fe400000000ff */
[----:B------:R-:W-:Y:S02]  /*27880*/  F2FP.PACK_AB R18, R2, R27 ;  /* 0x0000001b0212723e */ /* 0x000fe400000000ff */
[----:B------:R-:W-:Y:S02]  /*27890*/  F2FP.PACK_AB R13, R24, R32 ;  /* 0x00000020180d723e */ /* 0x000fe400000000ff */
[----:B------:R-:W-:Y:S02]  /*278a0*/  F2FP.PACK_AB R15, R8, R30 ;  /* 0x0000001e080f723e */ /* 0x000fe400000000ff */
[----:B------:R-:W-:-:S02]  /*278b0*/  F2FP.PACK_AB R12, R4, R28 ;  /* 0x0000001c040c723e */ /* 0x000fc400000000ff */
[----:B------:R-:W-:Y:S01]  /*278c0*/  F2FP.PACK_AB R14, R3, R26 ;  /* 0x0000001a030e723e */ /* 0x000fe200000000ff */
[----:B------:R1:W-:Y:S04]  /*278d0*/  ST.E.128 [R20.64], R16 ;  /* 0x0000001014007985 */ /* 0x0003e8000c101d04 */
[----:B------:R1:W-:Y:S02]  /*278e0*/  ST.E.128 [R22.64], R12 ;  /* 0x0000000c16007985 */ /* 0x0003e4000c101d04 */
.L_x_2118:
[----:B---3--:R-:W-:Y:S05]  /*278f0*/  BSYNC B1 ;  /* 0x0000000000017941 */ /* 0x008fea0003800000 */
.L_x_2117:
[----:B------:R-:W-:Y:S01]  /*27900*/  IADD3 R3, R93, 0x20, RZ ;  /* 0x000000205d037810 */ /* 0x000fe20007ffe0ff */
[----:B------:R-:W-:Y:S03]  /*27910*/  BSSY B1, `(.L_x_2121) ;  /* 0x00000db000017945 */ /* 0x000fe60003800000 */
[----:B------:R-:W-:-:S13]  /*27920*/  ISETP.GE.AND P0, PT, R3, R58, PT ;  /* 0x0000003a0300720c */ /* 0x000fda0003f06270 */
[----:B------:R-:W-:Y:S05]  /*27930*/  @P0 BRA `(.L_x_2122) ;  /* 0x00000d8000000947 */ /* 0x000fea0003800000 */
[----:B------:R-:W-:Y:S01]  /*27940*/  ISETP.GE.AND P0, PT, R56, R0, PT ;  /* 0x000000003800720c */ /* 0x000fe20003f06270 */
[----:B------:R-:W-:Y:S01]  /*27950*/  IMAD.SHL.U32 R4, R3, 0x40, RZ ;  /* 0x0000004003047824 */ /* 0x000fe200078e00ff */
[----:B------:R-:W-:Y:S01]  /*27960*/  SHF.R.S32.HI R2, RZ, 0x1f, R3 ;  /* 0x0000001fff027819 */ /* 0x000fe20000011403 */
[----:B------:R-:W-:Y:S03]  /*27970*/  BSSY B0, `(.L_x_2123) ;  /* 0x0000069000007945 */ /* 0x000fe60003800000 */
[----:B------:R-:W-:Y:S02]  /*27980*/  LEA.HI R3, R2, R3, RZ, 0x3 ;  /* 0x0000000302037211 */ /* 0x000fe400078f18ff */
[----:B------:R-:W-:-:S03]  /*27990*/  LOP3.LUT R2, R4, 0x1c0, RZ, 0xc0, !PT ;  /* 0x000001c004027812 */ /* 0x000fc600078ec0ff */
[----:B------:R-:W-:Y:S01]  /*279a0*/  IMAD.SHL.U32 R3, R3, 0x40, RZ ;  /* 0x0000004003037824 */ /* 0x000fe200078e00ff */
[----:B------:R-:W-:-:S04]  /*279b0*/  SHF.R.U32.HI R45, RZ, 0x3, R2 ;  /* 0x00000003ff2d7819 */ /* 0x000fc80000011602 */
[----:B-1--4-:R-:W-:Y:S01]  /*279c0*/  LOP3.LUT R23, R3, 0xfffffe00, RZ, 0xc0, !PT ;  /* 0xfffffe0003177812 */ /* 0x012fe200078ec0ff */
[----:B------:R-:W-:Y:S05]  /*279d0*/  @P0 BRA `(.L_x_2124) ;  /* 0x0000062000000947 */ /* 0x000fea0003800000 */
[----:B------:R-:W-:Y:S02]  /*279e0*/  LEA.HI R7, R0, R41, RZ, 0x1d ;  /* 0x0000002900077211 */ /* 0x000fe400078fe8ff */
[----:B------:R-:W-:Y:S02]  /*279f0*/  LOP3.LUT R4, R2, 0x38, R56, 0xf8, !PT ;  /* 0x0000003802047812 */ /* 0x000fe400078ef838 */
[----:B------:R-:W-:Y:S02]  /*27a00*/  SHF.R.S32.HI R8, RZ, 0x1f, R7 ;  /* 0x0000001fff087819 */ /* 0x000fe40000011407 */
[----:B------:R-:W-:Y:S02]  /*27a10*/  SHF.L.U32 R3, R7, 0x3, RZ ;  /* 0x0000000307037819 */ /* 0x000fe400000006ff */
[----:B------:R-:W-:Y:S02]  /*27a20*/  LEA.HI R7, R8, R7, RZ, 0x3 ;  /* 0x0000000708077211 */ /* 0x000fe400078f18ff */
[----:B------:R-:W-:-:S02]  /*27a30*/  LOP3.LUT R8, R4, R45, RZ, 0x3c, !PT ;  /* 0x0000002d04087212 */ /* 0x000fc400078e3cff */
[----:B------:R-:W-:Y:S02]  /*27a40*/  LOP3.LUT R4, R2, 0x38, R3, 0xf8, !PT ;  /* 0x0000003802047812 */ /* 0x000fe400078ef803 */
[----:B------:R-:W-:Y:S02]  /*27a50*/  SHF.L.U32 R3, R7, 0xa, RZ ;  /* 0x0000000a07037819 */ /* 0x000fe400000006ff */
[----:B------:R-:W-:Y:S02]  /*27a60*/  LOP3.LUT R4, R4, R45, RZ, 0x3c, !PT ;  /* 0x0000002d04047212 */ /* 0x000fe400078e3cff */
[----:B------:R-:W-:Y:S02]  /*27a70*/  LOP3.LUT R3, R3, 0xffffe000, RZ, 0xc0, !PT ;  /* 0xffffe00003037812 */ /* 0x000fe400078ec0ff */
[----:B------:R-:W-:Y:S02]  /*27a80*/  IADD3 R7, R23, R8, RZ ;  /* 0x0000000817077210 */ /* 0x000fe40007ffe0ff */
[----:B------:R-:W-:-:S03]  /*27a90*/  IADD3 R3, R4, R3, R23 ;  /* 0x0000000304037210 */ /* 0x000fc60007ffe017 */
[----:B-----5:R-:W-:-:S04]  /*27aa0*/  IMAD.WIDE.U32 R28, R7, 0x2, R34 ;  /* 0x00000002071c7825 */ /* 0x020fc800078e0022 */
[----:B------:R-:W-:Y:S01]  /*27ab0*/  IMAD.WIDE.U32 R26, R3, 0x2, R34 ;  /* 0x00000002031a7825 */ /* 0x000fe200078e0022 */
[----:B------:R-:W2:Y:S04]  /*27ac0*/  LD.E.128 R12, [R28.64] ;  /* 0x000000041c0c7980 */ /* 0x000ea8000c101d00 */
[----:B------:R-:W3:Y:S01]  /*27ad0*/  LD.E.128 R16, [R26.64] ;  /* 0x000000041a107980 */ /* 0x000ee2000c101d00 */
[----:B------:R-:W-:Y:S01]  /*27ae0*/  SHF.R.U32.HI R4, RZ, 0x10, R53 ;  /* 0x00000010ff047819 */ /* 0x000fe20000011635 */
[--C-:B------:R-:W-:Y:S01]  /*27af0*/  HADD2.F32 R9, -RZ, R108.reuse.H1_H1 ;  /* 0x3000006cff097230 */ /* 0x100fe20000004100 */
[----:B------:R-:W-:Y:S01]  /*27b00*/  SHF.R.U32.HI R3, RZ, 0x10, R49 ;  /* 0x00000010ff037819 */ /* 0x000fe20000011631 */
[----:B------:R-:W-:Y:S01]  /*27b10*/  HADD2.F32 R8, -RZ, R108.H0_H0 ;  /* 0x2000006cff087230 */ /* 0x000fe20000004100 */
[----:B------:R-:W-:Y:S01]  /*27b20*/  SHF.R.U32.HI R30, RZ, 0x10, R55 ;  /* 0x00000010ff1e7819 */ /* 0x000fe20000011637 */
[----:B------:R-:W-:Y:S01]  /*27b30*/  HADD2.F32 R37, -RZ, R4.H0_H0 ;  /* 0x20000004ff257230 */ /* 0x000fe20000004100 */
[----:B------:R-:W-:Y:S01]  /*27b40*/  SHF.R.U32.HI R25, RZ, 0x10, R51 ;  /* 0x00000010ff197819 */ /* 0x000fe20000011633 */
[----:B------:R-:W-:Y:S01]  /*27b50*/  HADD2.F32 R38, -RZ, R3.H0_H0 ;  /* 0x20000003ff267230 */ /* 0x000fe20000004100 */
[----:B------:R-:W-:Y:S01]  /*27b60*/  SHF.R.U64 R32, R52, 0x10, R53 ;  /* 0x0000001034207819 */ /* 0x000fe20000001235 */
[----:B------:R-:W-:Y:S01]  /*27b70*/  HADD2.F32 R30, -RZ, R30.H0_H0 ;  /* 0x2000001eff1e7230 */ /* 0x000fe20000004100 */
[----:B------:R-:W-:-:S02]  /*27b80*/  SHF.R.U64 R31, R54, 0x10, R55 ;  /* 0x00000010361f7819 */ /* 0x000fc40000001237 */
[----:B------:R-:W-:Y:S02]  /*27b90*/  SHF.R.U64 R36, R48, 0x10, R49 ;  /* 0x0000001030247819 */ /* 0x000fe40000001231 */
[----:B------:R-:W-:Y:S01]  /*27ba0*/  SHF.R.U64 R33, R50, 0x10, R51 ;  /* 0x0000001032217819 */ /* 0x000fe20000001233 */
[--C-:B--2---:R-:W-:Y:S02]  /*27bb0*/  HADD2.F32 R10, -RZ, R13.reuse.H0_H0 ;  /* 0x2000000dff0a7230 */ /* 0x104fe40000004100 */
[----:B------:R-:W-:Y:S02]  /*27bc0*/  HADD2.F32 R7, -RZ, R13.H1_H1 ;  /* 0x3000000dff077230 */ /* 0x000fe40000004100 */
[--C-:B---3--:R-:W-:Y:S02]  /*27bd0*/  HADD2.F32 R4, -RZ, R17.reuse.H0_H0 ;  /* 0x20000011ff047230 */ /* 0x108fe40000004100 */
[----:B------:R-:W-:Y:S02]  /*27be0*/  HADD2.F32 R3, -RZ, R17.H1_H1 ;  /* 0x30000011ff037230 */ /* 0x000fe40000004100 */
[--C-:B------:R-:W-:Y:S01]  /*27bf0*/  HADD2.F32 R21, -RZ, R12.reuse.H0_H0 ;  /* 0x2000000cff157230 */ /* 0x100fe20000004100 */
[C---:B------:R-:W-:Y:S01]  /*27c00*/  FMUL.FTZ R13, R4.reuse, R8 ;  /* 0x00000008040d7220 */ /* 0x040fe20000410000 */
[----:B------:R-:W-:Y:S01]  /*27c10*/  HADD2.F32 R24, -RZ, R12.H1_H1 ;  /* 0x3000000cff187230 */ /* 0x000fe20000004100 */
[----:B------:R-:W-:Y:S01]  /*27c20*/  FMUL.FTZ R12, R4, R9 ;  /* 0x00000009040c7220 */ /* 0x000fe20000410000 */
[--C-:B------:R-:W-:Y:S01]  /*27c30*/  HADD2.F32 R22, -RZ, R14.reuse.H0_H0 ;  /* 0x2000000eff167230 */ /* 0x100fe20000004100 */
[CC--:B------:R-:W-:Y:S01]  /*27c40*/  FMUL.FTZ R4, R3.reuse, R37.reuse ;  /* 0x0000002503047220 */ /* 0x0c0fe20000410000 */
[----:B------:R-:W-:Y:S01]  /*27c50*/  HADD2.F32 R20, -RZ, R14.H1_H1 ;  /* 0x3000000eff147230 */ /* 0x000fe20000004100 */
[-C--:B------:R-:W-:Y:S01]  /*27c60*/  FMUL.FTZ R3, R3, R38.reuse ;  /* 0x0000002603037220 */ /* 0x080fe20000410000 */
[----:B------:R-:W-:Y:S01]  /*27c70*/  HADD2.F32 R14, -RZ, R16.H1_H1 ;  /* 0x30000010ff0e7230 */ /* 0x000fe20000004100 */
[C---:B------:R-:W-:Y:S01]  /*27c80*/  FFMA.FTZ R39, R7.reuse, R38, -R4 ;  /* 0x0000002607277223 */ /* 0x040fe20000010804 */
[----:B------:R-:W-:Y:S01]  /*27c90*/  HADD2.F32 R4, -RZ, R110.H0_H0 ;  /* 0x2000006eff047230 */ /* 0x000fe20000004100 */
[----:B------:R-:W-:Y:S01]  /*27ca0*/  FFMA.FTZ R38, R7, R37, R3 ;  /* 0x0000002507267223 */ /* 0x000fe20000010003 */
[----:B------:R-:W-:Y:S01]  /*27cb0*/  HADD2.F32 R7, -RZ, R16.H0_H0 ;  /* 0x20000010ff077230 */ /* 0x000fe20000004100 */
[C---:B------:R-:W-:Y:S01]  /*27cc0*/  FFMA.FTZ R44, R10.reuse, R9, -R13 ;  /* 0x000000090a2c7223 */ /* 0x040fe2000001080d */
[--C-:B------:R-:W-:Y:S01]  /*27cd0*/  HADD2.F32 R3, -RZ, R109.reuse.H0_H0 ;  /* 0x2000006dff037230 */ /* 0x100fe20000004100 */
[----:B------:R-:W-:Y:S01]  /*27ce0*/  FFMA.FTZ R43, R10, R8, R12 ;  /* 0x000000080a2b7223 */ /* 0x000fe2000001000c */
[--C-:B------:R-:W-:Y:S01]  /*27cf0*/  HADD2.F32 R13, -RZ, R18.reuse.H0_H0 ;  /* 0x20000012ff0d7230 */ /* 0x100fe20000004100 */
[CC--:B------:R-:W-:Y:S01]  /*27d00*/  FMUL.FTZ R16, R7.reuse, R4.reuse ;  /* 0x0000000407107220 */ /* 0x0c0fe20000410000 */
[----:B------:R-:W-:Y:S01]  /*27d10*/  HADD2.F32 R12, -RZ, R18.H1_H1 ;  /* 0x30000012ff0c7230 */ /* 0x000fe20000004100 */
[-C--:B------:R-:W-:Y:S01]  /*27d20*/  FMUL.FTZ R18, R7, R3.reuse ;  /* 0x0000000307127220 */ /* 0x080fe20000410000 */
[----:B------:R-:W-:Y:S01]  /*27d30*/  HADD2.F32 R9, -RZ, R109.H1_H1 ;  /* 0x3000006dff097230 */ /* 0x000fe20000004100 */
[C---:B------:R-:W-:Y:S01]  /*27d40*/  FFMA.FTZ R40, R21.reuse, R3, R16 ;  /* 0x0000000315287223 */ /* 0x040fe20000010010 */
[----:B------:R-:W-:Y:S01]  /*27d50*/  HADD2.F32 R7, -RZ, R111.H0_H0 ;  /* 0x2000006fff077230 */ /* 0x000fe20000004100 */
[----:B------:R-:W-:Y:S01]  /*27d60*/  FFMA.FTZ R42, R21, R4, -R18 ;  /* 0x00000004152a7223 */ /* 0x000fe20000010812 */
[----:B------:R-:W-:Y:S01]  /*27d70*/  HADD2.F32 R10, -RZ, R19.H0_H0 ;  /* 0x20000013ff0a7230 */ /* 0x000fe20000004100 */
[C---:B------:R-:W-:Y:S01]  /*27d80*/  FMUL.FTZ R16, R13.reuse, R9 ;  /* 0x000000090d107220 */ /* 0x040fe20000410000 */
[----:B------:R-:W-:Y:S01]  /*27d90*/  HADD2.F32 R3, -RZ, R110.H1_H1 ;  /* 0x3000006eff037230 */ /* 0x000fe20000004100 */
[-C--:B------:R-:W-:Y:S01]  /*27da0*/  FMUL.FTZ R18, R13, R7.reuse ;  /* 0x000000070d127220 */ /* 0x080fe20000410000 */
[----:B------:R-:W-:Y:S01]  /*27db0*/  HADD2.F32 R4, -RZ, R111.H1_H1 ;  /* 0x3000006fff047230 */ /* 0x000fe20000004100 */
[----:B------:R-:W-:Y:S01]  /*27dc0*/  FFMA.FTZ R37, R22, R7, -R16 ;  /* 0x0000000716257223 */ /* 0x000fe20000010810 */
[----:B------:R-:W-:Y:S01]  /*27dd0*/  HADD2.F32 R8, -RZ, R19.H1_H1 ;  /* 0x30000013ff087230 */ /* 0x000fe20000004100 */
[CC--:B------:R-:W-:Y:S01]  /*27de0*/  FMUL.FTZ R13, R10.reuse, R3.reuse ;  /* 0x000000030a0d7220 */ /* 0x0c0fe20000410000 */
[--C-:B------:R-:W-:Y:S01]  /*27df0*/  HADD2.F32 R17, -RZ, R15.reuse.H0_H0 ;  /* 0x2000000fff117230 */ /* 0x100fe20000004100 */
[----:B------:R-:W-:Y:S01]  /*27e00*/  FMUL.FTZ R10, R10, R4 ;  /* 0x000000040a0a7220 */ /* 0x000fe20000410000 */
[----:B------:R-:W-:Y:S01]  /*27e10*/  HADD2.F32 R15, -RZ, R15.H1_H1 ;  /* 0x3000000fff0f7230 */ /* 0x000fe20000004100 */
[----:B------:R-:W-:Y:S01]  /*27e20*/  FMUL.FTZ R7, R8, R30 ;  /* 0x0000001e08077220 */ /* 0x000fe20000410000 */
[----:B------:R-:W-:Y:S01]  /*27e30*/  HADD2.F32 R16, -RZ, R25.H0_H0 ;  /* 0x20000019ff107230 */ /* 0x000fe20000004100 */
[C---:B------:R-:W-:Y:S01]  /*27e40*/  FFMA.FTZ R19, R17.reuse, R4, -R13 ;  /* 0x0000000411137223 */ /* 0x040fe2000001080d */
[----:B------:R-:W-:Y:S01]  /*27e50*/  HADD2.F32 R21, -RZ, R31.H0_H0 ;  /* 0x2000001fff157230 */ /* 0x000fe20000004100 */
[----:B------:R-:W-:Y:S01]  /*27e60*/  FFMA.FTZ R13, R17, R3, R10 ;  /* 0x00000003110d7223 */ /* 0x000fe2000001000a */
[----:B------:R-:W-:Y:S01]  /*27e70*/  HADD2.F32 R17, -RZ, R32.H0_H0 ;  /* 0x20000020ff117230 */ /* 0x000fe20000004100 */
[----:B------:R-:W-:Y:S01]  /*27e80*/  FFMA.FTZ R22, R22, R9, R18 ;  /* 0x0000000916167223 */ /* 0x000fe20000010012 */
[----:B------:R-:W-:Y:S01]  /*27e90*/  HADD2.F32 R18, -RZ, R33.H0_H0 ;  /* 0x20000021ff127230 */ /* 0x000fe20000004100 */
[----:B------:R-:W-:-:S02]  /*27ea0*/  FMUL.FTZ R4, R8, R16 ;  /* 0x0000001008047220 */ /* 0x000fc40000410000 */
[----:B------:R-:W-:Y:S01]  /*27eb0*/  FFMA.FTZ R3, R15, R16, -R7 ;  /* 0x000000100f037223 */ /* 0x000fe20000010807 */
[----:B------:R-:W-:Y:S01]  /*27ec0*/  HADD2.F32 R16, -RZ, R36.H0_H0 ;  /* 0x20000024ff107230 */ /* 0x000fe20000004100 */
[----:B------:R-:W-:Y:S02]  /*27ed0*/  FMUL.FTZ R8, R14, R17 ;  /* 0x000000110e087220 */ /* 0x000fe40000410000 */
[----:B------:R-:W-:Y:S01]  /*27ee0*/  FMUL.FTZ R10, R12, R21 ;  /* 0x000000150c0a7220 */ /* 0x000fe20000410000 */
[----:B------:R-:W-:Y:S01]  /*27ef0*/  F2FP.PACK_AB R19, R3, R19 ;  /* 0x000000130313723e */ /* 0x000fe200000000ff */
[----:B------:R-:W-:Y:S02]  /*27f00*/  FMUL.FTZ R7, R14, R16 ;  /* 0x000000100e077220 */ /* 0x000fe40000410000 */
[----:B------:R-:W-:Y:S02]  /*27f10*/  FMUL.FTZ R9, R12, R18 ;  /* 0x000000120c097220 */ /* 0x000fe40000410000 */
[----:B------:R-:W-:-:S02]  /*27f20*/  FFMA.FTZ R4, R15, R30, R4 ;  /* 0x0000001e0f047223 */ /* 0x000fc40000010004 */
[----:B------:R-:W-:Y:S02]  /*27f30*/  FFMA.FTZ R8, R24, R16, -R8 ;  /* 0x0000001018087223 */ /* 0x000fe40000010808 */
[----:B------:R-:W-:Y:S01]  /*27f40*/  FFMA.FTZ R10, R20, R18, -R10 ;  /* 0x00000012140a7223 */ /* 0x000fe2000001080a */
[----:B------:R-:W-:Y:S01]  /*27f50*/  F2FP.PACK_AB R15, R4, R13 ;  /* 0x0000000d040f723e */ /* 0x000fe200000000ff */
[----:B------:R-:W-:Y:S01]  /*27f60*/  FFMA.FTZ R7, R24, R17, R7 ;  /* 0x0000001118077223 */ /* 0x000fe20000010007 */
[----:B------:R-:W-:Y:S01]  /*27f70*/  F2FP.PACK_AB R17, R39, R44 ;  /* 0x0000002c2711723e */ /* 0x000fe200000000ff */
[----:B------:R-:W-:Y:S01]  /*27f80*/  FFMA.FTZ R9, R20, R21, R9 ;  /* 0x0000001514097223 */ /* 0x000fe20000010009 */
[----:B------:R-:W-:Y:S02]  /*27f90*/  F2FP.PACK_AB R16, R8, R42 ;  /* 0x0000002a0810723e */ /* 0x000fe400000000ff */
[----:B------:R-:W-:Y:S02]  /*27fa0*/  F2FP.PACK_AB R18, R10, R37 ;  /* 0x000000250a12723e */ /* 0x000fe400000000ff */
[----:B------:R-:W-:-:S02]  /*27fb0*/  F2FP.PACK_AB R13, R38, R43 ;  /* 0x0000002b260d723e */ /* 0x000fc400000000ff */
[----:B------:R-:W-:Y:S01]  /*27fc0*/  F2FP.PACK_AB R12, R7, R40 ;  /* 0x00000028070c723e */ /* 0x000fe200000000ff */
[----:B------:R1:W-:Y:S01]  /*27fd0*/  ST.E.128 [R28.64], R16 ;  /* 0x000000101c007985 */ /* 0x0003e2000c101d04 */
[----:B------:R-:W-:-:S05]  /*27fe0*/  F2FP.PACK_AB R14, R9, R22 ;  /* 0x00000016090e723e */ /* 0x000fca00000000ff */
[----:B------:R1:W-:Y:S02]  /*27ff0*/  ST.E.128 [R26.64], R12 ;  /* 0x0000000c1a007985 */ /* 0x0003e4000c101d04 */
.L_x_2124:
[----:B------:R-:W-:Y:S05]  /*28000*/  BSYNC B0 ;  /* 0x0000000000007941 */ /* 0x000fea0003800000 */
.L_x_2123:
[----:B------:R-:W-:-:S04]  /*28010*/  IADD3 R3, R56, 0x40, RZ ;  /* 0x0000004038037810 */ /* 0x000fc80007ffe0ff */
[----:B------:R-:W-:-:S13]  /*28020*/  ISETP.GE.AND P0, PT, R3, R0, PT ;  /* 0x000000000300720c */ /* 0x000fda0003f06270 */
[----:B------:R-:W-:Y:S05]  /*28030*/  @P0 BRA `(.L_x_2122) ;  /* 0x0000068000000947 */ /* 0x000fea0003800000 */
[----:B------:R-:W-:-:S04]  /*28040*/  SHF.R.S32.HI R7, RZ, 0x1f, R3 ;  /* 0x0000001fff077819 */ /* 0x000fc80000011403 */
[CC--:B------:R-:W-:Y:S02]  /*28050*/  LEA.HI R4, R7.reuse, R3.reuse, RZ, 0x3 ;  /* 0x0000000307047211 */ /* 0x0c0fe400078f18ff */
[----:B------:R-:W-:Y:S02]  /*28060*/  LEA.HI R3, R7, R3, RZ, 0x6 ;  /* 0x0000000307037211 */ /* 0x000fe400078f30ff */
[--C-:B------:R-:W-:Y:S02]  /*28070*/  SHF.R.S32.HI R7, RZ, 0x3, R4.reuse ;  /* 0x00000003ff077819 */ /* 0x100fe40000011404 */
[----:B------:R-:W-:Y:S02]  /*28080*/  SHF.L.U32 R8, R3, 0x7, RZ ;  /* 0x0000000703087819 */ /* 0x000fe400000006ff */
[----:B------:R-:W-:Y:S02]  /*28090*/  LEA.HI R3, R0, R7, RZ, 0x1d ;  /* 0x0000000700037211 */ /* 0x000fe400078fe8ff */
[----:B------:R-:W-:-:S02]  /*280a0*/  LOP3.LUT R7, R2, 0x38, R4, 0xf8, !PT ;  /* 0x0000003802077812 */ /* 0x000fc400078ef804 */
[----:B------:R-:W-:Y:S02]  /*280b0*/  SHF.R.S32.HI R4, RZ, 0x1f, R3 ;  /* 0x0000001fff047819 */ /* 0x000fe40000011403 */
[----:B------:R-:W-:Y:S02]  /*280c0*/  LOP3.LUT R9, R8, 0xffffe000, RZ, 0xc0, !PT ;  /* 0xffffe00008097812 */ /* 0x000fe400078ec0ff */
[----:B------:R-:W-:Y:S02]  /*280d0*/  SHF.L.U32 R8, R3, 0x3, RZ ;  /* 0x0000000303087819 */ /* 0x000fe400000006ff */
[----:B------:R-:W-:Y:S02]  /*280e0*/  LEA.HI R3, R4, R3, RZ, 0x3 ;  /* 0x0000000304037211 */ /* 0x000fe400078f18ff */
[----:B------:R-:W-:Y:S02]  /*280f0*/  LOP3.LUT R4, R2, 0x38, R8, 0xf8, !PT ;  /* 0x0000003802047812 */ /* 0x000fe400078ef808 */
[----:B------:R-:W-:-:S02]  /*28100*/  SHF.L.U32 R2, R3, 0xa, RZ ;  /* 0x0000000a03027819 */ /* 0x000fc400000006ff */
[-C--:B------:R-:W-:Y:S02]  /*28110*/  LOP3.LUT R3, R4, R45.reuse, RZ, 0x3c, !PT ;  /* 0x0000002d04037212 */ /* 0x080fe400078e3cff */
[----:B------:R-:W-:Y:S02]  /*28120*/  LOP3.LUT R2, R2, 0xffffe000, RZ, 0xc0, !PT ;  /* 0xffffe00002027812 */ /* 0x000fe400078ec0ff */
[----:B------:R-:W-:Y:S02]  /*28130*/  LOP3.LUT R7, R7, R45, RZ, 0x3c, !PT ;  /* 0x0000002d07077212 */ /* 0x000fe400078e3cff */
[--C-:B------:R-:W-:Y:S02]  /*28140*/  IADD3 R2, R3, R2, R23.reuse ;  /* 0x0000000203027210 */ /* 0x100fe40007ffe017 */
[----:B------:R-:W-:-:S03]  /*28150*/  IADD3 R7, R7, R9, R23 ;  /* 0x0000000907077210 */ /* 0x000fc60007ffe017 */
[----:B-1---5:R-:W-:-:S04]  /*28160*/  IMAD.WIDE.U32 R28, R2, 0x2, R34 ;  /* 0x00000002021c7825 */ /* 0x022fc800078e0022 */
[----:B------:R-:W-:Y:S01]  /*28170*/  IMAD.WIDE.U32 R30, R7, 0x2, R34 ;  /* 0x00000002071e7825 */ /* 0x000fe200078e0022 */
[----:B------:R-:W2:Y:S04]  /*28180*/  LD.E.128 R16, [R28.64] ;  /* 0x000000041c107980 */ /* 0x000ea8000c101d00 */
[----:B------:R-:W3:Y:S01]  /*28190*/  LD.E.128 R12, [R30.64] ;  /* 0x000000041e0c7980 */ /* 0x000ee2000c101d00 */
[--C-:B------:R-:W-:Y:S01]  /*281a0*/  HADD2.F32 R4, -RZ, R112.reuse.H0_H0 ;  /* 0x20000070ff047230 */ /* 0x100fe20000004100 */
[----:B------:R-:W-:Y:S01]  /*281b0*/  SHF.R.U32.HI R32, RZ, 0x10, R61 ;  /* 0x00000010ff207819 */ /* 0x000fe2000001163d */
[----:B------:R-:W-:Y:S01]  /*281c0*/  HADD2.F32 R2, -RZ, R112.H1_H1 ;  /* 0x30000070ff027230 */ /* 0x000fe20000004100 */
[----:B------:R-:W-:Y:S02]  /*281d0*/  SHF.R.U32.HI R27, RZ, 0x10, R65 ;  /* 0x00000010ff1b7819 */ /* 0x000fe40000011641 */
[----:B------:R-:W-:-:S02]  /*281e0*/  SHF.R.U32.HI R36, RZ, 0x10, R63 ;  /* 0x00000010ff247819 */ /* 0x000fc4000001163f */
[----:B------:R-:W-:Y:S02]  /*281f0*/  SHF.R.U32.HI R33, RZ, 0x10, R67 ;  /* 0x00000010ff217819 */ /* 0x000fe40000011643 */
[----:B------:R-:W-:Y:S02]  /*28200*/  SHF.R.U64 R39, R60, 0x10, R61 ;  /* 0x000000103c277819 */ /* 0x000fe4000000123d */
[----:B------:R-:W-:Y:S02]  /*28210*/  SHF.R.U64 R40, R62, 0x10, R63 ;  /* 0x000000103e287819 */ /* 0x000fe4000000123f */
[----:B------:R-:W-:Y:S02]  /*28220*/  SHF.R.U64 R37, R64, 0x10, R65 ;  /* 0x0000001040257819 */ /* 0x000fe40000001241 */
[----:B------:R-:W-:Y:S01]  /*28230*/  SHF.R.U64 R38, R66, 0x10, R67 ;  /* 0x0000001042267819 */ /* 0x000fe20000001243 */
[----:B--2---:R-:W-:Y:S02]  /*28240*/  HADD2.F32 R3, -RZ, R17.H0_H0 ;  /* 0x20000011ff037230 */ /* 0x004fe40000004100 */
[----:B---3--:R-:W-:-:S02]  /*28250*/  HADD2.F32 R20, -RZ, R15.H0_H0 ;  /* 0x2000000fff147230 */ /* 0x008fc40000004100 */
[----:B------:R-:W-:Y:S02]  /*28260*/  HADD2.F32 R25, -RZ, R15.H1_H1 ;  /* 0x3000000fff197230 */ /* 0x000fe40000004100 */
[--C-:B------:R-:W-:Y:S02]  /*28270*/  HADD2.F32 R22, -RZ, R13.reuse.H0_H0 ;  /* 0x2000000dff167230 */ /* 0x100fe40000004100 */
[----:B------:R-:W-:Y:S02]  /*28280*/  HADD2.F32 R21, -RZ, R13.H1_H1 ;  /* 0x3000000dff157230 */ /* 0x000fe40000004100 */
[--C-:B------:R-:W-:Y:S02]  /*28290*/  HADD2.F32 R23, -RZ, R14.reuse.H0_H0 ;  /* 0x2000000eff177230 */ /* 0x100fe40000004100 */
[----:B------:R-:W-:Y:S02]  /*282a0*/  HADD2.F32 R15, -RZ, R14.H1_H1 ;  /* 0x3000000eff0f7230 */ /* 0x000fe40000004100 */
[----:B------:R-:W-:-:S02]  /*282b0*/  HADD2.F32 R26, -RZ, R12.H0_H0 ;  /* 0x2000000cff1a7230 */ /* 0x000fc40000004100 */
[----:B------:R-:W-:Y:S02]  /*282c0*/  HADD2.F32 R24, -RZ, R12.H1_H1 ;  /* 0x3000000cff187230 */ /* 0x000fe40000004100 */
[--C-:B------:R-:W-:Y:S02]  /*282d0*/  HADD2.F32 R14, -RZ, R16.reuse.H0_H0 ;  /* 0x20000010ff0e7230 */ /* 0x100fe40000004100 */
[----:B------:R-:W-:Y:S01]  /*282e0*/  HADD2.F32 R13, -RZ, R16.H1_H1 ;  /* 0x30000010ff0d7230 */ /* 0x000fe20000004100 */
[C---:B------:R-:W-:Y:S01]  /*282f0*/  FMUL.FTZ R16, R3.reuse, R4 ;  /* 0x0000000403107220 */ /* 0x040fe20000410000 */
[--C-:B------:R-:W-:Y:S01]  /*28300*/  HADD2.F32 R12, -RZ, R18.reuse.H0_H0 ;  /* 0x20000012ff0c7230 */ /* 0x100fe20000004100 */
[----:B------:R-:W-:Y:S01]  /*28310*/  FMUL.FTZ R3, R3, R2 ;  /* 0x0000000203037220 */ /* 0x000fe20000410000 */
[----:B------:R-:W-:Y:S02]  /*28320*/  HADD2.F32 R10, -RZ, R18.H1_H1 ;  /* 0x30000012ff0a7230 */ /* 0x000fe40000004100 */
[----:B------:R-:W-:-:S02]  /*28330*/  HADD2.F32 R8, -RZ, R17.H1_H1 ;  /* 0x30000011ff087230 */ /* 0x000fc40000004100 */
[----:B------:R-:W-:Y:S01]  /*28340*/  HADD2.F32 R18, -RZ, R32.H0_H0 ;  /* 0x20000020ff127230 */ /* 0x000fe20000004100 */
[C---:B------:R-:W-:Y:S01]  /*28350*/  FFMA.FTZ R43, R22.reuse, R2, -R16 ;  /* 0x00000002162b7223 */ /* 0x040fe20000010810 */
[----:B------:R-:W-:Y:S01]  /*28360*/  HADD2.F32 R17, -RZ, R27.H0_H0 ;  /* 0x2000001bff117230 */ /* 0x000fe20000004100 */
[----:B------:R-:W-:Y:S01]  /*28370*/  FFMA.FTZ R42, R22, R4, R3 ;  /* 0x00000004162a7223 */ /* 0x000fe20000010003 */
[----:B------:R-:W-:Y:S01]  /*28380*/  HADD2.F32 R7, -RZ, R19.H0_H0 ;  /* 0x20000013ff077230 */ /* 0x000fe20000004100 */
[C---:B------:R-:W-:Y:S01]  /*28390*/  FMUL.FTZ R16, R8.reuse, R18 ;  /* 0x0000001208107220 */ /* 0x040fe20000410000 */
[--C-:B------:R-:W-:Y:S02]  /*283a0*/  HADD2.F32 R2, -RZ, R113.reuse.H0_H0 ;  /* 0x20000071ff027230 */ /* 0x100fe40000004100 */
[----:B------:R-:W-:Y:S01]  /*283b0*/  HADD2.F32 R3, -RZ, R113.H1_H1 ;  /* 0x30000071ff037230 */ /* 0x000fe20000004100 */
[-C--:B------:R-:W-:Y:S01]  /*283c0*/  FMUL.FTZ R4, R8, R17.reuse ;  /* 0x0000001108047220 */ /* 0x080fe20000410000 */
[----:B------:R-:W-:Y:S01]  /*283d0*/  HADD2.F32 R9, -RZ, R19.H1_H1 ;  /* 0x30000013ff097230 */ /* 0x000fe20000004100 */
[----:B------:R-:W-:Y:S01]  /*283e0*/  FFMA.FTZ R27, R21, R17, -R16 ;  /* 0x00000011151b7223 */ /* 0x000fe20000010810 */
[----:B------:R-:W-:Y:S01]  /*283f0*/  HADD2.F32 R17, -RZ, R36.H0_H0 ;  /* 0x20000024ff117230 */ /* 0x000fe20000004100 */
[----:B------:R-:W-:-:S02]  /*28400*/  FMUL.FTZ R8, R7, R2 ;  /* 0x0000000207087220 */ /* 0x000fc40000410000 */
[-C--:B------:R-:W-:Y:S02]  /*28410*/  FMUL.FTZ R7, R7, R3.reuse ;  /* 0x0000000307077220 */ /* 0x080fe40000410000 */
[----:B------:R-:W-:Y:S01]  /*28420*/  FFMA.FTZ R22, R21, R18, R4 ;  /* 0x0000001215167223 */ /* 0x000fe20000010004 */
[----:B------:R-:W-:Y:S01]  /*28430*/  HADD2.F32 R4, -RZ, R33.H0_H0 ;  /* 0x20000021ff047230 */ /* 0x000fe20000004100 */
[C---:B------:R-:W-:Y:S01]  /*28440*/  FFMA.FTZ R36, R20.reuse, R3, -R8 ;  /* 0x0000000314247223 */ /* 0x040fe20000010808 */
[----:B------:R-:W-:Y:S01]  /*28450*/  HADD2.F32 R3, -RZ, R114.H0_H0 ;  /* 0x20000072ff037230 */ /* 0x000fe20000004100 */
[----:B------:R-:W-:Y:S01]  /*28460*/  FFMA.FTZ R32, R20, R2, R7 ;  /* 0x0000000214207223 */ /* 0x000fe20000010007 */
[----:B------:R-:W-:Y:S01]  /*28470*/  HADD2.F32 R7, -RZ, R115.H0_H0 ;  /* 0x20000073ff077230 */ /* 0x000fe20000004100 */
[C---:B------:R-:W-:Y:S02]  /*28480*/  FMUL.FTZ R2, R9.reuse, R17 ;  /* 0x0000001109027220 */ /* 0x040fe40000410000 */
[----:B------:R-:W-:-:S02]  /*28490*/  FMUL.FTZ R9, R9, R4 ;  /* 0x0000000409097220 */ /* 0x000fc40000410000 */
[C---:B------:R-:W-:Y:S01]  /*284a0*/  FFMA.FTZ R19, R25.reuse, R4, -R2 ;  /* 0x0000000419137223 */ /* 0x040fe20000010802 */
[----:B------:R-:W-:Y:S01]  /*284b0*/  HADD2.F32 R2, -RZ, R114.H1_H1 ;  /* 0x30000072ff027230 */ /* 0x000fe20000004100 */
[C---:B------:R-:W-:Y:S01]  /*284c0*/  FMUL.FTZ R16, R14.reuse, R3 ;  /* 0x000000030e107220 */ /* 0x040fe20000410000 */
[----:B------:R-:W-:Y:S01]  /*284d0*/  HADD2.F32 R4, -RZ, R115.H1_H1 ;  /* 0x30000073ff047230 */ /* 0x000fe20000004100 */
[----:B------:R-:W-:Y:S02]  /*284e0*/  FMUL.FTZ R14, R14, R7 ;  /* 0x000000070e0e7220 */ /* 0x000fe40000410000 */
[----:B------:R-:W-:Y:S01]  /*284f0*/  FFMA.FTZ R9, R25, R17, R9 ;  /* 0x0000001119097223 */ /* 0x000fe20000010009 */
[----:B------:R-:W-:Y:S01]  /*28500*/  HADD2.F32 R17, -RZ, R39.H0_H0 ;  /* 0x20000027ff117230 */ /* 0x000fe20000004100 */
[----:B------:R-:W-:Y:S02]  /*28510*/  FMUL.FTZ R8, R12, R2 ;  /* 0x000000020c087220 */ /* 0x000fe40000410000 */
[C---:B------:R-:W-:Y:S01]  /*28520*/  FFMA.FTZ R21, R26.reuse, R7, -R16 ;  /* 0x000000071a157223 */ /* 0x040fe20000010810 */
[----:B------:R-:W-:Y:S01]  /*28530*/  HADD2.F32 R16, -RZ, R40.H0_H0 ;  /* 0x20000028ff107230 */ /* 0x000fe20000004100 */
[----:B------:R-:W-:Y:S01]  /*28540*/  FFMA.FTZ R20, R26, R3, R14 ;  /* 0x000000031a147223 */ /* 0x000fe2000001000e */
[----:B------:R-:W-:Y:S01]  /*28550*/  HADD2.F32 R14, -RZ, R37.H0_H0 ;  /* 0x20000025ff0e7230 */ /* 0x000fe20000004100 */
[-C--:B------:R-:W-:Y:S01]  /*28560*/  FMUL.FTZ R3, R12, R4.reuse ;  /* 0x000000040c037220 */ /* 0x080fe20000410000 */
[----:B------:R-:W-:Y:S01]  /*28570*/  HADD2.F32 R12, -RZ, R38.H0_H0 ;  /* 0x20000026ff0c7230 */ /* 0x000fe20000004100 */
[----:B------:R-:W-:-:S02]  /*28580*/  FFMA.FTZ R18, R23, R4, -R8 ;  /* 0x0000000417127223 */ /* 0x000fc40000010808 */
[----:B------:R-:W-:Y:S02]  /*28590*/  FFMA.FTZ R8, R23, R2, R3 ;  /* 0x0000000217087223 */ /* 0x000fe40000010003 */
[C---:B------:R-:W-:Y:S02]  /*285a0*/  FMUL.FTZ R3, R13.reuse, R17 ;  /* 0x000000110d037220 */ /* 0x040fe40000410000 */
[C---:B------:R-:W-:Y:S02]  /*285b0*/  FMUL.FTZ R7, R10.reuse, R16 ;  /* 0x000000100a077220 */ /* 0x040fe40000410000 */
[----:B------:R-:W-:Y:S02]  /*285c0*/  FMUL.FTZ R2, R13, R14 ;  /* 0x0000000e0d027220 */ /* 0x000fe40000410000 */
[----:B------:R-:W-:Y:S02]  /*285d0*/  FMUL.FTZ R4, R10, R12 ;  /* 0x0000000c0a047220 */ /* 0x000fe40000410000 */
[----:B------:R-:W-:-:S02]  /*285e0*/  FFMA.FTZ R3, R24, R14, -R3 ;  /* 0x0000000e18037223 */ /* 0x000fc40000010803 */
[C---:B------:R-:W-:Y:S02]  /*285f0*/  FFMA.FTZ R7, R15.reuse, R12, -R7 ;  /* 0x0000000c0f077223 */ /* 0x040fe40000010807 */
[----:B------:R-:W-:Y:S02]  /*28600*/  FFMA.FTZ R2, R24, R17, R2 ;  /* 0x0000001118027223 */ /* 0x000fe40000010002 */
[----:B------:R-:W-:Y:S01]  /*28610*/  FFMA.FTZ R4, R15, R16, R4 ;  /* 0x000000100f047223 */ /* 0x000fe20000010004 */
[----:B------:R-:W-:Y:S02]  /*28620*/  F2FP.PACK_AB R17, R27, R43 ;  /* 0x0000002b1b11723e */ /* 0x000fe400000000ff */
[----:B------:R-:W-:Y:S02]  /*28630*/  F2FP.PACK_AB R19, R19, R36 ;  /* 0x000000241313723e */ /* 0x000fe400000000ff */
[----:B------:R-:W-:Y:S02]  /*28640*/  F2FP.PACK_AB R16, R3, R21 ;  /* 0x000000150310723e */ /* 0x000fe400000000ff */
[----:B------:R-:W-:-:S02]  /*28650*/  F2FP.PACK_AB R18, R7, R18 ;  /* 0x000000120712723e */ /* 0x000fc400000000ff */
[----:B------:R-:W-:Y:S02]  /*28660*/  F2FP.PACK_AB R13, R22, R42 ;  /* 0x0000002a160d723e */ /* 0x000fe400000000ff */
[----:B------:R-:W-:Y:S02]  /*28670*/  F2FP.PACK_AB R15, R9, R32 ;  /* 0x00000020090f723e */ /* 0x000fe400000000ff */
[----:B------:R-:W-:Y:S02]  /*28680*/  F2FP.PACK_AB R12, R2, R20 ;  /* 0x00000014020c723e */ /* 0x000fe400000000ff */
[----:B------:R-:W-:Y:S01]  /*28690*/  F2FP.PACK_AB R14, R4, R8 ;  /* 0x00000008040e723e */ /* 0x000fe200000000ff */
[----:B------:R1:W-:Y:S04]  /*286a0*/  ST.E.128 [R30.64], R16 ;  /* 0x000000101e007985 */ /* 0x0003e8000c101d04 */
[----:B------:R1:W-:Y:S02]  /*286b0*/  ST.E.128 [R28.64], R12 ;  /* 0x0000000c1c007985 */ /* 0x0003e4000c101d04 */
.L_x_2122:
[----:B------:R-:W-:Y:S05]  /*286c0*/  BSYNC B1 ;  /* 0x0000000000017941 */ /* 0x000fea0003800000 */
.L_x_2121:
[----:B------:R-:W-:Y:S01]  /*286d0*/  IADD3 R3, R93, 0x40, RZ ;  /* 0x000000405d037810 */ /* 0x000fe20007ffe0ff */
[----:B------:R-:W-:Y:S03]  /*286e0*/  BSSY B1, `(.L_x_2125) ;  /* 0x00000db000017945 */ /* 0x000fe60003800000 */
[----:B------:R-:W-:-:S13]  /*286f0*/  ISETP.GE.AND P0, PT, R3, R58, PT ;  /* 0x0000003a0300720c */ /* 0x000fda0003f06270 */
[----:B------:R-:W-:Y:S05]  /*28700*/  @P0 BRA `(.L_x_2126) ;  /* 0x00000d8000000947 */ /* 0x000fea0003800000 */
[----:B------:R-:W-:Y:S01]  /*28710*/  ISETP.GE.AND P0, PT, R56, R0, PT ;  /* 0x000000003800720c */ /* 0x000fe20003f06270 */
[----:B------:R-:W-:Y:S01]  /*28720*/  IMAD.SHL.U32 R4, R3, 0x40, RZ ;  /* 0x0000004003047824 */ /* 0x000fe200078e00ff */
[----:B------:R-:W-:Y:S01]  /*28730*/  SHF.R.S32.HI R2, RZ, 0x1f, R3 ;  /* 0x0000001fff027819 */ /* 0x000fe20000011403 */
[----:B------:R-:W-:Y:S01]  /*28740*/  BSSY B0, `(.L_x_2127) ;  /* 0x000006a000007945 */ /* 0x000fe20003800000 */
[----:B------:R-:W-:Y:S02]  /*28750*/  SHF.R.U32.HI R46, RZ, 0x3, R0 ;  /* 0x00000003ff2e7819 */ /* 0x000fe40000011600 */
[----:B------:R-:W-:Y:S02]  /*28760*/  LEA.HI R3, R2, R3, RZ, 0x3 ;  /* 0x0000000302037211 */ /* 0x000fe400078f18ff */
[----:B------:R-:W-:-:S03]  /*28770*/  LOP3.LUT R2, R4, 0x1c0, RZ, 0xc0, !PT ;  /* 0x000001c004027812 */ /* 0x000fc600078ec0ff */
[----:B------:R-:W-:Y:S01]  /*28780*/  IMAD.SHL.U32 R3, R3, 0x40, RZ ;  /* 0x0000004003037824 */ /* 0x000fe200078e00ff */
[----:B------:R-:W-:-:S04]  /*28790*/  SHF.R.U32.HI R48, RZ, 0x3, R2 ;  /* 0x00000003ff307819 */ /* 0x000fc80000011602 */
[----:B-1----:R-:W-:Y:S01]  /*287a0*/  LOP3.LUT R26, R3, 0xfffffe00, RZ, 0xc0, !PT ;  /* 0xfffffe00031a7812 */ /* 0x002fe200078ec0ff */
[----:B------:R-:W-:Y:S05]  /*287b0*/  @P0 BRA `(.L_x_2128) ;  /* 0x0000062000000947 */ /* 0x000fea0003800000 */
[----:B------:R-:W-:Y:S02]  /*287c0*/  IADD3 R7, R41, R46, RZ ;  /* 0x0000002e29077210 */ /* 0x000fe40007ffe0ff */
[----:B------:R-:W-:Y:S02]  /*287d0*/  LOP3.LUT R3, R2, 0x38, R56, 0xf8, !PT ;  /* 0x0000003802037812 */ /* 0x000fe400078ef838 */
[----:B------:R-:W-:Y:S02]  /*287e0*/  SHF.R.S32.HI R8, RZ, 0x1f, R7 ;  /* 0x0000001fff087819 */ /* 0x000fe40000011407 */
[----:B------:R-:W-:Y:S02]  /*287f0*/  LOP3.LUT R4, R3, R48, RZ, 0x3c, !PT ;  /* 0x0000003003047212 */ /* 0x000fe400078e3cff */
[----:B------:R-:W-:Y:S02]  /*28800*/  SHF.L.U32 R3, R7, 0x3, RZ ;  /* 0x0000000307037819 */ /* 0x000fe400000006ff */
[----:B------:R-:W-:-:S02]  /*28810*/  LEA.HI R7, R8, R7, RZ, 0x3 ;  /* 0x0000000708077211 */ /* 0x000fc400078f18ff */
[----:B------:R-:W-:Y:S02]  /*28820*/  IADD3 R8, R26, R4, RZ ;  /* 0x000000041a087210 */ /* 0x000fe40007ffe0ff */
[----:B------:R-:W-:Y:S02]  /*28830*/  LOP3.LUT R4, R2, 0x38, R3, 0xf8, !PT ;  /* 0x0000003802047812 */ /* 0x000fe400078ef803 */
[----:B------:R-:W-:Y:S01]  /*28840*/  SHF.L.U32 R3, R7, 0xa, RZ ;  /* 0x0000000a07037819 */ /* 0x000fe200000006ff */
[----:B-----5:R-:W-:Y:S01]  /*28850*/  IMAD.WIDE.U32 R32, R8, 0x2, R34 ;  /* 0x0000000208207825 */ /* 0x020fe200078e0022 */
[----:B------:R-:W-:Y:S02]  /*28860*/  LOP3.LUT R4, R4, R48, RZ, 0x3c, !PT ;  /* 0x0000003004047212 */ /* 0x000fe400078e3cff */
[----:B------:R-:W-:Y:S02]  /*28870*/  LOP3.LUT R3, R3, 0xffffe000, RZ, 0xc0, !PT ;  /* 0xffffe00003037812 */ /* 0x000fe400078ec0ff */
[----:B------:R-:W2:Y:S02]  /*28880*/  LD.E.128 R12, [R32.64] ;  /* 0x00000004200c7980 */ /* 0x000ea4000c101d00 */
[----:B------:R-:W-:-:S05]  /*28890*/  IADD3 R3, R4, R3, R26 ;  /* 0x0000000304037210 */ /* 0x000fca0007ffe01a */
[----:B------:R-:W-:-:S05]  /*288a0*/  IMAD.WIDE.U32 R30, R3, 0x2, R34 ;  /* 0x00000002031e7825 */ /* 0x000fca00078e0022 */
[----:B----4-:R-:W3:Y:S01]  /*288b0*/  LD.E.128 R16, [R30.64] ;  /* 0x000000041e107980 */ /* 0x010ee2000c101d00 */
[----:B------:R-:W-:Y:S01]  /*288c0*/  SHF.R.U32.HI R36, RZ, 0x10, R73 ;  /* 0x00000010ff247819 */ /* 0x000fe20000011649 */
[--C-:B------:R-:W-:Y:S01]  /*288d0*/  HADD2.F32 R7, -RZ, R116.reuse.H0_H0 ;  /* 0x20000074ff077230 */ /* 0x100fe20000004100 */
[----:B------:R-:W-:Y:S01]  /*288e0*/  SHF.R.U32.HI R29, RZ, 0x10, R69 ;  /* 0x00000010ff1d7819 */ /* 0x000fe20000011645 */
[----:B------:R-:W-:Y:S01]  /*288f0*/  HADD2.F32 R3, -RZ, R116.H1_H1 ;  /* 0x30000074ff037230 */ /* 0x000fe20000004100 */
[----:B------:R-:W-:Y:S02]  /*28900*/  SHF.R.U32.HI R38, RZ, 0x10, R75 ;  /* 0x00000010ff267819 */ /* 0x000fe4000001164b */
[----:B------:R-:W-:Y:S02]  /*28910*/  SHF.R.U32.HI R37, RZ, 0x10, R71 ;  /* 0x00000010ff257819 */ /* 0x000fe40000011647 */
[----:B------:R-:W-:Y:S01]  /*28920*/  SHF.R.U64 R42, R72, 0x10, R73 ;  /* 0x00000010482a7819 */ /* 0x000fe20000001249 */
[----:B------:R-:W-:Y:S01]  /*28930*/  HADD2.F32 R38, -RZ, R38.H0_H0 ;  /* 0x20000026ff267230 */ /* 0x000fe20000004100 */
[----:B------:R-:W-:-:S02]  /*28940*/  SHF.R.U64 R43, R74, 0x10, R75 ;  /* 0x000000104a2b7819 */ /* 0x000fc4000000124b */
[----:B------:R-:W-:Y:S02]  /*28950*/  SHF.R.U64 R39, R68, 0x10, R69 ;  /* 0x0000001044277819 */ /* 0x000fe40000001245 */
[----:B------:R-:W-:Y:S01]  /*28960*/  SHF.R.U64 R40, R70, 0x10, R71 ;  /* 0x0000001046287819 */ /* 0x000fe20000001247 */
[--C-:B--2---:R-:W-:Y:S02]  /*28970*/  HADD2.F32 R20, -RZ, R13.reuse.H0_H0 ;  /* 0x2000000dff147230 */ /* 0x104fe40000004100 */
[----:B------:R-:W-:Y:S02]  /*28980*/  HADD2.F32 R22, -RZ, R13.H1_H1 ;  /* 0x3000000dff167230 */ /* 0x000fe40000004100 */
[--C-:B------:R-:W-:Y:S02]  /*28990*/  HADD2.F32 R27, -RZ, R14.reuse.H0_H0 ;  /* 0x2000000eff1b7230 */ /* 0x100fe40000004100 */
[----:B------:R-:W-:Y:S02]  /*289a0*/  HADD2.F32 R24, -RZ, R14.H1_H1 ;  /* 0x3000000eff187230 */ /* 0x000fe40000004100 */
[----:B------:R-:W-:-:S02]  /*289b0*/  HADD2.F32 R23, -RZ, R15.H0_H0 ;  /* 0x2000000fff177230 */ /* 0x000fc40000004100 */
[----:B------:R-:W-:Y:S02]  /*289c0*/  HADD2.F32 R21, -RZ, R15.H1_H1 ;  /* 0x3000000fff157230 */ /* 0x000fe40000004100 */
[--C-:B---3--:R-:W-:Y:S02]  /*289d0*/  HADD2.F32 R4, -RZ, R17.reuse.H0_H0 ;  /* 0x20000011ff047230 */ /* 0x108fe40000004100 */
[--C-:B------:R-:W-:Y:S02]  /*289e0*/  HADD2.F32 R9, -RZ, R16.reuse.H0_H0 ;  /* 0x20000010ff097230 */ /* 0x100fe40000004100 */
[----:B------:R-:W-:Y:S01]  /*289f0*/  HADD2.F32 R15, -RZ, R16.H1_H1 ;  /* 0x30000010ff0f7230 */ /* 0x000fe20000004100 */
[C---:B------:R-:W-:Y:S01]  /*28a00*/  FMUL.FTZ R16, R4.reuse, R7 ;  /* 0x0000000704107220 */ /* 0x040fe20000410000 */
[--C-:B------:R-:W-:Y:S01]  /*28a10*/  HADD2.F32 R14, -RZ, R18.reuse.H0_H0 ;  /* 0x20000012ff0e7230 */ /* 0x100fe20000004100 */
[-C--:B------:R-:W-:Y:S01]  /*28a20*/  FMUL.FTZ R4, R4, R3.reuse ;  /* 0x0000000304047220 */ /* 0x080fe20000410000 */
[----:B------:R-:W-:Y:S01]  /*28a30*/  HADD2.F32 R13, -RZ, R18.H1_H1 ;  /* 0x30000012ff0d7230 */ /* 0x000fe20000004100 */
[C---:B------:R-:W-:Y:S01]  /*28a40*/  FFMA.FTZ R47, R20.reuse, R3, -R16 ;  /* 0x00000003142f7223 */ /* 0x040fe20000010810 */
[----:B------:R-:W-:Y:S01]  /*28a50*/  HADD2.F32 R8, -RZ, R17.H1_H1 ;  /* 0x30000011ff087230 */ /* 0x000fe20000004100 */
[----:B------:R-:W-:Y:S01]  /*28a60*/  FFMA.FTZ R45, R20, R7, R4 ;  /* 0x00000007142d7223 */ /* 0x000fe20000010004 */
[----:B------:R-:W-:-:S02]  /*28a70*/  HADD2.F32 R18, -RZ, R36.H0_H0 ;  /* 0x20000024ff127230 */ /* 0x000fc40000004100 */
[----:B------:R-:W-:Y:S02]  /*28a80*/  HADD2.F32 R17, -RZ, R29.H0_H0 ;  /* 0x2000001dff117230 */ /* 0x000fe40000004100 */
[--C-:B------:R-:W-:Y:S01]  /*28a90*/  HADD2.F32 R3, -RZ, R117.reuse.H0_H0 ;  /* 0x20000075ff037230 */ /* 0x100fe20000004100 */
[C---:B------:R-:W-:Y:S01]  /*28aa0*/  FMUL.FTZ R16, R8.reuse, R18 ;  /* 0x0000001208107220 */ /* 0x040fe20000410000 */
[----:B------:R-:W-:Y:S01]  /*28ab0*/  HADD2.F32 R4, -RZ, R118.H0_H0 ;  /* 0x20000076ff047230 */ /* 0x000fe20000004100 */
[-C--:B------:R-:W-:Y:S01]  /*28ac0*/  FMUL.FTZ R7, R8, R17.reuse ;  /* 0x0000001108077220 */ /* 0x080fe20000410000 */
[--C-:B------:R-:W-:Y:S01]  /*28ad0*/  HADD2.F32 R25, -RZ, R12.reuse.H0_H0 ;  /* 0x2000000cff197230 */ /* 0x100fe20000004100 */
[C---:B------:R-:W-:Y:S01]  /*28ae0*/  FFMA.FTZ R29, R22.reuse, R17, -R16 ;  /* 0x00000011161d7223 */ /* 0x040fe20000010810 */
[----:B------:R-:W-:Y:S01]  /*28af0*/  HADD2.F32 R8, -RZ, R117.H1_H1 ;  /* 0x30000075ff087230 */ /* 0x000fe20000004100 */
[CC--:B------:R-:W-:Y:S01]  /*28b00*/  FMUL.FTZ R16, R9.reuse, R3.reuse ;  /* 0x0000000309107220 */ /* 0x0c0fe20000410000 */
[----:B------:R-:W-:Y:S01]  /*28b10*/  HADD2.F32 R28, -RZ, R12.H1_H1 ;  /* 0x3000000cff1c7230 */ /* 0x000fe20000004100 */
[----:B------:R-:W-:Y:S01]  /*28b20*/  FMUL.FTZ R9, R9, R4 ;  /* 0x0000000409097220 */ /* 0x000fe20000410000 */
[----:B------:R-:W-:Y:S01]  /*28b30*/  HADD2.F32 R12, -RZ, R19.H0_H0 ;  /* 0x20000013ff0c7230 */ /* 0x000fe20000004100 */
[----:B------:R-:W-:Y:S01]  /*28b40*/  FFMA.FTZ R22, R22, R18, R7 ;  /* 0x0000001216167223 */ /* 0x000fe20000010007 */
[--C-:B------:R-:W-:Y:S01]  /*28b50*/  HADD2.F32 R7, -RZ, R119.reuse.H0_H0 ;  /* 0x20000077ff077230 */ /* 0x100fe20000004100 */
[C---:B------:R-:W-:Y:S01]  /*28b60*/  FFMA.FTZ R44, R25.reuse, R4, -R16 ;  /* 0x00000004192c7223 */ /* 0x040fe20000010810 */
[----:B------:R-:W-:Y:S01]  /*28b70*/  HADD2.F32 R4, -RZ, R119.H1_H1 ;  /* 0x30000077ff047230 */ /* 0x000fe20000004100 */
[----:B------:R-:W-:Y:S01]  /*28b80*/  FFMA.FTZ R36, R25, R3, R9 ;  /* 0x0000000319247223 */ /* 0x000fe20000010009 */
[----:B------:R-:W-:Y:S01]  /*28b90*/  HADD2.F32 R3, -RZ, R118.H1_H1 ;  /* 0x30000076ff037230 */ /* 0x000fe20000004100 */
[C---:B------:R-:W-:Y:S01]  /*28ba0*/  FMUL.FTZ R9, R14.reuse, R8 ;  /* 0x000000080e097220 */ /* 0x040fe20000410000 */
[----:B------:R-:W-:Y:S01]  /*28bb0*/  HADD2.F32 R10, -RZ, R19.H1_H1 ;  /* 0x30000013ff0a7230 */ /* 0x000fe20000004100 */
[-C--:B------:R-:W-:Y:S01]  /*28bc0*/  FMUL.FTZ R16, R14, R7.reuse ;  /* 0x000000070e107220 */ /* 0x080fe20000410000 */
[----:B------:R-:W-:Y:S01]  /*28bd0*/  HADD2.F32 R17, -RZ, R37.H0_H0 ;  /* 0x20000025ff117230 */ /* 0x000fe20000004100 */
[----:B------:R-:W-:Y:S01]  /*28be0*/  FFMA.FTZ R25, R27, R7, -R9 ;  /* 0x000000071b197223 */ /* 0x000fe20000010809 */
[----:B------:R-:W-:Y:S01]  /*28bf0*/  HADD2.F32 R19, -RZ, R42.H0_H0 ;  /* 0x2000002aff137230 */ /* 0x000fe20000004100 */
[C---:B------:R-:W-:Y:S01]  /*28c00*/  FMUL.FTZ R14, R12.reuse, R3 ;  /* 0x000000030c0e7220 */ /* 0x040fe20000410000 */
[----:B------:R-:W-:Y:S01]  /*28c10*/  HADD2.F32 R18, -RZ, R43.H0_H0 ;  /* 0x2000002bff127230 */ /* 0x000fe20000004100 */
[----:B------:R-:W-:-:S02]  /*28c20*/  FMUL.FTZ R9, R12, R4 ;  /* 0x000000040c097220 */ /* 0x000fc40000410000 */
[C---:B------:R-:W-:Y:S02]  /*28c30*/  FMUL.FTZ R7, R10.reuse, R38 ;  /* 0x000000260a077220 */ /* 0x040fe40000410000 */
[C---:B------:R-:W-:Y:S02]  /*28c40*/  FFMA.FTZ R14, R23.reuse, R4, -R14 ;  /* 0x00000004170e7223 */ /* 0x040fe4000001080e */
[----:B------:R-:W-:Y:S02]  /*28c50*/  FFMA.FTZ R12, R23, R3, R9 ;  /* 0x00000003170c7223 */ /* 0x000fe40000010009 */
[----:B------:R-:W-:Y:S01]  /*28c60*/  FFMA.FTZ R20, R27, R8, R16 ;  /* 0x000000081b147223 */ /* 0x000fe20000010010 */
[----:B------:R-:W-:Y:S01]  /*28c70*/  HADD2.F32 R16, -RZ, R40.H0_H0 ;  /* 0x20000028ff107230 */ /* 0x000fe20000004100 */
[-C--:B------:R-:W-:Y:S02]  /*28c80*/  FMUL.FTZ R4, R10, R17.reuse ;  /* 0x000000110a047220 */ /* 0x080fe40000410000 */
[----:B------:R-:W-:Y:S01]  /*28c90*/  FFMA.FTZ R3, R21, R17, -R7 ;  /* 0x0000001115037223 */ /* 0x000fe20000010807 */
[----:B------:R-:W-:Y:S01]  /*28ca0*/  HADD2.F32 R17, -RZ, R39.H0_H0 ;  /* 0x20000027ff117230 */ /* 0x000fe20000004100 */
[----:B------:R-:W-:-:S02]  /*28cb0*/  FMUL.FTZ R8, R15, R19 ;  /* 0x000000130f087220 */ /* 0x000fc40000410000 */
[----:B------:R-:W-:Y:S02]  /*28cc0*/  FMUL.FTZ R10, R13, R18 ;  /* 0x000000120d0a7220 */ /* 0x000fe40000410000 */
[----:B------:R-:W-:Y:S02]  /*28cd0*/  FMUL.FTZ R7, R15, R17 ;  /* 0x000000110f077220 */ /* 0x000fe40000410000 */
[----:B------:R-:W-:Y:S01]  /*28ce0*/  FMUL.FTZ R9, R13, R16 ;  /* 0x000000100d097220 */ /* 0x000fe20000410000 */
[----:B------:R-:W-:Y:S01]  /*28cf0*/  F2FP.PACK_AB R13, R22, R45 ;  /* 0x0000002d160d723e */ /* 0x000fe200000000ff */
[----:B------:R-:W-:Y:S02]  /*28d00*/  FFMA.FTZ R4, R21, R38, R4 ;  /* 0x0000002615047223 */ /* 0x000fe40000010004 */
[----:B------:R-:W-:Y:S01]  /*28d10*/  FFMA.FTZ R8, R28, R17, -R8 ;  /* 0x000000111c087223 */ /* 0x000fe20000010808 */
[----:B------:R-:W-:Y:S01]  /*28d20*/  F2FP.PACK_AB R17, R29, R47 ;  /* 0x0000002f1d11723e */ /* 0x000fe200000000ff */
[----:B------:R-:W-:Y:S01]  /*28d30*/  FFMA.FTZ R10, R24, R16, -R10 ;  /* 0x00000010180a7223 */ /* 0x000fe2000001080a */
[----:B------:R-:W-:Y:S01]  /*28d40*/  F2FP.PACK_AB R15, R4, R12 ;  /* 0x0000000c040f723e */ /* 0x000fe200000000ff */
[----:B------:R-:W-:Y:S01]  /*28d50*/  FFMA.FTZ R7, R28, R19, R7 ;  /* 0x000000131c077223 */ /* 0x000fe20000010007 */
[----:B------:R-:W-:Y:S01]  /*28d60*/  F2FP.PACK_AB R19, R3, R14 ;  /* 0x0000000e0313723e */ /* 0x000fe200000000ff */
[----:B------:R-:W-:Y:S01]  /*28d70*/  FFMA.FTZ R9, R24, R18, R9 ;  /* 0x0000001218097223 */ /* 0x000fe20000010009 */
[----:B------:R-:W-:-:S02]  /*28d80*/  F2FP.PACK_AB R16, R8, R44 ;  /* 0x0000002c0810723e */ /* 0x000fc400000000ff */
[----:B------:R-:W-:Y:S02]  /*28d90*/  F2FP.PACK_AB R18, R10, R25 ;  /* 0x000000190a12723e */ /* 0x000fe400000000ff */
[----:B------:R-:W-:Y:S02]  /*28da0*/  F2FP.PACK_AB R12, R7, R36 ;  /* 0x00000024070c723e */ /* 0x000fe400000000ff */
[----:B------:R-:W-:Y:S01]  /*28db0*/  F2FP.PACK_AB R14, R9, R20 ;  /* 0x00000014090e723e */ /* 0x000fe200000000ff */
[----:B------:R1:W-:Y:S04]  /*28dc0*/  ST.E.128 [R32.64], R16 ;  /* 0x0000001020007985 */ /* 0x0003e8000c101d04 */
[----:B------:R1:W-:Y:S02]  /*28dd0*/  ST.E.128 [R30.64], R12 ;  /* 0x0000000c1e007985 */ /* 0x0003e4000c101d04 */
.L_x_2128:
[----:B------:R-:W-:Y:S05]  /*28de0*/  BSYNC B0 ;  /* 0x0000000000007941 */ /* 0x000fea0003800000 */
.L_x_2127:
[----:B------:R-:W-:-:S04]  /*28df0*/  IADD3 R4, R56, 0x40, RZ ;  /* 0x0000004038047810 */ /* 0x000fc80007ffe0ff */
[----:B------:R-:W-:-:S13]  /*28e00*/  ISETP.GE.AND P0, PT, R4, R0, PT ;  /* 0x000000000400720c */ /* 0x000fda0003f06270 */
[----:B------:R-:W-:Y:S05]  /*28e10*/  @P0 BRA `(.L_x_2126) ;  /* 0x0000067000000947 */ /* 0x000fea0003800000 */
[----:B------:R-:W-:-:S04]  /*28e20*/  SHF.R.S32.HI R7, RZ, 0x1f, R4 ;  /* 0x0000001fff077819 */ /* 0x000fc80000011404 */
[CC--:B------:R-:W-:Y:S02]  /*28e30*/  LEA.HI R3, R7.reuse, R4.reuse, RZ, 0x6 ;  /* 0x0000000407037211 */ /* 0x0c0fe400078f30ff */
[----:B------:R-:W-:Y:S02]  /*28e40*/  LEA.HI R4, R7, R4, RZ, 0x3 ;  /* 0x0000000407047211 */ /* 0x000fe400078f18ff */
[----:B------:R-:W-:Y:S02]  /*28e50*/  SHF.L.U32 R7, R3, 0x7, RZ ;  /* 0x0000000703077819 */ /* 0x000fe400000006ff */
[----:B------:R-:W-:Y:S02]  /*28e60*/  LEA.HI.SX32 R3, R4, R46, 0x1d ;  /* 0x0000002e04037211 */ /* 0x000fe400078feaff */
[----:B------:R-:W-:Y:S02]  /*28e70*/  LOP3.LUT R8, R2, 0x38, R4, 0xf8, !PT ;  /* 0x0000003802087812 */ /* 0x000fe400078ef804 */
[----:B------:R-:W-:-:S02]  /*28e80*/  SHF.R.S32.HI R4, RZ, 0x1f, R3 ;  /* 0x0000001fff047819 */ /* 0x000fc40000011403 */
[----:B------:R-:W-:Y:S02]  /*28e90*/  LOP3.LUT R9, R7, 0xffffe000, RZ, 0xc0, !PT ;  /* 0xffffe00007097812 */ /* 0x000fe400078ec0ff */
[----:B------:R-:W-:Y:S02]  /*28ea0*/  LOP3.LUT R7, R8, R48, RZ, 0x3c, !PT ;  /* 0x0000003008077212 */ /* 0x000fe400078e3cff */
[----:B------:R-:W-:Y:S02]  /*28eb0*/  SHF.L.U32 R8, R3, 0x3, RZ ;  /* 0x0000000303087819 */ /* 0x000fe400000006ff */
[----:B------:R-:W-:Y:S02]  /*28ec0*/  LEA.HI R3, R4, R3, RZ, 0x3 ;  /* 0x0000000304037211 */ /* 0x000fe400078f18ff */
[----:B------:R-:W-:Y:S02]  /*28ed0*/  LOP3.LUT R4, R2, 0x38, R8, 0xf8, !PT ;  /* 0x0000003802047812 */ /* 0x000fe400078ef808 */
[----:B------:R-:W-:-:S02]  /*28ee0*/  SHF.L.U32 R2, R3, 0xa, RZ ;  /* 0x0000000a03027819 */ /* 0x000fc400000006ff */
[----:B------:R-:W-:Y:S02]  /*28ef0*/  LOP3.LUT R3, R4, R48, RZ, 0x3c, !PT ;  /* 0x0000003004037212 */ /* 0x000fe400078e3cff */
[----:B------:R-:W-:Y:S02]  /*28f00*/  LOP3.LUT R2, R2, 0xffffe000, RZ, 0xc0, !PT ;  /* 0xffffe00002027812 */ /* 0x000fe400078ec0ff */
[--C-:B------:R-:W-:Y:S02]  /*28f10*/  IADD3 R7, R7, R9, R26.reuse ;  /* 0x0000000907077210 */ /* 0x100fe40007ffe01a */
[----:B------:R-:W-:-:S03]  /*28f20*/  IADD3 R2, R3, R2, R26 ;  /* 0x0000000203027210 */ /* 0x000fc60007ffe01a */
[----:B-1---5:R-:W-:-:S04]  /*28f30*/  IMAD.WIDE.U32 R30, R7, 0x2, R34 ;  /* 0x00000002071e7825 */ /* 0x022fc800078e0022 */
[----:B------:R-:W-:Y:S01]  /*28f40*/  IMAD.WIDE.U32 R28, R2, 0x2, R34 ;  /* 0x00000002021c7825 */ /* 0x000fe200078e0022 */
[----:B------:R-:W2:Y:S04]  /*28f50*/  LD.E.128 R12, [R30.64] ;  /* 0x000000041e0c7980 */ /* 0x000ea8000c101d00 */
[----:B----4-:R-:W3:Y:S01]  /*28f60*/  LD.E.128 R16, [R28.64] ;  /* 0x000000041c107980 */ /* 0x010ee2000c101d00 */
        /* <DEDUP_REMOVED lines=10> */
[--C-:B--2---:R-:W-:Y:S02]  /*29010*/  HADD2.F32 R21, -RZ, R13.reuse.H0_H0 ;  /* 0x2000000dff157230 */ /* 0x104fe40000004100 */
[----:B------:R-:W-:-:S02]  /*29020*/  HADD2.F32 R25, -RZ, R13.H1_H1 ;  /* 0x3000000dff197230 */ /* 0x000fc40000004100 */
[----:B---3--:R-:W-:Y:S02]  /*29030*/  HADD2.F32 R3, -RZ, R19.H0_H0 ;  /* 0x20000013ff037230 */ /* 0x008fe40000004100 */
[--C-:B------:R-:W-:Y:S02]  /*29040*/  HADD2.F32 R23, -RZ, R14.reuse.H0_H0 ;  /* 0x2000000eff177230 */ /* 0x100fe40000004100 */
[----:B------:R-:W-:Y:S02]  /*29050*/  HADD2.F32 R22, -RZ, R14.H1_H1 ;  /* 0x3000000eff167230 */ /* 0x000fe40000004100 */
[--C-:B------:R-:W-:Y:S02]  /*29060*/  HADD2.F32 R26, -RZ, R12.reuse.H0_H0 ;  /* 0x2000000cff1a7230 */ /* 0x100fe40000004100 */
[----:B------:R-:W-:Y:S02]  /*29070*/  HADD2.F32 R24, -RZ, R12.H1_H1 ;  /* 0x3000000cff187230 */ /* 0x000fe40000004100 */
[----:B------:R-:W-:-:S02]  /*29080*/  HADD2.F32 R14, -RZ, R16.H0_H0 ;  /* 0x20000010ff0e7230 */ /* 0x000fc40000004100 */
[----:B------:R-:W-:Y:S01]  /*29090*/  HADD2.F32 R13, -RZ, R16.H1_H1 ;  /* 0x30000010ff0d7230 */ /* 0x000fe20000004100 */
[C---:B------:R-:W-:Y:S01]  /*290a0*/  FMUL.FTZ R16, R3.reuse, R4 ;  /* 0x0000000403107220 */ /* 0x040fe20000410000 */
[----:B------:R-:W-:Y:S01]  /*290b0*/  HADD2.F32 R20, -RZ, R15.H0_H0 ;  /* 0x2000000fff147230 */ /* 0x000fe20000004100 */
[-C--:B------:R-:W-:Y:S01]  /*290c0*/  FMUL.FTZ R3, R3, R2.reuse ;  /* 0x0000000203037220 */ /* 0x080fe20000410000 */
[--C-:B------:R-:W-:Y:S02]  /*290d0*/  HADD2.F32 R12, -RZ, R18.reuse.H0_H0 ;  /* 0x20000012ff0c7230 */ /* 0x100fe40000004100 */
[----:B------:R-:W-:Y:S01]  /*290e0*/  HADD2.F32 R9, -RZ, R18.H1_H1 ;  /* 0x30000012ff097230 */ /* 0x000fe20000004100 */
[C---:B------:R-:W-:Y:S01]  /*290f0*/  FFMA.FTZ R43, R20.reuse, R2, -R16 ;  /* 0x00000002142b7223 */ /* 0x040fe20000010810 */
[----:B------:R-:W-:Y:S01]  /*29100*/  HADD2.F32 R7, -RZ, R19.H1_H1 ;  /* 0x30000013ff077230 */ /* 0x000fe20000004100 */
[----:B------:R-:W-:Y:S01]  /*29110*/  FFMA.FTZ R42, R20, R4, R3 ;  /* 0x00000004142a7223 */ /* 0x000fe20000010003 */
[----:B------:R-:W-:-:S02]  /*29120*/  HADD2.F32 R18, -RZ, R32.H0_H0 ;  /* 0x20000020ff127230 */ /* 0x000fc40000004100 */
[--C-:B------:R-:W-:Y:S02]  /*29130*/  HADD2.F32 R8, -RZ, R17.reuse.H0_H0 ;  /* 0x20000011ff087230 */ /* 0x100fe40000004100 */
[----:B------:R-:W-:Y:S01]  /*29140*/  HADD2.F32 R10, -RZ, R17.H1_H1 ;  /* 0x30000011ff0a7230 */ /* 0x000fe20000004100 */
[----:B------:R-:W-:Y:S01]  /*29150*/  FMUL.FTZ R16, R7, R18 ;  /* 0x0000001207107220 */ /* 0x000fe20000410000 */
[----:B------:R-:W-:Y:S02]  /*29160*/  HADD2.F32 R15, -RZ, R15.H1_H1 ;  /* 0x3000000fff0f7230 */ /* 0x000fe40000004100 */
[----:B------:R-:W-:Y:S02]  /*29170*/  HADD2.F32 R17, -RZ, R27.H0_H0 ;  /* 0x2000001bff117230 */ /* 0x000fe40000004100 */
[--C-:B------:R-:W-:Y:S02]  /*29180*/  HADD2.F32 R2, -RZ, R121.reuse.H0_H0 ;  /* 0x20000079ff027230 */ /* 0x100fe40000004100 */
[----:B------:R-:W-:Y:S01]  /*29190*/  HADD2.F32 R3, -RZ, R121.H1_H1 ;  /* 0x30000079ff037230 */ /* 0x000fe20000004100 */
[----:B------:R-:W-:Y:S01]  /*291a0*/  FFMA.FTZ R19, R15, R17, -R16 ;  /* 0x000000110f137223 */ /* 0x000fe20000010810 */
[----:B------:R-:W-:Y:S01]  /*291b0*/  HADD2.F32 R20, -RZ, R36.H0_H0 ;  /* 0x20000024ff147230 */ /* 0x000fe20000004100 */
[----:B------:R-:W-:-:S02]  /*291c0*/  FMUL.FTZ R16, R8, R2 ;  /* 0x0000000208107220 */ /* 0x000fc40000410000 */
[----:B------:R-:W-:Y:S01]  /*291d0*/  FMUL.FTZ R4, R8, R3 ;  /* 0x0000000308047220 */ /* 0x000fe20000410000 */
[----:B------:R-:W-:Y:S01]  /*291e0*/  HADD2.F32 R8, -RZ, R33.H0_H0 ;  /* 0x20000021ff087230 */ /* 0x000fe20000004100 */
[----:B------:R-:W-:Y:S01]  /*291f0*/  FMUL.FTZ R7, R7, R17 ;  /* 0x0000001107077220 */ /* 0x000fe20000410000 */
[----:B------:R-:W-:Y:S01]  /*29200*/  F2FP.PACK_AB R19, R19, R43 ;  /* 0x0000002b1313723e */ /* 0x000fe200000000ff */
[C---:B------:R-:W-:Y:S01]  /*29210*/  FFMA.FTZ R36, R21.reuse, R3, -R16 ;  /* 0x0000000315247223 */ /* 0x040fe20000010810 */
[----:B------:R-:W-:Y:S01]  /*29220*/  HADD2.F32 R3, -RZ, R122.H0_H0 ;  /* 0x2000007aff037230 */ /* 0x000fe20000004100 */
[----:B------:R-:W-:Y:S01]  /*29230*/  FFMA.FTZ R32, R21, R2, R4 ;  /* 0x0000000215207223 */ /* 0x000fe20000010004 */
[--C-:B------:R-:W-:Y:S01]  /*29240*/  HADD2.F32 R4, -RZ, R123.reuse.H1_H1 ;  /* 0x3000007bff047230 */ /* 0x100fe20000004100 */
[----:B------:R-:W-:Y:S01]  /*29250*/  FFMA.FTZ R27, R15, R18, R7 ;  /* 0x000000120f1b7223 */ /* 0x000fe20000010007 */
[----:B------:R-:W-:Y:S01]  /*29260*/  HADD2.F32 R7, -RZ, R123.H0_H0 ;  /* 0x2000007bff077230 */ /* 0x000fe20000004100 */
[C---:B------:R-:W-:Y:S01]  /*29270*/  FMUL.FTZ R2, R10.reuse, R20 ;  /* 0x000000140a027220 */ /* 0x040fe20000410000 */
[----:B------:R-:W-:Y:S01]  /*29280*/  HADD2.F32 R16, -RZ, R39.H0_H0 ;  /* 0x20000027ff107230 */ /* 0x000fe20000004100 */
[----:B------:R-:W-:-:S02]  /*29290*/  FMUL.FTZ R10, R10, R8 ;  /* 0x000000080a0a7220 */ /* 0x000fc40000410000 */
[----:B------:R-:W-:Y:S01]  /*292a0*/  FFMA.FTZ R17, R25, R8, -R2 ;  /* 0x0000000819117223 */ /* 0x000fe20000010802 */
[----:B------:R-:W-:Y:S01]  /*292b0*/  HADD2.F32 R2, -RZ, R122.H1_H1 ;  /* 0x3000007aff027230 */ /* 0x000fe20000004100 */
[C---:B------:R-:W-:Y:S02]  /*292c0*/  FMUL.FTZ R15, R14.reuse, R3 ;  /* 0x000000030e0f7220 */ /* 0x040fe40000410000 */
[-C--:B------:R-:W-:Y:S01]  /*292d0*/  FMUL.FTZ R14, R14, R7.reuse ;  /* 0x000000070e0e7220 */ /* 0x080fe20000410000 */
[----:B------:R-:W-:Y:S01]  /*292e0*/  F2FP.PACK_AB R17, R17, R36 ;  /* 0x000000241111723e */ /* 0x000fe200000000ff */
[----:B------:R-:W-:Y:S02]  /*292f0*/  FFMA.FTZ R10, R25, R20, R10 ;  /* 0x00000014190a7223 */ /* 0x000fe4000001000a */
        /* <DEDUP_REMOVED lines=9> */
[----:B------:R-:W-:Y:S02]  /*29390*/  FMUL.FTZ R3, R13, R16 ;  /* 0x000000100d037220 */ /* 0x000fe40000410000 */
[----:B------:R-:W-:Y:S02]  /*293a0*/  FMUL.FTZ R7, R9, R15 ;  /* 0x0000000f09077220 */ /* 0x000fe40000410000 */
[----:B------:R-:W-:Y:S01]  /*293b0*/  FMUL.FTZ R2, R13, R14 ;  /* 0x0000000e0d027220 */ /* 0x000fe20000410000 */
[----:B------:R-:W-:Y:S01]  /*293c0*/  F2FP.PACK_AB R13, R10, R32 ;  /* 0x000000200a0d723e */ /* 0x000fe200000000ff */
[----:B------:R-:W-:Y:S02]  /*293d0*/  FMUL.FTZ R4, R9, R12 ;  /* 0x0000000c09047220 */ /* 0x000fe40000410000 */
[----:B------:R-:W-:-:S02]  /*293e0*/  FFMA.FTZ R3, R24, R14, -R3 ;  /* 0x0000000e18037223 */ /* 0x000fc40000010803 */
[----:B------:R-:W-:Y:S02]  /*293f0*/  FFMA.FTZ R7, R22, R12, -R7 ;  /* 0x0000000c16077223 */ /* 0x000fe40000010807 */
[----:B------:R-:W-:Y:S01]  /*29400*/  FFMA.FTZ R2, R24, R16, R2 ;  /* 0x0000001018027223 */ /* 0x000fe20000010002 */
[----:B------:R-:W-:Y:S01]  /*29410*/  F2FP.PACK_AB R16, R3, R21 ;  /* 0x000000150310723e */ /* 0x000fe200000000ff */
[----:B------:R-:W-:Y:S01]  /*29420*/  FFMA.FTZ R4, R22, R15, R4 ;  /* 0x0000000f16047223 */ /* 0x000fe20000010004 */
[----:B------:R-:W-:Y:S02]  /*29430*/  F2FP.PACK_AB R18, R7, R18 ;  /* 0x000000120712723e */ /* 0x000fe400000000ff */
[----:B------:R-:W-:Y:S02]  /*29440*/  F2FP.PACK_AB R15, R27, R42 ;  /* 0x0000002a1b0f723e */ /* 0x000fe400000000ff */
[----:B------:R-:W-:Y:S01]  /*29450*/  F2FP.PACK_AB R12, R2, R20 ;  /* 0x00000014020c723e */ /* 0x000fe200000000ff */
[----:B------:R1:W-:Y:S01]  /*29460*/  ST.E.128 [R30.64], R16 ;  /* 0x000000101e007985 */ /* 0x0003e2000c101d04 */
[----:B------:R-:W-:-:S05]  /*29470*/  F2FP.PACK_AB R14, R4, R8 ;  /* 0x00000008040e723e */ /* 0x000fca00000000ff */
[----:B------:R1:W-:Y:S02]  /*29480*/  ST.E.128 [R28.64], R12 ;  /* 0x0000000c1c007985 */ /* 0x0003e4000c101d04 */
.L_x_2126:
[----:B------:R-:W-:Y:S05]  /*29490*/  BSYNC B1 ;  /* 0x0000000000017941 */ /* 0x000fea0003800000 */
.L_x_2125:
[----:B------:R-:W-:Y:S01]  /*294a0*/  IADD3 R4, R93, 0x60, RZ ;  /* 0x000000605d047810 */ /* 0x000fe20007ffe0ff */
[----:B------:R-:W-:Y:S02]  /*294b0*/  IMAD.MOV.U32 R2, RZ, RZ, R134 ;  /* 0x000000ffff027224 */ /* 0x000fe400078e0086 */
[----:B------:R-:W-:Y:S01]  /*294c0*/  IMAD.MOV.U32 R3, RZ, RZ, 0x0 ;  /* 0x00000000ff037424 */ /* 0x000fe200078e00ff */
[----:B------:R-:W-:-:S13]  /*294d0*/  ISETP.GE.AND P0, PT, R4, R58, PT ;  /* 0x0000003a0400720c */ /* 0x000fda0003f06270 */
[----:B------:R-:W-:Y:S05]  /*294e0*/  @P0 RET.REL.NODEC R2 `(_ZN7cutlass13device_kernelIN5flash19enable_sm80_to_sm89INS1_16FlashAttnFwdSm80INS1_25CollectiveMainloopFwdSm80ILi8ELi1ELb0EN4cute5tupleIJNS5_1CILi128EEENS7_ILi48EEENS7_ILi256EEEEEELi256ENS_6half_tEfNS_4arch4Sm80ELb0ELb1ELb1ELb1ELb0ELb1ELb1ELb1EEENS1_21CollectiveEpilogueFwdINS6_IJS8_SA_S9_EEENS6_IJNS7_ILi1EEESI_SI_EEESC_SE_Li256ELb1ELb1ELb1ELb0EEENS1_36VarlenDynamicPersistentTileSchedulerILi128ELi48ELi256ELi256ELb1ELb1ELb0ELb1ELb0ELb1EEEEEEEEEvNT_6ParamsE) ;  /* 0xfffd6b1002000950 */ /* 0x000fea0003c3ffff */
        /* <DEDUP_REMOVED lines=47> */
[CC--:B------:R-:W-:Y:S01]  /*297e0*/  FMUL.FTZ R16, R3.reuse, R7.reuse ;  /* 0x0000000703107220 */ /* 0x0c0fe20000410000 */
        /* <DEDUP_REMOVED lines=15> */
[C---:B------:R-:W-:Y:S01]  /*298e0*/  FMUL.FTZ R16, R9.reuse, R2 ;  /* 0x0000000209107220 */ /* 0x040fe20000410000 */
[----:B------:R-:W-:Y:S01]  /*298f0*/  HADD2.F32 R27, -RZ, R12.H1_H1 ;  /* 0x3000000cff1b7230 */ /* 0x000fe20000004100 */
[-C--:B------:R-:W-:Y:S01]  /*29900*/  FMUL.FTZ R9, R9, R3.reuse ;  /* 0x0000000309097220 */ /* 0x080fe20000410000 */
        /* <DEDUP_REMOVED lines=16> */
[----:B------:R-:W-:Y:S02]  /*29a10*/  FMUL.FTZ R7, R10, R38 ;  /* 0x000000260a077220 */ /* 0x000fe40000410000 */
        /* <DEDUP_REMOVED lines=26> */
.L_x_2130:
[----:B------:R-:W-:Y:S05]  /*29bc0*/  BSYNC B0 ;  /* 0x0000000000007941 */ /* 0x000fea0003800000 */
.L_x_2129:
[----:B------:R-:W-:Y:S01]  /*29bd0*/  IADD3 R7, R56, 0x40, RZ ;  /* 0x0000004038077810 */ /* 0x000fe20007ffe0ff */
[----:B------:R-:W-:-:S02]  /*29be0*/  IMAD.MOV.U32 R2, RZ, RZ, R134 ;  /* 0x000000ffff027224 */ /* 0x000fc400078e0086 */
[----:B------:R-:W-:Y:S01]  /*29bf0*/  IMAD.MOV.U32 R3, RZ, RZ, 0x0 ;  /* 0x00000000ff037424 */ /* 0x000fe200078e00ff */
[----:B------:R-:W-:-:S13]  /*29c00*/  ISETP.GE.AND P0, PT, R7, R0, PT ;  /* 0x000000000700720c */ /* 0x000fda0003f06270 */
[----:B------:R-:W-:Y:S05]  /*29c10*/  @P0 RET.REL.NODEC R2 `(_ZN7cutlass13device_kernelIN5flash19enable_sm80_to_sm89INS1_16FlashAttnFwdSm80INS1_25CollectiveMainloopFwdSm80ILi8ELi1ELb0EN4cute5tupleIJNS5_1CILi128EEENS7_ILi48EEENS7_ILi256EEEEEELi256ENS_6half_tEfNS_4arch4Sm80ELb0ELb1ELb1ELb1ELb0ELb1ELb1ELb1EEENS1_21CollectiveEpilogueFwdINS6_IJS8_SA_S9_EEENS6_IJNS7_ILi1EEESI_SI_EEESC_SE_Li256ELb1ELb1ELb1ELb0EEENS1_36VarlenDynamicPersistentTileSchedulerILi128ELi48ELi256ELi256ELb1ELb1ELb0ELb1ELb0ELb1EEEEEEEEEvNT_6ParamsE) ;  /* 0xfffd63e002000950 */ /* 0x000fea0003c3ffff */
        /* <DEDUP_REMOVED lines=17> */
[----:B-----5:R-:W-:-:S04]  /*29d30*/  IMAD.WIDE.U32 R26, R3, 0x2, R34 ;  /* 0x00000002031a7825 */ /* 0x020fc800078e0022 */
[----:B------:R-:W-:Y:S01]  /*29d40*/  IMAD.WIDE.U32 R24, R0, 0x2, R34 ;  /* 0x0000000200187825 */ /* 0x000fe200078e0022 */
[----:B-1----:R-:W2:Y:S04]  /*29d50*/  LD.E.128 R12, [R26.64] ;  /* 0x000000041a0c7980 */ /* 0x002ea8000c101d00 */
[----:B----4-:R-:W3:Y:S01]  /*29d60*/  LD.E.128 R16, [R24.64] ;  /* 0x0000000418107980 */ /* 0x010ee2000c101d00 */
[--C-:B------:R-:W-:Y:S01]  /*29d70*/  HADD2.F32 R3, -RZ, R128.reuse.H0_H0 ;  /* 0x20000080ff037230 */ /* 0x100fe20000004100 */
[----:B------:R-:W-:Y:S01]  /*29d80*/  SHF.R.U32.HI R29, RZ, 0x10, R97 ;  /* 0x00000010ff1d7819 */ /* 0x000fe20000011661 */
[----:B------:R-:W-:Y:S01]  /*29d90*/  HADD2.F32 R0, -RZ, R128.H1_H1 ;  /* 0x30000080ff007230 */ /* 0x000fe20000004100 */
[----:B------:R-:W-:Y:S02]  /*29da0*/  SHF.R.U32.HI R31, RZ, 0x10, R99 ;  /* 0x00000010ff1f7819 */ /* 0x000fe40000011663 */
[----:B------:R-:W-:Y:S01]  /*29db0*/  SHF.R.U32.HI R28, RZ, 0x10, R101 ;  /* 0x00000010ff1c7819 */ /* 0x000fe20000011665 */
[----:B------:R-:W-:Y:S01]  /*29dc0*/  HADD2.F32 R29, -RZ, R29.H0_H0 ;  /* 0x2000001dff1d7230 */ /* 0x000fe20000004100 */
[----:B------:R-:W-:Y:S01]  /*29dd0*/  SHF.R.U32.HI R30, RZ, 0x10, R103 ;  /* 0x00000010ff1e7819 */ /* 0x000fe20000011667 */
[----:B------:R-:W-:Y:S01]  /*29de0*/  HADD2.F32 R31, -RZ, R31.H0_H0 ;  /* 0x2000001fff1f7230 */ /* 0x000fe20000004100 */
        /* <DEDUP_REMOVED lines=9> */
[--C-:B--2---:R-:W-:Y:S02]  /*29e80*/  HADD2.F32 R21, -RZ, R13.reuse.H0_H0 ;  /* 0x2000000dff157230 */ /* 0x104fe40000004100 */
[----:B------:R-:W-:Y:S02]  /*29e90*/  HADD2.F32 R20, -RZ, R13.H1_H1 ;  /* 0x3000000dff147230 */ /* 0x000fe40000004100 */
[--C-:B---3--:R-:W-:Y:S02]  /*29ea0*/  HADD2.F32 R2, -RZ, R17.reuse.H0_H0 ;  /* 0x20000011ff027230 */ /* 0x108fe40000004100 */
[----:B------:R-:W-:Y:S02]  /*29eb0*/  HADD2.F32 R7, -RZ, R17.H1_H1 ;  /* 0x30000011ff077230 */ /* 0x000fe40000004100 */
[----:B------:R-:W-:Y:S01]  /*29ec0*/  HADD2.F32 R4, -RZ, R19.H0_H0 ;  /* 0x20000013ff047230 */ /* 0x000fe20000004100 */
[CC--:B------:R-:W-:Y:S01]  /*29ed0*/  FMUL.FTZ R17, R2.reuse, R3.reuse ;  /* 0x0000000302117220 */ /* 0x0c0fe20000410000 */
[----:B------:R-:W-:Y:S01]  /*29ee0*/  HADD2.F32 R13, -RZ, R15.H0_H0 ;  /* 0x2000000fff0d7230 */ /* 0x000fe20000004100 */
[-C--:B------:R-:W-:Y:S01]  /*29ef0*/  FMUL.FTZ R2, R2, R0.reuse ;  /* 0x0000000002027220 */ /* 0x080fe20000410000 */
[----:B------:R-:W-:Y:S01]  /*29f00*/  HADD2.F32 R8, -RZ, R19.H1_H1 ;  /* 0x30000013ff087230 */ /* 0x000fe20000004100 */
[C---:B------:R-:W-:Y:S01]  /*29f10*/  FFMA.FTZ R37, R21.reuse, R0, -R17 ;  /* 0x0000000015257223 */ /* 0x040fe20000010811 */
[--C-:B------:R-:W-:Y:S01]  /*29f20*/  HADD2.F32 R0, -RZ, R129.reuse.H0_H0 ;  /* 0x20000081ff007230 */ /* 0x100fe20000004100 */
[----:B------:R-:W-:Y:S01]  /*29f30*/  FFMA.FTZ R36, R21, R3, R2 ;  /* 0x0000000315247223 */ /* 0x000fe20000010002 */
[----:B------:R-:W-:Y:S01]  /*29f40*/  HADD2.F32 R2, -RZ, R129.H1_H1 ;  /* 0x30000081ff027230 */ /* 0x000fe20000004100 */
[C---:B------:R-:W-:Y:S01]  /*29f50*/  FMUL.FTZ R17, R7.reuse, R29 ;  /* 0x0000001d07117220 */ /* 0x040fe20000410000 */
[----:B------:R-:W-:Y:S01]  /*29f60*/  HADD2.F32 R22, -RZ, R15.H1_H1 ;  /* 0x3000000fff167230 */ /* 0x000fe20000004100 */
[C---:B------:R-:W-:Y:S01]  /*29f70*/  FMUL.FTZ R3, R4.reuse, R0 ;  /* 0x0000000004037220 */ /* 0x040fe20000410000 */
[----:B------:R-:W-:Y:S01]  /*29f80*/  HADD2.F32 R10, -RZ, R16.H0_H0 ;  /* 0x20000010ff0a7230 */ /* 0x000fe20000004100 */
[----:B------:R-:W-:Y:S01]  /*29f90*/  FMUL.FTZ R4, R4, R2 ;  /* 0x0000000204047220 */ /* 0x000fe20000410000 */
[----:B------:R-:W-:Y:S01]  /*29fa0*/  HADD2.F32 R9, -RZ, R18.H0_H0 ;  /* 0x20000012ff097230 */ /* 0x000fe20000004100 */
[----:B------:R-:W-:Y:S01]  /*29fb0*/  FMUL.FTZ R7, R7, R28 ;  /* 0x0000001c07077220 */ /* 0x000fe20000410000 */
[--C-:B------:R-:W-:Y:S01]  /*29fc0*/  HADD2.F32 R23, -RZ, R12.reuse.H0_H0 ;  /* 0x2000000cff177230 */ /* 0x100fe20000004100 */
[C---:B------:R-:W-:Y:S01]  /*29fd0*/  FFMA.FTZ R21, R13.reuse, R0, R4 ;  /* 0x000000000d157223 */ /* 0x040fe20000010004 */
[----:B------:R-:W-:Y:S01]  /*29fe0*/  HADD2.F32 R15, -RZ, R12.H1_H1 ;  /* 0x3000000cff0f7230 */ /* 0x000fe20000004100 */
[----:B------:R-:W-:Y:S01]  /*29ff0*/  FMUL.FTZ R0, R8, R31 ;  /* 0x0000001f08007220 */ /* 0x000fe20000410000 */
[----:B------:R-:W-:Y:S01]  /*2a000*/  HADD2.F32 R4, -RZ, R132.H0_H0 ;  /* 0x20000084ff047230 */ /* 0x000fe20000004100 */
[----:B------:R-:W-:Y:S01]  /*2a010*/  FFMA.FTZ R17, R20, R28, -R17 ;  /* 0x0000001c14117223 */ /* 0x000fe20000010811 */
[----:B------:R-:W-:Y:S01]  /*2a020*/  HADD2.F32 R12, -RZ, R14.H0_H0 ;  /* 0x2000000eff0c7230 */ /* 0x000fe20000004100 */
[----:B------:R-:W-:Y:S01]  /*2a030*/  FFMA.FTZ R28, R13, R2, -R3 ;  /* 0x000000020d1c7223 */ /* 0x000fe20000010803 */
[--C-:B------:R-:W-:Y:S01]  /*2a040*/  HADD2.F32 R2, -RZ, R131.reuse.H0_H0 ;  /* 0x20000083ff027230 */ /* 0x100fe20000004100 */
[-C--:B------:R-:W-:Y:S01]  /*2a050*/  FFMA.FTZ R19, R22, R30.reuse, -R0 ;  /* 0x0000001e16137223 */ /* 0x080fe20000010800 */
[----:B------:R-:W-:Y:S01]  /*2a060*/  HADD2.F32 R0, -RZ, R131.H1_H1 ;  /* 0x30000083ff007230 */ /* 0x000fe20000004100 */
[----:B------:R-:W-:Y:S01]  /*2a070*/  FMUL.FTZ R8, R8, R30 ;  /* 0x0000001e08087220 */ /* 0x000fe20000410000 */
[----:B------:R-:W-:Y:S01]  /*2a080*/  HADD2.F32 R3, -RZ, R132.H1_H1 ;  /* 0x30000084ff037230 */ /* 0x000fe20000004100 */
[----:B------:R-:W-:Y:S01]  /*2a090*/  FFMA.FTZ R20, R20, R29, R7 ;  /* 0x0000001d14147223 */ /* 0x000fe20000010007 */
[----:B------:R-:W-:Y:S01]  /*2a0a0*/  HADD2.F32 R16, -RZ, R16.H1_H1 ;  /* 0x30000010ff107230 */ /* 0x000fe20000004100 */
[----:B------:R-:W-:Y:S01]  /*2a0b0*/  FMUL.FTZ R13, R10, R2 ;  /* 0x000000020a0d7220 */ /* 0x000fe20000410000 */
[----:B------:R-:W-:Y:S01]  /*2a0c0*/  HADD2.F32 R18, -RZ, R18.H1_H1 ;  /* 0x30000012ff127230 */ /* 0x000fe20000004100 */
[----:B------:R-:W-:Y:S01]  /*2a0d0*/  FMUL.FTZ R7, R9, R0 ;  /* 0x0000000009077220 */ /* 0x000fe20000410000 */
[----:B------:R-:W-:Y:S01]  /*2a0e0*/  HADD2.F32 R14, -RZ, R14.H1_H1 ;  /* 0x3000000eff0e7230 */ /* 0x000fe20000004100 */
[----:B------:R-:W-:Y:S01]  /*2a0f0*/  FFMA.FTZ R22, R22, R31, R8 ;  /* 0x0000001f16167223 */ /* 0x000fe20000010008 */
[----:B------:R-:W-:Y:S01]  /*2a100*/  F2FP.PACK_AB R17, R17, R37 ;  /* 0x000000251111723e */ /* 0x000fe200000000ff */
[----:B------:R-:W-:Y:S01]  /*2a110*/  FMUL.FTZ R10, R10, R4 ;  /* 0x000000040a0a7220 */ /* 0x000fe20000410000 */
[----:B------:R-:W-:Y:S01]  /*2a120*/  F2FP.PACK_AB R19, R19, R28 ;  /* 0x0000001c1313723e */ /* 0x000fe200000000ff */
[----:B------:R-:W-:Y:S01]  /*2a130*/  FFMA.FTZ R8, R23, R4, -R13 ;  /* 0x0000000417087223 */ /* 0x000fe2000001080d */
[----:B------:R-:W-:Y:S01]  /*2a140*/  F2FP.PACK_AB R13, R20, R36 ;  /* 0x00000024140d723e */ /* 0x000fe200000000ff */
[-C--:B------:R-:W-:Y:S01]  /*2a150*/  FFMA.FTZ R4, R12, R3.reuse, -R7 ;  /* 0x000000030c047223 */ /* 0x080fe20000010807 */
[----:B------:R-:W-:Y:S01]  /*2a160*/  HADD2.F32 R7, -RZ, R35.H0_H0 ;  /* 0x20000023ff077230 */ /* 0x000fe20000004100 */
[----:B------:R-:W-:-:S02]  /*2a170*/  FMUL.FTZ R9, R9, R3 ;  /* 0x0000000309097220 */ /* 0x000fc40000410000 */
[----:B------:R-:W-:Y:S02]  /*2a180*/  FFMA.FTZ R10, R23, R2, R10 ;  /* 0x00000002170a7223 */ /* 0x000fe4000001000a */
[----:B------:R-:W-:Y:S02]  /*2a190*/  FFMA.FTZ R9, R12, R0, R9 ;  /* 0x000000000c097223 */ /* 0x000fe40000010009 */
[----:B------:R-:W-:Y:S02]  /*2a1a0*/  FMUL.FTZ R2, R18, R33 ;  /* 0x0000002112027220 */ /* 0x000fe40000410000 */
[----:B------:R-:W-:Y:S02]  /*2a1b0*/  FMUL.FTZ R3, R16, R34 ;  /* 0x0000002210037220 */ /* 0x000fe40000410000 */
[----:B------:R-:W-:Y:S02]  /*2a1c0*/  FMUL.FTZ R0, R18, R32 ;  /* 0x0000002012007220 */ /* 0x000fe40000410000 */
[----:B------:R-:W-:-:S02]  /*2a1d0*/  FMUL.FTZ R12, R16, R7 ;  /* 0x00000007100c7220 */ /* 0x000fc40000410000 */
[C---:B------:R-:W-:Y:S01]  /*2a1e0*/  FFMA.FTZ R18, R14.reuse, R32, -R2 ;  /* 0x000000200e127223 */ /* 0x040fe20000010802 */
[----:B------:R-:W-:Y:S01]  /*2a1f0*/  MOV R2, R134 ;  /* 0x0000008600027202 */ /* 0x000fe20000000f00 */
[C---:B------:R-:W-:Y:S01]  /*2a200*/  FFMA.FTZ R16, R15.reuse, R7, -R3 ;  /* 0x000000070f107223 */ /* 0x040fe20000010803 */
[----:B------:R-:W-:Y:S01]  /*2a210*/  MOV R3, 0x0 ;  /* 0x0000000000037802 */ /* 0x000fe20000000f00 */
        /* <DEDUP_REMOVED lines=8> */
[----:B------:R1:W-:Y:S01]  /*2a2a0*/  ST.E.128 [R24.64], R12 ;  /* 0x0000000c18007985 */ /* 0x0003e2000c101d04 */
[----:B------:R-:W-:Y:S05]  /*2a2b0*/  RET.REL.NODEC R2 `(_ZN7cutlass13device_kernelIN5flash19enable_sm80_to_sm89INS1_16FlashAttnFwdSm80INS1_25CollectiveMainloopFwdSm80ILi8ELi1ELb0EN4cute5tupleIJNS5_1CILi128EEENS7_ILi48EEENS7_ILi256EEEEEELi256ENS_6half_tEfNS_4arch4Sm80ELb0ELb1ELb1ELb1ELb0ELb1ELb1ELb1EEENS1_21CollectiveEpilogueFwdINS6_IJS8_SA_S9_EEENS6_IJNS7_ILi1EEESI_SI_EEESC_SE_Li256ELb1ELb1ELb1ELb0EEENS1_36VarlenDynamicPersistentTileSchedulerILi128ELi48ELi256ELi256ELb1ELb1ELb0ELb1ELb0ELb1EEEEEEEEEvNT_6ParamsE) ;  /* 0xfffd5d4002007950 */ /* 0x000fea0003c3ffff */
.L_x_2057:
[----:B------:R-:W-:Y:S01]  /*2a2c0*/  IMAD.MOV.U32 R12, RZ, RZ, R32 ;  /* 0x000000ffff0c7224 */ /* 0x000fe200078e0020 */
[----:B------:R-:W-:Y:S01]  /*2a2d0*/  MOV R3, 0x181f ;  /* 0x0000181f00037802 */ /* 0x000fe20000000f00 */
[----:B------:R-:W-:Y:S01]  /*2a2e0*/  IMAD.MOV.U32 R10, RZ, RZ, RZ ;  /* 0x000000ffff0a7224 */ /* 0x000fe200078e00ff */
[----:B------:R-:W-:Y:S02]  /*2a2f0*/  MOV R172, 0xffffffff ;  /* 0xffffffff00ac7802 */ /* 0x000fe40000000f00 */
[----:B------:R-:W-:Y:S02]  /*2a300*/  MOV R2, 0x2a320 ;  /* 0x0002a32000027802 */ /* 0x000fe40000000f00 */
[----:B------:R-:W-:Y:S05]  /*2a310*/  CALL.REL.NOINC `($__internal_39_$__cuda_sm70_shflsync_idx_p) ;  /* 0x00000f3000007944 */ /* 0x000fea0003c00000 */
[----:B------:R-:W-:Y:S01]  /*2a320*/  MOV R7, R13 ;  /* 0x0000000d00077202 */ /* 0x000fe20000000f00 */
[----:B------:R-:W-:Y:S05]  /*2a330*/  BRA `(.L_x_2131) ;  /* 0xffff6b4000007947 */ /* 0x000fea000383ffff */
.L_x_2058:
[----:B------:R-:W-:Y:S01]  /*2a340*/  IMAD.MOV.U32 R12, RZ, RZ, R33 ;  /* 0x000000ffff0c7224 */ /* 0x000fe200078e0021 */
[----:B------:R-:W-:Y:S01]  /*2a350*/  MOV R3, 0x181f ;  /* 0x0000181f00037802 */ /* 0x000fe20000000f00 */
[----:B------:R-:W-:Y:S01]  /*2a360*/  IMAD.MOV.U32 R10, RZ, RZ, RZ ;  /* 0x000000ffff0a7224 */ /* 0x000fe200078e00ff */
[----:B------:R-:W-:-:S02]  /*2a370*/  MOV R172, 0xffffffff ;  /* 0xffffffff00ac7802 */ /* 0x000fc40000000f00 */
[----:B------:R-:W-:Y:S02]  /*2a380*/  MOV R2, 0x2a3a0 ;  /* 0x0002a3a000027802 */ /* 0x000fe40000000f00 */
[----:B-12---:R-:W-:Y:S05]  /*2a390*/  CALL.REL.NOINC `($__internal_39_$__cuda_sm70_shflsync_idx_p) ;  /* 0x00000eb000007944 */ /* 0x006fea0003c00000 */
[----:B------:R-:W-:Y:S01]  /*2a3a0*/  IMAD.MOV.U32 R12, RZ, RZ, R23 ;  /* 0x000000ffff0c7224 */ /* 0x000fe200078e0017 */
[----:B------:R-:W-:Y:S01]  /*2a3b0*/  MOV R3, 0x181f ;  /* 0x0000181f00037802 */ /* 0x000fe20000000f00 */
[----:B------:R-:W-:Y:S01]  /*2a3c0*/  IMAD.MOV.U32 R10, RZ, RZ, RZ ;  /* 0x000000ffff0a7224 */ /* 0x000fe200078e00ff */
[----:B------:R-:W-:Y:S01]  /*2a3d0*/  MOV R8, R13 ;  /* 0x0000000d00087202 */ /* 0x000fe20000000f00 */
[----:B------:R-:W-:Y:S01]  /*2a3e0*/  IMAD.MOV.U32 R172, RZ, RZ, -0x1 ;  /* 0xffffffffffac7424 */ /* 0x000fe200078e00ff */
[----:B------:R-:W-:Y:S02]  /*2a3f0*/  MOV R9, R7 ;  /* 0x0000000700097202 */ /* 0x000fe40000000f00 */
        /* <DEDUP_REMOVED lines=11> */
.L_x_2061:
[----:B------:R-:W-:Y:S01]  /*2a4b0*/  IMAD.MOV.U32 R12, RZ, RZ, R32 ;  /* 0x000000ffff0c7224 */ /* 0x000fe200078e0020 */
[----:B------:R-:W-:Y:S01]  /*2a4c0*/  MOV R3, 0x181f ;  /* 0x0000181f00037802 */ /* 0x000fe20000000f00 */
[----:B------:R-:W-:Y:S01]  /*2a4d0*/  IMAD.MOV.U32 R10, RZ, RZ, 0x1 ;  /* 0x00000001ff0a7424 */ /* 0x000fe200078e00ff */
[----:B------:R-:W-:-:S02]  /*2a4e0*/  MOV R172, 0xffffffff ;  /* 0xffffffff00ac7802 */ /* 0x000fc40000000f00 */
[----:B------:R-:W-:Y:S02]  /*2a4f0*/  MOV R2, 0x2a510 ;  /* 0x0002a51000027802 */ /* 0x000fe40000000f00 */
[----:B---3--:R-:W-:Y:S05]  /*2a500*/  CALL.REL.NOINC `($__internal_39_$__cuda_sm70_shflsync_idx_p) ;  /* 0x00000d4000007944 */ /* 0x008fea0003c00000 */
[----:B------:R-:W-:Y:S01]  /*2a510*/  IMAD.MOV.U32 R7, RZ, RZ, R13 ;  /* 0x000000ffff077224 */ /* 0x000fe200078e000d */
[----:B------:R-:W-:Y:S01]  /*2a520*/  MOV R12, R33 ;  /* 0x00000021000c7202 */ /* 0x000fe20000000f00 */
[----:B------:R-:W-:Y:S01]  /*2a530*/  IMAD.MOV.U32 R10, RZ, RZ, 0x1 ;  /* 0x00000001ff0a7424 */ /* 0x000fe200078e00ff */
[----:B------:R-:W-:Y:S01]  /*2a540*/  MOV R3, 0x181f ;  /* 0x0000181f00037802 */ /* 0x000fe20000000f00 */
[----:B------:R-:W-:Y:S01]  /*2a550*/  IMAD.MOV.U32 R172, RZ, RZ, -0x1 ;  /* 0xffffffffffac7424 */ /* 0x000fe200078e00ff */
[----:B------:R-:W-:Y:S02]  /*2a560*/  MOV R2, 0x2a580 ;  /* 0x0002a58000027802 */ /* 0x000fe40000000f00 */
[----:B------:R-:W-:Y:S05]  /*2a570*/  CALL.REL.NOINC `($__internal_39_$__cuda_sm70_shflsync_idx_p) ;  /* 0x00000cd000007944 */ /* 0x000fea0003c00000 */
[----:B------:R-:W-:Y:S01]  /*2a580*/  IMAD.MOV.U32 R12, RZ, RZ, R23 ;  /* 0x000000ffff0c7224 */ /* 0x000fe200078e0017 */
[----:B------:R-:W-:Y:S01]  /*2a590*/  MOV R3, 0x181f ;  /* 0x0000181f00037802 */ /* 0x000fe20000000f00 */
[----:B------:R-:W-:Y:S01]  /*2a5a0*/  IMAD.MOV.U32 R10, RZ, RZ, 0x1 ;  /* 0x00000001ff0a7424 */ /* 0x000fe200078e00ff */
[----:B------:R-:W-:Y:S01]  /*2a5b0*/  MOV R8, R13 ;  /* 0x0000000d00087202 */ /* 0x000fe20000000f00 */
[----:B------:R-:W-:Y:S01]  /*2a5c0*/  IMAD.MOV.U32 R172, RZ, RZ, -0x1 ;  /* 0xffffffffffac7424 */ /* 0x000fe200078e00ff */
[----:B------:R-:W-:-:S02]  /*2a5d0*/  MOV R9, R7 ;  /* 0x0000000700097202 */ /* 0x000fc40000000f00 */
[----:B------:R-:W-:Y:S02]  /*2a5e0*/  MOV R2, 0x2a600 ;  /* 0x0002a60000027802 */ /* 0x000fe40000000f00 */
[----:B------:R-:W-:Y:S05]  /*2a5f0*/  CALL.REL.NOINC `($__internal_39_$__cuda_sm70_shflsync_idx_p) ;  /* 0x00000c5000007944 */ /* 0x000fea0003c00000 */
        /* <DEDUP_REMOVED lines=9> */
.L_x_2064:
[----:B------:R-:W-:Y:S01]  /*2a690*/  IMAD.MOV.U32 R12, RZ, RZ, R32 ;  /* 0x000000ffff0c7224 */ /* 0x000fe200078e0020 */
[----:B------:R-:W-:Y:S01]  /*2a6a0*/  MOV R3, 0x181f ;  /* 0x0000181f00037802 */ /* 0x000fe20000000f00 */
[----:B------:R-:W-:Y:S01]  /*2a6b0*/  IMAD.MOV.U32 R10, RZ, RZ, 0x2 ;  /* 0x00000002ff0a7424 */ /* 0x000fe200078e00ff */
[----:B------:R-:W-:Y:S02]  /*2a6c0*/  MOV R172, 0xffffffff ;  /* 0xffffffff00ac7802 */ /* 0x000fe40000000f00 */
[----:B------:R-:W-:-:S02]  /*2a6d0*/  MOV R2, 0x2a6f0 ;  /* 0x0002a6f000027802 */ /* 0x000fc40000000f00 */
[----:B--2---:R-:W-:Y:S05]  /*2a6e0*/  CALL.REL.NOINC `($__internal_39_$__cuda_sm70_shflsync_idx_p) ;  /* 0x00000b6000007944 */ /* 0x004fea0003c00000 */
[----:B------:R-:W-:Y:S01]  /*2a6f0*/  MOV R7, R13 ;  /* 0x0000000d00077202 */ /* 0x000fe20000000f00 */
[----:B------:R-:W-:Y:S05]  /*2a700*/  BRA `(.L_x_2134) ;  /* 0xffff72d000007947 */ /* 0x000fea000383ffff */
.L_x_2065:
[----:B------:R-:W-:Y:S01]  /*2a710*/  IMAD.MOV.U32 R12, RZ, RZ, R33 ;  /* 0x000000ffff0c7224 */ /* 0x000fe200078e0021 */
[----:B------:R-:W-:Y:S01]  /*2a720*/  MOV R3, 0x181f ;  /* 0x0000181f00037802 */ /* 0x000fe20000000f00 */
[----:B------:R-:W-:Y:S01]  /*2a730*/  IMAD.MOV.U32 R10, RZ, RZ, 0x2 ;  /* 0x00000002ff0a7424 */ /* 0x000fe200078e00ff */
[----:B------:R-:W-:-:S02]  /*2a740*/  MOV R172, 0xffffffff ;  /* 0xffffffff00ac7802 */ /* 0x000fc40000000f00 */
[----:B------:R-:W-:Y:S02]  /*2a750*/  MOV R2, 0x2a770 ;  /* 0x0002a77000027802 */ /* 0x000fe40000000f00 */
[----:B-123--:R-:W-:Y:S05]  /*2a760*/  CALL.REL.NOINC `($__internal_39_$__cuda_sm70_shflsync_idx_p) ;  /* 0x00000ae000007944 */ /* 0x00efea0003c00000 */
[----:B------:R-:W-:Y:S01]  /*2a770*/  IMAD.MOV.U32 R12, RZ, RZ, R23 ;  /* 0x000000ffff0c7224 */ /* 0x000fe200078e0017 */
[----:B------:R-:W-:Y:S01]  /*2a780*/  MOV R3, 0x181f ;  /* 0x0000181f00037802 */ /* 0x000fe20000000f00 */
[----:B------:R-:W-:Y:S01]  /*2a790*/  IMAD.MOV.U32 R10, RZ, RZ, 0x2 ;  /* 0x00000002ff0a7424 */ /* 0x000fe200078e00ff */
[----:B------:R-:W-:Y:S01]  /*2a7a0*/  MOV R8, R13 ;  /* 0x0000000d00087202 */ /* 0x000fe20000000f00 */
[----:B------:R-:W-:Y:S01]  /*2a7b0*/  IMAD.MOV.U32 R172, RZ, RZ, -0x1 ;  /* 0xffffffffffac7424 */ /* 0x000fe200078e00ff */
[----:B------:R-:W-:Y:S02]  /*2a7c0*/  MOV R9, R7 ;  /* 0x0000000700097202 */ /* 0x000fe40000000f00 */
[----:B------:R-:W-:Y:S02]  /*2a7d0*/  MOV R2, 0x2a7f0 ;  /* 0x0002a7f000027802 */ /* 0x000fe40000000f00 */
[----:B------:R-:W-:Y:S05]  /*2a7e0*/  CALL.REL.NOINC `($__internal_39_$__cuda_sm70_shflsync_idx_p) ;  /* 0x00000a6000007944 */ /* 0x000fea0003c00000 */
        /* <DEDUP_REMOVED lines=9> */
.L_x_2068:
[----:B------:R-:W-:Y:S01]  /*2a880*/  IMAD.MOV.U32 R12, RZ, RZ, R32 ;  /* 0x000000ffff0c7224 */ /* 0x000fe200078e0020 */
[----:B------:R-:W-:Y:S01]  /*2a890*/  MOV R3, 0x181f ;  /* 0x0000181f00037802 */ /* 0x000fe20000000f00 */
[----:B------:R-:W-:Y:S01]  /*2a8a0*/  IMAD.MOV.U32 R10, RZ, RZ, 0x3 ;  /* 0x00000003ff0a7424 */ /* 0x000fe200078e00ff */
[----:B------:R-:W-:-:S02]  /*2a8b0*/  MOV R172, 0xffffffff ;  /* 0xffffffff00ac7802 */ /* 0x000fc40000000f00 */
[----:B------:R-:W-:Y:S02]  /*2a8c0*/  MOV R2, 0x2a8e0 ;  /* 0x0002a8e000027802 */ /* 0x000fe40000000f00 */
[----:B----4-:R-:W-:Y:S05]  /*2a8d0*/  CALL.REL.NOINC `($__internal_39_$__cuda_sm70_shflsync_idx_p) ;  /* 0x0000097000007944 */ /* 0x010fea0003c00000 */
[----:B------:R-:W-:Y:S01]  /*2a8e0*/  MOV R9, R13 ;  /* 0x0000000d00097202 */ /* 0x000fe20000000f00 */
[----:B------:R-:W-:Y:S05]  /*2a8f0*/  BRA `(.L_x_2136) ;  /* 0xffff770000007947 */ /* 0x000fea000383ffff */
.L_x_2069:
[----:B------:R-:W-:Y:S01]  /*2a900*/  IMAD.MOV.U32 R12, RZ, RZ, R33 ;  /* 0x000000ffff0c7224 */ /* 0x000fe200078e0021 */
[----:B------:R-:W-:Y:S01]  /*2a910*/  MOV R3, 0x181f ;  /* 0x0000181f00037802 */ /* 0x000fe20000000f00 */
[----:B------:R-:W-:Y:S01]  /*2a920*/  IMAD.MOV.U32 R10, RZ, RZ, 0x3 ;  /* 0x00000003ff0a7424 */ /* 0x000fe200078e00ff */
[----:B------:R-:W-:Y:S02]  /*2a930*/  MOV R172, 0xffffffff ;  /* 0xffffffff00ac7802 */ /* 0x000fe40000000f00 */
[----:B------:R-:W-:Y:S02]  /*2a940*/  MOV R2, 0x2a960 ;  /* 0x0002a96000027802 */ /* 0x000fe40000000f00 */
[----:B-12-4-:R-:W-:Y:S05]  /*2a950*/  CALL.REL.NOINC `($__internal_39_$__cuda_sm70_shflsync_idx_p) ;  /* 0x000008f000007944 */ /* 0x016fea0003c00000 */
[----:B------:R-:W-:Y:S01]  /*2a960*/  IMAD.MOV.U32 R12, RZ, RZ, R23 ;  /* 0x000000ffff0c7224 */ /* 0x000fe200078e0017 */
[----:B------:R-:W-:Y:S01]  /*2a970*/  MOV R10, 0x3 ;  /* 0x00000003000a7802 */ /* 0x000fe20000000f00 */
[----:B------:R-:W-:Y:S01]  /*2a980*/  IMAD.MOV.U32 R3, RZ, RZ, 0x181f ;  /* 0x0000181fff037424 */ /* 0x000fe200078e00ff */
[----:B------:R-:W-:Y:S01]  /*2a990*/  MOV R172, 0xffffffff ;  /* 0xffffffff00ac7802 */ /* 0x000fe20000000f00 */
[----:B------:R-:W-:Y:S01]  /*2a9a0*/  IMAD.MOV.U32 R8, RZ, RZ, R13 ;  /* 0x000000ffff087224 */ /* 0x000fe200078e000d */
[----:B------:R-:W-:-:S02]  /*2a9b0*/  MOV R2, 0x2a9d0 ;  /* 0x0002a9d000027802 */ /* 0x000fc40000000f00 */
        /* <DEDUP_REMOVED lines=10> */
.L_x_2102:
        /* <DEDUP_REMOVED lines=8> */
.L_x_2103:
[----:B------:R-:W-:Y:S01]  /*2aae0*/  IMAD.MOV.U32 R12, RZ, RZ, R21 ;  /* 0x000000ffff0c7224 */ /* 0x000fe200078e0015 */
[----:B------:R-:W-:Y:S01]  /*2aaf0*/  MOV R3, 0x181f ;  /* 0x0000181f00037802 */ /* 0x000fe20000000f00 */
[----:B------:R-:W-:Y:S01]  /*2ab00*/  IMAD.MOV.U32 R10, RZ, RZ, RZ ;  /* 0x000000ffff0a7224 */ /* 0x000fe200078e00ff */
[----:B------:R-:W-:Y:S02]  /*2ab10*/  MOV R172, 0xffffffff ;  /* 0xffffffff00ac7802 */ /* 0x000fe40000000f00 */
[----:B------:R-:W-:Y:S02]  /*2ab20*/  MOV R2, 0x2ab40 ;  /* 0x0002ab4000027802 */ /* 0x000fe40000000f00 */
[----:B-12---:R-:W-:Y:S05]  /*2ab30*/  CALL.REL.NOINC `($__internal_39_$__cuda_sm70_shflsync_idx_p) ;  /* 0x0000071000007944 */ /* 0x006fea0003c00000 */
[----:B------:R-:W-:Y:S01]  /*2ab40*/  IMAD.MOV.U32 R12, RZ, RZ, R16 ;  /* 0x000000ffff0c7224 */ /* 0x000fe200078e0010 */
[----:B------:R-:W-:Y:S01]  /*2ab50*/  MOV R3, 0x181f ;  /* 0x0000181f00037802 */ /* 0x000fe20000000f00 */
[----:B------:R-:W-:Y:S01]  /*2ab60*/  IMAD.MOV.U32 R10, RZ, RZ, RZ ;  /* 0x000000ffff0a7224 */ /* 0x000fe200078e00ff */
[----:B------:R-:W-:Y:S01]  /*2ab70*/  MOV R8, R13 ;  /* 0x0000000d00087202 */ /* 0x000fe20000000f00 */
[----:B------:R-:W-:Y:S01]  /*2ab80*/  IMAD.MOV.U32 R172, RZ, RZ, -0x1 ;  /* 0xffffffffffac7424 */ /* 0x000fe200078e00ff */
[----:B------:R-:W-:-:S02]  /*2ab90*/  MOV R9, R4 ;  /* 0x0000000400097202 */ /* 0x000fc40000000f00 */
[----:B------:R-:W-:Y:S02]  /*2aba0*/  MOV R2, 0x2abc0 ;  /* 0x0002abc000027802 */ /* 0x000fe40000000f00 */
[----:B------:R-:W-:Y:S05]  /*2abb0*/  CALL.REL.NOINC `($__internal_39_$__cuda_sm70_shflsync_idx_p) ;  /* 0x0000069000007944 */ /* 0x000fea0003c00000 */
[----:B------:R-:W-:Y:S01]  /*2abc0*/  IMAD.MOV.U32 R7, RZ, RZ, R13 ;  /* 0x000000ffff077224 */ /* 0x000fe200078e000d */
[----:B------:R-:W-:Y:S01]  /*2abd0*/  MOV R12, R23 ;  /* 0x00000017000c7202 */ /* 0x000fe20000000f00 */
[----:B------:R-:W-:Y:S01]  /*2abe0*/  IMAD.MOV.U32 R10, RZ, RZ, RZ ;  /* 0x000000ffff0a7224 */ /* 0x000fe200078e00ff */
[----:B------:R-:W-:Y:S01]  /*2abf0*/  MOV R3, 0x181f ;  /* 0x0000181f00037802 */ /* 0x000fe20000000f00 */
[----:B------:R-:W-:Y:S01]  /*2ac00*/  IMAD.MOV.U32 R172, RZ, RZ, -0x1 ;  /* 0xffffffffffac7424 */ /* 0x000fe200078e00ff */
[----:B------:R-:W-:Y:S02]  /*2ac10*/  MOV R2, 0x2ac30 ;  /* 0x0002ac3000027802 */ /* 0x000fe40000000f00 */
[----:B------:R-:W-:Y:S05]  /*2ac20*/  CALL.REL.NOINC `($__internal_39_$__cuda_sm70_shflsync_idx_p) ;  /* 0x0000062000007944 */ /* 0x000fea0003c00000 */
[----:B------:R-:W-:Y:S01]  /*2ac30*/  MOV R2, R13 ;  /* 0x0000000d00027202 */ /* 0x000fe20000000f00 */
[----:B------:R-:W-:Y:S05]  /*2ac40*/  BRA `(.L_x_2139) ;  /* 0xffffac4000007947 */ /* 0x000fea000383ffff */
.L_x_2106:
[----:B------:R-:W-:Y:S01]  /*2ac50*/  IMAD.MOV.U32 R12, RZ, RZ, R18 ;  /* 0x000000ffff0c7224 */ /* 0x000fe200078e0012 */
[----:B------:R-:W-:Y:S01]  /*2ac60*/  MOV R3, 0x181f ;  /* 0x0000181f00037802 */ /* 0x000fe20000000f00 */
[----:B------:R-:W-:Y:S01]  /*2ac70*/  IMAD.MOV.U32 R10, RZ, RZ, 0x1 ;  /* 0x00000001ff0a7424 */ /* 0x000fe200078e00ff */
[----:B------:R-:W-:Y:S02]  /*2ac80*/  MOV R172, 0xffffffff ;  /* 0xffffffff00ac7802 */ /* 0x000fe40000000f00 */
[----:B------:R-:W-:-:S02]  /*2ac90*/  MOV R2, 0x2acb0 ;  /* 0x0002acb000027802 */ /* 0x000fc40000000f00 */
[----:B---34-:R-:W-:Y:S05]  /*2aca0*/  CALL.REL.NOINC `($__internal_39_$__cuda_sm70_shflsync_idx_p) ;  /* 0x000005a000007944 */ /* 0x018fea0003c00000 */
[----:B------:R-:W-:Y:S01]  /*2acb0*/  IMAD.MOV.U32 R9, RZ, RZ, R13 ;  /* 0x000000ffff097224 */ /* 0x000fe200078e000d */
[----:B------:R-:W-:Y:S01]  /*2acc0*/  MOV R12, R21 ;  /* 0x00000015000c7202 */ /* 0x000fe20000000f00 */
[----:B------:R-:W-:Y:S01]  /*2acd0*/  IMAD.MOV.U32 R10, RZ, RZ, 0x1 ;  /* 0x00000001ff0a7424 */ /* 0x000fe200078e00ff */
[----:B------:R-:W-:Y:S01]  /*2ace0*/  MOV R3, 0x181f ;  /* 0x0000181f00037802 */ /* 0x000fe20000000f00 */
[----:B------:R-:W-:Y:S01]  /*2acf0*/  IMAD.MOV.U32 R172, RZ, RZ, -0x1 ;  /* 0xffffffffffac7424 */ /* 0x000fe200078e00ff */
[----:B------:R-:W-:-:S02]  /*2ad00*/  MOV R2, 0x2ad20 ;  /* 0x0002ad2000027802 */ /* 0x000fc40000000f00 */
[----:B------:R-:W-:Y:S05]  /*2ad10*/  CALL.REL.NOINC `($__internal_39_$__cuda_sm70_shflsync_idx_p) ;  /* 0x0000053000007944 */ /* 0x000fea0003c00000 */
        /* <DEDUP_REMOVED lines=16> */
.L_x_2109:
        /* <DEDUP_REMOVED lines=8> */
.L_x_2110:
        /* <DEDUP_REMOVED lines=23> */
.L_x_2113:
[----:B------:R-:W-:Y:S01]  /*2b010*/  IMAD.MOV.U32 R12, RZ, RZ, R18 ;  /* 0x000000ffff0c7224 */ /* 0x000fe200078e0012 */
[----:B------:R-:W-:Y:S01]  /*2b020*/  MOV R3, 0x181f ;  /* 0x0000181f00037802 */ /* 0x000fe20000000f00 */
[----:B------:R-:W-:Y:S01]  /*2b030*/  IMAD.MOV.U32 R10, RZ, RZ, 0x3 ;  /* 0x00000003ff0a7424 */ /* 0x000fe200078e00ff */
[----:B------:R-:W-:Y:S02]  /*2b040*/  MOV R172, 0xffffffff ;  /* 0xffffffff00ac7802 */ /* 0x000fe40000000f00 */
[----:B------:R-:W-:-:S02]  /*2b050*/  MOV R2, 0x2b070 ;  /* 0x0002b07000027802 */ /* 0x000fc40000000f00 */
[----:B---3--:R-:W-:Y:S05]  /*2b060*/  CALL.REL.NOINC `($__internal_39_$__cuda_sm70_shflsync_idx_p) ;  /* 0x000001e000007944 */ /* 0x008fea0003c00000 */
[----:B------:R-:W-:Y:S01]  /*2b070*/  MOV R4, R13 ;  /* 0x0000000d00047202 */ /* 0x000fe20000000f00 */
[----:B------:R-:W-:Y:S05]  /*2b080*/  BRA `(.L_x_2143) ;  /* 0xffffb5a000007947 */ /* 0x000fea000383ffff */
.L_x_2114:
        /* <DEDUP_REMOVED lines=23> */
        .weak           $__internal_38_$__cuda_sm70_shflsync_bfly_p
        .type           $__internal_38_$__cuda_sm70_shflsync_bfly_p,@function
        .size           $__internal_38_$__cuda_sm70_shflsync_bfly_p,($__internal_39_$__cuda_sm70_shflsync_idx_p - $__internal_38_$__cuda_sm70_shflsync_bfly_p)
$__internal_38_$__cuda_sm70_shflsync_bfly_p:
[----:B------:R-:W-:Y:S04]  /*2b200*/  WARPSYNC R5 ;  /* 0x0000000500007348 */ /* 0x000fe80003800000 */
[----:B------:R1:W2:Y:S02]  /*2b210*/  SHFL.BFLY PT, R4, R2, R4, R7 ;  /* 0x0c00000402047389 */ /* 0x0002a400000e0007 */
[----:B-1----:R-:W-:-:S02]  /*2b220*/  MOV R2, R3 ;  /* 0x0000000300027202 */ /* 0x002fc40000000f00 */
[----:B------:R-:W-:-:S04]  /*2b230*/  MOV R3, 0x0 ;  /* 0x0000000000037802 */ /* 0x000fc80000000f00 */
[----:B--2---:R-:W-:Y:S05]  /*2b240*/  RET.REL.NODEC R2 `(_ZN7cutlass13device_kernelIN5flash19enable_sm80_to_sm89INS1_16FlashAttnFwdSm80INS1_25CollectiveMainloopFwdSm80ILi8ELi1ELb0EN4cute5tupleIJNS5_1CILi128EEENS7_ILi48EEENS7_ILi256EEEEEELi256ENS_6half_tEfNS_4arch4Sm80ELb0ELb1ELb1ELb1ELb0ELb1ELb1ELb1EEENS1_21CollectiveEpilogueFwdINS6_IJS8_SA_S9_EEENS6_IJNS7_ILi1EEESI_SI_EEESC_SE_Li256ELb1ELb1ELb1ELb0EEENS1_36VarlenDynamicPersistentTileSchedulerILi128ELi48ELi256ELi256ELb1ELb1ELb0ELb1ELb0ELb1EEEEEEEEEvNT_6ParamsE) ;  /* 0xfffd4db002007950 */ /* 0x004fea0003c3ffff */
        .weak           $__internal_39_$__cuda_sm70_shflsync_idx_p
        .type           $__internal_39_$__cuda_sm70_shflsync_idx_p,@function
        .size           $__internal_39_$__cuda_sm70_shflsync_idx_p,($__internal_40_$__cuda_sm70_shflsync_up_p - $__internal_39_$__cuda_sm70_shflsync_idx_p)
$__internal_39_$__cuda_sm70_shflsync_idx_p:
[----:B------:R-:W-:Y:S04]  /*2b250*/  WARPSYNC R172 ;  /* 0x000000ac00007348 */ /* 0x000fe80003800000 */
[----:B------:R1:W2:Y:S02]  /*2b260*/  SHFL.IDX PT, R13, R12, R10, R3 ;  /* 0x0000000a0c0d7389 */ /* 0x0002a400000e0003 */
[----:B-1----:R-:W-:-:S04]  /*2b270*/  MOV R3, 0x0 ;  /* 0x0000000000037802 */ /* 0x002fc80000000f00 */
[----:B--2---:R-:W-:Y:S05]  /*2b280*/  RET.REL.NODEC R2 `(_ZN7cutlass13device_kernelIN5flash19enable_sm80_to_sm89INS1_16FlashAttnFwdSm80INS1_25CollectiveMainloopFwdSm80ILi8ELi1ELb0EN4cute5tupleIJNS5_1CILi128EEENS7_ILi48EEENS7_ILi256EEEEEELi256ENS_6half_tEfNS_4arch4Sm80ELb0ELb1ELb1ELb1ELb0ELb1ELb1ELb1EEENS1_21CollectiveEpilogueFwdINS6_IJS8_SA_S9_EEENS6_IJNS7_ILi1EEESI_SI_EEESC_SE_Li256ELb1ELb1ELb1ELb0EEENS1_36VarlenDynamicPersistentTileSchedulerILi128ELi48ELi256ELi256ELb1ELb1ELb0ELb1ELb0ELb1EEEEEEEEEvNT_6ParamsE) ;  /* 0xfffd4d7002007950 */ /* 0x004fea0003c3ffff */
        .weak           $__internal_40_$__cuda_sm70_shflsync_up_p
        .type           $__internal_40_$__cuda_sm70_shflsync_up_p,@function
        .size           $__internal_40_$__cuda_sm70_shflsync_up_p,($__internal_41_$__cuda_sm70_votesync_ballot - $__internal_40_$__cuda_sm70_shflsync_up_p)
$__internal_40_$__cuda_sm70_shflsync_up_p:
[----:B------:R-:W-:Y:S02]  /*2b290*/  MOV R4, RZ ;  /* 0x000000ff00047202 */ /* 0x000fe40000000f00 */
[----:B------:R-:W-:-:S04]  /*2b2a0*/  MOV R10, 0xffffffff ;  /* 0xffffffff000a7802 */ /* 0x000fc80000000f00 */
[----:B------:R-:W-:Y:S04]  /*2b2b0*/  WARPSYNC R10 ;  /* 0x0000000a00007348 */ /* 0x000fe80003800000 */
[----:B------:R1:W2:Y:S02]  /*2b2c0*/  SHFL.UP PT, R4, R0, R3, R4 ;  /* 0x0400000300047389 */ /* 0x0002a400000e0004 */
[----:B-1----:R-:W-:-:S04]  /*2b2d0*/  MOV R3, 0x0 ;  /* 0x0000000000037802 */ /* 0x002fc80000000f00 */
[----:B--2---:R-:W-:Y:S05]  /*2b2e0*/  RET.REL.NODEC R2 `(_ZN7cutlass13device_kernelIN5flash19enable_sm80_to_sm89INS1_16FlashAttnFwdSm80INS1_25CollectiveMainloopFwdSm80ILi8ELi1ELb0EN4cute5tupleIJNS5_1CILi128EEENS7_ILi48EEENS7_ILi256EEEEEELi256ENS_6half_tEfNS_4arch4Sm80ELb0ELb1ELb1ELb1ELb0ELb1ELb1ELb1EEENS1_21CollectiveEpilogueFwdINS6_IJS8_SA_S9_EEENS6_IJNS7_ILi1EEESI_SI_EEESC_SE_Li256ELb1ELb1ELb1ELb0EEENS1_36VarlenDynamicPersistentTileSchedulerILi128ELi48ELi256ELi256ELb1ELb1ELb0ELb1ELb0ELb1EEEEEEEEEvNT_6ParamsE) ;  /* 0xfffd4d1002007950 */ /* 0x004fea0003c3ffff */
        .weak           $__internal_41_$__cuda_sm70_votesync_ballot
        .type           $__internal_41_$__cuda_sm70_votesync_ballot,@function
        .size           $__internal_41_$__cuda_sm70_votesync_ballot,(.L_x_2636 - $__internal_41_$__cuda_sm70_votesync_ballot)
$__internal_41_$__cuda_sm70_votesync_ballot:
[----:B------:R-:W-:Y:S01]  /*2b2f0*/  ISETP.NE.U32.AND P0, PT, R0, 0x1, PT ;  /* 0x000000010000780c */ /* 0x000fe20003f05070 */
[----:B------:R-:W-:-:S04]  /*2b300*/  IMAD.MOV.U32 R3, RZ, RZ, -0x1 ;  /* 0xffffffffff037424 */ /* 0x000fc800078e00ff */
[----:B------:R-:W-:Y:S08]  /*2b310*/  WARPSYNC R3 ;  /* 0x0000000300007348 */ /* 0x000ff00003800000 */
[----:B------:R-:W-:-:S04]  /*2b320*/  VOTE.ANY R0, PT, !P0 ;  /* 0x0000000000007806 */ /* 0x000fc800040e0100 */
[----:B------:R-:W-:Y:S01]  /*2b330*/  LOP3.LUT R0, R0, R3, RZ, 0xc0, !PT ;  /* 0x0000000300007212 */ /* 0x000fe200078ec0ff */
[----:B------:R-:W-:-:S04]  /*2b340*/  IMAD.MOV.U32 R3, RZ, RZ, 0x0 ;  /* 0x00000000ff037424 */ /* 0x000fc800078e00ff */
[----:B------:R-:W-:Y:S05]  /*2b350*/  RET.REL.NODEC R2 `(_ZN7cutlass13device_kernelIN5flash19enable_sm80_to_sm89INS1_16FlashAttnFwdSm80INS1_25CollectiveMainloopFwdSm80ILi8ELi1ELb0EN4cute5tupleIJNS5_1CILi128EEENS7_ILi48EEENS7_ILi256EEEEEELi256ENS_6half_tEfNS_4arch4Sm80ELb0ELb1ELb1ELb1ELb0ELb1ELb1ELb1EEENS1_21CollectiveEpilogueFwdINS6_IJS8_SA_S9_EEENS6_IJNS7_ILi1EEESI_SI_EEESC_SE_Li256ELb1ELb1ELb1ELb0EEENS1_36VarlenDynamicPersistentTileSchedulerILi128ELi48ELi256ELi256ELb1ELb1ELb0ELb1ELb0ELb1EEEEEEEEEvNT_6ParamsE) ;  /* 0xfffd4ca002007950 */ /* 0x000fea0003c3ffff */
.L_x_2145:
        /* <DEDUP_REMOVED lines=10> */
.L_x_2636:


//--------------------- .text._ZN7cutlass13device_kernelIN5flash19enable_sm80_to_sm89INS1_16FlashAttnFwdSm80INS1_25CollectiveMainloopFwdSm80ILi8ELi1ELb0EN4cute5tupleIJNS5_1CILi128EEENS7_ILi96EEENS7_ILi256EEEEEELi256ENS_6half_tEfNS_4arch4Sm80ELb1ELb0ELb1ELb0ELb0ELb0ELb1ELb1EEENS1_21CollectiveEpilogueFwdINS6_IJS8_SA_S9_EEENS6_IJNS7_ILi1EEESI_SI_EEESC_SE_Li256ELb0ELb1ELb1ELb0EEENS1_30DynamicPersistentTileSchedulerILi256ELi256ELb1ELb1ELb0EEEEEEEEEvNT_6ParamsE --------------------------
	.section	.text._ZN7cutlass13device_kernelIN5flash19enable_sm80_to_sm89INS1_16FlashAttnFwdSm80INS1_25CollectiveMainloopFwdSm80ILi8ELi1ELb0EN4cute5tupleIJNS5_1CILi128EEENS7_ILi96EEENS7_ILi256EEEEEELi256ENS_6half_tEfNS_4arch4Sm80ELb1ELb0ELb1ELb0ELb0ELb0ELb1ELb1EEENS1_21CollectiveEpilogueFwdINS6_IJS8_SA_S9_EEENS6_IJNS7_ILi1EEESI_SI_EEESC_SE_Li256ELb0ELb1ELb1ELb0EEENS1_30DynamicPersistentTileSchedulerILi256ELi256ELb1ELb1ELb0EEEEEEEEEvNT_6ParamsE,"ax",@progbits
	.sectioninfo	@"SHI_REGISTERS=255"
	.align	128
.text._ZN7cutlass13device_kernelIN5flash19enable_sm80_to_sm89INS1_16FlashAttnFwdSm80INS1_25CollectiveMainloopFwdSm80ILi8ELi1ELb0EN4cute5tupleIJNS5_1CILi128EEENS7_ILi96EEENS7_ILi256EEEEEELi256ENS_6half_tEfNS_4arch4Sm80ELb1ELb0ELb1ELb0ELb0ELb0ELb1ELb1EEENS1_21CollectiveEpilogueFwdINS6_IJS8_SA_S9_EEENS6_IJNS7_ILi1EEESI_SI_EEESC_SE_Li256ELb0ELb1ELb1ELb0EEENS1_30DynamicPersistentTileSchedulerILi256ELi256ELb1ELb1ELb0EEEEEEEEEvNT_6ParamsE:
        .type           _ZN7cutlass13device_kernelIN5flash19enable_sm80_to_sm89INS1_16FlashAttnFwdSm80INS1_25CollectiveMainloopFwdSm80ILi8ELi1ELb0EN4cute5tupleIJNS5_1CILi128EEENS7_ILi96EEENS7_ILi256EEEEEELi256ENS_6half_tEfNS_4arch4Sm80ELb1ELb0ELb1ELb0ELb0ELb0ELb1ELb1EEENS1_21CollectiveEpilogueFwdINS6_IJS8_SA_S9_EEENS6_IJNS7_ILi1EEESI_SI_EEESC_SE_Li256ELb0ELb1ELb1ELb0EEENS1_30DynamicPersistentTileSchedulerILi256ELi256ELb1ELb1ELb0EEEEEEEEEvNT_6ParamsE,@function
        .size           _ZN7cutlass13device_kernelIN5flash19enable_sm80_to_sm89INS1_16FlashAttnFwdSm80INS1_25CollectiveMainloopFwdSm80ILi8ELi1ELb0EN4cute5tupleIJNS5_1CILi128EEENS7_ILi96EEENS7_ILi256EEEEEELi256ENS_6half_tEfNS_4arch4Sm80ELb1ELb0ELb1ELb0ELb0ELb0ELb1ELb1EEENS1_21CollectiveEpilogueFwdINS6_IJS8_SA_S9_EEENS6_IJNS7_ILi1EEESI_SI_EEESC_SE_Li256ELb0ELb1ELb1ELb0EEENS1_30DynamicPersistentTileSchedulerILi256ELi256ELb1ELb1ELb0EEEEEEEEEvNT_6ParamsE,(.L_x_2642 - _ZN7cutlass13device_kernelIN5flash19enable_sm80_to_sm89INS1_16FlashAttnFwdSm80INS1_25CollectiveMainloopFwdSm80ILi8ELi1ELb0EN4cute5tupleIJNS5_1CILi128EEENS7_ILi96EEENS7_ILi256EEEEEELi256ENS_6half_tEfNS_4arch4Sm80ELb1ELb0ELb1ELb0ELb0ELb0ELb1ELb1EEENS1_21CollectiveEpilogueFwdINS6_IJS8_SA_S9_EEENS6_IJNS7_ILi1EEESI_SI_EEESC_SE_Li256ELb0ELb1ELb1ELb0EEENS1_30DynamicPersistentTileSchedulerILi256ELi256ELb1ELb1ELb0EEEEEEEEEvNT_6ParamsE)
        .other          _ZN7cutlass13device_kernelIN5flash19enable_sm80_to_sm89INS1_16FlashAttnFwdSm80INS1_25CollectiveMainloopFwdSm80ILi8ELi1ELb0EN4cute5tupleIJNS5_1CILi128EEENS7_ILi96EEENS7_ILi256EEEEEELi256ENS_6half_tEfNS_4arch4Sm80ELb1ELb0ELb1ELb0ELb0ELb0ELb1ELb1EEENS1_21CollectiveEpilogueFwdINS6_IJS8_SA_S9_EEENS6_IJNS7_ILi1EEESI_SI_EEESC_SE_Li256ELb0ELb1ELb1ELb0EEENS1_30DynamicPersistentTileSchedulerILi256ELi256ELb1ELb1ELb0EEEEEEEEEvNT_6ParamsE,@"STO_CUDA_ENTRY STV_DEFAULT"
_ZN7cutlass13device_kernelIN5flash19enable_sm80_to_sm89INS1_16FlashAttnFwdSm80INS1_25CollectiveMainloopFwdSm80ILi8ELi1ELb0EN4cute5tupleIJNS5_1CILi128EEENS7_ILi96EEENS7_ILi256EEEEEELi256ENS_6half_tEfNS_4arch4Sm80ELb1ELb0ELb1ELb0ELb0ELb0ELb1ELb1EEENS1_21CollectiveEpilogueFwdINS6_IJS8_SA_S9_EEENS6_IJNS7_ILi1EEESI_SI_EEESC_SE_Li256ELb0ELb1ELb1ELb0EEENS1_30DynamicPersistentTileSchedulerILi256ELi256ELb1ELb1ELb0EEEEEEEEEvNT_6ParamsE:
        /* <DEDUP_REMOVED lines=12> */
[----:B------:R-:W-:Y:S01]  /*00c0*/  IMAD.MOV.U32 R218, RZ, RZ, 0x20 ;  /* 0x00000020ffda7424 */ /* 0x000fe200078e00ff */
[----:B------:R-:W-:Y:S01]  /*00d0*/  ULDC.64 UR6, c[0x0][0x118] ;  /* 0x0000460000067ab9 */ /* 0x000fe20000000a00 */
[----:B------:R-:W-:Y:S01]  /*00e0*/  IMAD.MOV.U32 R220, RZ, RZ, 0x40 ;  /* 0x00000040ffdc7424 */ /* 0x000fe200078e00ff */
[CC--:B------:R-:W-:Y:S02]  /*00f0*/  LEA.HI R10, R8.reuse, R16.reuse, RZ, 0x3 ;  /* 0x00000010080a7211 */ /* 0x0c0fe400078f18ff */
[CC--:B------:R-:W-:Y:S02]  /*0100*/  LEA.HI R0, R8.reuse, R16.reuse, RZ, 0x2 ;  /* 0x0000001008007211 */ /* 0x0c0fe400078f10ff */
[----:B------:R-:W-:Y:S02]  /*0110*/  LEA.HI R6, R8, R16, RZ, 0x4 ;  /* 0x0000001008067211 */ /* 0x000fe400078f20ff */
[----:B------:R-:W-:-:S02]  /*0120*/  SHF.R.S32.HI R20, RZ, 0x3, R10 ;  /* 0x00000003ff147819 */ /* 0x000fc4000001140a */
[----:B------:R-:W-:Y:S02]  /*0130*/  LOP3.LUT R2, R10, 0xfffffff8, RZ, 0xc0, !PT ;  /* 0xfffffff80a027812 */ /* 0x000fe400078ec0ff */
[----:B------:R-:W-:Y:S01]  /*0140*/  LOP3.LUT R4, R0, 0xfffffffc, RZ, 0xc0, !PT ;  /* 0xfffffffc00047812 */ /* 0x000fe200078ec0ff */
[----:B------:R-:W-:Y:S01]  /*0150*/  IMAD.SHL.U32 R7, R20, 0x40, RZ ;  /* 0x0000004014077824 */ /* 0x000fe200078e00ff */
[----:B------:R-:W-:Y:S01]  /*0160*/  LOP3.LUT R0, R6, 0xfffffff0, RZ, 0xc0, !PT ;  /* 0xfffffff006007812 */ /* 0x000fe200078ec0ff */
[C---:B------:R-:W-:Y:S01]  /*0170*/  IMAD.IADD R9, R16.reuse, 0x1, -R2 ;  /* 0x0000000110097824 */ /* 0x040fe200078e0a02 */
[----:B------:R-:W-:Y:S01]  /*0180*/  SHF.R.S32.HI R5, RZ, 0x4, R6 ;  /* 0x00000004ff057819 */ /* 0x000fe20000011406 */
[C---:B------:R-:W-:Y:S02]  /*0190*/  IMAD.IADD R4, R16.reuse, 0x1, -R4 ;  /* 0x0000000110047824 */ /* 0x040fe400078e0a04 */
[----:B------:R-:W-:Y:S01]  /*01a0*/  IMAD.IADD R3, R16, 0x1, -R0 ;  /* 0x0000000110037824 */ /* 0x000fe200078e0a00 */
[----:B------:R-:W-:Y:S01]  /*01b0*/  LEA.HI R2, R6, R5, RZ, 0x1 ;  /* 0x0000000506027211 */ /* 0x000fe200078f08ff */
[----:B------:R-:W-:Y:S01]  /*01c0*/  IMAD.SHL.U32 R18, R9, 0x8, RZ ;  /* 0x0000000809127824 */ /* 0x000fe200078e00ff */
[----:B------:R-:W-:-:S02]  /*01d0*/  LOP3.LUT R0, R7, 0x1c0, RZ, 0xc0, !PT ;  /* 0x000001c007007812 */ /* 0x000fc400078ec0ff */
[----:B------:R-:W-:Y:S02]  /*01e0*/  LOP3.LUT R6, R2, 0xfffffffe, RZ, 0xc0, !PT ;  /* 0xfffffffe02067812 */ /* 0x000fe400078ec0ff */
[----:B------:R-:W-:Y:S01]  /*01f0*/  SHF.R.S32.HI R11, RZ, 0x1f, R3 ;  /* 0x0000001fff0b7819 */ /* 0x000fe20000011403 */
[----:B------:R-:W-:Y:S01]  /*0200*/  STL [R1+0x40], R18 ;  /* 0x0000401201007387 */ /* 0x000fe20000100800 */
[----:B------:R-:W-:Y:S01]  /*0210*/  LOP3.LUT R7, R0, 0x38, R18, 0xf8, !PT ;  /* 0x0000003800077812 */ /* 0x000fe200078ef812 */
[----:B------:R-:W-:Y:S01]  /*0220*/  IMAD.IADD R12, R5, 0x1, -R6 ;  /* 0x00000001050c7824 */ /* 0x000fe200078e0a06 */
[----:B------:R-:W-:Y:S01]  /*0230*/  SHF.R.U32.HI R2, RZ, 0x3, R0 ;  /* 0x00000003ff027819 */ /* 0x000fe20000011600 */
[----:B------:R-:W-:Y:S01]  /*0240*/  IMAD.SHL.U32 R5, R9, 0x40, RZ ;  /* 0x0000004009057824 */ /* 0x000fe200078e00ff */
[----:B------:R-:W-:Y:S02]  /*0250*/  LEA.HI R0, R4, R4, RZ, 0x1 ;  /* 0x0000000404007211 */ /* 0x000fe400078f08ff */
[----:B------:R-:W-:-:S02]  /*0260*/  LEA.HI R11, R11, R3, RZ, 0x3 ;  /* 0x000000030b0b7211 */ /* 0x000fc400078f18ff */
[----:B------:R-:W-:Y:S02]  /*0270*/  LOP3.LUT R0, R0, 0x1ffffffe, RZ, 0xc0, !PT ;  /* 0x1ffffffe00007812 */ /* 0x000fe400078ec0ff */
[----:B------:R-:W-:Y:S02]  /*0280*/  LOP3.LUT R13, R7, R2, RZ, 0x3c, !PT ;  /* 0x00000002070d7212 */ /* 0x000fe400078e3cff */
[----:B------:R-:W-:Y:S01]  /*0290*/  LOP3.LUT R2, R11, 0xfffffff8, RZ, 0xc0, !PT ;  /* 0xfffffff80b027812 */ /* 0x000fe200078ec0ff */
[----:B------:R-:W-:Y:S01]  /*02a0*/  IMAD.IADD R14, R4, 0x1, -R0 ;  /* 0x00000001040e7824 */ /* 0x000fe200078e0a00 */
[----:B------:R-:W-:Y:S02]  /*02b0*/  LEA.HI R6, R8, R16, RZ, 0x5 ;  /* 0x0000001008067211 */ /* 0x000fe400078f28ff */
[----:B------:R-:W-:Y:S01]  /*02c0*/  LOP3.LUT R0, R5, 0x1c0, RZ, 0xc0, !PT ;  /* 0x000001c005007812 */ /* 0x000fe200078ec0ff */
[----:B------:R-:W-:Y:S01]  /*02d0*/  IMAD.IADD R7, R3, 0x1, -R2 ;  /* 0x0000000103077824 */ /* 0x000fe200078e0a02 */
[----:B------:R-:W-:-:S02]  /*02e0*/  LOP3.LUT R3, R6, 0xffffffe0, RZ, 0xc0, !PT ;  /* 0xffffffe006037812 */ /* 0x000fc400078ec0ff */
[----:B------:R-:W-:Y:S02]  /*02f0*/  LOP3.LUT R4, R0, 0x8, R10, 0xf8, !PT ;  /* 0x0000000800047812 */ /* 0x000fe400078ef80a */
[----:B------:R-:W-:Y:S01]  /*0300*/  SHF.R.U32.HI R2, RZ, 0x3, R0 ;  /* 0x00000003ff027819 */ /* 0x000fe20000011600 */
[----:B------:R-:W-:Y:S01]  /*0310*/  IMAD.IADD R17, R16, 0x1, -R3 ;  /* 0x0000000110117824 */ /* 0x000fe200078e0a03 */
[--C-:B------:R-:W-:Y:S02]  /*0320*/  SHF.R.S32.HI R223, RZ, 0x5, R6.reuse ;  /* 0x00000005ffdf7819 */ /* 0x100fe40000011406 */
[----:B------:R-:W-:Y:S02]  /*0330*/  SHF.R.S32.HI R0, RZ, 0x1f, R6 ;  /* 0x0000001fff007819 */ /* 0x000fe40000011406 */
[----:B------:R-:W-:Y:S02]  /*0340*/  LEA.HI R3, R8, R16, RZ, 0x6 ;  /* 0x0000001008037211 */ /* 0x000fe400078f30ff */
[----:B------:R-:W-:-:S02]  /*0350*/  LEA.HI R0, R0, R223, RZ, 0x3 ;  /* 0x000000df00007211 */ /* 0x000fc400078f18ff */
[----:B------:R-:W-:Y:S01]  /*0360*/  LOP3.LUT R216, R4, R2, RZ, 0x3c, !PT ;  /* 0x0000000204d87212 */ /* 0x000fe200078e3cff */
[----:B------:R-:W-:Y:S01]  /*0370*/  IMAD.SHL.U32 R10, R3, 0x8, RZ ;  /* 0x00000008030a7824 */ /* 0x000fe200078e00ff */
[----:B------:R-:W-:Y:S01]  /*0380*/  LOP3.LUT R2, R0, 0xffffff8, RZ, 0xc0, !PT ;  /* 0x0ffffff800027812 */ /* 0x000fe200078ec0ff */
[C---:B------:R-:W-:Y:S01]  /*0390*/  IMAD.SHL.U32 R3, R7.reuse, 0x40, RZ ;  /* 0x0000004007037824 */ /* 0x040fe200078e00ff */
[----:B------:R-:W-:Y:S01]  /*03a0*/  SHF.R.S32.HI R8, RZ, 0x1f, R17 ;  /* 0x0000001fff087819 */ /* 0x000fe20000011411 */
[----:B------:R-:W-:Y:S01]  /*03b0*/  IMAD.SHL.U32 R4, R12, 0x8, RZ ;  /* 0x000000080c047824 */ /* 0x000fe200078e00ff */
[----:B------:R-:W-:Y:S01]  /*03c0*/  LOP3.LUT P3, RZ, R7, 0x2, RZ, 0xc0, !PT ;  /* 0x0000000207ff7812 */ /* 0x000fe2000786c0ff */
[----:B------:R-:W-:Y:S01]  /*03d0*/  IMAD.IADD R6, R223, 0x1, -R2 ;  /* 0x00000001df067824 */ /* 0x000fe200078e0a02 */
[----:B------:R-:W-:Y:S01]  /*03e0*/  LOP3.LUT R0, R3, 0x1c0, RZ, 0xc0, !PT ;  /* 0x000001c003007812 */ /* 0x000fe200078ec0ff */
[----:B------:R-:W-:Y:S01]  /*03f0*/  IMAD.SHL.U32 R2, R11, 0x40, RZ ;  /* 0x000000400b027824 */ /* 0x000fe200078e00ff */
[----:B------:R-:W-:Y:S01]  /*0400*/  LEA.HI R8, R8, R17, RZ, 0x2 ;  /* 0x0000001108087211 */ /* 0x000fe200078f10ff */
[----:B------:R-:W-:Y:S01]  /*0410*/  IMAD R216, R12, 0x200, R216 ;  /* 0x000002000cd87824 */ /* 0x000fe200078e02d8 */
[----:B------:R-:W-:-:S02]  /*0420*/  LOP3.LUT R3, R0, 0x8, R4, 0xf8, !PT ;  /* 0x0000000800037812 */ /* 0x000fc400078ef804 */
[----:B------:R-:W-:Y:S02]  /*0430*/  SHF.R.U32.HI R0, RZ, 0x3, R0 ;  /* 0x00000003ff007819 */ /* 0x000fe40000011600 */
[----:B------:R-:W-:Y:S02]  /*0440*/  LOP3.LUT R2, R2, 0xfffffe00, RZ, 0xc0, !PT ;  /* 0xfffffe0002027812 */ /* 0x000fe400078ec0ff */
[----:B------:R-:W-:Y:S02]  /*0450*/  SHF.R.S32.HI R5, RZ, 0x2, R8 ;  /* 0x00000002ff057819 */ /* 0x000fe40000011408 */
[----:B------:R-:W-:Y:S01]  /*0460*/  LOP3.LUT R0, R3, R0, RZ, 0x3c, !PT ;  /* 0x0000000003007212 */ /* 0x000fe200078e3cff */
[----:B------:R-:W-:Y:S01]  /*0470*/  IMAD R223, R223, 0x400, R2 ;  /* 0x00000400dfdf7824 */ /* 0x000fe200078e0202 */
[----:B------:R-:W-:Y:S01]  /*0480*/  IADD3 R4, R18, 0xc0, RZ ;  /* 0x000000c012047810 */ /* 0x000fe20007ffe0ff */
[----:B------:R-:W-:Y:S01]  /*0490*/  IMAD R16, R6, 0x10, R5 ;  /* 0x0000001006107824 */ /* 0x000fe200078e0205 */
[----:B------:R-:W-:Y:S01]  /*04a0*/  LOP3.LUT R217, R0, R2, RZ, 0xfc, !PT ;  /* 0x0000000200d97212 */ /* 0x000fe200078efcff */
[----:B------:R-:W-:Y:S01]  /*04b0*/  IMAD.IADD R223, R223, 0x1, R0 ;  /* 0x00000001dfdf7824 */ /* 0x000fe200078e0200 */
[----:B------:R-:W-:Y:S01]  /*04c0*/  IADD3 R2, R18, 0x40, RZ ;  /* 0x0000004012027810 */ /* 0x000fe20007ffe0ff */
[----:B------:R-:W-:Y:S01]  /*04d0*/  IMAD R0, R9, 0x20, R20 ;  /* 0x0000002009007824 */ /* 0x000fe200078e0214 */
[----:B------:R-:W-:Y:S01]  /*04e0*/  STL [R1+0x7c], R16 ;  /* 0x00007c1001007387 */ /* 0x000fe20000100800 */
[----:B------:R-:W-:-:S02]  /*04f0*/  LOP3.LUT R3, R8, 0x7ffffffc, RZ, 0xc0, !PT ;  /* 0x7ffffffc08037812 */ /* 0x000fc400078ec0ff */
[----:B------:R-:W-:Y:S01]  /*0500*/  SHF.R.S32.HI R2, RZ, 0x1f, R2 ;  /* 0x0000001fff027819 */ /* 0x000fe20000011402 */
[----:B------:R-:W-:Y:S01]  /*0510*/  STL [R1+0x54], R15 ;  /* 0x0000540f01007387 */ /* 0x000fe20000100800 */
[----:B------:R-:W-:Y:S02]  /*0520*/  LOP3.LUT P0, RZ, R7, 0x4, RZ, 0xc0, !PT ;  /* 0x0000000407ff7812 */ /* 0x000fe4000780c0ff */
[----:B------:R-:W-:Y:S01]  /*0530*/  LEA R216, R216, 0xc100, 0x1 ;  /* 0x0000c100d8d87811 */ /* 0x000fe200078e08ff */
[----:B------:R1:W-:Y:S01]  /*0540*/  STL [R1+0x80], R0 ;  /* 0x0000800001007387 */ /* 0x0003e20000100800 */
[----:B------:R-:W-:Y:S02]  /*0550*/  R2P PR, R9, 0x6 ;  /* 0x0000000609007804 */ /* 0x000fe40000000000 */
[----:B------:R-:W-:Y:S01]  /*0560*/  SEL R218, R218, 0xffffffe0, !P3 ;  /* 0xffffffe0dada7807 */ /* 0x000fe20005800000 */
[----:B------:R2:W-:Y:S01]  /*0570*/  STL [R1+0x68], R2 ;  /* 0x0000680201007387 */ /* 0x0005e20000100800 */
[----:B------:R-:W-:-:S02]  /*0580*/  LEA R223, R223, 0x18100, 0x1 ;  /* 0x00018100dfdf7811 */ /* 0x000fc400078e08ff */
[----:B------:R-:W-:Y:S02]  /*0590*/  LEA R217, R217, 0x100, 0x1 ;  /* 0x00000100d9d97811 */ /* 0x000fe400078e08ff */
[C---:B------:R-:W-:Y:S01]  /*05a0*/  SEL R219, R220.reuse, 0xffffffc0, !P2 ;  /* 0xffffffc0dcdb7807 */ /* 0x040fe20005000000 */
[----:B------:R-:W-:Y:S01]  /*05b0*/  IMAD.IADD R224, R223, 0x1, R218 ;  /* 0x00000001dfe07824 */ /* 0x000fe200078e02da */
[----:B------:R-:W-:Y:S01]  /*05c0*/  SEL R220, R220, 0xffffffc0, !P0 ;  /* 0xffffffc0dcdc7807 */ /* 0x000fe20004000000 */
[----:B------:R-:W-:Y:S01]  /*05d0*/  IMAD.IADD R218, R218, 0x1, R217 ;  /* 0x00000001dada7824 */ /* 0x000fe200078e02d9 */
[C---:B------:R-:W-:Y:S01]  /*05e0*/  IADD3 R227, R216.reuse, 0x20, RZ ;  /* 0x00000020d8e37810 */ /* 0x040fe20007ffe0ff */
[C---:B------:R-:W-:Y:S01]  /*05f0*/  IMAD.IADD R222, R216.reuse, 0x1, R219 ;  /* 0x00000001d8de7824 */ /* 0x040fe200078e02db */
[----:B------:R-:W-:Y:S01]  /*0600*/  LOP3.LUT R10, R13, 0x7ffffe00, R10, 0xf8, !PT ;  /* 0x7ffffe000d0a7812 */ /* 0x000fe200078ef80a */
[----:B------:R-:W-:Y:S01]  /*0610*/  IMAD.IADD R226, R223, 0x1, R220 ;  /* 0x00000001dfe27824 */ /* 0x000fe200078e02dc */
[----:B------:R-:W-:Y:S01]  /*0620*/  @P1 IADD3 R227, R216, -0x20, RZ ;  /* 0xffffffe0d8e31810 */ /* 0x000fe20007ffe0ff */
[----:B------:R-:W-:-:S02]  /*0630*/  IMAD.IADD R221, R220, 0x1, R217 ;  /* 0x00000001dcdd7824 */ /* 0x000fc400078e02d9 */
[----:B------:R-:W-:Y:S01]  /*0640*/  IMAD.IADD R225, R224, 0x1, R220 ;  /* 0x00000001e0e17824 */ /* 0x000fe200078e02dc */
[C---:B------:R-:W-:Y:S01]  /*0650*/  IADD3 R250, R227.reuse, 0x800, RZ ;  /* 0x00000800e3fa7810 */ /* 0x040fe20007ffe0ff */
[----:B------:R-:W-:Y:S01]  /*0660*/  IMAD.SHL.U32 R251, R10, 0x2, RZ ;  /* 0x000000020afb7824 */ /* 0x000fe200078e00ff */
[----:B------:R-:W-:Y:S01]  /*0670*/  IADD3 R249, R227, 0x1000, RZ ;  /* 0x00001000e3f97810 */ /* 0x000fe20007ffe0ff */
[----:B------:R-:W-:Y:S01]  /*0680*/  IMAD.IADD R219, R219, 0x1, R227 ;  /* 0x00000001dbdb7824 */ /* 0x000fe200078e02e3 */
[----:B-1----:R-:W-:Y:S01]  /*0690*/  IADD3 R0, R18, 0x80, RZ ;  /* 0x0000008012007810 */ /* 0x002fe20007ffe0ff */
[----:B------:R-:W-:Y:S01]  /*06a0*/  IMAD.IADD R220, R220, 0x1, R218 ;  /* 0x00000001dcdc7824 */ /* 0x000fe200078e02da */
[----:B------:R-:W-:Y:S02]  /*06b0*/  IADD3 R248, R227, 0x1800, RZ ;  /* 0x00001800e3f87810 */ /* 0x000fe40007ffe0ff */
[----:B------:R-:W-:Y:S01]  /*06c0*/  SHF.R.S32.HI R5, RZ, 0x1f, R0 ;  /* 0x0000001fff057819 */ /* 0x000fe20000011400 */
[----:B------:R-:W-:Y:S01]  /*06d0*/  IMAD.IADD R0, R17, 0x1, -R3 ;  /* 0x0000000111007824 */ /* 0x000fe200078e0a03 */
[----:B--2---:R-:W-:-:S02]  /*06e0*/  SHF.R.S32.HI R2, RZ, 0x1f, R4 ;  /* 0x0000001fff027819 */ /* 0x004fc40000011404 */
[C---:B------:R-:W-:Y:S01]  /*06f0*/  IADD3 R247, R227.reuse, 0x2000, RZ ;  /* 0x00002000e3f77810 */ /* 0x040fe20007ffe0ff */
[----:B------:R-:W-:Y:S01]  /*0700*/  STL [R1+0x64], R5 ;  /* 0x0000640501007387 */ /* 0x000fe20000100800 */
[----:B------:R-:W-:Y:S01]  /*0710*/  IMAD.SHL.U32 R0, R0, 0x2, RZ ;  /* 0x0000000200007824 */ /* 0x000fe200078e00ff */
[C---:B------:R-:W-:Y:S02]  /*0720*/  IADD3 R246, R227.reuse, 0x2800, RZ ;  /* 0x00002800e3f67810 */ /* 0x040fe40007ffe0ff */
[----:B------:R1:W-:Y:S01]  /*0730*/  STL [R1+0x60], R2 ;  /* 0x0000600201007387 */ /* 0x0003e20000100800 */
        /* <DEDUP_REMOVED lines=11> */
[C---:B------:R-:W-:Y:S01]  /*07f0*/  IADD3 R234, R227.reuse, 0x8800, RZ ;  /* 0x00008800e3ea7810 */ /* 0x040fe20007ffe0ff */
[----:B-1----:R-:W-:Y:S01]  /*0800*/  IMAD R2, R14, 0x8, R16 ;  /* 0x000000080e027824 */ /* 0x002fe200078e0210 */
[C---:B------:R-:W-:Y:S02]  /*0810*/  IADD3 R233, R227.reuse, 0x9000, RZ ;  /* 0x00009000e3e97810 */ /* 0x040fe40007ffe0ff */
[C---:B------:R-:W-:Y:S02]  /*0820*/  IADD3 R232, R227.reuse, 0x9800, RZ ;  /* 0x00009800e3e87810 */ /* 0x040fe40007ffe0ff */
[----:B------:R1:W-:Y:S01]  /*0830*/  STL [R1+0x74], R2 ;  /* 0x0000740201007387 */ /* 0x0003e20000100800 */
[----:B------:R-:W-:-:S02]  /*0840*/  IADD3 R231, R227, 0xa000, RZ ;  /* 0x0000a000e3e77810 */ /* 0x000fc40007ffe0ff */
[C---:B------:R-:W-:Y:S01]  /*0850*/  IADD3 R230, R227.reuse, 0xa800, RZ ;  /* 0x0000a800e3e67810 */ /* 0x040fe20007ffe0ff */
[----:B------:R2:W-:Y:S01]  /*0860*/  STL [R1+0x1c], R0 ;  /* 0x00001c0001007387 */ /* 0x0005e20000100800 */
[C---:B------:R-:W-:Y:S02]  /*0870*/  IADD3 R229, R227.reuse, 0xb000, RZ ;  /* 0x0000b000e3e57810 */ /* 0x040fe40007ffe0ff */
[----:B------:R-:W-:Y:S02]  /*0880*/  IADD3 R228, R227, 0xb800, RZ ;  /* 0x0000b800e3e47810 */ /* 0x000fe40007ffe0ff */
[C---:B-1----:R-:W-:Y:S02]  /*0890*/  IADD3 R2, R0.reuse, 0xf0, RZ ;  /* 0x000000f000027810 */ /* 0x042fe40007ffe0ff */
[----:B--2---:R-:W-:-:S03]  /*08a0*/  IADD3 R0, R0, 0xf8, RZ ;  /* 0x000000f800007810 */ /* 0x004fc60007ffe0ff */
[----:B------:R1:W-:Y:S04]  /*08b0*/  STL [R1+0x5c], R2 ;  /* 0x00005c0201007387 */ /* 0x0003e80000100800 */
[----:B------:R2:W-:Y:S01]  /*08c0*/  STL [R1+0x58], R0 ;  /* 0x0000580001007387 */ /* 0x0005e20000100800 */
[----:B-1----:R-:W-:Y:S02]  /*08d0*/  SHF.R.S32.HI R2, RZ, 0x1f, R2 ;  /* 0x0000001fff027819 */ /* 0x002fe40000011402 */
[----:B--2---:R-:W-:-:S03]  /*08e0*/  SHF.R.S32.HI R0, RZ, 0x1f, R0 ;  /* 0x0000001fff007819 */ /* 0x004fc60000011400 */
[----:B------:R1:W-:Y:S04]  /*08f0*/  STL [R1+0x70], R2 ;  /* 0x0000700201007387 */ /* 0x0003e80000100800 */
[----:B------:R1:W-:Y:S02]  /*0900*/  STL [R1+0x6c], R0 ;  /* 0x00006c0001007387 */ /* 0x0003e40000100800 */
.L_x_2183:
[----:B------:R-:W2:Y:S01]  /*0910*/  LDL R4, [R1+0x54] ;  /* 0x0000540001047983 */ /* 0x000ea20000100800 */
[----:B-1----:R-:W-:Y:S01]  /*0920*/  IMAD.MOV.U32 R0, RZ, RZ, c[0x0][0x560] ;  /* 0x00015800ff007624 */ /* 0x002fe200078e00ff */
        /* <DEDUP_REMOVED lines=17> */
.L_x_2147:
[----:B------:R-:W-:-:S04]  /*0a40*/  MOV R0, c[0x0][0x554] ;  /* 0x0001550000007a02 */ /* 0x000fc80000000f00 */
[----:B------:R-:W-:Y:S02]  /*0a50*/  ISETP.NE.AND P0, PT, R0, 0x1, PT ;  /* 0x000000010000780c */ /* 0x000fe40003f05270 */
[----:B------:R-:W-:-:S11]  /*0a60*/  MOV R0, R2 ;  /* 0x0000000200007202 */ /* 0x000fd60000000f00 */
[----:B------:R-:W-:-:S05]  /*0a70*/  @P0 IMAD.HI.U32 R4, R2, c[0x0][0x558], RZ ;  /* 0x0001560002040a27 */ /* 0x000fca00078e00ff */
[----:B------:R-:W-:-:S05]  /*0a80*/  @P0 SHF.R.U32.HI R0, RZ, c[0x0][0x55c], R4 ;  /* 0x00015700ff000a19 */ /* 0x000fca0000011604 */
[----:B------:R-:W-:Y:S02]  /*0a90*/  IMAD R4, R0, c[0x0][0x554], RZ ;  /* 0x0001550000047a24 */ /* 0x000fe400078e02ff */
.L_x_2148:
[----:B------:R-:W-:Y:S05]  /*0aa0*/  BSYNC B0 ;  /* 0x0000000000007941 */ /* 0x000fea0003800000 */
.L_x_2146:
[----:B------:R-:W2:Y:S01]  /*0ab0*/  LDL.LU R11, [R1+0xc] ;  /* 0x00000c00010b7983 */ /* 0x000ea20000300800 */
[----:B------:R-:W-:Y:S01]  /*0ac0*/  IMAD.MOV.U32 R5, RZ, RZ, c[0x0][0x53c] ;  /* 0x00014f00ff057624 */ /* 0x000fe200078e00ff */
[----:B------:R-:W-:Y:S01]  /*0ad0*/  ULDC UR4, c[0x0][0x1d0] ;  /* 0x0000740000047ab9 */ /* 0x000fe20000000800 */
[----:B------:R-:W-:Y:S01]  /*0ae0*/  IMAD.MOV.U32 R12, RZ, RZ, R0 ;  /* 0x000000ffff0c7224 */ /* 0x000fe200078e0000 */
[----:B------:R-:W-:Y:S01]  /*0af0*/  UIADD3 UR4, UR4, 0x5f, URZ ;  /* 0x0000005f04047890 */ /* 0x000fe2000fffe03f */
[----:B------:R-:W-:Y:S01]  /*0b00*/  IMAD.MOV.U32 R7, RZ, RZ, c[0x0][0x2c4] ;  /* 0x0000b100ff077624 */ /* 0x000fe200078e00ff */
[----:B------:R-:W-:Y:S01]  /*0b10*/  ISETP.NE.AND P0, PT, R5, 0x1, PT ;  /* 0x000000010500780c */ /* 0x000fe20003f05270 */
[----:B------:R-:W-:Y:S01]  /*0b20*/  BSSY B0, `(.L_x_2149) ;  /* 0x0000047000007945 */ /* 0x000fe20003800000 */
[----:B------:R-:W-:Y:S01]  /*0b30*/  LOP3.LUT R5, RZ, R0, RZ, 0x33, !PT ;  /* 0x00000000ff057212 */ /* 0x000fe200078e33ff */
[----:B------:R-:W-:Y:S01]  /*0b40*/  UIMAD.WIDE UR4, UR4, 0x2aaaaaab, URZ ;  /* 0x2aaaaaab040478a5 */ /* 0x000fe2000f8e023f */
[----:B------:R-:W-:Y:S01]  /*0b50*/  ISETP.NE.AND P3, PT, R7, 0x1, PT ;  /* 0x000000010700780c */ /* 0x000fe20003f65270 */
[----:B------:R-:W-:-:S02]  /*0b60*/  IMAD.MOV.U32 R7, RZ, RZ, c[0x0][0x548] ;  /* 0x00015200ff077624 */ /* 0x000fc400078e00ff */
[----:B------:R-:W-:-:S04]  /*0b70*/  USHF.R.U32.HI UR4, URZ, 0x1f, UR5 ;  /* 0x0000001f3f047899 */ /* 0x000fc80008011605 */
[----:B------:R-:W-:Y:S02]  /*0b80*/  ULEA.HI.SX32 UR4, UR5, UR4, 0x1c ;  /* 0x0000000405047291 */ /* 0x000fe4000f8fe23f */
[----:B------:R-:W-:Y:S01]  /*0b90*/  @P0 IMAD.HI.U32 R6, R0, c[0x0][0x540], RZ ;  /* 0x0001500000060a27 */ /* 0x000fe200078e00ff */
[----:B------:R-:W-:-:S04]  /*0ba0*/  IADD3 R0, R5, c[0x0][0x53c], RZ ;  /* 0x00014f0005007a10 */ /* 0x000fc80007ffe0ff */
[----:B------:R-:W-:Y:S01]  /*0bb0*/  @P0 SHF.R.U32.HI R12, RZ, c[0x0][0x544], R6 ;  /* 0x00015100ff0c0a19 */ /* 0x000fe20000011606 */
[----:B------:R-:W-:Y:S01]  /*0bc0*/  IMAD.MOV.U32 R6, RZ, RZ, c[0x0][0x168] ;  /* 0x00005a00ff067624 */ /* 0x000fe200078e00ff */
        /* <DEDUP_REMOVED lines=8> */
[----:B------:R-:W-:-:S04]  /*0c50*/  IADD3 R5, -R6, 0x60, RZ ;  /* 0x0000006006057810 */ /* 0x000fc80007ffe1ff */
[----:B------:R-:W-:Y:S01]  /*0c60*/  IADD3 R5, R0, c[0x0][0x1d0], R5 ;  /* 0x0000740000057a10 */ /* 0x000fe20007ffe005 */
[----:B------:R-:W-:-:S04]  /*0c70*/  IMAD.IADD R0, R2, 0x1, -R4 ;  /* 0x0000000102007824 */ /* 0x000fc800078e0a04 */
[----:B------:R-:W-:Y:S02]  /*0c80*/  IMAD R0, R3, c[0x0][0x554], R0 ;  /* 0x0001550003007a24 */ /* 0x000fe400078e0200 */
[----:B------:R-:W-:-:S04]  /*0c90*/  IMAD.HI R5, R5, 0x2aaaaaab, RZ ;  /* 0x2aaaaaab05057827 */ /* 0x000fc800078e02ff */
[----:B------:R-:W-:Y:S01]  /*0ca0*/  @P0 IMAD.HI.U32 R2, R0, c[0x0][0x54c], RZ ;  /* 0x0001530000020a27 */ /* 0x000fe200078e00ff */
[----:B------:R-:W-:-:S03]  /*0cb0*/  SHF.R.U32.HI R6, RZ, 0x1f, R5 ;  /* 0x0000001fff067819 */ /* 0x000fc60000011605 */
[----:B------:R-:W-:Y:S01]  /*0cc0*/  IMAD.MOV.U32 R18, RZ, RZ, R0 ;  /* 0x000000ffff127224 */ /* 0x000fe200078e0000 */
[----:B------:R-:W-:Y:S01]  /*0cd0*/  @P0 SHF.R.U32.HI R18, RZ, c[0x0][0x550], R2 ;  /* 0x00015400ff120a19 */ /* 0x000fe20000011602 */
[----:B------:R-:W-:Y:S01]  /*0ce0*/  IMAD.MOV.U32 R2, RZ, RZ, RZ ;  /* 0x000000ffff027224 */ /* 0x000fe200078e00ff */
[----:B------:R-:W-:-:S03]  /*0cf0*/  LEA.HI.SX32 R6, R5, R6, 0x1c ;  /* 0x0000000605067211 */ /* 0x000fc600078fe2ff */
[----:B------:R-:W-:Y:S01]  /*0d00*/  IMAD.MOV R3, RZ, RZ, -R18 ;  /* 0x000000ffff037224 */ /* 0x000fe200078e0a12 */
[----:B------:R-:W-:-:S03]  /*0d10*/  IMNMX R6, R6, UR4, PT ;  /* 0x0000000406067c17 */ /* 0x000fc6000b800200 */
[----:B------:R-:W-:Y:S01]  /*0d20*/  IMAD R19, R3, c[0x0][0x548], R0 ;  /* 0x0001520003137a24 */ /* 0x000fe200078e0200 */
[----:B------:R-:W-:Y:S02]  /*0d30*/  ISETP.GE.AND P0, PT, R6, 0x1, PT ;  /* 0x000000010600780c */ /* 0x000fe40003f06270 */
[----:B--2---:R-:W-:-:S04]  /*0d40*/  LOP3.LUT R11, R11, 0xfffffff7, RZ, 0xc0, !PT ;  /* 0xfffffff70b0b7812 */ /* 0x004fc800078ec0ff */
[----:B------:R-:W-:-:S05]  /*0d50*/  @P3 LOP3.LUT R11, R11, 0x8, RZ, 0xfc, !PT ;  /* 0x000000080b0b3812 */ /* 0x000fca00078efcff */
[----:B------:R1:W-:Y:S04]  /*0d60*/  STL [R1+0xc], R11 ;  /* 0x00000c0b01007387 */ /* 0x0003e80000100800 */
[----:B------:R1:W-:Y:S04]  /*0d70*/  STL [R1+0x48], R18 ;  /* 0x0000481201007387 */ /* 0x0003e80000100800 */
[----:B------:R1:W-:Y:S01]  /*0d80*/  STL [R1+0x3c], R19 ;  /* 0x00003c1301007387 */ /* 0x0003e20000100800 */
        /* <DEDUP_REMOVED lines=32> */
.L_x_2150:
[----:B------:R-:W-:Y:S05]  /*0f90*/  BSYNC B0 ;  /* 0x0000000000007941 */ /* 0x000fea0003800000 */
.L_x_2149:
        /* <DEDUP_REMOVED lines=77> */
[----:B------:R4:W3:Y:S01]  /*1470*/  LDL.64 R24, [R1+0x40] ;  /* 0x0000400001187983 */ /* 0x0008e20000100a00 */
[----:B------:R-:W-:-:S04]  /*1480*/  ISETP.NE.U32.AND P0, PT, RZ, c[0x0][0x340], PT ;  /* 0x0000d000ff007a0c */ /* 0x000fc80003f05070 */
[----:B------:R-:W-:-:S13]  /*1490*/  ISETP.NE.AND.EX P0, PT, RZ, c[0x0][0x344], PT, P0 ;  /* 0x0000d100ff007a0c */ /* 0x000fda0003f05300 */
[----:B------:R-:W-:-:S04]  /*14a0*/  @P0 IMAD.MOV.U32 R2, RZ, RZ, 0x4 ;  /* 0x00000004ff020424 */ /* 0x000fc800078e00ff */
[----:B------:R-:W-:-:S05]  /*14b0*/  @P0 IMAD.WIDE R2, R18, R2, c[0x0][0x340] ;  /* 0x0000d00012020625 */ /* 0x000fca00078e0202 */
[----:B------:R5:W4:Y:S01]  /*14c0*/  @P0 LDG.E R17, [R2.64] ;  /* 0x0000000602110981 */ /* 0x000b22000c1e1900 */
[----:B------:R-:W-:Y:S02]  /*14d0*/  SHF.R.S32.HI R14, RZ, 0x1f, R19 ;  /* 0x0000001fff0e7819 */ /* 0x000fe40000011413 */
[----:B------:R-:W-:Y:S01]  /*14e0*/  SHF.R.S32.HI R16, RZ, 0x1f, R18 ;  /* 0x0000001fff107819 */ /* 0x000fe20000011412 */
[----:B------:R-:W1:Y:S01]  /*14f0*/  S2R R7, SR_TID.X ;  /* 0x0000000000077919 */ /* 0x000e620000002100 */
[----:B------:R-:W-:Y:S01]  /*1500*/  MOV R23, R11 ;  /* 0x0000000b00177202 */ /* 0x000fe20000000f00 */
[----:B------:R-:W-:Y:S01]  /*1510*/  IMAD R5, R14, c[0x0][0x1b8], RZ ;  /* 0x00006e000e057a24 */ /* 0x000fe200078e02ff */
[----:B------:R-:W-:Y:S02]  /*1520*/  IADD3 R148, R22, -0x1, RZ ;  /* 0xffffffff16947810 */ /* 0x000fe40007ffe0ff */
[----:B------:R-:W-:Y:S01]  /*1530*/  LOP3.LUT R23, R23, 0xfffffffd, RZ, 0xc0, !PT ;  /* 0xfffffffd17177812 */ /* 0x000fe200078ec0ff */
[----:B------:R-:W-:-:S02]  /*1540*/  IMAD R5, R19, c[0x0][0x1bc], R5 ;  /* 0x00006f0013057a24 */ /* 0x000fc400078e0205 */
[----:B-----5:R-:W-:Y:S01]  /*1550*/  IMAD.WIDE.U32 R2, R19, c[0x0][0x1b8], RZ ;  /* 0x00006e0013027a25 */ /* 0x020fe200078e00ff */
[----:B-1----:R-:W-:-:S03]  /*1560*/  SHF.R.S32.HI R20, RZ, 0x1f, R7 ;  /* 0x0000001fff147819 */ /* 0x002fc60000011407 */
[----:B------:R-:W-:Y:S02]  /*1570*/  IMAD.IADD R3, R3, 0x1, R5 ;  /* 0x0000000103037824 */ /* 0x000fe400078e0205 */
[----:B------:R-:W-:Y:S01]  /*1580*/  IMAD R5, R16, c[0x0][0x1c0], RZ ;  /* 0x0000700010057a24 */ /* 0x000fe200078e02ff */
[----:B------:R-:W-:Y:S01]  /*1590*/  LEA.HI R20, R20, R7, RZ, 0x3 ;  /* 0x0000000714147211 */ /* 0x000fe200078f18ff */
[----:B------:R-:W-:-:S03]  /*15a0*/  IMAD.WIDE.U32 R2, R18, c[0x0][0x1c0], R2 ;  /* 0x0000700012027a25 */ /* 0x000fc600078e0002 */
[----:B------:R-:W-:Y:S01]  /*15b0*/  SHF.R.S32.HI R20, RZ, 0x3, R20 ;  /* 0x00000003ff147819 */ /* 0x000fe20000011414 */
[----:B------:R-:W-:-:S04]  /*15c0*/  IMAD R5, R18, c[0x0][0x1c4], R5 ;  /* 0x0000710012057a24 */ /* 0x000fc800078e0205 */
[----:B------:R-:W-:Y:S02]  /*15d0*/  IMAD.IADD R3, R3, 0x1, R5 ;  /* 0x0000000103037824 */ /* 0x000fe400078e0205 */
[----:B--2---:R-:W-:-:S04]  /*15e0*/  IMAD.IADD R4, R4, 0x1, R21 ;  /* 0x0000000104047824 */ /* 0x004fc800078e0215 */
[----:B------:R-:W-:-:S04]  /*15f0*/  @P3 IMAD.HI.U32 R6, R4, c[0x0][0x2c8], RZ ;  /* 0x0000b20004063a27 */ /* 0x000fc800078e00ff */
[----:B------:R-:W-:Y:S01]  /*1600*/  IMAD.MOV.U32 R0, RZ, RZ, R4 ;  /* 0x000000ffff007224 */ /* 0x000fe200078e0004 */
[----:B------:R-:W-:Y:S01]  /*1610*/  @P3 SHF.R.U32.HI R0, RZ, c[0x0][0x2cc], R6 ;  /* 0x0000b300ff003a19 */ /* 0x000fe20000011606 */
[----:B---3--:R-:W-:-:S03]  /*1620*/  IMAD.MOV.U32 R24, RZ, RZ, R8 ;  /* 0x000000ffff187224 */ /* 0x008fc600078e0008 */
[----:B------:R-:W-:Y:S01]  /*1630*/  SHF.R.S32.HI R6, RZ, 0x1f, R0 ;  /* 0x0000001fff067819 */ /* 0x000fe20000011400 */
[C---:B------:R-:W-:Y:S01]  /*1640*/  IMAD.WIDE.U32 R2, R0.reuse, c[0x0][0x1b0], R2 ;  /* 0x00006c0000027a25 */ /* 0x040fe200078e0002 */
[----:B------:R-:W-:Y:S02]  /*1650*/  IADD3 R10, -R0, RZ, RZ ;  /* 0x000000ff000a7210 */ /* 0x000fe40007ffe1ff */
[----:B------:R-:W-:Y:S01]  /*1660*/  SHF.R.S32.HI R25, RZ, 0x1f, R24 ;  /* 0x0000001fff197819 */ /* 0x000fe20000011418 */
[----:B------:R-:W-:Y:S01]  /*1670*/  IMAD R5, R6, c[0x0][0x1b0], RZ ;  /* 0x00006c0006057a24 */ /* 0x000fe200078e02ff */
[----:B------:R-:W-:Y:S01]  /*1680*/  SHF.R.S32.HI R6, RZ, 0x1f, R20 ;  /* 0x0000001fff067819 */ /* 0x000fe20000011414 */
[----:B------:R-:W-:Y:S01]  /*1690*/  IMAD R10, R10, c[0x0][0x2c4], R4 ;  /* 0x0000b1000a0a7a24 */ /* 0x000fe200078e0204 */
[----:B------:R-:W-:Y:S01]  /*16a0*/  ISETP.GE.AND P5, PT, R24, c[0x0][0x1d4], PT ;  /* 0x0000750018007a0c */ /* 0x000fe20003fa6270 */
[----:B------:R-:W-:Y:S01]  /*16b0*/  IMAD.WIDE.U32 R8, R20, c[0x0][0x1e0], R24 ;  /* 0x0000780014087a25 */ /* 0x000fe200078e0018 */
[----:B------:R1:W-:Y:S02]  /*16c0*/  STL [R1+0x44], R25 ;  /* 0x0000441901007387 */ /* 0x0003e40000100800 */
[----:B------:R-:W-:Y:S01]  /*16d0*/  SEL R12, RZ, 0x1, P5 ;  /* 0x00000001ff0c7807 */ /* 0x000fe20002800000 */
[----:B------:R-:W-:-:S02]  /*16e0*/  IMAD R4, R6, c[0x0][0x1e0], RZ ;  /* 0x0000780006047a24 */ /* 0x000fc400078e02ff */
[----:B------:R-:W-:Y:S01]  /*16f0*/  IMAD R13, R0, c[0x0][0x1b4], R5 ;  /* 0x00006d00000d7a24 */ /* 0x000fe200078e0205 */
[----:B------:R-:W-:Y:S01]  /*1700*/  IADD3 R0, R24, 0x40, RZ ;  /* 0x0000004018007810 */ /* 0x000fe20007ffe0ff */
[----:B------:R-:W-:Y:S02]  /*1710*/  IMAD R4, R20, c[0x0][0x1e4], R4 ;  /* 0x0000790014047a24 */ /* 0x000fe400078e0204 */
[----:B------:R-:W-:Y:S01]  /*1720*/  IMAD.IADD R3, R3, 0x1, R13 ;  /* 0x0000000103037824 */ /* 0x000fe200078e020d */
[----:B------:R-:W-:Y:S01]  /*1730*/  ISETP.GE.AND P1, PT, R0, c[0x0][0x1d4], PT ;  /* 0x0000750000007a0c */ /* 0x000fe20003f26270 */
[----:B------:R-:W-:Y:S01]  /*1740*/  IMAD R5, R6, c[0x0][0x208], RZ ;  /* 0x0000820006057a24 */ /* 0x000fe200078e02ff */
[----:B------:R-:W-:Y:S01]  /*1750*/  IADD3 R9, R9, R4, RZ ;  /* 0x0000000409097210 */ /* 0x000fe20007ffe0ff */
[C---:B------:R-:W-:Y:S01]  /*1760*/  IMAD.WIDE.U32 R6, R20.reuse, c[0x0][0x208], R24 ;  /* 0x0000820014067a25 */ /* 0x040fe200078e0018 */
[----:B------:R-:W-:Y:S02]  /*1770*/  SHF.R.S32.HI R4, RZ, 0x1f, R10 ;  /* 0x0000001fff047819 */ /* 0x000fe4000001140a */
[----:B------:R-:W-:Y:S01]  /*1780*/  SEL R11, RZ, 0xffffffff, P1 ;  /* 0xffffffffff0b7807 */ /* 0x000fe20000800000 */
[----:B------:R-:W-:Y:S01]  /*1790*/  IMAD R5, R20, c[0x0][0x20c], R5 ;  /* 0x0000830014057a24 */ /* 0x000fe200078e0205 */
[----:B------:R-:W-:Y:S01]  /*17a0*/  ISETP.GE.AND P4, PT, R0, c[0x0][0x198], PT ;  /* 0x0000660000007a0c */ /* 0x000fe20003f86270 */
[----:B------:R-:W-:Y:S01]  /*17b0*/  IMAD R4, R4, c[0x0][0x1a8], RZ ;  /* 0x00006a0004047a24 */ /* 0x000fe200078e02ff */
[----:B------:R-:W-:Y:S01]  /*17c0*/  SHF.L.U32 R11, R11, 0x1, RZ ;  /* 0x000000010b0b7819 */ /* 0x000fe200000006ff */
[----:B------:R-:W-:-:S02]  /*17d0*/  IMAD.WIDE.U32 R8, R19, c[0x0][0x1e8], R8 ;  /* 0x00007a0013087a25 */ /* 0x000fc400078e0008 */
[----:B------:R-:W-:Y:S02]  /*17e0*/  @P1 LOP3.LUT R23, R23, 0x2, RZ, 0xfc, !PT ;  /* 0x0000000217171812 */ /* 0x000fe400078efcff */
[----:B------:R-:W-:Y:S01]  /*17f0*/  IMAD R15, R10, c[0x0][0x1ac], R4 ;  /* 0x00006b000a0f7a24 */ /* 0x000fe200078e0204 */
[----:B------:R-:W-:Y:S01]  /*1800*/  IADD3 R4, R24, 0x80, RZ ;  /* 0x0000008018047810 */ /* 0x000fe20007ffe0ff */
[----:B------:R-:W-:Y:S01]  /*1810*/  IMAD.IADD R7, R7, 0x1, R5 ;  /* 0x0000000107077824 */ /* 0x000fe200078e0205 */
[----:B------:R-:W-:Y:S01]  /*1820*/  LOP3.LUT R28, R11, 0x2, R12, 0xe2, !PT ;  /* 0x000000020b1c7812 */ /* 0x000fe200078ee20c */
[----:B------:R-:W-:Y:S01]  /*1830*/  IMAD.WIDE.U32 R10, R10, c[0x0][0x1a8], R2 ;  /* 0x00006a000a0a7a25 */ /* 0x000fe200078e0002 */
[----:B------:R-:W-:Y:S02]  /*1840*/  ISETP.GE.AND P1, PT, R4, c[0x0][0x1d4], PT ;  /* 0x0000750004007a0c */ /* 0x000fe40003f26270 */
[----:B------:R-:W-:Y:S01]  /*1850*/  IADD3 R5, R24, 0xc0, RZ ;  /* 0x000000c018057810 */ /* 0x000fe20007ffe0ff */
[C---:B------:R-:W-:Y:S01]  /*1860*/  IMAD R2, R14.reuse, c[0x0][0x1e8], RZ ;  /* 0x00007a000e027a24 */ /* 0x040fe200078e02ff */
[----:B------:R-:W-:Y:S01]  /*1870*/  LOP3.LUT R23, R23, 0xfffffffe, RZ, 0xc0, !PT ;  /* 0xfffffffe17177812 */ /* 0x000fe200078ec0ff */
[----:B------:R-:W-:Y:S01]  /*1880*/  IMAD R12, R14, c[0x0][0x210], RZ ;  /* 0x000084000e0c7a24 */ /* 0x000fe200078e02ff */
[----:B------:R-:W-:Y:S01]  /*1890*/  ISETP.GE.AND P6, PT, R5, c[0x0][0x1d4], PT ;  /* 0x0000750005007a0c */ /* 0x000fe20003fc6270 */
[C---:B------:R-:W-:Y:S01]  /*18a0*/  IMAD R2, R19.reuse, c[0x0][0x1ec], R2 ;  /* 0x00007b0013027a24 */ /* 0x040fe200078e0202 */
[----:B------:R-:W-:Y:S01]  /*18b0*/  SEL R14, RZ, 0x4, P1 ;  /* 0x00000004ff0e7807 */ /* 0x000fe20000800000 */
[C---:B------:R-:W-:Y:S01]  /*18c0*/  IMAD R12, R19.reuse, c[0x0][0x214], R12 ;  /* 0x00008500130c7a24 */ /* 0x040fe200078e020c */
[----:B----4-:R-:W-:Y:S01]  /*18d0*/  @P0 SHF.R.S32.HI R3, RZ, 0x1f, R17 ;  /* 0x0000001fff030819 */ /* 0x010fe20000011411 */
[----:B------:R-:W-:Y:S01]  /*18e0*/  IMAD.WIDE.U32 R6, R19, c[0x0][0x210], R6 ;  /* 0x0000840013067a25 */ /* 0x000fe200078e0006 */
[----:B------:R-:W-:-:S02]  /*18f0*/  IADD3 R9, R9, R2, RZ ;  /* 0x0000000209097210 */ /* 0x000fc40007ffe0ff */
[----:B------:R-:W-:Y:S01]  /*1900*/  @P1 LOP3.LUT R23, R23, 0x1, RZ, 0xfc, !PT ;  /* 0x0000000117171812 */ /* 0x000fe200078efcff */
[----:B------:R-:W-:Y:S01]  /*1910*/  @!P0 IMAD.MOV.U32 R3, RZ, RZ, R16 ;  /* 0x000000ffff038224 */ /* 0x000fe200078e0010 */
[----:B------:R-:W-:Y:S01]  /*1920*/  IADD3 R2, R11, R15, RZ ;  /* 0x0000000f0b027210 */ /* 0x000fe20007ffe0ff */
[----:B------:R-:W-:Y:S01]  /*1930*/  IMAD.IADD R7, R7, 0x1, R12 ;  /* 0x0000000107077824 */ /* 0x000fe200078e020c */
[C---:B------:R-:W-:Y:S01]  /*1940*/  LEA R11, P1, R10.reuse, c[0x0][0x160], 0x1 ;  /* 0x000058000a0b7a11 */ /* 0x040fe200078208ff */
[----:B------:R-:W-:Y:S01]  /*1950*/  IMAD R12, R3, c[0x0][0x1f0], RZ ;  /* 0x00007c00030c7a24 */ /* 0x000fe200078e02ff */
[----:B------:R-:W-:Y:S01]  /*1960*/  SEL R13, RZ, 0x8, P6 ;  /* 0x00000008ff0d7807 */ /* 0x000fe20003000000 */
[----:B------:R1:W-:Y:S01]  /*1970*/  STL [R1+0xc], R23 ;  /* 0x00000c1701007387 */ /* 0x0003e20000100800 */
[----:B------:R-:W-:Y:S01]  /*1980*/  LEA.HI.X R10, R10, c[0x0][0x164], R2, 0x1, P1 ;  /* 0x000059000a0a7a11 */ /* 0x000fe200008f0c02 */
[----:B------:R-:W-:Y:S01]  /*1990*/  @P0 IMAD.MOV.U32 R2, RZ, RZ, R17 ;  /* 0x000000ffff020224 */ /* 0x000fe200078e0011 */
[----:B------:R-:W-:-:S02]  /*19a0*/  @!P0 MOV R2, R18 ;  /* 0x0000001200028202 */ /* 0x000fc40000000f00 */
[----:B------:R-:W-:Y:S01]  /*19b0*/  LOP3.LUT R28, R13, R28, R14, 0xfe, !PT ;  /* 0x0000001c0d1c7212 */ /* 0x000fe200078efe0e */
[----:B------:R-:W-:Y:S01]  /*19c0*/  IMAD R13, R3, c[0x0][0x218], RZ ;  /* 0x00008600030d7a24 */ /* 0x000fe200078e02ff */
[----:B------:R-:W-:Y:S01]  /*19d0*/  ISETP.GE.AND P0, PT, R24, c[0x0][0x198], PT ;  /* 0x0000660018007a0c */ /* 0x000fe20003f06270 */
[----:B------:R-:W-:Y:S01]  /*19e0*/  IMAD.WIDE.U32 R18, R2, c[0x0][0x1f0], R8 ;  /* 0x00007c0002127a25 */ /* 0x000fe200078e0008 */
[----:B------:R-:W-:Y:S02]  /*19f0*/  ISETP.GE.AND P3, PT, R4, c[0x0][0x198], PT ;  /* 0x0000660004007a0c */ /* 0x000fe40003f66270 */
[----:B------:R-:W-:Y:S01]  /*1a00*/  P2R R8, PR, RZ, 0x1 ;  /* 0x00000001ff087803 */ /* 0x000fe20000000000 */
[----:B------:R-:W-:Y:S01]  /*1a10*/  IMAD.WIDE.U32 R14, R2, c[0x0][0x218], R6 ;  /* 0x00008600020e7a25 */ /* 0x000fe200078e0006 */
[----:B------:R1:W-:Y:S01]  /*1a20*/  STL.64 [R1+0x20], R18 ;  /* 0x0000201201007387 */ /* 0x0003e20000100a00 */
[----:B------:R-:W-:Y:S02]  /*1a30*/  IADD3 R7, R20, R21, RZ ;  /* 0x0000001514077210 */ /* 0x000fe40007ffe0ff */
[C---:B------:R-:W-:Y:S01]  /*1a40*/  IMAD R3, R2.reuse, c[0x0][0x1f4], R12 ;  /* 0x00007d0002037a24 */ /* 0x040fe200078e020c */
[----:B------:R1:W-:Y:S01]  /*1a50*/  STL.64 [R1+0x28], R14 ;  /* 0x0000280e01007387 */ /* 0x0003e20000100a00 */
[----:B------:R-:W-:Y:S01]  /*1a60*/  IMAD R2, R2, c[0x0][0x21c], R13 ;  /* 0x0000870002027a24 */ /* 0x000fe200078e020d */
[----:B------:R-:W-:Y:S01]  /*1a70*/  ISETP.GE.AND P2, PT, R5, c[0x0][0x198], PT ;  /* 0x0000660005007a0c */ /* 0x000fe20003f46270 */
[----:B------:R-:W-:-:S03]  /*1a80*/  IMAD.IADD R3, R19, 0x1, R3 ;  /* 0x0000000113037824 */ /* 0x000fc600078e0203 */
[----:B------:R-:W-:Y:S02]  /*1a90*/  IADD3 R2, R15, R2, RZ ;  /* 0x000000020f027210 */ /* 0x000fe40007ffe0ff */
[----:B------:R1:W-:Y:S04]  /*1aa0*/  STL [R1+0x30], R3 ;  /* 0x0000300301007387 */ /* 0x0003e80000100800 */
[----:B------:R1:W-:Y:S01]  /*1ab0*/  STL [R1+0x34], R2 ;  /* 0x0000340201007387 */ /* 0x0003e20000100800 */
[----:B------:R-:W-:Y:S05]  /*1ac0*/  BRA.DIV ~URZ, `(.L_x_2152) ;  /* 0x000139e27f007947 */ /* 0x000fea000b800000 */
[----:B------:R2:W3:Y:S02]  /*1ad0*/  SHFL.IDX PT, R6, R10, RZ, 0x181f ;  /* 0x00181fff0a067589 */ /* 0x0004e400000e0000 */
.L_x_2184:
[----:B------:R-:W-:Y:S05]  /*1ae0*/  BRA.DIV ~URZ, `(.L_x_2153) ;  /* 0x00013a327f007947 */ /* 0x000fea000b800000 */
[----:B-1----:R1:W4:Y:S02]  /*1af0*/  SHFL.IDX PT, R2, R11, RZ, 0x181f ;  /* 0x00181fff0b027589 */ /* 0x00232400000e0000 */
.L_x_2185:
[----:B------:R-:W-:Y:S01]  /*1b00*/  MOV R18, c[0x0][0x168] ;  /* 0x00005a0000127a02 */ /* 0x000fe20000000f00 */
[----:B------:R-:W-:Y:S04]  /*1b10*/  BSSY B0, `(.L_x_2154) ;  /* 0x0000018000007945 */ /* 0x000fe80003800000 */
[----:B------:R-:W-:-:S05]  /*1b20*/  IMAD R18, R18, c[0x0][0x2c4], RZ ;  /* 0x0000b10012127a24 */ /* 0x000fca00078e02ff */
[----:B------:R-:W-:-:S13]  /*1b30*/  ISETP.GE.AND P0, PT, R7, R18, PT ;  /* 0x000000120700720c */ /* 0x000fda0003f06270 */
[----:B------:R-:W-:Y:S05]  /*1b40*/  @P0 BRA `(.L_x_2155) ;  /* 0x0000014000000947 */ /* 0x000fea0003800000 */
[----:B------:R-:W5:Y:S04]  /*1b50*/  LDL R12, [R1+0x68] ;  /* 0x00006800010c7983 */ /* 0x000f680000100800 */
[----:B--2---:R-:W2:Y:S04]  /*1b60*/  LDL R9, [R1+0x64] ;  /* 0x0000640001097983 */ /* 0x004ea80000100800 */
[----:B----4-:R-:W4:Y:S04]  /*1b70*/  LDL R3, [R1+0x60] ;  /* 0x0000600001037983 */ /* 0x010f280000100800 */
[----:B---3--:R-:W3:Y:S01]  /*1b80*/  LDL.64 R20, [R1+0x40] ;  /* 0x0000400001147983 */ /* 0x008ee20000100a00 */
[----:B------:R-:W-:-:S02]  /*1b90*/  LEA R16, P0, R0, R2, 0x1 ;  /* 0x0000000200107211 */ /* 0x000fc400078008ff */
[----:B------:R-:W-:Y:S02]  /*1ba0*/  ISETP.NE.AND P1, PT, R8, RZ, PT ;  /* 0x000000ff0800720c */ /* 0x000fe40003f25270 */
[----:B-----5:R-:W-:Y:S02]  /*1bb0*/  LEA.HI.X R17, R0, R6, R12, 0x1, P0 ;  /* 0x0000000600117211 */ /* 0x020fe400000f0c0c */
[----:B------:R-:W-:-:S04]  /*1bc0*/  LEA R14, P0, R4, R2, 0x1 ;  /* 0x00000002040e7211 */ /* 0x000fc800078008ff */
[----:B--2---:R-:W-:Y:S02]  /*1bd0*/  LEA.HI.X R15, R4, R6, R9, 0x1, P0 ;  /* 0x00000006040f7211 */ /* 0x004fe400000f0c09 */
[----:B------:R-:W-:-:S04]  /*1be0*/  LEA R12, P0, R5, R2, 0x1 ;  /* 0x00000002050c7211 */ /* 0x000fc800078008ff */
[----:B----4-:R-:W-:Y:S01]  /*1bf0*/  LEA.HI.X R13, R5, R6, R3, 0x1, P0 ;  /* 0x00000006050d7211 */ /* 0x010fe200000f0c03 */
[----:B------:R-:W-:-:S04]  /*1c00*/  IMAD.MOV.U32 R3, RZ, RZ, R6 ;  /* 0x000000ffff037224 */ /* 0x000fc800078e0006 */
[----:B---3--:R-:W-:-:S05]  /*1c10*/  IMAD.WIDE R2, R20, 0x2, R2 ;  /* 0x0000000214027825 */ /* 0x008fca00078e0202 */
[----:B------:R-:W-:Y:S01]  /*1c20*/  @!PT LDS RZ, [RZ] ;  /* 0x00000000fffff984 */ /* 0x000fe20000000800 */
[----:B------:R-:W-:Y:S01]  /*1c30*/  @!PT LDS RZ, [RZ] ;  /* 0x00000000fffff984 */ /* 0x000fe20000000800 */
[----:B------:R-:W-:Y:S01]  /*1c40*/  @!PT LDS RZ, [RZ] ;  /* 0x00000000fffff984 */ /* 0x000fe20000000800 */
[----:B------:R2:W-:Y:S04]  /*1c50*/  LDGSTS.E.BYPASS.LTC128B.128 [R251+0x18100], [R2.64], !P1 ;  /* 0x1810000002fb7fae */ /* 0x0005e8000c901d46 */
[----:B------:R2:W-:Y:S04]  /*1c60*/  LDGSTS.E.BYPASS.LTC128B.128 [R251+0x1c100], [R16.64], !P4 ;  /* 0x1c10000010fb7fae */ /* 0x0005e8000e101d46 */
[----:B------:R2:W-:Y:S04]  /*1c70*/  LDGSTS.E.BYPASS.LTC128B.128 [R251+0x20100], [R14.64], !P3 ;  /* 0x201000000efb7fae */ /* 0x0005e8000d901d46 */
[----:B------:R2:W-:Y:S02]  /*1c80*/  LDGSTS.E.BYPASS.LTC128B.128 [R251+0x24100], [R12.64], !P2 ;  /* 0x241000000cfb7fae */ /* 0x0005e4000d101d46 */
.L_x_2155:
[----:B------:R-:W-:Y:S05]  /*1c90*/  BSYNC B0 ;  /* 0x0000000000007941 */ /* 0x000fea0003800000 */
.L_x_2154:
[----:B------:R-:W-:Y:S05]  /*1ca0*/  BRA.DIV ~URZ, `(.L_x_2156) ;  /* 0x000138e27f007947 */ /* 0x000fea000b800000 */
[----:B---3--:R3:W1:Y:S04]  /*1cb0*/  SHFL.IDX PT, R6, R10, 0x1, 0x181f ;  /* 0x00381f000a067f89 */ /* 0x00866800000e0000 */
[----:B--2-4-:R3:W2:Y:S02]  /*1cc0*/  SHFL.IDX PT, R2, R11, 0x1, 0x181f ;  /* 0x00381f000b027f89 */ /* 0x0146a400000e0000 */
.L_x_2186:
[----:B------:R-:W-:Y:S01]  /*1cd0*/  IADD3 R3, R7, 0x20, RZ ;  /* 0x0000002007037810 */ /* 0x000fe20007ffe0ff */
[----:B------:R-:W-:Y:S03]  /*1ce0*/  BSSY B0, `(.L_x_2157) ;  /* 0x0000017000007945 */ /* 0x000fe60003800000 */
[----:B------:R-:W-:-:S13]  /*1cf0*/  ISETP.GE.AND P0, PT, R3, R18, PT ;  /* 0x000000120300720c */ /* 0x000fda0003f06270 */
[----:B------:R-:W-:Y:S05]  /*1d00*/  @P0 BRA `(.L_x_2158) ;  /* 0x0000014000000947 */ /* 0x000fea0003800000 */
[----:B------:R-:W4:Y:S04]  /*1d10*/  LDL R13, [R1+0x68] ;  /* 0x00006800010d7983 */ /* 0x000f280000100800 */
[----:B------:R-:W5:Y:S04]  /*1d20*/  LDL R12, [R1+0x64] ;  /* 0x00006400010c7983 */ /* 0x000f680000100800 */
[----:B---3--:R-:W3:Y:S04]  /*1d30*/  LDL.64 R20, [R1+0x40] ;  /* 0x0000400001147983 */ /* 0x008ee80000100a00 */
[----:B--2---:R-:W2:Y:S01]  /*1d40*/  LDL R9, [R1+0x60] ;  /* 0x0000600001097983 */ /* 0x004ea20000100800 */
[----:B------:R-:W-:-:S02]  /*1d50*/  LEA R16, P0, R0, R2, 0x1 ;  /* 0x0000000200107211 */ /* 0x000fc400078008ff */
[----:B------:R-:W-:Y:S01]  /*1d60*/  ISETP.NE.AND P1, PT, R8, RZ, PT ;  /* 0x000000ff0800720c */ /* 0x000fe20003f25270 */
[----:B-1----:R-:W-:Y:S01]  /*1d70*/  IMAD.MOV.U32 R3, RZ, RZ, R6 ;  /* 0x000000ffff037224 */ /* 0x002fe200078e0006 */
[----:B----4-:R-:W-:Y:S02]  /*1d80*/  LEA.HI.X R17, R0, R6, R13, 0x1, P0 ;  /* 0x0000000600117211 */ /* 0x010fe400000f0c0d */
[----:B------:R-:W-:-:S04]  /*1d90*/  LEA R14, P0, R4, R2, 0x1 ;  /* 0x00000002040e7211 */ /* 0x000fc800078008ff */
[----:B-----5:R-:W-:Y:S02]  /*1da0*/  LEA.HI.X R15, R4, R6, R12, 0x1, P0 ;  /* 0x00000006040f7211 */ /* 0x020fe400000f0c0c */
[----:B------:R-:W-:Y:S01]  /*1db0*/  LEA R12, P0, R5, R2, 0x1 ;  /* 0x00000002050c7211 */ /* 0x000fe200078008ff */
[----:B---3--:R-:W-:-:S03]  /*1dc0*/  IMAD.WIDE R2, R20, 0x2, R2 ;  /* 0x0000000214027825 */ /* 0x008fc600078e0202 */
[----:B--2---:R-:W-:Y:S02]  /*1dd0*/  LEA.HI.X R13, R5, R6, R9, 0x1, P0 ;  /* 0x00000006050d7211 */ /* 0x004fe400000f0c09 */
[----:B------:R-:W-:Y:S01]  /*1de0*/  @!PT LDS RZ, [RZ] ;  /* 0x00000000fffff984 */ /* 0x000fe20000000800 */
[----:B------:R-:W-:Y:S01]  /*1df0*/  @!PT LDS RZ, [RZ] ;  /* 0x00000000fffff984 */ /* 0x000fe20000000800 */
[----:B------:R-:W-:Y:S01]  /*1e00*/  @!PT LDS RZ, [RZ] ;  /* 0x00000000fffff984 */ /* 0x000fe20000000800 */
[----:B------:R1:W-:Y:S04]  /*1e10*/  LDGSTS.E.BYPASS.LTC128B.128 [R251+0x19100], [R2.64], !P1 ;  /* 0x1910000002fb7fae */ /* 0x0003e8000c901d46 */
[----:B------:R1:W-:Y:S04]  /*1e20*/  LDGSTS.E.BYPASS.LTC128B.128 [R251+0x1d100], [R16.64], !P4 ;  /* 0x1d10000010fb7fae */ /* 0x0003e8000e101d46 */
[----:B------:R1:W-:Y:S04]  /*1e30*/  LDGSTS.E.BYPASS.LTC128B.128 [R251+0x21100], [R14.64], !P3 ;  /* 0x211000000efb7fae */ /* 0x0003e8000d901d46 */
[----:B------:R1:W-:Y:S02]  /*1e40*/  LDGSTS.E.BYPASS.LTC128B.128 [R251+0x25100], [R12.64], !P2 ;  /* 0x251000000cfb7fae */ /* 0x0003e4000d101d46 */
.L_x_2158:
[----:B------:R-:W-:Y:S05]  /*1e50*/  BSYNC B0 ;  /* 0x0000000000007941 */ /* 0x000fea0003800000 */
.L_x_2157:
[----:B------:R-:W-:Y:S05]  /*1e60*/  BRA.DIV ~URZ, `(.L_x_2159) ;  /* 0x000137f27f007947 */ /* 0x000fea000b800000 */
[----:B-1----:R1:W4:Y:S02]  /*1e70*/  SHFL.IDX PT, R6, R10, 0x2, 0x181f ;  /* 0x00581f000a067f89 */ /* 0x00232400000e0000 */
.L_x_2187:
[----:B------:R-:W-:Y:S05]  /*1e80*/  BRA.DIV ~URZ, `(.L_x_2160) ;  /* 0x000138427f007947 */ /* 0x000fea000b800000 */
[----:B--2---:R2:W1:Y:S02]  /*1e90*/  SHFL.IDX PT, R2, R11, 0x2, 0x181f ;  /* 0x00581f000b027f89 */ /* 0x00446400000e0000 */
.L_x_2188:
[----:B------:R-:W-:Y:S01]  /*1ea0*/  IADD3 R3, R7, 0x40, RZ ;  /* 0x0000004007037810 */ /* 0x000fe20007ffe0ff */
[----:B------:R-:W-:Y:S03]  /*1eb0*/  BSSY B0, `(.L_x_2161) ;  /* 0x0000017000007945 */ /* 0x000fe60003800000 */
[----:B------:R-:W-:-:S13]  /*1ec0*/  ISETP.GE.AND P0, PT, R3, R18, PT ;  /* 0x000000120300720c */ /* 0x000fda0003f06270 */
[----:B------:R-:W-:Y:S05]  /*1ed0*/  @P0 BRA `(.L_x_2162) ;  /* 0x0000014000000947 */ /* 0x000fea0003800000 */
[----:B------:R-:W5:Y:S04]  /*1ee0*/  LDL R13, [R1+0x68] ;  /* 0x00006800010d7983 */ /* 0x000f680000100800 */
[----:B--2---:R-:W2:Y:S04]  /*1ef0*/  LDL R12, [R1+0x64] ;  /* 0x00006400010c7983 */ /* 0x004ea80000100800 */
[----:B---3--:R-:W3:Y:S04]  /*1f00*/  LDL.64 R20, [R1+0x40] ;  /* 0x0000400001147983 */ /* 0x008ee80000100a00 */
[----:B----4-:R-:W4:Y:S01]  /*1f10*/  LDL R9, [R1+0x60] ;  /* 0x0000600001097983 */ /* 0x010f220000100800 */
[----:B-1----:R-:W-:-:S02]  /*1f20*/  LEA R16, P0, R0, R2, 0x1 ;  /* 0x0000000200107211 */ /* 0x002fc400078008ff */
[----:B------:R-:W-:Y:S01]  /*1f30*/  ISETP.NE.AND P1, PT, R8, RZ, PT ;  /* 0x000000ff0800720c */ /* 0x000fe20003f25270 */
[----:B------:R-:W-:Y:S01]  /*1f40*/  IMAD.MOV.U32 R3, RZ, RZ, R6 ;  /* 0x000000ffff037224 */ /* 0x000fe200078e0006 */
[----:B-----5:R-:W-:Y:S02]  /*1f50*/  LEA.HI.X R17, R0, R6, R13, 0x1, P0 ;  /* 0x0000000600117211 */ /* 0x020fe400000f0c0d */
[----:B------:R-:W-:-:S04]  /*1f60*/  LEA R14, P0, R4, R2, 0x1 ;  /* 0x00000002040e7211 */ /* 0x000fc800078008ff */
[----:B--2---:R-:W-:Y:S02]  /*1f70*/  LEA.HI.X R15, R4, R6, R12, 0x1, P0 ;  /* 0x00000006040f7211 */ /* 0x004fe400000f0c0c */
[----:B------:R-:W-:Y:S01]  /*1f80*/  LEA R12, P0, R5, R2, 0x1 ;  /* 0x00000002050c7211 */ /* 0x000fe200078008ff */
[----:B---3--:R-:W-:-:S03]  /*1f90*/  IMAD.WIDE R2, R20, 0x2, R2 ;  /* 0x0000000214027825 */ /* 0x008fc600078e0202 */
[----:B----4-:R-:W-:Y:S02]  /*1fa0*/  LEA.HI.X R13, R5, R6, R9, 0x1, P0 ;  /* 0x00000006050d7211 */ /* 0x010fe400000f0c09 */
[----:B------:R-:W-:Y:S01]  /*1fb0*/  @!PT LDS RZ, [RZ] ;  /* 0x00000000fffff984 */ /* 0x000fe20000000800 */
[----:B------:R-:W-:Y:S01]  /*1fc0*/  @!PT LDS RZ, [RZ] ;  /* 0x00000000fffff984 */ /* 0x000fe20000000800 */
[----:B------:R-:W-:Y:S01]  /*1fd0*/  @!PT LDS RZ, [RZ] ;  /* 0x00000000fffff984 */ /* 0x000fe20000000800 */
[----:B------:R1:W-:Y:S04]  /*1fe0*/  LDGSTS.E.BYPASS.LTC128B.128 [R251+0x1a100], [R2.64], !P1 ;  /* 0x1a10000002fb7fae */ /* 0x0003e8000c901d46 */
[----:B------:R1:W-:Y:S04]  /*1ff0*/  LDGSTS.E.BYPASS.LTC128B.128 [R251+0x1e100], [R16.64], !P4 ;  /* 0x1e10000010fb7fae */ /* 0x0003e8000e101d46 */
[----:B------:R1:W-:Y:S04]  /*2000*/  LDGSTS.E.BYPASS.LTC128B.128 [R251+0x22100], [R14.64], !P3 ;  /* 0x221000000efb7fae */ /* 0x0003e8000d901d46 */
[----:B------:R1:W-:Y:S02]  /*2010*/  LDGSTS.E.BYPASS.LTC128B.128 [R251+0x26100], [R12.64], !P2 ;  /* 0x261000000cfb7fae */ /* 0x0003e4000d101d46 */
.L_x_2162:
[----:B------:R-:W-:Y:S05]  /*2020*/  BSYNC B0 ;  /* 0x0000000000007941 */ /* 0x000fea0003800000 */
.L_x_2161:
[----:B------:R-:W-:Y:S05]  /*2030*/  BRA.DIV ~URZ, `(.L_x_2163) ;  /* 0x000137027f007947 */ /* 0x000fea000b800000 */
[----:B----4-:R4:W2:Y:S04]  /*2040*/  SHFL.IDX PT, R6, R10, 0x3, 0x181f ;  /* 0x00781f000a067f89 */ /* 0x0108a800000e0000 */
[----:B-1----:R4:W1:Y:S02]  /*2050*/  SHFL.IDX PT, R2, R11, 0x3, 0x181f ;  /* 0x00781f000b027f89 */ /* 0x00286400000e0000 */
.L_x_2189:
[----:B---34-:R-:W3:Y:S04]  /*2060*/  LDL R10, [R1+0x68] ;  /* 0x00006800010a7983 */ /* 0x018ee80000100800 */
[----:B------:R-:W4:Y:S04]  /*2070*/  LDL R9, [R1+0x64] ;  /* 0x0000640001097983 */ /* 0x000f280000100800 */
[----:B------:R-:W5:Y:S04]  /*2080*/  LDL R3, [R1+0x60] ;  /* 0x0000600001037983 */ /* 0x000f680000100800 */
[----:B--2---:R-:W2:Y:S01]  /*2090*/  LDL.64 R154, [R1+0x40] ;  /* 0x00004000019a7983 */ /* 0x004ea20000100a00 */
[----:B------:R-:W-:-:S04]  /*20a0*/  IADD3 R7, R7, 0x60, RZ ;  /* 0x0000006007077810 */ /* 0x000fc80007ffe0ff */
[----:B------:R-:W-:-:S13]  /*20b0*/  ISETP.GE.AND P0, PT, R7, R18, PT ;  /* 0x000000120700720c */ /* 0x000fda0003f06270 */
[----:B-1----:R-:W-:-:S04]  /*20c0*/  @!P0 LEA R12, P1, R0, R2, 0x1 ;  /* 0x00000002000c8211 */ /* 0x002fc800078208ff */
[----:B---3--:R-:W-:Y:S02]  /*20d0*/  @!P0 LEA.HI.X R13, R0, R6, R10, 0x1, P1 ;  /* 0x00000006000d8211 */ /* 0x008fe400008f0c0a */
[----:B------:R-:W-:-:S04]  /*20e0*/  @!P0 LEA R10, P1, R4, R2, 0x1 ;  /* 0x00000002040a8211 */ /* 0x000fc800078208ff */
[----:B----4-:R-:W-:Y:S02]  /*20f0*/  @!P0 LEA.HI.X R11, R4, R6, R9, 0x1, P1 ;  /* 0x00000006040b8211 */ /* 0x010fe400008f0c09 */
[----:B------:R-:W-:-:S04]  /*2100*/  @!P0 LEA R4, P1, R5, R2, 0x1 ;  /* 0x0000000205048211 */ /* 0x000fc800078208ff */
[----:B-----5:R-:W-:Y:S01]  /*2110*/  @!P0 LEA.HI.X R5, R5, R6, R3, 0x1, P1 ;  /* 0x0000000605058211 */ /* 0x020fe200008f0c03 */
[----:B------:R-:W-:Y:S01]  /*2120*/  @!P0 IMAD.MOV.U32 R3, RZ, RZ, R6 ;  /* 0x000000ffff038224 */ /* 0x000fe200078e0006 */
[----:B------:R-:W-:-:S03]  /*2130*/  ISETP.NE.AND P1, PT, R8, RZ, PT ;  /* 0x000000ff0800720c */ /* 0x000fc60003f25270 */
[----:B--2---:R-:W-:-:S10]  /*2140*/  @!P0 IMAD.WIDE R2, R154, 0x2, R2 ;  /* 0x000000029a028825 */ /* 0x004fd400078e0202 */
[----:B------:R-:W-:Y:S01]  /*2150*/  @!PT LDS RZ, [RZ] ;  /* 0x00000000fffff984 */ /* 0x000fe20000000800 */
[----:B------:R-:W-:Y:S01]  /*2160*/  @!PT LDS RZ, [RZ] ;  /* 0x00000000fffff984 */ /* 0x000fe20000000800 */
[----:B------:R-:W-:Y:S01]  /*2170*/  @!PT LDS RZ, [RZ] ;  /* 0x00000000fffff984 */ /* 0x000fe20000000800 */
[----:B------:R1:W-:Y:S04]  /*2180*/  @!P0 LDGSTS.E.BYPASS.LTC128B.128 [R251+0x1b100], [R2.64], !P1 ;  /* 0x1b10000002fb8fae */ /* 0x0003e8000c901d46 */
[----:B------:R1:W-:Y:S04]  /*2190*/  @!P0 LDGSTS.E.BYPASS.LTC128B.128 [R251+0x1f100], [R12.64], !P4 ;  /* 0x1f1000000cfb8fae */ /* 0x0003e8000e101d46 */
[----:B------:R1:W-:Y:S04]  /*21a0*/  @!P0 LDGSTS.E.BYPASS.LTC128B.128 [R251+0x23100], [R10.64], !P3 ;  /* 0x231000000afb8fae */ /* 0x0003e8000d901d46 */
[----:B------:R1:W-:Y:S04]  /*21b0*/  @!P0 LDGSTS.E.BYPASS.LTC128B.128 [R251+0x27100], [R4.64], !P2 ;  /* 0x2710000004fb8fae */ /* 0x0003e8000d101d46 */
[----:B------:R-:W0:Y:S01]  /*21c0*/  LDGDEPBAR ;  /* 0x00000000000079af */ /* 0x000e220000000000 */
[----:B------:R-:W-:Y:S02]  /*21d0*/  WARPSYNC 0xffffffff ;  /* 0xffffffff00007948 */ /* 0x000fe40003800000 */
[----:B------:R-:W2:Y:S04]  /*21e0*/  LDL R156, [R1+0x38] ;  /* 0x00003800019c7983 */ /* 0x000ea80000100800 */
[----:B------:R-:W3:Y:S04]  /*21f0*/  LDL.64 R20, [R1+0x20] ;  /* 0x0000200001147983 */ /* 0x000ee80000100a00 */
[----:B------:R-:W4:Y:S04]  /*2200*/  LDL R9, [R1+0x30] ;  /* 0x0000300001097983 */ /* 0x000f280000100800 */
[----:B------:R-:W5:Y:S04]  /*2210*/  LDL R157, [R1+0xc] ;  /* 0x00000c00019d7983 */ /* 0x000f680000100800 */
[----:B------:R-:W5:Y:S04]  /*2220*/  LDL R16, [R1+0x34] ;  /* 0x0000340001107983 */ /* 0x000f680000100800 */
[----:B------:R-:W5:Y:S04]  /*2230*/  LDL.64 R14, [R1+0x28] ;  /* 0x00002800010e7983 */ /* 0x000f680000100a00 */
[----:B------:R-:W1:Y:S01]  /*2240*/  S2R R19, SR_TID.X ;  /* 0x0000000000137919 */ /* 0x000e620000002100 */
[----:B------:R-:W-:-:S02]  /*2250*/  MOV R149, 0xffffffa0 ;  /* 0xffffffa000957802 */ /* 0x000fc40000000f00 */
[----:B------:R-:W-:Y:S01]  /*2260*/  SHF.R.S32.HI R6, RZ, 0x1f, R148 ;  /* 0x0000001fff067819 */ /* 0x000fe20000011494 */
[----:B-1----:R-:W-:-:S04]  /*2270*/  IMAD.WIDE.U32 R4, R148, c[0x0][0x1e0], RZ ;  /* 0x0000780094047a25 */ /* 0x002fc800078e00ff */
[----:B------:R-:W-:Y:S01]  /*2280*/  IMAD R2, R6, c[0x0][0x1e0], RZ ;  /* 0x0000780006027a24 */ /* 0x000fe200078e02ff */
[----:B------:R-:W-:-:S04]  /*2290*/  SHF.R.S32.HI R17, RZ, 0x1f, R19 ;  /* 0x0000001fff117819 */ /* 0x000fc80000011413 */
[----:B------:R-:W-:-:S04]  /*22a0*/  LEA.HI R17, R17, R19, RZ, 0x3 ;  /* 0x0000001311117211 */ /* 0x000fc800078f18ff */
[----:B------:R-:W-:Y:S01]  /*22b0*/  SHF.R.S32.HI R17, RZ, 0x3, R17 ;  /* 0x00000003ff117819 */ /* 0x000fe20000011411 */
[----:B------:R-:W-:-:S05]  /*22c0*/  IMAD R2, R148, c[0x0][0x1e4], R2 ;  /* 0x0000790094027a24 */ /* 0x000fca00078e0202 */
[----:B------:R-:W-:-:S05]  /*22d0*/  IADD3 R2, R5, R2, RZ ;  /* 0x0000000205027210 */ /* 0x000fca0007ffe0ff */
[----:B------:R-:W-:Y:S01]  /*22e0*/  IMAD R3, R2, 0x60, RZ ;  /* 0x0000006002037824 */ /* 0x000fe200078e02ff */
[----:B------:R-:W-:Y:S01]  /*22f0*/  MOV R152, c[0x0][0x1e0] ;  /* 0x0000780000987a02 */ /* 0x000fe20000000f00 */
[----:B------:R-:W-:Y:S02]  /*2300*/  IMAD.MOV.U32 R153, RZ, RZ, c[0x0][0x1e4] ;  /* 0x00007900ff997624 */ /* 0x000fe400078e00ff */
[----:B------:R-:W-:-:S04]  /*2310*/  IMAD R6, R6, c[0x0][0x208], RZ ;  /* 0x0000820006067a24 */ /* 0x000fc800078e02ff */
[----:B------:R-:W-:Y:S01]  /*2320*/  IMAD R10, R148, c[0x0][0x20c], R6 ;  /* 0x00008300940a7a24 */ /* 0x000fe200078e0206 */
[----:B------:R-:W-:Y:S01]  /*2330*/  MOV R30, c[0x0][0x208] ;  /* 0x00008200001e7a02 */ /* 0x000fe20000000f00 */
[----:B------:R-:W-:-:S05]  /*2340*/  IMAD.MOV.U32 R29, RZ, RZ, 0x6 ;  /* 0x00000006ff1d7424 */ /* 0x000fca00078e00ff */
[C---:B------:R-:W-:Y:S02]  /*2350*/  SHF.L.U64.HI R29, R30.reuse, R29, c[0x0][0x20c] ;  /* 0x000083001e1d7619 */ /* 0x040fe4000001021d */
[----:B------:R-:W-:Y:S02]  /*2360*/  SHF.L.U32 R30, R30, 0x6, RZ ;  /* 0x000000061e1e7819 */ /* 0x000fe400000006ff */
[----:B------:R-:W-:Y:S01]  /*2370*/  LOP3.LUT P2, RZ, R28, 0x8, RZ, 0xc0, !PT ;  /* 0x000000081cff7812 */ /* 0x000fe2000784c0ff */
[----:B------:R-:W-:Y:S01]  /*2380*/  BAR.SYNC.DEFER_BLOCKING 0x0 ;  /* 0x0000000000007b1d */ /* 0x000fe20000010000 */
[----:B--2---:R-:W-:-:S05]  /*2390*/  IMAD R149, R156, R149, 0x60 ;  /* 0x000000609c957424 */ /* 0x004fca00078e0295 */
[----:B------:R-:W-:-:S04]  /*23a0*/  IADD3 R0, R149, c[0x0][0x1d0], -R17 ;  /* 0x0000740095007a10 */ /* 0x000fc80007ffe811 */
[----:B------:R-:W-:Y:S01]  /*23b0*/  ISETP.GE.AND P0, PT, R0, 0x1, PT ;  /* 0x000000010000780c */ /* 0x000fe20003f06270 */
[----:B----4-:R-:W-:Y:S01]  /*23c0*/  IMAD.MOV.U32 R151, RZ, RZ, R9 ;  /* 0x000000ffff977224 */ /* 0x010fe200078e0009 */
[----:B---3--:R-:W-:-:S05]  /*23d0*/  MOV R150, R20 ;  /* 0x0000001400967202 */ /* 0x008fca0000000f00 */
[----:B------:R-:W-:Y:S01]  /*23e0*/  IMAD.WIDE.U32 R4, R4, 0x60, R150 ;  /* 0x0000006004047825 */ /* 0x000fe200078e0096 */
[----:B-----5:R-:W-:-:S04]  /*23f0*/  LOP3.LUT P3, RZ, R157, 0x2, RZ, 0xc0, !PT ;  /* 0x000000029dff7812 */ /* 0x020fc8000786c0ff */
[----:B------:R-:W-:Y:S02]  /*2400*/  IADD3 R5, R5, R3, RZ ;  /* 0x0000000305057210 */ /* 0x000fe40007ffe0ff */
[----:B------:R-:W-:Y:S02]  /*2410*/  @P0 LEA R2, P1, R4, c[0x0][0x1c8], 0x1 ;  /* 0x0000720004020a11 */ /* 0x000fe400078208ff */
[----:B------:R-:W-:Y:S02]  /*2420*/  @P0 ISETP.GE.AND P5, PT, R154, c[0x0][0x1d4], PT ;  /* 0x000075009a000a0c */ /* 0x000fe40003fa6270 */
[----:B------:R-:W-:Y:S02]  /*2430*/  LOP3.LUT P4, RZ, R157, 0x1, RZ, 0xc0, !PT ;  /* 0x000000019dff7812 */ /* 0x000fe4000788c0ff */
[----:B------:R-:W-:Y:S02]  /*2440*/  @P0 LEA.HI.X R3, R4, c[0x0][0x1cc], R5, 0x1, P1 ;  /* 0x0000730004030a11 */ /* 0x000fe400008f0c05 */
[----:B------:R-:W-:-:S07]  /*2450*/  ISETP.GE.AND P1, PT, R0, 0x21, PT ;  /* 0x000000210000780c */ /* 0x000fce0003f26270 */
[----:B------:R-:W-:Y:S01]  /*2460*/  @!PT LDS RZ, [RZ] ;  /* 0x00000000fffff984 */ /* 0x000fe20000000800 */
[----:B------:R-:W-:Y:S01]  /*2470*/  @!PT LDS RZ, [RZ] ;  /* 0x00000000fffff984 */ /* 0x000fe20000000800 */
[----:B------:R-:W-:Y:S01]  /*2480*/  @!PT LDS RZ, [RZ] ;  /* 0x00000000fffff984 */ /* 0x000fe20000000800 */
[----:B------:R1:W-:Y:S04]  /*2490*/  @P0 LDGSTS.E.BYPASS.LTC128B.128 [R251+0xc100], [R2.64], !P5 ;  /* 0x0c10000002fb0fae */ /* 0x0003e8000e901d46 */
[----:B------:R1:W-:Y:S04]  /*24a0*/  @P0 LDGSTS.E.BYPASS.LTC128B.128 [R251+0xf100], [R2.64+0x80], !P3 ;  /* 0x0f10008002fb0fae */ /* 0x0003e8000d901d46 */
[----:B------:R1:W-:Y:S04]  /*24b0*/  @P0 LDGSTS.E.BYPASS.LTC128B.128 [R251+0x12100], [R2.64+0x100], !P4 ;  /* 0x1210010002fb0fae */ /* 0x0003e8000e101d46 */
[----:B------:R1:W-:Y:S01]  /*24c0*/  @P0 LDGSTS.E.BYPASS.LTC128B.128 [R251+0x15100], [R2.64+0x180], !P6 ;  /* 0x1510018002fb0fae */ /* 0x0003e2000f101d46 */
[----:B------:R-:W-:Y:S01]  /*24d0*/  @P1 ISETP.GE.AND P5, PT, R154, c[0x0][0x1d4], PT ;  /* 0x000075009a001a0c */ /* 0x000fe20003fa6270 */
[----:B------:R-:W-:Y:S01]  /*24e0*/  IMAD.WIDE.U32 R8, R148, c[0x0][0x208], RZ ;  /* 0x0000820094087a25 */ /* 0x000fe200078e00ff */
[----:B------:R-:W-:-:S03]  /*24f0*/  MOV R6, R14 ;  /* 0x0000000e00067202 */ /* 0x000fc60000000f00 */
[----:B------:R-:W-:Y:S02]  /*2500*/  IMAD.IADD R9, R9, 0x1, R10 ;  /* 0x0000000109097824 */ /* 0x000fe400078e020a */
[C---:B------:R-:W-:Y:S01]  /*2510*/  IMAD.WIDE.U32 R10, R152.reuse, 0x40, RZ ;  /* 0x00000040980a7825 */ /* 0x040fe200078e00ff */
[----:B-1----:R-:W-:-:S04]  /*2520*/  @P1 LEA R3, P0, R152, R4, 0x5 ;  /* 0x0000000498031211 */ /* 0x002fc800078028ff */
[----:B------:R-:W-:Y:S02]  /*2530*/  @P1 LEA.HI.X R7, R152, R5, R153, 0x5, P0 ;  /* 0x0000000598071211 */ /* 0x000fe400000f2c99 */
[----:B------:R-:W-:-:S04]  /*2540*/  @P1 LEA R2, P0, R3, c[0x0][0x1c8], 0x1 ;  /* 0x0000720003021a11 */ /* 0x000fc800078008ff */
[----:B------:R-:W-:Y:S02]  /*2550*/  @P1 LEA.HI.X R3, R3, c[0x0][0x1cc], R7, 0x1, P0 ;  /* 0x0000730003031a11 */ /* 0x000fe400000f0c07 */
[----:B------:R-:W-:Y:S02]  /*2560*/  ISETP.GE.AND P0, PT, R0, 0x41, PT ;  /* 0x000000410000780c */ /* 0x000fe40003f06270 */
[----:B------:R-:W-:Y:S01]  /*2570*/  MOV R7, R16 ;  /* 0x0000001000077202 */ /* 0x000fe20000000f00 */
[----:B------:R1:W-:Y:S04]  /*2580*/  @P1 LDGSTS.E.BYPASS.LTC128B.128 [R251+0xd100], [R2.64], !P5 ;  /* 0x0d10000002fb1fae */ /* 0x0003e8000e901d46 */
[----:B------:R1:W-:Y:S01]  /*2590*/  @P1 LDGSTS.E.BYPASS.LTC128B.128 [R251+0x10100], [R2.64+0x80], !P3 ;  /* 0x1010008002fb1fae */ /* 0x0003e2000d901d46 */
[----:B------:R-:W-:-:S03]  /*25a0*/  IMAD.WIDE.U32 R6, R8, 0x60, R6 ;  /* 0x0000006008067825 */ /* 0x000fc600078e0006 */
[----:B------:R1:W-:Y:S04]  /*25b0*/  @P1 LDGSTS.E.BYPASS.LTC128B.128 [R251+0x13100], [R2.64+0x100], !P4 ;  /* 0x1310010002fb1fae */ /* 0x0003e8000e101d46 */
[----:B------:R1:W-:Y:S01]  /*25c0*/  @P1 LDGSTS.E.BYPASS.LTC128B.128 [R251+0x16100], [R2.64+0x180], !P6 ;  /* 0x1610018002fb1fae */ /* 0x0003e2000f101d46 */
[----:B------:R-:W-:Y:S02]  /*25d0*/  @P0 IADD3 R8, P1, R4, R10, RZ ;  /* 0x0000000a04080210 */ /* 0x000fe40007f3e0ff */
[----:B------:R-:W-:Y:S02]  /*25e0*/  @P0 ISETP.GE.AND P5, PT, R154, c[0x0][0x1d4], PT ;  /* 0x000075009a000a0c */ /* 0x000fe40003fa6270 */
[----:B-1----:R-:W-:Y:S01]  /*25f0*/  SHF.L.U32 R2, R153, 0x6, RZ ;  /* 0x0000000699027819 */ /* 0x002fe200000006ff */
[----:B------:R-:W-:-:S03]  /*2600*/  IMAD R3, R9, 0x60, RZ ;  /* 0x0000006009037824 */ /* 0x000fc600078e02ff */
[----:B------:R-:W-:Y:S02]  /*2610*/  @P0 IADD3.X R5, R5, R11, R2, P1, !PT ;  /* 0x0000000b05050210 */ /* 0x000fe40000ffe402 */
[----:B------:R-:W-:Y:S02]  /*2620*/  LEA R2, P1, R6, c[0x0][0x1f8], 0x1 ;  /* 0x00007e0006027a11 */ /* 0x000fe400078208ff */
[----:B------:R-:W-:-:S04]  /*2630*/  IADD3 R3, R7, R3, RZ ;  /* 0x0000000307037210 */ /* 0x000fc80007ffe0ff */
[----:B------:R-:W-:Y:S02]  /*2640*/  LEA.HI.X R3, R6, c[0x0][0x1fc], R3, 0x1, P1 ;  /* 0x00007f0006037a11 */ /* 0x000fe400008f0c03 */
[----:B------:R-:W-:-:S04]  /*2650*/  @P0 LEA R4, P1, R8, c[0x0][0x1c8], 0x1 ;  /* 0x0000720008040a11 */ /* 0x000fc800078208ff */
[----:B------:R-:W-:-:S05]  /*2660*/  @P0 LEA.HI.X R5, R8, c[0x0][0x1cc], R5, 0x1, P1 ;  /* 0x0000730008050a11 */ /* 0x000fca00008f0c05 */
[----:B------:R1:W-:Y:S04]  /*2670*/  @P0 LDGSTS.E.BYPASS.LTC128B.128 [R251+0xe100], [R4.64], !P5 ;  /* 0x0e10000004fb0fae */ /* 0x0003e8000e901d46 */
[----:B------:R1:W-:Y:S04]  /*2680*/  @P0 LDGSTS.E.BYPASS.LTC128B.128 [R251+0x11100], [R4.64+0x80], !P3 ;  /* 0x1110008004fb0fae */ /* 0x0003e8000d901d46 */
[----:B------:R1:W-:Y:S04]  /*2690*/  @P0 LDGSTS.E.BYPASS.LTC128B.128 [R251+0x14100], [R4.64+0x100], !P4 ;  /* 0x1410010004fb0fae */ /* 0x0003e8000e101d46 */
[----:B------:R1:W-:Y:S04]  /*26a0*/  @P0 LDGSTS.E.BYPASS.LTC128B.128 [R251+0x17100], [R4.64+0x180], !P6 ;  /* 0x1710018004fb0fae */ /* 0x0003e8000f101d46 */
[----:B------:R-:W0:Y:S01]  /*26b0*/  LDGDEPBAR ;  /* 0x00000000000079af */ /* 0x000e220000000000 */
[----:B------:R-:W-:-:S04]  /*26c0*/  IADD3 R18, P1, P0, R30, 0x80, R2 ;  /* 0x000000801e127810 */ /* 0x000fc8000783e002 */
[----:B------:R-:W-:Y:S02]  /*26d0*/  IADD3.X R19, R29, RZ, R3, P1, P0 ;  /* 0x000000ff1d137210 */ /* 0x000fe40000fe0403 */
[----:B------:R-:W-:-:S04]  /*26e0*/  IADD3 R16, P1, P0, R30, 0x100, R2 ;  /* 0x000001001e107810 */ /* 0x000fc8000783e002 */
[----:B------:R-:W-:Y:S02]  /*26f0*/  IADD3.X R17, R29, RZ, R3, P1, P0 ;  /* 0x000000ff1d117210 */ /* 0x000fe40000fe0403 */
[----:B------:R-:W-:Y:S01]  /*2700*/  IADD3 R10, P1, P0, R30, 0x180, R2 ;  /* 0x000001801e0a7810 */ /* 0x000fe2000783e002 */
[----:B------:R-:W-:-:S04]  /*2710*/  DEPBAR.LE SB0, 0x1 ;  /* 0x000080400000791a */ /* 0x000fc80000000000 */
[----:B------:R-:W-:-:S04]  /*2720*/  DEPBAR.LE SB0, 0x0 ;  /* 0x000080000000791a */ /* 0x000fc80000000000 */
[----:B------:R-:W-:Y:S01]  /*2730*/  BAR.SYNC.DEFER_BLOCKING 0x0 ;  /* 0x0000000000007b1d */ /* 0x000fe20000010000 */
[----:B-1----:R-:W-:Y:S02]  /*2740*/  LOP3.LUT R4, R28, 0x1, RZ, 0xc0, !PT ;  /* 0x000000011c047812 */ /* 0x002fe400078ec0ff */
[----:B------:R-:W-:Y:S02]  /*2750*/  IADD3.X R11, R29, RZ, R3, P1, P0 ;  /* 0x000000ff1d0b7210 */ /* 0x000fe40000fe0403 */
[----:B------:R-:W-:-:S04]  /*2760*/  ISETP.NE.U32.AND P1, PT, R4, 0x1, PT ;  /* 0x000000010400780c */ /* 0x000fc80003f25070 */
[----:B------:R-:W-:Y:S02]  /*2770*/  ISETP.LT.OR P0, PT, R0, 0x1, P1 ;  /* 0x000000010000780c */ /* 0x000fe40000f01670 */
[----:B------:R-:W-:Y:S01]  /*2780*/  LOP3.LUT P4, RZ, R28, 0x2, RZ, 0xc0, !PT ;  /* 0x000000021cff7812 */ /* 0x000fe2000788c0ff */
[----:B------:R-:W-:Y:S04]  /*2790*/  LDSM.16.M88.4 R4, [R223] ;  /* 0x00000000df04783b */ /* 0x000fe80000000200 */
[----:B------:R-:W1:Y:S04]  /*27a0*/  LDSM.16.M88.4 R24, [R216] ;  /* 0x00000000d818783b */ /* 0x000e680000000200 */
[----:B------:R-:W2:Y:S04]  /*27b0*/  LDSM.16.M88.4 R20, [R216+0x800] ;  /* 0x00080000d814783b */ /* 0x000ea80000000200 */
[----:B------:R-:W3:Y:S04]  /*27c0*/  LDSM.16.M88.4 R40, [R216+0x1000] ;  /* 0x00100000d828783b */ /* 0x000ee80000000200 */
[----:B------:R-:W4:Y:S04]  /*27d0*/  LDSM.16.M88.4 R44, [R216+0x1800] ;  /* 0x00180000d82c783b */ /* 0x000f280000000200 */
[----:B------:R-:W5:Y:S04]  /*27e0*/  LDSM.16.M88.4 R48, [R216+0x2000] ;  /* 0x00200000d830783b */ /* 0x000f680000000200 */
[----:B------:R-:W-:Y:S04]  /*27f0*/  LDSM.16.M88.4 R60, [R216+0x2800] ;  /* 0x00280000d83c783b */ /* 0x000fe80000000200 */
[----:B------:R-:W-:Y:S04]  /*2800*/  LDSM.16.M88.4 R12, [R224] ;  /* 0x00000000e00c783b */ /* 0x000fe80000000200 */
[----:B------:R-:W-:Y:S04]  /*2810*/  LDSM.16.M88.4 R52, [R227] ;  /* 0x00000000e334783b */ /* 0x000fe80000000200 */
[----:B------:R-:W1:Y:S04]  /*2820*/  LDSM.16.M88.4 R64, [R250] ;  /* 0x00000000fa40783b */ /* 0x000e680000000200 */
[----:B------:R-:W-:Y:S04]  /*2830*/  LDSM.16.M88.4 R76, [R249] ;  /* 0x00000000f94c783b */ /* 0x000fe80000000200 */
[----:B------:R-:W1:Y:S04]  /*2840*/  LDSM.16.M88.4 R92, [R248] ;  /* 0x00000000f85c783b */ /* 0x000e680000000200 */
[----:B------:R-:W-:Y:S04]  /*2850*/  LDSM.16.M88.4 R96, [R247] ;  /* 0x00000000f760783b */ /* 0x000fe80000000200 */
        /* <DEDUP_REMOVED lines=8> */
[----:B------:R-:W-:-:S13]  /*28e0*/  ISETP.LT.OR P0, PT, R0, 0x1, !P3 ;  /* 0x000000010000780c */ /* 0x000fda0005f01670 */
[----:B------:R1:W-:Y:S01]  /*28f0*/  LDGSTS.E.BYPASS.LTC128B.128 [R251+0x6100], [R2.64+0x100], !P0 ;  /* 0x0610010002fb7fae */ /* 0x0003e2000c101d46 */
[----:B------:R-:W-:-:S13]  /*2900*/  ISETP.LT.OR P0, PT, R0, 0x1, !P2 ;  /* 0x000000010000780c */ /* 0x000fda0005701670 */
[----:B------:R1:W-:Y:S01]  /*2910*/  LDGSTS.E.BYPASS.LTC128B.128 [R251+0x9100], [R2.64+0x180], !P0 ;  /* 0x0910018002fb7fae */ /* 0x0003e2000c101d46 */
[----:B------:R-:W-:-:S04]  /*2920*/  IADD3 R8, P0, R30, R2, RZ ;  /* 0x000000021e087210 */ /* 0x000fc80007f1e0ff */
[----:B------:R-:W-:Y:S02]  /*2930*/  IADD3.X R9, R29, R3, RZ, P0, !PT ;  /* 0x000000031d097210 */ /* 0x000fe400007fe4ff */
[----:B-1----:R-:W-:-:S04]  /*2940*/  IADD3 R2, P0, R8, R30, RZ ;  /* 0x0000001e08027210 */ /* 0x002fc80007f1e0ff */
[----:B------:R-:W-:Y:S02]  /*2950*/  IADD3.X R3, R9, R29, RZ, P0, !PT ;  /* 0x0000001d09037210 */ /* 0x000fe400007fe4ff */
[----:B------:R-:W-:-:S13]  /*2960*/  ISETP.LT.OR P0, PT, R0, 0x21, P1 ;  /* 0x000000210000780c */ /* 0x000fda0000f01670 */
[----:B------:R4:W-:Y:S01]  /*2970*/  LDGSTS.E.BYPASS.LTC128B.128 [R251+0x1100], [R8.64], !P0 ;  /* 0x0110000008fb7fae */ /* 0x0009e2000c101d46 */
[----:B------:R-:W-:-:S13]  /*2980*/  ISETP.LT.OR P0, PT, R0, 0x21, !P4 ;  /* 0x000000210000780c */ /* 0x000fda0006701670 */
[----:B------:R3:W-:Y:S01]  /*2990*/  LDGSTS.E.BYPASS.LTC128B.128 [R251+0x4100], [R18.64], !P0 ;  /* 0x0410000012fb7fae */ /* 0x0007e2000c101d46 */
[----:B------:R-:W-:-:S13]  /*29a0*/  ISETP.LT.OR P0, PT, R0, 0x21, !P3 ;  /* 0x000000210000780c */ /* 0x000fda0005f01670 */
[----:B------:R3:W-:Y:S01]  /*29b0*/  LDGSTS.E.BYPASS.LTC128B.128 [R251+0x7100], [R16.64], !P0 ;  /* 0x0710000010fb7fae */ /* 0x0007e2000c101d46 */
[----:B------:R-:W-:-:S13]  /*29c0*/  ISETP.LT.OR P0, PT, R0, 0x21, !P2 ;  /* 0x000000210000780c */ /* 0x000fda0005701670 */
[----:B------:R4:W-:Y:S01]  /*29d0*/  LDGSTS.E.BYPASS.LTC128B.128 [R251+0xa100], [R10.64], !P0 ;  /* 0x0a1000000afb7fae */ /* 0x0009e2000c101d46 */
[C---:B------:R-:W-:Y:S01]  /*29e0*/  ISETP.LT.OR P0, PT, R0.reuse, 0x41, P1 ;  /* 0x000000410000780c */ /* 0x040fe20000f01670 */
[C---:B------:R-:W-:Y:S08]  /*29f0*/  HMMA.16816.F32 R36, R4.reuse, R24, RZ ;  /* 0x000000180424723c */ /* 0x040ff000000018ff */
[----:B------:R-:W-:Y:S04]  /*2a00*/  HMMA.16816.F32 R32, R4, R26, RZ ;  /* 0x0000001a0420723c */ /* 0x000fe800000018ff */
[----:B------:R1:W-:Y:S01]  /*2a10*/  LDGSTS.E.BYPASS.LTC128B.128 [R251+0x2100], [R2.64], !P0 ;  /* 0x0210000002fb7fae */ /* 0x0003e2000c101d46 */
[----:B------:R-:W-:-:S03]  /*2a20*/  ISETP.LT.OR P0, PT, R0, 0x41, !P4 ;  /* 0x000000410000780c */ /* 0x000fc60006701670 */
[C---:B--2---:R-:W-:Y:S08]  /*2a30*/  HMMA.16816.F32 R28, R4.reuse, R20, RZ ;  /* 0x00000014041c723c */ /* 0x044ff000000018ff */
[C---:B------:R-:W-:Y:S08]  /*2a40*/  HMMA.16816.F32 R24, R4.reuse, R22, RZ ;  /* 0x000000160418723c */ /* 0x040ff000000018ff */
[C---:B---3--:R-:W-:Y:S01]  /*2a50*/  HMMA.16816.F32 R16, R4.reuse, R42, RZ ;  /* 0x0000002a0410723c */ /* 0x048fe200000018ff */
[----:B------:R1:W-:Y:S07]  /*2a60*/  LDGSTS.E.BYPASS.LTC128B.128 [R251+0x5100], [R2.64+0x80], !P0 ;  /* 0x0510008002fb7fae */ /* 0x0003ee000c101d46 */
[C---:B------:R-:W-:Y:S08]  /*2a70*/  HMMA.16816.F32 R20, R4.reuse, R40, RZ ;  /* 0x000000280414723c */ /* 0x040ff000000018ff */
[C---:B----4-:R-:W-:Y:S08]  /*2a80*/  HMMA.16816.F32 R8, R4.reuse, R44, RZ ;  /* 0x0000002c0408723c */ /* 0x050ff000000018ff */
[----:B------:R-:W-:Y:S01]  /*2a90*/  HMMA.16816.F32 R40, R4, R46, RZ ;  /* 0x0000002e0428723c */ /* 0x000fe200000018ff */
[----:B------:R-:W-:-:S02]  /*2aa0*/  ISETP.LT.OR P1, PT, R0, 0x41, !P3 ;  /* 0x000000410000780c */ /* 0x000fc40005f21670 */
[----:B------:R-:W-:-:S05]  /*2ab0*/  ISETP.LT.OR P0, PT, R0, 0x41, !P2 ;  /* 0x000000410000780c */ /* 0x000fca0005701670 */
[C---:B-----5:R-:W-:Y:S06]  /*2ac0*/  HMMA.16816.F32 R56, R4.reuse, R48, RZ ;  /* 0x000000300438723c */ /* 0x060fec00000018ff */
[----:B------:R1:W-:Y:S02]  /*2ad0*/  LDGSTS.E.BYPASS.LTC128B.128 [R251+0x8100], [R2.64+0x100], !P1 ;  /* 0x0810010002fb7fae */ /* 0x0003e4000c901d46 */
[----:B------:R-:W-:Y:S02]  /*2ae0*/  HMMA.16816.F32 R84, R4, R50, RZ ;  /* 0x000000320454723c */ /* 0x000fe400000018ff */
[----:B------:R1:W-:Y:S04]  /*2af0*/  LDGSTS.E.BYPASS.LTC128B.128 [R251+0xb100], [R2.64+0x180], !P0 ;  /* 0x0b10018002fb7fae */ /* 0x0003e8000c101d46 */
[----:B------:R-:W-:Y:S02]  /*2b00*/  LDSM.16.M88.4 R44, [R222] ;  /* 0x00000000de2c783b */ /* 0x000fe40000000200 */
[C---:B------:R-:W-:Y:S02]  /*2b10*/  HMMA.16816.F32 R68, R12.reuse, R64, R28 ;  /* 0x000000400c44723c */ /* 0x040fe4000000181c */
[----:B------:R-:W-:Y:S04]  /*2b20*/  LDSM.16.M88.4 R28, [R222+0x2000] ;  /* 0x00200000de1c783b */ /* 0x000fe80000000200 */
[----:B------:R-:W-:Y:S02]  /*2b30*/  LDSM.16.M88.4 R100, [R222+0x2800] ;  /* 0x00280000de64783b */ /* 0x000fe40000000200 */
[C---:B------:R-:W-:Y:S02]  /*2b40*/  HMMA.16816.F32 R64, R12.reuse, R66, R24 ;  /* 0x000000420c40723c */ /* 0x040fe40000001818 */
[----:B------:R-:W-:Y:S04]  /*2b50*/  LDSM.16.M88.4 R108, [R219+0x1000] ;  /* 0x00100000db6c783b */ /* 0x000fe80000000200 */
[----:B------:R-:W-:Y:S02]  /*2b60*/  LDSM.16.M88.4 R116, [R219+0x1800] ;  /* 0x00180000db74783b */ /* 0x000fe40000000200 */
[C---:B------:R-:W-:Y:S02]  /*2b70*/  HMMA.16816.F32 R48, R12.reuse, R92, R8 ;  /* 0x0000005c0c30723c */ /* 0x040fe40000001808 */
[----:B------:R-:W2:Y:S04]  /*2b80*/  LDSM.16.M88.4 R8, [R226] ;  /* 0x00000000e208783b */ /* 0x000ea80000000200 */
[----:B------:R-:W-:Y:S02]  /*2b90*/  LDSM.16.M88.4 R112, [R216+0x3800] ;  /* 0x00380000d870783b */ /* 0x000fe40000000200 */
[C---:B------:R-:W-:Y:S02]  /*2ba0*/  HMMA.16816.F32 R24, R12.reuse, R94, R40 ;  /* 0x0000005e0c18723c */ /* 0x040fe40000001828 */
[----:B------:R-:W3:Y:S04]  /*2bb0*/  LDSM.16.M88.4 R40, [R222+0x800] ;  /* 0x00080000de28783b */ /* 0x000ee80000000200 */
[----:B------:R-:W-:Y:S02]  /*2bc0*/  LDSM.16.M88.4 R120, [R216+0x4000] ;  /* 0x00400000d878783b */ /* 0x000fe40000000200 */
[C---:B------:R-:W-:Y:S02]  /*2bd0*/  HMMA.16816.F32 R80, R12.reuse, R52, R36 ;  /* 0x000000340c50723c */ /* 0x040fe40000001824 */
[----:B------:R-:W4:Y:S04]  /*2be0*/  LDSM.16.M88.4 R36, [R222+0x1000] ;  /* 0x00100000de24783b */ /* 0x000f280000000200 */
[----:B------:R-:W-:Y:S02]  /*2bf0*/  LDSM.16.M88.4 R132, [R219+0x6800] ;  /* 0x00680000db84783b */ /* 0x000fe40000000200 */
[----:B------:R-:W-:Y:S02]  /*2c00*/  HMMA.16816.F32 R72, R12, R54, R32 ;  /* 0x000000360c48723c */ /* 0x000fe40000001820 */
[----:B------:R-:W5:Y:S04]  /*2c10*/  LDSM.16.M88.4 R32, [R222+0x1800] ;  /* 0x00180000de20783b */ /* 0x000f680000000200 */
[----:B------:R-:W-:Y:S02]  /*2c20*/  LDSM.16.M88.4 R140, [R233] ;  /* 0x00000000e98c783b */ /* 0x000fe40000000200 */
[C---:B------:R-:W-:Y:S02]  /*2c30*/  HMMA.16816.F32 R88, R4.reuse, R60, RZ ;  /* 0x0000003c0458723c */ /* 0x040fe400000018ff */
[----:B------:R-:W-:Y:S04]  /*2c40*/  LDSM.16.M88.4 R144, [R222+0x9000] ;  /* 0x00900000de90783b */ /* 0x000fe80000000200 */
[----:B------:R-:W-:Y:S02]  /*2c50*/  LDSM.16.M88.4 R128, [R232] ;  /* 0x00000000e880783b */ /* 0x000fe40000000200 */
[----:B------:R-:W-:Y:S02]  /*2c60*/  HMMA.16816.F32 R4, R4, R62, RZ ;  /* 0x0000003e0404723c */ /* 0x000fe400000018ff */
[----:B------:R-:W-:Y:S04]  /*2c70*/  LDSM.16.M88.4 R136, [R219+0x9000] ;  /* 0x00900000db88783b */ /* 0x000fe80000000200 */
[----:B------:R-:W0:Y:S02]  /*2c80*/  LDGDEPBAR ;  /* 0x00000000000079af */ /* 0x000e240000000000 */
[C---:B------:R-:W-:Y:S08]  /*2c90*/  HMMA.16816.F32 R52, R12.reuse, R78, R16 ;  /* 0x0000004e0c34723c */ /* 0x040ff00000001810 */
[C---:B------:R-:W-:Y:S08]  /*2ca0*/  HMMA.16816.F32 R60, R12.reuse, R76, R20 ;  /* 0x0000004c0c3c723c */ /* 0x040ff00000001814 */
[C---:B------:R-:W-:Y:S08]  /*2cb0*/  HMMA.16816.F32 R92, R12.reuse, R104, R88 ;  /* 0x000000680c5c723c */ /* 0x040ff00000001858 */
[C---:B------:R-:W-:Y:S08]  /*2cc0*/  HMMA.16816.F32 R20, R12.reuse, R96, R56 ;  /* 0x000000600c14723c */ /* 0x040ff00000001838 */
[C---:B------:R-:W-:Y:S01]  /*2cd0*/  HMMA.16816.F32 R16, R12.reuse, R98, R84 ;  /* 0x000000620c10723c */ /* 0x040fe20000001854 */
[----:B------:R-:W-:Y:S07]  /*2ce0*/  LDSM.16.M88.4 R96, [R219] ;  /* 0x00000000db60783b */ /* 0x000fee0000000200 */
[----:B------:R-:W-:Y:S01]  /*2cf0*/  HMMA.16816.F32 R88, R12, R106, R4 ;  /* 0x0000006a0c58723c */ /* 0x000fe20000001804 */
[----:B------:R-:W-:Y:S04]  /*2d00*/  LDSM.16.M88.4 R4, [R225] ;  /* 0x00000000e104783b */ /* 0x000fe80000000200 */
[----:B------:R-:W1:Y:S03]  /*2d10*/  LDSM.16.M88.4 R104, [R219+0x800] ;  /* 0x00080000db68783b */ /* 0x000e660000000200 */
[C---:B--2---:R-:W-:Y:S08]  /*2d20*/  HMMA.16816.F32 R84, R8.reuse, R44, R80 ;  /* 0x0000002c0854723c */ /* 0x044ff00000001850 */
[C---:B------:R-:W-:Y:S08]  /*2d30*/  HMMA.16816.F32 R80, R8.reuse, R46, R72 ;  /* 0x0000002e0850723c */ /* 0x040ff00000001848 */
[C---:B---3--:R-:W-:Y:S08]  /*2d40*/  HMMA.16816.F32 R12, R8.reuse, R42, R64 ;  /* 0x0000002a080c723c */ /* 0x048ff00000001840 */
[C---:B----4-:R-:W-:Y:S01]  /*2d50*/  HMMA.16816.F32 R72, R8.reuse, R38, R52 ;  /* 0x000000260848723c */ /* 0x050fe20000001834 */
[----:B------:R-:W2:Y:S07]  /*2d60*/  LDSM.16.M88.4 R52, [R219+0x2000] ;  /* 0x00200000db34783b */ /* 0x000eae0000000200 */
[C---:B-----5:R-:W-:Y:S01]  /*2d70*/  HMMA.16816.F32 R64, R8.reuse, R32, R48 ;  /* 0x000000200840723c */ /* 0x060fe20000001830 */
[----:B------:R-:W3:Y:S07]  /*2d80*/  LDSM.16.M88.4 R48, [R219+0x2800] ;  /* 0x00280000db30783b */ /* 0x000eee0000000200 */
[C---:B------:R-:W-:Y:S08]  /*2d90*/  HMMA.16816.F32 R76, R8.reuse, R40, R68 ;  /* 0x00000028084c723c */ /* 0x040ff00000001844 */
[C---:B------:R-:W-:Y:S01]  /*2da0*/  HMMA.16816.F32 R68, R8.reuse, R36, R60 ;  /* 0x000000240844723c */ /* 0x040fe2000000183c */
[----:B------:R-:W-:Y:S07]  /*2db0*/  LDSM.16.M88.4 R36, [R216+0x3000] ;  /* 0x00300000d824783b */ /* 0x000fee0000000200 */
[C---:B------:R-:W-:Y:S08]  /*2dc0*/  HMMA.16816.F32 R60, R8.reuse, R34, R24 ;  /* 0x00000022083c723c */ /* 0x040ff00000001818 */
[C---:B------:R-:W-:Y:S08]  /*2dd0*/  HMMA.16816.F32 R56, R8.reuse, R28, R20 ;  /* 0x0000001c0838723c */ /* 0x040ff00000001814 */
[C---:B------:R-:W-:Y:S01]  /*2de0*/  HMMA.16816.F32 R44, R8.reuse, R30, R16 ;  /* 0x0000001e082c723c */ /* 0x040fe20000001810 */
[----:B------:R-:W4:Y:S07]  /*2df0*/  LDSM.16.M88.4 R16, [R223+0x4000] ;  /* 0x00400000df10783b */ /* 0x000f2e0000000200 */
[C---:B------:R-:W-:Y:S01]  /*2e00*/  HMMA.16816.F32 R40, R8.reuse, R100, R92 ;  /* 0x000000640828723c */ /* 0x040fe2000000185c */
[----:B------:R-:W-:Y:S07]  /*2e10*/  LDSM.16.M88.4 R92, [R216+0x4800] ;  /* 0x00480000d85c783b */ /* 0x000fee0000000200 */
[----:B------:R-:W-:Y:S08]  /*2e20*/  HMMA.16816.F32 R32, R8, R102, R88 ;  /* 0x000000660820723c */ /* 0x000ff00000001858 */
[C---:B-1----:R-:W-:Y:S08]  /*2e30*/  HMMA.16816.F32 R12, R4.reuse, R106, R12 ;  /* 0x0000006a040c723c */ /* 0x042ff0000000180c */
[C---:B------:R-:W-:Y:S08]  /*2e40*/  HMMA.16816.F32 R28, R4.reuse, R96, R84 ;  /* 0x00000060041c723c */ /* 0x040ff00000001854 */
[C---:B------:R-:W-:Y:S08]  /*2e50*/  HMMA.16816.F32 R20, R4.reuse, R104, R76 ;  /* 0x000000680414723c */ /* 0x040ff0000000184c */
[C---:B------:R-:W-:Y:S08]  /*2e60*/  HMMA.16816.F32 R24, R4.reuse, R98, R80 ;  /* 0x000000620418723c */ /* 0x040ff00000001850 */
[C---:B------:R-:W-:Y:S08]  /*2e70*/  HMMA.16816.F32 R8, R4.reuse, R108, R68 ;  /* 0x0000006c0408723c */ /* 0x040ff00000001844 */
[C---:B------:R-:W-:Y:S08]  /*2e80*/  HMMA.16816.F32 R72, R4.reuse, R110, R72 ;  /* 0x0000006e0448723c */ /* 0x040ff00000001848 */
[C---:B------:R-:W-:Y:S08]  /*2e90*/  HMMA.16816.F32 R84, R4.reuse, R116, R64 ;  /* 0x000000740454723c */ /* 0x040ff00000001840 */
[C---:B------:R-:W-:Y:S01]  /*2ea0*/  HMMA.16816.F32 R76, R4.reuse, R118, R60 ;  /* 0x00000076044c723c */ /* 0x040fe2000000183c */
[----:B------:R-:W1:Y:S04]  /*2eb0*/  LDSM.16.M88.4 R116, [R216+0x5000] ;  /* 0x00500000d874783b */ /* 0x000e680000000200 */
[----:B------:R-:W5:Y:S03]  /*2ec0*/  LDSM.16.M88.4 R60, [R216+0x5800] ;  /* 0x00580000d83c783b */ /* 0x000f660000000200 */
[C---:B--2---:R-:W-:Y:S01]  /*2ed0*/  HMMA.16816.F32 R108, R4.reuse, R52, R56 ;  /* 0x00000034046c723c */ /* 0x044fe20000001838 */
[----:B------:R-:W-:Y:S07]  /*2ee0*/  LDSM.16.M88.4 R56, [R245] ;  /* 0x00000000f538783b */ /* 0x000fee0000000200 */
[C---:B------:R-:W-:Y:S01]  /*2ef0*/  HMMA.16816.F32 R100, R4.reuse, R54, R44 ;  /* 0x000000360464723c */ /* 0x040fe2000000182c */
[----:B------:R-:W-:Y:S04]  /*2f00*/  LDSM.16.M88.4 R52, [R244] ;  /* 0x00000000f434783b */ /* 0x000fe80000000200 */
[----:B------:R-:W-:Y:S03]  /*2f10*/  LDSM.16.M88.4 R44, [R242] ;  /* 0x00000000f22c783b */ /* 0x000fe60000000200 */
[C---:B---3--:R-:W-:Y:S01]  /*2f20*/  HMMA.16816.F32 R104, R4.reuse, R48, R40 ;  /* 0x000000300468723c */ /* 0x048fe20000001828 */
[----:B------:R-:W-:Y:S07]  /*2f30*/  LDSM.16.M88.4 R40, [R241] ;  /* 0x00000000f128783b */ /* 0x000fee0000000200 */
[----:B------:R-:W-:Y:S01]  /*2f40*/  HMMA.16816.F32 R96, R4, R50, R32 ;  /* 0x000000320460723c */ /* 0x000fe20000001820 */
[----:B------:R-:W2:Y:S04]  /*2f50*/  LDSM.16.M88.4 R4, [R224+0x4000] ;  /* 0x00400000e004783b */ /* 0x000ea80000000200 */
[----:B------:R-:W3:Y:S03]  /*2f60*/  LDSM.16.M88.4 R48, [R243] ;  /* 0x00000000f330783b */ /* 0x000ee60000000200 */
[C---:B----4-:R-:W-:Y:S01]  /*2f70*/  HMMA.16816.F32 R64, R16.reuse, R114, R12 ;  /* 0x000000721040723c */ /* 0x050fe2000000180c */
[----:B------:R-:W-:Y:S07]  /*2f80*/  LDSM.16.M88.4 R12, [R226+0x4000] ;  /* 0x00400000e20c783b */ /* 0x000fee0000000200 */
[C---:B------:R-:W-:Y:S01]  /*2f90*/  HMMA.16816.F32 R68, R16.reuse, R112, R20 ;  /* 0x000000701044723c */ /* 0x040fe20000001814 */
[----:B------:R-:W-:Y:S07]  /*2fa0*/  LDSM.16.M88.4 R112, [R222+0x3000] ;  /* 0x00300000de70783b */ /* 0x000fee0000000200 */
[C---:B------:R-:W-:Y:S08]  /*2fb0*/  HMMA.16816.F32 R80, R16.reuse, R38, R24 ;  /* 0x000000261050723c */ /* 0x040ff00000001818 */
[C---:B------:R-:W-:Y:S08]  /*2fc0*/  HMMA.16816.F32 R88, R16.reuse, R36, R28 ;  /* 0x000000241058723c */ /* 0x040ff0000000181c */
[C---:B------:R-:W-:Y:S08]  /*2fd0*/  HMMA.16816.F32 R32, R16.reuse, R122, R72 ;  /* 0x0000007a1020723c */ /* 0x040ff00000001848 */
[C---:B------:R-:W-:Y:S08]  /*2fe0*/  HMMA.16816.F32 R36, R16.reuse, R120, R8 ;  /* 0x000000781024723c */ /* 0x040ff00000001808 */
[C---:B-1----:R-:W-:Y:S01]  /*2ff0*/  HMMA.16816.F32 R20, R16.reuse, R116, R108 ;  /* 0x000000741014723c */ /* 0x042fe2000000186c */
[----:B------:R-:W1:Y:S07]  /*3000*/  LDSM.16.M88.4 R108, [R240] ;  /* 0x00000000f06c783b */ /* 0x000e6e0000000200 */
[C---:B-----5:R-:W-:Y:S08]  /*3010*/  HMMA.16816.F32 R72, R16.reuse, R60, R104 ;  /* 0x0000003c1048723c */ /* 0x060ff00000001868 */
[C---:B------:R-:W-:Y:S08]  /*3020*/  HMMA.16816.F32 R28, R16.reuse, R92, R84 ;  /* 0x0000005c101c723c */ /* 0x040ff00000001854 */
[C---:B------:R-:W-:Y:S08]  /*3030*/  HMMA.16816.F32 R24, R16.reuse, R94, R76 ;  /* 0x0000005e1018723c */ /* 0x040ff0000000184c */
[----:B------:R-:W-:Y:S08]  /*3040*/  HMMA.16816.F32 R8, R16, R118, R100 ;  /* 0x000000761008723c */ /* 0x000ff00000001864 */
[----:B--2---:R-:W-:Y:S01]  /*3050*/  HMMA.16816.F32 R104, R4, R54, R64 ;  /* 0x000000360468723c */ /* 0x004fe20000001840 */
[----:B------:R-:W2:Y:S07]  /*3060*/  LDSM.16.M88.4 R64, [R222+0x3800] ;  /* 0x00380000de40783b */ /* 0x000eae0000000200 */
[----:B------:R-:W-:Y:S01]  /*3070*/  HMMA.16816.F32 R16, R16, R62, R96 ;  /* 0x0000003e1010723c */ /* 0x000fe20000001860 */
[----:B------:R-:W4:Y:S07]  /*3080*/  LDSM.16.M88.4 R60, [R222+0x4000] ;  /* 0x00400000de3c783b */ /* 0x000f2e0000000200 */
[C---:B------:R-:W-:Y:S08]  /*3090*/  HMMA.16816.F32 R100, R4.reuse, R52, R68 ;  /* 0x000000340464723c */ /* 0x040ff00000001844 */
[C---:B------:R-:W-:Y:S08]  /*30a0*/  HMMA.16816.F32 R92, R4.reuse, R58, R80 ;  /* 0x0000003a045c723c */ /* 0x040ff00000001850 */
[C---:B------:R-:W-:Y:S01]  /*30b0*/  HMMA.16816.F32 R84, R4.reuse, R44, R28 ;  /* 0x0000002c0454723c */ /* 0x040fe2000000181c */
[----:B------:R-:W-:Y:S07]  /*30c0*/  LDSM.16.M88.4 R28, [R219+0x3800] ;  /* 0x00380000db1c783b */ /* 0x000fee0000000200 */
[C---:B------:R-:W-:Y:S01]  /*30d0*/  HMMA.16816.F32 R80, R4.reuse, R46, R24 ;  /* 0x0000002e0450723c */ /* 0x040fe20000001818 */
[----:B------:R-:W5:Y:S07]  /*30e0*/  LDSM.16.M88.4 R44, [R222+0x5000] ;  /* 0x00500000de2c783b */ /* 0x000f6e0000000200 */
[C---:B------:R-:W-:Y:S01]  /*30f0*/  HMMA.16816.F32 R52, R4.reuse, R42, R8 ;  /* 0x0000002a0434723c */ /* 0x040fe20000001808 */
[----:B------:R-:W2:Y:S07]  /*3100*/  LDSM.16.M88.4 R8, [R225+0x4000] ;  /* 0x00400000e108783b */ /* 0x000eae0000000200 */
[C---:B------:R-:W-:Y:S01]  /*3110*/  HMMA.16816.F32 R76, R4.reuse, R56, R88 ;  /* 0x00000038044c723c */ /* 0x040fe20000001858 */
[----:B------:R-:W4:Y:S07]  /*3120*/  LDSM.16.M88.4 R56, [R222+0x4800] ;  /* 0x00480000de38783b */ /* 0x000f2e0000000200 */
[C---:B------:R-:W-:Y:S01]  /*3130*/  HMMA.16816.F32 R68, R4.reuse, R40, R20 ;  /* 0x000000280444723c */ /* 0x040fe20000001814 */
[----:B------:R-:W4:Y:S07]  /*3140*/  LDSM.16.M88.4 R40, [R222+0x5800] ;  /* 0x00580000de28783b */ /* 0x000f2e0000000200 */
[C---:B---3--:R-:W-:Y:S01]  /*3150*/  HMMA.16816.F32 R88, R4.reuse, R50, R32 ;  /* 0x000000320458723c */ /* 0x048fe20000001820 */
[----:B------:R-:W3:Y:S07]  /*3160*/  LDSM.16.M88.4 R32, [R219+0x3000] ;  /* 0x00300000db20783b */ /* 0x000eee0000000200 */
[C---:B------:R-:W-:Y:S08]  /*3170*/  HMMA.16816.F32 R96, R4.reuse, R48, R36 ;  /* 0x000000300460723c */ /* 0x040ff00000001824 */
[----:B-1----:R-:W-:Y:S08]  /*3180*/  HMMA.16816.F32 R36, R4, R110, R16 ;  /* 0x0000006e0424723c */ /* 0x002ff00000001810 */
[----:B--2---:R-:W-:Y:S01]  /*3190*/  HMMA.16816.F32 R16, R12, R64, R100 ;  /* 0x000000400c10723c */ /* 0x004fe20000001864 */
[----:B------:R-:W1:Y:S07]  /*31a0*/  LDSM.16.M88.4 R100, [R219+0x4800] ;  /* 0x00480000db64783b */ /* 0x000e6e0000000200 */
[----:B------:R-:W-:Y:S01]  /*31b0*/  HMMA.16816.F32 R48, R4, R108, R72 ;  /* 0x0000006c0430723c */ /* 0x000fe20000001848 */
[----:B------:R-:W2:Y:S07]  /*31c0*/  LDSM.16.M88.4 R72, [R219+0x4000] ;  /* 0x00400000db48783b */ /* 0x000eae0000000200 */
[C---:B------:R-:W-:Y:S08]  /*31d0*/  HMMA.16816.F32 R20, R12.reuse, R114, R92 ;  /* 0x000000720c14723c */ /* 0x040ff0000000185c */
[C---:B------:R-:W-:Y:S08]  /*31e0*/  HMMA.16816.F32 R4, R12.reuse, R66, R104 ;  /* 0x000000420c04723c */ /* 0x040ff00000001868 */
[C---:B------:R-:W-:Y:S08]  /*31f0*/  HMMA.16816.F32 R24, R12.reuse, R112, R76 ;  /* 0x000000700c18723c */ /* 0x040ff0000000184c */
[C---:B----4-:R-:W-:Y:S08]  /*3200*/  HMMA.16816.F32 R64, R12.reuse, R60, R96 ;  /* 0x0000003c0c40723c */ /* 0x050ff00000001860 */
[C---:B------:R-:W-:Y:S08]  /*3210*/  HMMA.16816.F32 R60, R12.reuse, R62, R88 ;  /* 0x0000003e0c3c723c */ /* 0x040ff00000001858 */
[----:B-----5:R-:W-:Y:S08]  /*3220*/  HMMA.16816.F32 R108, R12, R44, R68 ;  /* 0x0000002c0c6c723c */ /* 0x020ff00000001844 */
[----:B------:R-:W-:Y:S01]  /*3230*/  HMMA.16816.F32 R76, R8, R28, R16 ;  /* 0x0000001c084c723c */ /* 0x000fe20000001810 */
[----:B------:R-:W4:Y:S07]  /*3240*/  LDSM.16.M88.4 R16, [R219+0x5000] ;  /* 0x00500000db10783b */ /* 0x000f2e0000000200 */
[C---:B------:R-:W-:Y:S08]  /*3250*/  HMMA.16816.F32 R88, R12.reuse, R56, R84 ;  /* 0x000000380c58723c */ /* 0x040ff00000001854 */
[C---:B------:R-:W-:Y:S01]  /*3260*/  HMMA.16816.F32 R80, R12.reuse, R58, R80 ;  /* 0x0000003a0c50723c */ /* 0x040fe20000001850 */
[----:B------:R-:W-:Y:S07]  /*3270*/  LDSM.16.M88.4 R56, [R216+0x6800] ;  /* 0x00680000d838783b */ /* 0x000fee0000000200 */
[C---:B------:R-:W-:Y:S01]  /*3280*/  HMMA.16816.F32 R68, R12.reuse, R46, R52 ;  /* 0x0000002e0c44723c */ /* 0x040fe20000001834 */
[----:B------:R-:W-:Y:S07]  /*3290*/  LDSM.16.M88.4 R52, [R216+0x7000] ;  /* 0x00700000d834783b */ /* 0x000fee0000000200 */
[C---:B------:R-:W-:Y:S01]  /*32a0*/  HMMA.16816.F32 R104, R12.reuse, R40, R48 ;  /* 0x000000280c68723c */ /* 0x040fe20000001830 */
[----:B------:R-:W-:Y:S07]  /*32b0*/  LDSM.16.M88.4 R48, [R216+0x7800] ;  /* 0x00780000d830783b */ /* 0x000fee0000000200 */
[----:B------:R-:W-:Y:S01]  /*32c0*/  HMMA.16816.F32 R96, R12, R42, R36 ;  /* 0x0000002a0c60723c */ /* 0x000fe20000001824 */
[----:B------:R-:W5:Y:S07]  /*32d0*/  LDSM.16.M88.4 R12, [R219+0x5800] ;  /* 0x00580000db0c783b */ /* 0x000f6e0000000200 */
[C---:B---3--:R-:W-:Y:S01]  /*32e0*/  HMMA.16816.F32 R84, R8.reuse, R34, R20 ;  /* 0x000000220854723c */ /* 0x048fe20000001814 */
[----:B------:R-:W-:Y:S07]  /*32f0*/  LDSM.16.M88.4 R20, [R216+0x6000] ;  /* 0x00600000d814783b */ /* 0x000fee0000000200 */
[C---:B------:R-:W-:Y:S01]  /*3300*/  HMMA.16816.F32 R44, R8.reuse, R30, R4 ;  /* 0x0000001e082c723c */ /* 0x040fe20000001804 */
[----:B------:R-:W3:Y:S04]  /*3310*/  LDSM.16.M88.4 R4, [R223+0x8000] ;  /* 0x00800000df04783b */ /* 0x000ee80000000200 */
[----:B------:R-:W-:Y:S03]  /*3320*/  LDSM.16.M88.4 R28, [R224+0x8000] ;  /* 0x00800000e01c783b */ /* 0x000fe60000000200 */
[C---:B------:R-:W-:Y:S08]  /*3330*/  HMMA.16816.F32 R92, R8.reuse, R32, R24 ;  /* 0x00000020085c723c */ /* 0x040ff00000001818 */
[C---:B-1----:R-:W-:Y:S01]  /*3340*/  HMMA.16816.F32 R32, R8.reuse, R100, R88 ;  /* 0x000000640820723c */ /* 0x042fe20000001858 */
[----:B------:R-:W1:Y:S07]  /*3350*/  LDSM.16.M88.4 R88, [R239] ;  /* 0x00000000ef58783b */ /* 0x000e6e0000000200 */
[C---:B------:R-:W-:Y:S01]  /*3360*/  HMMA.16816.F32 R24, R8.reuse, R102, R80 ;  /* 0x000000660818723c */ /* 0x040fe20000001850 */
[----:B------:R-:W1:Y:S07]  /*3370*/  LDSM.16.M88.4 R80, [R216+0x8800] ;  /* 0x00880000d850783b */ /* 0x000e6e0000000200 */
[C---:B--2---:R-:W-:Y:S08]  /*3380*/  HMMA.16816.F32 R36, R8.reuse, R74, R60 ;  /* 0x0000004a0824723c */ /* 0x044ff0000000183c */
[C---:B----4-:R-:W-:Y:S08]  /*3390*/  HMMA.16816.F32 R60, R8.reuse, R16, R108 ;  /* 0x00000010083c723c */ /* 0x050ff0000000186c */
[C---:B------:R-:W-:Y:S08]  /*33a0*/  HMMA.16816.F32 R68, R8.reuse, R18, R68 ;  /* 0x000000120844723c */ /* 0x040ff00000001844 */
[C---:B-----5:R-:W-:Y:S08]  /*33b0*/  HMMA.16816.F32 R16, R8.reuse, R12, R104 ;  /* 0x0000000c0810723c */ /* 0x060ff00000001868 */
[C---:B------:R-:W-:Y:S01]  /*33c0*/  HMMA.16816.F32 R40, R8.reuse, R72, R64 ;  /* 0x000000480828723c */ /* 0x040fe20000001840 */
[----:B------:R-:W2:Y:S07]  /*33d0*/  LDSM.16.M88.4 R72, [R216+0x8000] ;  /* 0x00800000d848783b */ /* 0x000eae0000000200 */
[----:B------:R-:W-:Y:S08]  /*33e0*/  HMMA.16816.F32 R12, R8, R14, R96 ;  /* 0x0000000e080c723c */ /* 0x000ff00000001860 */
[C---:B---3--:R-:W-:Y:S08]  /*33f0*/  HMMA.16816.F32 R8, R4.reuse, R20, R92 ;  /* 0x000000140408723c */ /* 0x048ff0000000185c */
[C---:B------:R-:W-:Y:S01]  /*3400*/  HMMA.16816.F32 R64, R4.reuse, R22, R84 ;  /* 0x000000160440723c */ /* 0x040fe20000001854 */
[----:B------:R-:W-:Y:S07]  /*3410*/  LDSM.16.M88.4 R20, [R225+0x8000] ;  /* 0x00800000e114783b */ /* 0x000fee0000000200 */
[C---:B------:R-:W-:Y:S01]  /*3420*/  HMMA.16816.F32 R104, R4.reuse, R48, R32 ;  /* 0x000000300468723c */ /* 0x040fe20000001820 */
[----:B------:R-:W-:Y:S07]  /*3430*/  LDSM.16.M88.4 R32, [R222+0x6000] ;  /* 0x00600000de20783b */ /* 0x000fee0000000200 */
[----:B------:R-:W-:Y:S01]  /*3440*/  HMMA.16816.F32 R96, R4, R50, R24 ;  /* 0x000000320460723c */ /* 0x000fe20000001818 */
[----:B------:R-:W3:Y:S04]  /*3450*/  LDSM.16.M88.4 R24, [R226+0x8000] ;  /* 0x00800000e218783b */ /* 0x000ee80000000200 */
[----:B------:R-:W4:Y:S03]  /*3460*/  LDSM.16.M88.4 R48, [R237] ;  /* 0x00000000ed30783b */ /* 0x000f260000000200 */
[----:B-1----:R-:W-:Y:S08]  /*3470*/  HMMA.16816.F32 R8, R28, R88, R8 ;  /* 0x000000581c08723c */ /* 0x002ff00000001808 */
[----:B------:R-:W-:Y:S08]  /*3480*/  HMMA.16816.F32 R120, R4, R82, R12 ;  /* 0x000000520478723c */ /* 0x000ff0000000180c */
[----:B------:R-:W-:Y:S01]  /*3490*/  HMMA.16816.F32 R12, R28, R90, R64 ;  /* 0x0000005a1c0c723c */ /* 0x000fe20000001840 */
[----:B------:R-:W-:Y:S07]  /*34a0*/  LDSM.16.M88.4 R64, [R222+0x6800] ;  /* 0x00680000de40783b */ /* 0x000fee0000000200 */
[C---:B------:R-:W-:Y:S08]  /*34b0*/  HMMA.16816.F32 R76, R4.reuse, R56, R76 ;  /* 0x00000038044c723c */ /* 0x040ff0000000184c */
[C---:B------:R-:W-:Y:S01]  /*34c0*/  HMMA.16816.F32 R100, R4.reuse, R58, R44 ;  /* 0x0000003a0464723c */ /* 0x040fe2000000182c */
[----:B------:R-:W-:Y:S04]  /*34d0*/  LDSM.16.M88.4 R56, [R219+0x6000] ;  /* 0x00600000db38783b */ /* 0x000fe80000000200 */
[----:B------:R-:W-:Y:S03]  /*34e0*/  LDSM.16.M88.4 R44, [R236] ;  /* 0x00000000ec2c783b */ /* 0x000fe60000000200 */
[C---:B------:R-:W-:Y:S01]  /*34f0*/  HMMA.16816.F32 R112, R4.reuse, R52, R40 ;  /* 0x000000340470723c */ /* 0x040fe20000001828 */
[----:B------:R-:W-:Y:S07]  /*3500*/  LDSM.16.M88.4 R40, [R235] ;  /* 0x00000000eb28783b */ /* 0x000fee0000000200 */
[C---:B------:R-:W-:Y:S01]  /*3510*/  HMMA.16816.F32 R108, R4.reuse, R54, R36 ;  /* 0x00000036046c723c */ /* 0x040fe20000001824 */
[----:B------:R-:W1:Y:S07]  /*3520*/  LDSM.16.M88.4 R52, [R238] ;  /* 0x00000000ee34783b */ /* 0x000e6e0000000200 */
[C---:B--2---:R-:W-:Y:S08]  /*3530*/  HMMA.16816.F32 R92, R4.reuse, R72, R60 ;  /* 0x00000048045c723c */ /* 0x044ff0000000183c */
[C---:B------:R-:W-:Y:S01]  /*3540*/  HMMA.16816.F32 R84, R4.reuse, R74, R68 ;  /* 0x0000004a0454723c */ /* 0x040fe20000001844 */
[----:B------:R-:W-:Y:S04]  /*3550*/  LDSM.16.M88.4 R72, [R216+0x9000] ;  /* 0x00900000d848783b */ /* 0x000fe80000000200 */
[----:B------:R-:W-:Y:S03]  /*3560*/  LDSM.16.M88.4 R68, [R234] ;  /* 0x00000000ea44783b */ /* 0x000fe60000000200 */
[----:B------:R-:W-:Y:S01]  /*3570*/  HMMA.16816.F32 R124, R4, R80, R16 ;  /* 0x00000050047c723c */ /* 0x000fe20000001810 */
[----:B------:R-:W2:Y:S07]  /*3580*/  LDSM.16.M88.4 R16, [R223+0xc000] ;  /* 0x00c00000df10783b */ /* 0x000eae0000000200 */
[C---:B---3--:R-:W-:Y:S08]  /*3590*/  HMMA.16816.F32 R4, R24.reuse, R32, R8 ;  /* 0x000000201804723c */ /* 0x048ff00000001808 */
[----:B------:R-:W-:Y:S01]  /*35a0*/  HMMA.16816.F32 R8, R24, R34, R12 ;  /* 0x000000221808723c */ /* 0x000fe2000000180c */
[----:B------:R-:W-:Y:S07]  /*35b0*/  LDSM.16.M88.4 R12, [R224+0xc000] ;  /* 0x00c00000e00c783b */ /* 0x000fee0000000200 */
[C---:B----4-:R-:W-:Y:S08]  /*35c0*/  HMMA.16816.F32 R60, R28.reuse, R48, R112 ;  /* 0x000000301c3c723c */ /* 0x050ff00000001870 */
[C---:B------:R-:W-:Y:S01]  /*35d0*/  HMMA.16816.F32 R80, R28.reuse, R50, R108 ;  /* 0x000000321c50723c */ /* 0x040fe2000000186c */
[----:B------:R-:W3:Y:S07]  /*35e0*/  LDSM.16.M88.4 R48, [R222+0x7800] ;  /* 0x00780000de30783b */ /* 0x000eee0000000200 */
[----:B-1----:R-:W-:Y:S01]  /*35f0*/  HMMA.16816.F32 R36, R28, R52, R76 ;  /* 0x000000341c24723c */ /* 0x002fe2000000184c */
[----:B------:R-:W1:Y:S07]  /*3600*/  LDSM.16.M88.4 R76, [R222+0x7000] ;  /* 0x00700000de4c783b */ /* 0x000e6e0000000200 */
[C---:B------:R-:W-:Y:S08]  /*3610*/  HMMA.16816.F32 R4, R20.reuse, R56, R4 ;  /* 0x000000381404723c */ /* 0x040ff00000001804 */
[----:B------:R-:W-:Y:S01]  /*3620*/  HMMA.16816.F32 R32, R20, R58, R8 ;  /* 0x0000003a1420723c */ /* 0x000fe20000001808 */
[----:B------:R-:W-:Y:S07]  /*3630*/  LDSM.16.M88.4 R8, [R226+0xc000] ;  /* 0x00c00000e208783b */ /* 0x000fee0000000200 */
[----:B------:R-:W-:Y:S08]  /*3640*/  HMMA.16816.F32 R116, R28, R44, R104 ;  /* 0x0000002c1c74723c */ /* 0x000ff00000001868 */
[----:B------:R-:W-:Y:S08]  /*3650*/  HMMA.16816.F32 R36, R24, R64, R36 ;  /* 0x000000401824723c */ /* 0x000ff00000001824 */
[C---:B--2---:R-:W-:Y:S08]  /*3660*/  HMMA.16816.F32 R4, R16.reuse, R72, R4 ;  /* 0x000000481004723c */ /* 0x044ff00000001804 */
[----:B------:R-:W-:Y:S08]  /*3670*/  HMMA.16816.F32 R32, R16, R74, R32 ;  /* 0x0000004a1020723c */ /* 0x000ff00000001820 */
[----:B------:R-:W-:Y:S08]  /*3680*/  HMMA.16816.F32 R52, R28, R54, R100 ;  /* 0x000000361c34723c */ /* 0x000ff00000001864 */
[----:B---3--:R-:W-:Y:S01]  /*3690*/  HMMA.16816.F32 R72, R24, R48, R116 ;  /* 0x000000301848723c */ /* 0x008fe20000001874 */
[----:B------:R-:W2:Y:S07]  /*36a0*/  LDL R119, [R1+0x18] ;  /* 0x0000180001777983 */ /* 0x000eae0000100800 */
[C---:B------:R-:W-:Y:S01]  /*36b0*/  HMMA.16816.F32 R108, R28.reuse, R46, R96 ;  /* 0x0000002e1c6c723c */ /* 0x040fe20000001860 */
[----:B------:R-:W3:Y:S04]  /*36c0*/  LDSM.16.M88.4 R44, [R222+0x8000] ;  /* 0x00800000de2c783b */ /* 0x000ee80000000200 */
[----:B------:R-:W-:Y:S03]  /*36d0*/  LDSM.16.M88.4 R96, [R222+0x8800] ;  /* 0x00880000de60783b */ /* 0x000fe60000000200 */
[C---:B------:R-:W-:Y:S01]  /*36e0*/  HMMA.16816.F32 R56, R28.reuse, R68, R124 ;  /* 0x000000441c38723c */ /* 0x040fe2000000187c */
[----:B------:R-:W4:Y:S07]  /*36f0*/  LDSM.16.M88.4 R124, [R216+0x9800] ;  /* 0x00980000d87c783b */ /* 0x000f2e0000000200 */
[C---:B------:R-:W-:Y:S01]  /*3700*/  HMMA.16816.F32 R104, R28.reuse, R40, R92 ;  /* 0x000000281c68723c */ /* 0x040fe2000000185c */
[----:B------:R-:W-:Y:S07]  /*3710*/  LDSM.16.M88.4 R92, [R219+0x8000] ;  /* 0x00800000db5c783b */ /* 0x000fee0000000200 */
[----:B------:R-:W-:Y:S01]  /*3720*/  HMMA.16816.F32 R100, R28, R42, R84 ;  /* 0x0000002a1c64723c */ /* 0x000fe20000001854 */
[----:B------:R-:W-:Y:S07]  /*3730*/  LDSM.16.M88.4 R84, [R219+0x7800] ;  /* 0x00780000db54783b */ /* 0x000fee0000000200 */
[----:B------:R-:W-:Y:S08]  /*3740*/  HMMA.16816.F32 R36, R20, R132, R36 ;  /* 0x000000841424723c */ /* 0x000ff00000001824 */
[----:B------:R-:W-:Y:S01]  /*3750*/  HMMA.16816.F32 R40, R24, R66, R52 ;  /* 0x000000421828723c */ /* 0x000fe20000001834 */
[----:B------:R-:W5:Y:S07]  /*3760*/  LDSM.16.M88.4 R52, [R219+0x7000] ;  /* 0x00700000db34783b */ /* 0x000f6e0000000200 */
[----:B------:R-:W-:Y:S01]  /*3770*/  HMMA.16816.F32 R112, R28, R70, R120 ;  /* 0x000000461c70723c */ /* 0x000fe20000001878 */
[----:B------:R-:W4:Y:S07]  /*3780*/  LDSM.16.M88.4 R120, [R219+0x8800] ;  /* 0x00880000db78783b */ /* 0x000f2e0000000200 */
[----:B------:R-:W-:Y:S01]  /*3790*/  HMMA.16816.F32 R28, R12, R140, R4 ;  /* 0x0000008c0c1c723c */ /* 0x000fe20000001804 */
[----:B------:R-:W4:Y:S07]  /*37a0*/  LDSM.16.M88.4 R4, [R225+0xc000] ;  /* 0x00c00000e104783b */ /* 0x000f2e0000000200 */
[C---:B-1----:R-:W-:Y:S08]  /*37b0*/  HMMA.16816.F32 R88, R24.reuse, R76, R60 ;  /* 0x0000004c1858723c */ /* 0x042ff0000000183c */
[C---:B------:R-:W-:Y:S01]  /*37c0*/  HMMA.16816.F32 R64, R24.reuse, R78, R80 ;  /* 0x0000004e1840723c */ /* 0x040fe20000001850 */
[----:B------:R-:W1:Y:S07]  /*37d0*/  LDSM.16.M88.4 R80, [R216+0xa000] ;  /* 0x00a00000d850783b */ /* 0x000e6e0000000200 */
[C---:B---3--:R-:W-:Y:S08]  /*37e0*/  HMMA.16816.F32 R68, R24.reuse, R44, R104 ;  /* 0x0000002c1844723c */ /* 0x048ff00000001868 */
[C---:B------:R-:W-:Y:S01]  /*37f0*/  HMMA.16816.F32 R60, R24.reuse, R46, R100 ;  /* 0x0000002e183c723c */ /* 0x040fe20000001864 */
[----:B------:R-:W-:Y:S07]  /*3800*/  LDSM.16.M88.4 R100, [R216+0xa800] ;  /* 0x00a80000d864783b */ /* 0x000fee0000000200 */
[----:B------:R-:W-:Y:S08]  /*3810*/  HMMA.16816.F32 R76, R24, R50, R108 ;  /* 0x00000032184c723c */ /* 0x000ff0000000186c */
[----:B----4-:R-:W-:Y:S08]  /*3820*/  HMMA.16816.F32 R44, R16, R124, R36 ;  /* 0x0000007c102c723c */ /* 0x010ff00000001824 */
[----:B------:R-:W-:Y:S08]  /*3830*/  HMMA.16816.F32 R48, R20, R134, R40 ;  /* 0x000000861430723c */ /* 0x000ff00000001828 */
[----:B------:R-:W-:Y:S08]  /*3840*/  HMMA.16816.F32 R56, R24, R96, R56 ;  /* 0x000000601838723c */ /* 0x000ff00000001838 */
[----:B------:R-:W-:Y:S08]  /*3850*/  HMMA.16816.F32 R40, R12, R142, R32 ;  /* 0x0000008e0c28723c */ /* 0x000ff00000001820 */
[----:B------:R-:W-:Y:S08]  /*3860*/  HMMA.16816.F32 R32, R8, R144, R28 ;  /* 0x000000900820723c */ /* 0x000ff0000000181c */
[----:B------:R-:W-:Y:S01]  /*3870*/  HMMA.16816.F32 R28, R24, R98, R112 ;  /* 0x00000062181c723c */ /* 0x000fe20000001870 */
[----:B------:R-:W3:Y:S07]  /*3880*/  LDSM.16.M88.4 R96, [R222+0x9800] ;  /* 0x00980000de60783b */ /* 0x000eee0000000200 */
[----:B-----5:R-:W-:Y:S08]  /*3890*/  HMMA.16816.F32 R24, R20, R52, R88 ;  /* 0x000000341418723c */ /* 0x020ff00000001858 */
[----:B------:R-:W-:Y:S08]  /*38a0*/  HMMA.16816.F32 R44, R12, R128, R44 ;  /* 0x000000800c2c723c */ /* 0x000ff0000000182c */
[----:B------:R-:W-:Y:S08]  /*38b0*/  HMMA.16816.F32 R48, R16, R126, R48 ;  /* 0x0000007e1030723c */ /* 0x000ff00000001830 */
[C---:B------:R-:W-:Y:S01]  /*38c0*/  HMMA.16816.F32 R36, R20.reuse, R54, R64 ;  /* 0x000000361424723c */ /* 0x040fe20000001840 */
[----:B------:R-:W-:Y:S07]  /*38d0*/  LDSM.16.M88.4 R64, [R219+0x9800] ;  /* 0x00980000db40783b */ /* 0x000fee0000000200 */
[C---:B------:R-:W-:Y:S08]  /*38e0*/  HMMA.16816.F32 R52, R20.reuse, R84, R72 ;  /* 0x000000541434723c */ /* 0x040ff00000001848 */
[C---:B------:R-:W-:Y:S08]  /*38f0*/  HMMA.16816.F32 R76, R20.reuse, R86, R76 ;  /* 0x00000056144c723c */ /* 0x040ff0000000184c */
[C---:B------:R-:W-:Y:S08]  /*3900*/  HMMA.16816.F32 R88, R20.reuse, R120, R56 ;  /* 0x000000781458723c */ /* 0x040ff00000001838 */
[----:B------:R-:W-:Y:S01]  /*3910*/  HMMA.16816.F32 R84, R20, R92, R68 ;  /* 0x0000005c1454723c */ /* 0x000fe20000001844 */
[----:B------:R-:W4:Y:S07]  /*3920*/  LDSM.16.M88.4 R68, [R231] ;  /* 0x00000000e744783b */ /* 0x000f2e0000000200 */
[----:B------:R-:W-:Y:S08]  /*3930*/  HMMA.16816.F32 R56, R4, R136, R32 ;  /* 0x000000880438723c */ /* 0x000ff00000001820 */
[----:B------:R-:W-:Y:S08]  /*3940*/  HMMA.16816.F32 R32, R8, R146, R40 ;  /* 0x000000920820723c */ /* 0x000ff00000001828 */
[C---:B------:R-:W-:Y:S01]  /*3950*/  HMMA.16816.F32 R92, R20.reuse, R94, R60 ;  /* 0x0000005e145c723c */ /* 0x040fe2000000183c */
[----:B------:R-:W-:Y:S07]  /*3960*/  LDSM.16.M88.4 R60, [R219+0xa000] ;  /* 0x00a00000db3c783b */ /* 0x000fee0000000200 */
[----:B------:R-:W-:Y:S08]  /*3970*/  HMMA.16816.F32 R120, R20, R122, R28 ;  /* 0x0000007a1478723c */ /* 0x000ff0000000181c */
[----:B-1----:R-:W-:Y:S08]  /*3980*/  HMMA.16816.F32 R24, R16, R80, R24 ;  /* 0x000000501018723c */ /* 0x002ff00000001818 */
[----:B---3--:R-:W-:Y:S01]  /*3990*/  HMMA.16816.F32 R20, R8, R96, R44 ;  /* 0x000000600814723c */ /* 0x008fe2000000182c */
[----:B------:R-:W-:Y:S07]  /*39a0*/  LDSM.16.M88.4 R44, [R222+0xa000] ;  /* 0x00a00000de2c783b */ /* 0x000fee0000000200 */
[----:B------:R-:W-:Y:S01]  /*39b0*/  HMMA.16816.F32 R28, R12, R130, R48 ;  /* 0x000000820c1c723c */ /* 0x000fe20000001830 */
[----:B------:R-:W-:Y:S01]  /*39c0*/  FMUL.FTZ R0, R56, c[0x0][0x320] ;  /* 0x0000c80038007a20 */ /* 0x000fe20000410000 */
[----:B------:R-:W1:Y:S06]  /*39d0*/  LDSM.16.M88.4 R48, [R216+0xb000] ;  /* 0x00b00000d830783b */ /* 0x000e6c0000000200 */
[----:B------:R-:W-:Y:S01]  /*39e0*/  HMMA.16816.F32 R32, R4, R138, R32 ;  /* 0x0000008a0420723c */ /* 0x000fe20000001820 */
[----:B------:R3:W1:Y:S07]  /*39f0*/  MUFU.TANH R105, R0 ;  /* 0x0000000000697308 */ /* 0x00066e0000002400 */
[----:B------:R-:W-:Y:S01]  /*3a00*/  HMMA.16816.F32 R36, R16, R82, R36 ;  /* 0x000000521024723c */ /* 0x000fe20000001824 */
[----:B---3--:R-:W-:-:S07]  /*3a10*/  FMUL.FTZ R0, R57, c[0x0][0x320] ;  /* 0x0000c80039007a20 */ /* 0x008fce0000410000 */
[----:B------:R-:W-:Y:S01]  /*3a20*/  HMMA.16816.F32 R72, R16, R100, R52 ;  /* 0x000000641048723c */ /* 0x000fe20000001834 */
[----:B------:R-:W3:Y:S01]  /*3a30*/  LDSM.16.M88.4 R52, [R230] ;  /* 0x00000000e634783b */ /* 0x000ee20000000200 */
[----:B------:R5:W1:Y:S06]  /*3a40*/  MUFU.TANH R104, R0 ;  /* 0x0000000000687308 */ /* 0x000a6c0000002400 */
[----:B----4-:R-:W-:Y:S08]  /*3a50*/  HMMA.16816.F32 R24, R12, R68, R24 ;  /* 0x000000440c18723c */ /* 0x010ff00000001818 */
[----:B------:R-:W-:Y:S01]  /*3a60*/  HMMA.16816.F32 R76, R16, R102, R76 ;  /* 0x00000066104c723c */ /* 0x000fe2000000184c */
[----:B-----5:R-:W-:-:S04]  /*3a70*/  FMUL.FTZ R0, R58, c[0x0][0x320] ;  /* 0x0000c8003a007a20 */ /* 0x020fc80000410000 */
[----:B------:R4:W1:Y:S03]  /*3a80*/  MUFU.TANH R103, R0 ;  /* 0x0000000000677308 */ /* 0x0008660000002400 */
[----:B------:R-:W-:Y:S08]  /*3a90*/  HMMA.16816.F32 R40, R4, R64, R20 ;  /* 0x000000400428723c */ /* 0x000ff00000001814 */
[----:B------:R-:W-:Y:S01]  /*3aa0*/  HMMA.16816.F32 R20, R8, R98, R28 ;  /* 0x000000620814723c */ /* 0x000fe2000000181c */
[----:B----4-:R-:W-:-:S07]  /*3ab0*/  FMUL.FTZ R0, R59, c[0x0][0x320] ;  /* 0x0000c8003b007a20 */ /* 0x010fce0000410000 */
[----:B------:R-:W-:Y:S01]  /*3ac0*/  HMMA.16816.F32 R36, R12, R70, R36 ;  /* 0x000000460c24723c */ /* 0x000fe20000001824 */
[----:B------:R-:W4:Y:S01]  /*3ad0*/  LDSM.16.M88.4 R56, [R222+0xa800] ;  /* 0x00a80000de38783b */ /* 0x000f220000000200 */
[----:B------:R5:W1:Y:S03]  /*3ae0*/  MUFU.TANH R102, R0 ;  /* 0x0000000000667308 */ /* 0x000a660000002400 */
[----:B------:R-:W2:Y:S01]  /*3af0*/  LDSM.16.M88.4 R68, [R216+0xb800] ;  /* 0x00b80000d844783b */ /* 0x000ea20000000200 */
[----:B-----5:R-:W-:-:S04]  /*3b00*/  FMUL.FTZ R0, R32, c[0x0][0x320] ;  /* 0x0000c80020007a20 */ /* 0x020fc80000410000 */
[----:B------:R5:W1:Y:S06]  /*3b10*/  MUFU.TANH R100, R0 ;  /* 0x0000000000647308 */ /* 0x000a6c0000002400 */
[----:B------:R-:W-:Y:S01]  /*3b20*/  HMMA.16816.F32 R20, R4, R66, R20 ;  /* 0x000000420414723c */ /* 0x000fe20000001814 */
[----:B-----5:R-:W-:-:S04]  /*3b30*/  FMUL.FTZ R0, R33, c[0x0][0x320] ;  /* 0x0000c80021007a20 */ /* 0x020fc80000410000 */
[----:B------:R5:W2:Y:S03]  /*3b40*/  MUFU.TANH R98, R0 ;  /* 0x0000000000627308 */ /* 0x000aa60000002400 */
[----:B-1----:R-:W-:Y:S01]  /*3b50*/  HMMA.16816.F32 R80, R16, R48, R84 ;  /* 0x000000301050723c */ /* 0x002fe20000001854 */
[----:B-----5:R-:W-:-:S04]  /*3b60*/  FMUL.FTZ R0, R34, c[0x0][0x320] ;  /* 0x0000c80022007a20 */ /* 0x020fc80000410000 */
[----:B------:R1:W1:Y:S03]  /*3b70*/  MUFU.TANH R101, R0 ;  /* 0x0000000000657308 */ /* 0x0002660000002400 */
[----:B---3--:R-:W-:Y:S01]  /*3b80*/  HMMA.16816.F32 R28, R12, R52, R72 ;  /* 0x000000340c1c723c */ /* 0x008fe20000001848 */
[----:B-1----:R-:W-:-:S07]  /*3b90*/  FMUL.FTZ R0, R35, c[0x0][0x320] ;  /* 0x0000c80023007a20 */ /* 0x002fce0000410000 */
[----:B------:R-:W-:Y:S01]  /*3ba0*/  HMMA.16816.F32 R32, R8, R44, R24 ;  /* 0x0000002c0820723c */ /* 0x000fe20000001818 */
[----:B------:R1:W3:Y:S02]  /*3bb0*/  MUFU.TANH R99, R0 ;  /* 0x0000000000637308 */ /* 0x0002e40000002400 */
[----:B-1----:R-:W-:-:S06]  /*3bc0*/  FMUL.FTZ R0, R40, c[0x0][0x320] ;  /* 0x0000c80028007a20 */ /* 0x002fcc0000410000 */
[----:B------:R1:W1:Y:S01]  /*3bd0*/  MUFU.TANH R87, R0 ;  /* 0x0000000000577308 */ /* 0x0002620000002400 */
[----:B------:R-:W-:Y:S01]  /*3be0*/  HMMA.16816.F32 R24, R8, R46, R36 ;  /* 0x0000002e0818723c */ /* 0x000fe20000001824 */
[----:B------:R-:W-:Y:S01]  /*3bf0*/  LDSM.16.M88.4 R44, [R229] ;  /* 0x00000000e52c783b */ /* 0x000fe20000000200 */
[----:B-1----:R-:W-:-:S05]  /*3c00*/  FMUL.FTZ R0, R41, c[0x0][0x320] ;  /* 0x0000c80029007a20 */ /* 0x002fca0000410000 */
[----:B------:R1:W1:Y:S01]  /*3c10*/  MUFU.TANH R86, R0 ;  /* 0x0000000000567308 */ /* 0x0002620000002400 */
[----:B------:R-:W-:Y:S01]  /*3c20*/  HMMA.16816.F32 R36, R12, R54, R76 ;  /* 0x000000360c24723c */ /* 0x000fe2000000184c */
[----:B------:R-:W5:Y:S01]  /*3c30*/  LDSM.16.M88.4 R52, [R219+0xa800] ;  /* 0x00a80000db34783b */ /* 0x000f620000000200 */
[----:B-1----:R-:W-:-:S05]  /*3c40*/  FMUL.FTZ R0, R42, c[0x0][0x320] ;  /* 0x0000c8002a007a20 */ /* 0x002fca0000410000 */
[----:B------:R1:W1:Y:S02]  /*3c50*/  MUFU.TANH R97, R0 ;  /* 0x0000000000617308 */ /* 0x0002640000002400 */
[----:B-1----:R-:W-:Y:S02]  /*3c60*/  FMUL.FTZ R0, R43, c[0x0][0x320] ;  /* 0x0000c8002b007a20 */ /* 0x002fe40000410000 */
[----:B------:R-:W-:Y:S04]  /*3c70*/  HMMA.16816.F32 R40, R4, R60, R32 ;  /* 0x0000003c0428723c */ /* 0x000fe80000001820 */
[----:B------:R1:W1:Y:S02]  /*3c80*/  MUFU.TANH R96, R0 ;  /* 0x0000000000607308 */ /* 0x0002640000002400 */
[----:B-1----:R-:W-:-:S06]  /*3c90*/  FMUL.FTZ R0, R20, c[0x0][0x320] ;  /* 0x0000c80014007a20 */ /* 0x002fcc0000410000 */
[----:B------:R1:W1:Y:S01]  /*3ca0*/  MUFU.TANH R85, R0 ;  /* 0x0000000000557308 */ /* 0x0002620000002400 */
[----:B----4-:R-:W-:Y:S01]  /*3cb0*/  HMMA.16816.F32 R32, R8, R56, R28 ;  /* 0x000000380820723c */ /* 0x010fe2000000181c */
[----:B-1----:R-:W-:-:S06]  /*3cc0*/  FMUL.FTZ R0, R21, c[0x0][0x320] ;  /* 0x0000c80015007a20 */ /* 0x002fcc0000410000 */
[----:B------:R1:W4:Y:S02]  /*3cd0*/  MUFU.TANH R84, R0 ;  /* 0x0000000000547308 */ /* 0x0003240000002400 */
[----:B-1----:R-:W-:-:S06]  /*3ce0*/  FMUL.FTZ R0, R22, c[0x0][0x320] ;  /* 0x0000c80016007a20 */ /* 0x002fcc0000410000 */
[----:B------:R1:W1:Y:S02]  /*3cf0*/  MUFU.TANH R77, R0 ;  /* 0x00000000004d7308 */ /* 0x0002640000002400 */
[----:B-1----:R-:W-:Y:S02]  /*3d00*/  FMUL.FTZ R0, R23, c[0x0][0x320] ;  /* 0x0000c80017007a20 */ /* 0x002fe40000410000 */
[----:B------:R-:W-:Y:S01]  /*3d10*/  HMMA.16816.F32 R20, R4, R62, R24 ;  /* 0x0000003e0414723c */ /* 0x000fe20000001818 */
[----:B------:R-:W1:Y:S03]  /*3d20*/  LDSM.16.M88.4 R60, [R222+0xb000] ;  /* 0x00b00000de3c783b */ /* 0x000e660000000200 */
[----:B------:R2:W1:Y:S04]  /*3d30*/  MUFU.TANH R76, R0 ;  /* 0x00000000004c7308 */ /* 0x0004680000002400 */
[----:B------:R-:W-:Y:S01]  /*3d40*/  HMMA.16816.F32 R24, R8, R58, R36 ;  /* 0x0000003a0818723c */ /* 0x000fe20000001824 */
[----:B------:R-:W1:Y:S01]  /*3d50*/  LDSM.16.M88.4 R56, [R228] ;  /* 0x00000000e438783b */ /* 0x000e620000000200 */
[----:B--2---:R-:W-:-:S04]  /*3d60*/  FMUL.FTZ R0, R40, c[0x0][0x320] ;  /* 0x0000c80028007a20 */ /* 0x004fc80000410000 */
[----:B------:R2:W1:Y:S02]  /*3d70*/  MUFU.TANH R73, R0 ;  /* 0x0000000000497308 */ /* 0x0004640000002400 */
[C---:B------:R-:W-:Y:S08]  /*3d80*/  HMMA.16816.F32 R48, R16.reuse, R50, R92 ;  /* 0x000000321030723c */ /* 0x040ff0000000185c */
[----:B------:R-:W-:Y:S01]  /*3d90*/  HMMA.16816.F32 R64, R16, R68, R88 ;  /* 0x000000441040723c */ /* 0x000fe20000001858 */
[----:B--2---:R-:W-:-:S04]  /*3da0*/  FMUL.FTZ R0, R41, c[0x0][0x320] ;  /* 0x0000c80029007a20 */ /* 0x004fc80000410000 */
[----:B------:R2:W1:Y:S03]  /*3db0*/  MUFU.TANH R72, R0 ;  /* 0x0000000000487308 */ /* 0x0004660000002400 */
[----:B-----5:R-:W-:Y:S08]  /*3dc0*/  HMMA.16816.F32 R36, R4, R52, R32 ;  /* 0x000000340424723c */ /* 0x020ff00000001820 */
[----:B------:R-:W-:Y:S01]  /*3dd0*/  HMMA.16816.F32 R16, R16, R70, R120 ;  /* 0x000000461010723c */ /* 0x000fe20000001878 */
[----:B--2---:R-:W-:-:S07]  /*3de0*/  FMUL.FTZ R0, R42, c[0x0][0x320] ;  /* 0x0000c8002a007a20 */ /* 0x004fce0000410000 */
[----:B------:R-:W-:Y:S01]  /*3df0*/  HMMA.16816.F32 R28, R12, R44, R80 ;  /* 0x0000002c0c1c723c */ /* 0x000fe20000001850 */
[----:B------:R2:W1:Y:S02]  /*3e00*/  MUFU.TANH R75, R0 ;  /* 0x00000000004b7308 */ /* 0x0004640000002400 */
[----:B--2---:R-:W-:Y:S02]  /*3e10*/  FMUL.FTZ R0, R43, c[0x0][0x320] ;  /* 0x0000c8002b007a20 */ /* 0x004fe40000410000 */
[----:B------:R-:W2:Y:S04]  /*3e20*/  LDSM.16.M88.4 R40, [R222+0xb800] ;  /* 0x00b80000de28783b */ /* 0x000ea80000000200 */
[----:B------:R5:W1:Y:S02]  /*3e30*/  MUFU.TANH R74, R0 ;  /* 0x00000000004a7308 */ /* 0x000a640000002400 */
[----:B-----5:R-:W-:-:S06]  /*3e40*/  FMUL.FTZ R0, R20, c[0x0][0x320] ;  /* 0x0000c80014007a20 */ /* 0x020fcc0000410000 */
[----:B------:R5:W1:Y:S01]  /*3e50*/  MUFU.TANH R68, R0 ;  /* 0x0000000000447308 */ /* 0x000a620000002400 */
[----:B------:R-:W-:Y:S01]  /*3e60*/  HMMA.16816.F32 R32, R12, R46, R48 ;  /* 0x0000002e0c20723c */ /* 0x000fe20000001830 */
[----:B------:R-:W-:Y:S01]  /*3e70*/  FMUL.FTZ R37, R37, c[0x0][0x320] ;  /* 0x0000c80025257a20 */ /* 0x000fe20000410000 */
[----:B------:R-:W2:Y:S01]  /*3e80*/  LDSM.16.M88.4 R44, [R219+0xb000] ;  /* 0x00b00000db2c783b */ /* 0x000ea20000000200 */
[----:B-----5:R-:W-:-:S04]  /*3e90*/  FMUL.FTZ R0, R21, c[0x0][0x320] ;  /* 0x0000c80015007a20 */ /* 0x020fc80000410000 */
[----:B------:R5:W2:Y:S01]  /*3ea0*/  MUFU.TANH R52, R0 ;  /* 0x0000000000347308 */ /* 0x000aa20000002400 */
[----:B------:R-:W-:Y:S02]  /*3eb0*/  FMUL.FTZ R38, R38, c[0x0][0x320] ;  /* 0x0000c80026267a20 */ /* 0x000fe40000410000 */
[----:B------:R-:W-:Y:S01]  /*3ec0*/  FMUL.FTZ R39, R39, c[0x0][0x320] ;  /* 0x0000c80027277a20 */ /* 0x000fe20000410000 */
[----:B-1----:R-:W-:Y:S01]  /*3ed0*/  HMMA.16816.F32 R28, R8, R60, R28 ;  /* 0x0000003c081c723c */ /* 0x002fe2000000181c */
[----:B-----5:R-:W-:-:S04]  /*3ee0*/  FMUL.FTZ R0, R22, c[0x0][0x320] ;  /* 0x0000c80016007a20 */ /* 0x020fc80000410000 */
[----:B------:R1:W1:Y:S08]  /*3ef0*/  MUFU.TANH R69, R0 ;  /* 0x0000000000457308 */ /* 0x0002700000002400 */
[----:B------:R-:W2:Y:S01]  /*3f00*/  MUFU.TANH R48, R37 ;  /* 0x0000002500307308 */ /* 0x000ea20000002400 */
[----:B-1----:R-:W-:Y:S02]  /*3f10*/  FMUL.FTZ R0, R23, c[0x0][0x320] ;  /* 0x0000c80017007a20 */ /* 0x002fe40000410000 */
[C---:B------:R-:W-:Y:S05]  /*3f20*/  HMMA.16816.F32 R20, R12.reuse, R56, R64 ;  /* 0x000000380c14723c */ /* 0x040fea0000001840 */
[----:B------:R-:W1:Y:S03]  /*3f30*/  MUFU.TANH R53, R38 ;  /* 0x0000002600357308 */ /* 0x000e660000002400 */
[----:B------:R-:W-:Y:S05]  /*3f40*/  HMMA.16816.F32 R12, R12, R58, R16 ;  /* 0x0000003a0c0c723c */ /* 0x000fea0000001810 */
[----:B------:R5:W1:Y:S08]  /*3f50*/  MUFU.TANH R60, R0 ;  /* 0x00000000003c7308 */ /* 0x000a700000002400 */
[----:B------:R1:W1:Y:S01]  /*3f60*/  MUFU.TANH R51, R39 ;  /* 0x0000002700337308 */ /* 0x0002620000002400 */
[----:B-----5:R-:W-:-:S02]  /*3f70*/  FMUL.FTZ R0, R36, c[0x0][0x320] ;  /* 0x0000c80024007a20 */ /* 0x020fc40000410000 */
[----:B-1----:R-:W1:Y:S01]  /*3f80*/  LDSM.16.M88.4 R36, [R219+0xb800] ;  /* 0x00b80000db24783b */ /* 0x002e620000000200 */
[C---:B------:R-:W-:Y:S08]  /*3f90*/  HMMA.16816.F32 R32, R8.reuse, R62, R32 ;  /* 0x0000003e0820723c */ /* 0x040ff00000001820 */
[----:B--2---:R-:W-:Y:S08]  /*3fa0*/  HMMA.16816.F32 R16, R8, R40, R20 ;  /* 0x000000280810723c */ /* 0x004ff00000001814 */
[C---:B------:R-:W-:Y:S08]  /*3fb0*/  HMMA.16816.F32 R24, R4.reuse, R54, R24 ;  /* 0x000000360418723c */ /* 0x040ff00000001818 */
[----:B------:R-:W-:Y:S01]  /*3fc0*/  HMMA.16816.F32 R28, R4, R44, R28 ;  /* 0x0000002c041c723c */ /* 0x000fe2000000181c */
[----:B------:R-:W-:Y:S01]  /*3fd0*/  ISETP.GT.AND P0, PT, R148, R119, PT ;  /* 0x000000779400720c */ /* 0x000fe20003f04270 */
[----:B------:R2:W1:Y:S01]  /*3fe0*/  MUFU.TANH R49, R0 ;  /* 0x0000000000317308 */ /* 0x0004620000002400 */
[----:B------:R-:W-:-:S05]  /*3ff0*/  DEPBAR.LE SB0, 0x0 ;  /* 0x000080000000791a */ /* 0x000fca0000000000 */
[----:B------:R-:W-:Y:S08]  /*4000*/  HMMA.16816.F32 R8, R8, R42, R12 ;  /* 0x0000002a0808723c */ /* 0x000ff0000000180c */
[C---:B------:R-:W-:Y:S08]  /*4010*/  HMMA.16816.F32 R20, R4.reuse, R46, R32 ;  /* 0x0000002e0414723c */ /* 0x040ff00000001820 */
[C---:B-1----:R-:W-:Y:S08]  /*4020*/  HMMA.16816.F32 R12, R4.reuse, R36, R16 ;  /* 0x00000024040c723c */ /* 0x042ff00000001810 */
        /* <DEDUP_REMOVED lines=20> */
[----:B------:R-:W-:Y:S01]  /*4170*/  FMUL.FTZ R7, R7, c[0x0][0x320] ;  /* 0x0000c80007077a20 */ /* 0x000fe20000410000 */
[----:B------:R2:W1:Y:S08]  /*4180*/  MUFU.TANH R44, R25 ;  /* 0x00000019002c7308 */ /* 0x0004700000002400 */
        /* <DEDUP_REMOVED lines=20> */
[----:B------:R-:W-:Y:S06]  /*42d0*/  BAR.SYNC.DEFER_BLOCKING 0x0 ;  /* 0x0000000000007b1d */ /* 0x000fec0000010000 */
[----:B------:R-:W-:Y:S05]  /*42e0*/  @!P0 BRA `(.L_x_2165) ;  /* 0x0000029000008947 */ /* 0x000fea0003800000 */
[----:B--234-:R-:W-:Y:S01]  /*42f0*/  IADD3 R0, R156, -0x2, RZ ;  /* 0xfffffffe9c007810 */ /* 0x01cfe20007ffe0ff */
[----:B------:R-:W-:Y:S01]  /*4300*/  IMAD.SHL.U32 R7, R152, 0x40, RZ ;  /* 0x0000004098077824 */ /* 0x000fe200078e00ff */
[----:B------:R-:W-:-:S02]  /*4310*/  ISETP.GE.AND P5, PT, R154, c[0x0][0x1d4], PT ;  /* 0x000075009a007a0c */ /* 0x000fc40003fa6270 */
[----:B------:R-:W-:Y:S01]  /*4320*/  SHF.R.S32.HI R2, RZ, 0x1f, R0 ;  /* 0x0000001fff027819 */ /* 0x000fe20000011400 */
[----:B------:R-:W-:Y:S01]  /*4330*/  IMAD.WIDE.U32 R4, R0, c[0x0][0x1e0], RZ ;  /* 0x0000780000047a25 */ /* 0x000fe200078e00ff */
[C---:B------:R-:W-:Y:S02]  /*4340*/  LOP3.LUT P3, RZ, R157.reuse, 0x2, RZ, 0xc0, !PT ;  /* 0x000000029dff7812 */ /* 0x040fe4000786c0ff */
[----:B------:R-:W-:Y:S01]  /*4350*/  LOP3.LUT P4, RZ, R157, 0x1, RZ, 0xc0, !PT ;  /* 0x000000019dff7812 */ /* 0x000fe2000788c0ff */
[----:B------:R-:W-:-:S04]  /*4360*/  IMAD R2, R2, c[0x0][0x1e0], RZ ;  /* 0x0000780002027a24 */ /* 0x000fc800078e02ff */
[----:B------:R-:W-:-:S04]  /*4370*/  IMAD R0, R0, c[0x0][0x1e4], R2 ;  /* 0x0000790000007a24 */ /* 0x000fc800078e0202 */
[----:B------:R-:W-:Y:S02]  /*4380*/  IMAD.IADD R0, R5, 0x1, R0 ;  /* 0x0000000105007824 */ /* 0x000fe400078e0200 */
[----:B------:R-:W-:-:S04]  /*4390*/  IMAD.WIDE.U32 R4, R4, 0x60, R150 ;  /* 0x0000006004047825 */ /* 0x000fc800078e0096 */
[----:B------:R-:W-:Y:S01]  /*43a0*/  IMAD R0, R0, 0x60, RZ ;  /* 0x0000006000007824 */ /* 0x000fe200078e02ff */
[----:B------:R-:W-:-:S03]  /*43b0*/  LEA R2, P2, R4, c[0x0][0x1c8], 0x1 ;  /* 0x0000720004027a11 */ /* 0x000fc600078408ff */
[----:B------:R-:W-:Y:S01]  /*43c0*/  IMAD.IADD R0, R5, 0x1, R0 ;  /* 0x0000000105007824 */ /* 0x000fe200078e0200 */
[----:B------:R-:W-:Y:S02]  /*43d0*/  SHF.L.U64.HI R5, R152, 0x6, R153 ;  /* 0x0000000698057819 */ /* 0x000fe40000010299 */
[----:B------:R-:W-:Y:S02]  /*43e0*/  IADD3 R12, P1, P0, R7, 0x80, R2 ;  /* 0x00000080070c7810 */ /* 0x000fe4000783e002 */
[----:B------:R-:W-:-:S04]  /*43f0*/  LEA.HI.X R3, R4, c[0x0][0x1cc], R0, 0x1, P2 ;  /* 0x0000730004037a11 */ /* 0x000fc800010f0c00 */
[----:B------:R-:W-:Y:S01]  /*4400*/  IADD3.X R13, R5, RZ, R3, P1, P0 ;  /* 0x000000ff050d7210 */ /* 0x000fe20000fe0403 */
[----:B------:R-:W-:Y:S01]  /*4410*/  @!PT LDS RZ, [RZ] ;  /* 0x00000000fffff984 */ /* 0x000fe20000000800 */
[----:B------:R-:W-:Y:S01]  /*4420*/  @!PT LDS RZ, [RZ] ;  /* 0x00000000fffff984 */ /* 0x000fe20000000800 */
[----:B------:R-:W-:Y:S01]  /*4430*/  @!PT LDS RZ, [RZ] ;  /* 0x00000000fffff984 */ /* 0x000fe20000000800 */
[----:B------:R2:W-:Y:S01]  /*4440*/  LDGSTS.E.BYPASS.LTC128B.128 [R251+0xc100], [R2.64], !P5 ;  /* 0x0c10000002fb7fae */ /* 0x0005e2000e901d46 */
[----:B------:R-:W-:-:S03]  /*4450*/  IADD3 R10, P1, P0, R7, 0x100, R2 ;  /* 0x00000100070a7810 */ /* 0x000fc6000783e002 */
[----:B------:R2:W-:Y:S01]  /*4460*/  LDGSTS.E.BYPASS.LTC128B.128 [R251+0xf100], [R2.64+0x80], !P3 ;  /* 0x0f10008002fb7fae */ /* 0x0005e2000d901d46 */
[--C-:B------:R-:W-:Y:S02]  /*4470*/  IADD3.X R11, R5, RZ, R3.reuse, P1, P0 ;  /* 0x000000ff050b7210 */ /* 0x100fe40000fe0403 */
[----:B------:R-:W-:Y:S01]  /*4480*/  IADD3 R8, P1, P0, R7, 0x180, R2 ;  /* 0x0000018007087810 */ /* 0x000fe2000783e002 */
[----:B------:R2:W-:Y:S03]  /*4490*/  LDGSTS.E.BYPASS.LTC128B.128 [R251+0x12100], [R2.64+0x100], !P4 ;  /* 0x1210010002fb7fae */ /* 0x0005e6000e101d46 */
[----:B------:R-:W-:Y:S01]  /*44a0*/  IADD3.X R9, R5, RZ, R3, P1, P0 ;  /* 0x000000ff05097210 */ /* 0x000fe20000fe0403 */
[----:B------:R2:W-:Y:S01]  /*44b0*/  LDGSTS.E.BYPASS.LTC128B.128 [R251+0x15100], [R2.64+0x180], !P6 ;  /* 0x1510018002fb7fae */ /* 0x0005e2000f101d46 */
[----:B------:R-:W-:-:S04]  /*44c0*/  IADD3 R6, P1, R7, R2, RZ ;  /* 0x0000000207067210 */ /* 0x000fc80007f3e0ff */
[----:B------:R-:W-:Y:S01]  /*44d0*/  IADD3 R4, P0, R6, R7, RZ ;  /* 0x0000000706047210 */ /* 0x000fe20007f1e0ff */
[----:B------:R-:W-:-:S04]  /*44e0*/  IMAD.X R7, R5, 0x1, R3, P1 ;  /* 0x0000000105077824 */ /* 0x000fc800008e0603 */
[----:B------:R-:W-:Y:S01]  /*44f0*/  IMAD.X R5, R7, 0x1, R5, P0 ;  /* 0x0000000107057824 */ /* 0x000fe200000e0605 */
        /* <DEDUP_REMOVED lines=8> */
.L_x_2165:
[----:B---34-:R-:W-:Y:S05]  /*4580*/  BSYNC B0 ;  /* 0x0000000000007941 */ /* 0x018fea0003800000 */
.L_x_2164:
[----:B--2---:R-:W2:Y:S04]  /*4590*/  LDL R0, [R1+0x74] ;  /* 0x0000740001007983 */ /* 0x004ea80000100800 */
[----:B------:R-:W2:Y:S04]  /*45a0*/  LDL R88, [R1+0x50] ;  /* 0x0000500001587983 */ /* 0x000ea80000100800 */
[----:B------:R-:W3:Y:S01]  /*45b0*/  LDL R3, [R1+0x1c] ;  /* 0x00001c0001037983 */ /* 0x000ee20000100800 */
[----:B------:R-:W-:-:S03]  /*45c0*/  IMAD.MOV.U32 R2, RZ, RZ, c[0x0][0x2c4] ;  /* 0x0000b100ff027624 */ /* 0x000fc600078e00ff */
[----:B------:R-:W-:Y:S02]  /*45d0*/  LDSM.16.MT88.4 R64, [R218+0x3000] ;  /* 0x00300000da40783b */ /* 0x000fe40000004200 */
[----:B------:R-:W-:Y:S02]  /*45e0*/  ISETP.NE.AND P3, PT, R2, 0x1, PT ;  /* 0x000000010200780c */ /* 0x000fe40003f65270 */
[----:B------:R-:W-:Y:S04]  /*45f0*/  STL [R1+0xa8], R229 ;  /* 0x0000a8e501007387 */ /* 0x000fe80000100800 */
        /* <DEDUP_REMOVED lines=9> */
[----:B------:R-:W-:Y:S04]  /*4690*/  LDSM.16.MT88.4 R56, [R217+0x3000] ;  /* 0x00300000d938783b */ /* 0x000fe80000004200 */
[----:B------:R-:W0:Y:S01]  /*46a0*/  LDGDEPBAR ;  /* 0x00000000000079af */ /* 0x000e220000000000 */
[----:B--2---:R-:W-:-:S04]  /*46b0*/  IMAD.IADD R0, R0, 0x1, R88 ;  /* 0x0000000100007824 */ /* 0x004fc800078e0258 */
[----:B------:R-:W-:Y:S01]  /*46c0*/  @P3 IMAD.HI.U32 R2, R0, c[0x0][0x2c8], RZ ;  /* 0x0000b20000023a27 */ /* 0x000fe200078e00ff */
[----:B------:R2:W-:Y:S04]  /*46d0*/  STL [R1+0x8], R0 ;  /* 0x0000080001007387 */ /* 0x0005e80000100800 */
[----:B--2---:R-:W-:-:S05]  /*46e0*/  @P3 SHF.R.U32.HI R0, RZ, c[0x0][0x2cc], R2 ;  /* 0x0000b300ff003a19 */ /* 0x004fca0000011602 */
[----:B------:R-:W2:Y:S01]  /*46f0*/  SHFL.IDX PT, R5, R0, RZ, 0x1c1f ;  /* 0x001c1fff00057589 */ /* 0x000ea200000e0000 */
[----:B------:R-:W-:-:S04]  /*4700*/  IADD3 R2, R149, c[0x0][0x1d0], RZ ;  /* 0x0000740095027a10 */ /* 0x000fc80007ffe0ff */
[----:B---3--:R-:W-:-:S04]  /*4710*/  IADD3 R4, -R3, 0x1, R2 ;  /* 0x0000000103047810 */ /* 0x008fc80007ffe102 */
[----:B------:R-:W-:Y:S02]  /*4720*/  IADD3 R4, R4, -c[0x0][0x168], RZ ;  /* 0x80005a0004047a10 */ /* 0x000fe40007ffe0ff */
[----:B------:R-:W-:-:S03]  /*4730*/  IADD3 R3, -R3, R2, RZ ;  /* 0x0000000203037210 */ /* 0x000fc60007ffe1ff */
[----:B--2---:R-:W-:-:S05]  /*4740*/  IMAD.IADD R2, R4, 0x1, R5 ;  /* 0x0000000104027824 */ /* 0x004fca00078e0205 */
[----:B------:R-:W-:-:S04]  /*4750*/  IMNMX R2, R3, R2, PT ;  /* 0x0000000203027217 */ /* 0x000fc80003800200 */
[C---:B------:R-:W-:Y:S02]  /*4760*/  ISETP.GT.AND P0, PT, R2.reuse, RZ, PT ;  /* 0x000000ff0200720c */ /* 0x040fe40003f04270 */
[C---:B------:R-:W-:Y:S02]  /*4770*/  ISETP.GT.AND P1, PT, R2.reuse, 0x1, PT ;  /* 0x000000010200780c */ /* 0x040fe40003f24270 */
[----:B------:R-:W-:Y:S02]  /*4780*/  FSEL R5, R105, -INF , P0 ;  /* 0xff80000069057808 */ /* 0x000fe40000000000 */
[----:B------:R-:W-:Y:S02]  /*4790*/  ISETP.GT.AND P0, PT, R2, 0x8, PT ;  /* 0x000000080200780c */ /* 0x000fe40003f04270 */
[----:B------:R-:W-:Y:S02]  /*47a0*/  FSEL R6, R104, -INF , P1 ;  /* 0xff80000068067808 */ /* 0x000fe40000800000 */
[----:B------:R-:W-:-:S02]  /*47b0*/  ISETP.GT.AND P1, PT, R2, 0x9, PT ;  /* 0x000000090200780c */ /* 0x000fc40003f24270 */
[----:B------:R-:W-:Y:S02]  /*47c0*/  FSEL R9, R100, -INF , P0 ;  /* 0xff80000064097808 */ /* 0x000fe40000000000 */
[----:B------:R-:W-:Y:S02]  /*47d0*/  ISETP.GT.AND P0, PT, R2, 0x10, PT ;  /* 0x000000100200780c */ /* 0x000fe40003f04270 */
[----:B------:R-:W-:Y:S02]  /*47e0*/  FSEL R10, R98, -INF , P1 ;  /* 0xff800000620a7808 */ /* 0x000fe40000800000 */
[C---:B------:R-:W-:Y:S02]  /*47f0*/  ISETP.GT.AND P1, PT, R2.reuse, 0x11, PT ;  /* 0x000000110200780c */ /* 0x040fe40003f24270 */
[----:B------:R-:W-:Y:S02]  /*4800*/  FSEL R11, R87, -INF , P0 ;  /* 0xff800000570b7808 */ /* 0x000fe40000000000 */
[----:B------:R-:W-:-:S02]  /*4810*/  ISETP.GT.AND P0, PT, R2, 0x18, PT ;  /* 0x000000180200780c */ /* 0x000fc40003f04270 */
[----:B------:R-:W-:Y:S02]  /*4820*/  FSEL R19, R86, -INF , P1 ;  /* 0xff80000056137808 */ /* 0x000fe40000800000 */
[C---:B------:R-:W-:Y:S02]  /*4830*/  ISETP.GT.AND P1, PT, R2.reuse, 0x19, PT ;  /* 0x000000190200780c */ /* 0x040fe40003f24270 */
[----:B------:R-:W-:Y:S02]  /*4840*/  FSEL R20, R85, -INF , P0 ;  /* 0xff80000055147808 */ /* 0x000fe40000000000 */
[----:B------:R-:W-:Y:S02]  /*4850*/  ISETP.GT.AND P0, PT, R2, 0x20, PT ;  /* 0x000000200200780c */ /* 0x000fe40003f04270 */
[----:B------:R-:W-:Y:S02]  /*4860*/  FSEL R21, R84, -INF , P1 ;  /* 0xff80000054157808 */ /* 0x000fe40000800000 */
[----:B------:R-:W-:-:S02]  /*4870*/  ISETP.GT.AND P1, PT, R2, 0x21, PT ;  /* 0x000000210200780c */ /* 0x000fc40003f24270 */
[----:B------:R-:W-:Y:S02]  /*4880*/  FSEL R83, R73, -INF , P0 ;  /* 0xff80000049537808 */ /* 0x000fe40000000000 */
[----:B------:R-:W-:Y:S02]  /*4890*/  ISETP.GT.AND P0, PT, R2, 0x28, PT ;  /* 0x000000280200780c */ /* 0x000fe40003f04270 */
[----:B------:R-:W-:Y:S01]  /*48a0*/  FSEL R82, R72, -INF , P1 ;  /* 0xff80000048527808 */ /* 0x000fe20000800000 */
[----:B------:R-:W2:Y:S01]  /*48b0*/  SHFL.IDX PT, R0, R0, 0x1, 0x1c1f ;  /* 0x003c1f0000007f89 */ /* 0x000ea200000e0000 */
[----:B------:R-:W-:Y:S02]  /*48c0*/  ISETP.GT.AND P1, PT, R2, 0x29, PT ;  /* 0x000000290200780c */ /* 0x000fe40003f24270 */
        /* <DEDUP_REMOVED lines=8> */
[----:B-1----:R-:W-:Y:S02]  /*4950*/  FSEL R215, R45, -INF , P0 ;  /* 0xff8000002dd77808 */ /* 0x002fe40000000000 */
[----:B------:R-:W-:Y:S02]  /*4960*/  ISETP.GT.AND P0, PT, R2, 0x40, PT ;  /* 0x000000400200780c */ /* 0x000fe40003f04270 */
[----:B------:R-:W-:Y:S02]  /*4970*/  FSEL R214, R44, -INF , P1 ;  /* 0xff8000002cd67808 */ /* 0x000fe40000800000 */
[----:B------:R-:W-:Y:S01]  /*4980*/  ISETP.GT.AND P1, PT, R2, 0x41, PT ;  /* 0x000000410200780c */ /* 0x000fe20003f24270 */
[----:B--2---:R-:W-:Y:S01]  /*4990*/  IMAD.IADD R0, R4, 0x1, R0 ;  /* 0x0000000104007824 */ /* 0x004fe200078e0200 */
[----:B------:R-:W-:Y:S01]  /*49a0*/  FSEL R121, R28, -INF , P0 ;  /* 0xff8000001c797808 */ /* 0x000fe20000000000 */
[----:B------:R-:W-:Y:S01]  /*49b0*/  LDSM.16.MT88.4 R44, [R221] ;  /* 0x00000000dd2c783b */ /* 0x000fe20000004200 */
[----:B------:R-:W-:-:S02]  /*49c0*/  ISETP.GT.AND P0, PT, R2, 0x48, PT ;  /* 0x000000480200780c */ /* 0x000fc40003f04270 */
[----:B------:R-:W-:Y:S02]  /*49d0*/  FSEL R120, R29, -INF , P1 ;  /* 0xff8000001d787808 */ /* 0x000fe40000800000 */
[----:B------:R-:W-:Y:S02]  /*49e0*/  ISETP.GT.AND P1, PT, R2, 0x49, PT ;  /* 0x000000490200780c */ /* 0x000fe40003f24270 */
[----:B------:R-:W-:Y:S02]  /*49f0*/  FSEL R106, R24, -INF , P0 ;  /* 0xff800000186a7808 */ /* 0x000fe40000000000 */
[----:B------:R-:W-:Y:S02]  /*4a00*/  FMNMX.FTZ R133, R5, R6, !PT ;  /* 0x0000000605857209 */ /* 0x000fe40007810000 */
[----:B------:R-:W-:Y:S02]  /*4a10*/  ISETP.GT.AND P0, PT, R2, 0x50, PT ;  /* 0x000000500200780c */ /* 0x000fe40003f04270 */
[----:B------:R-:W-:-:S02]  /*4a20*/  FSEL R111, R18, -INF , P1 ;  /* 0xff800000126f7808 */ /* 0x000fc40000800000 */
[C---:B------:R-:W-:Y:S02]  /*4a30*/  ISETP.GT.AND P1, PT, R2.reuse, 0x51, PT ;  /* 0x000000510200780c */ /* 0x040fe40003f24270 */
[----:B------:R-:W-:Y:S02]  /*4a40*/  FMNMX.FTZ R133, R9, R133, !PT ;  /* 0x0000008509857209 */ /* 0x000fe40007810000 */
[----:B------:R-:W-:Y:S02]  /*4a50*/  FSEL R123, R17, -INF , P0 ;  /* 0xff800000117b7808 */ /* 0x000fe40000000000 */
[----:B------:R-:W-:Y:S02]  /*4a60*/  ISETP.GT.AND P0, PT, R2, 0x58, PT ;  /* 0x000000580200780c */ /* 0x000fe40003f04270 */
[----:B------:R-:W-:Y:S02]  /*4a70*/  FSEL R219, R16, -INF , P1 ;  /* 0xff80000010db7808 */ /* 0x000fe40000800000 */
[----:B------:R-:W-:-:S02]  /*4a80*/  IMNMX R0, R3, R0, PT ;  /* 0x0000000003007217 */ /* 0x000fc40003800200 */
[----:B------:R-:W-:Y:S02]  /*4a90*/  ISETP.GT.AND P1, PT, R2, 0x59, PT ;  /* 0x000000590200780c */ /* 0x000fe40003f24270 */
[----:B------:R-:W-:Y:S02]  /*4aa0*/  FMNMX.FTZ R133, R10, R133, !PT ;  /* 0x000000850a857209 */ /* 0x000fe40007810000 */
[----:B------:R-:W-:Y:S02]  /*4ab0*/  FSEL R216, R15, -INF , P0 ;  /* 0xff8000000fd87808 */ /* 0x000fe40000000000 */
[----:B------:R-:W-:Y:S02]  /*4ac0*/  ISETP.GT.AND P0, PT, R0, RZ, PT ;  /* 0x000000ff0000720c */ /* 0x000fe40003f04270 */
[----:B------:R-:W-:Y:S02]  /*4ad0*/  FSEL R112, R14, -INF , P1 ;  /* 0xff8000000e707808 */ /* 0x000fe40000800000 */
[----:B------:R-:W-:Y:S01]  /*4ae0*/  ISETP.GT.AND P1, PT, R0, 0x1, PT ;  /* 0x000000010000780c */ /* 0x000fe20003f24270 */
[----:B------:R-:W-:Y:S01]  /*4af0*/  LDSM.16.MT88.4 R12, [R217] ;  /* 0x00000000d90c783b */ /* 0x000fe20000004200 */
[----:B------:R-:W-:-:S02]  /*4b00*/  FMNMX.FTZ R133, R11, R133, !PT ;  /* 0x000000850b857209 */ /* 0x000fc40007810000 */
[----:B------:R-:W-:Y:S02]  /*4b10*/  FSEL R4, R103, -INF , P0 ;  /* 0xff80000067047808 */ /* 0x000fe40000000000 */
[----:B------:R-:W-:Y:S02]  /*4b20*/  ISETP.GT.AND P0, PT, R0, 0x8, PT ;  /* 0x000000080000780c */ /* 0x000fe40003f04270 */
[----:B------:R-:W-:Y:S02]  /*4b30*/  FSEL R8, R102, -INF , P1 ;  /* 0xff80000066087808 */ /* 0x000fe40000800000 */
[----:B------:R-:W-:Y:S02]  /*4b40*/  FMNMX.FTZ R133, R19, R133, !PT ;  /* 0x0000008513857209 */ /* 0x000fe40007810000 */
[----:B------:R-:W-:Y:S02]  /*4b50*/  ISETP.GT.AND P1, PT, R0, 0x9, PT ;  /* 0x000000090000780c */ /* 0x000fe40003f24270 */
[----:B------:R-:W-:-:S02]  /*4b60*/  FSEL R7, R101, -INF , P0 ;  /* 0xff80000065077808 */ /* 0x000fc40000000000 */
[----:B------:R-:W-:Y:S02]  /*4b70*/  FMNMX.FTZ R2, R4, R8, !PT ;  /* 0x0000000804027209 */ /* 0x000fe40007810000 */
[----:B------:R-:W-:Y:S02]  /*4b80*/  FMNMX.FTZ R133, R20, R133, !PT ;  /* 0x0000008514857209 */ /* 0x000fe40007810000 */
        /* <DEDUP_REMOVED lines=76> */
[----:B------:R-:W1:Y:S01]  /*5050*/  SHFL.BFLY PT, R3, R133, 0x2, 0x1f ;  /* 0x0c401f0085037f89 */ /* 0x000e6200000e0000 */
[C---:B------:R-:W-:Y:S02]  /*5060*/  ISETP.GT.AND P1, PT, R0.reuse, 0x58, PT ;  /* 0x000000580000780c */ /* 0x040fe40003f24270 */
[----:B------:R-:W-:Y:S02]  /*5070*/  FSEL R107, R25, -INF , P2 ;  /* 0xff800000196b7808 */ /* 0x000fe40001000000 */
[----:B------:R-:W-:Y:S01]  /*5080*/  FMNMX.FTZ R2, R115, R2, !PT ;  /* 0x0000000273027209 */ /* 0x000fe20007810000 */
[----:B------:R-:W-:Y:S01]  /*5090*/  LDSM.16.MT88.4 R24, [R220] ;  /* 0x00000000dc18783b */ /* 0x000fe20000004200 */
[----:B------:R-:W-:Y:S02]  /*50a0*/  ISETP.GT.AND P0, PT, R0, 0x59, PT ;  /* 0x000000590000780c */ /* 0x000fe40003f04270 */
[----:B------:R-:W-:-:S02]  /*50b0*/  FSEL R108, R23, -INF , P1 ;  /* 0xff800000176c7808 */ /* 0x000fc40000800000 */
[----:B------:R-:W-:Y:S02]  /*50c0*/  FMNMX.FTZ R0, R107, R2, !PT ;  /* 0x000000026b007209 */ /* 0x000fe40007810000 */
[----:B------:R-:W-:Y:S02]  /*50d0*/  FSEL R109, R22, -INF , P0 ;  /* 0xff800000166d7808 */ /* 0x000fe40000000000 */
[----:B------:R-:W-:-:S04]  /*50e0*/  FMNMX.FTZ R0, R108, R0, !PT ;  /* 0x000000006c007209 */ /* 0x000fc80007810000 */
[----:B------:R-:W-:-:S05]  /*50f0*/  FMNMX.FTZ R0, R109, R0, !PT ;  /* 0x000000006d007209 */ /* 0x000fca0007810000 */
[----:B------:R-:W2:Y:S01]  /*5100*/  SHFL.BFLY PT, R2, R0, 0x2, 0x1f ;  /* 0x0c401f0000027f89 */ /* 0x000ea200000e0000 */
[----:B-1----:R-:W-:-:S05]  /*5110*/  FMNMX.FTZ R133, R133, R3, !PT ;  /* 0x0000000385857209 */ /* 0x002fca0007810000 */
[----:B------:R-:W1:Y:S01]  /*5120*/  SHFL.BFLY PT, R3, R133, 0x1, 0x1f ;  /* 0x0c201f0085037f89 */ /* 0x000e6200000e0000 */
[----:B--2---:R-:W-:-:S05]  /*5130*/  FMNMX.FTZ R0, R0, R2, !PT ;  /* 0x0000000200007209 */ /* 0x004fca0007810000 */
[----:B------:R-:W2:Y:S01]  /*5140*/  SHFL.BFLY PT, R132, R0, 0x1, 0x1f ;  /* 0x0c201f0000847f89 */ /* 0x000ea200000e0000 */
[----:B-1----:R-:W-:-:S04]  /*5150*/  FMNMX.FTZ R133, R133, R3, !PT ;  /* 0x0000000385857209 */ /* 0x002fc80007810000 */
[C---:B------:R-:W-:Y:S01]  /*5160*/  FSETP.NEU.FTZ.AND P0, PT, R133.reuse, -INF , PT ;  /* 0xff8000008500780b */ /* 0x040fe20003f1d000 */
[----:B------:R-:W-:-:S05]  /*5170*/  FMUL.FTZ R2, R133, c[0x0][0x2d0] ;  /* 0x0000b40085027a20 */ /* 0x000fca0000410000 */
[----:B------:R-:W-:-:S05]  /*5180*/  FSEL R2, R2, RZ, P0 ;  /* 0x000000ff02027208 */ /* 0x000fca0000000000 */
[----:B------:R-:W-:-:S04]  /*5190*/  FFMA.FTZ R3, R5, c[0x0][0x2d0], -R2 ;  /* 0x0000b40005037a23 */ /* 0x000fc80000010802 */
[----:B------:R1:W-:Y:S01]  /*51a0*/  MUFU.EX2 R207, R3 ;  /* 0x0000000300cf7308 */ /* 0x0003e20000000800 */
[----:B--2---:R-:W-:Y:S01]  /*51b0*/  FMNMX.FTZ R132, R0, R132, !PT ;  /* 0x0000008400847209 */ /* 0x004fe20007810000 */
[----:B------:R-:W-:-:S06]  /*51c0*/  FFMA.FTZ R0, R9, c[0x0][0x2d0], -R2 ;  /* 0x0000b40009007a23 */ /* 0x000fcc0000010802 */
[----:B------:R2:W-:Y:S01]  /*51d0*/  MUFU.EX2 R209, R0 ;  /* 0x0000000000d17308 */ /* 0x0005e20000000800 */
[----:B------:R-:W-:Y:S01]  /*51e0*/  FSETP.NEU.FTZ.AND P0, PT, R132, -INF , PT ;  /* 0xff8000008400780b */ /* 0x000fe20003f1d000 */
[----:B-1----:R-:W-:-:S06]  /*51f0*/  FFMA.FTZ R3, R6, c[0x0][0x2d0], -R2 ;  /* 0x0000b40006037a23 */ /* 0x002fcc0000010802 */
[----:B------:R1:W3:Y:S01]  /*5200*/  MUFU.EX2 R206, R3 ;  /* 0x0000000300ce7308 */ /* 0x0002e20000000800 */
[----:B--2---:R-:W-:-:S05]  /*5210*/  FMUL.FTZ R0, R132, c[0x0][0x2d0] ;  /* 0x0000b40084007a20 */ /* 0x004fca0000410000 */
[----:B------:R-:W-:Y:S01]  /*5220*/  FSEL R0, R0, RZ, P0 ;  /* 0x000000ff00007208 */ /* 0x000fe20000000000 */
[----:B-1----:R-:W-:-:S04]  /*5230*/  FFMA.FTZ R3, R10, c[0x0][0x2d0], -R2 ;  /* 0x0000b4000a037a23 */ /* 0x002fc80000010802 */
[----:B------:R1:W2:Y:S02]  /*5240*/  MUFU.EX2 R208, R3 ;  /* 0x0000000300d07308 */ /* 0x0002a40000000800 */
[----:B-1----:R-:W-:-:S06]  /*5250*/  FFMA.FTZ R3, R11, c[0x0][0x2d0], -R2 ;  /* 0x0000b4000b037a23 */ /* 0x002fcc0000010802 */
[----:B------:R1:W-:Y:S02]  /*5260*/  MUFU.EX2 R118, R3 ;  /* 0x0000000300767308 */ /* 0x0003e40000000800 */
[----:B-1----:R-:W-:-:S06]  /*5270*/  FFMA.FTZ R3, R4, c[0x0][0x2d0], -R0 ;  /* 0x0000b40004037a23 */ /* 0x002fcc0000010800 */
[----:B------:R1:W-:Y:S02]  /*5280*/  MUFU.EX2 R135, R3 ;  /* 0x0000000300877308 */ /* 0x0003e40000000800 */
[----:B-1----:R-:W-:-:S06]  /*5290*/  FFMA.FTZ R3, R8, c[0x0][0x2d0], -R0 ;  /* 0x0000b40008037a23 */ /* 0x002fcc0000010800 */
[----:B------:R1:W4:Y:S02]  /*52a0*/  MUFU.EX2 R134, R3 ;  /* 0x0000000300867308 */ /* 0x0003240000000800 */
[--C-:B-1----:R-:W-:Y:S02]  /*52b0*/  FFMA.FTZ R3, R7, c[0x0][0x2d0], -R0.reuse ;  /* 0x0000b40007037a23 */ /* 0x102fe40000010800 */
[----:B------:R-:W1:Y:S04]  /*52c0*/  LDSM.16.MT88.4 R4, [R218] ;  /* 0x00000000da04783b */ /* 0x000e680000004200 */
[----:B------:R2:W-:Y:S02]  /*52d0*/  MUFU.EX2 R205, R3 ;  /* 0x0000000300cd7308 */ /* 0x0005e40000000800 */
[----:B--2---:R-:W-:-:S06]  /*52e0*/  FFMA.FTZ R3, R16, c[0x0][0x2d0], -R0 ;  /* 0x0000b40010037a23 */ /* 0x004fcc0000010800 */
[----:B------:R2:W1:Y:S02]  /*52f0*/  MUFU.EX2 R204, R3 ;  /* 0x0000000300cc7308 */ /* 0x0004640000000800 */
[----:B--2---:R-:W-:-:S06]  /*5300*/  FFMA.FTZ R3, R19, c[0x0][0x2d0], -R2 ;  /* 0x0000b40013037a23 */ /* 0x004fcc0000010802 */
[----:B------:R2:W1:Y:S02]  /*5310*/  MUFU.EX2 R113, R3 ;  /* 0x0000000300717308 */ /* 0x0004640000000800 */
[----:B--2---:R-:W-:-:S06]  /*5320*/  FFMA.FTZ R3, R20, c[0x0][0x2d0], -R2 ;  /* 0x0000b40014037a23 */ /* 0x004fcc0000010802 */
[----:B------:R2:W-:Y:S02]  /*5330*/  MUFU.EX2 R110, R3 ;  /* 0x00000003006e7308 */ /* 0x0005e40000000800 */
[----:B--2---:R-:W-:-:S06]  /*5340*/  FFMA.FTZ R3, R21, c[0x0][0x2d0], -R2 ;  /* 0x0000b40015037a23 */ /* 0x004fcc0000010802 */
[----:B------:R2:W-:Y:S01]  /*5350*/  MUFU.EX2 R91, R3 ;  /* 0x00000003005b7308 */ /* 0x0005e20000000800 */
[----:B---3--:R-:W-:Y:S02]  /*5360*/  F2FP.PACK_AB R8, R206, R207 ;  /* 0x000000cfce08723e */ /* 0x008fe400000000ff */
[----:B------:R-:W-:Y:S02]  /*5370*/  F2FP.PACK_AB R10, R208, R209 ;  /* 0x000000d1d00a723e */ /* 0x000fe400000000ff */
[----:B----4-:R-:W-:Y:S01]  /*5380*/  F2FP.PACK_AB R9, R134, R135 ;  /* 0x000000878609723e */ /* 0x010fe200000000ff */
[----:B--2---:R-:W-:-:S04]  /*5390*/  FFMA.FTZ R3, R18, c[0x0][0x2d0], -R0 ;  /* 0x0000b40012037a23 */ /* 0x004fc80000010800 */
[----:B------:R2:W-:Y:S01]  /*53a0*/  MUFU.EX2 R222, R3 ;  /* 0x0000000300de7308 */ /* 0x0005e20000000800 */
[----:B-1----:R-:W-:Y:S01]  /*53b0*/  F2FP.PACK_AB R11, R204, R205 ;  /* 0x000000cdcc0b723e */ /* 0x002fe200000000ff */
[----:B--2---:R-:W-:-:S06]  /*53c0*/  FFMA.FTZ R3, R17, c[0x0][0x2d0], -R0 ;  /* 0x0000b40011037a23 */ /* 0x004fcc0000010800 */
[----:B------:R1:W2:Y:S01]  /*53d0*/  MUFU.EX2 R114, R3 ;  /* 0x0000000300727308 */ /* 0x0002a20000000800 */
[----:B------:R-:W-:Y:S01]  /*53e0*/  HMMA.16816.F32 R36, R8, R14, RZ ;  /* 0x0000000e0824723c */ /* 0x000fe200000018ff */
[----:B-1----:R-:W-:-:S06]  /*53f0*/  FFMA.FTZ R3, R48, c[0x0][0x2d0], -R0 ;  /* 0x0000b40030037a23 */ /* 0x002fcc0000010800 */
[----:B------:R1:W-:Y:S01]  /*5400*/  MUFU.EX2 R122, R3 ;  /* 0x00000003007a7308 */ /* 0x0003e20000000800 */
[----:B------:R-:W-:Y:S01]  /*5410*/  HMMA.16816.F32 R40, R8, R12, RZ ;  /* 0x0000000c0828723c */ /* 0x000fe200000018ff */
[----:B-1----:R-:W-:-:S06]  /*5420*/  FFMA.FTZ R3, R49, c[0x0][0x2d0], -R0 ;  /* 0x0000b40031037a23 */ /* 0x002fcc0000010800 */
[----:B------:R-:W1:Y:S01]  /*5430*/  MUFU.EX2 R90, R3 ;  /* 0x00000003005a7308 */ /* 0x000e620000000800 */
[C---:B------:R-:W-:Y:S07]  /*5440*/  HMMA.16816.F32 R20, R8.reuse, R4, RZ ;  /* 0x000000040814723c */ /* 0x040fee00000018ff */
[----:B------:R-:W-:Y:S01]  /*5450*/  F2FP.PACK_AB R4, R113, R118 ;  /* 0x000000767104723e */ /* 0x000fe200000000ff */
[----:B------:R-:W-:Y:S01]  /*5460*/  HMMA.16816.F32 R16, R8, R6, RZ ;  /* 0x000000060810723c */ /* 0x000fe200000018ff */
[----:B--2---:R-:W-:-:S06]  /*5470*/  F2FP.PACK_AB R5, R114, R222 ;  /* 0x000000de7205723e */ /* 0x004fcc00000000ff */
[----:B------:R-:W-:Y:S02]  /*5480*/  F2FP.PACK_AB R6, R91, R110 ;  /* 0x0000006e5b06723e */ /* 0x000fe400000000ff */
[----:B-1----:R-:W-:Y:S01]  /*5490*/  F2FP.PACK_AB R7, R90, R122 ;  /* 0x0000007a5a07723e */ /* 0x002fe200000000ff */
[----:B------:R-:W-:Y:S08]  /*54a0*/  HMMA.16816.F32 R12, R8, R44, RZ ;  /* 0x0000002c080c723c */ /* 0x000ff000000018ff */
[C---:B------:R-:W-:Y:S01]  /*54b0*/  HMMA.16816.F32 R192, R4.reuse, R34, R36 ;  /* 0x0000002204c0723c */ /* 0x040fe20000001824 */
[----:B------:R-:W1:Y:S07]  /*54c0*/  LDSM.16.MT88.4 R36, [R218+0x3800] ;  /* 0x00380000da24783b */ /* 0x000e6e0000004200 */
[----:B------:R-:W-:Y:S01]  /*54d0*/  HMMA.16816.F32 R84, R4, R32, R40 ;  /* 0x000000200454723c */ /* 0x000fe20000001828 */
[----:B------:R-:W2:Y:S07]  /*54e0*/  LDSM.16.MT88.4 R40, [R217+0x3800] ;  /* 0x00380000d928783b */ /* 0x000eae0000004200 */
[----:B------:R-:W-:Y:S01]  /*54f0*/  HMMA.16816.F32 R60, R8, R46, RZ ;  /* 0x0000002e083c723c */ /* 0x000fe200000018ff */
[----:B------:R-:W-:Y:S07]  /*5500*/  LDSM.16.MT88.4 R44, [R220+0x800] ;  /* 0x00080000dc2c783b */ /* 0x000fee0000004200 */
[C---:B------:R-:W-:Y:S08]  /*5510*/  HMMA.16816.F32 R200, R4.reuse, R28, R20 ;  /* 0x0000001c04c8723c */ /* 0x040ff00000001814 */
[----:B------:R-:W-:Y:S08]  /*5520*/  HMMA.16816.F32 R188, R4, R30, R16 ;  /* 0x0000001e04bc723c */ /* 0x000ff00000001810 */
[C---:B------:R-:W-:Y:S08]  /*5530*/  HMMA.16816.F32 R48, R8.reuse, R24, RZ ;  /* 0x000000180830723c */ /* 0x040ff000000018ff */
[C---:B------:R-:W-:Y:S08]  /*5540*/  HMMA.16816.F32 R32, R8.reuse, R26, RZ ;  /* 0x0000001a0820723c */ /* 0x040ff000000018ff */
[C---:B------:R-:W-:Y:S08]  /*5550*/  HMMA.16816.F32 R20, R8.reuse, R64, RZ ;  /* 0x000000400814723c */ /* 0x040ff000000018ff */
[C---:B------:R-:W-:Y:S01]  /*5560*/  HMMA.16816.F32 R16, R8.reuse, R66, RZ ;  /* 0x000000420810723c */ /* 0x040fe200000018ff */
[----:B------:R-:W3:Y:S07]  /*5570*/  LDSM.16.MT88.4 R64, [R220+0x3000] ;  /* 0x00300000dc40783b */ /* 0x000eee0000004200 */
[----:B------:R-:W-:Y:S08]  /*5580*/  HMMA.16816.F32 R24, R8, R58, RZ ;  /* 0x0000003a0818723c */ /* 0x000ff000000018ff */
[----:B------:R-:W-:Y:S08]  /*5590*/  HMMA.16816.F32 R196, R4, R68, R12 ;  /* 0x0000004404c4723c */ /* 0x000ff0000000180c */
[C---:B------:R-:W-:Y:S08]  /*55a0*/  HMMA.16816.F32 R28, R8.reuse, R56, RZ ;  /* 0x00000038081c723c */ /* 0x040ff000000018ff */
[C---:B------:R-:W-:Y:S08]  /*55b0*/  HMMA.16816.F32 R12, R8.reuse, R72, RZ ;  /* 0x00000048080c723c */ /* 0x040ff000000018ff */
[----:B------:R-:W-:Y:S08]  /*55c0*/  HMMA.16816.F32 R56, R8, R74, RZ ;  /* 0x0000004a0838723c */ /* 0x000ff000000018ff */
[C---:B------:R-:W-:Y:S01]  /*55d0*/  HMMA.16816.F32 R72, R4.reuse, R70, R60 ;  /* 0x000000460448723c */ /* 0x040fe2000000183c */
[----:B------:R-:W4:Y:S07]  /*55e0*/  LDSM.16.MT88.4 R60, [R217+0x6000] ;  /* 0x00600000d93c783b */ /* 0x000f2e0000004200 */
[C---:B-1----:R-:W-:Y:S01]  /*55f0*/  HMMA.16816.F32 R176, R4.reuse, R36, R20 ;  /* 0x0000002404b0723c */ /* 0x042fe20000001814 */
[----:B------:R-:W1:Y:S07]  /*5600*/  LDSM.16.MT88.4 R20, [R220+0x3800] ;  /* 0x00380000dc14783b */ /* 0x000e6e0000004200 */
[C---:B--2---:R-:W-:Y:S01]  /*5610*/  HMMA.16816.F32 R168, R4.reuse, R42, R24 ;  /* 0x0000002a04a8723c */ /* 0x044fe20000001818 */
[----:B------:R-:W2:Y:S07]  /*5620*/  LDSM.16.MT88.4 R24, [R218+0x6000] ;  /* 0x00600000da18783b */ /* 0x000eae0000004200 */
[C---:B------:R-:W-:Y:S01]  /*5630*/  HMMA.16816.F32 R180, R4.reuse, R40, R28 ;  /* 0x0000002804b4723c */ /* 0x040fe2000000181c */
[----:B------:R-:W1:Y:S07]  /*5640*/  LDSM.16.MT88.4 R40, [R217+0x6800] ;  /* 0x00680000d928783b */ /* 0x000e6e0000004200 */
[C---:B------:R-:W-:Y:S08]  /*5650*/  HMMA.16816.F32 R172, R4.reuse, R52, R12 ;  /* 0x0000003404ac723c */ /* 0x040ff0000000180c */
[C---:B------:R-:W-:Y:S01]  /*5660*/  HMMA.16816.F32 R160, R4.reuse, R54, R56 ;  /* 0x0000003604a0723c */ /* 0x040fe20000001838 */
[----:B------:R-:W1:Y:S04]  /*5670*/  LDSM.16.MT88.4 R52, [R221+0x6000] ;  /* 0x00600000dd34783b */ /* 0x000e680000004200 */
[----:B------:R-:W-:Y:S03]  /*5680*/  LDSM.16.MT88.4 R56, [R220+0x6000] ;  /* 0x00600000dc38783b */ /* 0x000fe60000004200 */
[----:B------:R-:W-:Y:S01]  /*5690*/  HMMA.16816.F32 R164, R4, R38, R16 ;  /* 0x0000002604a4723c */ /* 0x000fe20000001810 */
[----:B------:R-:W1:Y:S07]  /*56a0*/  LDSM.16.MT88.4 R36, [R218+0x6800] ;  /* 0x00680000da24783b */ /* 0x000e6e0000004200 */
[C---:B---3--:R-:W-:Y:S08]  /*56b0*/  HMMA.16816.F32 R16, R8.reuse, R64, RZ ;  /* 0x000000400810723c */ /* 0x048ff000000018ff */
[----:B------:R-:W-:Y:S08]  /*56c0*/  HMMA.16816.F32 R12, R8, R66, RZ ;  /* 0x00000042080c723c */ /* 0x000ff000000018ff */
[----:B------:R-:W-:Y:S08]  /*56d0*/  HMMA.16816.F32 R68, R4, R46, R32 ;  /* 0x0000002e0444723c */ /* 0x000ff00000001820 */
[----:B----4-:R-:W-:Y:S08]  /*56e0*/  HMMA.16816.F32 R32, R8, R60, RZ ;  /* 0x0000003c0820723c */ /* 0x010ff000000018ff */
[C---:B------:R-:W-:Y:S01]  /*56f0*/  HMMA.16816.F32 R184, R4.reuse, R44, R48 ;  /* 0x0000002c04b8723c */ /* 0x040fe20000001830 */
[----:B------:R-:W3:Y:S04]  /*5700*/  LDSM.16.MT88.4 R48, [R221+0x6800] ;  /* 0x00680000dd30783b */ /* 0x000ee80000004200 */
[----:B------:R-:W-:Y:S03]  /*5710*/  LDSM.16.MT88.4 R44, [R220+0x6800] ;  /* 0x00680000dc2c783b */ /* 0x000fe60000004200 */
[----:B-1----:R-:W-:Y:S08]  /*5720*/  HMMA.16816.F32 R156, R4, R20, R16 ;  /* 0x00000014049c723c */ /* 0x002ff00000001810 */
[C---:B------:R-:W-:Y:S01]  /*5730*/  HMMA.16816.F32 R28, R8.reuse, R62, RZ ;  /* 0x0000003e081c723c */ /* 0x040fe200000018ff */
[----:B------:R-:W1:Y:S07]  /*5740*/  LDSM.16.MT88.4 R60, [R217+0x9000] ;  /* 0x00900000d93c783b */ /* 0x000e6e0000004200 */
[----:B--2---:R-:W-:Y:S08]  /*5750*/  HMMA.16816.F32 R16, R8, R24, RZ ;  /* 0x000000180810723c */ /* 0x004ff000000018ff */
[----:B------:R-:W-:Y:S08]  /*5760*/  HMMA.16816.F32 R152, R4, R22, R12 ;  /* 0x000000160498723c */ /* 0x000ff0000000180c */
[----:B------:R-:W-:Y:S08]  /*5770*/  HMMA.16816.F32 R12, R8, R26, RZ ;  /* 0x0000001a080c723c */ /* 0x000ff000000018ff */
[----:B------:R-:W-:Y:S01]  /*5780*/  HMMA.16816.F32 R148, R4, R40, R32 ;  /* 0x000000280494723c */ /* 0x000fe20000001820 */
[----:B------:R-:W2:Y:S07]  /*5790*/  LDSM.16.MT88.4 R32, [R218+0x9000] ;  /* 0x00900000da20783b */ /* 0x000eae0000004200 */
[----:B------:R-:W-:Y:S08]  /*57a0*/  HMMA.16816.F32 R24, R8, R54, RZ ;  /* 0x000000360818723c */ /* 0x000ff000000018ff */
[C---:B------:R-:W-:Y:S01]  /*57b0*/  HMMA.16816.F32 R92, R4.reuse, R42, R28 ;  /* 0x0000002a045c723c */ /* 0x040fe2000000181c */
[----:B------:R-:W4:Y:S07]  /*57c0*/  LDSM.16.MT88.4 R40, [R217+0x9800] ;  /* 0x00980000d928783b */ /* 0x000f2e0000004200 */
[----:B------:R-:W-:Y:S08]  /*57d0*/  HMMA.16816.F32 R144, R4, R36, R16 ;  /* 0x000000240490723c */ /* 0x000ff00000001810 */
[----:B------:R-:W-:Y:S01]  /*57e0*/  HMMA.16816.F32 R16, R8, R58, RZ ;  /* 0x0000003a0810723c */ /* 0x000fe200000018ff */
[----:B------:R-:W-:Y:S01]  /*57f0*/  MOV R37, R115 ;  /* 0x0000007300257202 */ /* 0x000fe20000000f00 */
[----:B------:R-:W-:-:S06]  /*5800*/  IMAD.MOV.U32 R36, RZ, RZ, R114 ;  /* 0x000000ffff247224 */ /* 0x000fcc00078e0072 */
[----:B------:R-:W-:Y:S08]  /*5810*/  HMMA.16816.F32 R28, R8, R52, RZ ;  /* 0x00000034081c723c */ /* 0x000ff000000018ff */
[----:B------:R-:W-:Y:S07]  /*5820*/  HMMA.16816.F32 R100, R4, R38, R12 ;  /* 0x000000260464723c */ /* 0x000fee000000180c */
[----:B------:R-:W-:Y:S01]  /*5830*/  IMAD.MOV.U32 R39, RZ, RZ, R113 ;  /* 0x000000ffff277224 */ /* 0x000fe200078e0071 */
[----:B------:R-:W-:-:S02]  /*5840*/  MOV R38, R112 ;  /* 0x0000007000267202 */ /* 0x000fc40000000f00 */
[----:B---3--:R-:W-:Y:S01]  /*5850*/  HMMA.16816.F32 R112, R4, R50, R24 ;  /* 0x000000320470723c */ /* 0x008fe20000001818 */
[----:B------:R-:W3:Y:S07]  /*5860*/  LDSM.16.MT88.4 R24, [R218+0x9800] ;  /* 0x00980000da18783b */ /* 0x000eee0000004200 */
[----:B-1----:R-:W-:Y:S08]  /*5870*/  HMMA.16816.F32 R12, R8, R60, RZ ;  /* 0x0000003c080c723c */ /* 0x002ff000000018ff */
[C---:B------:R-:W-:Y:S08]  /*5880*/  HMMA.16816.F32 R124, R4.reuse, R46, R16 ;  /* 0x0000002e047c723c */ /* 0x040ff00000001810 */
[----:B------:R-:W-:Y:S01]  /*5890*/  HMMA.16816.F32 R140, R4, R48, R28 ;  /* 0x00000030048c723c */ /* 0x000fe2000000181c */
[----:B------:R-:W1:Y:S07]  /*58a0*/  LDSM.16.MT88.4 R28, [R221+0x9000] ;  /* 0x00900000dd1c783b */ /* 0x000e6e0000004200 */
[----:B--2---:R-:W-:Y:S08]  /*58b0*/  HMMA.16816.F32 R16, R8, R32, RZ ;  /* 0x000000200810723c */ /* 0x004ff000000018ff */
[----:B----4-:R-:W-:Y:S01]  /*58c0*/  HMMA.16816.F32 R128, R4, R40, R12 ;  /* 0x000000280480723c */ /* 0x010fe2000000180c */
[----:B------:R-:W-:-:S07]  /*58d0*/  IMAD.MOV.U32 R52, RZ, RZ, R118 ;  /* 0x000000ffff347224 */ /* 0x000fce00078e0076 */
[----:B------:R-:W-:Y:S01]  /*58e0*/  HMMA.16816.F32 R12, R8, R34, RZ ;  /* 0x00000022080c723c */ /* 0x000fe200000018ff */
[----:B------:R-:W-:Y:S01]  /*58f0*/  MOV R55, R117 ;  /* 0x0000007500377202 */ /* 0x000fe20000000f00 */
[----:B------:R-:W-:-:S06]  /*5900*/  IMAD.MOV.U32 R54, RZ, RZ, R116 ;  /* 0x000000ffff367224 */ /* 0x000fcc00078e0074 */
[----:B------:R-:W-:Y:S07]  /*5910*/  HMMA.16816.F32 R20, R8, R56, RZ ;  /* 0x000000380814723c */ /* 0x000fee00000018ff */
[----:B------:R-:W-:Y:S02]  /*5920*/  MOV R56, R119 ;  /* 0x0000007700387202 */ /* 0x000fe40000000f00 */
[----:B---3--:R-:W-:Y:S01]  /*5930*/  HMMA.16816.F32 R116, R4, R24, R16 ;  /* 0x000000180474723c */ /* 0x008fe20000001810 */
[----:B------:R-:W2:Y:S01]  /*5940*/  LDSM.16.MT88.4 R16, [R221+0x9800] ;  /* 0x00980000dd10783b */ /* 0x000ea20000004200 */
[----:B------:R-:W-:Y:S01]  /*5950*/  IMAD.MOV.U32 R57, RZ, RZ, R111 ;  /* 0x000000ffff397224 */ /* 0x000fe200078e006f */
[----:B------:R-:W-:Y:S01]  /*5960*/  MOV R61, R108 ;  /* 0x0000006c003d7202 */ /* 0x000fe20000000f00 */
[----:B------:R-:W-:-:S02]  /*5970*/  IMAD.MOV.U32 R59, RZ, RZ, R110 ;  /* 0x000000ffff3b7224 */ /* 0x000fc400078e006e */
[----:B------:R-:W-:Y:S02]  /*5980*/  IMAD.MOV.U32 R58, RZ, RZ, R109 ;  /* 0x000000ffff3a7224 */ /* 0x000fe400078e006d */
[----:B------:R-:W-:Y:S08]  /*5990*/  HMMA.16816.F32 R108, R4, R26, R12 ;  /* 0x0000001a046c723c */ /* 0x000ff0000000180c */
[----:B-1----:R-:W-:Y:S01]  /*59a0*/  HMMA.16816.F32 R12, R8, R28, RZ ;  /* 0x0000001c080c723c */ /* 0x002fe200000018ff */
[----:B------:R-:W-:-:S02]  /*59b0*/  IMAD.MOV.U32 R60, RZ, RZ, R107 ;  /* 0x000000ffff3c7224 */ /* 0x000fc400078e006b */
[----:B------:R-:W-:Y:S11]  /*59c0*/  IMAD.MOV.U32 R66, RZ, RZ, R106 ;  /* 0x000000ffff427224 */ /* 0x000ff600078e006a */
[----:B------:R-:W-:Y:S10]  /*59d0*/  @!UPT UIADD3 URZ, URZ, URZ, URZ ;  /* 0x0000003f3f3ff290 */ /* 0x000ff4000fffe03f */
[----:B--2---:R-:W-:Y:S08]  /*59e0*/  HMMA.16816.F32 R104, R4, R16, R12 ;  /* 0x000000100468723c */ /* 0x004ff0000000180c */
[----:B------:R-:W-:Y:S11]  /*59f0*/  HMMA.16816.F32 R12, R8, R30, RZ ;  /* 0x0000001e080c723c */ /* 0x000ff600000018ff */
[----:B------:R-:W-:Y:S11]  /*5a00*/  @!UPT UIADD3 URZ, URZ, URZ, URZ ;  /* 0x0000003f3f3ff290 */ /* 0x000ff6000fffe03f */
[----:B------:R-:W-:Y:S02]  /*5a10*/  @!UPT UIADD3 URZ, URZ, URZ, URZ ;  /* 0x0000003f3f3ff290 */ /* 0x000fe4000fffe03f */
[C---:B------:R-:W-:Y:S01]  /*5a20*/  HMMA.16816.F32 R96, R4.reuse, R18, R12 ;  /* 0x000000120460723c */ /* 0x040fe2000000180c */
[----:B------:R-:W1:Y:S07]  /*5a30*/  LDSM.16.MT88.4 R12, [R220+0x9000] ;  /* 0x00900000dc0c783b */ /* 0x000e6e0000004200 */
[----:B------:R-:W-:Y:S08]  /*5a40*/  HMMA.16816.F32 R136, R4, R44, R20 ;  /* 0x0000002c0488723c */ /* 0x000ff00000001814 */
[----:B------:R-:W-:Y:S01]  /*5a50*/  HMMA.16816.F32 R20, R8, R62, RZ ;  /* 0x0000003e0814723c */ /* 0x000fe200000018ff */
[----:B------:R-:W-:-:S07]  /*5a60*/  FFMA.FTZ R3, R83, c[0x0][0x2d0], -R2 ;  /* 0x0000b40053037a23 */ /* 0x000fce0000010802 */
[C---:B-1----:R-:W-:Y:S08]  /*5a70*/  HMMA.16816.F32 R16, R8.reuse, R12, RZ ;  /* 0x0000000c0810723c */ /* 0x042ff000000018ff */
[----:B------:R-:W-:Y:S01]  /*5a80*/  HMMA.16816.F32 R8, R8, R14, RZ ;  /* 0x0000000e0808723c */ /* 0x000fe200000018ff */
[----:B------:R-:W1:Y:S01]  /*5a90*/  LDSM.16.MT88.4 R12, [R220+0x9800] ;  /* 0x00980000dc0c783b */ /* 0x000e620000004200 */
[----:B------:R2:W-:Y:S01]  /*5aa0*/  MUFU.EX2 R32, R3 ;  /* 0x0000000300207308 */ /* 0x0005e20000000800 */
[----:B------:R-:W-:Y:S01]  /*5ab0*/  MOV R67, R91 ;  /* 0x0000005b00437202 */ /* 0x000fe20000000f00 */
[----:B------:R-:W-:-:S02]  /*5ac0*/  IMAD.MOV.U32 R64, RZ, RZ, R90 ;  /* 0x000000ffff407224 */ /* 0x000fc400078e005a */
[----:B--2---:R-:W-:-:S04]  /*5ad0*/  FFMA.FTZ R3, R82, c[0x0][0x2d0], -R2 ;  /* 0x0000b40052037a23 */ /* 0x004fc80000010802 */
[----:B------:R2:W3:Y:S01]  /*5ae0*/  MUFU.EX2 R226, R3 ;  /* 0x0000000300e27308 */ /* 0x0004e20000000800 */
[----:B------:R-:W-:Y:S01]  /*5af0*/  IMAD.MOV.U32 R65, RZ, RZ, R89 ;  /* 0x000000ffff417224 */ /* 0x000fe200078e0059 */
[----:B------:R-:W-:Y:S01]  /*5b00*/  MOV R45, R88 ;  /* 0x00000058002d7202 */ /* 0x000fe20000000f00 */
[----:B--2---:R-:W-:-:S05]  /*5b10*/  FFMA.FTZ R3, R81, c[0x0][0x2d0], -R2 ;  /* 0x0000b40051037a23 */ /* 0x004fca0000010802 */
[----:B------:R2:W-:Y:S01]  /*5b20*/  MUFU.EX2 R224, R3 ;  /* 0x0000000300e07308 */ /* 0x0005e20000000800 */
[C---:B-1----:R-:W-:Y:S08]  /*5b30*/  HMMA.16816.F32 R88, R4.reuse, R12, R16 ;  /* 0x0000000c0458723c */ /* 0x042ff00000001810 */
[----:B------:R-:W-:Y:S01]  /*5b40*/  HMMA.16816.F32 R12, R4, R14, R8 ;  /* 0x0000000e040c723c */ /* 0x000fe20000001808 */
[----:B------:R-:W1:Y:S01]  /*5b50*/  LDSM.16.MT88.4 R8, [R217+0x1000] ;  /* 0x00100000d908783b */ /* 0x000e620000004200 */
[----:B--2---:R-:W-:-:S04]  /*5b60*/  FFMA.FTZ R3, R80, c[0x0][0x2d0], -R2 ;  /* 0x0000b40050037a23 */ /* 0x004fc80000010802 */
[----:B------:R2:W-:Y:S02]  /*5b70*/  MUFU.EX2 R229, R3 ;  /* 0x0000000300e57308 */ /* 0x0005e40000000800 */
[----:B--2---:R-:W-:-:S06]  /*5b80*/  FFMA.FTZ R3, R79, c[0x0][0x2d0], -R0 ;  /* 0x0000b4004f037a23 */ /* 0x004fcc0000010800 */
[----:B------:R2:W-:Y:S02]  /*5b90*/  MUFU.EX2 R228, R3 ;  /* 0x0000000300e47308 */ /* 0x0005e40000000800 */
[----:B--2---:R-:W-:-:S06]  /*5ba0*/  FFMA.FTZ R3, R78, c[0x0][0x2d0], -R0 ;  /* 0x0000b4004e037a23 */ /* 0x004fcc0000010800 */
[----:B------:R2:W4:Y:S02]  /*5bb0*/  MUFU.EX2 R227, R3 ;  /* 0x0000000300e37308 */ /* 0x0005240000000800 */
[----:B--2---:R-:W-:-:S06]  /*5bc0*/  FFMA.FTZ R3, R77, c[0x0][0x2d0], -R0 ;  /* 0x0000b4004d037a23 */ /* 0x004fcc0000010800 */
[----:B------:R2:W-:Y:S02]  /*5bd0*/  MUFU.EX2 R33, R3 ;  /* 0x0000000300217308 */ /* 0x0005e40000000800 */
[----:B--2---:R-:W-:-:S06]  /*5be0*/  FFMA.FTZ R3, R76, c[0x0][0x2d0], -R0 ;  /* 0x0000b4004c037a23 */ /* 0x004fcc0000010800 */
[----:B------:R-:W2:Y:S01]  /*5bf0*/  MUFU.EX2 R40, R3 ;  /* 0x0000000300287308 */ /* 0x000ea20000000800 */
[----:B------:R-:W-:Y:S01]  /*5c00*/  IMAD.MOV.U32 R41, RZ, RZ, R123 ;  /* 0x000000ffff297224 */ /* 0x000fe200078e007b */
[----:B------:R-:W-:Y:S01]  /*5c10*/  MOV R62, R121 ;  /* 0x00000079003e7202 */ /* 0x000fe20000000f00 */
[----:B------:R-:W-:Y:S02]  /*5c20*/  IMAD.MOV.U32 R63, RZ, RZ, R122 ;  /* 0x000000ffff3f7224 */ /* 0x000fe400078e007a */
[----:B------:R-:W-:Y:S02]  /*5c30*/  IMAD.MOV.U32 R53, RZ, RZ, R120 ;  /* 0x000000ffff357224 */ /* 0x000fe400078e0078 */
[----:B------:R-:W-:Y:S07]  /*5c40*/  HMMA.16816.F32 R120, R4, R42, R20 ;  /* 0x0000002a0478723c */ /* 0x000fee0000001814 */
[----:B---3--:R-:W-:-:S02]  /*5c50*/  F2FP.PACK_AB R4, R226, R32 ;  /* 0x00000020e204723e */ /* 0x008fc400000000ff */
[----:B----4-:R-:W-:Y:S02]  /*5c60*/  F2FP.PACK_AB R5, R227, R228 ;  /* 0x000000e4e305723e */ /* 0x010fe400000000ff */
[----:B------:R-:W-:Y:S02]  /*5c70*/  F2FP.PACK_AB R6, R229, R224 ;  /* 0x000000e0e506723e */ /* 0x000fe400000000ff */
[----:B--2---:R-:W-:-:S07]  /*5c80*/  F2FP.PACK_AB R7, R40, R33 ;  /* 0x000000212807723e */ /* 0x004fce00000000ff */
[C---:B-1----:R-:W-:Y:S08]  /*5c90*/  HMMA.16816.F32 R84, R4.reuse, R8, R84 ;  /* 0x000000080454723c */ /* 0x042ff00000001854 */
[C---:B------:R-:W-:Y:S01]  /*5ca0*/  HMMA.16816.F32 R48, R4.reuse, R10, R192 ;  /* 0x0000000a0430723c */ /* 0x040fe200000018c0 */
[----:B------:R-:W1:Y:S06]  /*5cb0*/  LDSM.16.MT88.4 R8, [R218+0x1000] ;  /* 0x00100000da08783b */ /* 0x000e6c0000004200 */
[----:B------:R-:W-:Y:S01]  /*5cc0*/  IMAD.MOV.U32 R193, RZ, RZ, R45 ;  /* 0x000000ffffc17224 */ /* 0x000fe200078e002d */
[C---:B-1----:R-:W-:Y:S08]  /*5cd0*/  HMMA.16816.F32 R80, R4.reuse, R8, R200 ;  /* 0x000000080450723c */ /* 0x042ff000000018c8 */
[C---:B------:R-:W-:Y:S01]  /*5ce0*/  HMMA.16816.F32 R44, R4.reuse, R10, R188 ;  /* 0x0000000a042c723c */ /* 0x040fe200000018bc */
[----:B------:R-:W1:Y:S07]  /*5cf0*/  LDSM.16.MT88.4 R8, [R221+0x1000] ;  /* 0x00100000dd08783b */ /* 0x000e6e0000004200 */
[----:B-1----:R-:W-:Y:S07]  /*5d00*/  HMMA.16816.F32 R76, R4, R8, R196 ;  /* 0x00000008044c723c */ /* 0x002fee00000018c4 */
[----:B------:R-:W-:Y:S01]  /*5d10*/  MOV R197, R40 ;  /* 0x0000002800c57202 */ /* 0x000fe20000000f00 */
[----:B------:R-:W-:-:S02]  /*5d20*/  IMAD.MOV.U32 R196, RZ, RZ, R41 ;  /* 0x000000ffffc47224 */ /* 0x000fc400078e0029 */
[C---:B------:R-:W-:Y:S01]  /*5d30*/  HMMA.16816.F32 R40, R4.reuse, R10, R72 ;  /* 0x0000000a0428723c */ /* 0x040fe20000001848 */
[----:B------:R-:W1:Y:S01]  /*5d40*/  LDSM.16.MT88.4 R8, [R220+0x1000] ;  /* 0x00100000dc08783b */ /* 0x000e620000004200 */
[----:B------:R-:W-:Y:S01]  /*5d50*/  IMAD.MOV.U32 R188, RZ, RZ, R38 ;  /* 0x000000ffffbc7224 */ /* 0x000fe200078e0026 */
[----:B------:R-:W-:Y:S01]  /*5d60*/  MOV R189, R39 ;  /* 0x0000002700bd7202 */ /* 0x000fe20000000f00 */
[----:B------:R-:W-:Y:S02]  /*5d70*/  IMAD.MOV.U32 R190, RZ, RZ, R36 ;  /* 0x000000ffffbe7224 */ /* 0x000fe400078e0024 */
[----:B------:R-:W-:Y:S02]  /*5d80*/  IMAD.MOV.U32 R191, RZ, RZ, R37 ;  /* 0x000000ffffbf7224 */ /* 0x000fe400078e0025 */
[C---:B-1----:R-:W-:Y:S08]  /*5d90*/  HMMA.16816.F32 R72, R4.reuse, R8, R184 ;  /* 0x000000080448723c */ /* 0x042ff000000018b8 */
[----:B------:R-:W-:Y:S01]  /*5da0*/  HMMA.16816.F32 R36, R4, R10, R68 ;  /* 0x0000000a0424723c */ /* 0x000fe20000001844 */
[----:B------:R-:W1:Y:S01]  /*5db0*/  LDSM.16.MT88.4 R8, [R217+0x4000] ;  /* 0x00400000d908783b */ /* 0x000e620000004200 */
[----:B------:R-:W-:Y:S01]  /*5dc0*/  IMAD.MOV.U32 R199, RZ, RZ, R32 ;  /* 0x000000ffffc77224 */ /* 0x000fe200078e0020 */
[----:B------:R-:W-:-:S05]  /*5dd0*/  MOV R194, R33 ;  /* 0x0000002100c27202 */ /* 0x000fca0000000f00 */
[C---:B-1----:R-:W-:Y:S08]  /*5de0*/  HMMA.16816.F32 R68, R4.reuse, R8, R180 ;  /* 0x000000080444723c */ /* 0x042ff000000018b4 */
[----:B------:R-:W-:Y:S01]  /*5df0*/  HMMA.16816.F32 R32, R4, R10, R168 ;  /* 0x0000000a0420723c */ /* 0x000fe200000018a8 */
[----:B------:R-:W1:Y:S01]  /*5e00*/  LDSM.16.MT88.4 R8, [R218+0x4000] ;  /* 0x00400000da08783b */ /* 0x000e620000004200 */
[----:B------:R-:W-:Y:S01]  /*5e10*/  IMAD.MOV.U32 R192, RZ, RZ, R66 ;  /* 0x000000ffffc07224 */ /* 0x000fe200078e0042 */
[----:B------:R-:W-:Y:S01]  /*5e20*/  MOV R180, R64 ;  /* 0x0000004000b47202 */ /* 0x000fe20000000f00 */
[----:B------:R-:W-:-:S02]  /*5e30*/  IMAD.MOV.U32 R181, RZ, RZ, R67 ;  /* 0x000000ffffb57224 */ /* 0x000fc400078e0043 */
[----:B------:R-:W-:Y:S02]  /*5e40*/  IMAD.MOV.U32 R3, RZ, RZ, R65 ;  /* 0x000000ffff037224 */ /* 0x000fe400078e0041 */
        /* <DEDUP_REMOVED lines=17> */
[----:B------:R-:W-:Y:S01]  /*5f60*/  MOV R200, R54 ;  /* 0x0000003600c87202 */ /* 0x000fe20000000f00 */
[----:B------:R-:W-:Y:S01]  /*5f70*/  IMAD.MOV.U32 R201, RZ, RZ, R55 ;  /* 0x000000ffffc97224 */ /* 0x000fe200078e0037 */
[----:B------:R-:W-:Y:S01]  /*5f80*/  MOV R203, R53 ;  /* 0x0000003500cb7202 */ /* 0x000fe20000000f00 */
[----:B------:R-:W-:-:S03]  /*5f90*/  IMAD.MOV.U32 R202, RZ, RZ, R52 ;  /* 0x000000ffffca7224 */ /* 0x000fc600078e0034 */
        /* <DEDUP_REMOVED lines=18> */
[----:B------:R-:W-:-:S06]  /*60c0*/  FFMA.FTZ R3, R3, c[0x0][0x2d0], -R2 ;  /* 0x0000b40003037a23 */ /* 0x000fcc0000010802 */
[C---:B-1----:R-:W-:Y:S08]  /*60d0*/  HMMA.16816.F32 R140, R4.reuse, R8, R104 ;  /* 0x00000008048c723c */ /* 0x042ff00000001868 */
[----:B------:R-:W-:Y:S01]  /*60e0*/  HMMA.16816.F32 R116, R4, R10, R96 ;  /* 0x0000000a0474723c */ /* 0x000fe20000001860 */
[----:B------:R-:W1:Y:S01]  /*60f0*/  LDSM.16.MT88.4 R8, [R220+0xa000] ;  /* 0x00a00000dc08783b */ /* 0x000e620000004200 */
[----:B------:R2:W-:Y:S02]  /*6100*/  MUFU.EX2 R99, R3 ;  /* 0x0000000300637308 */ /* 0x0005e40000000800 */
[----:B--2---:R-:W-:-:S06]  /*6110*/  FFMA.FTZ R3, R252, c[0x0][0x2d0], -R2 ;  /* 0x0000b400fc037a23 */ /* 0x004fcc0000010802 */
[----:B------:R2:W-:Y:S02]  /*6120*/  MUFU.EX2 R98, R3 ;  /* 0x0000000300627308 */ /* 0x0005e40000000800 */
[--C-:B--2---:R-:W-:Y:S01]  /*6130*/  FFMA.FTZ R3, R215, c[0x0][0x2d0], -R2.reuse ;  /* 0x0000b400d7037a23 */ /* 0x104fe20000010802 */
[C---:B-1----:R-:W-:Y:S05]  /*6140*/  HMMA.16816.F32 R136, R4.reuse, R8, R88 ;  /* 0x000000080488723c */ /* 0x042fea0000001858 */
[----:B------:R1:W-:Y:S03]  /*6150*/  MUFU.EX2 R88, R3 ;  /* 0x0000000300587308 */ /* 0x0003e60000000800 */
[----:B------:R-:W-:Y:S01]  /*6160*/  HMMA.16816.F32 R12, R4, R10, R12 ;  /* 0x0000000a040c723c */ /* 0x000fe2000000180c */
[----:B------:R-:W2:Y:S01]  /*6170*/  LDSM.16.MT88.4 R8, [R217+0x1800] ;  /* 0x00180000d908783b */ /* 0x000ea20000004200 */
[----:B-1----:R-:W-:-:S04]  /*6180*/  FFMA.FTZ R3, R214, c[0x0][0x2d0], -R2 ;  /* 0x0000b400d6037a23 */ /* 0x002fc80000010802 */
[----:B------:R1:W3:Y:S01]  /*6190*/  MUFU.EX2 R97, R3 ;  /* 0x0000000300617308 */ /* 0x0002e20000000800 */
[----:B------:R-:W-:Y:S02]  /*61a0*/  IMAD.MOV.U32 R170, RZ, RZ, R226 ;  /* 0x000000ffffaa7224 */ /* 0x000fe400078e00e2 */
[----:B-1----:R-:W-:-:S05]  /*61b0*/  FFMA.FTZ R3, R212, c[0x0][0x2d0], -R0 ;  /* 0x0000b400d4037a23 */ /* 0x002fca0000010800 */
[----:B------:R1:W-:Y:S02]  /*61c0*/  MUFU.EX2 R96, R3 ;  /* 0x0000000300607308 */ /* 0x0003e40000000800 */
[----:B-1----:R-:W-:-:S06]  /*61d0*/  FFMA.FTZ R3, R210, c[0x0][0x2d0], -R0 ;  /* 0x0000b400d2037a23 */ /* 0x002fcc0000010800 */
[----:B------:R1:W4:Y:S02]  /*61e0*/  MUFU.EX2 R252, R3 ;  /* 0x0000000300fc7308 */ /* 0x0003240000000800 */
[----:B-1----:R-:W-:-:S06]  /*61f0*/  FFMA.FTZ R3, R213, c[0x0][0x2d0], -R0 ;  /* 0x0000b400d5037a23 */ /* 0x002fcc0000010800 */
[----:B------:R1:W-:Y:S01]  /*6200*/  MUFU.EX2 R226, R3 ;  /* 0x0000000300e27308 */ /* 0x0003e20000000800 */
[----:B------:R-:W-:Y:S02]  /*6210*/  FADD.FTZ R4, R207, R206 ;  /* 0x000000cecf047221 */ /* 0x000fe40000010000 */
[----:B-1----:R-:W-:-:S05]  /*6220*/  FFMA.FTZ R3, R211, c[0x0][0x2d0], -R0 ;  /* 0x0000b400d3037a23 */ /* 0x002fca0000010800 */
[----:B------:R1:W1:Y:S01]  /*6230*/  MUFU.EX2 R91, R3 ;  /* 0x00000003005b7308 */ /* 0x0002620000000800 */
[----:B------:R-:W-:Y:S02]  /*6240*/  FADD.FTZ R5, R135, R134 ;  /* 0x0000008687057221 */ /* 0x000fe40000010000 */
[----:B------:R-:W-:Y:S01]  /*6250*/  FADD.FTZ R4, R209, R4 ;  /* 0x00000004d1047221 */ /* 0x000fe20000010000 */
[----:B---3--:R-:W-:-:S03]  /*6260*/  F2FP.PACK_AB R6, R97, R88 ;  /* 0x000000586106723e */ /* 0x008fc600000000ff */
[----:B------:R-:W-:Y:S01]  /*6270*/  FADD.FTZ R134, R208, R4 ;  /* 0x00000004d0867221 */ /* 0x000fe20000010000 */
[----:B------:R-:W-:Y:S01]  /*6280*/  F2FP.PACK_AB R4, R98, R99 ;  /* 0x000000636204723e */ /* 0x000fe200000000ff */
[----:B------:R-:W-:Y:S01]  /*6290*/  IMAD.MOV.U32 R90, RZ, RZ, R180 ;  /* 0x000000ffff5a7224 */ /* 0x000fe200078e00b4 */
[----:B------:R-:W-:Y:S01]  /*62a0*/  MOV R89, R181 ;  /* 0x000000b500597202 */ /* 0x000fe20000000f00 */
[----:B-1----:R-:W-:Y:S01]  /*62b0*/  FADD.FTZ R3, R205, R5 ;  /* 0x00000005cd037221 */ /* 0x002fe20000010000 */
[----:B----4-:R-:W-:Y:S02]  /*62c0*/  F2FP.PACK_AB R5, R252, R96 ;  /* 0x00000060fc05723e */ /* 0x010fe400000000ff */
[----:B------:R-:W-:Y:S01]  /*62d0*/  F2FP.PACK_AB R7, R91, R226 ;  /* 0x000000e25b07723e */ /* 0x000fe200000000ff */
[----:B------:R-:W-:Y:S01]  /*62e0*/  IMAD.MOV.U32 R181, RZ, RZ, R196 ;  /* 0x000000ffffb57224 */ /* 0x000fe200078e00c4 */
[----:B------:R-:W-:Y:S01]  /*62f0*/  MOV R171, R198 ;  /* 0x000000c600ab7202 */ /* 0x000fe20000000f00 */
[----:B------:R-:W-:-:S02]  /*6300*/  IMAD.MOV.U32 R180, RZ, RZ, R197 ;  /* 0x000000ffffb47224 */ /* 0x000fc400078e00c5 */
[----:B------:R-:W-:Y:S02]  /*6310*/  IMAD.MOV.U32 R169, RZ, RZ, R199 ;  /* 0x000000ffffa97224 */ /* 0x000fe400078e00c7 */
[----:B------:R-:W-:Y:S01]  /*6320*/  FADD.FTZ R135, R204, R3 ;  /* 0x00000003cc877221 */ /* 0x000fe20000010000 */
[C---:B--2---:R-:W-:Y:S08]  /*6330*/  HMMA.16816.F32 R196, R4.reuse, R10, R48 ;  /* 0x0000000a04c4723c */ /* 0x044ff00000001830 */
        /* <DEDUP_REMOVED lines=8> */
[----:B------:R-:W-:Y:S02]  /*63c0*/  IMAD.MOV.U32 R44, RZ, RZ, R191 ;  /* 0x000000ffff2c7224 */ /* 0x000fe400078e00bf */
[C---:B-1----:R-:W-:Y:S08]  /*63d0*/  HMMA.16816.F32 R188, R4.reuse, R8, R76 ;  /* 0x0000000804bc723c */ /* 0x042ff0000000184c */
[C---:B------:R-:W-:Y:S01]  /*63e0*/  HMMA.16816.F32 R172, R4.reuse, R10, R40 ;  /* 0x0000000a04ac723c */ /* 0x040fe20000001828 */
[----:B------:R-:W1:Y:S07]  /*63f0*/  LDSM.16.MT88.4 R8, [R220+0x1800] ;  /* 0x00180000dc08783b */ /* 0x000e6e0000004200 */
[C---:B-1----:R-:W-:Y:S08]  /*6400*/  HMMA.16816.F32 R164, R4.reuse, R8, R72 ;  /* 0x0000000804a4723c */ /* 0x042ff00000001848 */
[----:B------:R-:W-:Y:S01]  /*6410*/  HMMA.16816.F32 R160, R4, R10, R36 ;  /* 0x0000000a04a0723c */ /* 0x000fe20000001824 */
[----:B------:R-:W1:Y:S01]  /*6420*/  LDSM.16.MT88.4 R8, [R217+0x4800] ;  /* 0x00480000d908783b */ /* 0x000e620000004200 */
[----:B------:R-:W-:Y:S01]  /*6430*/  IMAD.MOV.U32 R51, RZ, RZ, R200 ;  /* 0x000000ffff337224 */ /* 0x000fe200078e00c8 */
[----:B------:R-:W-:Y:S01]  /*6440*/  MOV R84, R201 ;  /* 0x000000c900547202 */ /* 0x000fe20000000f00 */
[----:B------:R-:W-:Y:S01]  /*6450*/  IMAD.MOV.U32 R85, RZ, RZ, R202 ;  /* 0x000000ffff557224 */ /* 0x000fe200078e00ca */
[----:B------:R-:W-:Y:S01]  /*6460*/  MOV R87, R192 ;  /* 0x000000c000577202 */ /* 0x000fe20000000f00 */
[----:B------:R-:W-:Y:S01]  /*6470*/  IMAD.MOV.U32 R86, RZ, RZ, R203 ;  /* 0x000000ffff567224 */ /* 0x000fe200078e00cb */
[----:B------:R-:W-:Y:S01]  /*6480*/  MOV R75, R195 ;  /* 0x000000c3004b7202 */ /* 0x000fe20000000f00 */
[----:B------:R-:W-:-:S02]  /*6490*/  IMAD.MOV.U32 R41, RZ, RZ, R193 ;  /* 0x000000ffff297224 */ /* 0x000fc400078e00c1 */
[----:B------:R-:W-:Y:S01]  /*64a0*/  IMAD.MOV.U32 R43, RZ, RZ, R194 ;  /* 0x000000ffff2b7224 */ /* 0x000fe200078e00c2 */
        /* <DEDUP_REMOVED lines=12> */
[C---:B-1----:R-:W-:Y:S08]  /*6570*/  HMMA.16816.F32 R180, R4.reuse, R8, R64 ;  /* 0x0000000804b4723c */ /* 0x042ff00000001840 */
[C---:B------:R-:W-:Y:S01]  /*6580*/  HMMA.16816.F32 R184, R4.reuse, R10, R28 ;  /* 0x0000000a04b8723c */ /* 0x040fe2000000181c */
[----:B------:R-:W1:Y:S07]  /*6590*/  LDSM.16.MT88.4 R8, [R221+0x4800] ;  /* 0x00480000dd08783b */ /* 0x000e6e0000004200 */
[C---:B-1----:R-:W-:Y:S08]  /*65a0*/  HMMA.16816.F32 R176, R4.reuse, R8, R60 ;  /* 0x0000000804b0723c */ /* 0x042ff0000000183c */
[----:B------:R-:W-:Y:S01]  /*65b0*/  HMMA.16816.F32 R108, R4, R10, R24 ;  /* 0x0000000a046c723c */ /* 0x000fe20000001818 */
[----:B------:R-:W1:Y:S01]  /*65c0*/  LDSM.16.MT88.4 R8, [R220+0x4800] ;  /* 0x00480000dc08783b */ /* 0x000e620000004200 */
[----:B------:R-:W-:Y:S01]  /*65d0*/  MOV R49, R169 ;  /* 0x000000a900317202 */ /* 0x000fe20000000f00 */
[----:B------:R-:W-:-:S02]  /*65e0*/  IMAD.MOV.U32 R48, RZ, RZ, R170 ;  /* 0x000000ffff307224 */ /* 0x000fc400078e00aa */
[----:B------:R-:W-:-:S03]  /*65f0*/  IMAD.MOV.U32 R3, RZ, RZ, R171 ;  /* 0x000000ffff037224 */ /* 0x000fc600078e00ab */
        /* <DEDUP_REMOVED lines=10> */
[----:B-1----:R-:W-:Y:S07]  /*66a0*/  HMMA.16816.F32 R52, R4, R8, R92 ;  /* 0x000000080434723c */ /* 0x002fee000000185c */
[----:B------:R-:W-:Y:S01]  /*66b0*/  IMAD.MOV.U32 R92, RZ, RZ, R40 ;  /* 0x000000ffff5c7224 */ /* 0x000fe200078e0028 */
[----:B------:R-:W-:Y:S01]  /*66c0*/  MOV R93, R41 ;  /* 0x00000029005d7202 */ /* 0x000fe20000000f00 */
[----:B------:R-:W-:-:S02]  /*66d0*/  IMAD.MOV.U32 R94, RZ, RZ, R42 ;  /* 0x000000ffff5e7224 */ /* 0x000fc400078e002a */
[----:B------:R-:W-:Y:S02]  /*66e0*/  IMAD.MOV.U32 R95, RZ, RZ, R43 ;  /* 0x000000ffff5f7224 */ /* 0x000fe400078e002b */
[----:B------:R-:W-:Y:S01]  /*66f0*/  HMMA.16816.F32 R40, R4, R10, R100 ;  /* 0x0000000a0428723c */ /* 0x000fe20000001864 */
[----:B------:R-:W1:Y:S01]  /*6700*/  LDSM.16.MT88.4 R8, [R221+0x7800] ;  /* 0x00780000dd08783b */ /* 0x000e620000004200 */
        /* <DEDUP_REMOVED lines=16> */
[----:B------:R-:W-:-:S02]  /*6810*/  IMAD.MOV.U32 R17, RZ, RZ, R48 ;  /* 0x000000ffff117224 */ /* 0x000fc400078e0030 */
[----:B------:R-:W-:Y:S02]  /*6820*/  IMAD.MOV.U32 R18, RZ, RZ, R49 ;  /* 0x000000ffff127224 */ /* 0x000fe400078e0031 */
[----:B------:R-:W-:Y:S02]  /*6830*/  IMAD.MOV.U32 R156, RZ, RZ, R50 ;  /* 0x000000ffff9c7224 */ /* 0x000fe400078e0032 */
[----:B------:R-:W-:Y:S02]  /*6840*/  IMAD.MOV.U32 R157, RZ, RZ, R51 ;  /* 0x000000ffff9d7224 */ /* 0x000fe400078e0033 */
        /* <DEDUP_REMOVED lines=16> */
[----:B------:R-:W-:-:S02]  /*6950*/  FFMA.FTZ R3, R3, c[0x0][0x2d0], -R2 ;  /* 0x0000b40003037a23 */ /* 0x000fc40000010802 */
[----:B------:R-:W-:Y:S01]  /*6960*/  IMAD.MOV.U32 R114, RZ, RZ, R115 ;  /* 0x000000ffff727224 */ /* 0x000fe200078e0073 */
[----:B------:R-:W-:Y:S01]  /*6970*/  MOV R115, R156 ;  /* 0x0000009c00737202 */ /* 0x000fe20000000f00 */
[----:B------:R-:W-:Y:S02]  /*6980*/  IMAD.MOV.U32 R100, RZ, RZ, R46 ;  /* 0x000000ffff647224 */ /* 0x000fe400078e002e */
[----:B------:R-:W-:Y:S01]  /*6990*/  IMAD.MOV.U32 R156, RZ, RZ, R157 ;  /* 0x000000ffff9c7224 */ /* 0x000fe200078e009d */
[----:B------:R2:W-:Y:S01]  /*69a0*/  MUFU.EX2 R124, R3 ;  /* 0x00000003007c7308 */ /* 0x0005e20000000800 */
[----:B------:R-:W-:Y:S01]  /*69b0*/  IMAD.MOV.U32 R157, RZ, RZ, R158 ;  /* 0x000000ffff9d7224 */ /* 0x000fe200078e009e */
[----:B------:R-:W-:Y:S01]  /*69c0*/  MOV R158, R159 ;  /* 0x0000009f009e7202 */ /* 0x000fe20000000f00 */
[----:B------:R-:W-:Y:S02]  /*69d0*/  IMAD.MOV.U32 R159, RZ, RZ, R100 ;  /* 0x000000ffff9f7224 */ /* 0x000fe400078e0064 */
[----:B------:R-:W-:Y:S01]  /*69e0*/  IMAD.MOV.U32 R100, RZ, RZ, R101 ;  /* 0x000000ffff647224 */ /* 0x000fe200078e0065 */
[----:B------:R-:W-:Y:S01]  /*69f0*/  MOV R101, R102 ;  /* 0x0000006600657202 */ /* 0x000fe20000000f00 */
[----:B------:R-:W-:-:S02]  /*6a00*/  IMAD.MOV.U32 R102, RZ, RZ, R103 ;  /* 0x000000ffff667224 */ /* 0x000fc400078e0067 */
[----:B------:R-:W-:Y:S01]  /*6a10*/  IMAD.MOV.U32 R103, RZ, RZ, R16 ;  /* 0x000000ffff677224 */ /* 0x000fe200078e0010 */
[----:B------:R-:W-:Y:S01]  /*6a20*/  MOV R16, R229 ;  /* 0x000000e500107202 */ /* 0x000fe20000000f00 */
[----:B------:R-:W-:Y:S01]  /*6a30*/  IMAD.MOV.U32 R21, RZ, RZ, R44 ;  /* 0x000000ffff157224 */ /* 0x000fe200078e002c */
[----:B------:R3:W5:Y:S01]  /*6a40*/  LDL.LU R229, [R1+0xa8] ;  /* 0x0000a80001e57983 */ /* 0x0007620000300800 */
[----:B--2---:R-:W-:Y:S02]  /*6a50*/  FFMA.FTZ R3, R113, c[0x0][0x2d0], -R2 ;  /* 0x0000b40071037a23 */ /* 0x004fe40000010802 */
[----:B------:R-:W-:Y:S02]  /*6a60*/  IMAD.MOV.U32 R113, RZ, RZ, R114 ;  /* 0x000000ffff717224 */ /* 0x000fe400078e0072 */
[----:B------:R-:W-:Y:S01]  /*6a70*/  IMAD.MOV.U32 R114, RZ, RZ, R115 ;  /* 0x000000ffff727224 */ /* 0x000fe200078e0073 */
[C---:B-1----:R-:W-:Y:S08]  /*6a80*/  HMMA.16816.F32 R68, R4.reuse, R8, R140 ;  /* 0x000000080444723c */ /* 0x042ff0000000188c */
[----:B------:R-:W-:Y:S01]  /*6a90*/  HMMA.16816.F32 R56, R4, R10, R116 ;  /* 0x0000000a0438723c */ /* 0x000fe20000001874 */
[----:B------:R-:W1:Y:S01]  /*6aa0*/  LDSM.16.MT88.4 R8, [R220+0xa800] ;  /* 0x00a80000dc08783b */ /* 0x000e620000004200 */
[----:B------:R-:W-:Y:S01]  /*6ab0*/  MOV R115, R156 ;  /* 0x0000009c00737202 */ /* 0x000fe20000000f00 */
[----:B------:R-:W-:Y:S01]  /*6ac0*/  IMAD.MOV.U32 R156, RZ, RZ, R157 ;  /* 0x000000ffff9c7224 */ /* 0x000fe200078e009d */
[----:B------:R2:W-:Y:S01]  /*6ad0*/  MUFU.EX2 R152, R3 ;  /* 0x0000000300987308 */ /* 0x0005e20000000800 */
[----:B------:R-:W-:Y:S01]  /*6ae0*/  IMAD.MOV.U32 R157, RZ, RZ, R158 ;  /* 0x000000ffff9d7224 */ /* 0x000fe200078e009e */
[----:B------:R-:W-:Y:S01]  /*6af0*/  MOV R158, R159 ;  /* 0x0000009f009e7202 */ /* 0x000fe20000000f00 */
[----:B------:R-:W-:-:S02]  /*6b00*/  IMAD.MOV.U32 R159, RZ, RZ, R100 ;  /* 0x000000ffff9f7224 */ /* 0x000fc400078e0064 */
[----:B------:R-:W-:Y:S01]  /*6b10*/  IMAD.MOV.U32 R100, RZ, RZ, R101 ;  /* 0x000000ffff647224 */ /* 0x000fe200078e0065 */
[----:B------:R-:W-:Y:S01]  /*6b20*/  MOV R101, R102 ;  /* 0x0000006600657202 */ /* 0x000fe20000000f00 */
[----:B------:R-:W-:Y:S02]  /*6b30*/  IMAD.MOV.U32 R102, RZ, RZ, R16 ;  /* 0x000000ffff667224 */ /* 0x000fe400078e0010 */
[----:B------:R-:W-:Y:S01]  /*6b40*/  IMAD.MOV.U32 R16, RZ, RZ, R17 ;  /* 0x000000ffff107224 */ /* 0x000fe200078e0011 */
[----:B------:R-:W-:Y:S01]  /*6b50*/  MOV R17, R228 ;  /* 0x000000e400117202 */ /* 0x000fe20000000f00 */
[----:B------:R-:W-:Y:S01]  /*6b60*/  IMAD.MOV.U32 R22, RZ, RZ, R47 ;  /* 0x000000ffff167224 */ /* 0x000fe200078e002f */
[----:B------:R3:W5:Y:S01]  /*6b70*/  LDL.LU R228, [R1+0xa4] ;  /* 0x0000a40001e47983 */ /* 0x0007620000300800 */
[----:B--2---:R-:W-:Y:S02]  /*6b80*/  FFMA.FTZ R3, R113, c[0x0][0x2d0], -R2 ;  /* 0x0000b40071037a23 */ /* 0x004fe40000010802 */
[----:B------:R-:W-:-:S02]  /*6b90*/  IMAD.MOV.U32 R113, RZ, RZ, R114 ;  /* 0x000000ffff717224 */ /* 0x000fc400078e0072 */
[----:B------:R-:W-:Y:S01]  /*6ba0*/  IMAD.MOV.U32 R114, RZ, RZ, R115 ;  /* 0x000000ffff727224 */ /* 0x000fe200078e0073 */
[----:B------:R-:W-:Y:S01]  /*6bb0*/  MOV R115, R156 ;  /* 0x0000009c00737202 */ /* 0x000fe20000000f00 */
        /* <DEDUP_REMOVED lines=8> */
[----:B------:R-:W-:Y:S02]  /*6c40*/  IMAD.MOV.U32 R16, RZ, RZ, R17 ;  /* 0x000000ffff107224 */ /* 0x000fe400078e0011 */
[----:B--2---:R-:W-:Y:S02]  /*6c50*/  FFMA.FTZ R3, R113, c[0x0][0x2d0], -R2 ;  /* 0x0000b40071037a23 */ /* 0x004fe40000010802 */
[----:B------:R-:W-:Y:S01]  /*6c60*/  IMAD.MOV.U32 R113, RZ, RZ, R114 ;  /* 0x000000ffff717224 */ /* 0x000fe200078e0072 */
[----:B------:R-:W-:Y:S01]  /*6c70*/  MOV R114, R115 ;  /* 0x0000007300727202 */ /* 0x000fe20000000f00 */
[----:B------:R-:W-:Y:S01]  /*6c80*/  IMAD.MOV.U32 R115, RZ, RZ, R156 ;  /* 0x000000ffff737224 */ /* 0x000fe200078e009c */
[----:B------:R2:W4:Y:S01]  /*6c90*/  MUFU.EX2 R130, R3 ;  /* 0x0000000300827308 */ /* 0x0005220000000800 */
        /* <DEDUP_REMOVED lines=8> */
[----:B-1----:R-:W-:Y:S01]  /*6d20*/  HMMA.16816.F32 R44, R4, R8, R136 ;  /* 0x00000008042c723c */ /* 0x002fe20000001888 */
[----:B------:R-:W-:Y:S02]  /*6d30*/  IMAD.MOV.U32 R102, RZ, RZ, R16 ;  /* 0x000000ffff667224 */ /* 0x000fe400078e0010 */
[----:B--2---:R-:W-:Y:S01]  /*6d40*/  FFMA.FTZ R3, R113, c[0x0][0x2d0], -R0 ;  /* 0x0000b40071037a23 */ /* 0x004fe20000010800 */
[----:B------:R3:W5:Y:S01]  /*6d50*/  LDL.LU R227, [R1+0xa0] ;  /* 0x0000a00001e37983 */ /* 0x0007620000300800 */
[----:B------:R-:W-:Y:S02]  /*6d60*/  IMAD.MOV.U32 R113, RZ, RZ, R114 ;  /* 0x000000ffff717224 */ /* 0x000fe400078e0072 */
        /* <DEDUP_REMOVED lines=14> */
[----:B------:R3:W5:Y:S01]  /*6e50*/  LDL.LU R226, [R1+0x9c] ;  /* 0x00009c0001e27983 */ /* 0x0007620000300800 */
[----:B------:R-:W-:Y:S01]  /*6e60*/  IMAD.MOV.U32 R16, RZ, RZ, R17 ;  /* 0x000000ffff107224 */ /* 0x000fe200078e0011 */
[----:B------:R-:W-:Y:S01]  /*6e70*/  MOV R17, R18 ;  /* 0x0000001200117202 */ /* 0x000fe20000000f00 */
[----:B------:R-:W-:Y:S01]  /*6e80*/  IMAD.MOV.U32 R18, RZ, RZ, R19 ;  /* 0x000000ffff127224 */ /* 0x000fe200078e0013 */
[----:B------:R-:W1:Y:S01]  /*6e90*/  LDSM.16.MT88.4 R8, [R217+0x2000] ;  /* 0x00200000d908783b */ /* 0x000e620000004200 */
[----:B------:R-:W-:Y:S01]  /*6ea0*/  IMAD.MOV.U32 R19, RZ, RZ, R23 ;  /* 0x000000ffff137224 */ /* 0x000fe200078e0017 */
[----:B------:R-:W-:Y:S01]  /*6eb0*/  MOV R23, R252 ;  /* 0x000000fc00177202 */ /* 0x000fe20000000f00 */
[----:B------:R-:W-:Y:S01]  /*6ec0*/  FFMA.FTZ R4, R113, c[0x0][0x2d0], -R0 ;  /* 0x0000b40071047a23 */ /* 0x000fe20000010800 */
[----:B------:R2:W-:Y:S01]  /*6ed0*/  MUFU.EX2 R252, R3 ;  /* 0x0000000300fc7308 */ /* 0x0005e20000000800 */
[----:B------:R-:W-:-:S02]  /*6ee0*/  IMAD.MOV.U32 R113, RZ, RZ, R114 ;  /* 0x000000ffff717224 */ /* 0x000fc400078e0072 */
[----:B------:R-:W-:Y:S02]  /*6ef0*/  FADD.FTZ R5, R222, R135 ;  /* 0x00000087de057221 */ /* 0x000fe40000010000 */
[--C-:B------:R-:W-:Y:S02]  /*6f00*/  FFMA.FTZ R25, R25, c[0x0][0x2d0], -R2.reuse ;  /* 0x0000b40019197a23 */ /* 0x100fe40000010802 */
[----:B------:R-:W-:Y:S01]  /*6f10*/  FFMA.FTZ R22, R22, c[0x0][0x2d0], -R2 ;  /* 0x0000b40016167a23 */ /* 0x000fe20000010802 */
[----:B----4-:R-:W-:Y:S01]  /*6f20*/  F2FP.PACK_AB R6, R130, R128 ;  /* 0x000000808206723e */ /* 0x010fe200000000ff */
[----:B------:R-:W-:Y:S01]  /*6f30*/  IMAD.MOV.U32 R114, RZ, RZ, R115 ;  /* 0x000000ffff727224 */ /* 0x000fe200078e0073 */
[----:B------:R-:W-:Y:S01]  /*6f40*/  MOV R115, R156 ;  /* 0x0000009c00737202 */ /* 0x000fe20000000f00 */
[----:B------:R-:W-:Y:S01]  /*6f50*/  IMAD.MOV.U32 R156, RZ, RZ, R157 ;  /* 0x000000ffff9c7224 */ /* 0x000fe200078e009d */
[----:B------:R-:W4:Y:S01]  /*6f60*/  LDSM.16.MT88.4 R12, [R221+0x2000] ;  /* 0x00200000dd0c783b */ /* 0x000f220000004200 */
[----:B--2---:R-:W-:-:S02]  /*6f70*/  FFMA.FTZ R3, R225, c[0x0][0x2d0], -R0 ;  /* 0x0000b400e1037a23 */ /* 0x004fc40000010800 */
[----:B------:R-:W-:Y:S01]  /*6f80*/  IMAD.MOV.U32 R157, RZ, RZ, R158 ;  /* 0x000000ffff9d7224 */ /* 0x000fe200078e009e */
[----:B------:R3:W5:Y:S01]  /*6f90*/  LDL.LU R225, [R1+0x98] ;  /* 0x0000980001e17983 */ /* 0x0007620000300800 */
[----:B------:R2:W-:Y:S01]  /*6fa0*/  MUFU.EX2 R129, R3 ;  /* 0x0000000300817308 */ /* 0x0005e20000000800 */
[----:B------:R-:W-:Y:S01]  /*6fb0*/  MOV R158, R159 ;  /* 0x0000009f009e7202 */ /* 0x000fe20000000f00 */
[----:B------:R-:W-:Y:S02]  /*6fc0*/  IMAD.MOV.U32 R159, RZ, RZ, R100 ;  /* 0x000000ffff9f7224 */ /* 0x000fe400078e0064 */
[----:B------:R-:W-:Y:S01]  /*6fd0*/  IMAD.MOV.U32 R100, RZ, RZ, R101 ;  /* 0x000000ffff647224 */ /* 0x000fe200078e0065 */
[----:B------:R-:W-:Y:S01]  /*6fe0*/  MOV R101, R102 ;  /* 0x0000006600657202 */ /* 0x000fe20000000f00 */
[----:B------:R-:W-:Y:S02]  /*6ff0*/  IMAD.MOV.U32 R102, RZ, RZ, R16 ;  /* 0x000000ffff667224 */ /* 0x000fe400078e0010 */
[----:B------:R-:W-:Y:S01]  /*7000*/  IMAD.MOV.U32 R16, RZ, RZ, R17 ;  /* 0x000000ffff107224 */ /* 0x000fe200078e0011 */
[----:B------:R-:W-:Y:S01]  /*7010*/  MOV R17, R18 ;  /* 0x0000001200117202 */ /* 0x000fe20000000f00 */
[----:B--2---:R-:W-:-:S02]  /*7020*/  FADD.FTZ R3, R113, R134 ;  /* 0x0000008671037221 */ /* 0x004fc40000010000 */
[----:B------:R-:W-:Y:S01]  /*7030*/  IMAD.MOV.U32 R113, RZ, RZ, R114 ;  /* 0x000000ffff717224 */ /* 0x000fe200078e0072 */
[----:B------:R-:W-:Y:S01]  /*7040*/  MOV R114, R115 ;  /* 0x0000007300727202 */ /* 0x000fe20000000f00 */
[----:B------:R-:W-:Y:S02]  /*7050*/  IMAD.MOV.U32 R115, RZ, RZ, R156 ;  /* 0x000000ffff737224 */ /* 0x000fe400078e009c */
        /* <DEDUP_REMOVED lines=12> */
[----:B------:R-:W-:Y:S01]  /*7120*/  IMAD.MOV.U32 R17, RZ, RZ, R18 ;  /* 0x000000ffff117224 */ /* 0x000fe200078e0012 */
[----:B------:R2:W1:Y:S01]  /*7130*/  MUFU.EX2 R131, R4 ;  /* 0x0000000400837308 */ /* 0x0004620000000800 */
[----:B------:R-:W-:Y:S01]  /*7140*/  IMAD.MOV.U32 R18, RZ, RZ, R19 ;  /* 0x000000ffff127224 */ /* 0x000fe200078e0013 */
[----:B------:R-:W-:Y:S01]  /*7150*/  MOV R19, R23 ;  /* 0x0000001700137202 */ /* 0x000fe20000000f00 */
[----:B------:R-:W-:Y:S01]  /*7160*/  IMAD.MOV.U32 R23, RZ, RZ, R24 ;  /* 0x000000ffff177224 */ /* 0x000fe200078e0018 */
[----:B------:R3:W5:Y:S01]  /*7170*/  LDL.LU R224, [R1+0x94] ;  /* 0x0000940001e07983 */ /* 0x0007620000300800 */
[----:B------:R-:W-:Y:S01]  /*7180*/  IMAD.MOV.U32 R24, RZ, RZ, R28 ;  /* 0x000000ffff187224 */ /* 0x000fe200078e001c */
[----:B------:R-:W-:Y:S01]  /*7190*/  MOV R28, R29 ;  /* 0x0000001d001c7202 */ /* 0x000fe20000000f00 */
[----:B------:R-:W-:-:S02]  /*71a0*/  IMAD.MOV.U32 R29, RZ, RZ, R30 ;  /* 0x000000ffff1d7224 */ /* 0x000fc400078e001e */
[----:B--2---:R-:W-:Y:S02]  /*71b0*/  FFMA.FTZ R4, R223, c[0x0][0x2d0], -R0 ;  /* 0x0000b400df047a23 */ /* 0x004fe40000010800 */
[----:B------:R3:W5:Y:S04]  /*71c0*/  LDL.LU R223, [R1+0x90] ;  /* 0x0000900001df7983 */ /* 0x0007680000300800 */
[----:B------:R3:W5:Y:S04]  /*71d0*/  LDL.LU R222, [R1+0x8c] ;  /* 0x00008c0001de7983 */ /* 0x0007680000300800 */
[----:B------:R-:W2:Y:S01]  /*71e0*/  LDL.LU R30, [R1+0x38] ;  /* 0x00003800011e7983 */ /* 0x000ea20000300800 */
[----:B------:R-:W-:Y:S01]  /*71f0*/  IMAD.MOV.U32 R112, RZ, RZ, R113 ;  /* 0x000000ffff707224 */ /* 0x000fe200078e0071 */
[----:B------:R-:W-:Y:S01]  /*7200*/  MOV R113, R114 ;  /* 0x0000007200717202 */ /* 0x000fe20000000f00 */
[----:B------:R-:W-:-:S02]  /*7210*/  IMAD.MOV.U32 R114, RZ, RZ, R115 ;  /* 0x000000ffff727224 */ /* 0x000fc400078e0073 */
[----:B------:R-:W-:Y:S01]  /*7220*/  IMAD.MOV.U32 R115, RZ, RZ, R156 ;  /* 0x000000ffff737224 */ /* 0x000fe200078e009c */
[----:B------:R-:W-:Y:S01]  /*7230*/  MOV R156, R157 ;  /* 0x0000009d009c7202 */ /* 0x000fe20000000f00 */
[----:B------:R-:W-:Y:S01]  /*7240*/  IMAD.MOV.U32 R157, RZ, RZ, R158 ;  /* 0x000000ffff9d7224 */ /* 0x000fe200078e009e */
[----:B------:R-:W-:Y:S01]  /*7250*/  MOV R155, R112 ;  /* 0x00000070009b7202 */ /* 0x000fe20000000f00 */
[----:B------:R-:W-:Y:S01]  /*7260*/  IMAD.MOV.U32 R158, RZ, RZ, R159 ;  /* 0x000000ffff9e7224 */ /* 0x000fe200078e009f */
[----:B------:R1:W1:Y:S01]  /*7270*/  MUFU.EX2 R134, R4 ;  /* 0x0000000400867308 */ /* 0x0002620000000800 */
[----:B------:R-:W-:Y:S01]  /*7280*/  IMAD.MOV.U32 R112, RZ, RZ, R113 ;  /* 0x000000ffff707224 */ /* 0x000fe200078e0071 */
[----:B------:R-:W-:Y:S01]  /*7290*/  MOV R159, R100 ;  /* 0x00000064009f7202 */ /* 0x000fe20000000f00 */
        /* <DEDUP_REMOVED lines=15> */
[----:B------:R-:W-:Y:S02]  /*7390*/  IMAD.MOV.U32 R23, RZ, RZ, R24 ;  /* 0x000000ffff177224 */ /* 0x000fe400078e0018 */
[----:B------:R-:W-:Y:S02]  /*73a0*/  IMAD.MOV.U32 R101, RZ, RZ, R102 ;  /* 0x000000ffff657224 */ /* 0x000fe400078e0066 */
[----:B------:R-:W-:Y:S01]  /*73b0*/  IMAD.MOV.U32 R102, RZ, RZ, R16 ;  /* 0x000000ffff667224 */ /* 0x000fe200078e0010 */
[----:B------:R-:W-:Y:S01]  /*73c0*/  MOV R16, R17 ;  /* 0x0000001100107202 */ /* 0x000fe20000000f00 */
[----:B------:R-:W-:-:S02]  /*73d0*/  IMAD.MOV.U32 R17, RZ, RZ, R18 ;  /* 0x000000ffff117224 */ /* 0x000fc400078e0012 */
[----:B------:R-:W-:Y:S01]  /*73e0*/  IMAD.MOV.U32 R18, RZ, RZ, R19 ;  /* 0x000000ffff127224 */ /* 0x000fe200078e0013 */
[----:B------:R-:W-:Y:S01]  /*73f0*/  MOV R19, R23 ;  /* 0x0000001700137202 */ /* 0x000fe20000000f00 */
[--C-:B------:R-:W-:Y:S02]  /*7400*/  FFMA.FTZ R24, R219, c[0x0][0x2d0], -R2.reuse ;  /* 0x0000b400db187a23 */ /* 0x100fe40000010802 */
[----:B------:R-:W-:Y:S01]  /*7410*/  FFMA.FTZ R23, R216, c[0x0][0x2d0], -R2 ;  /* 0x0000b400d8177a23 */ /* 0x000fe20000010802 */
[----:B-1----:R-:W-:Y:S01]  /*7420*/  F2FP.PACK_AB R4, R152, R124 ;  /* 0x0000007c9804723e */ /* 0x002fe200000000ff */
[----:B------:R-:W-:Y:S01]  /*7430*/  FADD.FTZ R2, R112, R5 ;  /* 0x0000000570027221 */ /* 0x000fe20000010000 */
[----:B------:R-:W-:Y:S01]  /*7440*/  F2FP.PACK_AB R5, R131, R252 ;  /* 0x000000fc8305723e */ /* 0x000fe200000000ff */
[----:B------:R-:W-:Y:S01]  /*7450*/  FADD.FTZ R3, R155, R3 ;  /* 0x000000039b037221 */ /* 0x000fe20000010000 */
[----:B------:R-:W-:Y:S01]  /*7460*/  F2FP.PACK_AB R7, R134, R129 ;  /* 0x000000818607723e */ /* 0x000fe200000000ff */
[----:B------:R-:W-:-:S02]  /*7470*/  FFMA.FTZ R21, R21, c[0x0][0x2d0], -R0 ;  /* 0x0000b40015157a23 */ /* 0x000fc40000010800 */
[--C-:B------:R-:W-:Y:S02]  /*7480*/  FFMA.FTZ R20, R20, c[0x0][0x2d0], -R0.reuse ;  /* 0x0000b40014147a23 */ /* 0x100fe40000010800 */
[--C-:B------:R-:W-:Y:S02]  /*7490*/  FFMA.FTZ R26, R26, c[0x0][0x2d0], -R0.reuse ;  /* 0x0000b4001a1a7a23 */ /* 0x100fe40000010800 */
[----:B------:R-:W-:Y:S01]  /*74a0*/  FFMA.FTZ R27, R27, c[0x0][0x2d0], -R0 ;  /* 0x0000b4001b1b7a23 */ /* 0x000fe20000010800 */
[----:B------:R-:W-:Y:S01]  /*74b0*/  MOV R112, R100 ;  /* 0x0000006400707202 */ /* 0x000fe20000000f00 */
[----:B------:R-:W-:Y:S01]  /*74c0*/  FADD.FTZ R0, R113, R3 ;  /* 0x0000000371007221 */ /* 0x000fe20000010000 */
[----:B------:R-:W-:Y:S01]  /*74d0*/  MOV R126, R157 ;  /* 0x0000009d007e7202 */ /* 0x000fe20000000f00 */
[----:B------:R-:W-:Y:S01]  /*74e0*/  FADD.FTZ R2, R114, R2 ;  /* 0x0000000272027221 */ /* 0x000fe20000010000 */
[----:B------:R-:W-:Y:S01]  /*74f0*/  MOV R137, R103 ;  /* 0x0000006700897202 */ /* 0x000fe20000000f00 */
[----:B------:R-:W-:Y:S01]  /*7500*/  IMAD.MOV.U32 R155, RZ, RZ, R159 ;  /* 0x000000ffff9b7224 */ /* 0x000fe200078e009f */
[----:B------:R-:W-:Y:S01]  /*7510*/  MOV R159, R28 ;  /* 0x0000001c009f7202 */ /* 0x000fe20000000f00 */
        /* <DEDUP_REMOVED lines=9> */
[----:B------:R-:W-:Y:S01]  /*75b0*/  MOV R115, R16 ;  /* 0x0000001000737202 */ /* 0x000fe20000000f00 */
[----:B------:R-:W-:Y:S01]  /*75c0*/  IMAD.MOV.U32 R153, RZ, RZ, R156 ;  /* 0x000000ffff997224 */ /* 0x000fe200078e009c */
[----:B------:R3:W5:Y:S01]  /*75d0*/  LDL.LU R219, [R1+0x88] ;  /* 0x0000880001db7983 */ /* 0x0007620000300800 */
[----:B------:R-:W-:-:S02]  /*75e0*/  IMAD.MOV.U32 R127, RZ, RZ, R158 ;  /* 0x000000ffff7f7224 */ /* 0x000fc400078e009e */
[----:B------:R-:W-:Y:S02]  /*75f0*/  IMAD.MOV.U32 R156, RZ, RZ, R17 ;  /* 0x000000ffff9c7224 */ /* 0x000fe400078e0011 */
[----:B------:R-:W-:Y:S01]  /*7600*/  IMAD.MOV.U32 R135, RZ, RZ, R100 ;  /* 0x000000ffff877224 */ /* 0x000fe200078e0064 */
[----:B------:R-:W-:Y:S01]  /*7610*/  MOV R145, R126 ;  /* 0x0000007e00917202 */ /* 0x000fe20000000f00 */
[----:B------:R-:W-:Y:S01]  /*7620*/  IMAD.MOV.U32 R158, RZ, RZ, R19 ;  /* 0x000000ffff9e7224 */ /* 0x000fe200078e0013 */
[----:B------:R-:W-:Y:S01]  /*7630*/  MOV R121, R157 ;  /* 0x0000009d00797202 */ /* 0x000fe20000000f00 */
[----:B------:R-:W1:Y:S01]  /*7640*/  LDSM.16.MT88.4 R16, [R218+0x2000] ;  /* 0x00200000da10783b */ /* 0x000e620000004200 */
[----:B------:R-:W-:Y:S02]  /*7650*/  IMAD.MOV.U32 R144, RZ, RZ, R127 ;  /* 0x000000ffff907224 */ /* 0x000fe400078e007f */
        /* <DEDUP_REMOVED lines=8> */
[C---:B----4-:R-:W-:Y:S01]  /*76e0*/  HMMA.16816.F32 R156, R4.reuse, R12, R188 ;  /* 0x0000000c049c723c */ /* 0x050fe200000018bc */
[----:B------:R-:W-:Y:S01]  /*76f0*/  IMAD.MOV.U32 R147, RZ, RZ, R112 ;  /* 0x000000ffff937224 */ /* 0x000fe200078e0070 */
[----:B------:R-:W-:Y:S01]  /*7700*/  MOV R146, R155 ;  /* 0x0000009b00927202 */ /* 0x000fe20000000f00 */
[----:B------:R-:W-:Y:S01]  /*7710*/  IMAD.MOV.U32 R123, RZ, RZ, R114 ;  /* 0x000000ffff7b7224 */ /* 0x000fe200078e0072 */
[----:B------:R3:W5:Y:S04]  /*7720*/  LDL.LU R216, [R1+0x84] ;  /* 0x0000840001d87983 */ /* 0x0007680000300800 */
[C---:B------:R-:W-:Y:S01]  /*7730*/  HMMA.16816.F32 R92, R4.reuse, R14, R172 ;  /* 0x0000000e045c723c */ /* 0x040fe200000018ac */
[----:B------:R-:W4:Y:S07]  /*7740*/  LDSM.16.MT88.4 R12, [R218+0x5000] ;  /* 0x00500000da0c783b */ /* 0x000f2e0000004200 */
[C---:B-1----:R-:W-:Y:S08]  /*7750*/  HMMA.16816.F32 R148, R4.reuse, R16, R212 ;  /* 0x000000100494723c */ /* 0x042ff000000018d4 */
[C---:B------:R-:W-:Y:S01]  /*7760*/  HMMA.16816.F32 R116, R4.reuse, R18, R208 ;  /* 0x000000120474723c */ /* 0x040fe200000018d0 */
[----:B------:R-:W1:Y:S07]  /*7770*/  LDSM.16.MT88.4 R16, [R217+0x5000] ;  /* 0x00500000d910783b */ /* 0x000e6e0000004200 */
[C---:B----4-:R-:W-:Y:S11]  /*7780*/  HMMA.16816.F32 R180, R4.reuse, R12, R180 ;  /* 0x0000000c04b4723c */ /* 0x050ff600000018b4 */
[----:B------:R-:W-:Y:S05]  /*7790*/  @!UPT UIADD3 URZ, URZ, URZ, URZ ;  /* 0x0000003f3f3ff290 */ /* 0x000fea000fffe03f */
[----:B------:R-:W-:Y:S01]  /*77a0*/  MOV R204, R117 ;  /* 0x0000007500cc7202 */ /* 0x000fe20000000f00 */
[C---:B-1----:R-:W-:Y:S08]  /*77b0*/  HMMA.16816.F32 R172, R4.reuse, R16, R200 ;  /* 0x0000001004ac723c */ /* 0x042ff000000018c8 */
[----:B------:R-:W-:Y:S01]  /*77c0*/  HMMA.16816.F32 R112, R4, R18, R192 ;  /* 0x000000120470723c */ /* 0x000fe200000018c0 */
[----:B------:R-:W-:Y:S01]  /*77d0*/  LDSM.16.MT88.4 R16, [R220+0x5000] ;  /* 0x00500000dc10783b */ /* 0x000fe20000004200 */
[----:B--2---:R-:W-:-:S06]  /*77e0*/  MOV R101, R30 ;  /* 0x0000001e00657202 */ /* 0x004fcc0000000f00 */
[----:B------:R-:W-:Y:S01]  /*77f0*/  HMMA.16816.F32 R28, R4, R10, R196 ;  /* 0x0000000a041c723c */ /* 0x000fe200000018c4 */
[----:B------:R-:W1:Y:S01]  /*7800*/  LDSM.16.MT88.4 R8, [R220+0x2000] ;  /* 0x00200000dc08783b */ /* 0x000e620000004200 */
[----:B------:R-:W-:-:S06]  /*7810*/  MOV R136, R101 ;  /* 0x0000006500887202 */ /* 0x000fcc0000000f00 */
[C---:B-1----:R-:W-:Y:S08]  /*7820*/  HMMA.16816.F32 R164, R4.reuse, R8, R164 ;  /* 0x0000000804a4723c */ /* 0x042ff000000018a4 */
[----:B------:R-:W-:Y:S01]  /*7830*/  HMMA.16816.F32 R100, R4, R10, R160 ;  /* 0x0000000a0464723c */ /* 0x000fe200000018a0 */
[----:B------:R-:W1:Y:S01]  /*7840*/  LDSM.16.MT88.4 R8, [R221+0x5000] ;  /* 0x00500000dd08783b */ /* 0x000e620000004200 */
[----:B------:R-:W-:Y:S01]  /*7850*/  IMAD.MOV.U32 R198, RZ, RZ, R118 ;  /* 0x000000ffffc67224 */ /* 0x000fe200078e0076 */
[----:B------:R-:W-:Y:S01]  /*7860*/  MOV R197, R119 ;  /* 0x0000007700c57202 */ /* 0x000fe20000000f00 */
[----:B------:R-:W-:-:S04]  /*7870*/  IMAD.MOV.U32 R196, RZ, RZ, R116 ;  /* 0x000000ffffc47224 */ /* 0x000fc800078e0074 */
[C---:B------:R-:W-:Y:S01]  /*7880*/  HMMA.16816.F32 R116, R4.reuse, R14, R184 ;  /* 0x0000000e0474723c */ /* 0x040fe200000018b8 */
[----:B------:R-:W2:Y:S07]  /*7890*/  LDSM.16.MT88.4 R12, [R217+0x8000] ;  /* 0x00800000d90c783b */ /* 0x000eae0000004200 */
[C---:B-1----:R-:W-:Y:S08]  /*78a0*/  HMMA.16816.F32 R176, R4.reuse, R8, R176 ;  /* 0x0000000804b0723c */ /* 0x042ff000000018b0 */
[----:B------:R-:W-:Y:S11]  /*78b0*/  HMMA.16816.F32 R8, R4, R10, R108 ;  /* 0x0000000a0408723c */ /* 0x000ff6000000186c */
[----:B------:R-:W-:Y:S05]  /*78c0*/  @!UPT UIADD3 URZ, URZ, URZ, URZ ;  /* 0x0000003f3f3ff290 */ /* 0x000fea000fffe03f */
[----:B------:R-:W-:Y:S01]  /*78d0*/  IMAD.MOV.U32 R162, RZ, RZ, R176 ;  /* 0x000000ffffa27224 */ /* 0x000fe200078e00b0 */
[----:B------:R-:W-:Y:S01]  /*78e0*/  MOV R161, R177 ;  /* 0x000000b100a17202 */ /* 0x000fe20000000f00 */
[----:B------:R-:W-:-:S06]  /*78f0*/  IMAD.MOV.U32 R160, RZ, RZ, R178 ;  /* 0x000000ffffa07224 */ /* 0x000fcc00078e00b2 */
[----:B------:R-:W-:Y:S01]  /*7900*/  IMAD.MOV.U32 R178, RZ, RZ, R8 ;  /* 0x000000ffffb27224 */ /* 0x000fe200078e0008 */
[----:B------:R-:W-:Y:S01]  /*7910*/  MOV R177, R9 ;  /* 0x0000000900b17202 */ /* 0x000fe20000000f00 */
[----:B------:R-:W-:Y:S01]  /*7920*/  IMAD.MOV.U32 R176, RZ, RZ, R10 ;  /* 0x000000ffffb07224 */ /* 0x000fe200078e000a */
[----:B------:R-:W-:Y:S02]  /*7930*/  MOV R163, R11 ;  /* 0x0000000b00a37202 */ /* 0x000fe40000000f00 */
[----:B------:R-:W1:Y:S01]  /*7940*/  LDSM.16.MT88.4 R8, [R218+0x8000] ;  /* 0x00800000da08783b */ /* 0x000e620000004200 */
[----:B------:R-:W-:Y:S01]  /*7950*/  IMAD.MOV.U32 R199, RZ, RZ, R206 ;  /* 0x000000ffffc77224 */ /* 0x000fe200078e00ce */
[----:B------:R-:W-:Y:S01]  /*7960*/  MOV R214, R207 ;  /* 0x000000cf00d67202 */ /* 0x000fe20000000f00 */
[----:B------:R-:W-:Y:S01]  /*7970*/  IMAD.MOV.U32 R207, RZ, RZ, R154 ;  /* 0x000000ffffcf7224 */ /* 0x000fe200078e009a */
[----:B------:R-:W-:Y:S01]  /*7980*/  MOV R206, R152 ;  /* 0x0000009800ce7202 */ /* 0x000fe20000000f00 */
[----:B------:R-:W-:Y:S01]  /*7990*/  IMAD.MOV.U32 R205, RZ, RZ, R131 ;  /* 0x000000ffffcd7224 */ /* 0x000fe200078e0083 */
[----:B------:R-:W-:Y:S01]  /*79a0*/  MOV R155, R179 ;  /* 0x000000b3009b7202 */ /* 0x000fe20000000f00 */
[----:B------:R-:W-:Y:S01]  /*79b0*/  HMMA.16816.F32 R108, R4, R16, R168 ;  /* 0x00000010046c723c */ /* 0x000fe200000018a8 */
[----:B------:R-:W-:-:S06]  /*79c0*/  MOV R179, R204 ;  /* 0x000000cc00b37202 */ /* 0x000fcc0000000f00 */
[----:B------:R-:W-:Y:S01]  /*79d0*/  MOV R170, R205 ;  /* 0x000000cd00aa7202 */ /* 0x000fe20000000f00 */
[C---:B------:R-:W-:Y:S01]  /*79e0*/  HMMA.16816.F32 R208, R4.reuse, R18, R104 ;  /* 0x0000001204d0723c */ /* 0x040fe20000001868 */
[----:B------:R-:W-:Y:S01]  /*79f0*/  IMAD.MOV.U32 R169, RZ, RZ, R206 ;  /* 0x000000ffffa97224 */ /* 0x000fe200078e00ce */
[----:B------:R-:W-:Y:S01]  /*7a00*/  MOV R168, R207 ;  /* 0x000000cf00a87202 */ /* 0x000fe20000000f00 */
[----:B------:R-:W4:Y:S05]  /*7a10*/  LDSM.16.MT88.4 R16, [R221+0x8000] ;  /* 0x00800000dd10783b */ /* 0x000f2a0000004200 */
[C---:B--2---:R-:W-:Y:S08]  /*7a20*/  HMMA.16816.F32 R204, R4.reuse, R12, R96 ;  /* 0x0000000c04cc723c */ /* 0x044ff00000001860 */
        /* <DEDUP_REMOVED lines=11> */
[C---:B----4-:R-:W-:Y:S07]  /*7ae0*/  HMMA.16816.F32 R40, R4.reuse, R16, R88 ;  /* 0x000000100428723c */ /* 0x050fee0000001858 */
[----:B------:R-:W-:Y:S01]  /*7af0*/  MOV R88, R123 ;  /* 0x0000007b00587202 */ /* 0x000fe20000000f00 */
[C---:B------:R-:W-:Y:S01]  /*7b00*/  HMMA.16816.F32 R188, R4.reuse, R18, R80 ;  /* 0x0000001204bc723c */ /* 0x040fe20000001850 */
[----:B------:R-:W-:Y:S07]  /*7b10*/  LDSM.16.MT88.4 R16, [R218+0xb000] ;  /* 0x00b00000da10783b */ /* 0x000fee0000004200 */
[C---:B--2---:R-:W-:Y:S08]  /*7b20*/  HMMA.16816.F32 R200, R4.reuse, R12, R72 ;  /* 0x0000000c04c8723c */ /* 0x044ff00000001848 */
[C---:B------:R-:W-:Y:S01]  /*7b30*/  HMMA.16816.F32 R120, R4.reuse, R14, R60 ;  /* 0x0000000e0478723c */ /* 0x040fe2000000183c */
[----:B------:R-:W2:Y:S07]  /*7b40*/  LDSM.16.MT88.4 R12, [R221+0xb000] ;  /* 0x00b00000dd0c783b */ /* 0x000eae0000004200 */
[C---:B-1----:R-:W-:Y:S08]  /*7b50*/  HMMA.16816.F32 R48, R4.reuse, R8, R48 ;  /* 0x000000080430723c */ /* 0x042ff00000001830 */
[----:B------:R-:W-:Y:S01]  /*7b60*/  HMMA.16816.F32 R36, R4, R10, R36 ;  /* 0x0000000a0424723c */ /* 0x000fe20000001824 */
[----:B------:R-:W1:Y:S01]  /*7b70*/  LDSM.16.MT88.4 R8, [R220+0xb000] ;  /* 0x00b00000dc08783b */ /* 0x000e620000004200 */
[----:B------:R-:W-:Y:S01]  /*7b80*/  MOV R83, R147 ;  /* 0x0000009300537202 */ /* 0x000fe20000000f00 */
[----:B------:R-:W-:Y:S01]  /*7b90*/  IMAD.MOV.U32 R144, RZ, RZ, R145 ;  /* 0x000000ffff907224 */ /* 0x000fe200078e0091 */
[----:B------:R-:W-:-:S03]  /*7ba0*/  MOV R145, R153 ;  /* 0x0000009900917202 */ /* 0x000fc60000000f00 */
[----:B------:R-:W-:Y:S01]  /*7bb0*/  FADD.FTZ R0, R83, R0 ;  /* 0x0000000053007221 */ /* 0x000fe20000010000 */
[----:B------:R-:W-:Y:S01]  /*7bc0*/  MOV R90, R145 ;  /* 0x00000091005a7202 */ /* 0x000fe20000000f00 */
[----:B------:R-:W-:Y:S01]  /*7bd0*/  IMAD.MOV.U32 R55, RZ, RZ, R199 ;  /* 0x000000ffff377224 */ /* 0x000fe200078e00c7 */
[----:B------:R-:W-:Y:S01]  /*7be0*/  MOV R154, R108 ;  /* 0x0000006c009a7202 */ /* 0x000fe20000000f00 */
[----:B------:R-:W-:Y:S01]  /*7bf0*/  FADD.FTZ R0, R88, R0 ;  /* 0x0000000058007221 */ /* 0x000fe20000010000 */
[----:B------:R-:W-:Y:S01]  /*7c00*/  MOV R152, R110 ;  /* 0x0000006e00987202 */ /* 0x000fe20000000f00 */
[----:B------:R-:W-:Y:S02]  /*7c10*/  IMAD.MOV.U32 R153, RZ, RZ, R109 ;  /* 0x000000ffff997224 */ /* 0x000fe400078e006d */
[----:B------:R-:W-:Y:S02]  /*7c20*/  FADD.FTZ R3, R3, R2 ;  /* 0x0000000203037221 */ /* 0x000fe40000010000 */
[----:B------:R-:W-:Y:S01]  /*7c30*/  FADD.FTZ R2, R90, R0 ;  /* 0x000000005a027221 */ /* 0x000fe20000010000 */
[----:B------:R-:W-:Y:S01]  /*7c40*/  MOV R90, R55 ;  /* 0x00000037005a7202 */ /* 0x000fe20000000f00 */
[----:B------:R-:W-:Y:S01]  /*7c50*/  IMAD.MOV.U32 R55, RZ, RZ, R155 ;  /* 0x000000ffff377224 */ /* 0x000fe200078e009b */
[----:B------:R-:W-:Y:S01]  /*7c60*/  MOV R72, R154 ;  /* 0x0000009a00487202 */ /* 0x000fe20000000f00 */
[----:B------:R-:W-:Y:S01]  /*7c70*/  IMAD.MOV.U32 R73, RZ, RZ, R153 ;  /* 0x000000ffff497224 */ /* 0x000fe200078e0099 */
[----:B------:R-:W-:Y:S01]  /*7c80*/  MOV R74, R152 ;  /* 0x00000098004a7202 */ /* 0x000fe20000000f00 */
[----:B------:R-:W-:Y:S01]  /*7c90*/  IMAD.MOV.U32 R83, RZ, RZ, R170 ;  /* 0x000000ffff537224 */ /* 0x000fe200078e00aa */
[----:B------:R-:W4:Y:S01]  /*7ca0*/  LDSM.16.MT88.4 R152, [R218+0x2800] ;  /* 0x00280000da98783b */ /* 0x000f220000004200 */
[----:B------:R-:W-:Y:S01]  /*7cb0*/  MOV R80, R130 ;  /* 0x0000008200507202 */ /* 0x000fe20000000f00 */
[----:B------:R-:W-:Y:S01]  /*7cc0*/  IMAD.MOV.U32 R81, RZ, RZ, R129 ;  /* 0x000000ffff517224 */ /* 0x000fe200078e0081 */
[----:B------:R-:W-:Y:S01]  /*7cd0*/  MOV R82, R128 ;  /* 0x0000008000527202 */ /* 0x000fe20000000f00 */
[----:B------:R-:W-:Y:S01]  /*7ce0*/  IMAD.MOV.U32 R186, RZ, RZ, R215 ;  /* 0x000000ffffba7224 */ /* 0x000fe200078e00d7 */
[----:B------:R-:W-:Y:S01]  /*7cf0*/  MOV R187, R214 ;  /* 0x000000d600bb7202 */ /* 0x000fe20000000f00 */
[----:B------:R-:W-:Y:S01]  /*7d00*/  IMAD.MOV.U32 R89, RZ, RZ, R144 ;  /* 0x000000ffff597224 */ /* 0x000fe200078e0090 */
[C---:B--2---:R-:W-:Y:S01]  /*7d10*/  HMMA.16816.F32 R212, R4.reuse, R14, R56 ;  /* 0x0000000e04d4723c */ /* 0x044fe20000001838 */
[----:B------:R-:W-:Y:S01]  /*7d20*/  IMAD.MOV.U32 R91, RZ, RZ, R146 ;  /* 0x000000ffff5b7224 */ /* 0x000fe200078e0092 */
[----:B------:R-:W-:Y:S01]  /*7d30*/  MOV R185, R197 ;  /* 0x000000c500b97202 */ /* 0x000fe20000000f00 */
[----:B------:R-:W-:Y:S01]  /*7d40*/  IMAD.MOV.U32 R184, RZ, RZ, R198 ;  /* 0x000000ffffb87224 */ /* 0x000fe200078e00c6 */
[----:B------:R-:W-:Y:S01]  /*7d50*/  MOV R65, R137 ;  /* 0x0000008900417202 */ /* 0x000fe20000000f00 */
[----:B------:R-:W-:Y:S01]  /*7d60*/  IMAD.MOV.U32 R171, RZ, RZ, R196 ;  /* 0x000000ffffab7224 */ /* 0x000fe200078e00c4 */
[----:B------:R-:W-:Y:S01]  /*7d70*/  MOV R67, R139 ;  /* 0x0000008b00437202 */ /* 0x000fe20000000f00 */
[----:B------:R-:W-:Y:S01]  /*7d80*/  IMAD.MOV.U32 R64, RZ, RZ, R136 ;  /* 0x000000ffff407224 */ /* 0x000fe200078e0088 */
[----:B------:R-:W2:Y:S01]  /*7d90*/  LDSM.16.MT88.4 R144, [R217+0x2800] ;  /* 0x00280000d990783b */ /* 0x000ea20000004200 */
[----:B------:R-:W-:Y:S01]  /*7da0*/  IMAD.MOV.U32 R66, RZ, RZ, R138 ;  /* 0x000000ffff427224 */ /* 0x000fe200078e008a */
[C---:B------:R-:W-:Y:S02]  /*7db0*/  HMMA.16816.F32 R196, R4.reuse, R12, R68 ;  /* 0x0000000c04c4723c */ /* 0x040fe40000001844 */
[----:B------:R-:W2:Y:S05]  /*7dc0*/  LDSM.16.MT88.4 R56, [R221+0x5800] ;  /* 0x00580000dd38783b */ /* 0x000eaa0000004200 */
[----:B------:R-:W-:Y:S01]  /*7dd0*/  IMAD.MOV.U32 R70, RZ, RZ, R80 ;  /* 0x000000ffff467224 */ /* 0x000fe200078e0050 */
[----:B------:R-:W-:Y:S01]  /*7de0*/  HMMA.16816.F32 R136, R4, R18, R76 ;  /* 0x000000120488723c */ /* 0x000fe2000000184c */
[----:B------:R-:W-:-:S06]  /*7df0*/  MOV R71, R81 ;  /* 0x0000005100477202 */ /* 0x000fcc0000000f00 */
[----:B------:R-:W-:Y:S01]  /*7e00*/  IMAD.MOV.U32 R18, RZ, RZ, R82 ;  /* 0x000000ffff127224 */ /* 0x000fe200078e0052 */
[----:B------:R-:W-:Y:S02]  /*7e10*/  MOV R19, R83 ;  /* 0x0000005300137202 */ /* 0x000fe40000000f00 */
[----:B------:R-:W2:Y:S01]  /*7e20*/  LDSM.16.MT88.4 R80, [R218+0x8800] ;  /* 0x00880000da50783b */ /* 0x000ea20000004200 */
[----:B------:R-:W-:Y:S01]  /*7e30*/  IMAD.MOV.U32 R131, RZ, RZ, R111 ;  /* 0x000000ffff837224 */ /* 0x000fe200078e006f */
[C---:B-1----:R-:W-:Y:S01]  /*7e40*/  HMMA.16816.F32 R44, R4.reuse, R8, R44 ;  /* 0x00000008042c723c */ /* 0x042fe2000000182c */
[----:B------:R-:W-:Y:S07]  /*7e50*/  MUFU.EX2 R12, R23 ;  /* 0x00000017000c7308 */ /* 0x000fee0000000800 */
[C---:B------:R-:W-:Y:S01]  /*7e60*/  HMMA.16816.F32 R108, R4.reuse, R16, R84 ;  /* 0x00000010046c723c */ /* 0x040fe20000001854 */
[----:B------:R-:W-:Y:S07]  /*7e70*/  MUFU.EX2 R13, R22 ;  /* 0x00000016000d7308 */ /* 0x000fee0000000800 */
[----:B------:R-:W-:Y:S01]  /*7e80*/  HMMA.16816.F32 R32, R4, R10, R32 ;  /* 0x0000000a0420723c */ /* 0x000fe20000001820 */
[----:B------:R-:W-:Y:S08]  /*7e90*/  MUFU.EX2 R10, R25 ;  /* 0x00000019000a7308 */ /* 0x000ff00000000800 */
[----:B------:R-:W1:Y:S08]  /*7ea0*/  MUFU.EX2 R11, R24 ;  /* 0x00000018000b7308 */ /* 0x000e700000000800 */
[----:B------:R-:W-:Y:S08]  /*7eb0*/  MUFU.EX2 R6, R21 ;  /* 0x0000001500067308 */ /* 0x000ff00000000800 */
[----:B------:R-:W1:Y:S08]  /*7ec0*/  MUFU.EX2 R8, R20 ;  /* 0x0000001400087308 */ /* 0x000e700000000800 */
[----:B------:R-:W-:Y:S08]  /*7ed0*/  MUFU.EX2 R9, R26 ;  /* 0x0000001a00097308 */ /* 0x000ff00000000800 */
[----:B------:R-:W2:Y:S01]  /*7ee0*/  MUFU.EX2 R7, R27 ;  /* 0x0000001b00077308 */ /* 0x000ea20000000800 */
[----:B------:R-:W-:Y:S01]  /*7ef0*/  FADD.FTZ R3, R89, R3 ;  /* 0x0000000359037221 */ /* 0x000fe20000010000 */
[----:B------:R-:W-:Y:S01]  /*7f00*/  MOV R60, R178 ;  /* 0x000000b2003c7202 */ /* 0x000fe20000000f00 */
[----:B------:R-:W-:Y:S01]  /*7f10*/  IMAD.MOV.U32 R75, RZ, RZ, R131 ;  /* 0x000000ffff4b7224 */ /* 0x000fe200078e0083 */
[----:B------:R-:W-:Y:S01]  /*7f20*/  MOV R62, R176 ;  /* 0x000000b0003e7202 */ /* 0x000fe20000000f00 */
[----:B------:R-:W-:Y:S01]  /*7f30*/  FADD.FTZ R0, R91, R3 ;  /* 0x000000035b007221 */ /* 0x000fe20000010000 */
[----:B-1----:R-:W-:Y:S01]  /*7f40*/  F2FP.PACK_AB R128, R11, R10 ;  /* 0x0000000a0b80723e */ /* 0x002fe200000000ff */
[----:B------:R-:W-:Y:S01]  /*7f50*/  IMAD.MOV.U32 R61, RZ, RZ, R177 ;  /* 0x000000ffff3d7224 */ /* 0x000fe200078e00b1 */
[----:B------:R-:W-:Y:S01]  /*7f60*/  F2FP.PACK_AB R129, R8, R6 ;  /* 0x000000060881723e */ /* 0x000fe200000000ff */
[----:B------:R-:W-:Y:S01]  /*7f70*/  IMAD.MOV.U32 R63, RZ, RZ, R163 ;  /* 0x000000ffff3f7224 */ /* 0x000fe200078e00a3 */
[----:B------:R-:W-:Y:S01]  /*7f80*/  F2FP.PACK_AB R130, R13, R12 ;  /* 0x0000000c0d82723e */ /* 0x000fe200000000ff */
[----:B------:R-:W-:Y:S01]  /*7f90*/  IMAD.MOV.U32 R77, RZ, RZ, R179 ;  /* 0x000000ffff4d7224 */ /* 0x000fe200078e00b3 */
[----:B------:R-:W-:Y:S01]  /*7fa0*/  MOV R76, R171 ;  /* 0x000000ab004c7202 */ /* 0x000fe20000000f00 */
[----:B------:R-:W-:Y:S01]  /*7fb0*/  IMAD.MOV.U32 R79, RZ, RZ, R185 ;  /* 0x000000ffff4f7224 */ /* 0x000fe200078e00b9 */
[----:B------:R-:W-:-:S02]  /*7fc0*/  MOV R78, R184 ;  /* 0x000000b8004e7202 */ /* 0x000fc40000000f00 */
[----:B--2---:R-:W-:Y:S01]  /*7fd0*/  F2FP.PACK_AB R131, R7, R9 ;  /* 0x000000090783723e */ /* 0x004fe200000000ff */
        /* <DEDUP_REMOVED lines=12> */
[C---:B----4-:R-:W-:Y:S01]  /*80a0*/  HMMA.16816.F32 R148, R128.reuse, R152, R148 ;  /* 0x000000988094723c */ /* 0x050fe20000001894 */
[----:B------:R-:W1:Y:S04]  /*80b0*/  LDSM.16.MT88.4 R160, [R221+0x2800] ;  /* 0x00280000dda0783b */ /* 0x000e680000004200 */
[----:B------:R-:W2:Y:S03]  /*80c0*/  LDSM.16.MT88.4 R176, [R217+0x5800] ;  /* 0x00580000d9b0783b */ /* 0x000ea60000004200 */
[----:B------:R-:W-:Y:S01]  /*80d0*/  HMMA.16816.F32 R152, R128, R154, R76 ;  /* 0x0000009a8098723c */ /* 0x000fe2000000184c */
[----:B------:R-:W-:Y:S01]  /*80e0*/  MOV R17, R65 ;  /* 0x0000004100117202 */ /* 0x000fe20000000f00 */
[----:B------:R-:W-:-:S02]  /*80f0*/  IMAD.MOV.U32 R84, RZ, RZ, R66 ;  /* 0x000000ffff547224 */ /* 0x000fc400078e0042 */
[----:B------:R-:W-:Y:S01]  /*8100*/  IMAD.MOV.U32 R86, RZ, RZ, R187 ;  /* 0x000000ffff567224 */ /* 0x000fe200078e00bb */
[----:B------:R-:W-:Y:S02]  /*8110*/  MOV R87, R186 ;  /* 0x000000ba00577202 */ /* 0x000fe40000000f00 */
[----:B------:R-:W-:Y:S01]  /*8120*/  MOV R85, R67 ;  /* 0x0000004300557202 */ /* 0x000fe20000000f00 */
[----:B------:R-:W-:Y:S01]  /*8130*/  IMAD.MOV.U32 R76, RZ, RZ, R88 ;  /* 0x000000ffff4c7224 */ /* 0x000fe200078e0058 */
[----:B------:R-:W-:Y:S01]  /*8140*/  MOV R77, R89 ;  /* 0x00000059004d7202 */ /* 0x000fe20000000f00 */
[----:B------:R-:W-:Y:S01]  /*8150*/  IMAD.MOV.U32 R78, RZ, RZ, R90 ;  /* 0x000000ffff4e7224 */ /* 0x000fe200078e005a */
[----:B------:R-:W-:Y:S01]  /*8160*/  MOV R79, R91 ;  /* 0x0000005b004f7202 */ /* 0x000fe20000000f00 */
[----:B------:R-:W-:Y:S01]  /*8170*/  HMMA.16816.F32 R140, R128, R144, R140 ;  /* 0x00000090808c723c */ /* 0x000fe2000000188c */
[----:B------:R-:W-:Y:S01]  /*8180*/  MOV R0, R77 ;  /* 0x0000004d00007202 */ /* 0x000fe20000000f00 */
[----:B------:R-:W-:Y:S01]  /*8190*/  IMAD.MOV.U32 R16, RZ, RZ, R64 ;  /* 0x000000ffff107224 */ /* 0x000fe200078e0040 */
[----:B------:R-:W-:-:S02]  /*81a0*/  MOV R27, R79 ;  /* 0x0000004f001b7202 */ /* 0x000fc40000000f00 */
[----:B------:R-:W-:Y:S01]  /*81b0*/  MOV R25, R71 ;  /* 0x0000004700197202 */ /* 0x000fe20000000f00 */
[----:B------:R-:W-:Y:S01]  /*81c0*/  IMAD.MOV.U32 R24, RZ, RZ, R18 ;  /* 0x000000ffff187224 */ /* 0x000fe200078e0012 */
[----:B------:R-:W-:Y:S01]  /*81d0*/  LDSM.16.MT88.4 R168, [R220+0x2800] ;  /* 0x00280000dca8783b */ /* 0x000fe20000004200 */
[C---:B------:R-:W-:Y:S01]  /*81e0*/  HMMA.16816.F32 R52, R128.reuse, R56, R52 ;  /* 0x000000388034723c */ /* 0x040fe20000001834 */
[----:B------:R-:W-:Y:S01]  /*81f0*/  MOV R4, R17 ;  /* 0x0000001100047202 */ /* 0x000fe20000000f00 */
[----:B------:R-:W-:Y:S01]  /*8200*/  IMAD.MOV.U32 R26, RZ, RZ, R84 ;  /* 0x000000ffff1a7224 */ /* 0x000fe200078e0054 */
[----:B------:R-:W-:Y:S01]  /*8210*/  LDSM.16.MT88.4 R184, [R218+0x5800] ;  /* 0x00580000dab8783b */ /* 0x000fe20000004200 */
[----:B------:R-:W-:Y:S01]  /*8220*/  IMAD.MOV.U32 R5, RZ, RZ, R86 ;  /* 0x000000ffff057224 */ /* 0x000fe200078e0056 */
[----:B------:R-:W-:Y:S01]  /*8230*/  MOV R61, R73 ;  /* 0x00000049003d7202 */ /* 0x000fe20000000f00 */
[----:B------:R-:W-:Y:S01]  /*8240*/  IMAD.MOV.U32 R60, RZ, RZ, R72 ;  /* 0x000000ffff3c7224 */ /* 0x000fe200078e0048 */
[----:B------:R-:W-:Y:S01]  /*8250*/  MOV R63, R75 ;  /* 0x0000004b003f7202 */ /* 0x000fe20000000f00 */
[----:B------:R-:W-:Y:S01]  /*8260*/  HMMA.16816.F32 R144, R128, R146, R28 ;  /* 0x000000928090723c */ /* 0x000fe2000000181c */
[----:B------:R-:W-:Y:S01]  /*8270*/  FADD.FTZ R0, R0, R3 ;  /* 0x0000000300007221 */ /* 0x000fe20000010000 */
[----:B------:R-:W-:Y:S01]  /*8280*/  LDSM.16.MT88.4 R64, [R220+0x5800] ;  /* 0x00580000dc40783b */ /* 0x000fe20000004200 */
[----:B------:R-:W-:-:S02]  /*8290*/  IMAD.MOV.U32 R62, RZ, RZ, R74 ;  /* 0x000000ffff3e7224 */ /* 0x000fc400078e004a */
[----:B------:R-:W-:Y:S01]  /*82a0*/  IMAD.MOV.U32 R14, RZ, RZ, R70 ;  /* 0x000000ffff0e7224 */ /* 0x000fe200078e0046 */
[----:B------:R-:W-:Y:S01]  /*82b0*/  LDSM.16.MT88.4 R72, [R217+0x8800] ;  /* 0x00880000d948783b */ /* 0x000fe20000004200 */
[----:B------:R-:W-:Y:S01]  /*82c0*/  IMAD.MOV.U32 R31, RZ, RZ, R78 ;  /* 0x000000ffff1f7224 */ /* 0x000fe200078e004e */
[----:B------:R-:W-:Y:S02]  /*82d0*/  HMMA.16816.F32 R56, R128, R58, R20 ;  /* 0x0000003a8038723c */ /* 0x000fe40000001814 */
[----:B------:R-:W-:Y:S05]  /*82e0*/  LDSM.16.MT88.4 R88, [R221+0x8800] ;  /* 0x00880000dd58783b */ /* 0x000fea0000004200 */
[----:B------:R-:W-:-:S02]  /*82f0*/  IMAD.MOV.U32 R22, RZ, RZ, R76 ;  /* 0x000000ffff167224 */ /* 0x000fc400078e004c */
[----:B------:R-:W-:Y:S01]  /*8300*/  HMMA.16816.F32 R76, R128, R80, R104 ;  /* 0x00000050804c723c */ /* 0x000fe20000001868 */
[----:B------:R-:W-:Y:S02]  /*8310*/  FADD.FTZ R2, R31, R2 ;  /* 0x000000021f027221 */ /* 0x000fe40000010000 */
[----:B------:R-:W-:Y:S01]  /*8320*/  FADD.FTZ R0, R27, R0 ;  /* 0x000000001b007221 */ /* 0x000fe20000010000 */
[----:B------:R-:W-:-:S04]  /*8330*/  MOV R20, R85 ;  /* 0x0000005500147202 */ /* 0x000fc80000000f00 */
[----:B------:R-:W-:Y:S01]  /*8340*/  HMMA.16816.F32 R80, R128, R82, R96 ;  /* 0x000000528050723c */ /* 0x000fe20000001860 */
[----:B------:R-:W4:Y:S01]  /*8350*/  LDSM.16.MT88.4 R96, [R220+0x8800] ;  /* 0x00880000dc60783b */ /* 0x000f220000004200 */
[----:B------:R-:W-:Y:S01]  /*8360*/  FADD.FTZ R4, R4, R2 ;  /* 0x0000000204047221 */ /* 0x000fe20000010000 */
[----:B------:R-:W-:Y:S01]  /*8370*/  MOV R21, R87 ;  /* 0x0000005700157202 */ /* 0x000fe20000000f00 */
[----:B------:R-:W-:Y:S01]  /*8380*/  FADD.FTZ R3, R26, R0 ;  /* 0x000000001a037221 */ /* 0x000fe20000010000 */
[----:B------:R-:W-:Y:S01]  /*8390*/  MOV R23, R19 ;  /* 0x0000001300177202 */ /* 0x000fe20000000f00 */
[----:B------:R-:W-:Y:S01]  /*83a0*/  FADD.FTZ R5, R5, R4 ;  /* 0x0000000405057221 */ /* 0x000fe20000010000 */
[----:B------:R-:W3:Y:S01]  /*83b0*/  LDSM.16.MT88.4 R104, [R217+0xb800] ;  /* 0x00b80000d968783b */ /* 0x000ee20000004200 */
[----:B------:R-:W-:-:S04]  /*83c0*/  @P3 IMAD.HI.U32 R2, R20, c[0x0][0x2c8], RZ ;  /* 0x0000b20014023a27 */ /* 0x000fc800078e00ff */
[----:B------:R-:W-:Y:S02]  /*83d0*/  FADD.FTZ R4, R21, R3 ;  /* 0x0000000315047221 */ /* 0x000fe40000010000 */
[----:B------:R-:W-:Y:S02]  /*83e0*/  FADD.FTZ R3, R125, R5 ;  /* 0x000000057d037221 */ /* 0x000fe40000010000 */
[----:B------:R-:W-:Y:S01]  /*83f0*/  IMAD.MOV.U32 R0, RZ, RZ, R20 ;  /* 0x000000ffff007224 */ /* 0x000fe200078e0014 */
[----:B------:R-:W-:Y:S01]  /*8400*/  @P3 SHF.R.U32.HI R0, RZ, c[0x0][0x2cc], R2 ;  /* 0x0000b300ff003a19 */ /* 0x000fe20000011602 */
[----:B------:R-:W-:Y:S02]  /*8410*/  FADD.FTZ R3, R127, R3 ;  /* 0x000000037f037221 */ /* 0x000fe40000010000 */
[----:B------:R-:W-:Y:S01]  /*8420*/  FADD.FTZ R2, R126, R4 ;  /* 0x000000047e027221 */ /* 0x000fe20000010000 */
[----:B------:R-:W-:Y:S01]  /*8430*/  MOV R4, c[0x0][0x168] ;  /* 0x00005a0000047a02 */ /* 0x000fe20000000f00 */
[----:B------:R-:W-:-:S02]  /*8440*/  FADD.FTZ R3, R252, R3 ;  /* 0x00000003fc037221 */ /* 0x000fc40000010000 */
[----:B------:R-:W-:Y:S01]  /*8450*/  FADD.FTZ R2, R124, R2 ;  /* 0x000000027c027221 */ /* 0x000fe20000010000 */
[----:B------:R-:W-:Y:S01]  /*8460*/  IADD3 R0, R0, c[0x0][0x1d0], -R4 ;  /* 0x0000740000007a10 */ /* 0x000fe20007ffe804 */
[----:B------:R-:W-:Y:S01]  /*8470*/  FADD.FTZ R3, R23, R3 ;  /* 0x0000000317037221 */ /* 0x000fe20000010000 */
[----:B-1----:R-:W-:Y:S01]  /*8480*/  HMMA.16816.F32 R156, R128, R160, R156 ;  /* 0x000000a0809c723c */ /* 0x002fe2000000189c */
[----:B------:R-:W-:Y:S02]  /*8490*/  FADD.FTZ R2, R22, R2 ;  /* 0x0000000216027221 */ /* 0x000fe40000010000 */
[----:B------:R-:W-:-:S05]  /*84a0*/  IMAD.HI R4, R0, 0x2aaaaaab, RZ ;  /* 0x2aaaaaab00047827 */ /* 0x000fca00078e02ff */
[C---:B------:R-:W-:Y:S01]  /*84b0*/  HMMA.16816.F32 R160, R128.reuse, R162, R92 ;  /* 0x000000a280a0723c */ /* 0x040fe2000000185c */
[----:B------:R-:W-:Y:S02]  /*84c0*/  FADD.FTZ R0, R25, R3 ;  /* 0x0000000319007221 */ /* 0x000fe40000010000 */
[----:B------:R-:W-:Y:S02]  /*84d0*/  IMAD.MOV.U32 R15, RZ, RZ, R16 ;  /* 0x000000ffff0f7224 */ /* 0x000fe400078e0010 */
[----:B------:R-:W-:Y:S01]  /*84e0*/  FADD.FTZ R2, R24, R2 ;  /* 0x0000000218027221 */ /* 0x000fe20000010000 */
[----:B------:R-:W-:Y:S02]  /*84f0*/  LDSM.16.MT88.4 R16, [R220+0xb800] ;  /* 0x00b80000dc10783b */ /* 0x000fe40000004200 */
[----:B--2---:R-:W-:Y:S01]  /*8500*/  HMMA.16816.F32 R172, R128, R176, R172 ;  /* 0x000000b080ac723c */ /* 0x004fe200000018ac */
[----:B------:R-:W-:-:S07]  /*8510*/  FADD.FTZ R0, R134, R0 ;  /* 0x0000000086007221 */ /* 0x000fce0000010000 */
[----:B----4-:R-:W-:Y:S01]  /*8520*/  HMMA.16816.F32 R92, R128, R96, R200 ;  /* 0x00000060805c723c */ /* 0x010fe200000018c8 */
[----:B------:R-:W-:-:S07]  /*8530*/  FADD.FTZ R2, R14, R2 ;  /* 0x000000020e027221 */ /* 0x000fce0000010000 */
[C---:B------:R-:W-:Y:S01]  /*8540*/  HMMA.16816.F32 R176, R128.reuse, R178, R112 ;  /* 0x000000b280b0723c */ /* 0x040fe20000001870 */
[----:B------:R-:W1:Y:S07]  /*8550*/  LDSM.16.MT88.4 R112, [R218+0xb800] ;  /* 0x00b80000da70783b */ /* 0x000e6e0000004200 */
[----:B------:R-:W-:Y:S01]  /*8560*/  HMMA.16816.F32 R96, R128, R98, R120 ;  /* 0x000000628060723c */ /* 0x000fe20000001878 */
[----:B------:R-:W2:Y:S01]  /*8570*/  LDSM.16.MT88.4 R120, [R221+0xb800] ;  /* 0x00b80000dd78783b */ /* 0x000ea20000004200 */
[----:B------:R-:W-:-:S02]  /*8580*/  FADD.FTZ R0, R6, R0 ;  /* 0x0000000006007221 */ /* 0x000fc40000010000 */
[----:B------:R-:W-:Y:S01]  /*8590*/  FADD.FTZ R2, R10, R2 ;  /* 0x000000020a027221 */ /* 0x000fe20000010000 */
[----:B------:R-:W-:Y:S01]  /*85a0*/  SHF.R.U32.HI R3, RZ, 0x1f, R4 ;  /* 0x0000001fff037819 */ /* 0x000fe20000011604 */
[----:B------:R-:W-:Y:S02]  /*85b0*/  FADD.FTZ R0, R8, R0 ;  /* 0x0000000008007221 */ /* 0x000fe40000010000 */
[----:B------:R-:W-:Y:S01]  /*85c0*/  FADD.FTZ R2, R11, R2 ;  /* 0x000000020b027221 */ /* 0x000fe20000010000 */
[----:B------:R-:W-:Y:S01]  /*85d0*/  LEA.HI.SX32 R3, R4, R3, 0x1c ;  /* 0x0000000304037211 */ /* 0x000fe200078fe2ff */
[----:B------:R-:W-:Y:S02]  /*85e0*/  FADD.FTZ R0, R9, R0 ;  /* 0x0000000009007221 */ /* 0x000fe40000010000 */
[----:B------:R-:W-:Y:S01]  /*85f0*/  FADD.FTZ R2, R12, R2 ;  /* 0x000000020c027221 */ /* 0x000fe20000010000 */
[----:B------:R-:W-:Y:S01]  /*8600*/  IMNMX R3, R135, R3, !PT ;  /* 0x0000000387037217 */ /* 0x000fe20007800200 */
[----:B------:R-:W-:-:S02]  /*8610*/  FADD.FTZ R0, R7, R0 ;  /* 0x0000000007007221 */ /* 0x000fc40000010000 */
[----:B------:R-:W-:Y:S02]  /*8620*/  FADD.FTZ R2, R13, R2 ;  /* 0x000000020d027221 */ /* 0x000fe40000010000 */
[----:B------:R4:W-:Y:S01]  /*8630*/  STL [R1], R3 ;  /* 0x0000000301007387 */ /* 0x0009e20000100800 */
[----:B------:R-:W-:-:S03]  /*8640*/  IADD3 R252, R15, -0x2, RZ ;  /* 0xfffffffe0ffc7810 */ /* 0x000fc60007ffe0ff */
[----:B------:R4:W-:Y:S04]  /*8650*/  STL [R1+0x14], R0 ;  /* 0x0000140001007387 */ /* 0x0009e80000100800 */
[----:B------:R4:W-:Y:S01]  /*8660*/  STL [R1+0x10], R2 ;  /* 0x0000100201007387 */ /* 0x0009e20000100800 */
[----:B------:R-:W-:Y:S01]  /*8670*/  ISETP.GE.AND P0, PT, R252, R3, PT ;  /* 0x00000003fc00720c */ /* 0x000fe20003f06270 */
[C---:B------:R-:W-:Y:S08]  /*8680*/  HMMA.16816.F32 R164, R128.reuse, R168, R164 ;  /* 0x000000a880a4723c */ /* 0x040ff000000018a4 */
[C---:B------:R-:W-:Y:S08]  /*8690*/  HMMA.16816.F32 R180, R128.reuse, R184, R180 ;  /* 0x000000b880b4723c */ /* 0x040ff000000018b4 */
[C---:B------:R-:W-:Y:S08]  /*86a0*/  HMMA.16816.F32 R168, R128.reuse, R170, R100 ;  /* 0x000000aa80a8723c */ /* 0x040ff00000001864 */
[C---:B------:R-:W-:Y:S08]  /*86b0*/  HMMA.16816.F32 R184, R128.reuse, R186, R116 ;  /* 0x000000ba80b8723c */ /* 0x040ff00000001874 */
[C---:B------:R-:W-:Y:S08]  /*86c0*/  HMMA.16816.F32 R60, R128.reuse, R64, R60 ;  /* 0x00000040803c723c */ /* 0x040ff0000000183c */
[C---:B------:R-:W-:Y:S08]  /*86d0*/  HMMA.16816.F32 R68, R128.reuse, R72, R204 ;  /* 0x000000488044723c */ /* 0x040ff000000018cc */
[C---:B------:R-:W-:Y:S08]  /*86e0*/  HMMA.16816.F32 R84, R128.reuse, R88, R40 ;  /* 0x000000588054723c */ /* 0x040ff00000001828 */
[C---:B---3--:R-:W-:Y:S08]  /*86f0*/  HMMA.16816.F32 R100, R128.reuse, R104, R48 ;  /* 0x000000688064723c */ /* 0x048ff00000001830 */
[C---:B-1----:R-:W-:Y:S08]  /*8700*/  HMMA.16816.F32 R108, R128.reuse, R112, R108 ;  /* 0x00000070806c723c */ /* 0x042ff0000000186c */
[C---:B--2---:R-:W-:Y:S08]  /*8710*/  HMMA.16816.F32 R116, R128.reuse, R120, R196 ;  /* 0x000000788074723c */ /* 0x044ff000000018c4 */
        /* <DEDUP_REMOVED lines=9> */
[----:B----4-:R-:W2:Y:S01]  /*87b0*/  LDL R135, [R1+0x8] ;  /* 0x0000080001877983 */ /* 0x010ea20000100800 */
[----:B------:R-:W-:-:S02]  /*87c0*/  MOV R136, R132 ;  /* 0x0000008400887202 */ /* 0x000fc40000000f00 */
[----:B------:R-:W-:Y:S01]  /*87d0*/  MOV R201, R252 ;  /* 0x000000fc00c97202 */ /* 0x000fe20000000f00 */
[----:B--2---:R-:W-:Y:S01]  /*87e0*/  @P3 IMAD.HI.U32 R0, R135, c[0x0][0x2c8], RZ ;  /* 0x0000b20087003a27 */ /* 0x004fe200078e00ff */
[----:B------:R-:W-:-:S04]  /*87f0*/  MOV R135, R133 ;  /* 0x0000008500877202 */ /* 0x000fc80000000f00 */
[----:B------:R-:W-:-:S05]  /*8800*/  @P3 SHF.R.U32.HI R0, RZ, c[0x0][0x2cc], R0 ;  /* 0x0000b300ff003a19 */ /* 0x000fca0000011600 */
[----:B------:R1:W-:Y:S02]  /*8810*/  @P3 STL [R1+0x4], R0 ;  /* 0x0000040001003387 */ /* 0x0003e40000100800 */
.L_x_2167:
[----:B------:R-:W-:Y:S04]  /*8820*/  DEPBAR.LE SB0, 0x0 ;  /* 0x000080000000791a */ /* 0x000fe80000000000 */
[----:B------:R-:W-:Y:S01]  /*8830*/  WARPSYNC 0xffffffff ;  /* 0xffffffff00007948 */ /* 0x000fe20003800000 */
[----:B------:R-:W-:Y:S01]  /*8840*/  BAR.SYNC.DEFER_BLOCKING 0x0 ;  /* 0x0000000000007b1d */ /* 0x000fe20000010000 */
[----:B------:R-:W-:Y:S07]  /*8850*/  MOV R198, c[0x0][0x2c4] ;  /* 0x0000b10000c67a02 */ /* 0x000fee0000000f00 */
[----:B-----5:R-:W-:Y:S08]  /*8860*/  LDSM.16.M88.4 R48, [R223] ;  /* 0x00000000df30783b */ /* 0x020ff00000000200 */
[----:B------:R-:W2:Y:S08]  /*8870*/  LDSM.16.M88.4 R8, [R216] ;  /* 0x00000000d808783b */ /* 0x000eb00000000200 */
[----:B------:R-:W3:Y:S08]  /*8880*/  LDSM.16.M88.4 R16, [R216+0x800] ;  /* 0x00080000d810783b */ /* 0x000ef00000000200 */
[----:B------:R-:W4:Y:S04]  /*8890*/  LDL R252, [R1+0x18] ;  /* 0x0000180001fc7983 */ /* 0x000f280000100800 */
[----:B------:R-:W1:Y:S08]  /*88a0*/  LDSM.16.M88.4 R24, [R216+0x1000] ;  /* 0x00100000d818783b */ /* 0x000e700000000200 */
[----:B------:R-:W4:Y:S06]  /*88b0*/  LDL.64 R132, [R1+0x28] ;  /* 0x0000280001847983 */ /* 0x000f2c0000100a00 */
[----:B------:R-:W1:Y:S01]  /*88c0*/  LDSM.16.M88.4 R32, [R216+0x1800] ;  /* 0x00180000d820783b */ /* 0x000e620000000200 */
[C---:B--2---:R-:W-:Y:S07]  /*88d0*/  HMMA.16816.F32 R4, R48.reuse, R8, RZ ;  /* 0x000000083004723c */ /* 0x044fee00000018ff */
[----:B------:R-:W2:Y:S04]  /*88e0*/  LDL R134, [R1+0x34] ;  /* 0x0000340001867983 */ /* 0x000ea80000100800 */
[----:B------:R1:W-:Y:S01]  /*88f0*/  STL [R1+0x84], R220 ;  /* 0x000084dc01007387 */ /* 0x0003e20000100800 */
[C---:B------:R-:W-:Y:S03]  /*8900*/  HMMA.16816.F32 R8, R48.reuse, R10, RZ ;  /* 0x0000000a3008723c */ /* 0x040fe600000018ff */
[----:B------:R-:W1:Y:S05]  /*8910*/  LDSM.16.M88.4 R40, [R216+0x2000] ;  /* 0x00200000d828783b */ /* 0x000e6a0000000200 */
[C---:B---3--:R-:W-:Y:S03]  /*8920*/  HMMA.16816.F32 R12, R48.reuse, R16, RZ ;  /* 0x00000010300c723c */ /* 0x048fe600000018ff */
[----:B------:R-:W3:Y:S05]  /*8930*/  LDSM.16.M88.4 R188, [R216+0x2800] ;  /* 0x00280000d8bc783b */ /* 0x000eea0000000200 */
[C---:B------:R-:W-:Y:S03]  /*8940*/  HMMA.16816.F32 R16, R48.reuse, R18, RZ ;  /* 0x000000123010723c */ /* 0x040fe600000018ff */
[----:B------:R-:W-:Y:S05]  /*8950*/  LDSM.16.M88.4 R192, [R227] ;  /* 0x00000000e3c0783b */ /* 0x000fea0000000200 */
[C---:B-1----:R-:W-:Y:S03]  /*8960*/  HMMA.16816.F32 R20, R48.reuse, R24, RZ ;  /* 0x000000183014723c */ /* 0x042fe600000018ff */
[----:B------:R-:W2:Y:S04]  /*8970*/  LDL R220, [R1+0xc] ;  /* 0x00000c0001dc7983 */ /* 0x000ea80000100800 */
[----:B------:R-:W2:Y:S01]  /*8980*/  LDL R197, [R1+0x4] ;  /* 0x0000040001c57983 */ /* 0x000ea20000100800 */
[C---:B------:R-:W-:Y:S03]  /*8990*/  HMMA.16816.F32 R24, R48.reuse, R26, RZ ;  /* 0x0000001a3018723c */ /* 0x040fe600000018ff */
[----:B------:R-:W2:Y:S05]  /*89a0*/  LDL R196, [R1+0x1c] ;  /* 0x00001c0001c47983 */ /* 0x000eaa0000100800 */
[C---:B------:R-:W-:Y:S08]  /*89b0*/  HMMA.16816.F32 R28, R48.reuse, R32, RZ ;  /* 0x00000020301c723c */ /* 0x040ff000000018ff */
[C---:B------:R-:W-:Y:S08]  /*89c0*/  HMMA.16816.F32 R32, R48.reuse, R34, RZ ;  /* 0x000000223020723c */ /* 0x040ff000000018ff */
[C---:B------:R-:W-:Y:S08]  /*89d0*/  HMMA.16816.F32 R36, R48.reuse, R40, RZ ;  /* 0x000000283024723c */ /* 0x040ff000000018ff */
[C---:B------:R-:W-:Y:S08]  /*89e0*/  HMMA.16816.F32 R40, R48.reuse, R42, RZ ;  /* 0x0000002a3028723c */ /* 0x040ff000000018ff */
[C---:B---3--:R-:W-:Y:S08]  /*89f0*/  HMMA.16816.F32 R44, R48.reuse, R188, RZ ;  /* 0x000000bc302c723c */ /* 0x048ff000000018ff */
[----:B------:R-:W-:Y:S01]  /*8a00*/  HMMA.16816.F32 R48, R48, R190, RZ ;  /* 0x000000be3030723c */ /* 0x000fe200000018ff */
        /* <DEDUP_REMOVED lines=10> */
[C---:B-1----:R-:W-:Y:S03]  /*8ab0*/  HMMA.16816.F32 R28, R188.reuse, R192, R28 ;  /* 0x000000c0bc1c723c */ /* 0x042fe6000000181c */
[----:B----4-:R-:W-:Y:S05]  /*8ac0*/  ISETP.GT.AND P0, PT, R252, R201, PT ;  /* 0x000000c9fc00720c */ /* 0x010fea0003f04270 */
[C---:B------:R-:W-:Y:S01]  /*8ad0*/  HMMA.16816.F32 R32, R188.reuse, R194, R32 ;  /* 0x000000c2bc20723c */ /* 0x040fe20000001820 */
[----:B------:R-:W1:Y:S07]  /*8ae0*/  LDSM.16.M88.4 R192, [R247] ;  /* 0x00000000f7c0783b */ /* 0x000e6e0000000200 */
[----:B------:R-:W-:Y:S01]  /*8af0*/  @!P0 SHF.R.S32.HI R0, RZ, 0x1f, R201 ;  /* 0x0000001fff008819 */ /* 0x000fe200000114c9 */
[C---:B------:R-:W-:Y:S03]  /*8b00*/  @!P0 IMAD.WIDE.U32 R2, R201.reuse, c[0x0][0x208], RZ ;  /* 0x00008200c9028a25 */ /* 0x040fe600078e00ff */
[----:B------:R-:W-:Y:S01]  /*8b10*/  @!P0 MOV R138, R132 ;  /* 0x00000084008a8202 */ /* 0x000fe20000000f00 */
[----:B------:R-:W-:Y:S04]  /*8b20*/  @!P0 IMAD R0, R0, c[0x0][0x208], RZ ;  /* 0x0000820000008a24 */ /* 0x000fe800078e02ff */
[----:B------:R-:W-:Y:S01]  /*8b30*/  @!P0 IMAD R0, R201, c[0x0][0x20c], R0 ;  /* 0x00008300c9008a24 */ /* 0x000fe200078e0200 */
[----:B--2---:R-:W-:Y:S04]  /*8b40*/  @!P0 MOV R139, R134 ;  /* 0x00000086008b8202 */ /* 0x004fe80000000f00 */
[----:B------:R-:W-:Y:S01]  /*8b50*/  @!P0 IADD3 R0, R3, R0, RZ ;  /* 0x0000000003008210 */ /* 0x000fe20007ffe0ff */
[----:B------:R-:W-:Y:S04]  /*8b60*/  @!P0 IMAD.WIDE.U32 R138, R2, 0x60, R138 ;  /* 0x00000060028a8825 */ /* 0x000fe800078e008a */
[----:B------:R-:W-:Y:S01]  /*8b70*/  @!P0 IMAD R0, R0, 0x60, RZ ;  /* 0x0000006000008824 */ /* 0x000fe200078e02ff */
[----:B------:R-:W-:Y:S04]  /*8b80*/  @!P0 SHF.L.U32 R132, R138, 0x1, RZ ;  /* 0x000000018a848819 */ /* 0x000fe800000006ff */
[----:B------:R-:W-:Y:S02]  /*8b90*/  @!P0 IADD3 R2, P1, R132, c[0x0][0x1f8], RZ ;  /* 0x00007e0084028a10 */ /* 0x000fe40007f3e0ff */
[----:B------:R-:W-:Y:S04]  /*8ba0*/  @!P0 IADD3 R0, R139, R0, RZ ;  /* 0x000000008b008210 */ /* 0x000fe80007ffe0ff */
[----:B------:R-:W-:Y:S02]  /*8bb0*/  @!P0 SHF.L.U64.HI R0, R138, 0x1, R0 ;  /* 0x000000018a008819 */ /* 0x000fe40000010200 */
[----:B------:R-:W-:Y:S01]  /*8bc0*/  @!P0 IADD3 R138, P2, R132, 0x80, RZ ;  /* 0x00000080848a8810 */ /* 0x000fe20007f5e0ff */
[C---:B-1----:R-:W-:Y:S03]  /*8bd0*/  HMMA.16816.F32 R36, R188.reuse, R192, R36 ;  /* 0x000000c0bc24723c */ /* 0x042fe60000001824 */
[----:B------:R-:W-:Y:S02]  /*8be0*/  @!P0 IADD3.X R3, R0, c[0x0][0x1fc], RZ, P1, !PT ;  /* 0x00007f0000038a10 */ /* 0x000fe40000ffe4ff */
[----:B------:R-:W-:Y:S03]  /*8bf0*/  @!P0 IADD3 R138, P1, R138, c[0x0][0x1f8], RZ ;  /* 0x00007e008a8a8a10 */ /* 0x000fe60007f3e0ff */
[C---:B------:R-:W-:Y:S01]  /*8c00*/  HMMA.16816.F32 R40, R188.reuse, R194, R40 ;  /* 0x000000c2bc28723c */ /* 0x040fe20000001828 */
[----:B------:R-:W1:Y:S02]  /*8c10*/  LDSM.16.M88.4 R192, [R246] ;  /* 0x00000000f6c0783b */ /* 0x000e640000000200 */
[C---:B------:R-:W-:Y:S02]  /*8c20*/  LOP3.LUT P4, RZ, R220.reuse, 0x2, RZ, 0xc0, !PT ;  /* 0x00000002dcff7812 */ /* 0x040fe4000788c0ff */
[--C-:B------:R-:W-:Y:S02]  /*8c30*/  @!P0 IADD3.X R139, RZ, c[0x0][0x1fc], R0.reuse, P1, P2 ;  /* 0x00007f00ff8b8a10 */ /* 0x100fe40000fe4400 */
[----:B------:R-:W-:Y:S02]  /*8c40*/  LOP3.LUT P3, RZ, R220, 0x1, RZ, 0xc0, !PT ;  /* 0x00000001dcff7812 */ /* 0x000fe4000786c0ff */
[----:B------:R-:W-:Y:S01]  /*8c50*/  @!PT LDS RZ, [RZ] ;  /* 0x00000000fffff984 */ /* 0x000fe20000000800 */
[----:B------:R-:W-:Y:S01]  /*8c60*/  @!PT LDS RZ, [RZ] ;  /* 0x00000000fffff984 */ /* 0x000fe20000000800 */
[----:B------:R-:W-:Y:S01]  /*8c70*/  @!PT LDS RZ, [RZ] ;  /* 0x00000000fffff984 */ /* 0x000fe20000000800 */
[----:B------:R2:W-:Y:S08]  /*8c80*/  @!P0 LDGSTS.E.BYPASS.LTC128B.128 [R251+0x100], [R2.64], !P5 ;  /* 0x0010000002fb8fae */ /* 0x0005f0000e901d46 */
[----:B------:R3:W-:Y:S01]  /*8c90*/  @!P0 LDGSTS.E.BYPASS.LTC128B.128 [R251+0x3100], [R138.64], !P4 ;  /* 0x031000008afb8fae */ /* 0x0007e2000e101d46 */
[C---:B-1----:R-:W-:Y:S03]  /*8ca0*/  HMMA.16816.F32 R44, R188.reuse, R192, R44 ;  /* 0x000000c0bc2c723c */ /* 0x042fe6000000182c */
[----:B---3--:R-:W-:Y:S04]  /*8cb0*/  @!P0 IADD3 R138, P2, R132, 0x100, RZ ;  /* 0x00000100848a8810 */ /* 0x008fe80007f5e0ff */
[----:B------:R-:W-:Y:S01]  /*8cc0*/  @!P0 IADD3 R138, P1, R138, c[0x0][0x1f8], RZ ;  /* 0x00007e008a8a8a10 */ /* 0x000fe20007f3e0ff */
[----:B------:R-:W-:Y:S04]  /*8cd0*/  HMMA.16816.F32 R48, R188, R194, R48 ;  /* 0x000000c2bc30723c */ /* 0x000fe80000001830 */
[--C-:B------:R-:W-:Y:S02]  /*8ce0*/  @!P0 IADD3.X R139, RZ, c[0x0][0x1fc], R0.reuse, P1, P2 ;  /* 0x00007f00ff8b8a10 */ /* 0x100fe40000fe4400 */
[----:B------:R-:W-:Y:S03]  /*8cf0*/  @!P0 IADD3 R132, P2, R132, 0x180, RZ ;  /* 0x0000018084848810 */ /* 0x000fe60007f5e0ff */
[----:B------:R1:W-:Y:S03]  /*8d00*/  @!P0 LDGSTS.E.BYPASS.LTC128B.128 [R251+0x6100], [R138.64], !P3 ;  /* 0x061000008afb8fae */ /* 0x0003e6000d901d46 */
[----:B------:R-:W-:Y:S04]  /*8d10*/  @!P0 IADD3 R132, P1, R132, c[0x0][0x1f8], RZ ;  /* 0x00007e0084848a10 */ /* 0x000fe80007f3e0ff */
[----:B------:R-:W-:Y:S02]  /*8d20*/  @!P0 IADD3.X R133, RZ, c[0x0][0x1fc], R0, P1, P2 ;  /* 0x00007f00ff858a10 */ /* 0x000fe40000fe4400 */
[----:B------:R-:W-:Y:S03]  /*8d30*/  @!P0 MOV R0, c[0x0][0x208] ;  /* 0x0000820000008a02 */ /* 0x000fe60000000f00 */
[----:B------:R3:W-:Y:S08]  /*8d40*/  @!P0 LDGSTS.E.BYPASS.LTC128B.128 [R251+0x9100], [R132.64], !P6 ;  /* 0x0910000084fb8fae */ /* 0x0007f0000f101d46 */
[----:B-1----:R-:W4:Y:S01]  /*8d50*/  LDL R138, [R1+0x30] ;  /* 0x00003000018a7983 */ /* 0x002f220000100800 */
[----:B---3--:R-:W-:Y:S02]  /*8d60*/  @!P0 MOV R133, 0x6 ;  /* 0x0000000600858802 */ /* 0x008fe40000000f00 */
[C---:B------:R-:W-:Y:S02]  /*8d70*/  @!P0 SHF.L.U32 R132, R0.reuse, 0x6, RZ ;  /* 0x0000000600848819 */ /* 0x040fe400000006ff */
[----:B------:R-:W-:Y:S02]  /*8d80*/  @!P0 SHF.L.U64.HI R0, R0, R133, c[0x0][0x20c] ;  /* 0x0000830000008619 */ /* 0x000fe40000010285 */
[----:B--2---:R-:W-:Y:S04]  /*8d90*/  @!P0 IADD3 R2, P1, R2, R132, RZ ;  /* 0x0000008402028210 */ /* 0x004fe80007f3e0ff */
[----:B------:R-:W-:Y:S02]  /*8da0*/  @!P0 IADD3.X R3, R3, R0, RZ, P1, !PT ;  /* 0x0000000003038210 */ /* 0x000fe40000ffe4ff */
[----:B------:R-:W-:Y:S03]  /*8db0*/  @!P0 IADD3 R132, P1, R132, R2, RZ ;  /* 0x0000000284848210 */ /* 0x000fe60007f3e0ff */
[----:B------:R1:W-:Y:S01]  /*8dc0*/  @!P0 LDGSTS.E.BYPASS.LTC128B.128 [R251+0x1100], [R2.64], !P5 ;  /* 0x0110000002fb8fae */ /* 0x0003e2000e901d46 */
[----:B------:R-:W-:Y:S02]  /*8dd0*/  @!P0 IADD3.X R133, R0, R3, RZ, P1, !PT ;  /* 0x0000000300858210 */ /* 0x000fe40000ffe4ff */
[----:B------:R-:W-:Y:S05]  /*8de0*/  ISETP.NE.AND P1, PT, R198, 0x1, PT ;  /* 0x00000001c600780c */ /* 0x000fea0003f25270 */
[----:B------:R1:W-:Y:S08]  /*8df0*/  @!P0 LDGSTS.E.BYPASS.LTC128B.128 [R251+0x4100], [R2.64+0x80], !P4 ;  /* 0x0410008002fb8fae */ /* 0x0003f0000e101d46 */
[----:B------:R1:W-:Y:S08]  /*8e00*/  @!P0 LDGSTS.E.BYPASS.LTC128B.128 [R251+0x7100], [R2.64+0x100], !P3 ;  /* 0x0710010002fb8fae */ /* 0x0003f0000d901d46 */
[----:B------:R1:W-:Y:S08]  /*8e10*/  @!P0 LDGSTS.E.BYPASS.LTC128B.128 [R251+0xa100], [R2.64+0x180], !P6 ;  /* 0x0a10018002fb8fae */ /* 0x0003f0000f101d46 */
[----:B------:R2:W-:Y:S08]  /*8e20*/  @!P0 LDGSTS.E.BYPASS.LTC128B.128 [R251+0x2100], [R132.64], !P5 ;  /* 0x0210000084fb8fae */ /* 0x0005f0000e901d46 */
[----:B------:R2:W-:Y:S08]  /*8e30*/  @!P0 LDGSTS.E.BYPASS.LTC128B.128 [R251+0x5100], [R132.64+0x80], !P4 ;  /* 0x0510008084fb8fae */ /* 0x0005f0000e101d46 */
[----:B------:R2:W-:Y:S01]  /*8e40*/  @!P0 LDGSTS.E.BYPASS.LTC128B.128 [R251+0x8100], [R132.64+0x100], !P3 ;  /* 0x0810010084fb8fae */ /* 0x0005e2000d901d46 */
[----:B-1----:R-:W-:Y:S07]  /*8e50*/  IMAD R2, R201, -0x60, RZ ;  /* 0xffffffa0c9027824 */ /* 0x002fee00078e02ff */
[----:B------:R2:W-:Y:S08]  /*8e60*/  @!P0 LDGSTS.E.BYPASS.LTC128B.128 [R251+0xb100], [R132.64+0x180], !P6 ;  /* 0x0b10018084fb8fae */ /* 0x0005f0000f101d46 */
[----:B------:R-:W-:Y:S08]  /*8e70*/  LDSM.16.M88.4 R188, [R226] ;  /* 0x00000000e2bc783b */ /* 0x000ff00000000200 */
[----:B------:R-:W1:Y:S08]  /*8e80*/  LDSM.16.M88.4 R192, [R222] ;  /* 0x00000000dec0783b */ /* 0x000e700000000200 */
[----:B------:R-:W0:Y:S08]  /*8e90*/  LDGDEPBAR ;  /* 0x00000000000079af */ /* 0x000e300000000000 */
[----:B------:R3:W2:Y:S01]  /*8ea0*/  LDL R0, [R1+0x8] ;  /* 0x0000080001007983 */ /* 0x0006a20000100800 */
        /* <DEDUP_REMOVED lines=18> */
[----:B------:R-:W1:Y:S03]  /*8fd0*/  LDSM.16.M88.4 R192, [R219] ;  /* 0x00000000dbc0783b */ /* 0x000e660000000200 */
[----:B--2---:R-:W-:Y:S05]  /*8fe0*/  @P1 MOV R0, R197 ;  /* 0x000000c500001202 */ /* 0x004fea0000000f00 */
[----:B------:R-:W-:Y:S01]  /*8ff0*/  SHFL.IDX PT, R3, R0, 0x1, 0x1c1f ;  /* 0x003c1f0000037f89 */ /* 0x000fe200000e0000 */
        /* <DEDUP_REMOVED lines=230> */
[----:B------:R-:W1:Y:S11]  /*9e60*/  LDSM.16.M88.4 R192, [R219+0x9800] ;  /* 0x00980000dbc0783b */ /* 0x000e760000000200 */
[----:B------:R-:W-:Y:S04]  /*9e70*/  @!UPT UIADD3 URZ, URZ, URZ, URZ ;  /* 0x0000003f3f3ff290 */ /* 0x000fe8000fffe03f */
[----:B------:R-:W-:Y:S02]  /*9e80*/  FMUL.FTZ R6, R6, c[0x0][0x320] ;  /* 0x0000c80006067a20 */ /* 0x000fe40000410000 */
[----:B------:R-:W-:Y:S02]  /*9e90*/  FMUL.FTZ R4, R4, c[0x0][0x320] ;  /* 0x0000c80004047a20 */ /* 0x000fe40000410000 */
[----:B------:R-:W-:Y:S01]  /*9ea0*/  MUFU.TANH R133, R6 ;  /* 0x0000000600857308 */ /* 0x000fe20000002400 */
[----:B------:R-:W-:Y:S02]  /*9eb0*/  FMUL.FTZ R5, R5, c[0x0][0x320] ;  /* 0x0000c80005057a20 */ /* 0x000fe40000410000 */
[----:B------:R-:W-:Y:S02]  /*9ec0*/  FMUL.FTZ R7, R7, c[0x0][0x320] ;  /* 0x0000c80007077a20 */ /* 0x000fe40000410000 */
[----:B------:R-:W-:Y:S02]  /*9ed0*/  FMUL.FTZ R11, R11, c[0x0][0x320] ;  /* 0x0000c8000b0b7a20 */ /* 0x000fe40000410000 */
[----:B------:R-:W-:Y:S02]  /*9ee0*/  FMUL.FTZ R9, R9, c[0x0][0x320] ;  /* 0x0000c80009097a20 */ /* 0x000fe40000410000 */
[----:B------:R-:W-:Y:S01]  /*9ef0*/  FMUL.FTZ R10, R10, c[0x0][0x320] ;  /* 0x0000c8000a0a7a20 */ /* 0x000fe20000410000 */
[----:B------:R2:W2:Y:S01]  /*9f00*/  MUFU.TANH R137, R4 ;  /* 0x0000000400897308 */ /* 0x0004a20000002400 */
[----:B------:R-:W-:Y:S09]  /*9f10*/  FMUL.FTZ R8, R8, c[0x0][0x320] ;  /* 0x0000c80008087a20 */ /* 0x000ff20000410000 */
[----:B------:R-:W-:Y:S01]  /*9f20*/  MUFU.TANH R9, R9 ;  /* 0x0000000900097308 */ /* 0x000fe20000002400 */
[C---:B-1----:R-:W-:Y:S08]  /*9f30*/  HMMA.16816.F32 R12, R188.reuse, R192, R12 ;  /* 0x000000c0bc0c723c */ /* 0x042ff0000000180c */
[C---:B------:R-:W-:Y:S01]  /*9f40*/  HMMA.16816.F32 R16, R188.reuse, R194, R16 ;  /* 0x000000c2bc10723c */ /* 0x040fe20000001810 */
[----:B------:R-:W1:Y:S01]  /*9f50*/  LDSM.16.M88.4 R192, [R219+0xa000] ;  /* 0x00a00000dbc0783b */ /* 0x000e620000000200 */
[----:B------:R1:W-:Y:S07]  /*9f60*/  MUFU.TANH R139, R11 ;  /* 0x0000000b008b7308 */ /* 0x0003ee0000002400 */
[----:B--2---:R2:W1:Y:S03]  /*9f70*/  SHFL.IDX PT, R4, R0, RZ, 0x1c1f ;  /* 0x001c1fff00047589 */ /* 0x00446600000e0000 */
[----:B------:R-:W-:Y:S04]  /*9f80*/  MUFU.TANH R8, R8 ;  /* 0x0000000800087308 */ /* 0x000fe80000002400 */
[----:B------:R-:W-:Y:S02]  /*9f90*/  FMUL.FTZ R15, R15, c[0x0][0x320] ;  /* 0x0000c8000f0f7a20 */ /* 0x000fe40000410000 */
        /* <DEDUP_REMOVED lines=8> */
[----:B------:R-:W-:Y:S01]  /*a020*/  MUFU.TANH R6, R15 ;  /* 0x0000000f00067308 */ /* 0x000fe20000002400 */
[----:B--2---:R-:W-:Y:S04]  /*a030*/  IADD3 R0, -R196, 0x1, R2 ;  /* 0x00000001c4007810 */ /* 0x004fe80007ffe102 */
[----:B------:R-:W-:Y:S01]  /*a040*/  IADD3 R0, R0, c[0x0][0x1d0], RZ ;  /* 0x0000740000007a10 */ /* 0x000fe20007ffe0ff */
[C---:B-1----:R-:W-:Y:S04]  /*a050*/  HMMA.16816.F32 R20, R188.reuse, R192, R20 ;  /* 0x000000c0bc14723c */ /* 0x042fe80000001814 */
[----:B------:R-:W-:Y:S01]  /*a060*/  MUFU.TANH R5, R18 ;  /* 0x0000001200057308 */ /* 0x000fe20000002400 */
[----:B------:R-:W-:Y:S04]  /*a070*/  IADD3 R0, R0, -c[0x0][0x168], RZ ;  /* 0x80005a0000007a10 */ /* 0x000fe80007ffe0ff */
[----:B------:R-:W-:Y:S01]  /*a080*/  IADD3 R2, R0, R4, RZ ;  /* 0x0000000400027210 */ /* 0x000fe20007ffe0ff */
[C---:B------:R-:W-:Y:S01]  /*a090*/  HMMA.16816.F32 R24, R188.reuse, R194, R24 ;  /* 0x000000c2bc18723c */ /* 0x040fe20000001818 */
[----:B------:R-:W1:Y:S02]  /*a0a0*/  LDSM.16.M88.4 R192, [R219+0xa800] ;  /* 0x00a80000dbc0783b */ /* 0x000e640000000200 */
[----:B------:R-:W-:Y:S01]  /*a0b0*/  ISETP.GT.AND P0, PT, R2, RZ, PT ;  /* 0x000000ff0200720c */ /* 0x000fe20003f04270 */
[----:B------:R-:W-:Y:S01]  /*a0c0*/  MUFU.TANH R17, R17 ;  /* 0x0000001100117308 */ /* 0x000fe20000002400 */
[----:B------:R-:W-:Y:S02]  /*a0d0*/  IADD3 R0, R0, R3, RZ ;  /* 0x0000000300007210 */ /* 0x000fe40007ffe0ff */
[----:B------:R-:W-:Y:S02]  /*a0e0*/  FSEL R11, R137, -INF , P0 ;  /* 0xff800000890b7808 */ /* 0x000fe40000000000 */
[C---:B------:R-:W-:Y:S02]  /*a0f0*/  ISETP.GT.AND P0, PT, R0.reuse, 0x1, PT ;  /* 0x000000010000780c */ /* 0x040fe40003f04270 */
[----:B------:R-:W-:Y:S02]  /*a100*/  ISETP.GT.AND P1, PT, R0, RZ, PT ;  /* 0x000000ff0000720c */ /* 0x000fe40003f24270 */
[----:B------:R-:W-:Y:S01]  /*a110*/  FMNMX.FTZ R3, R11, R135, !PT ;  /* 0x000000870b037209 */ /* 0x000fe20007810000 */
[----:B------:R-:W-:Y:S01]  /*a120*/  MUFU.TANH R19, R19 ;  /* 0x0000001300137308 */ /* 0x000fe20000002400 */
[----:B------:R-:W-:Y:S01]  /*a130*/  ISETP.GT.AND P2, PT, R2, 0x1, PT ;  /* 0x000000010200780c */ /* 0x000fe20003f44270 */
        /* <DEDUP_REMOVED lines=8> */
[----:B------:R-:W-:Y:S05]  /*a1c0*/  FMUL.FTZ R27, R27, c[0x0][0x320] ;  /* 0x0000c8001b1b7a20 */ /* 0x000fea0000410000 */
[----:B------:R-:W-:Y:S01]  /*a1d0*/  MUFU.TANH R24, R24 ;  /* 0x0000001800187308 */ /* 0x000fe20000002400 */
[C---:B-1----:R-:W-:Y:S09]  /*a1e0*/  HMMA.16816.F32 R28, R188.reuse, R192, R28 ;  /* 0x000000c0bc1c723c */ /* 0x042ff2000000181c */
[----:B------:R-:W-:Y:S01]  /*a1f0*/  MUFU.TANH R22, R22 ;  /* 0x0000001600167308 */ /* 0x000fe20000002400 */
[C---:B------:R-:W-:Y:S01]  /*a200*/  HMMA.16816.F32 R32, R188.reuse, R194, R32 ;  /* 0x000000c2bc20723c */ /* 0x040fe20000001820 */
[----:B------:R-:W1:Y:S08]  /*a210*/  LDSM.16.M88.4 R192, [R219+0xb000] ;  /* 0x00b00000dbc0783b */ /* 0x000e700000000200 */
[----:B------:R-:W-:Y:S10]  /*a220*/  MUFU.TANH R25, R25 ;  /* 0x0000001900197308 */ /* 0x000ff40000002400 */
        /* <DEDUP_REMOVED lines=14> */
[----:B------:R-:W1:Y:S01]  /*a310*/  LDSM.16.M88.4 R192, [R219+0xb800] ;  /* 0x00b80000dbc0783b */ /* 0x000e620000000200 */
[----:B------:R-:W-:Y:S07]  /*a320*/  DEPBAR.LE SB0, 0x0 ;  /* 0x000080000000791a */ /* 0x000fee0000000000 */
        /* <DEDUP_REMOVED lines=9> */
[----:B------:R-:W-:Y:S04]  /*a3c0*/  FMUL.FTZ R42, R42, c[0x0][0x320] ;  /* 0x0000c8002a2a7a20 */ /* 0x000fe80000410000 */
[----:B------:R-:W-:Y:S01]  /*a3d0*/  MUFU.TANH R41, R41 ;  /* 0x0000002900297308 */ /* 0x000fe20000002400 */
[C---:B-1----:R-:W-:Y:S09]  /*a3e0*/  HMMA.16816.F32 R44, R188.reuse, R192, R44 ;  /* 0x000000c0bc2c723c */ /* 0x042ff2000000182c */
[----:B------:R-:W-:Y:S01]  /*a3f0*/  MUFU.TANH R43, R43 ;  /* 0x0000002b002b7308 */ /* 0x000fe20000002400 */
[----:B------:R-:W-:Y:S01]  /*a400*/  HMMA.16816.F32 R48, R188, R194, R48 ;  /* 0x000000c2bc30723c */ /* 0x000fe20000001830 */
[----:B------:R-:W2:Y:S08]  /*a410*/  LDL.64 R188, [R1+0x20] ;  /* 0x0000200001bc7983 */ /* 0x000eb00000100a00 */
[----:B------:R-:W1:Y:S10]  /*a420*/  MUFU.TANH R132, R7 ;  /* 0x0000000700847308 */ /* 0x000e740000002400 */
[----:B------:R1:W1:Y:S01]  /*a430*/  MUFU.TANH R7, R10 ;  /* 0x0000000a00077308 */ /* 0x0002620000002400 */
[----:B------:R-:W-:Y:S02]  /*a440*/  FMUL.FTZ R45, R45, c[0x0][0x320] ;  /* 0x0000c8002d2d7a20 */ /* 0x000fe40000410000 */
[----:B------:R-:W-:Y:S02]  /*a450*/  FMUL.FTZ R46, R46, c[0x0][0x320] ;  /* 0x0000c8002e2e7a20 */ /* 0x000fe40000410000 */
[----:B------:R-:W-:Y:S02]  /*a460*/  FMUL.FTZ R44, R44, c[0x0][0x320] ;  /* 0x0000c8002c2c7a20 */ /* 0x000fe40000410000 */
[----:B------:R-:W-:Y:S02]  /*a470*/  FMUL.FTZ R47, R47, c[0x0][0x320] ;  /* 0x0000c8002f2f7a20 */ /* 0x000fe40000410000 */
[----:B------:R-:W-:Y:S01]  /*a480*/  FMUL.FTZ R51, R51, c[0x0][0x320] ;  /* 0x0000c80033337a20 */ /* 0x000fe20000410000 */
[----:B------:R3:W-:Y:S10]  /*a490*/  MUFU.TANH R192, R13 ;  /* 0x0000000d00c07308 */ /* 0x0007f40000002400 */
[----:B------:R4:W-:Y:S01]  /*a4a0*/  MUFU.TANH R193, R14 ;  /* 0x0000000e00c17308 */ /* 0x0009e20000002400 */
[----:B-1----:R-:W-:Y:S02]  /*a4b0*/  FSEL R10, R133, -INF , P1 ;  /* 0xff800000850a7808 */ /* 0x002fe40000800000 */
[----:B------:R-:W-:Y:S02]  /*a4c0*/  ISETP.GT.AND P1, PT, R2, 0x8, PT ;  /* 0x000000080200780c */ /* 0x000fe40003f24270 */
[----:B------:R-:W-:Y:S05]  /*a4d0*/  FMNMX.FTZ R4, R10, R136, !PT ;  /* 0x000000880a047209 */ /* 0x000fea0007810000 */
[----:B------:R1:W1:Y:S01]  /*a4e0*/  MUFU.TANH R191, R12 ;  /* 0x0000000c00bf7308 */ /* 0x0002620000002400 */
[----:B---3--:R-:W-:Y:S02]  /*a4f0*/  FSEL R13, R132, -INF , P0 ;  /* 0xff800000840d7808 */ /* 0x008fe40000000000 */
[----:B------:R-:W-:Y:S02]  /*a500*/  ISETP.GT.AND P0, PT, R2, 0x9, PT ;  /* 0x000000090200780c */ /* 0x000fe40003f04270 */
[----:B------:R-:W-:Y:S05]  /*a510*/  FMNMX.FTZ R4, R13, R4, !PT ;  /* 0x000000040d047209 */ /* 0x000fea0007810000 */
[----:B------:R-:W3:Y:S01]  /*a520*/  MUFU.TANH R16, R16 ;  /* 0x0000001000107308 */ /* 0x000ee20000002400 */
[----:B------:R-:W-:Y:S02]  /*a530*/  FSEL R15, R9, -INF , P0 ;  /* 0xff800000090f7808 */ /* 0x000fe40000000000 */
[----:B------:R-:W-:Y:S02]  /*a540*/  ISETP.GT.AND P0, PT, R0, 0x9, PT ;  /* 0x000000090000780c */ /* 0x000fe40003f04270 */
[----:B----4-:R-:W-:Y:S02]  /*a550*/  FSEL R14, R8, -INF , P1 ;  /* 0xff800000080e7808 */ /* 0x010fe40000800000 */
[----:B------:R-:W-:Y:S02]  /*a560*/  ISETP.GT.AND P1, PT, R0, 0x8, PT ;  /* 0x000000080000780c */ /* 0x000fe40003f24270 */
[----:B------:R-:W-:Y:S01]  /*a570*/  FSEL R139, R139, -INF , P0 ;  /* 0xff8000008b8b7808 */ /* 0x000fe20000000000 */
[----:B------:R-:W4:Y:S01]  /*a580*/  MUFU.TANH R20, R20 ;  /* 0x0000001400147308 */ /* 0x000f220000002400 */
[----:B------:R-:W-:Y:S01]  /*a590*/  FSEL R18, R7, -INF , P1 ;  /* 0xff80000007127808 */ /* 0x000fe20000800000 */
[----:B------:R-:W-:Y:S01]  /*a5a0*/  FMUL.FTZ R7, R48, c[0x0][0x320] ;  /* 0x0000c80030077a20 */ /* 0x000fe20000410000 */
[----:B------:R-:W-:Y:S02]  /*a5b0*/  ISETP.GT.AND P1, PT, R2, 0x10, PT ;  /* 0x000000100200780c */ /* 0x000fe40003f24270 */
[----:B-1----:R-:W-:Y:S02]  /*a5c0*/  FSEL R12, R134, -INF , P2 ;  /* 0xff800000860c7808 */ /* 0x002fe40001000000 */
[----:B------:R-:W-:Y:S02]  /*a5d0*/  ISETP.GT.AND P0, PT, R2, 0x11, PT ;  /* 0x000000110200780c */ /* 0x000fe40003f04270 */
[----:B------:R-:W-:Y:S01]  /*a5e0*/  FMNMX.FTZ R3, R12, R3, !PT ;  /* 0x000000030c037209 */ /* 0x000fe20007810000 */
[----:B------:R-:W1:Y:S01]  /*a5f0*/  MUFU.TANH R23, R23 ;  /* 0x0000001700177308 */ /* 0x000e620000002400 */
[----:B------:R-:W-:Y:S02]  /*a600*/  FSEL R191, R191, -INF , P1 ;  /* 0xff800000bfbf7808 */ /* 0x000fe40000800000 */
[----:B------:R-:W-:Y:S02]  /*a610*/  FSEL R192, R192, -INF , P0 ;  /* 0xff800000c0c07808 */ /* 0x000fe40000000000 */
[----:B------:R-:W-:Y:S02]  /*a620*/  FMNMX.FTZ R4, R18, R4, !PT ;  /* 0x0000000412047209 */ /* 0x000fe40007810000 */
[C---:B------:R-:W-:Y:S02]  /*a630*/  ISETP.GT.AND P1, PT, R0.reuse, 0x10, PT ;  /* 0x000000100000780c */ /* 0x040fe40003f24270 */
[----:B------:R-:W-:Y:S01]  /*a640*/  ISETP.GT.AND P0, PT, R0, 0x11, PT ;  /* 0x000000110000780c */ /* 0x000fe20003f04270 */
[----:B------:R-:W1:Y:S01]  /*a650*/  MUFU.TANH R30, R30 ;  /* 0x0000001e001e7308 */ /* 0x000e620000002400 */
[----:B------:R-:W-:Y:S02]  /*a660*/  FMNMX.FTZ R3, R14, R3, !PT ;  /* 0x000000030e037209 */ /* 0x000fe40007810000 */
[----:B------:R-:W-:Y:S02]  /*a670*/  FMNMX.FTZ R4, R139, R4, !PT ;  /* 0x000000048b047209 */ /* 0x000fe40007810000 */
[----:B------:R-:W-:Y:S02]  /*a680*/  FSEL R193, R193, -INF , P1 ;  /* 0xff800000c1c17808 */ /* 0x000fe40000800000 */
[----:B------:R-:W-:Y:S01]  /*a690*/  FSEL R194, R6, -INF , P0 ;  /* 0xff80000006c27808 */ /* 0x000fe20000000000 */
[----:B------:R-:W-:Y:S01]  /*a6a0*/  FMUL.FTZ R6, R49, c[0x0][0x320] ;  /* 0x0000c80031067a20 */ /* 0x000fe20000410000 */
[C---:B------:R-:W-:Y:S01]  /*a6b0*/  ISETP.GT.AND P0, PT, R2.reuse, 0x19, PT ;  /* 0x000000190200780c */ /* 0x040fe20003f04270 */
[----:B------:R-:W1:Y:S01]  /*a6c0*/  MUFU.TANH R31, R31 ;  /* 0x0000001f001f7308 */ /* 0x000e620000002400 */
[----:B------:R-:W-:Y:S02]  /*a6d0*/  ISETP.GT.AND P1, PT, R2, 0x18, PT ;  /* 0x000000180200780c */ /* 0x000fe40003f24270 */
[----:B------:R-:W-:Y:S02]  /*a6e0*/  FMNMX.FTZ R3, R15, R3, !PT ;  /* 0x000000030f037209 */ /* 0x000fe40007810000 */
[----:B------:R-:W-:Y:S02]  /*a6f0*/  FSEL R196, R17, -INF , P0 ;  /* 0xff80000011c47808 */ /* 0x000fe40000000000 */
[----:B---3--:R-:W-:Y:S02]  /*a700*/  FSEL R195, R16, -INF , P1 ;  /* 0xff80000010c37808 */ /* 0x008fe40000800000 */
[C---:B------:R-:W-:Y:S01]  /*a710*/  ISETP.GT.AND P0, PT, R0.reuse, 0x19, PT ;  /* 0x000000190000780c */ /* 0x040fe20003f04270 */
[----:B------:R-:W3:Y:S01]  /*a720*/  MUFU.TANH R33, R33 ;  /* 0x0000002100217308 */ /* 0x000ee20000002400 */
[----:B------:R-:W-:Y:S02]  /*a730*/  FMNMX.FTZ R4, R193, R4, !PT ;  /* 0x00000004c1047209 */ /* 0x000fe40007810000 */
[----:B------:R-:W-:Y:S02]  /*a740*/  ISETP.GT.AND P1, PT, R0, 0x18, PT ;  /* 0x000000180000780c */ /* 0x000fe40003f24270 */
[----:B------:R-:W-:Y:S02]  /*a750*/  FMNMX.FTZ R3, R191, R3, !PT ;  /* 0x00000003bf037209 */ /* 0x000fe40007810000 */
[----:B------:R-:W-:Y:S02]  /*a760*/  FSEL R198, R19, -INF , P0 ;  /* 0xff80000013c67808 */ /* 0x000fe40000000000 */
[----:B------:R-:W-:Y:S01]  /*a770*/  FSEL R197, R5, -INF , P1 ;  /* 0xff80000005c57808 */ /* 0x000fe20000800000 */
[----:B------:R-:W1:Y:S01]  /*a780*/  MUFU.TANH R34, R34 ;  /* 0x0000002200227308 */ /* 0x000e620000002400 */
[----:B------:R-:W-:Y:S01]  /*a790*/  FMNMX.FTZ R4, R194, R4, !PT ;  /* 0x00000004c2047209 */ /* 0x000fe20007810000 */
[----:B------:R-:W-:Y:S01]  /*a7a0*/  FMUL.FTZ R5, R50, c[0x0][0x320] ;  /* 0x0000c80032057a20 */ /* 0x000fe20000410000 */
[C---:B------:R-:W-:Y:S02]  /*a7b0*/  ISETP.GT.AND P0, PT, R2.reuse, 0x21, PT ;  /* 0x000000210200780c */ /* 0x040fe40003f04270 */
[----:B------:R-:W-:Y:S02]  /*a7c0*/  ISETP.GT.AND P1, PT, R2, 0x20, PT ;  /* 0x000000200200780c */ /* 0x000fe40003f24270 */
[----:B------:R-:W-:Y:S02]  /*a7d0*/  FMNMX.FTZ R3, R192, R3, !PT ;  /* 0x00000003c0037209 */ /* 0x000fe40007810000 */
[----:B------:R-:W-:Y:S01]  /*a7e0*/  FSEL R202, R21, -INF , P0 ;  /* 0xff80000015ca7808 */ /* 0x000fe20000000000 */
[----:B------:R-:W3:Y:S01]  /*a7f0*/  MUFU.TANH R35, R35 ;  /* 0x0000002300237308 */ /* 0x000ee20000002400 */
[----:B----4-:R-:W-:Y:S02]  /*a800*/  FSEL R203, R20, -INF , P1 ;  /* 0xff80000014cb7808 */ /* 0x010fe40000800000 */
[C---:B------:R-:W-:Y:S02]  /*a810*/  ISETP.GT.AND P1, PT, R0.reuse, 0x20, PT ;  /* 0x000000200000780c */ /* 0x040fe40003f24270 */
[----:B------:R-:W-:Y:S02]  /*a820*/  FMNMX.FTZ R4, R197, R4, !PT ;  /* 0x00000004c5047209 */ /* 0x000fe40007810000 */
[----:B------:R-:W-:Y:S02]  /*a830*/  ISETP.GT.AND P0, PT, R0, 0x21, PT ;  /* 0x000000210000780c */ /* 0x000fe40003f04270 */
[----:B------:R-:W-:Y:S01]  /*a840*/  FMNMX.FTZ R3, R195, R3, !PT ;  /* 0x00000003c3037209 */ /* 0x000fe20007810000 */
[----:B------:R-:W4:Y:S01]  /*a850*/  MUFU.TANH R36, R36 ;  /* 0x0000002400247308 */ /* 0x000f220000002400 */
[----:B------:R-:W-:Y:S02]  /*a860*/  FMNMX.FTZ R4, R198, R4, !PT ;  /* 0x00000004c6047209 */ /* 0x000fe40007810000 */
[----:B------:R-:W-:Y:S02]  /*a870*/  FSEL R204, R22, -INF , P1 ;  /* 0xff80000016cc7808 */ /* 0x000fe40000800000 */
[C---:B------:R-:W-:Y:S02]  /*a880*/  ISETP.GT.AND P1, PT, R2.reuse, 0x28, PT ;  /* 0x000000280200780c */ /* 0x040fe40003f24270 */
[----:B-1----:R-:W-:Y:S02]  /*a890*/  FSEL R200, R23, -INF , P0 ;  /* 0xff80000017c87808 */ /* 0x002fe40000000000 */
[----:B------:R-:W-:Y:S01]  /*a8a0*/  ISETP.GT.AND P0, PT, R2, 0x29, PT ;  /* 0x000000290200780c */ /* 0x000fe20003f04270 */
[----:B------:R-:W1:Y:S01]  /*a8b0*/  MUFU.TANH R37, R37 ;  /* 0x0000002500257308 */ /* 0x000e620000002400 */
[----:B------:R-:W-:Y:S02]  /*a8c0*/  FMNMX.FTZ R3, R196, R3, !PT ;  /* 0x00000003c4037209 */ /* 0x000fe40007810000 */
[----:B------:R-:W-:Y:S02]  /*a8d0*/  FSEL R205, R24, -INF , P1 ;  /* 0xff80000018cd7808 */ /* 0x000fe40000800000 */
[----:B------:R-:W-:Y:S01]  /*a8e0*/  FSEL R199, R25, -INF , P0 ;  /* 0xff80000019c77808 */ /* 0x000fe20000000000 */
[----:B------:R-:W2:Y:S01]  /*a8f0*/  LDL.LU R24, [R1+0x10] ;  /* 0x0000100001187983 */ /* 0x000ea20000300800 */
[C---:B------:R-:W-:Y:S02]  /*a900*/  ISETP.GT.AND P1, PT, R0.reuse, 0x28, PT ;  /* 0x000000280000780c */ /* 0x040fe40003f24270 */
[----:B------:R-:W-:Y:S01]  /*a910*/  ISETP.GT.AND P0, PT, R0, 0x29, PT ;  /* 0x000000290000780c */ /* 0x000fe20003f04270 */
[----:B------:R-:W1:Y:S01]  /*a920*/  MUFU.TANH R38, R38 ;  /* 0x0000002600267308 */ /* 0x000e620000002400 */
[----:B------:R-:W-:Y:S02]  /*a930*/  FMNMX.FTZ R4, R204, R4, !PT ;  /* 0x00000004cc047209 */ /* 0x000fe40007810000 */
[----:B------:R-:W-:Y:S02]  /*a940*/  FMNMX.FTZ R3, R203, R3, !PT ;  /* 0x00000003cb037209 */ /* 0x000fe40007810000 */
[----:B------:R-:W-:Y:S02]  /*a950*/  FSEL R206, R26, -INF , P1 ;  /* 0xff8000001ace7808 */ /* 0x000fe40000800000 */
[----:B------:R-:W-:Y:S02]  /*a960*/  FSEL R207, R27, -INF , P0 ;  /* 0xff8000001bcf7808 */ /* 0x000fe40000000000 */
[----:B------:R-:W-:Y:S01]  /*a970*/  ISETP.GT.AND P0, PT, R2, 0x31, PT ;  /* 0x000000310200780c */ /* 0x000fe20003f04270 */
[----:B------:R-:W1:Y:S01]  /*a980*/  MUFU.TANH R39, R39 ;  /* 0x0000002700277308 */ /* 0x000e620000002400 */
[----:B------:R-:W-:Y:S02]  /*a990*/  FMNMX.FTZ R4, R200, R4, !PT ;  /* 0x00000004c8047209 */ /* 0x000fe40007810000 */
[----:B------:R-:W-:Y:S02]  /*a9a0*/  ISETP.GT.AND P1, PT, R2, 0x30, PT ;  /* 0x000000300200780c */ /* 0x000fe40003f24270 */
[----:B------:R-:W-:Y:S02]  /*a9b0*/  FMNMX.FTZ R3, R202, R3, !PT ;  /* 0x00000003ca037209 */ /* 0x000fe40007810000 */
[----:B------:R-:W-:Y:S02]  /*a9c0*/  FSEL R29, R29, -INF , P0 ;  /* 0xff8000001d1d7808 */ /* 0x000fe40000000000 */
[----:B------:R-:W-:Y:S01]  /*a9d0*/  FSEL R211, R28, -INF , P1 ;  /* 0xff8000001cd37808 */ /* 0x000fe20000800000 */
[----:B------:R-:W1:Y:S01]  /*a9e0*/  MUFU.TANH R40, R40 ;  /* 0x0000002800287308 */ /* 0x000e620000002400 */
[----:B------:R-:W-:Y:S02]  /*a9f0*/  FMNMX.FTZ R4, R206, R4, !PT ;  /* 0x00000004ce047209 */ /* 0x000fe40007810000 */
[C---:B------:R-:W-:Y:S02]  /*aa00*/  ISETP.GT.AND P1, PT, R0.reuse, 0x30, PT ;  /* 0x000000300000780c */ /* 0x040fe40003f24270 */
[----:B------:R-:W-:Y:S02]  /*aa10*/  ISETP.GT.AND P0, PT, R0, 0x31, PT ;  /* 0x000000310000780c */ /* 0x000fe40003f04270 */
[----:B------:R-:W-:Y:S02]  /*aa20*/  FMNMX.FTZ R3, R205, R3, !PT ;  /* 0x00000003cd037209 */ /* 0x000fe40007810000 */
[----:B------:R-:W-:Y:S01]  /*aa30*/  FSEL R30, R30, -INF , P1 ;  /* 0xff8000001e1e7808 */ /* 0x000fe20000800000 */
[----:B------:R-:W1:Y:S01]  /*aa40*/  MUFU.TANH R42, R42 ;  /* 0x0000002a002a7308 */ /* 0x000e620000002400 */
[----:B------:R-:W-:Y:S02]  /*aa50*/  FSEL R31, R31, -INF , P0 ;  /* 0xff8000001f1f7808 */ /* 0x000fe40000000000 */
[C---:B------:R-:W-:Y:S02]  /*aa60*/  ISETP.GT.AND P1, PT, R2.reuse, 0x38, PT ;  /* 0x000000380200780c */ /* 0x040fe40003f24270 */
[----:B------:R-:W-:Y:S02]  /*aa70*/  ISETP.GT.AND P0, PT, R2, 0x39, PT ;  /* 0x000000390200780c */ /* 0x000fe40003f04270 */
[----:B------:R-:W-:Y:S02]  /*aa80*/  FMNMX.FTZ R4, R207, R4, !PT ;  /* 0x00000004cf047209 */ /* 0x000fe40007810000 */
[----:B------:R-:W-:Y:S01]  /*aa90*/  FMNMX.FTZ R3, R199, R3, !PT ;  /* 0x00000003c7037209 */ /* 0x000fe20007810000 */
[----:B------:R-:W1:Y:S01]  /*aaa0*/  MUFU.TANH R45, R45 ;  /* 0x0000002d002d7308 */ /* 0x000e620000002400 */
[----:B------:R-:W-:Y:S02]  /*aab0*/  FSEL R214, R32, -INF , P1 ;  /* 0xff80000020d67808 */ /* 0x000fe40000800000 */
[----:B---3--:R-:W-:Y:S02]  /*aac0*/  FSEL R213, R33, -INF , P0 ;  /* 0xff80000021d57808 */ /* 0x008fe40000000000 */
[----:B------:R-:W-:Y:S02]  /*aad0*/  FMNMX.FTZ R4, R30, R4, !PT ;  /* 0x000000041e047209 */ /* 0x000fe40007810000 */
[C---:B------:R-:W-:Y:S02]  /*aae0*/  ISETP.GT.AND P1, PT, R0.reuse, 0x38, PT ;  /* 0x000000380000780c */ /* 0x040fe40003f24270 */
[----:B------:R-:W-:Y:S01]  /*aaf0*/  ISETP.GT.AND P0, PT, R0, 0x39, PT ;  /* 0x000000390000780c */ /* 0x000fe20003f04270 */
[----:B------:R-:W3:Y:S01]  /*ab00*/  MUFU.TANH R46, R46 ;  /* 0x0000002e002e7308 */ /* 0x000ee20000002400 */
[----:B------:R-:W-:Y:S02]  /*ab10*/  FMNMX.FTZ R3, R211, R3, !PT ;  /* 0x00000003d3037209 */ /* 0x000fe40007810000 */
[----:B------:R-:W-:Y:S02]  /*ab20*/  FSEL R215, R34, -INF , P1 ;  /* 0xff80000022d77808 */ /* 0x000fe40000800000 */
[C---:B------:R-:W-:Y:S02]  /*ab30*/  ISETP.GT.AND P1, PT, R2.reuse, 0x40, PT ;  /* 0x000000400200780c */ /* 0x040fe40003f24270 */
[----:B------:R-:W-:Y:S02]  /*ab40*/  FSEL R35, R35, -INF , P0 ;  /* 0xff80000023237808 */ /* 0x000fe40000000000 */
[----:B------:R-:W-:Y:S01]  /*ab50*/  FMNMX.FTZ R4, R31, R4, !PT ;  /* 0x000000041f047209 */ /* 0x000fe20007810000 */
[----:B------:R-:W3:Y:S01]  /*ab60*/  MUFU.TANH R44, R44 ;  /* 0x0000002c002c7308 */ /* 0x000ee20000002400 */
[----:B------:R-:W-:Y:S02]  /*ab70*/  ISETP.GT.AND P0, PT, R2, 0x41, PT ;  /* 0x000000410200780c */ /* 0x000fe40003f04270 */
[----:B------:R-:W-:Y:S02]  /*ab80*/  FMNMX.FTZ R3, R29, R3, !PT ;  /* 0x000000031d037209 */ /* 0x000fe40007810000 */
[----:B----4-:R-:W-:Y:S02]  /*ab90*/  FSEL R36, R36, -INF , P1 ;  /* 0xff80000024247808 */ /* 0x010fe40000800000 */
[C---:B------:R-:W-:Y:S02]  /*aba0*/  ISETP.GT.AND P1, PT, R0.reuse, 0x40, PT ;  /* 0x000000400000780c */ /* 0x040fe40003f24270 */
[----:B-1----:R-:W-:Y:S01]  /*abb0*/  FSEL R37, R37, -INF , P0 ;  /* 0xff80000025257808 */ /* 0x002fe20000000000 */
[----:B------:R-:W1:Y:S01]  /*abc0*/  MUFU.TANH R47, R47 ;  /* 0x0000002f002f7308 */ /* 0x000e620000002400 */
[----:B------:R-:W-:Y:S02]  /*abd0*/  ISETP.GT.AND P0, PT, R0, 0x41, PT ;  /* 0x000000410000780c */ /* 0x000fe40003f04270 */
[----:B------:R-:W-:Y:S02]  /*abe0*/  FMNMX.FTZ R4, R215, R4, !PT ;  /* 0x00000004d7047209 */ /* 0x000fe40007810000 */
[----:B------:R-:W-:Y:S02]  /*abf0*/  FMNMX.FTZ R3, R214, R3, !PT ;  /* 0x00000003d6037209 */ /* 0x000fe40007810000 */
[----:B------:R-:W-:Y:S02]  /*ac00*/  FSEL R38, R38, -INF , P1 ;  /* 0xff80000026267808 */ /* 0x000fe40000800000 */
[----:B------:R-:W-:Y:S01]  /*ac10*/  FSEL R39, R39, -INF , P0 ;  /* 0xff80000027277808 */ /* 0x000fe20000000000 */
[----:B------:R-:W4:Y:S01]  /*ac20*/  MUFU.TANH R7, R7 ;  /* 0x0000000700077308 */ /* 0x000f220000002400 */
[----:B------:R-:W-:Y:S02]  /*ac30*/  FMNMX.FTZ R4, R35, R4, !PT ;  /* 0x0000000423047209 */ /* 0x000fe40007810000 */
[C---:B------:R-:W-:Y:S02]  /*ac40*/  ISETP.GT.AND P1, PT, R2.reuse, 0x48, PT ;  /* 0x000000480200780c */ /* 0x040fe40003f24270 */
[----:B------:R-:W-:Y:S02]  /*ac50*/  ISETP.GT.AND P0, PT, R2, 0x49, PT ;  /* 0x000000490200780c */ /* 0x000fe40003f04270 */
[----:B------:R-:W-:Y:S02]  /*ac60*/  FMNMX.FTZ R3, R213, R3, !PT ;  /* 0x00000003d5037209 */ /* 0x000fe40007810000 */
[----:B------:R-:W-:Y:S01]  /*ac70*/  FSEL R16, R40, -INF , P1 ;  /* 0xff80000028107808 */ /* 0x000fe20000800000 */
[----:B------:R-:W1:Y:S01]  /*ac80*/  MUFU.TANH R6, R6 ;  /* 0x0000000600067308 */ /* 0x000e620000002400 */
[----:B------:R-:W-:Y:S02]  /*ac90*/  FSEL R17, R41, -INF , P0 ;  /* 0xff80000029117808 */ /* 0x000fe40000000000 */
[----:B------:R-:W-:Y:S02]  /*aca0*/  ISETP.GT.AND P0, PT, R0, 0x49, PT ;  /* 0x000000490000780c */ /* 0x000fe40003f04270 */
[----:B------:R-:W-:Y:S02]  /*acb0*/  FMNMX.FTZ R4, R38, R4, !PT ;  /* 0x0000000426047209 */ /* 0x000fe40007810000 */
[----:B------:R-:W-:Y:S02]  /*acc0*/  ISETP.GT.AND P1, PT, R0, 0x48, PT ;  /* 0x000000480000780c */ /* 0x000fe40003f24270 */
[----:B------:R-:W-:Y:S01]  /*acd0*/  FMNMX.FTZ R3, R36, R3, !PT ;  /* 0x0000000324037209 */ /* 0x000fe20007810000 */
[----:B------:R-:W1:Y:S01]  /*ace0*/  MUFU.TANH R5, R5 ;  /* 0x0000000500057308 */ /* 0x000e620000002400 */
[----:B------:R-:W-:Y:S02]  /*acf0*/  FSEL R22, R43, -INF , P0 ;  /* 0xff8000002b167808 */ /* 0x000fe40000000000 */
[----:B------:R-:W-:Y:S02]  /*ad00*/  FSEL R19, R42, -INF , P1 ;  /* 0xff8000002a137808 */ /* 0x000fe40000800000 */
[----:B------:R-:W-:Y:S02]  /*ad10*/  ISETP.GT.AND P0, PT, R0, 0x50, PT ;  /* 0x000000500000780c */ /* 0x000fe40003f04270 */
[----:B------:R-:W-:Y:S02]  /*ad20*/  FMNMX.FTZ R4, R39, R4, !PT ;  /* 0x0000000427047209 */ /* 0x000fe40007810000 */
[C---:B------:R-:W-:Y:S01]  /*ad30*/  ISETP.GT.AND P1, PT, R2.reuse, 0x51, PT ;  /* 0x000000510200780c */ /* 0x040fe20003f24270 */
[----:B------:R-:W1:Y:S01]  /*ad40*/  MUFU.TANH R134, R51 ;  /* 0x0000003300867308 */ /* 0x000e620000002400 */
[----:B------:R-:W-:Y:S02]  /*ad50*/  FMNMX.FTZ R3, R37, R3, !PT ;  /* 0x0000000325037209 */ /* 0x000fe40007810000 */
[----:B------:R-:W-:Y:S02]  /*ad60*/  ISETP.GT.AND P2, PT, R2, 0x50, PT ;  /* 0x000000500200780c */ /* 0x000fe40003f44270 */
[----:B------:R-:W-:Y:S02]  /*ad70*/  FSEL R210, R45, -INF , P1 ;  /* 0xff8000002dd27808 */ /* 0x000fe40000800000 */
[----:B---3--:R-:W-:Y:S02]  /*ad80*/  FSEL R23, R46, -INF , P0 ;  /* 0xff8000002e177808 */ /* 0x008fe40000000000 */
[C---:B------:R-:W-:Y:S02]  /*ad90*/  ISETP.GT.AND P0, PT, R2.reuse, 0x59, PT ;  /* 0x000000590200780c */ /* 0x040fe40003f04270 */
[----:B------:R-:W-:Y:S02]  /*ada0*/  ISETP.GT.AND P1, PT, R2, 0x58, PT ;  /* 0x000000580200780c */ /* 0x000fe40003f24270 */
[----:B------:R-:W-:Y:S02]  /*adb0*/  FMNMX.FTZ R2, R19, R4, !PT ;  /* 0x0000000413027209 */ /* 0x000fe40007810000 */
[----:B------:R-:W-:Y:S02]  /*adc0*/  FMNMX.FTZ R3, R16, R3, !PT ;  /* 0x0000000310037209 */ /* 0x000fe40007810000 */
[----:B------:R-:W-:Y:S02]  /*add0*/  FSEL R212, R44, -INF , P2 ;  /* 0xff8000002cd47808 */ /* 0x000fe40001000000 */
[----:B------:R-:W-:Y:S02]  /*ade0*/  ISETP.GT.AND P2, PT, R0, 0x51, PT ;  /* 0x000000510000780c */ /* 0x000fe40003f44270 */
[----:B------:R-:W-:Y:S02]  /*adf0*/  FMNMX.FTZ R2, R22, R2, !PT ;  /* 0x0000000216027209 */ /* 0x000fe40007810000 */
[----:B------:R-:W-:Y:S02]  /*ae00*/  FMNMX.FTZ R3, R17, R3, !PT ;  /* 0x0000000311037209 */ /* 0x000fe40007810000 */
[----:B-1----:R-:W-:Y:S02]  /*ae10*/  FSEL R21, R47, -INF , P2 ;  /* 0xff8000002f157808 */ /* 0x002fe40001000000 */
[----:B------:R-:W-:Y:S02]  /*ae20*/  FMNMX.FTZ R2, R23, R2, !PT ;  /* 0x0000000217027209 */ /* 0x000fe40007810000 */
[----:B----4-:R-:W-:Y:S02]  /*ae30*/  FSEL R209, R7, -INF , P1 ;  /* 0xff80000007d17808 */ /* 0x010fe40000800000 */
[----:B------:R-:W-:Y:S02]  /*ae40*/  ISETP.GT.AND P1, PT, R0, 0x58, PT ;  /* 0x000000580000780c */ /* 0x000fe40003f24270 */
[----:B------:R-:W-:Y:S02]  /*ae50*/  FMNMX.FTZ R3, R212, R3, !PT ;  /* 0x00000003d4037209 */ /* 0x000fe40007810000 */
[----:B------:R-:W-:Y:S02]  /*ae60*/  FSEL R208, R6, -INF , P0 ;  /* 0xff80000006d07808 */ /* 0x000fe40000000000 */
[----:B------:R-:W-:Y:S02]  /*ae70*/  ISETP.GT.AND P0, PT, R0, 0x59, PT ;  /* 0x000000590000780c */ /* 0x000fe40003f04270 */
[----:B------:R-:W-:Y:S02]  /*ae80*/  FMNMX.FTZ R0, R21, R2, !PT ;  /* 0x0000000215007209 */ /* 0x000fe40007810000 */
[----:B------:R-:W-:Y:S02]  /*ae90*/  FSEL R20, R5, -INF , P1 ;  /* 0xff80000005147808 */ /* 0x000fe40000800000 */
[----:B------:R-:W-:Y:S02]  /*aea0*/  FMNMX.FTZ R3, R210, R3, !PT ;  /* 0x00000003d2037209 */ /* 0x000fe40007810000 */
[----:B------:R-:W-:Y:S02]  /*aeb0*/  FSEL R134, R134, -INF , P0 ;  /* 0xff80000086867808 */ /* 0x000fe40000000000 */
[----:B------:R-:W-:Y:S02]  /*aec0*/  FMNMX.FTZ R0, R20, R0, !PT ;  /* 0x0000000014007209 */ /* 0x000fe40007810000 */
[----:B------:R-:W-:Y:S02]  /*aed0*/  FMNMX.FTZ R3, R209, R3, !PT ;  /* 0x00000003d1037209 */ /* 0x000fe40007810000 */
[----:B------:R-:W-:Y:S02]  /*aee0*/  FMNMX.FTZ R0, R134, R0, !PT ;  /* 0x0000000086007209 */ /* 0x000fe40007810000 */
[----:B------:R-:W-:Y:S02]  /*aef0*/  FMNMX.FTZ R3, R208, R3, !PT ;  /* 0x00000003d0037209 */ /* 0x000fe40007810000 */
[C---:B------:R-:W-:Y:S01]  /*af00*/  ISETP.GT.AND P2, PT, R201.reuse, R252, PT ;  /* 0x000000fcc900720c */ /* 0x040fe20003f44270 */
[----:B------:R-:W1:Y:S01]  /*af10*/  SHFL.BFLY PT, R2, R0, 0x2, 0x1f ;  /* 0x0c401f0000027f89 */ /* 0x000e6200000e0000 */
[----:B------:R-:W-:Y:S07]  /*af20*/  IADD3 R252, R201, -0x1, RZ ;  /* 0xffffffffc9fc7810 */ /* 0x000fee0007ffe0ff */
[----:B------:R-:W3:Y:S04]  /*af30*/  SHFL.BFLY PT, R133, R3, 0x2, 0x1f ;  /* 0x0c401f0003857f89 */ /* 0x000ee800000e0000 */
[----:B------:R-:W-:Y:S02]  /*af40*/  @P2 SHF.R.S32.HI R6, RZ, 0x1f, R252 ;  /* 0x0000001fff062819 */ /* 0x000fe400000114fc */
[----:B------:R-:W-:Y:S03]  /*af50*/  @P2 MOV R7, R138 ;  /* 0x0000008a00072202 */ /* 0x000fe60000000f00 */
[----:B------:R-:W-:Y:S01]  /*af60*/  @P2 IMAD R6, R6, c[0x0][0x1e0], RZ ;  /* 0x0000780006062a24 */ /* 0x000fe200078e02ff */
[----:B-1----:R-:W-:Y:S02]  /*af70*/  FMNMX.FTZ R0, R0, R2, !PT ;  /* 0x0000000200007209 */ /* 0x002fe40007810000 */
[----:B---3--:R-:W-:Y:S03]  /*af80*/  FMNMX.FTZ R133, R3, R133, !PT ;  /* 0x0000008503857209 */ /* 0x008fe60007810000 */
[----:B------:R-:W1:Y:S08]  /*af90*/  SHFL.BFLY PT, R3, R0, 0x1, 0x1f ;  /* 0x0c201f0000037f89 */ /* 0x000e7000000e0000 */
[----:B------:R-:W3:Y:S01]  /*afa0*/  SHFL.BFLY PT, R4, R133, 0x1, 0x1f ;  /* 0x0c201f0085047f89 */ /* 0x000ee200000e0000 */
[----:B-1----:R-:W-:Y:S04]  /*afb0*/  FMNMX.FTZ R132, R0, R3, !PT ;  /* 0x0000000300847209 */ /* 0x002fe80007810000 */
[C---:B------:R-:W-:Y:S04]  /*afc0*/  FSETP.NEU.FTZ.AND P0, PT, R132.reuse, -INF , PT ;  /* 0xff8000008400780b */ /* 0x040fe80003f1d000 */
[----:B------:R-:W-:Y:S02]  /*afd0*/  FSEL R0, R132, RZ, P0 ;  /* 0x000000ff84007208 */ /* 0x000fe40000000000 */
[----:B---3--:R-:W-:Y:S01]  /*afe0*/  FMNMX.FTZ R133, R133, R4, !PT ;  /* 0x0000000485857209 */ /* 0x008fe20007810000 */
[----:B------:R-:W-:Y:S03]  /*aff0*/  @P2 IMAD.WIDE.U32 R4, R252, c[0x0][0x1e0], RZ ;  /* 0x00007800fc042a25 */ /* 0x000fe600078e00ff */
[C---:B------:R-:W-:Y:S01]  /*b000*/  FSETP.NEU.FTZ.AND P1, PT, R133.reuse, -INF , PT ;  /* 0xff8000008500780b */ /* 0x040fe20003f3d000 */
[----:B------:R-:W-:Y:S02]  /*b010*/  FADD.FTZ R3, -R0, R136 ;  /* 0x0000008800037221 */ /* 0x000fe40000010100 */
[----:B------:R-:W-:Y:S01]  /*b020*/  @P2 IMAD R0, R252, c[0x0][0x1e4], R6 ;  /* 0x00007900fc002a24 */ /* 0x000fe200078e0206 */
[----:B--2---:R-:W-:Y:S01]  /*b030*/  @P2 MOV R6, R188 ;  /* 0x000000bc00062202 */ /* 0x004fe20000000f00 */
[----:B------:R-:W-:Y:S01]  /*b040*/  FMUL.FTZ R188, R132, c[0x0][0x2d0] ;  /* 0x0000b40084bc7a20 */ /* 0x000fe20000410000 */
[----:B------:R-:W-:Y:S02]  /*b050*/  FSEL R2, R133, RZ, P1 ;  /* 0x000000ff85027208 */ /* 0x000fe40000800000 */
[----:B------:R-:W-:Y:S01]  /*b060*/  @P2 IADD3 R0, R5, R0, RZ ;  /* 0x0000000005002210 */ /* 0x000fe20007ffe0ff */
[----:B------:R-:W-:Y:S01]  /*b070*/  @P2 IMAD.WIDE.U32 R6, R4, 0x60, R6 ;  /* 0x0000006004062825 */ /* 0x000fe200078e0006 */
[----:B------:R-:W-:Y:S03]  /*b080*/  FSEL R188, R188, RZ, P0 ;  /* 0x000000ffbcbc7208 */ /* 0x000fe60000000000 */
[----:B------:R-:W-:Y:S02]  /*b090*/  @P2 IMAD R0, R0, 0x60, RZ ;  /* 0x0000006000002824 */ /* 0x000fe400078e02ff */
[----:B------:R-:W-:Y:S02]  /*b0a0*/  FADD.FTZ R2, -R2, R135 ;  /* 0x0000008702027221 */ /* 0x000fe40000010100 */
[----:B------:R-:W-:Y:S01]  /*b0b0*/  FMUL.FTZ R135, R133, c[0x0][0x2d0] ;  /* 0x0000b40085877a20 */ /* 0x000fe20000410000 */
[----:B------:R-:W-:Y:S04]  /*b0c0*/  @P2 IADD3 R0, R7, R0, RZ ;  /* 0x0000000007002210 */ /* 0x000fe80007ffe0ff */
[C---:B------:R-:W-:Y:S02]  /*b0d0*/  @P2 SHF.L.U64.HI R0, R6.reuse, 0x1, R0 ;  /* 0x0000000106002819 */ /* 0x040fe40000010200 */
[----:B------:R-:W-:Y:S02]  /*b0e0*/  @P2 SHF.L.U32 R6, R6, 0x1, RZ ;  /* 0x0000000106062819 */ /* 0x000fe400000006ff */
[----:B------:R-:W-:Y:S02]  /*b0f0*/  FSEL R135, R135, RZ, P1 ;  /* 0x000000ff87877208 */ /* 0x000fe40000800000 */
[C---:B------:R-:W-:Y:S02]  /*b100*/  @P2 IADD3 R4, P3, R6.reuse, c[0x0][0x1c8], RZ ;  /* 0x0000720006042a10 */ /* 0x040fe40007f7e0ff */
[----:B------:R-:W-:Y:S01]  /*b110*/  @P2 IADD3 R8, P4, R6, 0x80, RZ ;  /* 0x0000008006082810 */ /* 0x000fe20007f9e0ff */
[--C-:B------:R-:W-:Y:S01]  /*b120*/  FFMA.FTZ R15, R15, c[0x0][0x2d0], -R135.reuse ;  /* 0x0000b4000f0f7a23 */ /* 0x100fe20000010887 */
[----:B------:R-:W-:Y:S02]  /*b130*/  @P2 IADD3.X R5, R0, c[0x0][0x1cc], RZ, P3, !PT ;  /* 0x0000730000052a10 */ /* 0x000fe40001ffe4ff */
[----:B------:R-:W-:Y:S03]  /*b140*/  @P2 IADD3 R8, P3, R8, c[0x0][0x1c8], RZ ;  /* 0x0000720008082a10 */ /* 0x000fe60007f7e0ff */
[----:B------:R1:W-:Y:S01]  /*b150*/  @P2 LDGSTS.E.BYPASS.LTC128B.128 [R251+0xc100], [R4.64], !P5 ;  /* 0x0c10000004fb2fae */ /* 0x0003e2000e901d46 */
[--C-:B------:R-:W-:Y:S02]  /*b160*/  @P2 IADD3.X R9, RZ, c[0x0][0x1cc], R0.reuse, P3, P4 ;  /* 0x00007300ff092a10 */ /* 0x100fe40001fe8400 */
[----:B------:R-:W-:Y:S11]  /*b170*/  LOP3.LUT P4, RZ, R220, 0x2, RZ, 0xc0, !PT ;  /* 0x00000002dcff7812 */ /* 0x000ff6000788c0ff */
[----:B------:R-:W-:Y:S02]  /*b180*/  @!UPT UIADD3 URZ, URZ, URZ, URZ ;  /* 0x0000003f3f3ff290 */ /* 0x000fe4000fffe03f */
[----:B------:R2:W-:Y:S02]  /*b190*/  @P2 LDGSTS.E.BYPASS.LTC128B.128 [R251+0xf100], [R8.64], !P4 ;  /* 0x0f10000008fb2fae */ /* 0x0005e4000e101d46 */
[----:B--2---:R-:W-:Y:S04]  /*b1a0*/  @P2 IADD3 R8, P4, R6, 0x100, RZ ;  /* 0x0000010006082810 */ /* 0x004fe80007f9e0ff */
[----:B------:R-:W-:Y:S04]  /*b1b0*/  @P2 IADD3 R8, P3, R8, c[0x0][0x1c8], RZ ;  /* 0x0000720008082a10 */ /* 0x000fe80007f7e0ff */
[--C-:B------:R-:W-:Y:S02]  /*b1c0*/  @P2 IADD3.X R9, RZ, c[0x0][0x1cc], R0.reuse, P3, P4 ;  /* 0x00007300ff092a10 */ /* 0x100fe40001fe8400 */
[----:B------:R-:W-:Y:S11]  /*b1d0*/  LOP3.LUT P4, RZ, R220, 0x1, RZ, 0xc0, !PT ;  /* 0x00000001dcff7812 */ /* 0x000ff6000788c0ff */
[----:B------:R-:W-:Y:S02]  /*b1e0*/  @!UPT UIADD3 URZ, URZ, URZ, URZ ;  /* 0x0000003f3f3ff290 */ /* 0x000fe4000fffe03f */
[----:B------:R2:W-:Y:S01]  /*b1f0*/  @P2 LDGSTS.E.BYPASS.LTC128B.128 [R251+0x12100], [R8.64], !P4 ;  /* 0x1210000008fb2fae */ /* 0x0005e2000e101d46 */
[----:B------:R-:W-:Y:S04]  /*b200*/  @P2 IADD3 R6, P4, R6, 0x180, RZ ;  /* 0x0000018006062810 */ /* 0x000fe80007f9e0ff */
[----:B------:R-:W-:Y:S04]  /*b210*/  @P2 IADD3 R6, P3, R6, c[0x0][0x1c8], RZ ;  /* 0x0000720006062a10 */ /* 0x000fe80007f7e0ff */
[----:B------:R-:W-:Y:S01]  /*b220*/  @P2 IADD3.X R7, RZ, c[0x0][0x1cc], R0, P3, P4 ;  /* 0x00007300ff072a10 */ /* 0x000fe20001fe8400 */
[--C-:B------:R-:W-:Y:S01]  /*b230*/  FFMA.FTZ R0, R11, c[0x0][0x2d0], -R135.reuse ;  /* 0x0000b4000b007a23 */ /* 0x100fe20000010887 */
[----:B------:R-:W-:Y:S03]  /*b240*/  LOP3.LUT P4, RZ, R220, 0x1, RZ, 0xc0, !PT ;  /* 0x00000001dcff7812 */ /* 0x000fe6000788c0ff */
[----:B------:R3:W-:Y:S01]  /*b250*/  MUFU.EX2 R136, R0 ;  /* 0x0000000000887308 */ /* 0x0007e20000000800 */
[----:B------:R4:W-:Y:S01]  /*b260*/  @P2 LDGSTS.E.BYPASS.LTC128B.128 [R251+0x15100], [R6.64], !P6 ;  /* 0x1510000006fb2fae */ /* 0x0009e2000f101d46 */
[--C-:B---3--:R-:W-:Y:S08]  /*b270*/  FFMA.FTZ R0, R10, c[0x0][0x2d0], -R188.reuse ;  /* 0x0000b4000a007a23 */ /* 0x108ff000000108bc */
[----:B------:R3:W-:Y:S01]  /*b280*/  MUFU.EX2 R138, R0 ;  /* 0x00000000008a7308 */ /* 0x0007e20000000800 */
[----:B----4-:R-:W-:Y:S02]  /*b290*/  @P2 MOV R6, c[0x0][0x1e0] ;  /* 0x0000780000062a02 */ /* 0x010fe40000000f00 */
[----:B------:R-:W-:Y:S04]  /*b2a0*/  @P2 MOV R7, 0x6 ;  /* 0x0000000600072802 */ /* 0x000fe80000000f00 */
[C---:B------:R-:W-:Y:S02]  /*b2b0*/  @P2 SHF.L.U64.HI R7, R6.reuse, R7, c[0x0][0x1e4] ;  /* 0x0000790006072619 */ /* 0x040fe40000010207 */
[----:B------:R-:W-:Y:S04]  /*b2c0*/  @P2 SHF.L.U32 R6, R6, 0x6, RZ ;  /* 0x0000000606062819 */ /* 0x000fe800000006ff */
[----:B-1----:R-:W-:Y:S04]  /*b2d0*/  @P2 IADD3 R4, P3, R4, R6, RZ ;  /* 0x0000000604042210 */ /* 0x002fe80007f7e0ff */
[C---:B------:R-:W-:Y:S02]  /*b2e0*/  @P2 IADD3.X R5, R7.reuse, R5, RZ, P3, !PT ;  /* 0x0000000507052210 */ /* 0x040fe40001ffe4ff */
[----:B------:R-:W-:Y:S02]  /*b2f0*/  LOP3.LUT P3, RZ, R220, 0x2, RZ, 0xc0, !PT ;  /* 0x00000002dcff7812 */ /* 0x000fe4000786c0ff */
[----:B------:R-:W4:Y:S01]  /*b300*/  LDL.LU R220, [R1+0x84] ;  /* 0x0000840001dc7983 */ /* 0x000f220000300800 */
[----:B------:R-:W-:Y:S01]  /*b310*/  @P2 IADD3 R6, P0, R6, R4, RZ ;  /* 0x0000000406062210 */ /* 0x000fe20007f1e0ff */
[--C-:B---3--:R-:W-:Y:S02]  /*b320*/  FFMA.FTZ R0, R12, c[0x0][0x2d0], -R135.reuse ;  /* 0x0000b4000c007a23 */ /* 0x108fe40000010887 */
[----:B------:R1:W-:Y:S01]  /*b330*/  @P2 LDGSTS.E.BYPASS.LTC128B.128 [R251+0xd100], [R4.64], !P5 ;  /* 0x0d10000004fb2fae */ /* 0x0003e2000e901d46 */
[----:B------:R-:W-:Y:S01]  /*b340*/  @P2 IADD3.X R7, R7, R5, RZ, P0, !PT ;  /* 0x0000000507072210 */ /* 0x000fe200007fe4ff */
[----:B------:R3:W-:Y:S06]  /*b350*/  MUFU.EX2 R137, R0 ;  /* 0x0000000000897308 */ /* 0x0007ec0000000800 */
[----:B------:R1:W-:Y:S08]  /*b360*/  @P2 LDGSTS.E.BYPASS.LTC128B.128 [R251+0x10100], [R4.64+0x80], !P3 ;  /* 0x1010008004fb2fae */ /* 0x0003f0000d901d46 */
[----:B------:R1:W-:Y:S08]  /*b370*/  @P2 LDGSTS.E.BYPASS.LTC128B.128 [R251+0x13100], [R4.64+0x100], !P4 ;  /* 0x1310010004fb2fae */ /* 0x0003f0000e101d46 */
[----:B------:R1:W-:Y:S01]  /*b380*/  @P2 LDGSTS.E.BYPASS.LTC128B.128 [R251+0x16100], [R4.64+0x180], !P6 ;  /* 0x1610018004fb2fae */ /* 0x0003e2000f101d46 */
[----:B---3--:R-:W-:Y:S02]  /*b390*/  FMUL.FTZ R0, R2, c[0x0][0x2d0] ;  /* 0x0000b40002007a20 */ /* 0x008fe40000410000 */
[----:B------:R-:W-:Y:S05]  /*b3a0*/  FFMA.FTZ R2, R13, c[0x0][0x2d0], -R188 ;  /* 0x0000b4000d027a23 */ /* 0x000fea00000108bc */
[----:B------:R3:W-:Y:S01]  /*b3b0*/  @P2 LDGSTS.E.BYPASS.LTC128B.128 [R251+0xe100], [R6.64], !P5 ;  /* 0x0e10000006fb2fae */ /* 0x0007e2000e901d46 */
[----:B------:R-:W2:Y:S07]  /*b3c0*/  MUFU.EX2 R0, R0 ;  /* 0x0000000000007308 */ /* 0x000eae0000000800 */
[----:B------:R3:W-:Y:S03]  /*b3d0*/  @P2 LDGSTS.E.BYPASS.LTC128B.128 [R251+0x11100], [R6.64+0x80], !P3 ;  /* 0x1110008006fb2fae */ /* 0x0007e6000d901d46 */
[----:B------:R3:W-:Y:S05]  /*b3e0*/  MUFU.EX2 R190, R2 ;  /* 0x0000000200be7308 */ /* 0x0007ea0000000800 */
[----:B------:R3:W-:Y:S08]  /*b3f0*/  @P2 LDGSTS.E.BYPASS.LTC128B.128 [R251+0x14100], [R6.64+0x100], !P4 ;  /* 0x1410010006fb2fae */ /* 0x0007f0000e101d46 */
[----:B------:R3:W-:Y:S01]  /*b400*/  @P2 LDGSTS.E.BYPASS.LTC128B.128 [R251+0x17100], [R6.64+0x180], !P6 ;  /* 0x1710018006fb2fae */ /* 0x0007e2000f101d46 */
[C---:B--2---:R-:W-:Y:S01]  /*b410*/  FMUL.FTZ R8, R0.reuse, R144 ;  /* 0x0000009000087220 */ /* 0x044fe20000410000 */
[----:B------:R-:W-:Y:S01]  /*b420*/  MOV R144, R36 ;  /* 0x0000002400907202 */ /* 0x000fe20000000f00 */
[C---:B------:R-:W-:Y:S02]  /*b430*/  FMUL.FTZ R36, R0.reuse, R172 ;  /* 0x000000ac00247220 */ /* 0x040fe40000410000 */
[C---:B-1----:R-:W-:Y:S01]  /*b440*/  FMUL.FTZ R4, R0.reuse, R140 ;  /* 0x0000008c00047220 */ /* 0x042fe20000410000 */
[----:B------:R-:W-:Y:S01]  /*b450*/  MOV R140, R29 ;  /* 0x0000001d008c7202 */ /* 0x000fe20000000f00 */
[C---:B------:R-:W-:Y:S01]  /*b460*/  FMUL.FTZ R5, R0.reuse, R141 ;  /* 0x0000008d00057220 */ /* 0x040fe20000410000 */
[----:B------:R-:W2:Y:S01]  /*b470*/  LDL.LU R172, [R1+0x14] ;  /* 0x0000140001ac7983 */ /* 0x000ea20000300800 */
[----:B------:R-:W-:Y:S01]  /*b480*/  FMUL.FTZ R9, R0, R145 ;  /* 0x0000009100097220 */ /* 0x000fe20000410000 */
[----:B------:R-:W-:Y:S01]  /*b490*/  MOV R141, R38 ;  /* 0x00000026008d7202 */ /* 0x000fe20000000f00 */
[----:B---3--:R-:W-:Y:S01]  /*b4a0*/  FFMA.FTZ R2, R14, c[0x0][0x2d0], -R135 ;  /* 0x0000b4000e027a23 */ /* 0x008fe20000010887 */
[----:B------:R-:W-:Y:S01]  /*b4b0*/  MUFU.EX2 R145, R15 ;  /* 0x0000000f00917308 */ /* 0x000fe20000000800 */
        /* <DEDUP_REMOVED lines=8> */
[C---:B------:R-:W-:Y:S01]  /*b540*/  FMUL.FTZ R20, R0.reuse, R156 ;  /* 0x0000009c00147220 */ /* 0x040fe20000410000 */
[----:B------:R1:W-:Y:S01]  /*b550*/  MUFU.EX2 R189, R2 ;  /* 0x0000000200bd7308 */ /* 0x0003e20000000800 */
        /* <DEDUP_REMOVED lines=15> */
[----:B------:R-:W0:Y:S01]  /*b650*/  LDGDEPBAR ;  /* 0x00000000000079af */ /* 0x000e220000000000 */
        /* <DEDUP_REMOVED lines=8> */
[----:B-1----:R-:W-:Y:S01]  /*b6e0*/  FMUL.FTZ R2, R3, c[0x0][0x2d0] ;  /* 0x0000b40003027a20 */ /* 0x002fe20000410000 */
[----:B------:R-:W-:Y:S01]  /*b6f0*/  MOV R180, R165 ;  /* 0x000000a500b47202 */ /* 0x000fe20000000f00 */
[C---:B------:R-:W-:Y:S01]  /*b700*/  FFMA.FTZ R3, R0.reuse, R24, R136 ;  /* 0x0000001800037223 */ /* 0x040fe20000010088 */
[C---:B------:R-:W-:Y:S01]  /*b710*/  F2FP.PACK_AB R136, R137.reuse, R136 ;  /* 0x000000888988723e */ /* 0x040fe200000000ff */
[C---:B------:R-:W-:Y:S01]  /*b720*/  FMUL.FTZ R24, R0.reuse, R160 ;  /* 0x000000a000187220 */ /* 0x040fe20000410000 */
[----:B------:R-:W-:Y:S01]  /*b730*/  MOV R160, R22 ;  /* 0x0000001600a07202 */ /* 0x000fe20000000f00 */
[----:B------:R-:W1:Y:S01]  /*b740*/  MUFU.EX2 R2, R2 ;  /* 0x0000000200027308 */ /* 0x000e620000000800 */
        /* <DEDUP_REMOVED lines=44> */
[C---:B-1----:R-:W-:Y:S01]  /*ba10*/  FMUL.FTZ R35, R2.reuse, R171 ;  /* 0x000000ab02237220 */ /* 0x042fe20000410000 */
[----:B------:R-:W-:Y:S01]  /*ba20*/  MOV R171, R144 ;  /* 0x0000009000ab7202 */ /* 0x000fe20000000f00 */
[C---:B------:R-:W-:Y:S01]  /*ba30*/  FMUL.FTZ R6, R2.reuse, R142 ;  /* 0x0000008e02067220 */ /* 0x040fe20000410000 */
[----:B------:R1:W-:Y:S01]  /*ba40*/  MUFU.EX2 R144, R0 ;  /* 0x0000000000907308 */ /* 0x0003e20000000800 */
[C---:B------:R-:W-:Y:S02]  /*ba50*/  FMUL.FTZ R7, R2.reuse, R143 ;  /* 0x0000008f02077220 */ /* 0x040fe40000410000 */
[C---:B------:R-:W-:Y:S01]  /*ba60*/  FMUL.FTZ R42, R2.reuse, R178 ;  /* 0x000000b2022a7220 */ /* 0x040fe20000410000 */
[----:B------:R-:W-:Y:S01]  /*ba70*/  MOV R178, R140 ;  /* 0x0000008c00b27202 */ /* 0x000fe20000000f00 */
[C---:B------:R-:W-:Y:S01]  /*ba80*/  FMUL.FTZ R11, R2.reuse, R147 ;  /* 0x00000093020b7220 */ /* 0x040fe20000410000 */
[----:B------:R-:W3:Y:S01]  /*ba90*/  LDSM.16.MT88.4 R140, [R217] ;  /* 0x00000000d98c783b */ /* 0x000ee20000004200 */
[C---:B------:R-:W-:Y:S02]  /*baa0*/  FMUL.FTZ R43, R2.reuse, R179 ;  /* 0x000000b3022b7220 */ /* 0x040fe40000410000 */
[C---:B------:R-:W-:Y:S02]  /*bab0*/  FMUL.FTZ R50, R2.reuse, R186 ;  /* 0x000000ba02327220 */ /* 0x040fe40000410000 */
[C---:B------:R-:W-:Y:S02]  /*bac0*/  FMUL.FTZ R51, R2.reuse, R187 ;  /* 0x000000bb02337220 */ /* 0x040fe40000410000 */
[----:B------:R-:W-:Y:S02]  /*bad0*/  FMUL.FTZ R10, R2, R146 ;  /* 0x00000092020a7220 */ /* 0x000fe40000410000 */
[----:B------:R-:W-:Y:S01]  /*bae0*/  FADD.FTZ R146, R137, R3 ;  /* 0x0000000389927221 */ /* 0x000fe20000010000 */
[----:B------:R-:W-:Y:S01]  /*baf0*/  F2FP.PACK_AB R137, R190, R138 ;  /* 0x0000008abe89723e */ /* 0x000fe200000000ff */
        /* <DEDUP_REMOVED lines=63> */
[----:B------:R-:W-:Y:S02]  /*bef0*/  FFMA.FTZ R3, R197, c[0x0][0x2d0], -R188 ;  /* 0x0000b400c5037a23 */ /* 0x000fe400000108bc */
[----:B------:R1:W-:Y:S01]  /*bf00*/  MUFU.EX2 R150, R0 ;  /* 0x0000000000967308 */ /* 0x0003e20000000800 */
[--C-:B------:R-:W-:Y:S09]  /*bf10*/  FFMA.FTZ R191, R212, c[0x0][0x2d0], -R135.reuse ;  /* 0x0000b400d4bf7a23 */ /* 0x100ff20000010887 */
[----:B------:R-:W-:Y:S01]  /*bf20*/  MUFU.EX2 R191, R191 ;  /* 0x000000bf00bf7308 */ /* 0x000fe20000000800 */
[--C-:B-1----:R-:W-:Y:S02]  /*bf30*/  FFMA.FTZ R0, R192, c[0x0][0x2d0], -R135.reuse ;  /* 0x0000b400c0007a23 */ /* 0x102fe40000010887 */
[--C-:B------:R-:W-:Y:S07]  /*bf40*/  FFMA.FTZ R192, R210, c[0x0][0x2d0], -R135.reuse ;  /* 0x0000b400d2c07a23 */ /* 0x100fee0000010887 */
[----:B------:R1:W-:Y:S01]  /*bf50*/  MUFU.EX2 R149, R0 ;  /* 0x0000000000957308 */ /* 0x0003e20000000800 */
[----:B--2---:R-:W-:Y:S01]  /*bf60*/  FFMA.FTZ R2, R2, R172, R138 ;  /* 0x000000ac02027223 */ /* 0x004fe2000001008a */
[----:B------:R-:W-:Y:S02]  /*bf70*/  F2FP.PACK_AB R138, R145, R189 ;  /* 0x000000bd918a723e */ /* 0x000fe400000000ff */
[----:B------:R-:W-:Y:S01]  /*bf80*/  MOV R172, R156 ;  /* 0x0000009c00ac7202 */ /* 0x000fe20000000f00 */
[----:B------:R-:W-:Y:S05]  /*bf90*/  FADD.FTZ R2, R190, R2 ;  /* 0x00000002be027221 */ /* 0x000fea0000010000 */
[----:B------:R2:W-:Y:S01]  /*bfa0*/  MUFU.EX2 R156, R3 ;  /* 0x00000003009c7308 */ /* 0x0005e20000000800 */
[C---:B---3--:R-:W-:Y:S05]  /*bfb0*/  HMMA.16816.F32 R4, R136.reuse, R140, R4 ;  /* 0x0000008c8804723c */ /* 0x048fea0000001804 */
[----:B------:R-:W-:Y:S02]  /*bfc0*/  FADD.FTZ R2, R144, R2 ;  /* 0x0000000290027221 */ /* 0x000fe40000010000 */
[--C-:B------:R-:W-:Y:S01]  /*bfd0*/  FFMA.FTZ R190, R172, c[0x0][0x2d0], -R188.reuse ;  /* 0x0000b400acbe7a23 */ /* 0x100fe200000108bc */
[C---:B------:R-:W-:Y:S01]  /*bfe0*/  HMMA.16816.F32 R8, R136.reuse, R142, R8 ;  /* 0x0000008e8808723c */ /* 0x040fe20000001808 */
[----:B------:R-:W3:Y:S01]  /*bff0*/  LDSM.16.MT88.4 R140, [R218] ;  /* 0x00000000da8c783b */ /* 0x000ee20000004200 */
[----:B------:R-:W-:Y:S02]  /*c000*/  MUFU.EX2 R192, R192 ;  /* 0x000000c000c07308 */ /* 0x000fe40000000800 */
[----:B-1----:R-:W-:Y:S02]  /*c010*/  FFMA.FTZ R0, R193, c[0x0][0x2d0], -R188 ;  /* 0x0000b400c1007a23 */ /* 0x002fe400000108bc */
[----:B------:R-:W-:Y:S02]  /*c020*/  FADD.FTZ R2, R152, R2 ;  /* 0x0000000298027221 */ /* 0x000fe40000010000 */
[--C-:B------:R-:W-:Y:S04]  /*c030*/  FFMA.FTZ R152, R185, c[0x0][0x2d0], -R135.reuse ;  /* 0x0000b400b9987a23 */ /* 0x100fe80000010887 */
[----:B------:R1:W1:Y:S01]  /*c040*/  MUFU.EX2 R148, R0 ;  /* 0x0000000000947308 */ /* 0x0002620000000800 */
[--C-:B--2---:R-:W-:Y:S09]  /*c050*/  FFMA.FTZ R3, R206, c[0x0][0x2d0], -R188.reuse ;  /* 0x0000b400ce037a23 */ /* 0x104ff200000108bc */
[----:B------:R2:W-:Y:S10]  /*c060*/  MUFU.EX2 R161, R3 ;  /* 0x0000000300a17308 */ /* 0x0005f40000000800 */
[----:B------:R-:W-:Y:S01]  /*c070*/  MUFU.EX2 R190, R190 ;  /* 0x000000be00be7308 */ /* 0x000fe20000000800 */
[----:B-1----:R-:W-:Y:S01]  /*c080*/  FFMA.FTZ R0, R194, c[0x0][0x2d0], -R188 ;  /* 0x0000b400c2007a23 */ /* 0x002fe200000108bc */
[C---:B---3--:R-:W-:Y:S08]  /*c090*/  HMMA.16816.F32 R12, R136.reuse, R140, R12 ;  /* 0x0000008c880c723c */ /* 0x048ff0000000180c */
[----:B------:R1:W-:Y:S01]  /*c0a0*/  MUFU.EX2 R153, R0 ;  /* 0x0000000000997308 */ /* 0x0003e20000000800 */
[----:B--2---:R-:W-:Y:S03]  /*c0b0*/  FADD.FTZ R3, R148, R2 ;  /* 0x0000000294037221 */ /* 0x004fe60000010000 */
[--C-:B------:R-:W-:Y:S01]  /*c0c0*/  FFMA.FTZ R2, R178, c[0x0][0x2d0], -R135.reuse ;  /* 0x0000b400b2027a23 */ /* 0x100fe20000010887 */
[C---:B------:R-:W-:Y:S01]  /*c0d0*/  HMMA.16816.F32 R16, R136.reuse, R142, R16 ;  /* 0x0000008e8810723c */ /* 0x040fe20000001810 */
[----:B------:R-:W2:Y:S04]  /*c0e0*/  LDSM.16.MT88.4 R140, [R221] ;  /* 0x00000000dd8c783b */ /* 0x000ea80000004200 */
[----:B------:R3:W-:Y:S01]  /*c0f0*/  MUFU.EX2 R206, R2 ;  /* 0x0000000200ce7308 */ /* 0x0007e20000000800 */
[--C-:B-1----:R-:W-:Y:S09]  /*c100*/  FFMA.FTZ R0, R195, c[0x0][0x2d0], -R135.reuse ;  /* 0x0000b400c3007a23 */ /* 0x102ff20000010887 */
[----:B------:R1:W1:Y:S01]  /*c110*/  MUFU.EX2 R155, R0 ;  /* 0x00000000009b7308 */ /* 0x0002620000000800 */
[--C-:B---3--:R-:W-:Y:S01]  /*c120*/  FFMA.FTZ R2, R171, c[0x0][0x2d0], -R135.reuse ;  /* 0x0000b400ab027a23 */ /* 0x108fe20000010887 */
[C---:B--2---:R-:W-:Y:S03]  /*c130*/  HMMA.16816.F32 R20, R136.reuse, R140, R20 ;  /* 0x0000008c8814723c */ /* 0x044fe60000001814 */
[--C-:B-1----:R-:W-:Y:S05]  /*c140*/  FFMA.FTZ R0, R196, c[0x0][0x2d0], -R135.reuse ;  /* 0x0000b400c4007a23 */ /* 0x102fea0000010887 */
[C---:B------:R-:W-:Y:S01]  /*c150*/  HMMA.16816.F32 R24, R136.reuse, R142, R24 ;  /* 0x0000008e8818723c */ /* 0x040fe20000001818 */
[----:B----4-:R-:W1:Y:S01]  /*c160*/  LDSM.16.MT88.4 R140, [R220] ;  /* 0x00000000dc8c783b */ /* 0x010e620000004200 */
[----:B------:R2:W3:Y:S02]  /*c170*/  MUFU.EX2 R160, R0 ;  /* 0x0000000000a07308 */ /* 0x0004e40000000800 */
[----:B--2---:R-:W-:Y:S08]  /*c180*/  FFMA.FTZ R0, R198, c[0x0][0x2d0], -R188 ;  /* 0x0000b400c6007a23 */ /* 0x004ff000000108bc */
[----:B------:R-:W-:Y:S10]  /*c190*/  MUFU.EX2 R198, R152 ;  /* 0x0000009800c67308 */ /* 0x000ff40000000800 */
[----:B------:R2:W-:Y:S01]  /*c1a0*/  MUFU.EX2 R159, R0 ;  /* 0x00000000009f7308 */ /* 0x0005e20000000800 */
[C---:B-1----:R-:W-:Y:S08]  /*c1b0*/  HMMA.16816.F32 R28, R136.reuse, R140, R28 ;  /* 0x0000008c881c723c */ /* 0x042ff0000000181c */
[C---:B------:R-:W-:Y:S01]  /*c1c0*/  HMMA.16816.F32 R32, R136.reuse, R142, R32 ;  /* 0x0000008e8820723c */ /* 0x040fe20000001820 */
[----:B------:R-:W1:Y:S03]  /*c1d0*/  LDSM.16.MT88.4 R140, [R217+0x3000] ;  /* 0x00300000d98c783b */ /* 0x000e660000004200 */
[----:B--2---:R-:W-:Y:S02]  /*c1e0*/  FADD.FTZ R0, R189, R146 ;  /* 0x00000092bd007221 */ /* 0x004fe40000010000 */
[--C-:B------:R-:W-:Y:S02]  /*c1f0*/  FFMA.FTZ R189, R209, c[0x0][0x2d0], -R135.reuse ;  /* 0x0000b400d1bd7a23 */ /* 0x100fe40000010887 */
[----:B------:R-:W-:Y:S02]  /*c200*/  FADD.FTZ R151, R145, R0 ;  /* 0x0000000091977221 */ /* 0x000fe40000010000 */
[----:B------:R-:W-:Y:S02]  /*c210*/  LDSM.16.MT88.4 R144, [R218+0x1000] ;  /* 0x00100000da90783b */ /* 0x000fe40000004200 */
[--C-:B------:R-:W-:Y:S01]  /*c220*/  FFMA.FTZ R0, R203, c[0x0][0x2d0], -R135.reuse ;  /* 0x0000b400cb007a23 */ /* 0x100fe20000010887 */
[----:B------:R-:W-:Y:S10]  /*c230*/  MUFU.EX2 R189, R189 ;  /* 0x000000bd00bd7308 */ /* 0x000ff40000000800 */
[----:B------:R2:W4:Y:S01]  /*c240*/  MUFU.EX2 R158, R0 ;  /* 0x00000000009e7308 */ /* 0x0005220000000800 */
[C---:B-1----:R-:W-:Y:S08]  /*c250*/  HMMA.16816.F32 R36, R136.reuse, R140, R36 ;  /* 0x0000008c8824723c */ /* 0x042ff00000001824 */
[C---:B------:R-:W-:Y:S01]  /*c260*/  HMMA.16816.F32 R40, R136.reuse, R142, R40 ;  /* 0x0000008e8828723c */ /* 0x040fe20000001828 */
[----:B------:R-:W1:Y:S03]  /*c270*/  LDSM.16.MT88.4 R140, [R218+0x3000] ;  /* 0x00300000da8c783b */ /* 0x000e660000004200 */
[--C-:B--2---:R-:W-:Y:S04]  /*c280*/  FFMA.FTZ R0, R202, c[0x0][0x2d0], -R135.reuse ;  /* 0x0000b400ca007a23 */ /* 0x104fe80000010887 */
[----:B------:R2:W1:Y:S04]  /*c290*/  MUFU.EX2 R167, R0 ;  /* 0x0000000000a77308 */ /* 0x0004680000000800 */
[--C-:B--2---:R-:W-:Y:S06]  /*c2a0*/  FFMA.FTZ R0, R204, c[0x0][0x2d0], -R188.reuse ;  /* 0x0000b400cc007a23 */ /* 0x104fec00000108bc */
[----:B------:R2:W-:Y:S01]  /*c2b0*/  MUFU.EX2 R157, R0 ;  /* 0x00000000009d7308 */ /* 0x0005e20000000800 */
[C---:B-1----:R-:W-:Y:S08]  /*c2c0*/  HMMA.16816.F32 R44, R136.reuse, R140, R44 ;  /* 0x0000008c882c723c */ /* 0x042ff0000000182c */
[C---:B------:R-:W-:Y:S01]  /*c2d0*/  HMMA.16816.F32 R48, R136.reuse, R142, R48 ;  /* 0x0000008e8830723c */ /* 0x040fe20000001830 */
[----:B------:R-:W1:Y:S03]  /*c2e0*/  LDSM.16.MT88.4 R140, [R221+0x3000] ;  /* 0x00300000dd8c783b */ /* 0x000e660000004200 */
[--C-:B--2---:R-:W-:Y:S02]  /*c2f0*/  FFMA.FTZ R0, R200, c[0x0][0x2d0], -R188.reuse ;  /* 0x0000b400c8007a23 */ /* 0x104fe400000108bc */
[----:B------:R-:W-:Y:S10]  /*c300*/  MUFU.EX2 R200, R2 ;  /* 0x0000000200c87308 */ /* 0x000ff40000000800 */
[----:B------:R2:W-:Y:S01]  /*c310*/  MUFU.EX2 R163, R0 ;  /* 0x0000000000a37308 */ /* 0x0005e20000000800 */
[C---:B-1----:R-:W-:Y:S08]  /*c320*/  HMMA.16816.F32 R52, R136.reuse, R140, R52 ;  /* 0x0000008c8834723c */ /* 0x042ff00000001834 */
[C---:B------:R-:W-:Y:S01]  /*c330*/  HMMA.16816.F32 R56, R136.reuse, R142, R56 ;  /* 0x0000008e8838723c */ /* 0x040fe20000001838 */
[----:B------:R-:W1:Y:S03]  /*c340*/  LDSM.16.MT88.4 R140, [R220+0x3000] ;  /* 0x00300000dc8c783b */ /* 0x000e660000004200 */
[--C-:B--2---:R-:W-:Y:S04]  /*c350*/  FFMA.FTZ R0, R205, c[0x0][0x2d0], -R135.reuse ;  /* 0x0000b400cd007a23 */ /* 0x104fe80000010887 */
[----:B------:R2:W1:Y:S04]  /*c360*/  MUFU.EX2 R166, R0 ;  /* 0x0000000000a67308 */ /* 0x0004680000000800 */
[----:B--2---:R-:W-:Y:S06]  /*c370*/  FFMA.FTZ R0, R199, c[0x0][0x2d0], -R135 ;  /* 0x0000b400c7007a23 */ /* 0x004fec0000010887 */
[----:B------:R2:W2:Y:S01]  /*c380*/  MUFU.EX2 R168, R0 ;  /* 0x0000000000a87308 */ /* 0x0004a20000000800 */
[C---:B-1----:R-:W-:Y:S08]  /*c390*/  HMMA.16816.F32 R60, R136.reuse, R140, R60 ;  /* 0x0000008c883c723c */ /* 0x042ff0000000183c */
[C---:B------:R-:W-:Y:S01]  /*c3a0*/  HMMA.16816.F32 R64, R136.reuse, R142, R64 ;  /* 0x0000008e8840723c */ /* 0x040fe20000001840 */
[----:B------:R-:W1:Y:S03]  /*c3b0*/  LDSM.16.MT88.4 R140, [R217+0x6000] ;  /* 0x00600000d98c783b */ /* 0x000e660000004200 */
[----:B--2---:R-:W-:Y:S04]  /*c3c0*/  FFMA.FTZ R0, R207, c[0x0][0x2d0], -R188 ;  /* 0x0000b400cf007a23 */ /* 0x004fe800000108bc */
[----:B------:R2:W-:Y:S04]  /*c3d0*/  MUFU.EX2 R162, R0 ;  /* 0x0000000000a27308 */ /* 0x0005e80000000800 */
[----:B--2---:R-:W-:Y:S01]  /*c3e0*/  FADD.FTZ R0, R150, R151 ;  /* 0x0000009796007221 */ /* 0x004fe20000010000 */
[C---:B-1----:R-:W-:Y:S03]  /*c3f0*/  HMMA.16816.F32 R68, R136.reuse, R140, R68 ;  /* 0x0000008c8844723c */ /* 0x042fe60000001844 */
[----:B------:R-:W-:Y:S02]  /*c400*/  FADD.FTZ R154, R149, R0 ;  /* 0x00000000959a7221 */ /* 0x000fe40000010000 */
[--C-:B------:R-:W-:Y:S02]  /*c410*/  FFMA.FTZ R0, R211, c[0x0][0x2d0], -R135.reuse ;  /* 0x0000b400d3007a23 */ /* 0x100fe40000010887 */
[----:B------:R-:W-:Y:S01]  /*c420*/  FADD.FTZ R154, R155, R154 ;  /* 0x0000009a9b9a7221 */ /* 0x000fe20000010000 */
[C---:B------:R-:W-:Y:S01]  /*c430*/  HMMA.16816.F32 R72, R136.reuse, R142, R72 ;  /* 0x0000008e8848723c */ /* 0x040fe20000001848 */
[----:B------:R-:W1:Y:S01]  /*c440*/  LDSM.16.MT88.4 R140, [R218+0x6000] ;  /* 0x00600000da8c783b */ /* 0x000e620000004200 */
[----:B------:R-:W2:Y:S02]  /*c450*/  MUFU.EX2 R165, R0 ;  /* 0x0000000000a57308 */ /* 0x000ea40000000800 */
[----:B---3--:R-:W-:Y:S04]  /*c460*/  FADD.FTZ R2, R160, R154 ;  /* 0x0000009aa0027221 */ /* 0x008fe80000010000 */
[----:B----4-:R-:W-:Y:S04]  /*c470*/  FADD.FTZ R2, R158, R2 ;  /* 0x000000029e027221 */ /* 0x010fe80000010000 */
[----:B------:R-:W-:Y:S04]  /*c480*/  FADD.FTZ R2, R167, R2 ;  /* 0x00000002a7027221 */ /* 0x000fe80000010000 */
[----:B------:R-:W-:Y:S04]  /*c490*/  FADD.FTZ R2, R166, R2 ;  /* 0x00000002a6027221 */ /* 0x000fe80000010000 */
[----:B------:R-:W-:Y:S04]  /*c4a0*/  FADD.FTZ R2, R168, R2 ;  /* 0x00000002a8027221 */ /* 0x000fe80000010000 */
[----:B--2---:R-:W-:Y:S02]  /*c4b0*/  FADD.FTZ R2, R165, R2 ;  /* 0x00000002a5027221 */ /* 0x004fe40000010000 */
[----:B------:R-:W-:Y:S02]  /*c4c0*/  FFMA.FTZ R0, R164, c[0x0][0x2d0], -R188 ;  /* 0x0000b400a4007a23 */ /* 0x000fe400000108bc */
[----:B------:R-:W-:Y:S02]  /*c4d0*/  FADD.FTZ R2, R206, R2 ;  /* 0x00000002ce027221 */ /* 0x000fe40000010000 */
[----:B------:R2:W-:Y:S01]  /*c4e0*/  MUFU.EX2 R164, R0 ;  /* 0x0000000000a47308 */ /* 0x0005e20000000800 */
[C---:B-1----:R-:W-:Y:S08]  /*c4f0*/  HMMA.16816.F32 R76, R136.reuse, R140, R76 ;  /* 0x0000008c884c723c */ /* 0x042ff0000000184c */
[C---:B------:R-:W-:Y:S01]  /*c500*/  HMMA.16816.F32 R80, R136.reuse, R142, R80 ;  /* 0x0000008e8850723c */ /* 0x040fe20000001850 */
[----:B------:R-:W1:Y:S03]  /*c510*/  LDSM.16.MT88.4 R140, [R221+0x6000] ;  /* 0x00600000dd8c783b */ /* 0x000e660000004200 */
[----:B--2---:R-:W-:Y:S04]  /*c520*/  FFMA.FTZ R0, R175, c[0x0][0x2d0], -R188 ;  /* 0x0000b400af007a23 */ /* 0x004fe800000108bc */
[----:B------:R2:W-:Y:S04]  /*c530*/  MUFU.EX2 R204, R0 ;  /* 0x0000000000cc7308 */ /* 0x0005e80000000800 */
[--C-:B--2---:R-:W-:Y:S06]  /*c540*/  FFMA.FTZ R0, R214, c[0x0][0x2d0], -R135.reuse ;  /* 0x0000b400d6007a23 */ /* 0x104fec0000010887 */
[----:B------:R2:W3:Y:S01]  /*c550*/  MUFU.EX2 R205, R0 ;  /* 0x0000000000cd7308 */ /* 0x0004e20000000800 */
[C---:B-1----:R-:W-:Y:S08]  /*c560*/  HMMA.16816.F32 R84, R136.reuse, R140, R84 ;  /* 0x0000008c8854723c */ /* 0x042ff00000001854 */
[C---:B------:R-:W-:Y:S01]  /*c570*/  HMMA.16816.F32 R88, R136.reuse, R142, R88 ;  /* 0x0000008e8858723c */ /* 0x040fe20000001858 */
[----:B------:R-:W1:Y:S03]  /*c580*/  LDSM.16.MT88.4 R140, [R220+0x6000] ;  /* 0x00600000dc8c783b */ /* 0x000e660000004200 */
[----:B--2---:R-:W-:Y:S02]  /*c590*/  FFMA.FTZ R0, R213, c[0x0][0x2d0], -R135 ;  /* 0x0000b400d5007a23 */ /* 0x004fe40000010887 */
[----:B---3--:R-:W-:Y:S02]  /*c5a0*/  FADD.FTZ R2, R205, R2 ;  /* 0x00000002cd027221 */ /* 0x008fe40000010000 */
[----:B------:R2:W3:Y:S01]  /*c5b0*/  MUFU.EX2 R207, R0 ;  /* 0x0000000000cf7308 */ /* 0x0004e20000000800 */
[C---:B-1----:R-:W-:Y:S03]  /*c5c0*/  HMMA.16816.F32 R92, R136.reuse, R140, R92 ;  /* 0x0000008c885c723c */ /* 0x042fe6000000185c */
[----:B--2---:R-:W-:Y:S02]  /*c5d0*/  FFMA.FTZ R0, R215, c[0x0][0x2d0], -R188 ;  /* 0x0000b400d7007a23 */ /* 0x004fe400000108bc */
[----:B---3--:R-:W-:Y:S04]  /*c5e0*/  FADD.FTZ R2, R207, R2 ;  /* 0x00000002cf027221 */ /* 0x008fe80000010000 */
[----:B------:R1:W-:Y:S01]  /*c5f0*/  MUFU.EX2 R203, R0 ;  /* 0x0000000000cb7308 */ /* 0x0003e20000000800 */
[C---:B------:R-:W-:Y:S01]  /*c600*/  HMMA.16816.F32 R96, R136.reuse, R142, R96 ;  /* 0x0000008e8860723c */ /* 0x040fe20000001860 */
[----:B------:R-:W2:Y:S02]  /*c610*/  LDSM.16.MT88.4 R140, [R217+0x9000] ;  /* 0x00900000d98c783b */ /* 0x000ea40000004200 */
[----:B------:R-:W-:Y:S02]  /*c620*/  FADD.FTZ R2, R200, R2 ;  /* 0x00000002c8027221 */ /* 0x000fe40000010000 */
[--C-:B-1----:R-:W-:Y:S04]  /*c630*/  FFMA.FTZ R0, R174, c[0x0][0x2d0], -R188.reuse ;  /* 0x0000b400ae007a23 */ /* 0x102fe800000108bc */
[----:B------:R1:W-:Y:S01]  /*c640*/  MUFU.EX2 R202, R0 ;  /* 0x0000000000ca7308 */ /* 0x0003e20000000800 */
[C---:B--2---:R-:W-:Y:S08]  /*c650*/  HMMA.16816.F32 R100, R136.reuse, R140, R100 ;  /* 0x0000008c8864723c */ /* 0x044ff00000001864 */
[C---:B------:R-:W-:Y:S01]  /*c660*/  HMMA.16816.F32 R104, R136.reuse, R142, R104 ;  /* 0x0000008e8868723c */ /* 0x040fe20000001868 */
[----:B------:R-:W2:Y:S03]  /*c670*/  LDSM.16.MT88.4 R140, [R218+0x9000] ;  /* 0x00900000da8c783b */ /* 0x000ea60000004200 */
[----:B-1----:R-:W-:Y:S02]  /*c680*/  FADD.FTZ R0, R153, R3 ;  /* 0x0000000399007221 */ /* 0x002fe40000010000 */
[--C-:B------:R-:W-:Y:S04]  /*c690*/  FFMA.FTZ R3, R170, c[0x0][0x2d0], -R135.reuse ;  /* 0x0000b400aa037a23 */ /* 0x100fe80000010887 */
[----:B------:R1:W3:Y:S02]  /*c6a0*/  MUFU.EX2 R199, R3 ;  /* 0x0000000300c77308 */ /* 0x0002e40000000800 */
[----:B-1----:R-:W-:Y:S02]  /*c6b0*/  FFMA.FTZ R3, R173, c[0x0][0x2d0], -R188 ;  /* 0x0000b400ad037a23 */ /* 0x002fe400000108bc */
[----:B---3--:R-:W-:Y:S06]  /*c6c0*/  FADD.FTZ R2, R199, R2 ;  /* 0x00000002c7027221 */ /* 0x008fec0000010000 */
[----:B------:R-:W-:Y:S01]  /*c6d0*/  MUFU.EX2 R3, R3 ;  /* 0x0000000300037308 */ /* 0x000fe20000000800 */
[C---:B--2---:R-:W-:Y:S03]  /*c6e0*/  HMMA.16816.F32 R108, R136.reuse, R140, R108 ;  /* 0x0000008c886c723c */ /* 0x044fe6000000186c */
[----:B------:R-:W-:Y:S05]  /*c6f0*/  FADD.FTZ R2, R198, R2 ;  /* 0x00000002c6027221 */ /* 0x000fea0000010000 */
        /* <DEDUP_REMOVED lines=9> */
[----:B------:R-:W-:Y:S02]  /*c790*/  F2FP.PACK_AB R137, R153, R148 ;  /* 0x000000949989723e */ /* 0x000fe400000000ff */
[----:B------:R-:W-:Y:S01]  /*c7a0*/  LDSM.16.MT88.4 R148, [R221+0x1800] ;  /* 0x00180000dd94783b */ /* 0x000fe20000004200 */
[----:B------:R-:W-:Y:S01]  /*c7b0*/  F2FP.PACK_AB R138, R160, R155 ;  /* 0x0000009ba08a723e */ /* 0x000fe200000000ff */
[--C-:B------:R-:W-:Y:S01]  /*c7c0*/  FFMA.FTZ R153, R184, c[0x0][0x2d0], -R135.reuse ;  /* 0x0000b400b8997a23 */ /* 0x100fe20000010887 */
[----:B------:R-:W-:Y:S01]  /*c7d0*/  F2FP.PACK_AB R139, R159, R156 ;  /* 0x0000009c9f8b723e */ /* 0x000fe200000000ff */
[----:B------:R-:W-:Y:S02]  /*c7e0*/  FADD.FTZ R156, R156, R0 ;  /* 0x000000009c9c7221 */ /* 0x000fe40000010000 */
[----:B------:R2:W3:Y:S01]  /*c7f0*/  MUFU.EX2 R196, R153 ;  /* 0x0000009900c47308 */ /* 0x0004e20000000800 */
[----:B------:R-:W-:Y:S01]  /*c800*/  FFMA.FTZ R135, R208, c[0x0][0x2d0], -R135 ;  /* 0x0000b400d0877a23 */ /* 0x000fe20000010887 */
[----:B------:R-:W-:Y:S01]  /*c810*/  LDSM.16.MT88.4 R184, [R218+0x5800] ;  /* 0x00580000dab8783b */ /* 0x000fe20000004200 */
[--C-:B------:R-:W-:Y:S02]  /*c820*/  FFMA.FTZ R160, R169, c[0x0][0x2d0], -R188.reuse ;  /* 0x0000b400a9a07a23 */ /* 0x100fe400000108bc */
[----:B------:R-:W-:Y:S05]  /*c830*/  FFMA.FTZ R0, R181, c[0x0][0x2d0], -R188 ;  /* 0x0000b400b5007a23 */ /* 0x000fea00000108bc */
[----:B------:R-:W4:Y:S01]  /*c840*/  LDL R208, [R1] ;  /* 0x0000000001d07983 */ /* 0x000f220000100800 */
[----:B------:R-:W-:Y:S10]  /*c850*/  MUFU.EX2 R135, R135 ;  /* 0x0000008700877308 */ /* 0x000ff40000000800 */
[----:B------:R3:W3:Y:S01]  /*c860*/  MUFU.EX2 R195, R0 ;  /* 0x0000000000c37308 */ /* 0x0006e20000000800 */
[C---:B-1----:R-:W-:Y:S01]  /*c870*/  HMMA.16816.F32 R4, R136.reuse, R140, R4 ;  /* 0x0000008c8804723c */ /* 0x042fe20000001804 */
[----:B--2---:R-:W-:Y:S02]  /*c880*/  LDSM.16.MT88.4 R152, [R221+0x2000] ;  /* 0x00200000dd98783b */ /* 0x004fe40000004200 */
[----:B---3--:R-:W-:Y:S04]  /*c890*/  FADD.FTZ R2, R196, R2 ;  /* 0x00000002c4027221 */ /* 0x008fe80000010000 */
[----:B------:R-:W-:Y:S01]  /*c8a0*/  FADD.FTZ R2, R191, R2 ;  /* 0x00000002bf027221 */ /* 0x000fe20000010000 */
[C---:B------:R-:W-:Y:S01]  /*c8b0*/  HMMA.16816.F32 R8, R136.reuse, R142, R8 ;  /* 0x0000008e8808723c */ /* 0x040fe20000001808 */
[----:B------:R-:W1:Y:S03]  /*c8c0*/  LDSM.16.MT88.4 R140, [R218+0x800] ;  /* 0x00080000da8c783b */ /* 0x000e660000004200 */
[--C-:B------:R-:W-:Y:S04]  /*c8d0*/  FFMA.FTZ R0, R180, c[0x0][0x2d0], -R188.reuse ;  /* 0x0000b400b4007a23 */ /* 0x100fe800000108bc */
[----:B------:R2:W3:Y:S01]  /*c8e0*/  MUFU.EX2 R197, R0 ;  /* 0x0000000000c57308 */ /* 0x0004e20000000800 */
[C---:B-1----:R-:W-:Y:S03]  /*c8f0*/  HMMA.16816.F32 R12, R136.reuse, R140, R12 ;  /* 0x0000008c880c723c */ /* 0x042fe6000000180c */
[--C-:B--2---:R-:W-:Y:S06]  /*c900*/  FFMA.FTZ R0, R177, c[0x0][0x2d0], -R188.reuse ;  /* 0x0000b400b1007a23 */ /* 0x104fec00000108bc */
[----:B------:R1:W2:Y:S01]  /*c910*/  MUFU.EX2 R194, R0 ;  /* 0x0000000000c27308 */ /* 0x0002a20000000800 */
[C---:B------:R-:W-:Y:S01]  /*c920*/  HMMA.16816.F32 R16, R136.reuse, R142, R16 ;  /* 0x0000008e8810723c */ /* 0x040fe20000001810 */
[----:B------:R-:W2:Y:S02]  /*c930*/  LDSM.16.MT88.4 R140, [R221+0x800] ;  /* 0x00080000dd8c783b */ /* 0x000ea40000004200 */
[--C-:B-1----:R-:W-:Y:S06]  /*c940*/  FFMA.FTZ R0, R176, c[0x0][0x2d0], -R188.reuse ;  /* 0x0000b400b0007a23 */ /* 0x102fec00000108bc */
[----:B------:R-:W-:Y:S03]  /*c950*/  LDSM.16.MT88.4 R176, [R217+0x5800] ;  /* 0x00580000d9b0783b */ /* 0x000fe60000004200 */
[----:B------:R-:W-:Y:S01]  /*c960*/  FFMA.FTZ R188, R134, c[0x0][0x2d0], -R188 ;  /* 0x0000b40086bc7a23 */ /* 0x000fe200000108bc */
[----:B------:R1:W1:Y:S10]  /*c970*/  MUFU.EX2 R193, R0 ;  /* 0x0000000000c17308 */ /* 0x0002740000000800 */
[----:B------:R3:W-:Y:S01]  /*c980*/  MUFU.EX2 R134, R160 ;  /* 0x000000a000867308 */ /* 0x0007e20000000800 */
[C---:B--2---:R-:W-:Y:S09]  /*c990*/  HMMA.16816.F32 R20, R136.reuse, R140, R20 ;  /* 0x0000008c8814723c */ /* 0x044ff20000001814 */
[----:B------:R-:W2:Y:S01]  /*c9a0*/  MUFU.EX2 R188, R188 ;  /* 0x000000bc00bc7308 */ /* 0x000ea20000000800 */
[C---:B------:R-:W-:Y:S01]  /*c9b0*/  HMMA.16816.F32 R24, R136.reuse, R142, R24 ;  /* 0x0000008e8818723c */ /* 0x040fe20000001818 */
[----:B------:R-:W2:Y:S02]  /*c9c0*/  LDSM.16.MT88.4 R140, [R220+0x800] ;  /* 0x00080000dc8c783b */ /* 0x000ea40000004200 */
[----:B-1----:R-:W-:Y:S04]  /*c9d0*/  FADD.FTZ R0, R159, R156 ;  /* 0x0000009c9f007221 */ /* 0x002fe80000010000 */
[----:B------:R-:W-:Y:S05]  /*c9e0*/  FADD.FTZ R0, R157, R0 ;  /* 0x000000009d007221 */ /* 0x000fea0000010000 */
[----:B------:R-:W-:Y:S04]  /*c9f0*/  FADD.FTZ R0, R163, R0 ;  /* 0x00000000a3007221 */ /* 0x000fe80000010000 */
[----:B------:R-:W-:Y:S04]  /*ca00*/  FADD.FTZ R0, R161, R0 ;  /* 0x00000000a1007221 */ /* 0x000fe80000010000 */
[----:B------:R-:W-:Y:S04]  /*ca10*/  FADD.FTZ R0, R162, R0 ;  /* 0x00000000a2007221 */ /* 0x000fe80000010000 */
[----:B------:R-:W-:Y:S04]  /*ca20*/  FADD.FTZ R0, R164, R0 ;  /* 0x00000000a4007221 */ /* 0x000fe80000010000 */
[----:B------:R-:W-:Y:S04]  /*ca30*/  FADD.FTZ R0, R204, R0 ;  /* 0x00000000cc007221 */ /* 0x000fe80000010000 */
[----:B------:R-:W-:Y:S04]  /*ca40*/  FADD.FTZ R0, R203, R0 ;  /* 0x00000000cb007221 */ /* 0x000fe80000010000 */
[----:B------:R-:W-:Y:S04]  /*ca50*/  FADD.FTZ R0, R202, R0 ;  /* 0x00000000ca007221 */ /* 0x000fe80000010000 */
[----:B------:R-:W-:Y:S01]  /*ca60*/  FADD.FTZ R0, R195, R0 ;  /* 0x00000000c3007221 */ /* 0x000fe20000010000 */
[C---:B--2---:R-:W-:Y:S03]  /*ca70*/  HMMA.16816.F32 R28, R136.reuse, R140, R28 ;  /* 0x0000008c881c723c */ /* 0x044fe6000000181c */
[----:B---3--:R-:W-:Y:S04]  /*ca80*/  FADD.FTZ R0, R197, R0 ;  /* 0x00000000c5007221 */ /* 0x008fe80000010000 */
[----:B------:R-:W-:Y:S01]  /*ca90*/  FADD.FTZ R0, R194, R0 ;  /* 0x00000000c2007221 */ /* 0x000fe20000010000 */
[C---:B------:R-:W-:Y:S01]  /*caa0*/  HMMA.16816.F32 R32, R136.reuse, R142, R32 ;  /* 0x0000008e8820723c */ /* 0x040fe20000001820 */
[----:B------:R-:W1:Y:S03]  /*cab0*/  LDSM.16.MT88.4 R140, [R217+0x3800] ;  /* 0x00380000d98c783b */ /* 0x000e660000004200 */
[----:B------:R-:W-:Y:S04]  /*cac0*/  FADD.FTZ R0, R193, R0 ;  /* 0x00000000c1007221 */ /* 0x000fe80000010000 */
[C---:B-1----:R-:W-:Y:S08]  /*cad0*/  HMMA.16816.F32 R36, R136.reuse, R140, R36 ;  /* 0x0000008c8824723c */ /* 0x042ff00000001824 */
[C---:B------:R-:W-:Y:S01]  /*cae0*/  HMMA.16816.F32 R40, R136.reuse, R142, R40 ;  /* 0x0000008e8828723c */ /* 0x040fe20000001828 */
[----:B------:R-:W1:Y:S07]  /*caf0*/  LDSM.16.MT88.4 R140, [R218+0x3800] ;  /* 0x00380000da8c783b */ /* 0x000e6e0000004200 */
[C---:B-1----:R-:W-:Y:S08]  /*cb00*/  HMMA.16816.F32 R44, R136.reuse, R140, R44 ;  /* 0x0000008c882c723c */ /* 0x042ff0000000182c */
[C---:B------:R-:W-:Y:S01]  /*cb10*/  HMMA.16816.F32 R48, R136.reuse, R142, R48 ;  /* 0x0000008e8830723c */ /* 0x040fe20000001830 */
[----:B------:R-:W1:Y:S02]  /*cb20*/  LDSM.16.MT88.4 R140, [R221+0x3800] ;  /* 0x00380000dd8c783b */ /* 0x000e640000004200 */
[----:B----4-:R-:W-:Y:S02]  /*cb30*/  ISETP.GT.AND P0, PT, R201, R208, PT ;  /* 0x000000d0c900720c */ /* 0x010fe40003f04270 */
[----:B------:R-:W-:Y:S03]  /*cb40*/  MOV R201, R252 ;  /* 0x000000fc00c97202 */ /* 0x000fe60000000f00 */
        /* <DEDUP_REMOVED lines=33> */
[----:B------:R-:W-:Y:S02]  /*cd60*/  F2FP.PACK_AB R138, R168, R166 ;  /* 0x000000a6a88a723e */ /* 0x000fe400000000ff */
[----:B------:R-:W-:Y:S05]  /*cd70*/  F2FP.PACK_AB R139, R162, R161 ;  /* 0x000000a1a28b723e */ /* 0x000fea00000000ff */
[----:B------:R-:W-:Y:S08]  /*cd80*/  LDSM.16.MT88.4 R160, [R221+0x2800] ;  /* 0x00280000dda0783b */ /* 0x000ff00000004200 */
[----:B------:R-:W-:Y:S01]  /*cd90*/  LDSM.16.MT88.4 R168, [R220+0x2800] ;  /* 0x00280000dca8783b */ /* 0x000fe20000004200 */
        /* <DEDUP_REMOVED lines=50> */
[----:B------:R-:W-:Y:S02]  /*d0c0*/  F2FP.PACK_AB R138, R207, R205 ;  /* 0x000000cdcf8a723e */ /* 0x000fe400000000ff */
[----:B------:R-:W-:Y:S07]  /*d0d0*/  F2FP.PACK_AB R139, R202, R203 ;  /* 0x000000cbca8b723e */ /* 0x000fee00000000ff */
[C---:B-1----:R-:W-:Y:S08]  /*d0e0*/  HMMA.16816.F32 R4, R136.reuse, R140, R4 ;  /* 0x0000008c8804723c */ /* 0x042ff00000001804 */
[C---:B------:R-:W-:Y:S01]  /*d0f0*/  HMMA.16816.F32 R8, R136.reuse, R142, R8 ;  /* 0x0000008e8808723c */ /* 0x040fe20000001808 */
[----:B------:R-:W1:Y:S07]  /*d100*/  LDSM.16.MT88.4 R140, [R220+0x1800] ;  /* 0x00180000dc8c783b */ /* 0x000e6e0000004200 */
[C---:B--2---:R-:W-:Y:S08]  /*d110*/  HMMA.16816.F32 R12, R136.reuse, R144, R12 ;  /* 0x00000090880c723c */ /* 0x044ff0000000180c */
[C---:B------:R-:W-:Y:S01]  /*d120*/  HMMA.16816.F32 R16, R136.reuse, R146, R16 ;  /* 0x000000928810723c */ /* 0x040fe20000001810 */
[----:B------:R-:W2:Y:S07]  /*d130*/  LDSM.16.MT88.4 R144, [R217+0x4800] ;  /* 0x00480000d990783b */ /* 0x000eae0000004200 */
[C---:B------:R-:W-:Y:S08]  /*d140*/  HMMA.16816.F32 R20, R136.reuse, R148, R20 ;  /* 0x000000948814723c */ /* 0x040ff00000001814 */
        /* <DEDUP_REMOVED lines=39> */
[----:B------:R-:W-:Y:S01]  /*d3c0*/  HMMA.16816.F32 R128, R136, R142, R128 ;  /* 0x0000008e8880723c */ /* 0x000fe20000001880 */
[----:B------:R-:W1:Y:S06]  /*d3d0*/  LDSM.16.MT88.4 R140, [R220+0x2000] ;  /* 0x00200000dc8c783b */ /* 0x000e6c0000004200 */
[----:B------:R-:W-:Y:S02]  /*d3e0*/  F2FP.PACK_AB R136, R199, R200 ;  /* 0x000000c8c788723e */ /* 0x000fe400000000ff */
[----:B------:R-:W-:Y:S03]  /*d3f0*/  F2FP.PACK_AB R137, R197, R195 ;  /* 0x000000c3c589723e */ /* 0x000fe600000000ff */
[----:B------:R-:W-:Y:S02]  /*d400*/  F2FP.PACK_AB R138, R196, R198 ;  /* 0x000000c6c48a723e */ /* 0x000fe400000000ff */
[----:B------:R-:W-:Y:S07]  /*d410*/  F2FP.PACK_AB R139, R193, R194 ;  /* 0x000000c2c18b723e */ /* 0x000fee00000000ff */
[C---:B--2---:R-:W-:Y:S08]  /*d420*/  HMMA.16816.F32 R4, R136.reuse, R144, R4 ;  /* 0x000000908804723c */ /* 0x044ff00000001804 */
[C---:B------:R-:W-:Y:S01]  /*d430*/  HMMA.16816.F32 R8, R136.reuse, R146, R8 ;  /* 0x000000928808723c */ /* 0x040fe20000001808 */
[----:B------:R-:W2:Y:S07]  /*d440*/  LDSM.16.MT88.4 R144, [R217+0x5000] ;  /* 0x00500000d990783b */ /* 0x000eae0000004200 */
[C---:B---3--:R-:W-:Y:S08]  /*d450*/  HMMA.16816.F32 R12, R136.reuse, R148, R12 ;  /* 0x00000094880c723c */ /* 0x048ff0000000180c */
[C---:B------:R-:W-:Y:S01]  /*d460*/  HMMA.16816.F32 R16, R136.reuse, R150, R16 ;  /* 0x000000968810723c */ /* 0x040fe20000001810 */
[----:B------:R-:W3:Y:S07]  /*d470*/  LDSM.16.MT88.4 R148, [R221+0x5000] ;  /* 0x00500000dd94783b */ /* 0x000eee0000004200 */
[C---:B------:R-:W-:Y:S08]  /*d480*/  HMMA.16816.F32 R20, R136.reuse, R152, R20 ;  /* 0x000000988814723c */ /* 0x040ff00000001814 */
        /* <DEDUP_REMOVED lines=10> */
[----:B------:R-:W2:Y:S07]  /*d530*/  LDSM.16.MT88.4 R156, [R221+0x8000] ;  /* 0x00800000dd9c783b */ /* 0x000eae0000004200 */
[C---:B---3--:R-:W-:Y:S08]  /*d540*/  HMMA.16816.F32 R52, R136.reuse, R148, R52 ;  /* 0x000000948834723c */ /* 0x048ff00000001834 */
[C---:B------:R-:W-:Y:S01]  /*d550*/  HMMA.16816.F32 R56, R136.reuse, R150, R56 ;  /* 0x000000968838723c */ /* 0x040fe20000001838 */
[----:B------:R-:W3:Y:S07]  /*d560*/  LDSM.16.MT88.4 R148, [R220+0x8000] ;  /* 0x00800000dc94783b */ /* 0x000eee0000004200 */
[C---:B----4-:R-:W-:Y:S08]  /*d570*/  HMMA.16816.F32 R60, R136.reuse, R152, R60 ;  /* 0x00000098883c723c */ /* 0x050ff0000000183c */
[C---:B------:R-:W-:Y:S01]  /*d580*/  HMMA.16816.F32 R64, R136.reuse, R154, R64 ;  /* 0x0000009a8840723c */ /* 0x040fe20000001840 */
[----:B------:R-:W-:Y:S07]  /*d590*/  LDSM.16.MT88.4 R152, [R218+0xb000] ;  /* 0x00b00000da98783b */ /* 0x000fee0000004200 */
        /* <DEDUP_REMOVED lines=8> */
[----:B------:R-:W4:Y:S07]  /*d620*/  LDSM.16.MT88.4 R156, [R220+0xb000] ;  /* 0x00b00000dc9c783b */ /* 0x000f2e0000004200 */
[C---:B---3--:R-:W-:Y:S08]  /*d630*/  HMMA.16816.F32 R92, R136.reuse, R148, R92 ;  /* 0x00000094885c723c */ /* 0x048ff0000000185c */
[C---:B------:R-:W-:Y:S01]  /*d640*/  HMMA.16816.F32 R96, R136.reuse, R150, R96 ;  /* 0x000000968860723c */ /* 0x040fe20000001860 */
[----:B------:R-:W3:Y:S07]  /*d650*/  LDSM.16.MT88.4 R148, [R217+0x2800] ;  /* 0x00280000d994783b */ /* 0x000eee0000004200 */
[C---:B-1----:R-:W-:Y:S08]  /*d660*/  HMMA.16816.F32 R100, R136.reuse, R140, R100 ;  /* 0x0000008c8864723c */ /* 0x042ff00000001864 */
[C---:B------:R-:W-:Y:S08]  /*d670*/  HMMA.16816.F32 R104, R136.reuse, R142, R104 ;  /* 0x0000008e8868723c */ /* 0x040ff00000001868 */
[C---:B------:R-:W-:Y:S08]  /*d680*/  HMMA.16816.F32 R108, R136.reuse, R152, R108 ;  /* 0x00000098886c723c */ /* 0x040ff0000000186c */
[C---:B------:R-:W-:Y:S01]  /*d690*/  HMMA.16816.F32 R112, R136.reuse, R154, R112 ;  /* 0x0000009a8870723c */ /* 0x040fe20000001870 */
[----:B------:R-:W1:Y:S07]  /*d6a0*/  LDSM.16.MT88.4 R152, [R218+0x2800] ;  /* 0x00280000da98783b */ /* 0x000e6e0000004200 */
[C---:B--2---:R-:W-:Y:S08]  /*d6b0*/  HMMA.16816.F32 R116, R136.reuse, R144, R116 ;  /* 0x000000908874723c */ /* 0x044ff00000001874 */
[C---:B------:R-:W-:Y:S08]  /*d6c0*/  HMMA.16816.F32 R120, R136.reuse, R146, R120 ;  /* 0x000000928878723c */ /* 0x040ff00000001878 */
[C---:B----4-:R-:W-:Y:S08]  /*d6d0*/  HMMA.16816.F32 R124, R136.reuse, R156, R124 ;  /* 0x0000009c887c723c */ /* 0x050ff0000000187c */
[----:B------:R-:W-:Y:S07]  /*d6e0*/  HMMA.16816.F32 R128, R136, R158, R128 ;  /* 0x0000009e8880723c */ /* 0x000fee0000001880 */
[----:B------:R-:W-:Y:S02]  /*d6f0*/  F2FP.PACK_AB R136, R192, R191 ;  /* 0x000000bfc088723e */ /* 0x000fe400000000ff */
[----:B------:R-:W-:Y:S03]  /*d700*/  F2FP.PACK_AB R137, R190, R3 ;  /* 0x00000003be89723e */ /* 0x000fe600000000ff */
[----:B------:R-:W-:Y:S01]  /*d710*/  F2FP.PACK_AB R138, R135, R189 ;  /* 0x000000bd878a723e */ /* 0x000fe200000000ff */
[----:B------:R-:W-:Y:S01]  /*d720*/  FADD.FTZ R3, R3, R0 ;  /* 0x0000000003037221 */ /* 0x000fe20000010000 */
[----:B------:R-:W-:Y:S01]  /*d730*/  F2FP.PACK_AB R139, R188, R134 ;  /* 0x00000086bc8b723e */ /* 0x000fe200000000ff */
[----:B------:R-:W-:Y:S02]  /*d740*/  FADD.FTZ R0, R192, R2 ;  /* 0x00000002c0007221 */ /* 0x000fe40000010000 */
[----:B------:R-:W-:Y:S02]  /*d750*/  FADD.FTZ R3, R190, R3 ;  /* 0x00000003be037221 */ /* 0x000fe40000010000 */
[----:B------:R-:W-:Y:S02]  /*d760*/  FADD.FTZ R2, R189, R0 ;  /* 0x00000000bd027221 */ /* 0x000fe40000010000 */
[C---:B---3--:R-:W-:Y:S01]  /*d770*/  HMMA.16816.F32 R140, R136.reuse, R148, R4 ;  /* 0x00000094888c723c */ /* 0x048fe20000001804 */
[----:B------:R-:W2:Y:S02]  /*d780*/  LDSM.16.MT88.4 R4, [R221+0x5800] ;  /* 0x00580000dd04783b */ /* 0x000ea40000004200 */
[----:B------:R-:W-:Y:S01]  /*d790*/  FADD.FTZ R2, R135, R2 ;  /* 0x0000000287027221 */ /* 0x000fe20000010000 */
[----:B------:R-:W-:Y:S01]  /*d7a0*/  MOV R135, R133 ;  /* 0x0000008500877202 */ /* 0x000fe20000000f00 */
[----:B------:R-:W-:Y:S03]  /*d7b0*/  FADD.FTZ R0, R134, R3 ;  /* 0x0000000386007221 */ /* 0x000fe60000010000 */
[C---:B------:R-:W-:Y:S01]  /*d7c0*/  HMMA.16816.F32 R144, R136.reuse, R150, R8 ;  /* 0x000000968890723c */ /* 0x040fe20000001808 */
[----:B------:R-:W3:Y:S03]  /*d7d0*/  LDSM.16.MT88.4 R8, [R220+0x5800] ;  /* 0x00580000dc08783b */ /* 0x000ee60000004200 */
[----:B------:R-:W-:Y:S04]  /*d7e0*/  FADD.FTZ R0, R188, R0 ;  /* 0x00000000bc007221 */ /* 0x000fe80000010000 */
[C---:B-1----:R-:W-:Y:S01]  /*d7f0*/  HMMA.16816.F32 R148, R136.reuse, R152, R12 ;  /* 0x000000988894723c */ /* 0x042fe2000000180c */
[----:B------:R-:W1:Y:S07]  /*d800*/  LDSM.16.MT88.4 R12, [R217+0x8800] ;  /* 0x00880000d90c783b */ /* 0x000e6e0000004200 */
[C---:B------:R-:W-:Y:S01]  /*d810*/  HMMA.16816.F32 R152, R136.reuse, R154, R16 ;  /* 0x0000009a8898723c */ /* 0x040fe20000001810 */
[----:B------:R-:W4:Y:S07]  /*d820*/  LDSM.16.MT88.4 R16, [R218+0x8800] ;  /* 0x00880000da10783b */ /* 0x000f2e0000004200 */
[C---:B------:R-:W-:Y:S01]  /*d830*/  HMMA.16816.F32 R156, R136.reuse, R160, R20 ;  /* 0x000000a0889c723c */ /* 0x040fe20000001814 */
[----:B------:R-:W-:Y:S07]  /*d840*/  LDSM.16.MT88.4 R20, [R220+0x8800] ;  /* 0x00880000dc14783b */ /* 0x000fee0000004200 */
[C---:B------:R-:W-:Y:S01]  /*d850*/  HMMA.16816.F32 R160, R136.reuse, R162, R24 ;  /* 0x000000a288a0723c */ /* 0x040fe20000001818 */
[----:B------:R-:W-:Y:S07]  /*d860*/  LDSM.16.MT88.4 R24, [R217+0xb800] ;  /* 0x00b80000d918783b */ /* 0x000fee0000004200 */
[C---:B------:R-:W-:Y:S01]  /*d870*/  HMMA.16816.F32 R164, R136.reuse, R168, R28 ;  /* 0x000000a888a4723c */ /* 0x040fe2000000181c */
[----:B------:R-:W-:Y:S07]  /*d880*/  LDSM.16.MT88.4 R28, [R221+0xb800] ;  /* 0x00b80000dd1c783b */ /* 0x000fee0000004200 */
[C---:B------:R-:W-:Y:S01]  /*d890*/  HMMA.16816.F32 R168, R136.reuse, R170, R32 ;  /* 0x000000aa88a8723c */ /* 0x040fe20000001820 */
[----:B------:R-:W-:Y:S04]  /*d8a0*/  STL [R1+0x10], R2 ;  /* 0x0000100201007387 */ /* 0x000fe80000100800 */
[----:B------:R-:W-:Y:S03]  /*d8b0*/  STL [R1+0x14], R0 ;  /* 0x0000140001007387 */ /* 0x000fe60000100800 */
        /* <DEDUP_REMOVED lines=22> */
[C---:B------:R-:W-:Y:S08]  /*da20*/  HMMA.16816.F32 R112, R136.reuse, R10, R112 ;  /* 0x0000000a8870723c */ /* 0x040ff00000001870 */
[C---:B------:R-:W-:Y:S08]  /*da30*/  HMMA.16816.F32 R116, R136.reuse, R28, R116 ;  /* 0x0000001c8874723c */ /* 0x040ff00000001874 */
[C---:B------:R-:W-:Y:S08]  /*da40*/  HMMA.16816.F32 R120, R136.reuse, R30, R120 ;  /* 0x0000001e8878723c */ /* 0x040ff00000001878 */
[C---:B-1----:R-:W-:Y:S08]  /*da50*/  HMMA.16816.F32 R124, R136.reuse, R12, R124 ;  /* 0x0000000c887c723c */ /* 0x042ff0000000187c */
[----:B------:R-:W-:Y:S07]  /*da60*/  HMMA.16816.F32 R128, R136, R14, R128 ;  /* 0x0000000e8880723c */ /* 0x000fee0000001880 */
[----:B------:R-:W-:Y:S01]  /*da70*/  MOV R136, R132 ;  /* 0x0000008400887202 */ /* 0x000fe20000000f00 */
[----:B------:R-:W-:-:S05]  /*da80*/  @P0 BRA `(.L_x_2167) ;  /* 0xffffad9000000947 */ /* 0x000fca000383ffff */
.L_x_2166:
[----:B----4-:R-:W2:Y:S02]  /*da90*/  LDL R0, [R1+0x18] ;  /* 0x0000180001007983 */ /* 0x010ea40000100800 */
[----:B--2---:R-:W-:-:S13]  /*daa0*/  ISETP.GE.AND P0, PT, R252, R0, PT ;  /* 0x00000000fc00720c */ /* 0x004fda0003f06270 */
[----:B------:R-:W-:Y:S05]  /*dab0*/  @!P0 BRA `(.L_x_2168) ;  /* 0x00004f1000008947 */ /* 0x000fea0003800000 */
[----:B------:R-:W-:Y:S02]  /*dac0*/  MOV R135, R132 ;  /* 0x0000008400877202 */ /* 0x000fe40000000f00 */
[----:B------:R-:W-:Y:S02]  /*dad0*/  MOV R134, R133 ;  /* 0x0000008500867202 */ /* 0x000fe40000000f00 */
.L_x_2169:
[----:B-1----:R-:W2:Y:S01]  /*dae0*/  LDL R0, [R1+0xc] ;  /* 0x00000c0001007983 */ /* 0x002ea20000100800 */
[----:B------:R-:W-:Y:S04]  /*daf0*/  DEPBAR.LE SB0, 0x0 ;  /* 0x000080000000791a */ /* 0x000fe80000000000 */
[----:B------:R-:W3:Y:S01]  /*db00*/  LDL R14, [R1+0x34] ;  /* 0x00003400010e7983 */ /* 0x000ee20000100800 */
[----:B------:R-:W-:Y:S01]  /*db10*/  WARPSYNC 0xffffffff ;  /* 0xffffffff00007948 */ /* 0x000fe20003800000 */
[----:B------:R-:W-:Y:S02]  /*db20*/  IMAD.WIDE.U32 R12, R252, c[0x0][0x208], RZ ;  /* 0x00008200fc0c7a25 */ /* 0x000fe400078e00ff */
[----:B------:R-:W3:Y:S06]  /*db30*/  LDL.64 R2, [R1+0x28] ;  /* 0x0000280001027983 */ /* 0x000eec0000100a00 */
[----:B------:R-:W-:Y:S08]  /*db40*/  BAR.SYNC.DEFER_BLOCKING 0x0 ;  /* 0x0000000000007b1d */ /* 0x000ff00000010000 */
[----:B-----5:R-:W-:Y:S08]  /*db50*/  LDSM.16.M88.4 R48, [R223] ;  /* 0x00000000df30783b */ /* 0x020ff00000000200 */
[----:B------:R-:W1:Y:S08]  /*db60*/  LDSM.16.M88.4 R8, [R216] ;  /* 0x00000000d808783b */ /* 0x000e700000000200 */
[----:B------:R-:W4:Y:S08]  /*db70*/  LDSM.16.M88.4 R16, [R216+0x800] ;  /* 0x00080000d810783b */ /* 0x000f300000000200 */
[----:B------:R-:W2:Y:S08]  /*db80*/  LDSM.16.M88.4 R24, [R216+0x1000] ;  /* 0x00100000d818783b */ /* 0x000eb00000000200 */
[----:B------:R-:W2:Y:S08]  /*db90*/  LDSM.16.M88.4 R32, [R216+0x1800] ;  /* 0x00180000d820783b */ /* 0x000eb00000000200 */
[----:B------:R-:W2:Y:S01]  /*dba0*/  LDSM.16.M88.4 R40, [R216+0x2000] ;  /* 0x00200000d828783b */ /* 0x000ea20000000200 */
[C---:B-1----:R-:W-:Y:S07]  /*dbb0*/  HMMA.16816.F32 R4, R48.reuse, R8, RZ ;  /* 0x000000083004723c */ /* 0x042fee00000018ff */
[----:B------:R-:W1:Y:S01]  /*dbc0*/  LDSM.16.M88.4 R136, [R216+0x2800] ;  /* 0x00280000d888783b */ /* 0x000e620000000200 */
[C---:B------:R-:W-:Y:S07]  /*dbd0*/  HMMA.16816.F32 R8, R48.reuse, R10, RZ ;  /* 0x0000000a3008723c */ /* 0x040fee00000018ff */
[----:B------:R-:W-:Y:S08]  /*dbe0*/  LDSM.16.M88.4 R188, [R224] ;  /* 0x00000000e0bc783b */ /* 0x000ff00000000200 */
[----:B------:R-:W1:Y:S08]  /*dbf0*/  LDSM.16.M88.4 R192, [R227] ;  /* 0x00000000e3c0783b */ /* 0x000e700000000200 */
[----:B------:R-:W1:Y:S08]  /*dc00*/  LDSM.16.M88.4 R196, [R250] ;  /* 0x00000000fac4783b */ /* 0x000e700000000200 */
[----:B------:R-:W1:Y:S08]  /*dc10*/  LDSM.16.M88.4 R200, [R249] ;  /* 0x00000000f9c8783b */ /* 0x000e700000000200 */
[----:B------:R-:W1:Y:S08]  /*dc20*/  LDSM.16.M88.4 R204, [R248] ;  /* 0x00000000f8cc783b */ /* 0x000e700000000200 */
[----:B------:R-:W1:Y:S08]  /*dc30*/  LDSM.16.M88.4 R208, [R247] ;  /* 0x00000000f7d0783b */ /* 0x000e700000000200 */
[----:B------:R-:W1:Y:S01]  /*dc40*/  LDSM.16.M88.4 R212, [R246] ;  /* 0x00000000f6d4783b */ /* 0x000e620000000200 */
[C---:B--2---:R-:W-:Y:S02]  /*dc50*/  LOP3.LUT P4, RZ, R0.reuse, 0x2, RZ, 0xc0, !PT ;  /* 0x0000000200ff7812 */ /* 0x044fe4000788c0ff */
[----:B------:R-:W-:Y:S02]  /*dc60*/  LOP3.LUT P3, RZ, R0, 0x1, RZ, 0xc0, !PT ;  /* 0x0000000100ff7812 */ /* 0x000fe4000786c0ff */
[----:B------:R-:W-:Y:S05]  /*dc70*/  SHF.R.S32.HI R0, RZ, 0x1f, R252 ;  /* 0x0000001fff007819 */ /* 0x000fea00000114fc */
[----:B------:R-:W-:Y:S01]  /*dc80*/  IMAD R0, R0, c[0x0][0x208], RZ ;  /* 0x0000820000007a24 */ /* 0x000fe200078e02ff */
[----:B---3--:R-:W-:Y:S03]  /*dc90*/  MOV R3, R14 ;  /* 0x0000000e00037202 */ /* 0x008fe60000000f00 */
[----:B------:R-:W-:Y:S02]  /*dca0*/  IMAD R0, R252, c[0x0][0x20c], R0 ;  /* 0x00008300fc007a24 */ /* 0x000fe400078e0200 */
[----:B------:R-:W-:Y:S03]  /*dcb0*/  IMAD.WIDE.U32 R2, R12, 0x60, R2 ;  /* 0x000000600c027825 */ /* 0x000fe600078e0002 */
[----:B------:R-:W-:Y:S02]  /*dcc0*/  IADD3 R0, R13, R0, RZ ;  /* 0x000000000d007210 */ /* 0x000fe40007ffe0ff */
[C---:B----4-:R-:W-:Y:S03]  /*dcd0*/  HMMA.16816.F32 R12, R48.reuse, R16, RZ ;  /* 0x00000010300c723c */ /* 0x050fe600000018ff */
[----:B------:R-:W-:Y:S05]  /*dce0*/  IMAD R0, R0, 0x60, RZ ;  /* 0x0000006000007824 */ /* 0x000fea00078e02ff */
[C---:B------:R-:W-:Y:S01]  /*dcf0*/  HMMA.16816.F32 R16, R48.reuse, R18, RZ ;  /* 0x000000123010723c */ /* 0x040fe200000018ff */
[----:B------:R-:W-:Y:S03]  /*dd00*/  IADD3 R3, R3, R0, RZ ;  /* 0x0000000003037210 */ /* 0x000fe60007ffe0ff */
[C---:B------:R-:W-:Y:S02]  /*dd10*/  SHF.L.U32 R0, R2.reuse, 0x1, RZ ;  /* 0x0000000102007819 */ /* 0x040fe400000006ff */
[----:B------:R-:W-:Y:S02]  /*dd20*/  SHF.L.U64.HI R2, R2, 0x1, R3 ;  /* 0x0000000102027819 */ /* 0x000fe40000010203 */
[C---:B------:R-:W-:Y:S01]  /*dd30*/  HMMA.16816.F32 R20, R48.reuse, R24, RZ ;  /* 0x000000183014723c */ /* 0x040fe200000018ff */
[C---:B------:R-:W-:Y:S03]  /*dd40*/  IADD3 R132, P2, R0.reuse, c[0x0][0x1f8], RZ ;  /* 0x00007e0000847a10 */ /* 0x040fe60007f5e0ff */
[----:B------:R-:W-:Y:S02]  /*dd50*/  IADD3 R28, P1, R0, 0x80, RZ ;  /* 0x00000080001c7810 */ /* 0x000fe40007f3e0ff */
[----:B------:R-:W-:Y:S02]  /*dd60*/  IADD3.X R133, R2, c[0x0][0x1fc], RZ, P2, !PT ;  /* 0x00007f0002857a10 */ /* 0x000fe400017fe4ff */
[C---:B------:R-:W-:Y:S01]  /*dd70*/  HMMA.16816.F32 R24, R48.reuse, R26, RZ ;  /* 0x0000001a3018723c */ /* 0x040fe200000018ff */
[----:B------:R-:W-:Y:S02]  /*dd80*/  IADD3 R28, P0, R28, c[0x0][0x1f8], RZ ;  /* 0x00007e001c1c7a10 */ /* 0x000fe40007f1e0ff */
[----:B------:R-:W-:Y:S01]  /*dd90*/  @!PT LDS RZ, [RZ] ;  /* 0x00000000fffff984 */ /* 0x000fe20000000800 */
[----:B------:R-:W-:Y:S01]  /*dda0*/  @!PT LDS RZ, [RZ] ;  /* 0x00000000fffff984 */ /* 0x000fe20000000800 */
[----:B------:R-:W-:Y:S01]  /*ddb0*/  @!PT LDS RZ, [RZ] ;  /* 0x00000000fffff984 */ /* 0x000fe20000000800 */
[----:B------:R2:W-:Y:S01]  /*ddc0*/  LDGSTS.E.BYPASS.LTC128B.128 [R251+0x100], [R132.64], !P5 ;  /* 0x0010000084fb7fae */ /* 0x0005e2000e901d46 */
[----:B------:R-:W-:Y:S02]  /*ddd0*/  IADD3 R38, P2, R0, 0x100, RZ ;  /* 0x0000010000267810 */ /* 0x000fe40007f5e0ff */
[--C-:B------:R-:W-:Y:S02]  /*dde0*/  IADD3.X R29, RZ, c[0x0][0x1fc], R2.reuse, P0, P1 ;  /* 0x00007f00ff1d7a10 */ /* 0x100fe400007e2402 */
[----:B------:R-:W-:Y:S03]  /*ddf0*/  IADD3 R38, P0, R38, c[0x0][0x1f8], RZ ;  /* 0x00007e0026267a10 */ /* 0x000fe60007f1e0ff */
[----:B------:R3:W-:Y:S01]  /*de00*/  LDGSTS.E.BYPASS.LTC128B.128 [R251+0x3100], [R28.64], !P4 ;  /* 0x031000001cfb7fae */ /* 0x0007e2000e101d46 */
[--C-:B------:R-:W-:Y:S02]  /*de10*/  IADD3.X R39, RZ, c[0x0][0x1fc], R2.reuse, P0, P2 ;  /* 0x00007f00ff277a10 */ /* 0x100fe400007e4402 */
[----:B------:R-:W-:Y:S04]  /*de20*/  IADD3 R0, P1, R0, 0x180, RZ ;  /* 0x0000018000007810 */ /* 0x000fe80007f3e0ff */
[----:B------:R-:W-:Y:S01]  /*de30*/  IADD3 R36, P0, R0, c[0x0][0x1f8], RZ ;  /* 0x00007e0000247a10 */ /* 0x000fe20007f1e0ff */
[----:B------:R4:W-:Y:S01]  /*de40*/  LDGSTS.E.BYPASS.LTC128B.128 [R251+0x6100], [R38.64], !P3 ;  /* 0x0610000026fb7fae */ /* 0x0009e2000d901d46 */
[----:B------:R-:W-:Y:S02]  /*de50*/  MOV R0, c[0x0][0x208] ;  /* 0x0000820000007a02 */ /* 0x000fe40000000f00 */
[----:B------:R-:W-:Y:S02]  /*de60*/  IADD3.X R37, RZ, c[0x0][0x1fc], R2, P0, P1 ;  /* 0x00007f00ff257a10 */ /* 0x000fe400007e2402 */
[----:B------:R-:W-:Y:S03]  /*de70*/  SHF.L.U32 R3, R0, 0x6, RZ ;  /* 0x0000000600037819 */ /* 0x000fe600000006ff */
[----:B------:R4:W-:Y:S01]  /*de80*/  LDGSTS.E.BYPASS.LTC128B.128 [R251+0x9100], [R36.64], !P6 ;  /* 0x0910000024fb7fae */ /* 0x0009e2000f101d46 */
[----:B------:R-:W-:Y:S04]  /*de90*/  IADD3 R2, P1, R132, R3, RZ ;  /* 0x0000000384027210 */ /* 0x000fe80007f3e0ff */
[----:B--2---:R-:W-:Y:S01]  /*dea0*/  IADD3 R132, P0, R3, R2, RZ ;  /* 0x0000000203847210 */ /* 0x004fe20007f1e0ff */
[C---:B---3--:R-:W-:Y:S08]  /*deb0*/  HMMA.16816.F32 R28, R48.reuse, R32, RZ ;  /* 0x00000020301c723c */ /* 0x048ff000000018ff */
[C---:B------:R-:W-:Y:S08]  /*dec0*/  HMMA.16816.F32 R32, R48.reuse, R34, RZ ;  /* 0x000000223020723c */ /* 0x040ff000000018ff */
[C---:B----4-:R-:W-:Y:S08]  /*ded0*/  HMMA.16816.F32 R36, R48.reuse, R40, RZ ;  /* 0x000000283024723c */ /* 0x050ff000000018ff */
[C---:B------:R-:W-:Y:S08]  /*dee0*/  HMMA.16816.F32 R40, R48.reuse, R42, RZ ;  /* 0x0000002a3028723c */ /* 0x040ff000000018ff */
[C---:B-1----:R-:W-:Y:S07]  /*def0*/  HMMA.16816.F32 R44, R48.reuse, R136, RZ ;  /* 0x00000088302c723c */ /* 0x042fee00000018ff */
[----:B------:R-:W-:Y:S01]  /*df00*/  MOV R137, 0x6 ;  /* 0x0000000600897802 */ /* 0x000fe20000000f00 */
[----:B------:R-:W-:Y:S04]  /*df10*/  HMMA.16816.F32 R48, R48, R138, RZ ;  /* 0x0000008a3030723c */ /* 0x000fe800000018ff */
[----:B------:R-:W-:Y:S04]  /*df20*/  SHF.L.U64.HI R0, R0, R137, c[0x0][0x20c] ;  /* 0x0000830000007619 */ /* 0x000fe80000010289 */
[C---:B------:R-:W-:Y:S05]  /*df30*/  HMMA.16816.F32 R4, R188.reuse, R192, R4 ;  /* 0x000000c0bc04723c */ /* 0x040fea0000001804 */
[----:B------:R-:W-:Y:S03]  /*df40*/  IADD3.X R3, R133, R0, RZ, P1, !PT ;  /* 0x0000000085037210 */ /* 0x000fe60000ffe4ff */
[C---:B------:R-:W-:Y:S02]  /*df50*/  HMMA.16816.F32 R8, R188.reuse, R194, R8 ;  /* 0x000000c2bc08723c */ /* 0x040fe40000001808 */
[----:B------:R1:W-:Y:S02]  /*df60*/  LDGSTS.E.BYPASS.LTC128B.128 [R251+0x1100], [R2.64], !P5 ;  /* 0x0110000002fb7fae */ /* 0x0003e4000e901d46 */
[----:B------:R-:W-:Y:S04]  /*df70*/  IADD3.X R133, R0, R3, RZ, P0, !PT ;  /* 0x0000000300857210 */ /* 0x000fe800007fe4ff */
[C---:B------:R-:W-:Y:S02]  /*df80*/  HMMA.16816.F32 R12, R188.reuse, R196, R12 ;  /* 0x000000c4bc0c723c */ /* 0x040fe4000000180c */
[----:B------:R1:W-:Y:S06]  /*df90*/  LDGSTS.E.BYPASS.LTC128B.128 [R251+0x4100], [R2.64+0x80], !P4 ;  /* 0x0410008002fb7fae */ /* 0x0003ec000e101d46 */
[C---:B------:R-:W-:Y:S02]  /*dfa0*/  HMMA.16816.F32 R16, R188.reuse, R198, R16 ;  /* 0x000000c6bc10723c */ /* 0x040fe40000001810 */
[----:B------:R1:W-:Y:S06]  /*dfb0*/  LDGSTS.E.BYPASS.LTC128B.128 [R251+0x7100], [R2.64+0x100], !P3 ;  /* 0x0710010002fb7fae */ /* 0x0003ec000d901d46 */
[C---:B------:R-:W-:Y:S02]  /*dfc0*/  HMMA.16816.F32 R20, R188.reuse, R200, R20 ;  /* 0x000000c8bc14723c */ /* 0x040fe40000001814 */
[----:B------:R1:W-:Y:S06]  /*dfd0*/  LDGSTS.E.BYPASS.LTC128B.128 [R251+0xa100], [R2.64+0x180], !P6 ;  /* 0x0a10018002fb7fae */ /* 0x0003ec000f101d46 */
[C---:B------:R-:W-:Y:S02]  /*dfe0*/  HMMA.16816.F32 R24, R188.reuse, R202, R24 ;  /* 0x000000cabc18723c */ /* 0x040fe40000001818 */
[----:B------:R2:W-:Y:S06]  /*dff0*/  LDGSTS.E.BYPASS.LTC128B.128 [R251+0x2100], [R132.64], !P5 ;  /* 0x0210000084fb7fae */ /* 0x0005ec000e901d46 */
[C---:B------:R-:W-:Y:S02]  /*e000*/  HMMA.16816.F32 R28, R188.reuse, R204, R28 ;  /* 0x000000ccbc1c723c */ /* 0x040fe4000000181c */
[----:B------:R2:W-:Y:S06]  /*e010*/  LDGSTS.E.BYPASS.LTC128B.128 [R251+0x5100], [R132.64+0x80], !P4 ;  /* 0x0510008084fb7fae */ /* 0x0005ec000e101d46 */
[C---:B------:R-:W-:Y:S02]  /*e020*/  HMMA.16816.F32 R32, R188.reuse, R206, R32 ;  /* 0x000000cebc20723c */ /* 0x040fe40000001820 */
[----:B------:R2:W-:Y:S06]  /*e030*/  LDGSTS.E.BYPASS.LTC128B.128 [R251+0x8100], [R132.64+0x100], !P3 ;  /* 0x0810010084fb7fae */ /* 0x0005ec000d901d46 */
[C---:B------:R-:W-:Y:S02]  /*e040*/  HMMA.16816.F32 R36, R188.reuse, R208, R36 ;  /* 0x000000d0bc24723c */ /* 0x040fe40000001824 */
[----:B------:R2:W-:Y:S06]  /*e050*/  LDGSTS.E.BYPASS.LTC128B.128 [R251+0xb100], [R132.64+0x180], !P6 ;  /* 0x0b10018084fb7fae */ /* 0x0005ec000f101d46 */
[C---:B------:R-:W-:Y:S02]  /*e060*/  HMMA.16816.F32 R40, R188.reuse, R210, R40 ;  /* 0x000000d2bc28723c */ /* 0x040fe40000001828 */
[----:B------:R-:W-:Y:S06]  /*e070*/  LDSM.16.M88.4 R136, [R226] ;  /* 0x00000000e288783b */ /* 0x000fec0000000200 */
[C---:B------:R-:W-:Y:S02]  /*e080*/  HMMA.16816.F32 R44, R188.reuse, R212, R44 ;  /* 0x000000d4bc2c723c */ /* 0x040fe4000000182c */
[----:B------:R-:W3:Y:S06]  /*e090*/  LDSM.16.M88.4 R192, [R222] ;  /* 0x00000000dec0783b */ /* 0x000eec0000000200 */
[----:B------:R-:W-:Y:S02]  /*e0a0*/  HMMA.16816.F32 R48, R188, R214, R48 ;  /* 0x000000d6bc30723c */ /* 0x000fe40000001830 */
[----:B------:R-:W4:Y:S08]  /*e0b0*/  LDSM.16.M88.4 R196, [R222+0x800] ;  /* 0x00080000dec4783b */ /* 0x000f300000000200 */
[----:B------:R-:W1:Y:S08]  /*e0c0*/  LDSM.16.M88.4 R200, [R222+0x1000] ;  /* 0x00100000dec8783b */ /* 0x000e700000000200 */
[----:B------:R-:W0:Y:S08]  /*e0d0*/  LDGDEPBAR ;  /* 0x00000000000079af */ /* 0x000e300000000000 */
[----:B------:R-:W1:Y:S01]  /*e0e0*/  LDSM.16.M88.4 R204, [R222+0x1800] ;  /* 0x00180000decc783b */ /* 0x000e620000000200 */
[C---:B---3--:R-:W-:Y:S07]  /*e0f0*/  HMMA.16816.F32 R4, R136.reuse, R192, R4 ;  /* 0x000000c08804723c */ /* 0x048fee0000001804 */
[----:B------:R-:W3:Y:S01]  /*e100*/  LDSM.16.M88.4 R188, [R222+0x2000] ;  /* 0x00200000debc783b */ /* 0x000ee20000000200 */
[C---:B------:R-:W-:Y:S07]  /*e110*/  HMMA.16816.F32 R8, R136.reuse, R194, R8 ;  /* 0x000000c28808723c */ /* 0x040fee0000001808 */
[----:B------:R-:W2:Y:S01]  /*e120*/  LDSM.16.M88.4 R208, [R222+0x2800] ;  /* 0x00280000ded0783b */ /* 0x000ea20000000200 */
[C---:B----4-:R-:W-:Y:S07]  /*e130*/  HMMA.16816.F32 R12, R136.reuse, R196, R12 ;  /* 0x000000c4880c723c */ /* 0x050fee000000180c */
[----:B------:R-:W-:Y:S01]  /*e140*/  LDSM.16.M88.4 R192, [R219] ;  /* 0x00000000dbc0783b */ /* 0x000fe20000000200 */
[C---:B------:R-:W-:Y:S07]  /*e150*/  HMMA.16816.F32 R16, R136.reuse, R198, R16 ;  /* 0x000000c68810723c */ /* 0x040fee0000001810 */
[----:B------:R-:W-:Y:S01]  /*e160*/  LDSM.16.M88.4 R196, [R219+0x800] ;  /* 0x00080000dbc4783b */ /* 0x000fe20000000200 */
[C---:B-1----:R-:W-:Y:S08]  /*e170*/  HMMA.16816.F32 R20, R136.reuse, R200, R20 ;  /* 0x000000c88814723c */ /* 0x042ff00000001814 */
[C---:B------:R-:W-:Y:S01]  /*e180*/  HMMA.16816.F32 R24, R136.reuse, R202, R24 ;  /* 0x000000ca8818723c */ /* 0x040fe20000001818 */
[----:B------:R-:W-:Y:S07]  /*e190*/  LDSM.16.M88.4 R200, [R219+0x1000] ;  /* 0x00100000dbc8783b */ /* 0x000fee0000000200 */
[C---:B------:R-:W-:Y:S08]  /*e1a0*/  HMMA.16816.F32 R28, R136.reuse, R204, R28 ;  /* 0x000000cc881c723c */ /* 0x040ff0000000181c */
[C---:B------:R-:W-:Y:S01]  /*e1b0*/  HMMA.16816.F32 R32, R136.reuse, R206, R32 ;  /* 0x000000ce8820723c */ /* 0x040fe20000001820 */
[----:B------:R-:W-:Y:S07]  /*e1c0*/  LDSM.16.M88.4 R204, [R219+0x1800] ;  /* 0x00180000dbcc783b */ /* 0x000fee0000000200 */
[C---:B---3--:R-:W-:Y:S08]  /*e1d0*/  HMMA.16816.F32 R36, R136.reuse, R188, R36 ;  /* 0x000000bc8824723c */ /* 0x048ff00000001824 */
[C---:B------:R-:W-:Y:S01]  /*e1e0*/  HMMA.16816.F32 R40, R136.reuse, R190, R40 ;  /* 0x000000be8828723c */ /* 0x040fe20000001828 */
[----:B------:R-:W1:Y:S07]  /*e1f0*/  LDSM.16.M88.4 R188, [R225] ;  /* 0x00000000e1bc783b */ /* 0x000e6e0000000200 */
[C---:B--2---:R-:W-:Y:S08]  /*e200*/  HMMA.16816.F32 R44, R136.reuse, R208, R44 ;  /* 0x000000d0882c723c */ /* 0x044ff0000000182c */
        /* <DEDUP_REMOVED lines=160> */
[----:B------:R-:W-:Y:S07]  /*ec10*/  LDSM.16.M88.4 R196, [R223+0xc000] ;  /* 0x00c00000dfc4783b */ /* 0x000fee0000000200 */
[C---:B------:R-:W-:Y:S08]  /*ec20*/  HMMA.16816.F32 R20, R188.reuse, R200, R20 ;  /* 0x000000c8bc14723c */ /* 0x040ff00000001814 */
        /* <DEDUP_REMOVED lines=101> */
[----:B------:R-:W-:Y:S01]  /*f280*/  MUFU.TANH R197, R13 ;  /* 0x0000000d00c57308 */ /* 0x000fe20000002400 */
[----:B----4-:R-:W-:Y:S09]  /*f290*/  FMNMX.FTZ R2, R192, R2, !PT ;  /* 0x00000002c0027209 */ /* 0x010ff20007810000 */
[----:B------:R-:W3:Y:S01]  /*f2a0*/  MUFU.TANH R196, R12 ;  /* 0x0000000c00c47308 */ /* 0x000ee20000002400 */
[C---:B--2---:R-:W-:Y:S01]  /*f2b0*/  HMMA.16816.F32 R20, R200.reuse, R4, R20 ;  /* 0x00000004c814723c */ /* 0x044fe20000001814 */
[----:B-1----:R-:W1:Y:S02]  /*f2c0*/  LDSM.16.M88.4 R8, [R219+0xa800] ;  /* 0x00a80000db08783b */ /* 0x002e640000000200 */
[----:B------:R-:W-:Y:S06]  /*f2d0*/  FMNMX.FTZ R2, R193, R2, !PT ;  /* 0x00000002c1027209 */ /* 0x000fec0007810000 */
[----:B------:R-:W2:Y:S01]  /*f2e0*/  MUFU.TANH R198, R14 ;  /* 0x0000000e00c67308 */ /* 0x000ea20000002400 */
[C---:B------:R-:W-:Y:S01]  /*f2f0*/  HMMA.16816.F32 R24, R200.reuse, R6, R24 ;  /* 0x00000006c818723c */ /* 0x040fe20000001818 */
[----:B------:R-:W4:Y:S08]  /*f300*/  LDSM.16.M88.4 R4, [R219+0xb000] ;  /* 0x00b00000db04783b */ /* 0x000f300000000200 */
[----:B------:R-:W1:Y:S03]  /*f310*/  MUFU.TANH R204, R16 ;  /* 0x0000001000cc7308 */ /* 0x000e660000002400 */
[----:B---3--:R-:W-:Y:S02]  /*f320*/  FMNMX.FTZ R0, R196, R0, !PT ;  /* 0x00000000c4007209 */ /* 0x008fe40007810000 */
[----:B------:R-:W-:Y:S02]  /*f330*/  FMUL.FTZ R22, R22, c[0x0][0x320] ;  /* 0x0000c80016167a20 */ /* 0x000fe40000410000 */
[----:B------:R-:W-:Y:S01]  /*f340*/  FMNMX.FTZ R0, R197, R0, !PT ;  /* 0x00000000c5007209 */ /* 0x000fe20007810000 */
[----:B------:R-:W-:Y:S02]  /*f350*/  FMUL.FTZ R23, R23, c[0x0][0x320] ;  /* 0x0000c80017177a20 */ /* 0x000fe40000410000 */
[----:B------:R-:W3:Y:S01]  /*f360*/  MUFU.TANH R199, R15 ;  /* 0x0000000f00c77308 */ /* 0x000ee20000002400 */
[----:B------:R-:W-:Y:S02]  /*f370*/  FMUL.FTZ R20, R20, c[0x0][0x320] ;  /* 0x0000c80014147a20 */ /* 0x000fe40000410000 */
[----:B------:R-:W-:Y:S01]  /*f380*/  FMUL.FTZ R21, R21, c[0x0][0x320] ;  /* 0x0000c80015157a20 */ /* 0x000fe20000410000 */
[----:B--2---:R-:W-:Y:S01]  /*f390*/  FMNMX.FTZ R2, R198, R2, !PT ;  /* 0x00000002c6027209 */ /* 0x004fe20007810000 */
[----:B------:R-:W-:Y:S02]  /*f3a0*/  FMUL.FTZ R26, R26, c[0x0][0x320] ;  /* 0x0000c8001a1a7a20 */ /* 0x000fe40000410000 */
[----:B------:R-:W-:Y:S02]  /*f3b0*/  FMUL.FTZ R27, R27, c[0x0][0x320] ;  /* 0x0000c8001b1b7a20 */ /* 0x000fe40000410000 */
[----:B------:R-:W-:Y:S01]  /*f3c0*/  FMUL.FTZ R24, R24, c[0x0][0x320] ;  /* 0x0000c80018187a20 */ /* 0x000fe20000410000 */
[----:B------:R-:W-:Y:S01]  /*f3d0*/  MUFU.TANH R214, R22 ;  /* 0x0000001600d67308 */ /* 0x000fe20000002400 */
[----:B------:R-:W-:Y:S01]  /*f3e0*/  FMUL.FTZ R25, R25, c[0x0][0x320] ;  /* 0x0000c80019197a20 */ /* 0x000fe20000410000 */
[----:B-1----:R-:W-:Y:S01]  /*f3f0*/  FMNMX.FTZ R0, R204, R0, !PT ;  /* 0x00000000cc007209 */ /* 0x002fe20007810000 */
[C---:B------:R-:W-:Y:S07]  /*f400*/  HMMA.16816.F32 R28, R200.reuse, R8, R28 ;  /* 0x00000008c81c723c */ /* 0x040fee000000181c */
[----:B------:R-:W-:Y:S01]  /*f410*/  MUFU.TANH R215, R23 ;  /* 0x0000001700d77308 */ /* 0x000fe20000002400 */
[C---:B------:R-:W-:Y:S01]  /*f420*/  HMMA.16816.F32 R32, R200.reuse, R10, R32 ;  /* 0x0000000ac820723c */ /* 0x040fe20000001820 */
[----:B------:R-:W1:Y:S01]  /*f430*/  LDSM.16.M88.4 R8, [R219+0xb800] ;  /* 0x00b80000db08783b */ /* 0x000e620000000200 */
[----:B------:R-:W-:Y:S04]  /*f440*/  DEPBAR.LE SB0, 0x0 ;  /* 0x000080000000791a */ /* 0x000fe80000000000 */
[----:B---3--:R-:W-:Y:S02]  /*f450*/  FMNMX.FTZ R2, R199, R2, !PT ;  /* 0x00000002c7027209 */ /* 0x008fe40007810000 */
[C---:B----4-:R-:W-:Y:S01]  /*f460*/  HMMA.16816.F32 R36, R200.reuse, R4, R36 ;  /* 0x00000004c824723c */ /* 0x050fe20000001824 */
[----:B------:R-:W2:Y:S01]  /*f470*/  LDL R5, [R1+0x30] ;  /* 0x0000300001057983 */ /* 0x000ea20000100800 */
[----:B------:R-:W3:Y:S03]  /*f480*/  MUFU.TANH R205, R17 ;  /* 0x0000001100cd7308 */ /* 0x000ee60000002400 */
[----:B------:R-:W-:Y:S03]  /*f490*/  BAR.SYNC.DEFER_BLOCKING 0x0 ;  /* 0x0000000000007b1d */ /* 0x000fe60000010000 */
[C---:B------:R-:W-:Y:S04]  /*f4a0*/  HMMA.16816.F32 R40, R200.reuse, R6, R40 ;  /* 0x00000006c828723c */ /* 0x040fe80000001828 */
[----:B------:R-:W-:Y:S02]  /*f4b0*/  FMUL.FTZ R28, R28, c[0x0][0x320] ;  /* 0x0000c8001c1c7a20 */ /* 0x000fe40000410000 */
[----:B------:R-:W-:Y:S02]  /*f4c0*/  FMUL.FTZ R29, R29, c[0x0][0x320] ;  /* 0x0000c8001d1d7a20 */ /* 0x000fe40000410000 */
[----:B------:R-:W-:Y:S04]  /*f4d0*/  FMUL.FTZ R30, R30, c[0x0][0x320] ;  /* 0x0000c8001e1e7a20 */ /* 0x000fe80000410000 */
[----:B------:R-:W-:Y:S02]  /*f4e0*/  FMUL.FTZ R31, R31, c[0x0][0x320] ;  /* 0x0000c8001f1f7a20 */ /* 0x000fe40000410000 */
[----:B------:R-:W-:Y:S02]  /*f4f0*/  FMUL.FTZ R32, R32, c[0x0][0x320] ;  /* 0x0000c80020207a20 */ /* 0x000fe40000410000 */
[----:B------:R-:W-:Y:S02]  /*f500*/  FMUL.FTZ R38, R38, c[0x0][0x320] ;  /* 0x0000c80026267a20 */ /* 0x000fe40000410000 */
[----:B------:R-:W-:Y:S01]  /*f510*/  FMUL.FTZ R39, R39, c[0x0][0x320] ;  /* 0x0000c80027277a20 */ /* 0x000fe20000410000 */
[----:B---3--:R-:W-:Y:S01]  /*f520*/  FMNMX.FTZ R0, R205, R0, !PT ;  /* 0x00000000cd007209 */ /* 0x008fe20007810000 */
[----:B------:R-:W-:Y:S01]  /*f530*/  FMUL.FTZ R34, R34, c[0x0][0x320] ;  /* 0x0000c80022227a20 */ /* 0x000fe20000410000 */
[----:B------:R-:W3:Y:S01]  /*f540*/  LDL R6, [R1+0x18] ;  /* 0x0000180001067983 */ /* 0x000ee20000100800 */
[----:B------:R-:W4:Y:S01]  /*f550*/  MUFU.TANH R138, R28 ;  /* 0x0000001c008a7308 */ /* 0x000f220000002400 */
[----:B------:R-:W-:Y:S01]  /*f560*/  FMUL.FTZ R36, R36, c[0x0][0x320] ;  /* 0x0000c80024247a20 */ /* 0x000fe20000410000 */
[C---:B-1----:R-:W-:Y:S03]  /*f570*/  HMMA.16816.F32 R44, R200.reuse, R8, R44 ;  /* 0x00000008c82c723c */ /* 0x042fe6000000182c */
[----:B------:R-:W-:Y:S02]  /*f580*/  FMUL.FTZ R37, R37, c[0x0][0x320] ;  /* 0x0000c80025257a20 */ /* 0x000fe40000410000 */
[----:B------:R-:W-:Y:S03]  /*f590*/  FMUL.FTZ R40, R40, c[0x0][0x320] ;  /* 0x0000c80028287a20 */ /* 0x000fe60000410000 */
[----:B------:R-:W-:Y:S01]  /*f5a0*/  MUFU.TANH R132, R29 ;  /* 0x0000001d00847308 */ /* 0x000fe20000002400 */
[----:B------:R-:W-:Y:S01]  /*f5b0*/  HMMA.16816.F32 R48, R200, R10, R48 ;  /* 0x0000000ac830723c */ /* 0x000fe20000001830 */
[----:B------:R-:W2:Y:S02]  /*f5c0*/  LDL.64 R10, [R1+0x20] ;  /* 0x00002000010a7983 */ /* 0x000ea40000100a00 */
[----:B------:R-:W-:Y:S02]  /*f5d0*/  FMUL.FTZ R33, R33, c[0x0][0x320] ;  /* 0x0000c80021217a20 */ /* 0x000fe40000410000 */
[----:B------:R-:W-:Y:S02]  /*f5e0*/  FMUL.FTZ R35, R35, c[0x0][0x320] ;  /* 0x0000c80023237a20 */ /* 0x000fe40000410000 */
[----:B------:R-:W-:Y:S02]  /*f5f0*/  FMUL.FTZ R42, R42, c[0x0][0x320] ;  /* 0x0000c8002a2a7a20 */ /* 0x000fe40000410000 */
[----:B------:R-:W1:Y:S03]  /*f600*/  MUFU.TANH R206, R18 ;  /* 0x0000001200ce7308 */ /* 0x000e660000002400 */
[----:B------:R-:W-:Y:S01]  /*f610*/  FMUL.FTZ R41, R41, c[0x0][0x320] ;  /* 0x0000c80029297a20 */ /* 0x000fe20000410000 */
[----:B----4-:R-:W-:Y:S01]  /*f620*/  MOV R202, R138 ;  /* 0x0000008a00ca7202 */ /* 0x010fe20000000f00 */
[----:B------:R-:W-:Y:S02]  /*f630*/  FMUL.FTZ R43, R43, c[0x0][0x320] ;  /* 0x0000c8002b2b7a20 */ /* 0x000fe40000410000 */
[----:B------:R-:W-:Y:S02]  /*f640*/  FMUL.FTZ R44, R44, c[0x0][0x320] ;  /* 0x0000c8002c2c7a20 */ /* 0x000fe40000410000 */
[----:B------:R-:W-:Y:S01]  /*f650*/  FMUL.FTZ R45, R45, c[0x0][0x320] ;  /* 0x0000c8002d2d7a20 */ /* 0x000fe20000410000 */
[----:B------:R-:W4:Y:S01]  /*f660*/  MUFU.TANH R208, R20 ;  /* 0x0000001400d07308 */ /* 0x000f220000002400 */
[----:B------:R-:W-:Y:S02]  /*f670*/  FMUL.FTZ R46, R46, c[0x0][0x320] ;  /* 0x0000c8002e2e7a20 */ /* 0x000fe40000410000 */
[----:B------:R-:W-:Y:S02]  /*f680*/  FMUL.FTZ R47, R47, c[0x0][0x320] ;  /* 0x0000c8002f2f7a20 */ /* 0x000fe40000410000 */
[----:B------:R-:W-:Y:S02]  /*f690*/  FMUL.FTZ R50, R50, c[0x0][0x320] ;  /* 0x0000c80032327a20 */ /* 0x000fe40000410000 */
[----:B------:R-:W-:Y:S02]  /*f6a0*/  FMUL.FTZ R49, R49, c[0x0][0x320] ;  /* 0x0000c80031317a20 */ /* 0x000fe40000410000 */
[----:B------:R-:W-:Y:S01]  /*f6b0*/  FMUL.FTZ R48, R48, c[0x0][0x320] ;  /* 0x0000c80030307a20 */ /* 0x000fe20000410000 */
[----:B------:R-:W4:Y:S01]  /*f6c0*/  MUFU.TANH R209, R21 ;  /* 0x0000001500d17308 */ /* 0x000f220000002400 */
[----:B-1----:R-:W-:Y:S09]  /*f6d0*/  FMNMX.FTZ R2, R206, R2, !PT ;  /* 0x00000002ce027209 */ /* 0x002ff20007810000 */
[----:B------:R-:W1:Y:S01]  /*f6e0*/  MUFU.TANH R207, R19 ;  /* 0x0000001300cf7308 */ /* 0x000e620000002400 */
[----:B----4-:R-:W-:Y:S09]  /*f6f0*/  FMNMX.FTZ R0, R208, R0, !PT ;  /* 0x00000000d0007209 */ /* 0x010ff20007810000 */
[----:B------:R-:W4:Y:S01]  /*f700*/  MUFU.TANH R213, R24 ;  /* 0x0000001800d57308 */ /* 0x000f220000002400 */
[----:B------:R-:W-:Y:S09]  /*f710*/  FMNMX.FTZ R0, R209, R0, !PT ;  /* 0x00000000d1007209 */ /* 0x000ff20007810000 */
[----:B------:R-:W4:Y:S01]  /*f720*/  MUFU.TANH R136, R33 ;  /* 0x0000002100887308 */ /* 0x000f220000002400 */
[----:B-1----:R-:W-:Y:S04]  /*f730*/  FMNMX.FTZ R2, R207, R2, !PT ;  /* 0x00000002cf027209 */ /* 0x002fe80007810000 */
[----:B------:R-:W-:Y:S05]  /*f740*/  FMNMX.FTZ R2, R214, R2, !PT ;  /* 0x00000002d6027209 */ /* 0x000fea0007810000 */
[----:B------:R-:W1:Y:S01]  /*f750*/  MUFU.TANH R12, R26 ;  /* 0x0000001a000c7308 */ /* 0x000e620000002400 */
[----:B------:R-:W-:Y:S02]  /*f760*/  FMNMX.FTZ R2, R215, R2, !PT ;  /* 0x00000002d7027209 */ /* 0x000fe40007810000 */
[----:B----4-:R-:W-:Y:S07]  /*f770*/  FMNMX.FTZ R0, R213, R0, !PT ;  /* 0x00000000d5007209 */ /* 0x010fee0007810000 */
[----:B------:R-:W4:Y:S01]  /*f780*/  MUFU.TANH R212, R25 ;  /* 0x0000001900d47308 */ /* 0x000f220000002400 */
[----:B------:R-:W-:Y:S02]  /*f790*/  MOV R201, R136 ;  /* 0x0000008800c97202 */ /* 0x000fe40000000f00 */
[----:B------:R-:W-:Y:S07]  /*f7a0*/  MOV R33, R132 ;  /* 0x0000008400217202 */ /* 0x000fee0000000f00 */
[----:B------:R-:W4:Y:S01]  /*f7b0*/  MUFU.TANH R210, R27 ;  /* 0x0000001b00d27308 */ /* 0x000f220000002400 */
[----:B-1----:R-:W-:Y:S04]  /*f7c0*/  MOV R203, R12 ;  /* 0x0000000c00cb7202 */ /* 0x002fe80000000f00 */
[----:B------:R-:W-:Y:S05]  /*f7d0*/  FMNMX.FTZ R2, R203, R2, !PT ;  /* 0x00000002cb027209 */ /* 0x000fea0007810000 */
[----:B------:R-:W1:Y:S01]  /*f7e0*/  MUFU.TANH R137, R32 ;  /* 0x0000002000897308 */ /* 0x000e620000002400 */
[----:B----4-:R-:W-:Y:S04]  /*f7f0*/  FMNMX.FTZ R0, R212, R0, !PT ;  /* 0x00000000d4007209 */ /* 0x010fe80007810000 */
[----:B------:R-:W-:Y:S05]  /*f800*/  FMNMX.FTZ R0, R202, R0, !PT ;  /* 0x00000000ca007209 */ /* 0x000fea0007810000 */
[----:B------:R1:W-:Y:S01]  /*f810*/  MUFU.TANH R17, R35 ;  /* 0x0000002300117308 */ /* 0x0003e20000002400 */
[----:B------:R-:W-:Y:S02]  /*f820*/  FMNMX.FTZ R0, R33, R0, !PT ;  /* 0x0000000021007209 */ /* 0x000fe40007810000 */
[----:B------:R-:W-:Y:S07]  /*f830*/  FMNMX.FTZ R2, R210, R2, !PT ;  /* 0x00000002d2027209 */ /* 0x000fee0007810000 */
[----:B------:R-:W4:Y:S10]  /*f840*/  MUFU.TANH R18, R30 ;  /* 0x0000001e00127308 */ /* 0x000f340000002400 */
[----:B------:R-:W4:Y:S01]  /*f850*/  MUFU.TANH R211, R31 ;  /* 0x0000001f00d37308 */ /* 0x000f220000002400 */
[----:B-1----:R-:W-:Y:S04]  /*f860*/  MOV R35, R137 ;  /* 0x0000008900237202 */ /* 0x002fe80000000f00 */
[----:B------:R-:W-:Y:S05]  /*f870*/  FMNMX.FTZ R0, R35, R0, !PT ;  /* 0x0000000023007209 */ /* 0x000fea0007810000 */
[----:B------:R-:W1:Y:S01]  /*f880*/  MUFU.TANH R139, R34 ;  /* 0x00000022008b7308 */ /* 0x000e620000002400 */
[----:B------:R-:W-:Y:S02]  /*f890*/  FMNMX.FTZ R0, R201, R0, !PT ;  /* 0x00000000c9007209 */ /* 0x000fe40007810000 */
[----:B----4-:R-:W-:Y:S07]  /*f8a0*/  FMNMX.FTZ R2, R18, R2, !PT ;  /* 0x0000000212027209 */ /* 0x010fee0007810000 */
[----:B------:R-:W4:Y:S01]  /*f8b0*/  MUFU.TANH R16, R36 ;  /* 0x0000002400107308 */ /* 0x000f220000002400 */
[----:B------:R-:W-:Y:S09]  /*f8c0*/  FMNMX.FTZ R2, R211, R2, !PT ;  /* 0x00000002d3027209 */ /* 0x000ff20007810000 */
[----:B------:R-:W-:Y:S01]  /*f8d0*/  MUFU.TANH R24, R37 ;  /* 0x0000002500187308 */ /* 0x000fe20000002400 */
[----:B-1----:R-:W-:Y:S02]  /*f8e0*/  MOV R200, R139 ;  /* 0x0000008b00c87202 */ /* 0x002fe40000000f00 */
[----:B------:R-:W-:Y:S02]  /*f8f0*/  MOV R139, 0x6 ;  /* 0x00000006008b7802 */ /* 0x000fe40000000f00 */
[----:B------:R-:W-:Y:S05]  /*f900*/  FMNMX.FTZ R2, R200, R2, !PT ;  /* 0x00000002c8027209 */ /* 0x000fea0007810000 */
[----:B------:R-:W1:Y:S01]  /*f910*/  MUFU.TANH R3, R42 ;  /* 0x0000002a00037308 */ /* 0x000e620000002400 */
[----:B----4-:R-:W-:Y:S09]  /*f920*/  FMNMX.FTZ R0, R16, R0, !PT ;  /* 0x0000000010007209 */ /* 0x010ff20007810000 */
[----:B------:R1:W-:Y:S10]  /*f930*/  MUFU.TANH R136, R50 ;  /* 0x0000003200887308 */ /* 0x0003f40000002400 */
[----:B------:R-:W4:Y:S10]  /*f940*/  MUFU.TANH R25, R40 ;  /* 0x0000002800197308 */ /* 0x000f340000002400 */
[----:B------:R-:W4:Y:S01]  /*f950*/  MUFU.TANH R27, R38 ;  /* 0x00000026001b7308 */ /* 0x000f220000002400 */
[----:B-1----:R-:W-:Y:S02]  /*f960*/  MOV R50, R3 ;  /* 0x0000000300327202 */ /* 0x002fe40000000f00 */
[----:B------:R-:W-:Y:S02]  /*f970*/  FMNMX.FTZ R3, R17, R2, !PT ;  /* 0x0000000211037209 */ /* 0x000fe40007810000 */
[----:B------:R-:W-:Y:S01]  /*f980*/  FMNMX.FTZ R2, R24, R0, !PT ;  /* 0x0000000018027209 */ /* 0x000fe20007810000 */
[----:B------:R-:W-:Y:S04]  /*f990*/  FMUL.FTZ R0, R51, c[0x0][0x320] ;  /* 0x0000c80033007a20 */ /* 0x000fe80000410000 */
[----:B------:R-:W1:Y:S01]  /*f9a0*/  MUFU.TANH R133, R44 ;  /* 0x0000002c00857308 */ /* 0x000e620000002400 */
[----:B------:R-:W-:Y:S02]  /*f9b0*/  MOV R51, R16 ;  /* 0x0000001000337202 */ /* 0x000fe40000000f00 */
[----:B----4-:R-:W-:Y:S07]  /*f9c0*/  FMNMX.FTZ R2, R25, R2, !PT ;  /* 0x0000000219027209 */ /* 0x010fee0007810000 */
[----:B------:R1:W-:Y:S01]  /*f9d0*/  MUFU.TANH R9, R49 ;  /* 0x0000003100097308 */ /* 0x0003e20000002400 */
[----:B------:R-:W-:Y:S09]  /*f9e0*/  FMNMX.FTZ R3, R27, R3, !PT ;  /* 0x000000031b037209 */ /* 0x000ff20007810000 */
[----:B------:R-:W4:Y:S10]  /*f9f0*/  MUFU.TANH R19, R41 ;  /* 0x0000002900137308 */ /* 0x000f340000002400 */
[----:B------:R4:W-:Y:S01]  /*fa00*/  MUFU.TANH R137, R0 ;  /* 0x0000000000897308 */ /* 0x0009e20000002400 */
[----:B-1----:R-:W-:Y:S09]  /*fa10*/  MOV R49, R133 ;  /* 0x0000008500317202 */ /* 0x002ff20000000f00 */
[----:B------:R-:W1:Y:S10]  /*fa20*/  MUFU.TANH R26, R39 ;  /* 0x00000027001a7308 */ /* 0x000e740000002400 */
[----:B------:R-:W3:Y:S01]  /*fa30*/  MUFU.TANH R40, R45 ;  /* 0x0000002d00287308 */ /* 0x000ee20000002400 */
[----:B----4-:R-:W-:Y:S04]  /*fa40*/  FMNMX.FTZ R0, R19, R2, !PT ;  /* 0x0000000213007209 */ /* 0x010fe80007810000 */
[----:B------:R-:W-:Y:S05]  /*fa50*/  FMNMX.FTZ R0, R49, R0, !PT ;  /* 0x0000000031007209 */ /* 0x000fea0007810000 */
[----:B------:R-:W4:Y:S01]  /*fa60*/  MUFU.TANH R41, R43 ;  /* 0x0000002b00297308 */ /* 0x000f220000002400 */
[----:B-1----:R-:W-:Y:S04]  /*fa70*/  FMNMX.FTZ R3, R26, R3, !PT ;  /* 0x000000031a037209 */ /* 0x002fe80007810000 */
[----:B------:R-:W-:Y:S05]  /*fa80*/  FMNMX.FTZ R2, R50, R3, !PT ;  /* 0x0000000332027209 */ /* 0x000fea0007810000 */
[----:B------:R-:W1:Y:S01]  /*fa90*/  MUFU.TANH R20, R48 ;  /* 0x0000003000147308 */ /* 0x000e620000002400 */
[----:B---3--:R-:W-:Y:S02]  /*faa0*/  FMNMX.FTZ R0, R40, R0, !PT ;  /* 0x0000000028007209 */ /* 0x008fe40007810000 */
[C---:B------:R-:W-:Y:S07]  /*fab0*/  ISETP.GT.AND P0, PT, R252.reuse, R6, PT ;  /* 0x00000006fc00720c */ /* 0x040fee0003f04270 */
[----:B------:R-:W3:Y:S01]  /*fac0*/  MUFU.TANH R32, R46 ;  /* 0x0000002e00207308 */ /* 0x000ee20000002400 */
[----:B------:R-:W-:Y:S02]  /*fad0*/  IADD3 R252, R252, -0x1, RZ ;  /* 0xfffffffffcfc7810 */ /* 0x000fe40007ffe0ff */
[----:B----4-:R-:W-:Y:S07]  /*fae0*/  FMNMX.FTZ R2, R41, R2, !PT ;  /* 0x0000000229027209 */ /* 0x010fee0007810000 */
[----:B------:R-:W4:Y:S01]  /*faf0*/  MUFU.TANH R34, R47 ;  /* 0x0000002f00227308 */ /* 0x000f220000002400 */
[----:B------:R-:W-:Y:S01]  /*fb00*/  @P0 IMAD.WIDE.U32 R6, R252, c[0x0][0x1e0], RZ ;  /* 0x00007800fc060a25 */ /* 0x000fe200078e00ff */
[----:B-1----:R-:W-:Y:S04]  /*fb10*/  FMNMX.FTZ R133, R20, R0, !PT ;  /* 0x0000000014857209 */ /* 0x002fe80007810000 */
[----:B------:R-:W-:Y:S05]  /*fb20*/  FMNMX.FTZ R133, R9, R133, !PT ;  /* 0x0000008509857209 */ /* 0x000fea0007810000 */
[----:B------:R-:W1:Y:S01]  /*fb30*/  SHFL.BFLY PT, R3, R133, 0x2, 0x1f ;  /* 0x0c401f0085037f89 */ /* 0x000e6200000e0000 */
[----:B---3--:R-:W-:Y:S04]  /*fb40*/  FMNMX.FTZ R2, R32, R2, !PT ;  /* 0x0000000220027209 */ /* 0x008fe80007810000 */
[----:B----4-:R-:W-:Y:S04]  /*fb50*/  FMNMX.FTZ R0, R34, R2, !PT ;  /* 0x0000000222007209 */ /* 0x010fe80007810000 */
[----:B------:R-:W-:Y:S04]  /*fb60*/  FMNMX.FTZ R0, R136, R0, !PT ;  /* 0x0000000088007209 */ /* 0x000fe80007810000 */
[----:B------:R-:W-:Y:S05]  /*fb70*/  FMNMX.FTZ R0, R137, R0, !PT ;  /* 0x0000000089007209 */ /* 0x000fea0007810000 */
[----:B------:R-:W3:Y:S01]  /*fb80*/  SHFL.BFLY PT, R2, R0, 0x2, 0x1f ;  /* 0x0c401f0000027f89 */ /* 0x000ee200000e0000 */
[----:B-1----:R-:W-:Y:S07]  /*fb90*/  FMNMX.FTZ R133, R133, R3, !PT ;  /* 0x0000000385857209 */ /* 0x002fee0007810000 */
[----:B------:R-:W1:Y:S01]  /*fba0*/  SHFL.BFLY PT, R4, R133, 0x1, 0x1f ;  /* 0x0c201f0085047f89 */ /* 0x000e6200000e0000 */
[----:B---3--:R-:W-:Y:S07]  /*fbb0*/  FMNMX.FTZ R0, R0, R2, !PT ;  /* 0x0000000200007209 */ /* 0x008fee0007810000 */
[----:B------:R-:W3:Y:S01]  /*fbc0*/  SHFL.BFLY PT, R3, R0, 0x1, 0x1f ;  /* 0x0c201f0000037f89 */ /* 0x000ee200000e0000 */
[----:B-1----:R-:W-:Y:S02]  /*fbd0*/  FMNMX.FTZ R133, R133, R4, !PT ;  /* 0x0000000485857209 */ /* 0x002fe40007810000 */
[----:B------:R-:W-:Y:S03]  /*fbe0*/  @P0 SHF.R.S32.HI R4, RZ, 0x1f, R252 ;  /* 0x0000001fff040819 */ /* 0x000fe600000114fc */
[C---:B------:R-:W-:Y:S02]  /*fbf0*/  FMUL.FTZ R138, R133.reuse, c[0x0][0x2d0] ;  /* 0x0000b400858a7a20 */ /* 0x040fe40000410000 */
[----:B------:R-:W-:Y:S02]  /*fc00*/  @P0 IMAD R4, R4, c[0x0][0x1e0], RZ ;  /* 0x0000780004040a24 */ /* 0x000fe400078e02ff */
[----:B------:R-:W-:Y:S01]  /*fc10*/  FFMA.FTZ R8, R190, c[0x0][0x2d0], -R138 ;  /* 0x0000b400be087a23 */ /* 0x000fe2000001088a */
[----:B------:R-:W-:Y:S01]  /*fc20*/  MOV R190, R9 ;  /* 0x0000000900be7202 */ /* 0x000fe20000000f00 */
[----:B------:R-:W-:Y:S02]  /*fc30*/  FADD.FTZ R2, -R133, R134 ;  /* 0x0000008685027221 */ /* 0x000fe40000010100 */
[----:B------:R1:W-:Y:S01]  /*fc40*/  MUFU.EX2 R15, R8 ;  /* 0x00000008000f7308 */ /* 0x0003e20000000800 */
[----:B---3--:R-:W-:Y:S01]  /*fc50*/  FMNMX.FTZ R132, R0, R3, !PT ;  /* 0x0000000300847209 */ /* 0x008fe20007810000 */
[----:B------:R-:W-:Y:S01]  /*fc60*/  @P0 IMAD R3, R252, c[0x0][0x1e4], R4 ;  /* 0x00007900fc030a24 */ /* 0x000fe200078e0204 */
[----:B--2---:R-:W-:Y:S01]  /*fc70*/  @P0 MOV R4, R10 ;  /* 0x0000000a00040202 */ /* 0x004fe20000000f00 */
[----:B------:R-:W-:Y:S02]  /*fc80*/  FMUL.FTZ R0, R2, c[0x0][0x2d0] ;  /* 0x0000b40002007a20 */ /* 0x000fe40000410000 */
[----:B------:R-:W-:Y:S01]  /*fc90*/  FMUL.FTZ R134, R132, c[0x0][0x2d0] ;  /* 0x0000b40084867a20 */ /* 0x000fe20000410000 */
[----:B------:R-:W-:Y:S01]  /*fca0*/  @P0 IADD3 R3, R7, R3, RZ ;  /* 0x0000000307030210 */ /* 0x000fe20007ffe0ff */
[----:B------:R-:W-:Y:S01]  /*fcb0*/  @P0 IMAD.WIDE.U32 R4, R6, 0x60, R4 ;  /* 0x0000006006040825 */ /* 0x000fe200078e0004 */
[----:B------:R-:W-:Y:S01]  /*fcc0*/  @P0 MOV R7, c[0x0][0x1e0] ;  /* 0x0000780000070a02 */ /* 0x000fe20000000f00 */
[----:B------:R2:W3:Y:S02]  /*fcd0*/  MUFU.EX2 R2, R0 ;  /* 0x0000000000027308 */ /* 0x0004e40000000800 */
[----:B------:R-:W-:Y:S01]  /*fce0*/  @P0 IMAD R3, R3, 0x60, RZ ;  /* 0x0000006003030824 */ /* 0x000fe200078e02ff */
[----:B------:R-:W-:Y:S01]  /*fcf0*/  @P0 SHF.L.U32 R6, R4, 0x1, RZ ;  /* 0x0000000104060819 */ /* 0x000fe200000006ff */
[----:B------:R-:W-:Y:S01]  /*fd00*/  FFMA.FTZ R136, R136, c[0x0][0x2d0], -R134 ;  /* 0x0000b40088887a23 */ /* 0x000fe20000010886 */
[----:B------:R-:W-:Y:S02]  /*fd10*/  @P0 SHF.L.U64.HI R14, R7, R139, c[0x0][0x1e4] ;  /* 0x00007900070e0619 */ /* 0x000fe4000001028b */
[----:B------:R-:W-:Y:S01]  /*fd20*/  @P0 IADD3 R3, R5, R3, RZ ;  /* 0x0000000305030210 */ /* 0x000fe20007ffe0ff */
[--C-:B------:R-:W-:Y:S01]  /*fd30*/  FFMA.FTZ R5, R189, c[0x0][0x2d0], -R138.reuse ;  /* 0x0000b400bd057a23 */ /* 0x100fe2000001088a */
[----:B------:R-:W-:Y:S01]  /*fd40*/  @P0 IADD3 R10, P2, R6, 0x80, RZ ;  /* 0x00000080060a0810 */ /* 0x000fe20007f5e0ff */
[--C-:B-1----:R-:W-:Y:S01]  /*fd50*/  FFMA.FTZ R8, R188, c[0x0][0x2d0], -R138.reuse ;  /* 0x0000b400bc087a23 */ /* 0x102fe2000001088a */
[----:B------:R-:W-:Y:S01]  /*fd60*/  @P0 SHF.L.U64.HI R3, R4, 0x1, R3 ;  /* 0x0000000104030819 */ /* 0x000fe20000010203 */
[----:B------:R-:W1:Y:S01]  /*fd70*/  MUFU.EX2 R21, R5 ;  /* 0x0000000500157308 */ /* 0x000e620000000800 */
[----:B------:R-:W-:Y:S02]  /*fd80*/  @P0 IADD3 R10, P1, R10, c[0x0][0x1c8], RZ ;  /* 0x000072000a0a0a10 */ /* 0x000fe40007f3e0ff */
[----:B------:R-:W-:Y:S02]  /*fd90*/  @P0 SHF.L.U32 R7, R7, 0x6, RZ ;  /* 0x0000000607070819 */ /* 0x000fe400000006ff */
[----:B------:R-:W-:Y:S02]  /*fda0*/  @P0 IADD3.X R11, RZ, c[0x0][0x1cc], R3, P1, P2 ;  /* 0x00007300ff0b0a10 */ /* 0x000fe40000fe4403 */
[C---:B------:R-:W-:Y:S02]  /*fdb0*/  @P0 IADD3 R4, P1, R6.reuse, c[0x0][0x1c8], RZ ;  /* 0x0000720006040a10 */ /* 0x040fe40007f3e0ff */
[----:B------:R-:W-:Y:S01]  /*fdc0*/  @P0 IADD3 R12, P2, R6, 0x100, RZ ;  /* 0x00000100060c0810 */ /* 0x000fe20007f5e0ff */
[----:B------:R-:W-:Y:S01]  /*fdd0*/  MUFU.EX2 R43, R8 ;  /* 0x00000008002b7308 */ /* 0x000fe20000000800 */
[----:B------:R-:W-:Y:S01]  /*fde0*/  MOV R189, R32 ;  /* 0x0000002000bd7202 */ /* 0x000fe20000000f00 */
[----:B--2---:R-:W-:Y:S01]  /*fdf0*/  FADD.FTZ R0, -R132, R135 ;  /* 0x0000008784007221 */ /* 0x004fe20000010100 */
[----:B------:R-:W-:Y:S01]  /*fe00*/  MOV R135, R18 ;  /* 0x0000001200877202 */ /* 0x000fe20000000f00 */
[----:B---3--:R-:W-:Y:S01]  /*fe10*/  FMUL.FTZ R16, R2, R152 ;  /* 0x0000009802107220 */ /* 0x008fe20000410000 */
[----:B------:R-:W-:Y:S01]  /*fe20*/  MOV R152, R17 ;  /* 0x0000001100987202 */ /* 0x000fe20000000f00 */
[----:B------:R-:W-:Y:S02]  /*fe30*/  FMUL.FTZ R0, R0, c[0x0][0x2d0] ;  /* 0x0000b40000007a20 */ /* 0x000fe40000410000 */
[C---:B------:R-:W-:Y:S02]  /*fe40*/  FMUL.FTZ R17, R2.reuse, R153 ;  /* 0x0000009902117220 */ /* 0x040fe40000410000 */
[C---:B------:R-:W-:Y:S01]  /*fe50*/  FMUL.FTZ R32, R2.reuse, R168 ;  /* 0x000000a802207220 */ /* 0x040fe20000410000 */
[----:B------:R-:W-:Y:S01]  /*fe60*/  MOV R168, R33 ;  /* 0x0000002100a87202 */ /* 0x000fe20000000f00 */
[----:B------:R-:W2:Y:S01]  /*fe70*/  MUFU.EX2 R0, R0 ;  /* 0x0000000000007308 */ /* 0x000ea20000000800 */
[C---:B------:R-:W-:Y:S01]  /*fe80*/  FMUL.FTZ R33, R2.reuse, R169 ;  /* 0x000000a902217220 */ /* 0x040fe20000410000 */
[----:B-1----:R-:W-:Y:S01]  /*fe90*/  MOV R188, R21 ;  /* 0x0000001500bc7202 */ /* 0x002fe20000000f00 */
[----:B------:R-:W-:Y:S01]  /*fea0*/  FFMA.FTZ R5, R191, c[0x0][0x2d0], -R138 ;  /* 0x0000b400bf057a23 */ /* 0x000fe2000001088a */
[----:B------:R-:W-:Y:S01]  /*feb0*/  MOV R191, R19 ;  /* 0x0000001300bf7202 */ /* 0x000fe20000000f00 */
[C---:B------:R-:W-:Y:S02]  /*fec0*/  FMUL.FTZ R52, R2.reuse, R52 ;  /* 0x0000003402347220 */ /* 0x040fe40000410000 */
[C---:B------:R-:W-:Y:S02]  /*fed0*/  FMUL.FTZ R53, R2.reuse, R53 ;  /* 0x0000003502357220 */ /* 0x040fe40000410000 */
[C---:B------:R-:W-:Y:S01]  /*fee0*/  FMUL.FTZ R56, R2.reuse, R56 ;  /* 0x0000003802387220 */ /* 0x040fe20000410000 */
[----:B------:R1:W3:Y:S01]  /*fef0*/  MUFU.EX2 R36, R5 ;  /* 0x0000000500247308 */ /* 0x0002e20000000800 */
[C---:B------:R-:W-:Y:S02]  /*ff00*/  FMUL.FTZ R57, R2.reuse, R57 ;  /* 0x0000003902397220 */ /* 0x040fe40000410000 */
[C---:B------:R-:W-:Y:S02]  /*ff10*/  FMUL.FTZ R60, R2.reuse, R60 ;  /* 0x0000003c023c7220 */ /* 0x040fe40000410000 */
[C---:B------:R-:W-:Y:S02]  /*ff20*/  FMUL.FTZ R61, R2.reuse, R61 ;  /* 0x0000003d023d7220 */ /* 0x040fe40000410000 */
        /* <DEDUP_REMOVED lines=9> */
[----:B-1----:R-:W-:Y:S01]  /*ffc0*/  @P0 IADD3.X R5, R3, c[0x0][0x1cc], RZ, P1, !PT ;  /* 0x0000730003050a10 */ /* 0x002fe20000ffe4ff */
[----:B------:R-:W-:Y:S01]  /*ffd0*/  FMUL.FTZ R59, R0, R59 ;  /* 0x0000003b003b7220 */ /* 0x000fe20000410000 */
[----:B------:R-:W-:Y:S01]  /*ffe0*/  @P0 IADD3 R12, P1, R12, c[0x0][0x1c8], RZ ;  /* 0x000072000c0c0a10 */ /* 0x000fe20007f3e0ff */
[C---:B------:R-:W-:Y:S02]  /*fff0*/  FMUL.FTZ R62, R0.reuse, R62 ;  /* 0x0000003e003e7220 */ /* 0x040fe40000410000 */
[----:B------:R1:W-:Y:S01]  /*10000*/  @P0 LDGSTS.E.BYPASS.LTC128B.128 [R251+0xc100], [R4.64], !P5 ;  /* 0x0c10000004fb0fae */ /* 0x0003e2000e901d46 */
[--C-:B------:R-:W-:Y:S01]  /*10010*/  @P0 IADD3.X R13, RZ, c[0x0][0x1cc], R3.reuse, P1, P2 ;  /* 0x00007300ff0d0a10 */ /* 0x100fe20000fe4403 */
[----:B------:R-:W-:Y:S01]  /*10020*/  FMUL.FTZ R63, R0, R63 ;  /* 0x0000003f003f7220 */ /* 0x000fe20000410000 */
[----:B------:R-:W-:Y:S01]  /*10030*/  @P0 IADD3 R6, P2, R6, 0x180, RZ ;  /* 0x0000018006060810 */ /* 0x000fe20007f5e0ff */
[C---:B------:R-:W-:Y:S02]  /*10040*/  FMUL.FTZ R66, R0.reuse, R66 ;  /* 0x0000004200427220 */ /* 0x040fe40000410000 */
[----:B------:R-:W-:Y:S01]  /*10050*/  FMUL.FTZ R67, R0, R67 ;  /* 0x0000004300437220 */ /* 0x000fe20000410000 */
[----:B------:R-:W-:Y:S01]  /*10060*/  @P0 IADD3 R8, P1, R6, c[0x0][0x1c8], RZ ;  /* 0x0000720006080a10 */ /* 0x000fe20007f3e0ff */
[----:B------:R2:W-:Y:S01]  /*10070*/  @P0 LDGSTS.E.BYPASS.LTC128B.128 [R251+0xf100], [R10.64], !P4 ;  /* 0x0f1000000afb0fae */ /* 0x0005e2000e101d46 */
[--C-:B------:R-:W-:Y:S01]  /*10080*/  FFMA.FTZ R6, R194, c[0x0][0x2d0], -R134.reuse ;  /* 0x0000b400c2067a23 */ /* 0x100fe20000010886 */
[----:B------:R-:W-:Y:S01]  /*10090*/  MOV R194, R20 ;  /* 0x0000001400c27202 */ /* 0x000fe20000000f00 */
[C---:B------:R-:W-:Y:S01]  /*100a0*/  FMUL.FTZ R70, R0.reuse, R70 ;  /* 0x0000004600467220 */ /* 0x040fe20000410000 */
[----:B------:R-:W-:Y:S01]  /*100b0*/  @P0 IADD3.X R9, RZ, c[0x0][0x1cc], R3, P1, P2 ;  /* 0x00007300ff090a10 */ /* 0x000fe20000fe4403 */
[----:B------:R4:W-:Y:S01]  /*100c0*/  MUFU.EX2 R139, R6 ;  /* 0x00000006008b7308 */ /* 0x0009e20000000800 */
[--C-:B------:R-:W-:Y:S01]  /*100d0*/  FFMA.FTZ R3, R195, c[0x0][0x2d0], -R134.reuse ;  /* 0x0000b400c3037a23 */ /* 0x100fe20000010886 */
[----:B------:R-:W-:Y:S01]  /*100e0*/  MOV R195, R15 ;  /* 0x0000000f00c37202 */ /* 0x000fe20000000f00 */
[----:B------:R3:W-:Y:S01]  /*100f0*/  @P0 LDGSTS.E.BYPASS.LTC128B.128 [R251+0x12100], [R12.64], !P3 ;  /* 0x121000000cfb0fae */ /* 0x0007e2000d901d46 */
[----:B------:R-:W-:Y:S02]  /*10100*/  FMUL.FTZ R71, R0, R71 ;  /* 0x0000004700477220 */ /* 0x000fe40000410000 */
[C---:B------:R-:W-:Y:S02]  /*10110*/  FMUL.FTZ R72, R2.reuse, R72 ;  /* 0x0000004802487220 */ /* 0x040fe40000410000 */
[----:B------:R-:W-:Y:S02]  /*10120*/  FMUL.FTZ R73, R2, R73 ;  /* 0x0000004902497220 */ /* 0x000fe40000410000 */
[----:B------:R3:W3:Y:S01]  /*10130*/  MUFU.EX2 R37, R3 ;  /* 0x0000000300257308 */ /* 0x0006e20000000800 */
[----:B------:R3:W-:Y:S01]  /*10140*/  @P0 LDGSTS.E.BYPASS.LTC128B.128 [R251+0x15100], [R8.64], !P6 ;  /* 0x1510000008fb0fae */ /* 0x0007e2000f101d46 */
[----:B------:R-:W-:Y:S01]  /*10150*/  FMUL.FTZ R74, R0, R74 ;  /* 0x0000004a004a7220 */ /* 0x000fe20000410000 */
[----:B-1----:R-:W-:Y:S01]  /*10160*/  @P0 IADD3 R4, P2, R4, R7, RZ ;  /* 0x0000000704040210 */ /* 0x002fe20007f5e0ff */
[----:B------:R-:W-:Y:S02]  /*10170*/  FMUL.FTZ R75, R0, R75 ;  /* 0x0000004b004b7220 */ /* 0x000fe40000410000 */
[C---:B------:R-:W-:Y:S01]  /*10180*/  FMUL.FTZ R76, R2.reuse, R76 ;  /* 0x0000004c024c7220 */ /* 0x040fe20000410000 */
[----:B------:R-:W-:Y:S01]  /*10190*/  @P0 IADD3.X R5, R5, R14, RZ, P2, !PT ;  /* 0x0000000e05050210 */ /* 0x000fe200017fe4ff */
[----:B------:R-:W-:Y:S02]  /*101a0*/  FMUL.FTZ R77, R2, R77 ;  /* 0x0000004d024d7220 */ /* 0x000fe40000410000 */
[C---:B------:R-:W-:Y:S02]  /*101b0*/  FMUL.FTZ R78, R0.reuse, R78 ;  /* 0x0000004e004e7220 */ /* 0x040fe40000410000 */
[----:B------:R1:W-:Y:S01]  /*101c0*/  @P0 LDGSTS.E.BYPASS.LTC128B.128 [R251+0xd100], [R4.64], !P5 ;  /* 0x0d10000004fb0fae */ /* 0x0003e2000e901d46 */
[----:B----4-:R-:W-:Y:S01]  /*101d0*/  @P0 IADD3 R6, P1, R7, R4, RZ ;  /* 0x0000000407060210 */ /* 0x010fe20007f3e0ff */
[C---:B--2---:R-:W-:Y:S02]  /*101e0*/  FMUL.FTZ R10, R0.reuse, R146 ;  /* 0x00000092000a7220 */ /* 0x044fe40000410000 */
[----:B------:R-:W-:Y:S01]  /*101f0*/  FMUL.FTZ R11, R0, R147 ;  /* 0x00000093000b7220 */ /* 0x000fe20000410000 */
[----:B------:R-:W-:Y:S01]  /*10200*/  @P0 IADD3.X R7, R14, R5, RZ, P1, !PT ;  /* 0x000000050e070210 */ /* 0x000fe20000ffe4ff */
[----:B------:R-:W-:Y:S02]  /*10210*/  FMUL.FTZ R79, R0, R79 ;  /* 0x0000004f004f7220 */ /* 0x000fe40000410000 */
[----:B------:R1:W-:Y:S01]  /*10220*/  @P0 LDGSTS.E.BYPASS.LTC128B.128 [R251+0x10100], [R4.64+0x80], !P4 ;  /* 0x1010008004fb0fae */ /* 0x0003e2000e101d46 */
[----:B------:R-:W-:Y:S02]  /*10230*/  FMUL.FTZ R80, R2, R80 ;  /* 0x0000005002507220 */ /* 0x000fe40000410000 */
[--C-:B---3--:R-:W-:Y:S01]  /*10240*/  FFMA.FTZ R3, R192, c[0x0][0x2d0], -R134.reuse ;  /* 0x0000b400c0037a23 */ /* 0x108fe20000010886 */
[----:B------:R-:W-:Y:S01]  /*10250*/  MOV R192, R26 ;  /* 0x0000001a00c07202 */ /* 0x000fe20000000f00 */
[----:B------:R-:W-:Y:S02]  /*10260*/  FMUL.FTZ R26, R0, R162 ;  /* 0x000000a2001a7220 */ /* 0x000fe40000410000 */
[----:B------:R2:W-:Y:S01]  /*10270*/  MUFU.EX2 R42, R3 ;  /* 0x00000003002a7308 */ /* 0x0005e20000000800 */
[----:B------:R1:W-:Y:S01]  /*10280*/  @P0 LDGSTS.E.BYPASS.LTC128B.128 [R251+0x13100], [R4.64+0x100], !P3 ;  /* 0x1310010004fb0fae */ /* 0x0003e2000d901d46 */
[C---:B------:R-:W-:Y:S02]  /*10290*/  FMUL.FTZ R8, R2.reuse, R144 ;  /* 0x0000009002087220 */ /* 0x040fe40000410000 */
[C---:B------:R-:W-:Y:S02]  /*102a0*/  FMUL.FTZ R9, R2.reuse, R145 ;  /* 0x0000009102097220 */ /* 0x040fe40000410000 */
[----:B------:R-:W-:Y:S02]  /*102b0*/  FMUL.FTZ R81, R2, R81 ;  /* 0x0000005102517220 */ /* 0x000fe40000410000 */
[C---:B------:R-:W-:Y:S01]  /*102c0*/  FMUL.FTZ R82, R0.reuse, R82 ;  /* 0x0000005200527220 */ /* 0x040fe20000410000 */
[----:B------:R1:W-:Y:S01]  /*102d0*/  @P0 LDGSTS.E.BYPASS.LTC128B.128 [R251+0x16100], [R4.64+0x180], !P6 ;  /* 0x1610018004fb0fae */ /* 0x0003e2000f101d46 */
[----:B------:R-:W-:Y:S02]  /*102e0*/  FMUL.FTZ R83, R0, R83 ;  /* 0x0000005300537220 */ /* 0x000fe40000410000 */
[C---:B------:R-:W-:Y:S02]  /*102f0*/  FMUL.FTZ R84, R2.reuse, R84 ;  /* 0x0000005402547220 */ /* 0x040fe40000410000 */
[----:B------:R-:W-:Y:S02]  /*10300*/  FMUL.FTZ R85, R2, R85 ;  /* 0x0000005502557220 */ /* 0x000fe40000410000 */
[C---:B------:R-:W-:Y:S01]  /*10310*/  FMUL.FTZ R86, R0.reuse, R86 ;  /* 0x0000005600567220 */ /* 0x040fe20000410000 */
[----:B------:R3:W-:Y:S01]  /*10320*/  @P0 LDGSTS.E.BYPASS.LTC128B.128 [R251+0xe100], [R6.64], !P5 ;  /* 0x0e10000006fb0fae */ /* 0x0007e2000e901d46 */
[----:B------:R-:W-:Y:S02]  /*10330*/  FMUL.FTZ R87, R0, R87 ;  /* 0x0000005700577220 */ /* 0x000fe40000410000 */
[C---:B------:R-:W-:Y:S02]  /*10340*/  FMUL.FTZ R88, R2.reuse, R88 ;  /* 0x0000005802587220 */ /* 0x040fe40000410000 */
[----:B------:R-:W-:Y:S02]  /*10350*/  FMUL.FTZ R89, R2, R89 ;  /* 0x0000005902597220 */ /* 0x000fe40000410000 */
[----:B--2---:R-:W-:Y:S01]  /*10360*/  FFMA.FTZ R3, R193, c[0x0][0x2d0], -R134 ;  /* 0x0000b400c1037a23 */ /* 0x004fe20000010886 */
[----:B------:R3:W-:Y:S01]  /*10370*/  @P0 LDGSTS.E.BYPASS.LTC128B.128 [R251+0x11100], [R6.64+0x80], !P4 ;  /* 0x1110008006fb0fae */ /* 0x0007e2000e101d46 */
[----:B------:R-:W-:Y:S01]  /*10380*/  MOV R193, R27 ;  /* 0x0000001b00c17202 */ /* 0x000fe20000000f00 */
[C---:B------:R-:W-:Y:S01]  /*10390*/  FMUL.FTZ R27, R0.reuse, R163 ;  /* 0x000000a3001b7220 */ /* 0x040fe20000410000 */
[----:B------:R2:W4:Y:S01]  /*103a0*/  MUFU.EX2 R48, R3 ;  /* 0x0000000300307308 */ /* 0x0005220000000800 */
[C---:B------:R-:W-:Y:S02]  /*103b0*/  FMUL.FTZ R90, R0.reuse, R90 ;  /* 0x0000005a005a7220 */ /* 0x040fe40000410000 */
[----:B------:R-:W-:Y:S02]  /*103c0*/  FMUL.FTZ R91, R0, R91 ;  /* 0x0000005b005b7220 */ /* 0x000fe40000410000 */
[----:B------:R3:W-:Y:S01]  /*103d0*/  @P0 LDGSTS.E.BYPASS.LTC128B.128 [R251+0x14100], [R6.64+0x100], !P3 ;  /* 0x1410010006fb0fae */ /* 0x0007e2000d901d46 */
[C---:B------:R-:W-:Y:S02]  /*103e0*/  FMUL.FTZ R92, R2.reuse, R92 ;  /* 0x0000005c025c7220 */ /* 0x040fe40000410000 */
[----:B-1----:R-:W-:Y:S01]  /*103f0*/  FMUL.FTZ R4, R2, R140 ;  /* 0x0000008c02047220 */ /* 0x002fe20000410000 */
[----:B------:R-:W-:Y:S01]  /*10400*/  F2FP.PACK_AB R140, R36, R188 ;  /* 0x000000bc248c723e */ /* 0x000fe200000000ff */
[C---:B------:R-:W-:Y:S01]  /*10410*/  FMUL.FTZ R5, R2.reuse, R141 ;  /* 0x0000008d02057220 */ /* 0x040fe20000410000 */
[----:B------:R-:W-:Y:S01]  /*10420*/  F2FP.PACK_AB R141, R37, R139 ;  /* 0x0000008b258d723e */ /* 0x000fe200000000ff */
[----:B------:R-:W-:Y:S01]  /*10430*/  FMUL.FTZ R93, R2, R93 ;  /* 0x0000005d025d7220 */ /* 0x000fe20000410000 */
[----:B------:R3:W-:Y:S01]  /*10440*/  @P0 LDGSTS.E.BYPASS.LTC128B.128 [R251+0x17100], [R6.64+0x180], !P6 ;  /* 0x1710018006fb0fae */ /* 0x0007e2000f101d46 */
[C---:B------:R-:W-:Y:S02]  /*10450*/  FMUL.FTZ R94, R0.reuse, R94 ;  /* 0x0000005e005e7220 */ /* 0x040fe40000410000 */
[----:B------:R-:W-:Y:S02]  /*10460*/  FMUL.FTZ R95, R0, R95 ;  /* 0x0000005f005f7220 */ /* 0x000fe40000410000 */
[C---:B------:R-:W-:Y:S02]  /*10470*/  FMUL.FTZ R96, R2.reuse, R96 ;  /* 0x0000006002607220 */ /* 0x040fe40000410000 */
[----:B------:R-:W-:Y:S01]  /*10480*/  FMUL.FTZ R97, R2, R97 ;  /* 0x0000006102617220 */ /* 0x000fe20000410000 */
[----:B------:R-:W1:Y:S01]  /*10490*/  LDSM.16.MT88.4 R12, [R217] ;  /* 0x00000000d90c783b */ /* 0x000e620000004200 */
[----:B------:R-:W-:Y:S01]  /*104a0*/  FMUL.FTZ R98, R0, R98 ;  /* 0x0000006200627220 */ /* 0x000fe20000410000 */
[----:B--2---:R-:W-:Y:S01]  /*104b0*/  MOV R3, R24 ;  /* 0x0000001800037202 */ /* 0x004fe20000000f00 */
[----:B------:R-:W-:Y:S01]  /*104c0*/  FMUL.FTZ R24, R2, R160 ;  /* 0x000000a002187220 */ /* 0x000fe20000410000 */
[----:B------:R-:W-:Y:S01]  /*104d0*/  MOV R160, R195 ;  /* 0x000000c300a07202 */ /* 0x000fe20000000f00 */
[----:B------:R-:W-:Y:S03]  /*104e0*/  FMUL.FTZ R99, R0, R99 ;  /* 0x0000006300637220 */ /* 0x000fe60000410000 */
[----:B------:R-:W2:Y:S01]  /*104f0*/  LDSM.16.MT88.4 R20, [R218] ;  /* 0x00000000da14783b */ /* 0x000ea20000004200 */
[C---:B------:R-:W-:Y:S02]  /*10500*/  FMUL.FTZ R100, R2.reuse, R100 ;  /* 0x0000006402647220 */ /* 0x040fe40000410000 */
[----:B------:R-:W-:Y:S02]  /*10510*/  FMUL.FTZ R101, R2, R101 ;  /* 0x0000006502657220 */ /* 0x000fe40000410000 */
[C---:B------:R-:W-:Y:S02]  /*10520*/  FMUL.FTZ R102, R0.reuse, R102 ;  /* 0x0000006600667220 */ /* 0x040fe40000410000 */
[----:B------:R-:W-:Y:S01]  /*10530*/  FMUL.FTZ R103, R0, R103 ;  /* 0x0000006700677220 */ /* 0x000fe20000410000 */
[----:B------:R-:W2:Y:S01]  /*10540*/  LDSM.16.MT88.4 R28, [R221] ;  /* 0x00000000dd1c783b */ /* 0x000ea20000004200 */
[----:B------:R-:W-:Y:S02]  /*10550*/  FMUL.FTZ R104, R2, R104 ;  /* 0x0000006802687220 */ /* 0x000fe40000410000 */
[C---:B---3--:R-:W-:Y:S01]  /*10560*/  FMUL.FTZ R6, R0.reuse, R142 ;  /* 0x0000008e00067220 */ /* 0x048fe20000410000 */
[----:B------:R-:W-:Y:S01]  /*10570*/  F2FP.PACK_AB R142, R43, R195 ;  /* 0x000000c32b8e723e */ /* 0x000fe200000000ff */
[----:B------:R-:W-:Y:S01]  /*10580*/  FMUL.FTZ R7, R0, R143 ;  /* 0x0000008f00077220 */ /* 0x000fe20000410000 */
[----:B----4-:R-:W-:Y:S01]  /*10590*/  F2FP.PACK_AB R143, R48, R42 ;  /* 0x0000002a308f723e */ /* 0x010fe200000000ff */
[----:B------:R-:W-:Y:S01]  /*105a0*/  FMUL.FTZ R105, R2, R105 ;  /* 0x0000006902697220 */ /* 0x000fe20000410000 */
[----:B------:R-:W-:Y:S01]  /*105b0*/  LDSM.16.MT88.4 R44, [R217+0x3000] ;  /* 0x00300000d92c783b */ /* 0x000fe20000004200 */
[----:B------:R-:W-:Y:S01]  /*105c0*/  MOV R195, R194 ;  /* 0x000000c200c37202 */ /* 0x000fe20000000f00 */
[C---:B------:R-:W-:Y:S01]  /*105d0*/  FMUL.FTZ R106, R0.reuse, R106 ;  /* 0x0000006a006a7220 */ /* 0x040fe20000410000 */
[----:B------:R-:W-:Y:S01]  /*105e0*/  MOV R194, R190 ;  /* 0x000000be00c27202 */ /* 0x000fe20000000f00 */
[----:B------:R-:W-:Y:S01]  /*105f0*/  FMUL.FTZ R107, R0, R107 ;  /* 0x0000006b006b7220 */ /* 0x000fe20000410000 */
[----:B------:R-:W-:Y:S01]  /*10600*/  MOV R190, R40 ;  /* 0x0000002800be7202 */ /* 0x000fe20000000f00 */
[C---:B------:R-:W-:Y:S01]  /*10610*/  FMUL.FTZ R40, R2.reuse, R176 ;  /* 0x000000b002287220 */ /* 0x040fe20000410000 */
[----:B------:R-:W-:Y:S01]  /*10620*/  MOV R176, R160 ;  /* 0x000000a000b07202 */ /* 0x000fe20000000f00 */
[----:B------:R-:W-:Y:S01]  /*10630*/  LDSM.16.MT88.4 R144, [R218+0x3000] ;  /* 0x00300000da90783b */ /* 0x000fe20000004200 */
[C---:B------:R-:W-:Y:S02]  /*10640*/  FMUL.FTZ R108, R2.reuse, R108 ;  /* 0x0000006c026c7220 */ /* 0x040fe40000410000 */
[----:B------:R-:W-:Y:S02]  /*10650*/  FMUL.FTZ R109, R2, R109 ;  /* 0x0000006d026d7220 */ /* 0x000fe40000410000 */
[C---:B------:R-:W-:Y:S02]  /*10660*/  FMUL.FTZ R110, R0.reuse, R110 ;  /* 0x0000006e006e7220 */ /* 0x040fe40000410000 */
[----:B------:R-:W-:Y:S01]  /*10670*/  FMUL.FTZ R111, R0, R111 ;  /* 0x0000006f006f7220 */ /* 0x000fe20000410000 */
[C---:B-1----:R-:W-:Y:S01]  /*10680*/  HMMA.16816.F32 R4, R140.reuse, R12, R4 ;  /* 0x0000000c8c04723c */ /* 0x042fe20000001804 */
[----:B------:R-:W0:Y:S04]  /*10690*/  LDGDEPBAR ;  /* 0x00000000000079af */ /* 0x000e280000000000 */
[C---:B------:R-:W-:Y:S02]  /*106a0*/  FMUL.FTZ R112, R2.reuse, R112 ;  /* 0x0000007002707220 */ /* 0x040fe40000410000 */
[C---:B------:R-:W-:Y:S01]  /*106b0*/  FMUL.FTZ R12, R2.reuse, R148 ;  /* 0x00000094020c7220 */ /* 0x040fe20000410000 */
[C---:B------:R-:W-:Y:S04]  /*106c0*/  HMMA.16816.F32 R8, R140.reuse, R14, R8 ;  /* 0x0000000e8c08723c */ /* 0x040fe80000001808 */
[C---:B------:R-:W-:Y:S01]  /*106d0*/  FMUL.FTZ R13, R2.reuse, R149 ;  /* 0x00000095020d7220 */ /* 0x040fe20000410000 */
[----:B------:R-:W-:Y:S01]  /*106e0*/  MOV R148, R37 ;  /* 0x0000002500947202 */ /* 0x000fe20000000f00 */
[----:B------:R-:W-:Y:S01]  /*106f0*/  FMUL.FTZ R113, R2, R113 ;  /* 0x0000007102717220 */ /* 0x000fe20000410000 */
[----:B------:R-:W-:Y:S01]  /*10700*/  MOV R149, R36 ;  /* 0x0000002400957202 */ /* 0x000fe20000000f00 */
[C---:B------:R-:W-:Y:S01]  /*10710*/  FMUL.FTZ R14, R0.reuse, R150 ;  /* 0x00000096000e7220 */ /* 0x040fe20000410000 */
[----:B------:R-:W1:Y:S03]  /*10720*/  LDSM.16.MT88.4 R36, [R220] ;  /* 0x00000000dc24783b */ /* 0x000e660000004200 */
[----:B------:R-:W-:Y:S01]  /*10730*/  FMUL.FTZ R15, R0, R151 ;  /* 0x00000097000f7220 */ /* 0x000fe20000410000 */
[----:B------:R-:W-:Y:S01]  /*10740*/  MOV R151, R25 ;  /* 0x0000001900977202 */ /* 0x000fe20000000f00 */
[----:B------:R-:W-:Y:S01]  /*10750*/  FMUL.FTZ R25, R2, R161 ;  /* 0x000000a102197220 */ /* 0x000fe20000410000 */
[----:B------:R-:W-:Y:S01]  /*10760*/  MOV R150, R34 ;  /* 0x0000002200967202 */ /* 0x000fe20000000f00 */
[C---:B------:R-:W-:Y:S01]  /*10770*/  FMUL.FTZ R114, R0.reuse, R114 ;  /* 0x0000007200727220 */ /* 0x040fe20000410000 */
[----:B------:R-:W-:Y:S01]  /*10780*/  MOV R162, R149 ;  /* 0x0000009500a27202 */ /* 0x000fe20000000f00 */
[----:B------:R-:W-:Y:S01]  /*10790*/  FMUL.FTZ R115, R0, R115 ;  /* 0x0000007300737220 */ /* 0x000fe20000410000 */
[C---:B--2---:R-:W-:Y:S03]  /*107a0*/  HMMA.16816.F32 R12, R140.reuse, R20, R12 ;  /* 0x000000148c0c723c */ /* 0x044fe6000000180c */
[----:B------:R-:W-:Y:S01]  /*107b0*/  MOV R163, R150 ;  /* 0x0000009600a37202 */ /* 0x000fe20000000f00 */
[C---:B------:R-:W-:Y:S01]  /*107c0*/  FMUL.FTZ R116, R2.reuse, R116 ;  /* 0x0000007402747220 */ /* 0x040fe20000410000 */
[----:B------:R-:W-:Y:S01]  /*107d0*/  MOV R161, R148 ;  /* 0x0000009400a17202 */ /* 0x000fe20000000f00 */
[C---:B------:R-:W-:Y:S02]  /*107e0*/  FMUL.FTZ R117, R2.reuse, R117 ;  /* 0x0000007502757220 */ /* 0x040fe40000410000 */
[C---:B------:R-:W-:Y:S04]  /*107f0*/  HMMA.16816.F32 R16, R140.reuse, R22, R16 ;  /* 0x000000168c10723c */ /* 0x040fe80000001810 */
[C---:B------:R-:W-:Y:S01]  /*10800*/  FMUL.FTZ R20, R2.reuse, R156 ;  /* 0x0000009c02147220 */ /* 0x040fe20000410000 */
[----:B------:R-:W-:Y:S01]  /*10810*/  MOV R156, R41 ;  /* 0x00000029009c7202 */ /* 0x000fe20000000f00 */
[----:B------:R-:W-:Y:S01]  /*10820*/  FMUL.FTZ R21, R2, R157 ;  /* 0x0000009d02157220 */ /* 0x000fe20000410000 */
        /* <DEDUP_REMOVED lines=13> */
[----:B------:R-:W-:Y:S01]  /*10900*/  LDSM.16.MT88.4 R160, [R220+0x800] ;  /* 0x00080000dca0783b */ /* 0x000fe20000004200 */
[----:B------:R-:W-:Y:S02]  /*10910*/  FMUL.FTZ R118, R0, R118 ;  /* 0x0000007600767220 */ /* 0x000fe40000410000 */
[C---:B------:R-:W-:Y:S04]  /*10920*/  HMMA.16816.F32 R24, R140.reuse, R30, R24 ;  /* 0x0000001e8c18723c */ /* 0x040fe80000001818 */
[C---:B------:R-:W-:Y:S01]  /*10930*/  FMUL.FTZ R28, R2.reuse, R164 ;  /* 0x000000a4021c7220 */ /* 0x040fe20000410000 */
[----:B------:R-:W-:Y:S01]  /*10940*/  MOV R164, R151 ;  /* 0x0000009700a47202 */ /* 0x000fe20000000f00 */
[----:B------:R-:W-:Y:S01]  /*10950*/  FMUL.FTZ R29, R2, R165 ;  /* 0x000000a5021d7220 */ /* 0x000fe20000410000 */
[----:B------:R-:W2:Y:S01]  /*10960*/  LDSM.16.MT88.4 R148, [R221+0x3000] ;  /* 0x00300000dd94783b */ /* 0x000ea20000004200 */
[C---:B------:R-:W-:Y:S01]  /*10970*/  FMUL.FTZ R30, R0.reuse, R166 ;  /* 0x000000a6001e7220 */ /* 0x040fe20000410000 */
[----:B------:R-:W-:Y:S03]  /*10980*/  MOV R184, R164 ;  /* 0x000000a400b87202 */ /* 0x000fe60000000f00 */
[C---:B------:R-:W-:Y:S01]  /*10990*/  FMUL.FTZ R31, R0.reuse, R167 ;  /* 0x000000a7001f7220 */ /* 0x040fe20000410000 */
[----:B------:R-:W-:Y:S01]  /*109a0*/  MOV R164, R159 ;  /* 0x0000009f00a47202 */ /* 0x000fe20000000f00 */
[----:B------:R-:W-:Y:S01]  /*109b0*/  FMUL.FTZ R119, R0, R119 ;  /* 0x0000007700777220 */ /* 0x000fe20000410000 */
[----:B------:R-:W-:Y:S01]  /*109c0*/  MOV R165, R158 ;  /* 0x0000009e00a57202 */ /* 0x000fe20000000f00 */
[C---:B------:R-:W-:Y:S01]  /*109d0*/  FMUL.FTZ R120, R2.reuse, R120 ;  /* 0x0000007802787220 */ /* 0x040fe20000410000 */
[----:B------:R-:W-:Y:S01]  /*109e0*/  MOV R166, R157 ;  /* 0x0000009d00a67202 */ /* 0x000fe20000000f00 */
[----:B------:R-:W-:Y:S01]  /*109f0*/  FMUL.FTZ R121, R2, R121 ;  /* 0x0000007902797220 */ /* 0x000fe20000410000 */
[C---:B-1----:R-:W-:Y:S03]  /*10a00*/  HMMA.16816.F32 R28, R140.reuse, R36, R28 ;  /* 0x000000248c1c723c */ /* 0x042fe6000000181c */
[C---:B------:R-:W-:Y:S01]  /*10a10*/  FMUL.FTZ R34, R0.reuse, R170 ;  /* 0x000000aa00227220 */ /* 0x040fe20000410000 */
[----:B------:R-:W-:Y:S01]  /*10a20*/  MOV R170, R135 ;  /* 0x0000008700aa7202 */ /* 0x000fe20000000f00 */
[C---:B------:R-:W-:Y:S01]  /*10a30*/  FMUL.FTZ R122, R0.reuse, R122 ;  /* 0x0000007a007a7220 */ /* 0x040fe20000410000 */
[----:B------:R-:W-:Y:S01]  /*10a40*/  MOV R135, R35 ;  /* 0x0000002300877202 */ /* 0x000fe20000000f00 */
[----:B------:R-:W-:Y:S02]  /*10a50*/  FMUL.FTZ R35, R0, R171 ;  /* 0x000000ab00237220 */ /* 0x000fe40000410000 */
[C---:B------:R-:W-:Y:S03]  /*10a60*/  FMUL.FTZ R36, R2.reuse, R172 ;  /* 0x000000ac02247220 */ /* 0x040fe60000410000 */
[--C-:B------:R-:W-:Y:S02]  /*10a70*/  FFMA.FTZ R135, R135, c[0x0][0x2d0], -R138.reuse ;  /* 0x0000b40087877a23 */ /* 0x100fe4000001088a */
[C---:B------:R-:W-:Y:S03]  /*10a80*/  HMMA.16816.F32 R32, R140.reuse, R38, R32 ;  /* 0x000000268c20723c */ /* 0x040fe60000001820 */
[----:B------:R-:W-:Y:S01]  /*10a90*/  FMUL.FTZ R37, R2, R173 ;  /* 0x000000ad02257220 */ /* 0x000fe20000410000 */
[----:B------:R-:W-:Y:S01]  /*10aa0*/  MOV R173, R152 ;  /* 0x0000009800ad7202 */ /* 0x000fe20000000f00 */
[C---:B------:R-:W-:Y:S01]  /*10ab0*/  FMUL.FTZ R123, R0.reuse, R123 ;  /* 0x0000007b007b7220 */ /* 0x040fe20000410000 */
[----:B------:R-:W1:Y:S01]  /*10ac0*/  LDSM.16.MT88.4 R152, [R220+0x3000] ;  /* 0x00300000dc98783b */ /* 0x000e620000004200 */
[C---:B------:R-:W-:Y:S01]  /*10ad0*/  FMUL.FTZ R38, R0.reuse, R174 ;  /* 0x000000ae00267220 */ /* 0x040fe20000410000 */
[----:B------:R-:W-:Y:S01]  /*10ae0*/  MOV R174, R211 ;  /* 0x000000d300ae7202 */ /* 0x000fe20000000f00 */
[----:B------:R-:W-:Y:S03]  /*10af0*/  FMUL.FTZ R39, R0, R175 ;  /* 0x000000af00277220 */ /* 0x000fe60000410000 */
[C---:B------:R-:W-:Y:S02]  /*10b00*/  FMUL.FTZ R124, R2.reuse, R124 ;  /* 0x0000007c027c7220 */ /* 0x040fe40000410000 */
[----:B------:R-:W-:Y:S02]  /*10b10*/  FMUL.FTZ R125, R2, R125 ;  /* 0x0000007d027d7220 */ /* 0x000fe40000410000 */
[C---:B------:R-:W-:Y:S03]  /*10b20*/  HMMA.16816.F32 R36, R140.reuse, R44, R36 ;  /* 0x0000002c8c24723c */ /* 0x040fe60000001824 */
[C---:B------:R-:W-:Y:S02]  /*10b30*/  FMUL.FTZ R126, R0.reuse, R126 ;  /* 0x0000007e007e7220 */ /* 0x040fe40000410000 */
[----:B------:R-:W-:Y:S02]  /*10b40*/  FMUL.FTZ R127, R0, R127 ;  /* 0x0000007f007f7220 */ /* 0x000fe40000410000 */
[C---:B------:R-:W-:Y:S01]  /*10b50*/  FMUL.FTZ R44, R2.reuse, R180 ;  /* 0x000000b4022c7220 */ /* 0x040fe20000410000 */
[C---:B------:R-:W-:Y:S04]  /*10b60*/  HMMA.16816.F32 R40, R140.reuse, R46, R40 ;  /* 0x0000002e8c28723c */ /* 0x040fe80000001828 */
[----:B------:R-:W-:Y:S01]  /*10b70*/  MOV R180, R190 ;  /* 0x000000be00b47202 */ /* 0x000fe20000000f00 */
[C---:B------:R-:W-:Y:S01]  /*10b80*/  FMUL.FTZ R45, R2.reuse, R181 ;  /* 0x000000b5022d7220 */ /* 0x040fe20000410000 */
[----:B------:R-:W-:Y:S01]  /*10b90*/  MOV R190, R49 ;  /* 0x0000003100be7202 */ /* 0x000fe20000000f00 */
[----:B------:R-:W-:Y:S01]  /*10ba0*/  FMUL.FTZ R49, R2, R185 ;  /* 0x000000b902317220 */ /* 0x000fe20000410000 */
[----:B------:R-:W-:Y:S01]  /*10bb0*/  MOV R185, R3 ;  /* 0x0000000300b97202 */ /* 0x000fe20000000f00 */
[--C-:B------:R-:W-:Y:S03]  /*10bc0*/  FFMA.FTZ R3, R196, c[0x0][0x2d0], -R138.reuse ;  /* 0x0000b400c4037a23 */ /* 0x100fe6000001088a */
[C---:B------:R-:W-:Y:S01]  /*10bd0*/  FMUL.FTZ R47, R0.reuse, R183 ;  /* 0x000000b7002f7220 */ /* 0x040fe20000410000 */
[----:B------:R-:W-:Y:S01]  /*10be0*/  MOV R196, R212 ;  /* 0x000000d400c47202 */ /* 0x000fe20000000f00 */
[----:B------:R3:W-:Y:S01]  /*10bf0*/  MUFU.EX2 R183, R3 ;  /* 0x0000000300b77308 */ /* 0x0007e20000000800 */
[----:B------:R-:W-:Y:S01]  /*10c00*/  FMUL.FTZ R46, R0, R182 ;  /* 0x000000b6002e7220 */ /* 0x000fe20000410000 */
[----:B------:R-:W-:Y:S01]  /*10c10*/  MOV R181, R156 ;  /* 0x0000009c00b57202 */ /* 0x000fe20000000f00 */
[C---:B------:R-:W-:Y:S01]  /*10c20*/  FMUL.FTZ R128, R2.reuse, R128 ;  /* 0x0000008002807220 */ /* 0x040fe20000410000 */
[----:B------:R-:W-:Y:S01]  /*10c30*/  LDSM.16.MT88.4 R156, [R221+0x800] ;  /* 0x00080000dd9c783b */ /* 0x000fe20000004200 */
[----:B------:R-:W-:Y:S01]  /*10c40*/  MOV R182, R191 ;  /* 0x000000bf00b67202 */ /* 0x000fe20000000f00 */
[----:B------:R-:W-:Y:S01]  /*10c50*/  FMUL.FTZ R129, R2, R129 ;  /* 0x0000008102817220 */ /* 0x000fe20000410000 */
[----:B------:R-:W-:Y:S01]  /*10c60*/  MOV R191, R50 ;  /* 0x0000003200bf7202 */ /* 0x000fe20000000f00 */
[C---:B------:R-:W-:Y:S03]  /*10c70*/  HMMA.16816.F32 R44, R140.reuse, R144, R44 ;  /* 0x000000908c2c723c */ /* 0x040fe6000000182c */
[C---:B------:R-:W-:Y:S01]  /*10c80*/  FMUL.FTZ R50, R0.reuse, R186 ;  /* 0x000000ba00327220 */ /* 0x040fe20000410000 */
[----:B------:R-:W-:Y:S01]  /*10c90*/  MOV R186, R51 ;  /* 0x0000003300ba7202 */ /* 0x000fe20000000f00 */
[C---:B------:R-:W-:Y:S01]  /*10ca0*/  FMUL.FTZ R51, R0.reuse, R187 ;  /* 0x000000bb00337220 */ /* 0x040fe20000410000 */
[----:B------:R-:W-:Y:S01]  /*10cb0*/  MOV R187, R210 ;  /* 0x000000d200bb7202 */ /* 0x000fe20000000f00 */
[C---:B------:R-:W-:Y:S02]  /*10cc0*/  FMUL.FTZ R130, R0.reuse, R130 ;  /* 0x0000008200827220 */ /* 0x040fe40000410000 */
[----:B------:R-:W-:Y:S03]  /*10cd0*/  FMUL.FTZ R131, R0, R131 ;  /* 0x0000008300837220 */ /* 0x000fe60000410000 */
[C---:B------:R-:W-:Y:S01]  /*10ce0*/  HMMA.16816.F32 R48, R140.reuse, R146, R48 ;  /* 0x000000928c30723c */ /* 0x040fe20000001830 */
[----:B------:R-:W4:Y:S02]  /*10cf0*/  LDSM.16.MT88.4 R144, [R217+0x6000] ;  /* 0x00600000d990783b */ /* 0x000f240000004200 */
[----:B---3--:R-:W-:Y:S01]  /*10d00*/  FFMA.FTZ R3, R197, c[0x0][0x2d0], -R138 ;  /* 0x0000b400c5037a23 */ /* 0x008fe2000001088a */
[----:B------:R-:W-:Y:S04]  /*10d10*/  MOV R197, R213 ;  /* 0x000000d500c57202 */ /* 0x000fe80000000f00 */
[C---:B--2---:R-:W-:Y:S01]  /*10d20*/  HMMA.16816.F32 R52, R140.reuse, R148, R52 ;  /* 0x000000948c34723c */ /* 0x044fe20000001834 */
[----:B------:R2:W-:Y:S07]  /*10d30*/  MUFU.EX2 R172, R3 ;  /* 0x0000000300ac7308 */ /* 0x0005ee0000000800 */
[C---:B------:R-:W-:Y:S01]  /*10d40*/  HMMA.16816.F32 R56, R140.reuse, R150, R56 ;  /* 0x000000968c38723c */ /* 0x040fe20000001838 */
[----:B------:R-:W3:Y:S07]  /*10d50*/  LDSM.16.MT88.4 R148, [R218+0x6000] ;  /* 0x00600000da94783b */ /* 0x000eee0000004200 */
[C---:B-1----:R-:W-:Y:S08]  /*10d60*/  HMMA.16816.F32 R60, R140.reuse, R152, R60 ;  /* 0x000000988c3c723c */ /* 0x042ff0000000183c */
[C---:B------:R-:W-:Y:S01]  /*10d70*/  HMMA.16816.F32 R64, R140.reuse, R154, R64 ;  /* 0x0000009a8c40723c */ /* 0x040fe20000001840 */
[----:B------:R-:W1:Y:S03]  /*10d80*/  LDSM.16.MT88.4 R152, [R221+0x6000] ;  /* 0x00600000dd98783b */ /* 0x000e660000004200 */
[--C-:B--2---:R-:W-:Y:S04]  /*10d90*/  FFMA.FTZ R3, R198, c[0x0][0x2d0], -R134.reuse ;  /* 0x0000b400c6037a23 */ /* 0x104fe80000010886 */
[----:B------:R2:W-:Y:S01]  /*10da0*/  MUFU.EX2 R213, R3 ;  /* 0x0000000300d57308 */ /* 0x0005e20000000800 */
[C---:B----4-:R-:W-:Y:S08]  /*10db0*/  HMMA.16816.F32 R68, R140.reuse, R144, R68 ;  /* 0x000000908c44723c */ /* 0x050ff00000001844 */
[C---:B------:R-:W-:Y:S01]  /*10dc0*/  HMMA.16816.F32 R72, R140.reuse, R146, R72 ;  /* 0x000000928c48723c */ /* 0x040fe20000001848 */
[----:B------:R-:W4:Y:S07]  /*10dd0*/  LDSM.16.MT88.4 R144, [R220+0x6000] ;  /* 0x00600000dc90783b */ /* 0x000f2e0000004200 */
[C---:B---3--:R-:W-:Y:S04]  /*10de0*/  HMMA.16816.F32 R76, R140.reuse, R148, R76 ;  /* 0x000000948c4c723c */ /* 0x048fe8000000184c */
[----:B--2---:R-:W-:Y:S04]  /*10df0*/  FFMA.FTZ R3, R199, c[0x0][0x2d0], -R134 ;  /* 0x0000b400c7037a23 */ /* 0x004fe80000010886 */
[C---:B------:R-:W-:Y:S01]  /*10e00*/  HMMA.16816.F32 R80, R140.reuse, R150, R80 ;  /* 0x000000968c50723c */ /* 0x040fe20000001850 */
[----:B------:R-:W2:Y:S01]  /*10e10*/  LDSM.16.MT88.4 R148, [R217+0x9000] ;  /* 0x00900000d994783b */ /* 0x000ea20000004200 */
[----:B------:R3:W-:Y:S06]  /*10e20*/  MUFU.EX2 R212, R3 ;  /* 0x0000000300d47308 */ /* 0x0007ec0000000800 */
[C---:B-1----:R-:W-:Y:S08]  /*10e30*/  HMMA.16816.F32 R84, R140.reuse, R152, R84 ;  /* 0x000000988c54723c */ /* 0x042ff00000001854 */
[C---:B------:R-:W-:Y:S01]  /*10e40*/  HMMA.16816.F32 R88, R140.reuse, R154, R88 ;  /* 0x0000009a8c58723c */ /* 0x040fe20000001858 */
[----:B------:R-:W1:Y:S07]  /*10e50*/  LDSM.16.MT88.4 R152, [R218+0x9000] ;  /* 0x00900000da98783b */ /* 0x000e6e0000004200 */
[C---:B----4-:R-:W-:Y:S04]  /*10e60*/  HMMA.16816.F32 R92, R140.reuse, R144, R92 ;  /* 0x000000908c5c723c */ /* 0x050fe8000000185c */
[--C-:B---3--:R-:W-:Y:S04]  /*10e70*/  FFMA.FTZ R3, R204, c[0x0][0x2d0], -R138.reuse ;  /* 0x0000b400cc037a23 */ /* 0x108fe8000001088a */
[----:B------:R3:W-:Y:S01]  /*10e80*/  MUFU.EX2 R175, R3 ;  /* 0x0000000300af7308 */ /* 0x0007e20000000800 */
[C---:B------:R-:W-:Y:S01]  /*10e90*/  HMMA.16816.F32 R96, R140.reuse, R146, R96 ;  /* 0x000000928c60723c */ /* 0x040fe20000001860 */
[----:B------:R-:W4:Y:S07]  /*10ea0*/  LDSM.16.MT88.4 R144, [R221+0x9000] ;  /* 0x00900000dd90783b */ /* 0x000f2e0000004200 */
[C---:B--2---:R-:W-:Y:S08]  /*10eb0*/  HMMA.16816.F32 R100, R140.reuse, R148, R100 ;  /* 0x000000948c64723c */ /* 0x044ff00000001864 */
[C---:B------:R-:W-:Y:S01]  /*10ec0*/  HMMA.16816.F32 R104, R140.reuse, R150, R104 ;  /* 0x000000968c68723c */ /* 0x040fe20000001868 */
[----:B------:R-:W2:Y:S03]  /*10ed0*/  LDSM.16.MT88.4 R148, [R220+0x9000] ;  /* 0x00900000dc94783b */ /* 0x000ea60000004200 */
[----:B---3--:R-:W-:Y:S04]  /*10ee0*/  FFMA.FTZ R3, R205, c[0x0][0x2d0], -R138 ;  /* 0x0000b400cd037a23 */ /* 0x008fe8000001088a */
[C---:B-1----:R-:W-:Y:S01]  /*10ef0*/  HMMA.16816.F32 R108, R140.reuse, R152, R108 ;  /* 0x000000988c6c723c */ /* 0x042fe2000000186c */
[----:B------:R1:W3:Y:S07]  /*10f00*/  MUFU.EX2 R171, R3 ;  /* 0x0000000300ab7308 */ /* 0x0002ee0000000800 */
[C---:B------:R-:W-:Y:S01]  /*10f10*/  HMMA.16816.F32 R112, R140.reuse, R154, R112 ;  /* 0x0000009a8c70723c */ /* 0x040fe20000001870 */
[----:B------:R-:W-:Y:S07]  /*10f20*/  LDSM.16.MT88.4 R152, [R218+0x800] ;  /* 0x00080000da98783b */ /* 0x000fee0000004200 */
[C---:B----4-:R-:W-:Y:S08]  /*10f30*/  HMMA.16816.F32 R116, R140.reuse, R144, R116 ;  /* 0x000000908c74723c */ /* 0x050ff00000001874 */
[C---:B------:R-:W-:Y:S01]  /*10f40*/  HMMA.16816.F32 R120, R140.reuse, R146, R120 ;  /* 0x000000928c78723c */ /* 0x040fe20000001878 */
[----:B------:R-:W4:Y:S03]  /*10f50*/  LDSM.16.MT88.4 R144, [R217+0x800] ;  /* 0x00080000d990783b */ /* 0x000f260000004200 */
[--C-:B-1----:R-:W-:Y:S04]  /*10f60*/  FFMA.FTZ R3, R206, c[0x0][0x2d0], -R134.reuse ;  /* 0x0000b400ce037a23 */ /* 0x102fe80000010886 */
[C---:B--2---:R-:W-:Y:S01]  /*10f70*/  HMMA.16816.F32 R124, R140.reuse, R148, R124 ;  /* 0x000000948c7c723c */ /* 0x044fe2000000187c */
[----:B------:R1:W-:Y:S07]  /*10f80*/  MUFU.EX2 R211, R3 ;  /* 0x0000000300d37308 */ /* 0x0003ee0000000800 */
[----:B------:R-:W-:Y:S01]  /*10f90*/  HMMA.16816.F32 R128, R140, R150, R128 ;  /* 0x000000968c80723c */ /* 0x000fe20000001880 */
[----:B------:R-:W2:Y:S06]  /*10fa0*/  LDSM.16.MT88.4 R148, [R217+0x3800] ;  /* 0x00380000d994783b */ /* 0x000eac0000004200 */
[----:B---3--:R-:W-:Y:S02]  /*10fb0*/  F2FP.PACK_AB R142, R171, R175 ;  /* 0x000000afab8e723e */ /* 0x008fe400000000ff */
[----:B------:R-:W-:Y:S03]  /*10fc0*/  F2FP.PACK_AB R140, R172, R183 ;  /* 0x000000b7ac8c723e */ /* 0x000fe600000000ff */
[----:B------:R-:W-:Y:S01]  /*10fd0*/  F2FP.PACK_AB R141, R212, R213 ;  /* 0x000000d5d48d723e */ /* 0x000fe200000000ff */
[----:B-1----:R-:W-:Y:S04]  /*10fe0*/  FFMA.FTZ R3, R207, c[0x0][0x2d0], -R134 ;  /* 0x0000b400cf037a23 */ /* 0x002fe80000010886 */
[----:B------:R1:W3:Y:S02]  /*10ff0*/  MUFU.EX2 R210, R3 ;  /* 0x0000000300d27308 */ /* 0x0002e40000000800 */
[--C-:B-1----:R-:W-:Y:S01]  /*11000*/  FFMA.FTZ R3, R208, c[0x0][0x2d0], -R138.reuse ;  /* 0x0000b400d0037a23 */ /* 0x102fe2000001088a */
[----:B---3--:R-:W-:Y:S07]  /*11010*/  F2FP.PACK_AB R143, R210, R211 ;  /* 0x000000d3d28f723e */ /* 0x008fee00000000ff */
[----:B------:R1:W-:Y:S01]  /*11020*/  MUFU.EX2 R167, R3 ;  /* 0x0000000300a77308 */ /* 0x0003e20000000800 */
[C---:B----4-:R-:W-:Y:S08]  /*11030*/  HMMA.16816.F32 R4, R140.reuse, R144, R4 ;  /* 0x000000908c04723c */ /* 0x050ff00000001804 */
[C---:B------:R-:W-:Y:S01]  /*11040*/  HMMA.16816.F32 R8, R140.reuse, R146, R8 ;  /* 0x000000928c08723c */ /* 0x040fe20000001808 */
[----:B------:R-:W3:Y:S07]  /*11050*/  LDSM.16.MT88.4 R144, [R218+0x3800] ;  /* 0x00380000da90783b */ /* 0x000eee0000004200 */
[C---:B------:R-:W-:Y:S04]  /*11060*/  HMMA.16816.F32 R12, R140.reuse, R152, R12 ;  /* 0x000000988c0c723c */ /* 0x040fe8000000180c */
[----:B-1----:R-:W-:Y:S04]  /*11070*/  FFMA.FTZ R3, R209, c[0x0][0x2d0], -R138 ;  /* 0x0000b400d1037a23 */ /* 0x002fe8000001088a */
[C---:B------:R-:W-:Y:S01]  /*11080*/  HMMA.16816.F32 R16, R140.reuse, R154, R16 ;  /* 0x0000009a8c10723c */ /* 0x040fe20000001810 */
[----:B------:R1:W4:Y:S01]  /*11090*/  MUFU.EX2 R169, R3 ;  /* 0x0000000300a97308 */ /* 0x0003220000000800 */
[----:B------:R-:W3:Y:S06]  /*110a0*/  LDSM.16.MT88.4 R152, [R221+0x3800] ;  /* 0x00380000dd98783b */ /* 0x000eec0000004200 */
[C---:B------:R-:W-:Y:S08]  /*110b0*/  HMMA.16816.F32 R20, R140.reuse, R156, R20 ;  /* 0x0000009c8c14723c */ /* 0x040ff00000001814 */
[C---:B------:R-:W-:Y:S01]  /*110c0*/  HMMA.16816.F32 R24, R140.reuse, R158, R24 ;  /* 0x0000009e8c18723c */ /* 0x040fe20000001818 */
[----:B------:R-:W4:Y:S07]  /*110d0*/  LDSM.16.MT88.4 R156, [R220+0x3800] ;  /* 0x00380000dc9c783b */ /* 0x000f2e0000004200 */
[C---:B------:R-:W-:Y:S04]  /*110e0*/  HMMA.16816.F32 R28, R140.reuse, R160, R28 ;  /* 0x000000a08c1c723c */ /* 0x040fe8000000181c */
[--C-:B-1----:R-:W-:Y:S04]  /*110f0*/  FFMA.FTZ R3, R214, c[0x0][0x2d0], -R134.reuse ;  /* 0x0000b400d6037a23 */ /* 0x102fe80000010886 */
[C---:B------:R-:W-:Y:S01]  /*11100*/  HMMA.16816.F32 R32, R140.reuse, R162, R32 ;  /* 0x000000a28c20723c */ /* 0x040fe20000001820 */
[----:B------:R1:W-:Y:S01]  /*11110*/  MUFU.EX2 R207, R3 ;  /* 0x0000000300cf7308 */ /* 0x0003e20000000800 */
[----:B------:R-:W4:Y:S06]  /*11120*/  LDSM.16.MT88.4 R160, [R217+0x6800] ;  /* 0x00680000d9a0783b */ /* 0x000f2c0000004200 */
[C---:B--2---:R-:W-:Y:S08]  /*11130*/  HMMA.16816.F32 R36, R140.reuse, R148, R36 ;  /* 0x000000948c24723c */ /* 0x044ff00000001824 */
[C---:B------:R-:W-:Y:S01]  /*11140*/  HMMA.16816.F32 R40, R140.reuse, R150, R40 ;  /* 0x000000968c28723c */ /* 0x040fe20000001828 */
[----:B------:R-:W2:Y:S07]  /*11150*/  LDSM.16.MT88.4 R148, [R218+0x6800] ;  /* 0x00680000da94783b */ /* 0x000eae0000004200 */
[C---:B---3--:R-:W-:Y:S04]  /*11160*/  HMMA.16816.F32 R44, R140.reuse, R144, R44 ;  /* 0x000000908c2c723c */ /* 0x048fe8000000182c */
[----:B-1----:R-:W-:Y:S02]  /*11170*/  FFMA.FTZ R3, R215, c[0x0][0x2d0], -R134 ;  /* 0x0000b400d7037a23 */ /* 0x002fe40000010886 */
[----:B------:R-:W-:Y:S02]  /*11180*/  MUFU.EX2 R215, R135 ;  /* 0x0000008700d77308 */ /* 0x000fe40000000800 */
[C---:B------:R-:W-:Y:S01]  /*11190*/  HMMA.16816.F32 R48, R140.reuse, R146, R48 ;  /* 0x000000928c30723c */ /* 0x040fe20000001830 */
[----:B------:R-:W1:Y:S07]  /*111a0*/  LDSM.16.MT88.4 R144, [R221+0x6800] ;  /* 0x00680000dd90783b */ /* 0x000e6e0000004200 */
[C---:B------:R-:W-:Y:S01]  /*111b0*/  HMMA.16816.F32 R52, R140.reuse, R152, R52 ;  /* 0x000000988c34723c */ /* 0x040fe20000001834 */
[----:B------:R3:W-:Y:S07]  /*111c0*/  MUFU.EX2 R206, R3 ;  /* 0x0000000300ce7308 */ /* 0x0007ee0000000800 */
[C---:B------:R-:W-:Y:S01]  /*111d0*/  HMMA.16816.F32 R56, R140.reuse, R154, R56 ;  /* 0x0000009a8c38723c */ /* 0x040fe20000001838 */
[----:B------:R-:W1:Y:S02]  /*111e0*/  LDSM.16.MT88.4 R152, [R220+0x6800] ;  /* 0x00680000dc98783b */ /* 0x000e640000004200 */
[----:B------:R-:W-:Y:S05]  /*111f0*/  MUFU.EX2 R135, R136 ;  /* 0x0000008800877308 */ /* 0x000fea0000000800 */
[C---:B----4-:R-:W-:Y:S08]  /*11200*/  HMMA.16816.F32 R60, R140.reuse, R156, R60 ;  /* 0x0000009c8c3c723c */ /* 0x050ff0000000183c */
[C---:B------:R-:W-:Y:S01]  /*11210*/  HMMA.16816.F32 R64, R140.reuse, R158, R64 ;  /* 0x0000009e8c40723c */ /* 0x040fe20000001840 */
[----:B------:R-:W4:Y:S03]  /*11220*/  LDSM.16.MT88.4 R156, [R217+0x9800] ;  /* 0x00980000d99c783b */ /* 0x000f260000004200 */
[--C-:B---3--:R-:W-:Y:S01]  /*11230*/  FFMA.FTZ R3, R197, c[0x0][0x2d0], -R138.reuse ;  /* 0x0000b400c5037a23 */ /* 0x108fe2000001088a */
[----:B------:R-:W-:Y:S02]  /*11240*/  MOV R197, R196 ;  /* 0x000000c400c57202 */ /* 0x000fe40000000f00 */
[----:B------:R-:W-:Y:S01]  /*11250*/  MOV R196, R187 ;  /* 0x000000bb00c47202 */ /* 0x000fe20000000f00 */
[C---:B------:R-:W-:Y:S04]  /*11260*/  HMMA.16816.F32 R68, R140.reuse, R160, R68 ;  /* 0x000000a08c44723c */ /* 0x040fe80000001844 */
[----:B------:R-:W-:Y:S02]  /*11270*/  MOV R187, R173 ;  /* 0x000000ad00bb7202 */ /* 0x000fe40000000f00 */
[----:B------:R-:W-:Y:S02]  /*11280*/  MOV R173, R170 ;  /* 0x000000aa00ad7202 */ /* 0x000fe40000000f00 */
[C---:B------:R-:W-:Y:S01]  /*11290*/  HMMA.16816.F32 R72, R140.reuse, R162, R72 ;  /* 0x000000a28c48723c */ /* 0x040fe20000001848 */
[----:B------:R3:W-:Y:S01]  /*112a0*/  MUFU.EX2 R170, R3 ;  /* 0x0000000300aa7308 */ /* 0x0007e20000000800 */
[----:B------:R-:W-:Y:S06]  /*112b0*/  LDSM.16.MT88.4 R160, [R220+0x1000] ;  /* 0x00100000dca0783b */ /* 0x000fec0000004200 */
[C---:B--2---:R-:W-:Y:S08]  /*112c0*/  HMMA.16816.F32 R76, R140.reuse, R148, R76 ;  /* 0x000000948c4c723c */ /* 0x044ff0000000184c */
[C---:B------:R-:W-:Y:S01]  /*112d0*/  HMMA.16816.F32 R80, R140.reuse, R150, R80 ;  /* 0x000000968c50723c */ /* 0x040fe20000001850 */
[----:B------:R-:W2:Y:S07]  /*112e0*/  LDSM.16.MT88.4 R148, [R218+0x9800] ;  /* 0x00980000da94783b */ /* 0x000eae0000004200 */
[C---:B-1----:R-:W-:Y:S04]  /*112f0*/  HMMA.16816.F32 R84, R140.reuse, R144, R84 ;  /* 0x000000908c54723c */ /* 0x042fe80000001854 */
[----:B---3--:R-:W-:Y:S01]  /*11300*/  FFMA.FTZ R3, R197, c[0x0][0x2d0], -R138 ;  /* 0x0000b400c5037a23 */ /* 0x008fe2000001088a */
[----:B------:R-:W-:Y:S02]  /*11310*/  MOV R197, R196 ;  /* 0x000000c400c57202 */ /* 0x000fe40000000f00 */
[----:B------:R-:W-:Y:S01]  /*11320*/  MOV R196, R173 ;  /* 0x000000ad00c47202 */ /* 0x000fe20000000f00 */
[C---:B------:R-:W-:Y:S01]  /*11330*/  HMMA.16816.F32 R88, R140.reuse, R146, R88 ;  /* 0x000000928c58723c */ /* 0x040fe20000001858 */
[----:B------:R-:W1:Y:S03]  /*11340*/  LDSM.16.MT88.4 R144, [R221+0x9800] ;  /* 0x00980000dd90783b */ /* 0x000e660000004200 */
[----:B------:R-:W-:Y:S02]  /*11350*/  MOV R173, R168 ;  /* 0x000000a800ad7202 */ /* 0x000fe40000000f00 */
[----:B------:R3:W1:Y:S02]  /*11360*/  MUFU.EX2 R168, R3 ;  /* 0x0000000300a87308 */ /* 0x0006640000000800 */
[C---:B------:R-:W-:Y:S08]  /*11370*/  HMMA.16816.F32 R92, R140.reuse, R152, R92 ;  /* 0x000000988c5c723c */ /* 0x040ff0000000185c */
[C---:B------:R-:W-:Y:S01]  /*11380*/  HMMA.16816.F32 R96, R140.reuse, R154, R96 ;  /* 0x0000009a8c60723c */ /* 0x040fe20000001860 */
[----:B------:R-:W1:Y:S07]  /*11390*/  LDSM.16.MT88.4 R152, [R220+0x9800] ;  /* 0x00980000dc98783b */ /* 0x000e6e0000004200 */
[C---:B----4-:R-:W-:Y:S04]  /*113a0*/  HMMA.16816.F32 R100, R140.reuse, R156, R100 ;  /* 0x0000009c8c64723c */ /* 0x050fe80000001864 */
        /* <DEDUP_REMOVED lines=8> */
[----:B----4-:R-:W-:Y:S01]  /*11430*/  FFMA.FTZ R3, R197, c[0x0][0x2d0], -R134 ;  /* 0x0000b400c5037a23 */ /* 0x010fe20000010886 */
[----:B------:R-:W-:Y:S02]  /*11440*/  MOV R197, R196 ;  /* 0x000000c400c57202 */ /* 0x000fe40000000f00 */
[----:B------:R-:W-:Y:S01]  /*11450*/  MOV R196, R202 ;  /* 0x000000ca00c47202 */ /* 0x000fe20000000f00 */
[C---:B------:R-:W-:Y:S01]  /*11460*/  HMMA.16816.F32 R120, R140.reuse, R146, R120 ;  /* 0x000000928c78723c */ /* 0x040fe20000001878 */
[----:B------:R1:W4:Y:S01]  /*11470*/  MUFU.EX2 R202, R3 ;  /* 0x0000000300ca7308 */ /* 0x0003220000000800 */
[----:B------:R-:W2:Y:S06]  /*11480*/  LDSM.16.MT88.4 R144, [R221+0x1000] ;  /* 0x00100000dd90783b */ /* 0x000eac0000004200 */
[C---:B------:R-:W-:Y:S08]  /*11490*/  HMMA.16816.F32 R124, R140.reuse, R152, R124 ;  /* 0x000000988c7c723c */ /* 0x040ff0000000187c */
[----:B------:R-:W-:Y:S01]  /*114a0*/  HMMA.16816.F32 R128, R140, R154, R128 ;  /* 0x0000009a8c80723c */ /* 0x000fe20000001880 */
[----:B------:R-:W2:Y:S06]  /*114b0*/  LDSM.16.MT88.4 R152, [R217+0x4000] ;  /* 0x00400000d998783b */ /* 0x000eac0000004200 */
[----:B------:R-:W-:Y:S01]  /*114c0*/  F2FP.PACK_AB R140, R169, R167 ;  /* 0x000000a7a98c723e */ /* 0x000fe200000000ff */
[--C-:B-1----:R-:W-:Y:S01]  /*114d0*/  FFMA.FTZ R3, R196, c[0x0][0x2d0], -R138.reuse ;  /* 0x0000b400c4037a23 */ /* 0x102fe2000001088a */
[----:B------:R-:W-:Y:S03]  /*114e0*/  MOV R196, R174 ;  /* 0x000000ae00c47202 */ /* 0x000fe60000000f00 */
[----:B------:R1:W-:Y:S01]  /*114f0*/  MUFU.EX2 R174, R3 ;  /* 0x0000000300ae7308 */ /* 0x0003e20000000800 */
[----:B------:R-:W-:Y:S02]  /*11500*/  F2FP.PACK_AB R142, R168, R170 ;  /* 0x000000aaa88e723e */ /* 0x000fe400000000ff */
[----:B------:R-:W-:Y:S02]  /*11510*/  F2FP.PACK_AB R141, R206, R207 ;  /* 0x000000cfce8d723e */ /* 0x000fe400000000ff */
[----:B----4-:R-:W-:Y:S07]  /*11520*/  F2FP.PACK_AB R143, R202, R203 ;  /* 0x000000cbca8f723e */ /* 0x010fee00000000ff */
[C---:B---3--:R-:W-:Y:S08]  /*11530*/  HMMA.16816.F32 R4, R140.reuse, R156, R4 ;  /* 0x0000009c8c04723c */ /* 0x048ff00000001804 */
[C---:B------:R-:W-:Y:S01]  /*11540*/  HMMA.16816.F32 R8, R140.reuse, R158, R8 ;  /* 0x0000009e8c08723c */ /* 0x040fe20000001808 */
[----:B------:R-:W3:Y:S03]  /*11550*/  LDSM.16.MT88.4 R156, [R218+0x4000] ;  /* 0x00400000da9c783b */ /* 0x000ee60000004200 */
[----:B-1----:R-:W-:Y:S04]  /*11560*/  FFMA.FTZ R3, R173, c[0x0][0x2d0], -R138 ;  /* 0x0000b400ad037a23 */ /* 0x002fe8000001088a */
[C---:B--2---:R-:W-:Y:S01]  /*11570*/  HMMA.16816.F32 R12, R140.reuse, R148, R12 ;  /* 0x000000948c0c723c */ /* 0x044fe2000000180c */
[----:B------:R1:W2:Y:S07]  /*11580*/  MUFU.EX2 R173, R3 ;  /* 0x0000000300ad7308 */ /* 0x0002ae0000000800 */
[C---:B------:R-:W-:Y:S01]  /*11590*/  HMMA.16816.F32 R16, R140.reuse, R150, R16 ;  /* 0x000000968c10723c */ /* 0x040fe20000001810 */
[----:B------:R-:W4:Y:S07]  /*115a0*/  LDSM.16.MT88.4 R148, [R221+0x4000] ;  /* 0x00400000dd94783b */ /* 0x000f2e0000004200 */
[C---:B------:R-:W-:Y:S08]  /*115b0*/  HMMA.16816.F32 R20, R140.reuse, R144, R20 ;  /* 0x000000908c14723c */ /* 0x040ff00000001814 */
[C---:B------:R-:W-:Y:S01]  /*115c0*/  HMMA.16816.F32 R24, R140.reuse, R146, R24 ;  /* 0x000000928c18723c */ /* 0x040fe20000001818 */
[----:B------:R-:W2:Y:S03]  /*115d0*/  LDSM.16.MT88.4 R144, [R220+0x4000] ;  /* 0x00400000dc90783b */ /* 0x000ea60000004200 */
[--C-:B-1----:R-:W-:Y:S01]  /*115e0*/  FFMA.FTZ R3, R197, c[0x0][0x2d0], -R134.reuse ;  /* 0x0000b400c5037a23 */ /* 0x102fe20000010886 */
[----:B------:R-:W-:Y:S03]  /*115f0*/  MOV R197, R201 ;  /* 0x000000c900c57202 */ /* 0x000fe60000000f00 */
[C---:B------:R-:W-:Y:S01]  /*11600*/  HMMA.16816.F32 R28, R140.reuse, R160, R28 ;  /* 0x000000a08c1c723c */ /* 0x040fe2000000181c */
[----:B------:R1:W-:Y:S07]  /*11610*/  MUFU.EX2 R201, R3 ;  /* 0x0000000300c97308 */ /* 0x0003ee0000000800 */
[C---:B------:R-:W-:Y:S01]  /*11620*/  HMMA.16816.F32 R32, R140.reuse, R162, R32 ;  /* 0x000000a28c20723c */ /* 0x040fe20000001820 */
[----:B------:R-:W2:Y:S07]  /*11630*/  LDSM.16.MT88.4 R160, [R217+0x7000] ;  /* 0x00700000d9a0783b */ /* 0x000eae0000004200 */
[C---:B------:R-:W-:Y:S08]  /*11640*/  HMMA.16816.F32 R36, R140.reuse, R152, R36 ;  /* 0x000000988c24723c */ /* 0x040ff00000001824 */
[C---:B------:R-:W-:Y:S01]  /*11650*/  HMMA.16816.F32 R40, R140.reuse, R154, R40 ;  /* 0x0000009a8c28723c */ /* 0x040fe20000001828 */
[----:B------:R-:W2:Y:S03]  /*11660*/  LDSM.16.MT88.4 R152, [R218+0x7000] ;  /* 0x00700000da98783b */ /* 0x000ea60000004200 */
[----:B-1----:R-:W-:Y:S01]  /*11670*/  FFMA.FTZ R3, R196, c[0x0][0x2d0], -R134 ;  /* 0x0000b400c4037a23 */ /* 0x002fe20000010886 */
[----:B------:R-:W-:Y:S03]  /*11680*/  MOV R196, R200 ;  /* 0x000000c800c47202 */ /* 0x000fe60000000f00 */
[C---:B---3--:R-:W-:Y:S01]  /*11690*/  HMMA.16816.F32 R44, R140.reuse, R156, R44 ;  /* 0x0000009c8c2c723c */ /* 0x048fe2000000182c */
[----:B------:R1:W3:Y:S07]  /*116a0*/  MUFU.EX2 R200, R3 ;  /* 0x0000000300c87308 */ /* 0x0002ee0000000800 */
[C---:B------:R-:W-:Y:S01]  /*116b0*/  HMMA.16816.F32 R48, R140.reuse, R158, R48 ;  /* 0x0000009e8c30723c */ /* 0x040fe20000001830 */
[----:B------:R-:W3:Y:S07]  /*116c0*/  LDSM.16.MT88.4 R156, [R221+0x7000] ;  /* 0x00700000dd9c783b */ /* 0x000eee0000004200 */
[C---:B----4-:R-:W-:Y:S08]  /*116d0*/  HMMA.16816.F32 R52, R140.reuse, R148, R52 ;  /* 0x000000948c34723c */ /* 0x050ff00000001834 */
[C---:B------:R-:W-:Y:S01]  /*116e0*/  HMMA.16816.F32 R56, R140.reuse, R150, R56 ;  /* 0x000000968c38723c */ /* 0x040fe20000001838 */
[----:B------:R-:W4:Y:S03]  /*116f0*/  LDSM.16.MT88.4 R148, [R220+0x7000] ;  /* 0x00700000dc94783b */ /* 0x000f260000004200 */
[----:B-1----:R-:W-:Y:S04]  /*11700*/  FFMA.FTZ R3, R197, c[0x0][0x2d0], -R138 ;  /* 0x0000b400c5037a23 */ /* 0x002fe8000001088a */
[C---:B--2---:R-:W-:Y:S01]  /*11710*/  HMMA.16816.F32 R60, R140.reuse, R144, R60 ;  /* 0x000000908c3c723c */ /* 0x044fe2000000183c */
[----:B------:R1:W2:Y:S07]  /*11720*/  MUFU.EX2 R214, R3 ;  /* 0x0000000300d67308 */ /* 0x0002ae0000000800 */
[C---:B------:R-:W-:Y:S01]  /*11730*/  HMMA.16816.F32 R64, R140.reuse, R146, R64 ;  /* 0x000000928c40723c */ /* 0x040fe20000001840 */
[----:B------:R-:W2:Y:S07]  /*11740*/  LDSM.16.MT88.4 R144, [R217+0xa000] ;  /* 0x00a00000d990783b */ /* 0x000eae0000004200 */
[C---:B------:R-:W-:Y:S08]  /*11750*/  HMMA.16816.F32 R68, R140.reuse, R160, R68 ;  /* 0x000000a08c44723c */ /* 0x040ff00000001844 */
[C---:B------:R-:W-:Y:S01]  /*11760*/  HMMA.16816.F32 R72, R140.reuse, R162, R72 ;  /* 0x000000a28c48723c */ /* 0x040fe20000001848 */
[----:B------:R-:W-:Y:S03]  /*11770*/  LDSM.16.MT88.4 R160, [R221+0x1800] ;  /* 0x00180000dda0783b */ /* 0x000fe60000004200 */
[--C-:B-1----:R-:W-:Y:S04]  /*11780*/  FFMA.FTZ R3, R196, c[0x0][0x2d0], -R134.reuse ;  /* 0x0000b400c4037a23 */ /* 0x102fe80000010886 */
[C---:B------:R-:W-:Y:S01]  /*11790*/  HMMA.16816.F32 R76, R140.reuse, R152, R76 ;  /* 0x000000988c4c723c */ /* 0x040fe2000000184c */
[----:B------:R1:W-:Y:S07]  /*117a0*/  MUFU.EX2 R199, R3 ;  /* 0x0000000300c77308 */ /* 0x0003ee0000000800 */
[C---:B------:R-:W-:Y:S01]  /*117b0*/  HMMA.16816.F32 R80, R140.reuse, R154, R80 ;  /* 0x0000009a8c50723c */ /* 0x040fe20000001850 */
[----:B------:R-:W2:Y:S07]  /*117c0*/  LDSM.16.MT88.4 R152, [R218+0xa000] ;  /* 0x00a00000da98783b */ /* 0x000eae0000004200 */
[C---:B---3--:R-:W-:Y:S08]  /*117d0*/  HMMA.16816.F32 R84, R140.reuse, R156, R84 ;  /* 0x0000009c8c54723c */ /* 0x048ff00000001854 */
[C---:B------:R-:W-:Y:S01]  /*117e0*/  HMMA.16816.F32 R88, R140.reuse, R158, R88 ;  /* 0x0000009e8c58723c */ /* 0x040fe20000001858 */
[----:B------:R-:W3:Y:S03]  /*117f0*/  LDSM.16.MT88.4 R156, [R221+0xa000] ;  /* 0x00a00000dd9c783b */ /* 0x000ee60000004200 */
[----:B-1----:R-:W-:Y:S04]  /*11800*/  FFMA.FTZ R3, R187, c[0x0][0x2d0], -R134 ;  /* 0x0000b400bb037a23 */ /* 0x002fe80000010886 */
[C---:B----4-:R-:W-:Y:S01]  /*11810*/  HMMA.16816.F32 R92, R140.reuse, R148, R92 ;  /* 0x000000948c5c723c */ /* 0x050fe2000000185c */
[----:B------:R1:W4:Y:S07]  /*11820*/  MUFU.EX2 R198, R3 ;  /* 0x0000000300c67308 */ /* 0x00032e0000000800 */
[C---:B------:R-:W-:Y:S01]  /*11830*/  HMMA.16816.F32 R96, R140.reuse, R150, R96 ;  /* 0x000000968c60723c */ /* 0x040fe20000001860 */
[----:B------:R-:W4:Y:S07]  /*11840*/  LDSM.16.MT88.4 R148, [R220+0xa000] ;  /* 0x00a00000dc94783b */ /* 0x000f2e0000004200 */
[C---:B--2---:R-:W-:Y:S08]  /*11850*/  HMMA.16816.F32 R100, R140.reuse, R144, R100 ;  /* 0x000000908c64723c */ /* 0x044ff00000001864 */
[C---:B------:R-:W-:Y:S01]  /*11860*/  HMMA.16816.F32 R104, R140.reuse, R146, R104 ;  /* 0x000000928c68723c */ /* 0x040fe20000001868 */
[----:B------:R-:W2:Y:S03]  /*11870*/  LDSM.16.MT88.4 R144, [R217+0x1800] ;  /* 0x00180000d990783b */ /* 0x000ea60000004200 */
        /* <DEDUP_REMOVED lines=8> */
[----:B-1----:R-:W-:Y:S01]  /*11900*/  FFMA.FTZ R3, R185, c[0x0][0x2d0], -R138 ;  /* 0x0000b400b9037a23 */ /* 0x002fe2000001088a */
[----:B------:R-:W-:Y:S03]  /*11910*/  MOV R185, R188 ;  /* 0x000000bc00b97202 */ /* 0x000fe60000000f00 */
[C---:B----4-:R-:W-:Y:S01]  /*11920*/  HMMA.16816.F32 R124, R140.reuse, R148, R124 ;  /* 0x000000948c7c723c */ /* 0x050fe2000000187c */
[----:B------:R1:W-:Y:S07]  /*11930*/  MUFU.EX2 R208, R3 ;  /* 0x0000000300d07308 */ /* 0x0003ee0000000800 */
[----:B------:R-:W-:Y:S01]  /*11940*/  HMMA.16816.F32 R128, R140, R150, R128 ;  /* 0x000000968c80723c */ /* 0x000fe20000001880 */
[----:B------:R-:W4:Y:S06]  /*11950*/  LDSM.16.MT88.4 R148, [R217+0x4800] ;  /* 0x00480000d994783b */ /* 0x000f2c0000004200 */
[----:B------:R-:W-:Y:S02]  /*11960*/  F2FP.PACK_AB R140, R173, R174 ;  /* 0x000000aead8c723e */ /* 0x000fe400000000ff */
[----:B------:R-:W-:Y:S03]  /*11970*/  F2FP.PACK_AB R141, R200, R201 ;  /* 0x000000c9c88d723e */ /* 0x000fe600000000ff */
[----:B------:R-:W-:Y:S02]  /*11980*/  F2FP.PACK_AB R142, R214, R215 ;  /* 0x000000d7d68e723e */ /* 0x000fe400000000ff */
[----:B------:R-:W-:Y:S01]  /*11990*/  F2FP.PACK_AB R143, R198, R199 ;  /* 0x000000c7c68f723e */ /* 0x000fe200000000ff */
[--C-:B-1----:R-:W-:Y:S06]  /*119a0*/  FFMA.FTZ R3, R193, c[0x0][0x2d0], -R134.reuse ;  /* 0x0000b400c1037a23 */ /* 0x102fec0000010886 */
[C---:B--2---:R-:W-:Y:S01]  /*119b0*/  HMMA.16816.F32 R4, R140.reuse, R144, R4 ;  /* 0x000000908c04723c */ /* 0x044fe20000001804 */
[----:B------:R1:W-:Y:S07]  /*119c0*/  MUFU.EX2 R193, R3 ;  /* 0x0000000300c17308 */ /* 0x0003ee0000000800 */
[C---:B------:R-:W-:Y:S01]  /*119d0*/  HMMA.16816.F32 R8, R140.reuse, R146, R8 ;  /* 0x000000928c08723c */ /* 0x040fe20000001808 */
[----:B------:R-:W2:Y:S07]  /*119e0*/  LDSM.16.MT88.4 R144, [R218+0x4800] ;  /* 0x00480000da90783b */ /* 0x000eae0000004200 */
[C---:B------:R-:W-:Y:S08]  /*119f0*/  HMMA.16816.F32 R12, R140.reuse, R152, R12 ;  /* 0x000000988c0c723c */ /* 0x040ff0000000180c */
[C---:B------:R-:W-:Y:S01]  /*11a00*/  HMMA.16816.F32 R16, R140.reuse, R154, R16 ;  /* 0x0000009a8c10723c */ /* 0x040fe20000001810 */
[----:B------:R-:W2:Y:S03]  /*11a10*/  LDSM.16.MT88.4 R152, [R221+0x4800] ;  /* 0x00480000dd98783b */ /* 0x000ea60000004200 */
[----:B-1----:R-:W-:Y:S04]  /*11a20*/  FFMA.FTZ R3, R192, c[0x0][0x2d0], -R134 ;  /* 0x0000b400c0037a23 */ /* 0x002fe80000010886 */
[C---:B------:R-:W-:Y:S01]  /*11a30*/  HMMA.16816.F32 R20, R140.reuse, R160, R20 ;  /* 0x000000a08c14723c */ /* 0x040fe20000001814 */
[----:B------:R1:W-:Y:S07]  /*11a40*/  MUFU.EX2 R192, R3 ;  /* 0x0000000300c07308 */ /* 0x0003ee0000000800 */
[C---:B------:R-:W-:Y:S01]  /*11a50*/  HMMA.16816.F32 R24, R140.reuse, R162, R24 ;  /* 0x000000a28c18723c */ /* 0x040fe20000001818 */
[----:B------:R-:W-:Y:S07]  /*11a60*/  LDSM.16.MT88.4 R160, [R217+0x7800] ;  /* 0x00780000d9a0783b */ /* 0x000fee0000004200 */
[C---:B---3--:R-:W-:Y:S08]  /*11a70*/  HMMA.16816.F32 R28, R140.reuse, R156, R28 ;  /* 0x0000009c8c1c723c */ /* 0x048ff0000000181c */
[C---:B------:R-:W-:Y:S01]  /*11a80*/  HMMA.16816.F32 R32, R140.reuse, R158, R32 ;  /* 0x0000009e8c20723c */ /* 0x040fe20000001820 */
[----:B------:R-:W3:Y:S03]  /*11a90*/  LDSM.16.MT88.4 R156, [R220+0x4800] ;  /* 0x00480000dc9c783b */ /* 0x000ee60000004200 */
[--C-:B-1----:R-:W-:Y:S04]  /*11aa0*/  FFMA.FTZ R3, R184, c[0x0][0x2d0], -R138.reuse ;  /* 0x0000b400b8037a23 */ /* 0x102fe8000001088a */
[C---:B----4-:R-:W-:Y:S01]  /*11ab0*/  HMMA.16816.F32 R36, R140.reuse, R148, R36 ;  /* 0x000000948c24723c */ /* 0x050fe20000001824 */
[----:B------:R1:W-:Y:S01]  /*11ac0*/  MUFU.EX2 R205, R3 ;  /* 0x0000000300cd7308 */ /* 0x0003e20000000800 */
[----:B------:R-:W4:Y:S06]  /*11ad0*/  LDL.LU R184, [R1+0x10] ;  /* 0x0000100001b87983 */ /* 0x000f2c0000300800 */
[C---:B------:R-:W-:Y:S01]  /*11ae0*/  HMMA.16816.F32 R40, R140.reuse, R150, R40 ;  /* 0x000000968c28723c */ /* 0x040fe20000001828 */
[----:B------:R-:W3:Y:S07]  /*11af0*/  LDSM.16.MT88.4 R148, [R218+0x7800] ;  /* 0x00780000da94783b */ /* 0x000eee0000004200 */
[C---:B--2---:R-:W-:Y:S08]  /*11b00*/  HMMA.16816.F32 R44, R140.reuse, R144, R44 ;  /* 0x000000908c2c723c */ /* 0x044ff0000000182c */
[C---:B------:R-:W-:Y:S01]  /*11b10*/  HMMA.16816.F32 R48, R140.reuse, R146, R48 ;  /* 0x000000928c30723c */ /* 0x040fe20000001830 */
[----:B------:R-:W2:Y:S03]  /*11b20*/  LDSM.16.MT88.4 R144, [R221+0x7800] ;  /* 0x00780000dd90783b */ /* 0x000ea60000004200 */
[----:B-1----:R-:W-:Y:S01]  /*11b30*/  FFMA.FTZ R3, R182, c[0x0][0x2d0], -R138 ;  /* 0x0000b400b6037a23 */ /* 0x002fe2000001088a */
[----:B------:R-:W-:Y:S03]  /*11b40*/  MOV R182, R178 ;  /* 0x000000b200b67202 */ /* 0x000fe60000000f00 */
[C---:B------:R-:W-:Y:S01]  /*11b50*/  HMMA.16816.F32 R52, R140.reuse, R152, R52 ;  /* 0x000000988c34723c */ /* 0x040fe20000001834 */
[----:B------:R1:W-:Y:S07]  /*11b60*/  MUFU.EX2 R204, R3 ;  /* 0x0000000300cc7308 */ /* 0x0003ee0000000800 */
[C---:B------:R-:W-:Y:S01]  /*11b70*/  HMMA.16816.F32 R56, R140.reuse, R154, R56 ;  /* 0x0000009a8c38723c */ /* 0x040fe20000001838 */
[----:B------:R-:W2:Y:S07]  /*11b80*/  LDSM.16.MT88.4 R152, [R220+0x7800] ;  /* 0x00780000dc98783b */ /* 0x000eae0000004200 */
[C---:B---3--:R-:W-:Y:S08]  /*11b90*/  HMMA.16816.F32 R60, R140.reuse, R156, R60 ;  /* 0x0000009c8c3c723c */ /* 0x048ff0000000183c */
[C---:B------:R-:W-:Y:S01]  /*11ba0*/  HMMA.16816.F32 R64, R140.reuse, R158, R64 ;  /* 0x0000009e8c40723c */ /* 0x040fe20000001840 */
[----:B------:R-:W3:Y:S03]  /*11bb0*/  LDSM.16.MT88.4 R156, [R217+0xa800] ;  /* 0x00a80000d99c783b */ /* 0x000ee60000004200 */
[--C-:B-1----:R-:W-:Y:S04]  /*11bc0*/  FFMA.FTZ R3, R191, c[0x0][0x2d0], -R134.reuse ;  /* 0x0000b400bf037a23 */ /* 0x102fe80000010886 */
[C---:B------:R-:W-:Y:S01]  /*11bd0*/  HMMA.16816.F32 R68, R140.reuse, R160, R68 ;  /* 0x000000a08c44723c */ /* 0x040fe20000001844 */
[----:B------:R1:W-:Y:S07]  /*11be0*/  MUFU.EX2 R191, R3 ;  /* 0x0000000300bf7308 */ /* 0x0003ee0000000800 */
[C---:B------:R-:W-:Y:S01]  /*11bf0*/  HMMA.16816.F32 R72, R140.reuse, R162, R72 ;  /* 0x000000a28c48723c */ /* 0x040fe20000001848 */
[----:B------:R-:W-:Y:S07]  /*11c00*/  LDSM.16.MT88.4 R160, [R217+0x5000] ;  /* 0x00500000d9a0783b */ /* 0x000fee0000004200 */
[C---:B------:R-:W-:Y:S08]  /*11c10*/  HMMA.16816.F32 R76, R140.reuse, R148, R76 ;  /* 0x000000948c4c723c */ /* 0x040ff0000000184c */
[C---:B------:R-:W-:Y:S01]  /*11c20*/  HMMA.16816.F32 R80, R140.reuse, R150, R80 ;  /* 0x000000968c50723c */ /* 0x040fe20000001850 */
[----:B------:R-:W3:Y:S03]  /*11c30*/  LDSM.16.MT88.4 R148, [R218+0xa800] ;  /* 0x00a80000da94783b */ /* 0x000ee60000004200 */
[----:B-1----:R-:W-:Y:S01]  /*11c40*/  FFMA.FTZ R3, R181, c[0x0][0x2d0], -R134 ;  /* 0x0000b400b5037a23 */ /* 0x002fe20000010886 */
[----:B------:R-:W-:Y:S03]  /*11c50*/  MOV R181, R190 ;  /* 0x000000be00b57202 */ /* 0x000fe60000000f00 */
[C---:B--2---:R-:W-:Y:S01]  /*11c60*/  HMMA.16816.F32 R84, R140.reuse, R144, R84 ;  /* 0x000000908c54723c */ /* 0x044fe20000001854 */
[----:B------:R1:W-:Y:S07]  /*11c70*/  MUFU.EX2 R190, R3 ;  /* 0x0000000300be7308 */ /* 0x0003ee0000000800 */
[C---:B------:R-:W-:Y:S01]  /*11c80*/  HMMA.16816.F32 R88, R140.reuse, R146, R88 ;  /* 0x000000928c58723c */ /* 0x040fe20000001858 */
[----:B------:R-:W2:Y:S07]  /*11c90*/  LDSM.16.MT88.4 R144, [R221+0xa800] ;  /* 0x00a80000dd90783b */ /* 0x000eae0000004200 */
[C---:B------:R-:W-:Y:S08]  /*11ca0*/  HMMA.16816.F32 R92, R140.reuse, R152, R92 ;  /* 0x000000988c5c723c */ /* 0x040ff0000000185c */
[C---:B------:R-:W-:Y:S01]  /*11cb0*/  HMMA.16816.F32 R96, R140.reuse, R154, R96 ;  /* 0x0000009a8c60723c */ /* 0x040fe20000001860 */
[----:B------:R-:W2:Y:S03]  /*11cc0*/  LDSM.16.MT88.4 R152, [R220+0xa800] ;  /* 0x00a80000dc98783b */ /* 0x000ea60000004200 */
[--C-:B-1----:R-:W-:Y:S01]  /*11cd0*/  FFMA.FTZ R3, R181, c[0x0][0x2d0], -R138.reuse ;  /* 0x0000b400b5037a23 */ /* 0x102fe2000001088a */
[----:B------:R-:W-:Y:S03]  /*11ce0*/  MOV R181, R177 ;  /* 0x000000b100b57202 */ /* 0x000fe60000000f00 */
[C---:B---3--:R-:W-:Y:S01]  /*11cf0*/  HMMA.16816.F32 R100, R140.reuse, R156, R100 ;  /* 0x0000009c8c64723c */ /* 0x048fe20000001864 */
[----:B------:R1:W-:Y:S07]  /*11d00*/  MUFU.EX2 R197, R3 ;  /* 0x0000000300c57308 */ /* 0x0003ee0000000800 */
[C---:B------:R-:W-:Y:S01]  /*11d10*/  HMMA.16816.F32 R104, R140.reuse, R158, R104 ;  /* 0x0000009e8c68723c */ /* 0x040fe20000001868 */
[----:B------:R-:W3:Y:S07]  /*11d20*/  LDSM.16.MT88.4 R156, [R217+0x2000] ;  /* 0x00200000d99c783b */ /* 0x000eee0000004200 */
[C---:B------:R-:W-:Y:S08]  /*11d30*/  HMMA.16816.F32 R108, R140.reuse, R148, R108 ;  /* 0x000000948c6c723c */ /* 0x040ff0000000186c */
[C---:B------:R-:W-:Y:S01]  /*11d40*/  HMMA.16816.F32 R112, R140.reuse, R150, R112 ;  /* 0x000000968c70723c */ /* 0x040fe20000001870 */
[----:B------:R-:W3:Y:S03]  /*11d50*/  LDSM.16.MT88.4 R148, [R218+0x2000] ;  /* 0x00200000da94783b */ /* 0x000ee60000004200 */
[----:B-1----:R-:W-:Y:S01]  /*11d60*/  FFMA.FTZ R3, R180, c[0x0][0x2d0], -R138 ;  /* 0x0000b400b4037a23 */ /* 0x002fe2000001088a */
[----:B------:R-:W-:Y:S03]  /*11d70*/  MOV R180, R176 ;  /* 0x000000b000b47202 */ /* 0x000fe60000000f00 */
[C---:B--2---:R-:W-:Y:S01]  /*11d80*/  HMMA.16816.F32 R116, R140.reuse, R144, R116 ;  /* 0x000000908c74723c */ /* 0x044fe20000001874 */
[----:B------:R1:W2:Y:S07]  /*11d90*/  MUFU.EX2 R196, R3 ;  /* 0x0000000300c47308 */ /* 0x0002ae0000000800 */
[C---:B------:R-:W-:Y:S01]  /*11da0*/  HMMA.16816.F32 R120, R140.reuse, R146, R120 ;  /* 0x000000928c78723c */ /* 0x040fe20000001878 */
[----:B------:R-:W3:Y:S07]  /*11db0*/  LDSM.16.MT88.4 R144, [R221+0x2000] ;  /* 0x00200000dd90783b */ /* 0x000eee0000004200 */
[C---:B------:R-:W-:Y:S08]  /*11dc0*/  HMMA.16816.F32 R124, R140.reuse, R152, R124 ;  /* 0x000000988c7c723c */ /* 0x040ff0000000187c */
[----:B------:R-:W-:Y:S01]  /*11dd0*/  HMMA.16816.F32 R128, R140, R154, R128 ;  /* 0x0000009a8c80723c */ /* 0x000fe20000001880 */
[----:B------:R-:W3:Y:S03]  /*11de0*/  LDSM.16.MT88.4 R152, [R220+0x2000] ;  /* 0x00200000dc98783b */ /* 0x000ee60000004200 */
[--C-:B-1----:R-:W-:Y:S01]  /*11df0*/  FFMA.FTZ R3, R189, c[0x0][0x2d0], -R134.reuse ;  /* 0x0000b400bd037a23 */ /* 0x102fe20000010886 */
[----:B--2---:R-:W-:Y:S02]  /*11e00*/  F2FP.PACK_AB R136, R196, R197 ;  /* 0x000000c5c488723e */ /* 0x004fe400000000ff */
[----:B------:R-:W-:Y:S01]  /*11e10*/  F2FP.PACK_AB R140, R208, R209 ;  /* 0x000000d1d08c723e */ /* 0x000fe200000000ff */
[----:B------:R1:W-:Y:S01]  /*11e20*/  MUFU.EX2 R189, R3 ;  /* 0x0000000300bd7308 */ /* 0x0003e20000000800 */
[----:B------:R-:W-:Y:S03]  /*11e30*/  F2FP.PACK_AB R141, R192, R193 ;  /* 0x000000c1c08d723e */ /* 0x000fe600000000ff */
[----:B------:R-:W-:Y:S02]  /*11e40*/  F2FP.PACK_AB R142, R204, R205 ;  /* 0x000000cdcc8e723e */ /* 0x000fe400000000ff */
[----:B------:R-:W-:Y:S07]  /*11e50*/  F2FP.PACK_AB R143, R190, R191 ;  /* 0x000000bfbe8f723e */ /* 0x000fee00000000ff */
[C---:B---3--:R-:W-:Y:S08]  /*11e60*/  HMMA.16816.F32 R4, R140.reuse, R156, R4 ;  /* 0x0000009c8c04723c */ /* 0x048ff00000001804 */
[C---:B------:R-:W-:Y:S01]  /*11e70*/  HMMA.16816.F32 R8, R140.reuse, R158, R8 ;  /* 0x0000009e8c08723c */ /* 0x040fe20000001808 */
[----:B------:R-:W2:Y:S03]  /*11e80*/  LDSM.16.MT88.4 R156, [R218+0x5000] ;  /* 0x00500000da9c783b */ /* 0x000ea60000004200 */
[--C-:B-1----:R-:W-:Y:S02]  /*11e90*/  FFMA.FTZ R3, R179, c[0x0][0x2d0], -R134.reuse ;  /* 0x0000b400b3037a23 */ /* 0x102fe40000010886 */
[----:B------:R-:W-:Y:S02]  /*11ea0*/  FFMA.FTZ R134, R137, c[0x0][0x2d0], -R134 ;  /* 0x0000b40089867a23 */ /* 0x000fe40000010886 */
[C---:B------:R-:W-:Y:S01]  /*11eb0*/  HMMA.16816.F32 R12, R140.reuse, R148, R12 ;  /* 0x000000948c0c723c */ /* 0x040fe2000000180c */
[----:B------:R1:W3:Y:S01]  /*11ec0*/  MUFU.EX2 R188, R3 ;  /* 0x0000000300bc7308 */ /* 0x0002e20000000800 */
[----:B------:R-:W-:Y:S06]  /*11ed0*/  LDSM.16.MT88.4 R176, [R217+0x5800] ;  /* 0x00580000d9b0783b */ /* 0x000fec0000004200 */
[C---:B------:R-:W-:Y:S02]  /*11ee0*/  HMMA.16816.F32 R16, R140.reuse, R150, R16 ;  /* 0x000000968c10723c */ /* 0x040fe40000001810 */
[----:B------:R-:W2:Y:S01]  /*11ef0*/  LDSM.16.MT88.4 R148, [R221+0x5000] ;  /* 0x00500000dd94783b */ /* 0x000ea20000004200 */
[----:B------:R-:W-:Y:S05]  /*11f00*/  MUFU.EX2 R134, R134 ;  /* 0x0000008600867308 */ /* 0x000fea0000000800 */
[C---:B------:R-:W-:Y:S08]  /*11f10*/  HMMA.16816.F32 R20, R140.reuse, R144, R20 ;  /* 0x000000908c14723c */ /* 0x040ff00000001814 */
[C---:B------:R-:W-:Y:S01]  /*11f20*/  HMMA.16816.F32 R24, R140.reuse, R146, R24 ;  /* 0x000000928c18723c */ /* 0x040fe20000001818 */
[----:B------:R-:W4:Y:S03]  /*11f30*/  LDSM.16.MT88.4 R144, [R220+0x5000] ;  /* 0x00500000dc90783b */ /* 0x000f260000004200 */
[--C-:B-1----:R-:W-:Y:S01]  /*11f40*/  FFMA.FTZ R3, R195, c[0x0][0x2d0], -R138.reuse ;  /* 0x0000b400c3037a23 */ /* 0x102fe2000001088a */
[----:B---3--:R-:W-:Y:S03]  /*11f50*/  F2FP.PACK_AB R137, R188, R189 ;  /* 0x000000bdbc89723e */ /* 0x008fe600000000ff */
[C---:B------:R-:W-:Y:S01]  /*11f60*/  HMMA.16816.F32 R28, R140.reuse, R152, R28 ;  /* 0x000000988c1c723c */ /* 0x040fe2000000181c */
[----:B------:R1:W-:Y:S07]  /*11f70*/  MUFU.EX2 R195, R3 ;  /* 0x0000000300c37308 */ /* 0x0003ee0000000800 */
[C---:B------:R-:W-:Y:S01]  /*11f80*/  HMMA.16816.F32 R32, R140.reuse, R154, R32 ;  /* 0x0000009a8c20723c */ /* 0x040fe20000001820 */
[----:B------:R-:W3:Y:S07]  /*11f90*/  LDSM.16.MT88.4 R152, [R217+0x8000] ;  /* 0x00800000d998783b */ /* 0x000eee0000004200 */
[C---:B------:R-:W-:Y:S08]  /*11fa0*/  HMMA.16816.F32 R36, R140.reuse, R160, R36 ;  /* 0x000000a08c24723c */ /* 0x040ff00000001824 */
[C---:B------:R-:W-:Y:S01]  /*11fb0*/  HMMA.16816.F32 R40, R140.reuse, R162, R40 ;  /* 0x000000a28c28723c */ /* 0x040fe20000001828 */
[----:B------:R-:W3:Y:S03]  /*11fc0*/  LDSM.16.MT88.4 R160, [R218+0x8000] ;  /* 0x00800000daa0783b */ /* 0x000ee60000004200 */
[----:B-1----:R-:W-:Y:S04]  /*11fd0*/  FFMA.FTZ R3, R194, c[0x0][0x2d0], -R138 ;  /* 0x0000b400c2037a23 */ /* 0x002fe8000001088a */
[C---:B--2---:R-:W-:Y:S01]  /*11fe0*/  HMMA.16816.F32 R44, R140.reuse, R156, R44 ;  /* 0x0000009c8c2c723c */ /* 0x044fe2000000182c */
[----:B------:R-:W2:Y:S01]  /*11ff0*/  LDL.LU R138, [R1+0x14] ;  /* 0x00001400018a7983 */ /* 0x000ea20000300800 */
[----:B------:R1:W1:Y:S06]  /*12000*/  MUFU.EX2 R194, R3 ;  /* 0x0000000300c27308 */ /* 0x00026c0000000800 */
[C---:B------:R-:W-:Y:S01]  /*12010*/  HMMA.16816.F32 R48, R140.reuse, R158, R48 ;  /* 0x0000009e8c30723c */ /* 0x040fe20000001830 */
[----:B------:R-:W3:Y:S07]  /*12020*/  LDSM.16.MT88.4 R156, [R221+0x8000] ;  /* 0x00800000dd9c783b */ /* 0x000eee0000004200 */
[C---:B------:R-:W-:Y:S04]  /*12030*/  HMMA.16816.F32 R52, R140.reuse, R148, R52 ;  /* 0x000000948c34723c */ /* 0x040fe80000001834 */
[----:B----4-:R-:W-:Y:S02]  /*12040*/  FFMA.FTZ R2, R2, R184, R185 ;  /* 0x000000b802027223 */ /* 0x010fe400000100b9 */
[----:B------:R-:W-:Y:S02]  /*12050*/  LDSM.16.MT88.4 R184, [R218+0x5800] ;  /* 0x00580000dab8783b */ /* 0x000fe40000004200 */
[C---:B------:R-:W-:Y:S04]  /*12060*/  HMMA.16816.F32 R56, R140.reuse, R150, R56 ;  /* 0x000000968c38723c */ /* 0x040fe80000001838 */
[----:B-1----:R-:W-:Y:S02]  /*12070*/  MOV R3, R171 ;  /* 0x000000ab00037202 */ /* 0x002fe40000000f00 */
[----:B------:R-:W1:Y:S02]  /*12080*/  LDSM.16.MT88.4 R148, [R220+0x8000] ;  /* 0x00800000dc94783b */ /* 0x000e640000004200 */
[C---:B------:R-:W-:Y:S08]  /*12090*/  HMMA.16816.F32 R60, R140.reuse, R144, R60 ;  /* 0x000000908c3c723c */ /* 0x040ff0000000183c */
[C---:B------:R-:W-:Y:S01]  /*120a0*/  HMMA.16816.F32 R64, R140.reuse, R146, R64 ;  /* 0x000000928c40723c */ /* 0x040fe20000001840 */
[----:B------:R-:W4:Y:S07]  /*120b0*/  LDSM.16.MT88.4 R144, [R217+0xb000] ;  /* 0x00b00000d990783b */ /* 0x000f2e0000004200 */
[C---:B---3--:R-:W-:Y:S08]  /*120c0*/  HMMA.16816.F32 R68, R140.reuse, R152, R68 ;  /* 0x000000988c44723c */ /* 0x048ff00000001844 */
[C---:B------:R-:W-:Y:S01]  /*120d0*/  HMMA.16816.F32 R72, R140.reuse, R154, R72 ;  /* 0x0000009a8c48723c */ /* 0x040fe20000001848 */
[----:B------:R-:W3:Y:S07]  /*120e0*/  LDSM.16.MT88.4 R152, [R218+0xb000] ;  /* 0x00b00000da98783b */ /* 0x000eee0000004200 */
[C---:B------:R-:W-:Y:S08]  /*120f0*/  HMMA.16816.F32 R76, R140.reuse, R160, R76 ;  /* 0x000000a08c4c723c */ /* 0x040ff0000000184c */
[C---:B------:R-:W-:Y:S01]  /*12100*/  HMMA.16816.F32 R80, R140.reuse, R162, R80 ;  /* 0x000000a28c50723c */ /* 0x040fe20000001850 */
[----:B------:R-:W-:Y:S07]  /*12110*/  LDSM.16.MT88.4 R160, [R221+0x2800] ;  /* 0x00280000dda0783b */ /* 0x000fee0000004200 */
[C---:B------:R-:W-:Y:S08]  /*12120*/  HMMA.16816.F32 R84, R140.reuse, R156, R84 ;  /* 0x0000009c8c54723c */ /* 0x040ff00000001854 */
        /* <DEDUP_REMOVED lines=8> */
[C---:B---3--:R-:W-:Y:S08]  /*121b0*/  HMMA.16816.F32 R108, R140.reuse, R152, R108 ;  /* 0x000000988c6c723c */ /* 0x048ff0000000186c */
[C---:B------:R-:W-:Y:S01]  /*121c0*/  HMMA.16816.F32 R112, R140.reuse, R154, R112 ;  /* 0x0000009a8c70723c */ /* 0x040fe20000001870 */
[----:B------:R-:W3:Y:S07]  /*121d0*/  LDSM.16.MT88.4 R152, [R218+0x2800] ;  /* 0x00280000da98783b */ /* 0x000eee0000004200 */
[C---:B------:R-:W-:Y:S07]  /*121e0*/  HMMA.16816.F32 R116, R140.reuse, R156, R116 ;  /* 0x0000009c8c74723c */ /* 0x040fee0000001874 */
[----:B------:R-:W-:Y:S01]  /*121f0*/  MOV R156, R170 ;  /* 0x000000aa009c7202 */ /* 0x000fe20000000f00 */
[C---:B------:R-:W-:Y:S04]  /*12200*/  HMMA.16816.F32 R120, R140.reuse, R158, R120 ;  /* 0x0000009e8c78723c */ /* 0x040fe80000001878 */
[----:B------:R-:W-:Y:S03]  /*12210*/  MOV R157, R169 ;  /* 0x000000a9009d7202 */ /* 0x000fe60000000f00 */
[----:B------:R-:W-:Y:S01]  /*12220*/  MOV R159, R168 ;  /* 0x000000a8009f7202 */ /* 0x000fe20000000f00 */
[C---:B-1----:R-:W-:Y:S01]  /*12230*/  HMMA.16816.F32 R124, R140.reuse, R148, R124 ;  /* 0x000000948c7c723c */ /* 0x042fe2000000187c */
[----:B------:R-:W1:Y:S07]  /*12240*/  LDSM.16.MT88.4 R168, [R220+0x2800] ;  /* 0x00280000dca8783b */ /* 0x000e6e0000004200 */
[----:B------:R-:W-:Y:S04]  /*12250*/  HMMA.16816.F32 R128, R140, R150, R128 ;  /* 0x000000968c80723c */ /* 0x000fe80000001880 */
[----:B--2---:R-:W-:Y:S01]  /*12260*/  FFMA.FTZ R0, R0, R138, R139 ;  /* 0x0000008a00007223 */ /* 0x004fe2000001008b */
[----:B------:R-:W-:Y:S02]  /*12270*/  F2FP.PACK_AB R138, R194, R195 ;  /* 0x000000c3c28a723e */ /* 0x000fe400000000ff */
[----:B------:R-:W-:Y:S07]  /*12280*/  F2FP.PACK_AB R139, R134, R135 ;  /* 0x00000087868b723e */ /* 0x000fee00000000ff */
[C---:B----4-:R-:W-:Y:S01]  /*12290*/  HMMA.16816.F32 R140, R136.reuse, R144, R4 ;  /* 0x00000090888c723c */ /* 0x050fe20000001804 */
[----:B------:R-:W2:Y:S07]  /*122a0*/  LDSM.16.MT88.4 R4, [R221+0x5800] ;  /* 0x00580000dd04783b */ /* 0x000eae0000004200 */
[C---:B------:R-:W-:Y:S07]  /*122b0*/  HMMA.16816.F32 R144, R136.reuse, R146, R8 ;  /* 0x000000928890723c */ /* 0x040fee0000001808 */
[----:B------:R-:W-:Y:S01]  /*122c0*/  MOV R8, R159 ;  /* 0x0000009f00087202 */ /* 0x000fe20000000f00 */
[C---:B---3--:R-:W-:Y:S01]  /*122d0*/  HMMA.16816.F32 R148, R136.reuse, R152, R12 ;  /* 0x000000988894723c */ /* 0x048fe2000000180c */
[----:B------:R-:W-:Y:S03]  /*122e0*/  LDSM.16.MT88.4 R12, [R217+0x8800] ;  /* 0x00880000d90c783b */ /* 0x000fe60000004200 */
[----:B------:R-:W-:Y:S02]  /*122f0*/  MOV R9, R156 ;  /* 0x0000009c00097202 */ /* 0x000fe40000000f00 */
[----:B------:R-:W-:Y:S02]  /*12300*/  MOV R10, R157 ;  /* 0x0000009d000a7202 */ /* 0x000fe40000000f00 */
[C---:B------:R-:W-:Y:S01]  /*12310*/  HMMA.16816.F32 R152, R136.reuse, R154, R16 ;  /* 0x0000009a8898723c */ /* 0x040fe20000001810 */
[----:B------:R-:W-:Y:S03]  /*12320*/  LDSM.16.MT88.4 R16, [R218+0x8800] ;  /* 0x00880000da10783b */ /* 0x000fe60000004200 */
[----:B------:R-:W-:Y:S04]  /*12330*/  MOV R11, R167 ;  /* 0x000000a7000b7202 */ /* 0x000fe80000000f00 */
[C---:B------:R-:W-:Y:S07]  /*12340*/  HMMA.16816.F32 R156, R136.reuse, R160, R20 ;  /* 0x000000a0889c723c */ /* 0x040fee0000001814 */
[----:B------:R-:W-:Y:S01]  /*12350*/  MOV R21, R166 ;  /* 0x000000a600157202 */ /* 0x000fe20000000f00 */
[C---:B------:R-:W-:Y:S01]  /*12360*/  HMMA.16816.F32 R160, R136.reuse, R162, R24 ;  /* 0x000000a288a0723c */ /* 0x040fe20000001818 */
[----:B------:R-:W-:Y:S03]  /*12370*/  LDSM.16.MT88.4 R24, [R220+0x8800] ;  /* 0x00880000dc18783b */ /* 0x000fe60000004200 */
[----:B------:R-:W-:Y:S02]  /*12380*/  MOV R22, R165 ;  /* 0x000000a500167202 */ /* 0x000fe40000000f00 */
[----:B------:R-:W-:Y:S02]  /*12390*/  MOV R23, R164 ;  /* 0x000000a400177202 */ /* 0x000fe40000000f00 */
        /* <DEDUP_REMOVED lines=10> */
[----:B------:R-:W-:Y:S02]  /*12440*/  MOV R28, R10 ;  /* 0x0000000a001c7202 */ /* 0x000fe40000000f00 */
[----:B------:R-:W-:Y:S02]  /*12450*/  MOV R35, R11 ;  /* 0x0000000b00237202 */ /* 0x000fe40000000f00 */
[----:B------:R-:W1:Y:S01]  /*12460*/  LDSM.16.MT88.4 R8, [R220+0x5800] ;  /* 0x00580000dc08783b */ /* 0x000e620000004200 */
[C---:B------:R-:W-:Y:S04]  /*12470*/  HMMA.16816.F32 R176, R136.reuse, R178, R40 ;  /* 0x000000b288b0723c */ /* 0x040fe80000001828 */
[----:B------:R-:W-:Y:S02]  /*12480*/  MOV R39, R183 ;  /* 0x000000b700277202 */ /* 0x000fe40000000f00 */
[----:B------:R-:W-:Y:S02]  /*12490*/  MOV R36, R21 ;  /* 0x0000001500247202 */ /* 0x000fe40000000f00 */
[----:B------:R-:W-:Y:S04]  /*124a0*/  MOV R41, R182 ;  /* 0x000000b600297202 */ /* 0x000fe80000000f00 */
[----:B------:R-:W-:Y:S01]  /*124b0*/  MOV R42, R181 ;  /* 0x000000b5002a7202 */ /* 0x000fe20000000f00 */
[----:B------:R-:W-:Y:S01]  /*124c0*/  FADD.FTZ R2, R41, R2 ;  /* 0x0000000229027221 */ /* 0x000fe20000010000 */
[----:B------:R-:W-:Y:S02]  /*124d0*/  MOV R43, R180 ;  /* 0x000000b4002b7202 */ /* 0x000fe40000000f00 */
[C---:B------:R-:W-:Y:S03]  /*124e0*/  HMMA.16816.F32 R180, R136.reuse, R184, R44 ;  /* 0x000000b888b4723c */ /* 0x040fe6000000182c */
[----:B------:R-:W-:Y:S01]  /*124f0*/  MOV R37, R22 ;  /* 0x0000001600257202 */ /* 0x000fe20000000f00 */
[----:B------:R-:W-:Y:S01]  /*12500*/  FADD.FTZ R2, R43, R2 ;  /* 0x000000022b027221 */ /* 0x000fe20000010000 */
[----:B------:R-:W-:Y:S01]  /*12510*/  MOV R38, R23 ;  /* 0x0000001700267202 */ /* 0x000fe20000000f00 */
[----:B------:R-:W-:Y:S01]  /*12520*/  FADD.FTZ R0, R42, R0 ;  /* 0x000000002a007221 */ /* 0x000fe20000010000 */
[----:B------:R-:W3:Y:S01]  /*12530*/  LDSM.16.MT88.4 R20, [R221+0x8800] ;  /* 0x00880000dd14783b */ /* 0x000ee20000004200 */
[C---:B------:R-:W-:Y:S04]  /*12540*/  HMMA.16816.F32 R184, R136.reuse, R186, R48 ;  /* 0x000000ba88b8723c */ /* 0x040fe80000001830 */
[----:B------:R-:W-:Y:S02]  /*12550*/  FADD.FTZ R2, R37, R2 ;  /* 0x0000000225027221 */ /* 0x000fe40000010000 */
[----:B------:R-:W-:Y:S02]  /*12560*/  FADD.FTZ R0, R36, R0 ;  /* 0x0000000024007221 */ /* 0x000fe40000010000 */
[C---:B--2---:R-:W-:Y:S04]  /*12570*/  HMMA.16816.F32 R52, R136.reuse, R4, R52 ;  /* 0x000000048834723c */ /* 0x044fe80000001834 */
[----:B------:R-:W-:Y:S02]  /*12580*/  FADD.FTZ R2, R39, R2 ;  /* 0x0000000227027221 */ /* 0x000fe40000010000 */
[----:B------:R-:W-:Y:S02]  /*12590*/  FADD.FTZ R0, R38, R0 ;  /* 0x0000000026007221 */ /* 0x000fe40000010000 */
[C---:B------:R-:W-:Y:S01]  /*125a0*/  HMMA.16816.F32 R56, R136.reuse, R6, R56 ;  /* 0x000000068838723c */ /* 0x040fe20000001838 */
[----:B------:R-:W2:Y:S03]  /*125b0*/  LDSM.16.MT88.4 R4, [R217+0xb800] ;  /* 0x00b80000d904783b */ /* 0x000ea60000004200 */
        /* <DEDUP_REMOVED lines=54> */
[C---:B--2---:R-:W-:Y:S03]  /*12920*/  HMMA.16816.F32 R124, R136.reuse, R4, R124 ;  /* 0x00000004887c723c */ /* 0x044fe6000000187c */
[----:B------:R-:W-:Y:S02]  /*12930*/  FADD.FTZ R3, R188, R3 ;  /* 0x00000003bc037221 */ /* 0x000fe40000010000 */
[----:B------:R-:W-:Y:S02]  /*12940*/  FADD.FTZ R2, R194, R2 ;  /* 0x00000002c2027221 */ /* 0x000fe40000010000 */
[----:B------:R-:W-:Y:S01]  /*12950*/  FADD.FTZ R0, R135, R3 ;  /* 0x0000000387007221 */ /* 0x000fe20000010000 */
[----:B------:R-:W-:Y:S02]  /*12960*/  HMMA.16816.F32 R128, R136, R6, R128 ;  /* 0x000000068880723c */ /* 0x000fe40000001880 */
[----:B------:R1:W-:Y:S02]  /*12970*/  STL [R1+0x10], R2 ;  /* 0x0000100201007387 */ /* 0x0003e40000100800 */
[----:B------:R-:W-:Y:S01]  /*12980*/  FADD.FTZ R0, R134, R0 ;  /* 0x0000000086007221 */ /* 0x000fe20000010000 */
[----:B------:R-:W-:Y:S02]  /*12990*/  MOV R135, R132 ;  /* 0x0000008400877202 */ /* 0x000fe40000000f00 */
[----:B------:R-:W-:Y:S02]  /*129a0*/  MOV R134, R133 ;  /* 0x0000008500867202 */ /* 0x000fe40000000f00 */
[----:B------:R1:W-:Y:S01]  /*129b0*/  STL [R1+0x14], R0 ;  /* 0x0000140001007387 */ /* 0x0003e20000100800 */
[----:B------:R-:W-:-:S05]  /*129c0*/  @P0 BRA `(.L_x_2169) ;  /* 0xffffb11000000947 */ /* 0x000fca000383ffff */
.L_x_2168:
[----:B------:R-:W-:Y:S02]  /*129d0*/  MOV R7, 0x1f ;  /* 0x0000001f00077802 */ /* 0x000fe40000000f00 */
[----:B------:R-:W-:Y:S01]  /*129e0*/  MOV R6, 0xffffffff ;  /* 0xffffffff00067802 */ /* 0x000fe20000000f00 */
[----:B------:R-:W-:Y:S06]  /*129f0*/  BRA.DIV ~URZ, `(.L_x_2170) ;  /* 0x00002e127f007947 */ /* 0x000fec000b800000 */
[----:B-1----:R-:W2:Y:S04]  /*12a00*/  LDL R2, [R1+0x10] ;  /* 0x0000100001027983 */ /* 0x002ea80000100800 */
[----:B--2---:R1:W2:Y:S02]  /*12a10*/  SHFL.BFLY PT, R0, R2, 0x2, 0x1f ;  /* 0x0c401f0002007f89 */ /* 0x0042a400000e0000 */
.L_x_2190:
        /* <DEDUP_REMOVED lines=9> */
.L_x_2191:
        /* <DEDUP_REMOVED lines=149> */
.L_x_2151:
[----:B--2---:R-:W2:Y:S04]  /*13400*/  LDL.LU R2, [R1+0xc] ;  /* 0x00000c0001027983 */ /* 0x004ea80000300800 */
[----:B------:R-:W3:Y:S04]  /*13410*/  S2R R6, SR_TID.X ;  /* 0x0000000000067919 */ /* 0x000ee80000002100 */
[----:B------:R4:W5:Y:S01]  /*13420*/  LDL R7, [R1+0x54] ;  /* 0x0000540001077983 */ /* 0x0009620000100800 */
[----:B------:R-:W-:Y:S01]  /*13430*/  BSSY B0, `(.L_x_2172) ;  /* 0x0000014000007945 */ /* 0x000fe20003800000 */
[----:B---3--:R-:W-:-:S02]  /*13440*/  LOP3.LUT P0, RZ, R6, 0xff, RZ, 0xc0, !PT ;  /* 0x000000ff06ff7812 */ /* 0x008fc4000780c0ff */
[----:B--2---:R-:W-:-:S11]  /*13450*/  LOP3.LUT R2, R2, 0xfffffffd, RZ, 0xc0, !PT ;  /* 0xfffffffd02027812 */ /* 0x004fd600078ec0ff */
[----:B------:R-:W-:-:S05]  /*13460*/  @P0 LOP3.LUT R2, R2, 0x2, RZ, 0xfc, !PT ;  /* 0x0000000202020812 */ /* 0x000fca00078efcff */
[----:B------:R4:W-:Y:S01]  /*13470*/  STL [R1+0xc], R2 ;  /* 0x00000c0201007387 */ /* 0x0009e20000100800 */
[----:B------:R-:W-:Y:S05]  /*13480*/  @P0 BRA `(.L_x_2173) ;  /* 0x000000e000000947 */ /* 0x000fea0003800000 */
[----:B------:R-:W2:Y:S01]  /*13490*/  S2R R4, SR_LANEID ;  /* 0x0000000000047919 */ /* 0x000ea20000000000 */
[----:B------:R-:W-:Y:S01]  /*134a0*/  VOTEU.ANY UR4, UPT, PT ;  /* 0x0000000000047886 */ /* 0x000fe200038e0100 */
[----:B------:R-:W-:Y:S01]  /*134b0*/  IMAD.MOV.U32 R5, RZ, RZ, c[0x0][0x584] ;  /* 0x00016100ff057624 */ /* 0x000fe200078e00ff */
[----:B------:R-:W2:Y:S08]  /*134c0*/  FLO.U32 R3, UR4 ;  /* 0x0000000400037d00 */ /* 0x000eb000080e0000 */
[----:B----4-:R-:W3:Y:S01]  /*134d0*/  POPC R2, UR4 ;  /* 0x0000000400027d09 */ /* 0x010ee20008000000 */
        /* <DEDUP_REMOVED lines=9> */
.L_x_2173:
[----:B------:R-:W-:Y:S05]  /*13570*/  BSYNC B0 ;  /* 0x0000000000007941 */ /* 0x000fea0003800000 */
.L_x_2172:
[----:B------:R-:W-:Y:S01]  /*13580*/  PRMT R0, R0, 0x9910, RZ ;  /* 0x0000991000007816 */ /* 0x000fe200000000ff */
[----:B------:R-:W-:Y:S01]  /*13590*/  BSSY B1, `(.L_x_2174) ;  /* 0x00001db000017945 */ /* 0x000fe20003800000 */
[----:B-----5:R-:W-:Y:S02]  /*135a0*/  IMAD.MOV.U32 R69, RZ, RZ, R7 ;  /* 0x000000ffff457224 */ /* 0x020fe400078e0007 */
[----:B------:R-:W-:-:S13]  /*135b0*/  ISETP.NE.AND P0, PT, R0, RZ, PT ;  /* 0x000000ff0000720c */ /* 0x000fda0003f05270 */
[----:B------:R-:W-:Y:S05]  /*135c0*/  @!P0 BRA `(.L_x_2175) ;  /* 0x00001ab000008947 */ /* 0x000fea0003800000 */
[----:B------:R-:W-:Y:S01]  /*135d0*/  WARPSYNC 0xffffffff ;  /* 0xffffffff00007948 */ /* 0x000fe20003800000 */
[----:B------:R-:W-:Y:S06]  /*135e0*/  BAR.SYNC.DEFER_BLOCKING 0x1, 0x100 ;  /* 0x0044000000007b1d */ /* 0x000fec0000010000 */
[----:B------:R-:W-:Y:S05]  /*135f0*/  BRA.CONV ~URZ, `(.L_x_2176) ;  /* 0x000000737f007947 */ /* 0x000fea000b800000 */
[----:B-1----:R-:W-:Y:S01]  /*13600*/  SHF.R.S32.HI R12, RZ, 0x1f, R6 ;  /* 0x0000001fff0c7819 */ /* 0x002fe20000011406 */
[----:B------:R-:W-:Y:S01]  /*13610*/  IMAD.MOV.U32 R9, RZ, RZ, RZ ;  /* 0x000000ffff097224 */ /* 0x000fe200078e00ff */
[----:B----4-:R-:W-:Y:S01]  /*13620*/  MOV R2, 0x13670 ;  /* 0x0001367000027802 */ /* 0x010fe20000000f00 */
[----:B------:R-:W-:Y:S01]  /*13630*/  IMAD.MOV.U32 R3, RZ, RZ, 0x1f ;  /* 0x0000001fff037424 */ /* 0x000fe200078e00ff */
[----:B------:R-:W-:-:S04]  /*13640*/  LEA.HI R12, R12, R6, RZ, 0x7 ;  /* 0x000000060c0c7211 */ /* 0x000fc800078f38ff */
[----:B------:R-:W-:Y:S02]  /*13650*/  SHF.R.S32.HI R12, RZ, 0x7, R12 ;  /* 0x00000007ff0c7819 */ /* 0x000fe4000001140c */
[----:B--2---:R-:W-:Y:S05]  /*13660*/  CALL.REL.NOINC `($__internal_43_$__cuda_sm70_shflsync_idx_p) ;  /* 0x000023d000007944 */ /* 0x004fea0003c00000 */
.L_x_2176:
[----:B------:R-:W3:Y:S04]  /*13670*/  LDL R8, [R1+0x74] ;  /* 0x0000740001087983 */ /* 0x000ee80000100800 */
[----:B--2---:R-:W2:Y:S04]  /*13680*/  LDL.LU R5, [R1+0x3c] ;  /* 0x00003c0001057983 */ /* 0x004ea80000300800 */
[----:B-1--4-:R-:W4:Y:S04]  /*13690*/  LDL.LU R11, [R1+0x48] ;  /* 0x00004800010b7983 */ /* 0x012f280000300800 */
[----:B------:R-:W3:Y:S04]  /*136a0*/  LDL.LU R17, [R1+0x4c] ;  /* 0x00004c0001117983 */ /* 0x000ee80000300800 */
        /* <DEDUP_REMOVED lines=14> */
[----:B--2---:R-:W-:Y:S01]  /*13790*/  SHF.R.S32.HI R0, RZ, 0x1f, R5 ;  /* 0x0000001fff007819 */ /* 0x004fe20000011405 */
[----:B------:R-:W-:-:S04]  /*137a0*/  IMAD.WIDE.U32 R6, R5, c[0x0][0x4d0], RZ ;  /* 0x0001340005067a25 */ /* 0x000fc800078e00ff */
[C---:B------:R-:W-:Y:S02]  /*137b0*/  IMAD R2, R0.reuse, c[0x0][0x4d0], RZ ;  /* 0x0001340000027a24 */ /* 0x040fe400078e02ff */
[----:B------:R-:W-:Y:S02]  /*137c0*/  IMAD R4, R0, c[0x0][0x438], RZ ;  /* 0x00010e0000047a24 */ /* 0x000fe400078e02ff */
[----:B------:R-:W-:Y:S01]  /*137d0*/  IMAD R3, R5, c[0x0][0x4d4], R2 ;  /* 0x0001350005037a24 */ /* 0x000fe200078e0202 */
[----:B----4-:R-:W-:Y:S01]  /*137e0*/  SHF.R.S32.HI R2, RZ, 0x1f, R11 ;  /* 0x0000001fff027819 */ /* 0x010fe2000001140b */
        /* <DEDUP_REMOVED lines=50> */
[----:B------:R-:W-:Y:S02]  /*13b10*/  IMAD.IADD R17, R20, 0x1, -R17 ;  /* 0x0000000114117824 */ /* 0x000fe400078e0a11 */
[----:B------:R-:W-:Y:S01]  /*13b20*/  IMAD.IADD R3, R3, 0x1, R0 ;  /* 0x0000000103037824 */ /* 0x000fe200078e0200 */
[----:B------:R-:W-:Y:S01]  /*13b30*/  SHFL.IDX PT, R4, R10, 0x1, 0x1c1f ;  /* 0x003c1f000a047f89 */ /* 0x000fe200000e0000 */
[----:B------:R-:W-:-:S03]  /*13b40*/  IMAD.IADD R0, R18, 0x1, R19 ;  /* 0x0000000112007824 */ /* 0x000fc600078e0213 */
[----:B------:R2:W3:Y:S01]  /*13b50*/  SHFL.IDX PT, R5, R6, 0x1, 0x1c1f ;  /* 0x003c1f0006057f89 */ /* 0x0004e200000e0000 */
[----:B------:R-:W-:Y:S01]  /*13b60*/  LOP3.LUT P0, RZ, R17, 0x3, RZ, 0xc0, !PT ;  /* 0x0000000311ff7812 */ /* 0x000fe2000780c0ff */
[----:B------:R-:W-:-:S03]  /*13b70*/  IMAD.WIDE.U32 R2, R7, c[0x0][0x428], R2 ;  /* 0x00010a0007027a25 */ /* 0x000fc600078e0002 */
[----:B------:R-:W-:Y:S02]  /*13b80*/  ISETP.GE.OR P3, PT, R0, UR4, P0 ;  /* 0x0000000400007c0c */ /* 0x000fe40008766670 */
[----:B------:R-:W-:Y:S02]  /*13b90*/  LEA R43, P1, R2, c[0x0][0x400], 0x2 ;  /* 0x00010000022b7a11 */ /* 0x000fe400078210ff */
[----:B--2---:R-:W-:-:S05]  /*13ba0*/  SHF.R.S32.HI R6, RZ, 0x1f, R7 ;  /* 0x0000001fff067819 */ /* 0x004fca0000011407 */
[----:B------:R-:W-:Y:S01]  /*13bb0*/  IMAD R10, R6, c[0x0][0x428], RZ ;  /* 0x00010a00060a7a24 */ /* 0x000fe200078e02ff */
[----:B------:R-:W-:-:S03]  /*13bc0*/  IADD3 R6, R0, 0x8, RZ ;  /* 0x0000000800067810 */ /* 0x000fc60007ffe0ff */
[----:B------:R-:W-:Y:S01]  /*13bd0*/  IMAD R10, R7, c[0x0][0x42c], R10 ;  /* 0x00010b00070a7a24 */ /* 0x000fe200078e020a */
[----:B------:R-:W-:Y:S02]  /*13be0*/  ISETP.GE.OR P2, PT, R6, UR4, P0 ;  /* 0x0000000406007c0c */ /* 0x000fe40008746670 */
[----:B------:R-:W-:Y:S01]  /*13bf0*/  ISETP.GE.AND P0, PT, R0, UR4, PT ;  /* 0x0000000400007c0c */ /* 0x000fe2000bf06270 */
[----:B------:R-:W-:Y:S01]  /*13c00*/  IMAD.IADD R3, R3, 0x1, R10 ;  /* 0x0000000103037824 */ /* 0x000fe200078e020a */
[----:B-1----:R1:W-:Y:S01]  /*13c10*/  @!P3 ST.E [R8.64], R16 ;  /* 0x000000100800b985 */ /* 0x0023e2000c101906 */
[----:B------:R-:W-:-:S03]  /*13c20*/  ISETP.GE.AND P6, PT, R6, UR4, PT ;  /* 0x0000000406007c0c */ /* 0x000fc6000bfc6270 */
[----:B------:R-:W-:Y:S02]  /*13c30*/  LEA.HI.X R29, R2, c[0x0][0x404], R3, 0x2, P1 ;  /* 0x00010100021d7a11 */ /* 0x000fe400008f1403 */
[C---:B------:R-:W-:Y:S01]  /*13c40*/  IADD3 R28, R200.reuse, 0x8, RZ ;  /* 0x00000008c81c7810 */ /* 0x040fe20007ffe0ff */
[----:B------:R-:W2:Y:S01]  /*13c50*/  SHFL.IDX PT, R2, R43, RZ, 0x1c1f ;  /* 0x001c1fff2b027589 */ /* 0x000ea200000e0000 */
[C---:B------:R-:W-:Y:S02]  /*13c60*/  IADD3 R27, R200.reuse, 0x10, RZ ;  /* 0x00000010c81b7810 */ /* 0x040fe40007ffe0ff */
[C---:B------:R-:W-:Y:S01]  /*13c70*/  IADD3 R26, R200.reuse, 0x18, RZ ;  /* 0x00000018c81a7810 */ /* 0x040fe20007ffe0ff */
[----:B---3--:R3:W-:Y:S01]  /*13c80*/  @!P2 ST.E [R4.64], R15 ;  /* 0x0000000f0400a985 */ /* 0x0087e2000c101906 */
[C---:B------:R-:W-:Y:S02]  /*13c90*/  IADD3 R25, R200.reuse, 0x20, RZ ;  /* 0x00000020c8197810 */ /* 0x040fe40007ffe0ff */
[C---:B------:R-:W-:Y:S01]  /*13ca0*/  IADD3 R24, R200.reuse, 0x28, RZ ;  /* 0x00000028c8187810 */ /* 0x040fe20007ffe0ff */
[----:B------:R4:W2:Y:S01]  /*13cb0*/  SHFL.IDX PT, R3, R29, RZ, 0x1c1f ;  /* 0x001c1fff1d037589 */ /* 0x0008a200000e0000 */
[----:B------:R-:W-:-:S02]  /*13cc0*/  IADD3 R23, R200, 0x30, RZ ;  /* 0x00000030c8177810 */ /* 0x000fc40007ffe0ff */
[C---:B------:R-:W-:Y:S02]  /*13cd0*/  IADD3 R22, R200.reuse, 0x38, RZ ;  /* 0x00000038c8167810 */ /* 0x040fe40007ffe0ff */
[C---:B------:R-:W-:Y:S02]  /*13ce0*/  IADD3 R21, R200.reuse, 0x40, RZ ;  /* 0x00000040c8157810 */ /* 0x040fe40007ffe0ff */
[C---:B------:R-:W-:Y:S02]  /*13cf0*/  IADD3 R20, R200.reuse, 0x48, RZ ;  /* 0x00000048c8147810 */ /* 0x040fe40007ffe0ff */
[C---:B------:R-:W-:Y:S02]  /*13d00*/  IADD3 R19, R200.reuse, 0x58, RZ ;  /* 0x00000058c8137810 */ /* 0x040fe40007ffe0ff */
[C---:B------:R-:W-:Y:S02]  /*13d10*/  IADD3 R18, R200.reuse, 0x60, RZ ;  /* 0x00000060c8127810 */ /* 0x040fe40007ffe0ff */
[----:B------:R-:W-:-:S02]  /*13d20*/  IADD3 R17, R200, 0x68, RZ ;  /* 0x00000068c8117810 */ /* 0x000fc40007ffe0ff */
[C---:B-1----:R-:W-:Y:S02]  /*13d30*/  IADD3 R16, R200.reuse, 0x70, RZ ;  /* 0x00000070c8107810 */ /* 0x042fe40007ffe0ff */
[C---:B------:R-:W-:Y:S02]  /*13d40*/  IADD3 R14, R200.reuse, 0x80, RZ ;  /* 0x00000080c80e7810 */ /* 0x040fe40007ffe0ff */
[C---:B------:R-:W-:Y:S02]  /*13d50*/  IADD3 R13, R200.reuse, 0x88, RZ ;  /* 0x00000088c80d7810 */ /* 0x040fe40007ffe0ff */
[C---:B------:R-:W-:Y:S02]  /*13d60*/  IADD3 R0, R200.reuse, 0x90, RZ ;  /* 0x00000090c8007810 */ /* 0x040fe40007ffe0ff */
[C---:B---3--:R-:W-:Y:S02]  /*13d70*/  IADD3 R4, R200.reuse, 0x50, RZ ;  /* 0x00000050c8047810 */ /* 0x048fe40007ffe0ff */
        /* <DEDUP_REMOVED lines=11> */
[----:B------:R-:W-:Y:S02]  /*13e30*/  IADD3 R38, R200, 0xe8, RZ ;  /* 0x000000e8c8267810 */ /* 0x000fe40007ffe0ff */
        /* <DEDUP_REMOVED lines=28> */
[----:B------:R-:W-:Y:S01]  /*14000*/  SHF.R.S32.HI R68, RZ, 0x1f, R38 ;  /* 0x0000001fff447819 */ /* 0x000fe20000011426 */
[----:B------:R-:W-:Y:S05]  /*14010*/  @P0 BRA `(.L_x_2178) ;  /* 0x000007f000000947 */ /* 0x000fea0003800000 */
[----:B--2-4-:R-:W-:Y:S02]  /*14020*/  ISETP.GE.AND P0, PT, R200, c[0x0][0x3c8], PT ;  /* 0x0000f200c8007a0c */ /* 0x014fe40003f06270 */
[----:B------:R-:W-:Y:S02]  /*14030*/  ISETP.GE.AND P1, PT, R28, c[0x0][0x3c8], PT ;  /* 0x0000f2001c007a0c */ /* 0x000fe40003f26270 */
[----:B------:R-:W-:-:S02]  /*14040*/  ISETP.GE.AND P2, PT, R27, c[0x0][0x3c8], PT ;  /* 0x0000f2001b007a0c */ /* 0x000fc40003f46270 */
[----:B------:R-:W-:Y:S02]  /*14050*/  ISETP.GE.AND P3, PT, R23, c[0x0][0x3c8], PT ;  /* 0x0000f20017007a0c */ /* 0x000fe40003f66270 */
[----:B------:R-:W-:Y:S02]  /*14060*/  ISETP.GE.AND P4, PT, R4, c[0x0][0x3c8], PT ;  /* 0x0000f20004007a0c */ /* 0x000fe40003f86270 */
[----:B------:R-:W-:-:S03]  /*14070*/  ISETP.GE.AND P5, PT, R19, c[0x0][0x3c8], PT ;  /* 0x0000f20013007a0c */ /* 0x000fc60003fa6270 */
[----:B------:R-:W-:-:S05]  /*14080*/  @!P0 IMAD.WIDE R30, R200, 0x4, R2 ;  /* 0x00000004c81e8825 */ /* 0x000fca00078e0202 */
[----:B------:R1:W-:Y:S02]  /*14090*/  @!P0 ST.E.64 [R30.64], R140 ;  /* 0x0000008c1e008985 */ /* 0x0003e4000c101b06 */
[----:B-1----:R-:W-:-:S04]  /*140a0*/  @!P1 LEA R30, P0, R28, R2, 0x2 ;  /* 0x000000021c1e9211 */ /* 0x002fc800078010ff */
[----:B------:R-:W-:-:S05]  /*140b0*/  @!P1 LEA.HI.X R31, R28, R3, R40, 0x2, P0 ;  /* 0x000000031c1f9211 */ /* 0x000fca00000f1428 */
[----:B------:R1:W-:Y:S01]  /*140c0*/  @!P1 ST.E.64 [R30.64], R144 ;  /* 0x000000901e009985 */ /* 0x0003e2000c101b06 */
[----:B------:R-:W-:Y:S02]  /*140d0*/  ISETP.GE.AND P1, PT, R26, c[0x0][0x3c8], PT ;  /* 0x0000f2001a007a0c */ /* 0x000fe40003f26270 */
        /* <DEDUP_REMOVED lines=91> */
[----:B-1----:R-:W-:-:S04]  /*14690*/  @!P3 LEA R30, P0, R6, R2, 0x2 ;  /* 0x00000002061eb211 */ /* 0x002fc800078010ff */
[----:B------:R-:W-:Y:S02]  /*146a0*/  @!P3 LEA.HI.X R31, R6, R3, R65, 0x2, P0 ;  /* 0x00000003061fb211 */ /* 0x000fe400000f1441 */
[----:B--2---:R-:W-:-:S03]  /*146b0*/  @!P2 LEA R32, P1, R5, R2, 0x2 ;  /* 0x000000020520a211 */ /* 0x004fc600078210ff */
[----:B------:R1:W-:Y:S01]  /*146c0*/  @!P3 ST.E.64 [R30.64], R104 ;  /* 0x000000681e00b985 */ /* 0x0003e2000c101b06 */
[----:B------:R-:W-:Y:S02]  /*146d0*/  ISETP.GE.AND P3, PT, R38, c[0x0][0x3c8], PT ;  /* 0x0000f20026007a0c */ /* 0x000fe40003f66270 */
[----:B------:R-:W-:Y:S02]  /*146e0*/  @!P2 LEA.HI.X R33, R5, R3, R64, 0x2, P1 ;  /* 0x000000030521a211 */ /* 0x000fe400008f1440 */
[----:B-----5:R-:W-:-:S03]  /*146f0*/  ISETP.GE.AND P1, PT, R132, c[0x0][0x3c8], PT ;  /* 0x0000f20084007a0c */ /* 0x020fc60003f26270 */
        /* <DEDUP_REMOVED lines=17> */
.L_x_2178:
[----:B--2-4-:R-:W-:Y:S05]  /*14810*/  BSYNC B0 ;  /* 0x0000000000007941 */ /* 0x014fea0003800000 */
.L_x_2177:
[----:B------:R1:W2:Y:S04]  /*14820*/  SHFL.IDX PT, R3, R29, 0x1, 0x1c1f ;  /* 0x003c1f001d037f89 */ /* 0x0002a800000e0000 */
[----:B------:R1:W3:Y:S01]  /*14830*/  SHFL.IDX PT, R2, R43, 0x1, 0x1c1f ;  /* 0x003c1f002b027f89 */ /* 0x0002e200000e0000 */
[----:B------:R-:W-:Y:S05]  /*14840*/  @P6 BRA `(.L_x_2179) ;  /* 0x00000af000006947 */ /* 0x000fea0003800000 */
[----:B------:R-:W-:Y:S02]  /*14850*/  ISETP.GE.AND P0, PT, R28, c[0x0][0x3c8], PT ;  /* 0x0000f2001c007a0c */ /* 0x000fe40003f06270 */
[----:B------:R-:W-:Y:S02]  /*14860*/  ISETP.GE.AND P4, PT, R27, c[0x0][0x3c8], PT ;  /* 0x0000f2001b007a0c */ /* 0x000fe40003f86270 */
[----:B------:R-:W-:Y:S02]  /*14870*/  ISETP.GE.AND P1, PT, R200, c[0x0][0x3c8], PT ;  /* 0x0000f200c8007a0c */ /* 0x000fe40003f26270 */
[----:B------:R-:W-:-:S02]  /*14880*/  ISETP.GE.AND P5, PT, R25, c[0x0][0x3c8], PT ;  /* 0x0000f20019007a0c */ /* 0x000fc40003fa6270 */
[----:B------:R-:W-:-:S05]  /*14890*/  ISETP.GE.AND P6, PT, R26, c[0x0][0x3c8], PT ;  /* 0x0000f2001a007a0c */ /* 0x000fca0003fc6270 */
[CC--:B---3--:R-:W-:Y:S02]  /*148a0*/  @!P0 LEA R30, P3, R28.reuse, R2.reuse, 0x2 ;  /* 0x000000021c1e8211 */ /* 0x0c8fe400078610ff */
[C---:B------:R-:W-:Y:S02]  /*148b0*/  @!P4 LEA R36, P2, R27.reuse, R2, 0x2 ;  /* 0x000000021b24c211 */ /* 0x040fe400078410ff */
[-C--:B--2---:R-:W-:Y:S01]  /*148c0*/  @!P0 LEA.HI.X R31, R28, R3.reuse, R40, 0x2, P3 ;  /* 0x000000031c1f8211 */ /* 0x084fe200018f1428 */
[----:B------:R-:W-:Y:S01]  /*148d0*/  @!P1 IMAD.WIDE R32, R200, 0x4, R2 ;  /* 0x00000004c8209825 */ /* 0x000fe200078e0202 */
[----:B------:R-:W-:Y:S02]  /*148e0*/  ISETP.GE.AND P3, PT, R24, c[0x0][0x3c8], PT ;  /* 0x0000f20018007a0c */ /* 0x000fe40003f66270 */
[----:B------:R-:W-:Y:S02]  /*148f0*/  @!P4 LEA.HI.X R37, R27, R3, R39, 0x2, P2 ;  /* 0x000000031b25c211 */ /* 0x000fe400010f1427 */
[----:B------:R-:W-:Y:S01]  /*14900*/  ISETP.GE.AND P2, PT, R23, c[0x0][0x3c8], PT ;  /* 0x0000f20017007a0c */ /* 0x000fe20003f46270 */
[----:B------:R2:W-:Y:S04]  /*14910*/  @!P1 ST.E.64 [R32.64], R192 ;  /* 0x000000c020009985 */ /* 0x0005e8000c101b06 */
[----:B------:R3:W-:Y:S04]  /*14920*/  @!P0 ST.E.64 [R30.64], R146 ;  /* 0x000000921e008985 */ /* 0x0007e8000c101b06 */
[----:B------:R-:W-:Y:S01]  /*14930*/  @!P4 ST.E.64 [R36.64], R196 ;  /* 0x000000c42400c985 */ /* 0x000fe2000c101b06 */
[----:B------:R-:W-:-:S02]  /*14940*/  ISETP.GE.AND P4, PT, R18, c[0x0][0x3c8], PT ;  /* 0x0000f20012007a0c */ /* 0x000fc40003f86270 */
[CC--:B--2---:R-:W-:Y:S02]  /*14950*/  @!P6 LEA R32, P1, R26.reuse, R2.reuse, 0x2 ;  /* 0x000000021a20e211 */ /* 0x0c4fe400078210ff */
[CC--:B---3--:R-:W-:Y:S02]  /*14960*/  @!P5 LEA R30, P0, R25.reuse, R2.reuse, 0x2 ;  /* 0x00000002191ed211 */ /* 0x0c8fe400078010ff */
[-C--:B------:R-:W-:Y:S02]  /*14970*/  @!P6 LEA.HI.X R33, R26, R3.reuse, R41, 0x2, P1 ;  /* 0x000000031a21e211 */ /* 0x080fe400008f1429 */
[----:B------:R-:W-:Y:S02]  /*14980*/  @!P5 LEA.HI.X R31, R25, R3, R42, 0x2, P0 ;  /* 0x00000003191fd211 */ /* 0x000fe400000f142a */
[----:B------:R-:W-:Y:S01]  /*14990*/  @!P3 LEA R28, P0, R24, R2, 0x2 ;  /* 0x00000002181cb211 */ /* 0x000fe200078010ff */
[----:B------:R-:W-:Y:S01]  /*149a0*/  @!P6 ST.E.64 [R32.64], R154 ;  /* 0x0000009a2000e985 */ /* 0x000fe2000c101b06 */
[----:B------:R-:W-:-:S02]  /*149b0*/  ISETP.GE.AND P1, PT, R22, c[0x0][0x3c8], PT ;  /* 0x0000f20016007a0c */ /* 0x000fc40003f26270 */
[-C--:B-1----:R-:W-:Y:S01]  /*149c0*/  @!P3 LEA.HI.X R29, R24, R3.reuse, R44, 0x2, P0 ;  /* 0x00000003181db211 */ /* 0x082fe200000f142c */
[----:B------:R-:W-:Y:S01]  /*149d0*/  @!P5 ST.E.64 [R30.64], R158 ;  /* 0x0000009e1e00d985 */ /* 0x000fe2000c101b06 */
[CC--:B------:R-:W-:Y:S02]  /*149e0*/  @!P2 LEA R26, P0, R23.reuse, R2.reuse, 0x2 ;  /* 0x00000002171aa211 */ /* 0x0c0fe400078010ff */
[----:B------:R-:W-:Y:S01]  /*149f0*/  ISETP.GE.AND P5, PT, R20, c[0x0][0x3c8], PT ;  /* 0x0000f20014007a0c */ /* 0x000fe20003fa6270 */
[----:B------:R1:W-:Y:S01]  /*14a00*/  @!P3 ST.E.64 [R28.64], R162 ;  /* 0x000000a21c00b985 */ /* 0x0003e2000c101b06 */
[----:B------:R-:W-:Y:S02]  /*14a10*/  @!P2 LEA.HI.X R27, R23, R3, R45, 0x2, P0 ;  /* 0x00000003171ba211 */ /* 0x000fe400000f142d */
[----:B------:R-:W-:Y:S02]  /*14a20*/  ISETP.GE.AND P0, PT, R21, c[0x0][0x3c8], PT ;  /* 0x0000f20015007a0c */ /* 0x000fe40003f06270 */
[----:B------:R-:W-:Y:S01]  /*14a30*/  ISETP.GE.AND P6, PT, R19, c[0x0][0x3c8], PT ;  /* 0x0000f20013007a0c */ /* 0x000fe20003fc6270 */
[----:B------:R2:W-:Y:S01]  /*14a40*/  @!P2 ST.E.64 [R26.64], R166 ;  /* 0x000000a61a00a985 */ /* 0x0005e2000c101b06 */
[----:B------:R-:W-:-:S04]  /*14a50*/  @!P1 LEA R24, P3, R22, R2, 0x2 ;  /* 0x0000000216189211 */ /* 0x000fc800078610ff */
[----:B------:R-:W-:-:S05]  /*14a60*/  @!P1 LEA.HI.X R25, R22, R3, R46, 0x2, P3 ;  /* 0x0000000316199211 */ /* 0x000fca00018f142e */
[C---:B------:R-:W-:Y:S01]  /*14a70*/  @!P0 LEA R22, P3, R21.reuse, R2, 0x2 ;  /* 0x0000000215168211 */ /* 0x040fe200078610ff */
[----:B------:R3:W-:Y:S03]  /*14a80*/  @!P1 ST.E.64 [R24.64], R170 ;  /* 0x000000aa18009985 */ /* 0x0007e6000c101b06 */
[----:B------:R-:W-:Y:S02]  /*14a90*/  @!P0 LEA.HI.X R23, R21, R3, R47, 0x2, P3 ;  /* 0x0000000315178211 */ /* 0x000fe400018f142f */
[----:B------:R-:W-:-:S03]  /*14aa0*/  ISETP.GE.AND P3, PT, R4, c[0x0][0x3c8], PT ;  /* 0x0000f20004007a0c */ /* 0x000fc60003f66270 */
[----:B------:R4:W-:Y:S10]  /*14ab0*/  @!P0 ST.E.64 [R22.64], R174 ;  /* 0x000000ae16008985 */ /* 0x0009f4000c101b06 */
[----:B-1----:R-:W-:-:S02]  /*14ac0*/  @!P3 LEA R28, P1, R4, R2, 0x2 ;  /* 0x00000002041cb211 */ /* 0x002fc400078210ff */
[-C--:B--2---:R-:W-:Y:S02]  /*14ad0*/  @!P5 LEA R26, P2, R20, R2.reuse, 0x2 ;  /* 0x00000002141ad211 */ /* 0x084fe400078410ff */
[-C--:B------:R-:W-:Y:S02]  /*14ae0*/  @!P3 LEA.HI.X R29, R4, R3.reuse, R48, 0x2, P1 ;  /* 0x00000003041db211 */ /* 0x080fe400008f1430 */
[----:B------:R-:W-:Y:S02]  /*14af0*/  ISETP.GE.AND P3, PT, R17, c[0x0][0x3c8], PT ;  /* 0x0000f20011007a0c */ /* 0x000fe40003f66270 */
[----:B------:R-:W-:Y:S02]  /*14b00*/  @!P5 LEA.HI.X R27, R20, R3, R49, 0x2, P2 ;  /* 0x00000003141bd211 */ /* 0x000fe400010f1431 */
[----:B------:R-:W-:Y:S02]  /*14b10*/  ISETP.GE.AND P1, PT, R4, c[0x0][0x3c8], PT ;  /* 0x0000f20004007a0c */ /* 0x000fe40003f26270 */
[----:B---3--:R-:W-:Y:S01]  /*14b20*/  @!P6 LEA R24, P0, R19, R2, 0x2 ;  /* 0x000000021318e211 */ /* 0x008fe200078010ff */
[----:B------:R-:W-:Y:S01]  /*14b30*/  @!P5 ST.E.64 [R26.64], R178 ;  /* 0x000000b21a00d985 */ /* 0x000fe2000c101b06 */
[----:B------:R-:W-:-:S02]  /*14b40*/  ISETP.GE.AND P2, PT, R16, c[0x0][0x3c8], PT ;  /* 0x0000f20010007a0c */ /* 0x000fc40003f46270 */
[----:B------:R-:W-:Y:S02]  /*14b50*/  @!P6 LEA.HI.X R25, R19, R3, R50, 0x2, P0 ;  /* 0x000000031319e211 */ /* 0x000fe400000f1432 */
[----:B------:R-:W-:Y:S02]  /*14b60*/  ISETP.GE.AND P5, PT, R11, c[0x0][0x3c8], PT ;  /* 0x0000f2000b007a0c */ /* 0x000fe40003fa6270 */
[----:B----4-:R-:W-:-:S03]  /*14b70*/  @!P4 LEA R22, P0, R18, R2, 0x2 ;  /* 0x000000021216c211 */ /* 0x010fc600078010ff */
[----:B------:R-:W-:Y:S01]  /*14b80*/  @!P1 ST.E.64 [R28.64], R182 ;  /* 0x000000b61c009985 */ /* 0x000fe2000c101b06 */
[-C--:B------:R-:W-:Y:S02]  /*14b90*/  @!P4 LEA.HI.X R23, R18, R3.reuse, R51, 0x2, P0 ;  /* 0x000000031217c211 */ /* 0x080fe400000f1433 */
[-C--:B------:R-:W-:Y:S01]  /*14ba0*/  @!P3 LEA R18, P0, R17, R2.reuse, 0x2 ;  /* 0x000000021112b211 */ /* 0x080fe200078010ff */
[----:B------:R-:W-:Y:S01]  /*14bb0*/  @!P6 ST.E.64 [R24.64], R186 ;  /* 0x000000ba1800e985 */ /* 0x000fe2000c101b06 */
[----:B------:R-:W-:Y:S02]  /*14bc0*/  ISETP.GE.AND P1, PT, R15, c[0x0][0x3c8], PT ;  /* 0x0000f2000f007a0c */ /* 0x000fe40003f26270 */
[-C--:B------:R-:W-:Y:S01]  /*14bd0*/  @!P3 LEA.HI.X R19, R17, R3.reuse, R52, 0x2, P0 ;  /* 0x000000031113b211 */ /* 0x080fe200000f1434 */
[----:B------:R-:W-:Y:S01]  /*14be0*/  @!P4 ST.E.64 [R22.64], R150 ;  /* 0x000000961600c985 */ /* 0x000fe2000c101b06 */
[C---:B------:R-:W-:Y:S02]  /*14bf0*/  @!P2 LEA R20, P0, R16.reuse, R2, 0x2 ;  /* 0x000000021014a211 */ /* 0x040fe400078010ff */
[----:B------:R-:W-:Y:S01]  /*14c00*/  ISETP.GE.AND P4, PT, R13, c[0x0][0x3c8], PT ;  /* 0x0000f2000d007a0c */ /* 0x000fe20003f86270 */
[----:B------:R1:W-:Y:S01]  /*14c10*/  @!P3 ST.E.64 [R18.64], R116 ;  /* 0x000000741200b985 */ /* 0x0003e2000c101b06 */
[----:B------:R-:W-:-:S02]  /*14c20*/  @!P2 LEA.HI.X R21, R16, R3, R53, 0x2, P0 ;  /* 0x000000031015a211 */ /* 0x000fc400000f1435 */
[----:B------:R-:W-:Y:S02]  /*14c30*/  ISETP.GE.AND P0, PT, R14, c[0x0][0x3c8], PT ;  /* 0x0000f2000e007a0c */ /* 0x000fe40003f06270 */
[----:B------:R-:W-:Y:S01]  /*14c40*/  ISETP.GE.AND P6, PT, R12, c[0x0][0x3c8], PT ;  /* 0x0000f2000c007a0c */ /* 0x000fe20003fc6270 */
[----:B------:R2:W-:Y:S01]  /*14c50*/  @!P2 ST.E.64 [R20.64], R120 ;  /* 0x000000781400a985 */ /* 0x0005e2000c101b06 */
[----:B-1----:R-:W-:-:S04]  /*14c60*/  @!P1 LEA R18, P3, R15, R2, 0x2 ;  /* 0x000000020f129211 */ /* 0x002fc800078610ff */
[----:B------:R-:W-:-:S05]  /*14c70*/  @!P1 LEA.HI.X R19, R15, R3, R54, 0x2, P3 ;  /* 0x000000030f139211 */ /* 0x000fca00018f1436 */
[CC--:B------:R-:W-:Y:S02]  /*14c80*/  @!P0 LEA R16, P3, R14.reuse, R2.reuse, 0x2 ;  /* 0x000000020e108211 */ /* 0x0c0fe400078610ff */
[C---:B--2---:R-:W-:Y:S01]  /*14c90*/  @!P4 LEA R20, P2, R13.reuse, R2, 0x2 ;  /* 0x000000020d14c211 */ /* 0x044fe200078410ff */
[----:B------:R1:W-:Y:S01]  /*14ca0*/  @!P1 ST.E.64 [R18.64], R142 ;  /* 0x0000008e12009985 */ /* 0x0003e2000c101b06 */
[-C--:B------:R-:W-:Y:S02]  /*14cb0*/  @!P0 LEA.HI.X R17, R14, R3.reuse, R55, 0x2, P3 ;  /* 0x000000030e118211 */ /* 0x080fe400018f1437 */
[----:B------:R-:W-:Y:S02]  /*14cc0*/  ISETP.GE.AND P3, PT, R0, c[0x0][0x3c8], PT ;  /* 0x0000f20000007a0c */ /* 0x000fe40003f66270 */
[----:B------:R-:W-:Y:S01]  /*14cd0*/  @!P4 LEA.HI.X R21, R13, R3, R57, 0x2, P2 ;  /* 0x000000030d15c211 */ /* 0x000fe200010f1439 */
[----:B------:R2:W-:Y:S01]  /*14ce0*/  @!P0 ST.E.64 [R16.64], R70 ;  /* 0x0000004610008985 */ /* 0x0005e2000c101b06 */
[----:B------:R-:W-:-:S03]  /*14cf0*/  ISETP.GE.AND P2, PT, R10, c[0x0][0x3c8], PT ;  /* 0x0000f2000a007a0c */ /* 0x000fc60003f46270 */
[----:B------:R-:W-:Y:S01]  /*14d00*/  @!P4 ST.E.64 [R20.64], R74 ;  /* 0x0000004a1400c985 */ /* 0x000fe2000c101b06 */
[----:B------:R-:W-:-:S05]  /*14d10*/  ISETP.GE.AND P4, PT, R7, c[0x0][0x3c8], PT ;  /* 0x0000f20007007a0c */ /* 0x000fca0003f86270 */
[----:B------:R-:W-:-:S04]  /*14d20*/  @!P3 LEA R22, P1, R0, R2, 0x2 ;  /* 0x000000020016b211 */ /* 0x000fc800078210ff */
[C---:B------:R-:W-:Y:S02]  /*14d30*/  @!P3 LEA.HI.X R23, R0.reuse, R3, R56, 0x2, P1 ;  /* 0x000000030017b211 */ /* 0x040fe400008f1438 */
[----:B------:R-:W-:Y:S02]  /*14d40*/  ISETP.GE.AND P1, PT, R0, c[0x0][0x3c8], PT ;  /* 0x0000f20000007a0c */ /* 0x000fe40003f26270 */
[----:B------:R-:W-:Y:S02]  /*14d50*/  ISETP.GE.AND P3, PT, R9, c[0x0][0x3c8], PT ;  /* 0x0000f20009007a0c */ /* 0x000fe40003f66270 */
[----:B-1----:R-:W-:-:S04]  /*14d60*/  @!P6 LEA R18, P0, R12, R2, 0x2 ;  /* 0x000000020c12e211 */ /* 0x002fc800078010ff */
[----:B------:R-:W-:Y:S02]  /*14d70*/  @!P6 LEA.HI.X R19, R12, R3, R58, 0x2, P0 ;  /* 0x000000030c13e211 */ /* 0x000fe400000f143a */
[----:B--2---:R-:W-:-:S03]  /*14d80*/  @!P5 LEA R16, P0, R11, R2, 0x2 ;  /* 0x000000020b10d211 */ /* 0x004fc600078010ff */
[----:B------:R-:W-:Y:S01]  /*14d90*/  @!P1 ST.E.64 [R22.64], R78 ;  /* 0x0000004e16009985 */ /* 0x000fe2000c101b06 */
[----:B------:R-:W-:Y:S02]  /*14da0*/  ISETP.GE.AND P1, PT, R8, c[0x0][0x3c8], PT ;  /* 0x0000f20008007a0c */ /* 0x000fe40003f26270 */
[-C--:B------:R-:W-:Y:S01]  /*14db0*/  @!P5 LEA.HI.X R17, R11, R3.reuse, R59, 0x2, P0 ;  /* 0x000000030b11d211 */ /* 0x080fe200000f143b */
[----:B------:R-:W-:Y:S01]  /*14dc0*/  @!P6 ST.E.64 [R18.64], R82 ;  /* 0x000000521200e985 */ /* 0x000fe2000c101b06 */
[CC--:B------:R-:W-:Y:S02]  /*14dd0*/  @!P2 LEA R14, P0, R10.reuse, R2.reuse, 0x2 ;  /* 0x000000020a0ea211 */ /* 0x0c0fe400078010ff */
[----:B------:R-:W-:Y:S01]  /*14de0*/  ISETP.GE.AND P6, PT, R5, c[0x0][0x3c8], PT ;  /* 0x0000f20005007a0c */ /* 0x000fe20003fc6270 */
[----:B------:R-:W-:Y:S01]  /*14df0*/  @!P5 ST.E.64 [R16.64], R86 ;  /* 0x000000561000d985 */ /* 0x000fe2000c101b06 */
[----:B------:R-:W-:Y:S02]  /*14e00*/  @!P2 LEA.HI.X R15, R10, R3, R60, 0x2, P0 ;  /* 0x000000030a0fa211 */ /* 0x000fe400000f143c */
[----:B------:R-:W-:-:S02]  /*14e10*/  @!P3 LEA R12, P0, R9, R2, 0x2 ;  /* 0x00000002090cb211 */ /* 0x000fc400078010ff */
[----:B------:R-:W-:Y:S01]  /*14e20*/  ISETP.GE.AND P5, PT, R34, c[0x0][0x3c8], PT ;  /* 0x0000f20022007a0c */ /* 0x000fe20003fa6270 */
[----:B------:R-:W-:Y:S01]  /*14e30*/  @!P2 ST.E.64 [R14.64], R90 ;  /* 0x0000005a0e00a985 */ /* 0x000fe2000c101b06 */
[-C--:B------:R-:W-:Y:S02]  /*14e40*/  @!P3 LEA.HI.X R13, R9, R3.reuse, R61, 0x2, P0 ;  /* 0x00000003090db211 */ /* 0x080fe400000f143d */
[----:B------:R-:W-:Y:S02]  /*14e50*/  ISETP.GE.AND P0, PT, R6, c[0x0][0x3c8], PT ;  /* 0x0000f20006007a0c */ /* 0x000fe40003f06270 */
[C---:B------:R-:W-:Y:S01]  /*14e60*/  @!P1 LEA R10, P2, R8.reuse, R2, 0x2 ;  /* 0x00000002080a9211 */ /* 0x040fe200078410ff */
[----:B------:R1:W-:Y:S03]  /*14e70*/  @!P3 ST.E.64 [R12.64], R94 ;  /* 0x0000005e0c00b985 */ /* 0x0003e6000c101b06 */
[----:B------:R-:W-:-:S05]  /*14e80*/  @!P1 LEA.HI.X R11, R8, R3, R62, 0x2, P2 ;  /* 0x00000003080b9211 */ /* 0x000fca00010f143e */
[----:B------:R2:W-:Y:S01]  /*14e90*/  @!P1 ST.E.64 [R10.64], R98 ;  /* 0x000000620a009985 */ /* 0x0005e2000c101b06 */
[CC--:B------:R-:W-:Y:S02]  /*14ea0*/  @!P6 LEA R4, P1, R5.reuse, R2.reuse, 0x2 ;  /* 0x000000020504e211 */ /* 0x0c0fe400078210ff */
[CC--:B------:R-:W-:Y:S02]  /*14eb0*/  @!P0 LEA R8, P2, R6.reuse, R2.reuse, 0x2 ;  /* 0x0000000206088211 */ /* 0x0c0fe400078410ff */
[-C--:B------:R-:W-:Y:S02]  /*14ec0*/  @!P6 LEA.HI.X R5, R5, R3.reuse, R64, 0x2, P1 ;  /* 0x000000030505e211 */ /* 0x080fe400008f1440 */
[----:B------:R-:W-:Y:S02]  /*14ed0*/  @!P0 LEA.HI.X R9, R6, R3, R65, 0x2, P2 ;  /* 0x0000000306098211 */ /* 0x000fe400010f1441 */
[----:B------:R-:W-:Y:S02]  /*14ee0*/  ISETP.GE.AND P1, PT, R38, c[0x0][0x3c8], PT ;  /* 0x0000f20026007a0c */ /* 0x000fe40003f26270 */
[----:B-1----:R-:W-:-:S04]  /*14ef0*/  @!P4 LEA R12, P3, R7, R2, 0x2 ;  /* 0x00000002070cc211 */ /* 0x002fc800078610ff */
[-C--:B------:R-:W-:Y:S02]  /*14f00*/  @!P4 LEA.HI.X R13, R7, R3.reuse, R63, 0x2, P3 ;  /* 0x00000003070dc211 */ /* 0x080fe400018f143f */
[----:B------:R-:W-:Y:S02]  /*14f10*/  ISETP.GE.AND P3, PT, R35, c[0x0][0x3c8], PT ;  /* 0x0000f20023007a0c */ /* 0x000fe40003f66270 */
[-C--:B--2---:R-:W-:Y:S01]  /*14f20*/  @!P5 LEA R10, P2, R34, R2.reuse, 0x2 ;  /* 0x00000002220ad211 */ /* 0x084fe200078410ff */
[----:B------:R-:W-:Y:S02]  /*14f30*/  @!P4 ST.E.64 [R12.64], R102 ;  /* 0x000000660c00c985 */ /* 0x000fe4000c101b06 */
[----:B------:R-:W-:Y:S02]  /*14f40*/  @!P1 LEA R6, P4, R38, R2, 0x2 ;  /* 0x0000000226069211 */ /* 0x000fe400078810ff */
[----:B------:R-:W-:Y:S01]  /*14f50*/  @!P5 LEA.HI.X R11, R34, R3, R66, 0x2, P2 ;  /* 0x00000003220bd211 */ /* 0x000fe200010f1442 */
[----:B------:R1:W-:Y:S01]  /*14f60*/  @!P0 ST.E.64 [R8.64], R106 ;  /* 0x0000006a08008985 */ /* 0x0003e2000c101b06 */
[----:B-----5:R-:W-:-:S02]  /*14f70*/  ISETP.GE.AND P0, PT, R198, c[0x0][0x3c8], PT ;  /* 0x0000f200c6007a0c */ /* 0x020fc40003f06270 */
[----:B------:R-:W-:Y:S01]  /*14f80*/  @!P1 LEA.HI.X R7, R38, R3, R68, 0x2, P4 ;  /* 0x0000000326079211 */ /* 0x000fe200020f1444 */
[----:B------:R2:W-:Y:S04]  /*14f90*/  @!P6 ST.E.64 [R4.64], R110 ;  /* 0x0000006e0400e985 */ /* 0x0005e8000c101b06 */
[----:B------:R3:W-:Y:S01]  /*14fa0*/  @!P5 ST.E.64 [R10.64], R114 ;  /* 0x000000720a00d985 */ /* 0x0007e2000c101b06 */
[----:B-1----:R-:W-:-:S04]  /*14fb0*/  @!P3 LEA R8, P2, R35, R2, 0x2 ;  /* 0x000000022308b211 */ /* 0x002fc800078410ff */
[----:B------:R-:W-:Y:S02]  /*14fc0*/  @!P3 LEA.HI.X R9, R35, R3, R67, 0x2, P2 ;  /* 0x000000032309b211 */ /* 0x000fe400010f1443 */
[----:B--2---:R-:W-:-:S03]  /*14fd0*/  @!P0 LEA R4, P2, R198, R2, 0x2 ;  /* 0x00000002c6048211 */ /* 0x004fc600078410ff */
[----:B------:R3:W-:Y:S01]  /*14fe0*/  @!P3 ST.E.64 [R8.64], R118 ;  /* 0x000000760800b985 */ /* 0x0007e2000c101b06 */
[----:B------:R-:W-:-:S03]  /*14ff0*/  @!P0 LEA.HI.X R5, R198, R3, R199, 0x2, P2 ;  /* 0x00000003c6058211 */ /* 0x000fc600010f14c7 */
[----:B------:R3:W-:Y:S04]  /*15000*/  @!P1 ST.E.64 [R6.64], R122 ;  /* 0x0000007a06009985 */ /* 0x0007e8000c101b06 */
[----:B------:R3:W-:Y:S01]  /*15010*/  @!P0 ST.E.64 [R4.64], R126 ;  /* 0x0000007e04008985 */ /* 0x0007e2000c101b06 */
[----:B------:R-:W-:-:S13]  /*15020*/  ISETP.GE.AND P0, PT, R132, c[0x0][0x3c8], PT ;  /* 0x0000f20084007a0c */ /* 0x000fda0003f06270 */
[----:B------:R-:W-:Y:S05]  /*15030*/  @P0 BRA `(.L_x_2179) ;  /* 0x0000030000000947 */ /* 0x000fea0003800000 */
[----:B------:R-:W-:-:S04]  /*15040*/  LEA R2, P0, R132, R2, 0x2 ;  /* 0x0000000284027211 */ /* 0x000fc800078010ff */
[----:B------:R-:W-:-:S05]  /*15050*/  LEA.HI.X R3, R132, R3, R133, 0x2, P0 ;  /* 0x0000000384037211 */ /* 0x000fca00000f1485 */
[----:B------:R1:W-:Y:S01]  /*15060*/  ST.E.64 [R2.64], R130 ;  /* 0x0000008202007985 */ /* 0x0003e2000c101b06 */
[----:B------:R-:W-:Y:S05]  /*15070*/  BRA `(.L_x_2179) ;  /* 0x000002c000007947 */ /* 0x000fea0003800000 */
.L_x_2175:
[----:B------:R-:W3:Y:S02]  /*15080*/  S2R R4, SR_TID.X ;  /* 0x0000000000047919 */ /* 0x000ee40000002100 */
[----:B---3--:R-:W-:-:S13]  /*15090*/  ISETP.GT.AND P0, PT, R4, 0x7f, PT ;  /* 0x0000007f0400780c */ /* 0x008fda0003f04270 */
[----:B------:R-:W-:Y:S05]  /*150a0*/  @P0 BRA `(.L_x_2179) ;  /* 0x0000029000000947 */ /* 0x000fea0003800000 */
[----:B------:R-:W3:Y:S01]  /*150b0*/  LDL.LU R3, [R1+0x50] ;  /* 0x0000500001037983 */ /* 0x000ee20000300800 */
[----:B----4-:R-:W-:-:S05]  /*150c0*/  MOV R2, c[0x0][0x4e8] ;  /* 0x00013a0000027a02 */ /* 0x010fca0000000f00 */
[----:B------:R-:W-:Y:S01]  /*150d0*/  IMAD R0, R2, c[0x0][0x388], RZ ;  /* 0x0000e20002007a24 */ /* 0x000fe200078e02ff */
[----:B---3--:R-:W-:-:S04]  /*150e0*/  IADD3 R4, R3, R4, RZ ;  /* 0x0000000403047210 */ /* 0x008fc80007ffe0ff */
[----:B------:R-:W-:-:S13]  /*150f0*/  ISETP.GE.AND P0, PT, R4, R0, PT ;  /* 0x000000000400720c */ /* 0x000fda0003f06270 */
[----:B------:R-:W-:Y:S05]  /*15100*/  @P0 BRA `(.L_x_2179) ;  /* 0x0000023000000947 */ /* 0x000fea0003800000 */
[----:B------:R-:W3:Y:S04]  /*15110*/  LDL.LU R3, [R1+0x3c] ;  /* 0x00003c0001037983 */ /* 0x000ee80000300800 */
[----:B------:R-:W4:Y:S04]  /*15120*/  LDL.LU R9, [R1+0x48] ;  /* 0x0000480001097983 */ /* 0x000f280000300800 */
[----:B------:R-:W5:Y:S01]  /*15130*/  LDL.LU R8, [R1+0x4c] ;  /* 0x00004c0001087983 */ /* 0x000f620000300800 */
[----:B------:R-:W-:-:S13]  /*15140*/  ISETP.NE.AND P0, PT, R2, 0x1, PT ;  /* 0x000000010200780c */ /* 0x000fda0003f05270 */
[----:B--2---:R-:W-:Y:S01]  /*15150*/  @P0 IMAD.HI.U32 R7, R4, c[0x0][0x4ec], RZ ;  /* 0x00013b0004070a27 */ /* 0x004fe200078e00ff */
[----:B---3--:R-:W-:Y:S02]  /*15160*/  SHF.R.S32.HI R0, RZ, 0x1f, R3 ;  /* 0x0000001fff007819 */ /* 0x008fe40000011403 */
[----:B----4-:R-:W-:-:S03]  /*15170*/  SHF.R.S32.HI R6, RZ, 0x1f, R9 ;  /* 0x0000001fff067819 */ /* 0x010fc60000011409 */
[----:B------:R-:W-:-:S04]  /*15180*/  IMAD R0, R0, c[0x0][0x4d0], RZ ;  /* 0x0001340000007a24 */ /* 0x000fc800078e02ff */
[C---:B------:R-:W-:Y:S01]  /*15190*/  IMAD R5, R3.reuse, c[0x0][0x4d4], R0 ;  /* 0x0001350003057a24 */ /* 0x040fe200078e0200 */
[----:B------:R-:W-:Y:S01]  /*151a0*/  MOV R0, R4 ;  /* 0x0000000400007202 */ /* 0x000fe20000000f00 */
[----:B------:R-:W-:Y:S01]  /*151b0*/  IMAD.WIDE.U32 R2, R3, c[0x0][0x4d0], RZ ;  /* 0x0001340003027a25 */ /* 0x000fe200078e00ff */
[----:B------:R-:W-:-:S03]  /*151c0*/  @P0 SHF.R.U32.HI R0, RZ, c[0x0][0x4f0], R7 ;  /* 0x00013c00ff000a19 */ /* 0x000fc60000011607 */
[----:B------:R-:W-:Y:S01]  /*151d0*/  IMAD R6, R6, c[0x0][0x4d8], RZ ;  /* 0x0001360006067a24 */ /* 0x000fe200078e02ff */
[----:B------:R-:W-:Y:S02]  /*151e0*/  IADD3 R3, R3, R5, RZ ;  /* 0x0000000503037210 */ /* 0x000fe40007ffe0ff */
[----:B-----5:R-:W-:Y:S01]  /*151f0*/  SHF.R.S32.HI R5, RZ, 0x1f, R8 ;  /* 0x0000001fff057819 */ /* 0x020fe20000011408 */
        /* <DEDUP_REMOVED lines=20> */
.L_x_2179:
[----:B------:R-:W-:Y:S05]  /*15340*/  BSYNC B1 ;  /* 0x0000000000017941 */ /* 0x000fea0003800000 */
.L_x_2174:
        /* <DEDUP_REMOVED lines=9> */
[----:B--2---:R2:W1:Y:S02]  /*153e0*/  SHFL.IDX PT, R0, R69, RZ, 0x1f ;  /* 0x00001fff45007589 */ /* 0x00446400000e0000 */
.L_x_2192:
[----:B-1-34-:R-:W1:Y:S01]  /*153f0*/  S2R R2, SR_TID.X ;  /* 0x0000000000027919 */ /* 0x01ae620000002100 */
[----:B------:R-:W-:Y:S03]  /*15400*/  WARPSYNC 0xffffffff ;  /* 0xffffffff00007948 */ /* 0x000fe60003800000 */
[----:B------:R-:W-:Y:S06]  /*15410*/  BAR.SYNC.DEFER_BLOCKING 0x4, 0x100 ;  /* 0x0104000000007b1d */ /* 0x000fec0000010000 */
[----:B------:R3:W-:Y:S01]  /*15420*/  STL [R1+0x54], R0 ;  /* 0x0000540001007387 */ /* 0x0007e20000100800 */
[----:B-1----:R-:W-:-:S13]  /*15430*/  LOP3.LUT P0, RZ, R2, 0xff, RZ, 0xc0, !PT ;  /* 0x000000ff02ff7812 */ /* 0x002fda000780c0ff */
[----:B------:R3:W-:Y:S04]  /*15440*/  @!P0 STS [0x28100], R69 ;  /* 0x02810045ff008388 */ /* 0x0007e80000000800 */
[----:B------:R-:W-:Y:S06]  /*15450*/  BAR.ARV 0x5, 0x100 ;  /* 0x0144000000007b1d */ /* 0x000fec0000002000 */
.L_x_2180:
[----:B--23--:R-:W2:Y:S02]  /*15460*/  LDL R0, [R1+0x54] ;  /* 0x0000540001007983 */ /* 0x00cea40000100800 */
[----:B--2---:R-:W-:-:S13]  /*15470*/  ISETP.GE.AND P0, PT, R0, c[0x0][0x538], PT ;  /* 0x00014e0000007a0c */ /* 0x004fda0003f06270 */
[----:B-1--45:R-:W-:Y:S01]  /*15480*/  @P0 CALL.REL.NOINC `(.L_x_2182) ;  /* 0x0000001000000944 */ /* 0x032fe20003c00000 */
[----:B------:R-:W-:Y:S05]  /*15490*/  BRA `(.L_x_2183) ;  /* 0xfffeb47000007947 */ /* 0x000fea000383ffff */
.L_x_2182:
[----:B------:R-:W-:Y:S05]  /*154a0*/  EXIT ;  /* 0x000000000000794d */ /* 0x000fea0003800000 */
.L_x_2152:
[----:B------:R-:W-:Y:S01]  /*154b0*/  IMAD.MOV.U32 R12, RZ, RZ, R10 ;  /* 0x000000ffff0c7224 */ /* 0x000fe200078e000a */
[----:B------:R-:W-:Y:S01]  /*154c0*/  MOV R9, RZ ;  /* 0x000000ff00097202 */ /* 0x000fe20000000f00 */
[----:B-1----:R-:W-:Y:S01]  /*154d0*/  IMAD.MOV.U32 R3, RZ, RZ, 0x181f ;  /* 0x0000181fff037424 */ /* 0x002fe200078e00ff */
[----:B------:R-:W-:Y:S02]  /*154e0*/  MOV R2, 0x15500 ;  /* 0x0001550000027802 */ /* 0x000fe40000000f00 */
[----:B------:R-:W-:Y:S05]  /*154f0*/  CALL.REL.NOINC `($__internal_43_$__cuda_sm70_shflsync_idx_p) ;  /* 0x0000054000007944 */ /* 0x000fea0003c00000 */
[----:B------:R-:W-:Y:S01]  /*15500*/  MOV R6, R9 ;  /* 0x0000000900067202 */ /* 0x000fe20000000f00 */
[----:B------:R-:W-:Y:S05]  /*15510*/  BRA `(.L_x_2184) ;  /* 0xfffec5c000007947 */ /* 0x000fea000383ffff */
.L_x_2153:
[----:B------:R-:W-:Y:S01]  /*15520*/  IMAD.MOV.U32 R12, RZ, RZ, R11 ;  /* 0x000000ffff0c7224 */ /* 0x000fe200078e000b */
[----:B------:R-:W-:Y:S01]  /*15530*/  MOV R9, RZ ;  /* 0x000000ff00097202 */ /* 0x000fe20000000f00 */
[----:B-1----:R-:W-:Y:S01]  /*15540*/  IMAD.MOV.U32 R3, RZ, RZ, 0x181f ;  /* 0x0000181fff037424 */ /* 0x002fe200078e00ff */
[----:B------:R-:W-:Y:S02]  /*15550*/  MOV R2, 0x15570 ;  /* 0x0001557000027802 */ /* 0x000fe40000000f00 */
[----:B--23--:R-:W-:Y:S05]  /*15560*/  CALL.REL.NOINC `($__internal_43_$__cuda_sm70_shflsync_idx_p) ;  /* 0x000004d000007944 */ /* 0x00cfea0003c00000 */
[----:B------:R-:W-:Y:S01]  /*15570*/  MOV R2, R9 ;  /* 0x0000000900027202 */ /* 0x000fe20000000f00 */
[----:B------:R-:W-:Y:S05]  /*15580*/  BRA `(.L_x_2185) ;  /* 0xfffec57000007947 */ /* 0x000fea000383ffff */
.L_x_2156:
[----:B--2---:R-:W-:Y:S01]  /*15590*/  IMAD.MOV.U32 R12, RZ, RZ, R10 ;  /* 0x000000ffff0c7224 */ /* 0x004fe200078e000a */
[----:B------:R-:W-:Y:S01]  /*155a0*/  MOV R9, 0x1 ;  /* 0x0000000100097802 */ /* 0x000fe20000000f00 */
[----:B------:R-:W-:Y:S01]  /*155b0*/  IMAD.MOV.U32 R3, RZ, RZ, 0x181f ;  /* 0x0000181fff037424 */ /* 0x000fe200078e00ff */
[----:B----4-:R-:W-:-:S02]  /*155c0*/  MOV R2, 0x155e0 ;  /* 0x000155e000027802 */ /* 0x010fc40000000f00 */
[----:B-1-3--:R-:W-:Y:S05]  /*155d0*/  CALL.REL.NOINC `($__internal_43_$__cuda_sm70_shflsync_idx_p) ;  /* 0x0000046000007944 */ /* 0x00afea0003c00000 */
[----:B------:R-:W-:Y:S01]  /*155e0*/  IMAD.MOV.U32 R6, RZ, RZ, R9 ;  /* 0x000000ffff067224 */ /* 0x000fe200078e0009 */
[----:B------:R-:W-:Y:S01]  /*155f0*/  MOV R9, 0x1 ;  /* 0x0000000100097802 */ /* 0x000fe20000000f00 */
[----:B------:R-:W-:Y:S01]  /*15600*/  IMAD.MOV.U32 R12, RZ, RZ, R11 ;  /* 0x000000ffff0c7224 */ /* 0x000fe200078e000b */
[----:B------:R-:W-:-:S02]  /*15610*/  MOV R3, 0x181f ;  /* 0x0000181f00037802 */ /* 0x000fc40000000f00 */
[----:B------:R-:W-:Y:S02]  /*15620*/  MOV R2, 0x15640 ;  /* 0x0001564000027802 */ /* 0x000fe40000000f00 */
[----:B------:R-:W-:Y:S05]  /*15630*/  CALL.REL.NOINC `($__internal_43_$__cuda_sm70_shflsync_idx_p) ;  /* 0x0000040000007944 */ /* 0x000fea0003c00000 */
[----:B------:R-:W-:Y:S01]  /*15640*/  MOV R2, R9 ;  /* 0x0000000900027202 */ /* 0x000fe20000000f00 */
[----:B------:R-:W-:Y:S05]  /*15650*/  BRA `(.L_x_2186) ;  /* 0xfffec67000007947 */ /* 0x000fea000383ffff */
.L_x_2159:
[----:B-1----:R-:W-:Y:S01]  /*15660*/  IMAD.MOV.U32 R12, RZ, RZ, R10 ;  /* 0x000000ffff0c7224 */ /* 0x002fe200078e000a */
[----:B------:R-:W-:Y:S01]  /*15670*/  MOV R9, 0x2 ;  /* 0x0000000200097802 */ /* 0x000fe20000000f00 */
[----:B------:R-:W-:Y:S01]  /*15680*/  IMAD.MOV.U32 R3, RZ, RZ, 0x181f ;  /* 0x0000181fff037424 */ /* 0x000fe200078e00ff */
[----:B--2---:R-:W-:Y:S02]  /*15690*/  MOV R2, 0x156b0 ;  /* 0x000156b000027802 */ /* 0x004fe40000000f00 */
[----:B---3--:R-:W-:Y:S05]  /*156a0*/  CALL.REL.NOINC `($__internal_43_$__cuda_sm70_shflsync_idx_p) ;  /* 0x0000039000007944 */ /* 0x008fea0003c00000 */
[----:B------:R-:W-:Y:S01]  /*156b0*/  MOV R6, R9 ;  /* 0x0000000900067202 */ /* 0x000fe20000000f00 */
[----:B------:R-:W-:Y:S05]  /*156c0*/  BRA `(.L_x_2187) ;  /* 0xfffec7b000007947 */ /* 0x000fea000383ffff */
.L_x_2160:
[----:B------:R-:W-:Y:S01]  /*156d0*/  IMAD.MOV.U32 R12, RZ, RZ, R11 ;  /* 0x000000ffff0c7224 */ /* 0x000fe200078e000b */
[----:B------:R-:W-:Y:S01]  /*156e0*/  MOV R9, 0x2 ;  /* 0x0000000200097802 */ /* 0x000fe20000000f00 */
[----:B------:R-:W-:Y:S01]  /*156f0*/  IMAD.MOV.U32 R3, RZ, RZ, 0x181f ;  /* 0x0000181fff037424 */ /* 0x000fe200078e00ff */
[----:B--2---:R-:W-:Y:S02]  /*15700*/  MOV R2, 0x15720 ;  /* 0x0001572000027802 */ /* 0x004fe40000000f00 */
[----:B-1-34-:R-:W-:Y:S05]  /*15710*/  CALL.REL.NOINC `($__internal_43_$__cuda_sm70_shflsync_idx_p) ;  /* 0x0000032000007944 */ /* 0x01afea0003c00000 */
[----:B------:R-:W-:Y:S01]  /*15720*/  MOV R2, R9 ;  /* 0x0000000900027202 */ /* 0x000fe20000000f00 */
[----:B------:R-:W-:Y:S05]  /*15730*/  BRA `(.L_x_2188) ;  /* 0xfffec76000007947 */ /* 0x000fea000383ffff */
.L_x_2163:
[----:B-1----:R-:W-:Y:S01]  /*15740*/  IMAD.MOV.U32 R12, RZ, RZ, R10 ;  /* 0x000000ffff0c7224 */ /* 0x002fe200078e000a */
[----:B------:R-:W-:Y:S01]  /*15750*/  MOV R9, 0x3 ;  /* 0x0000000300097802 */ /* 0x000fe20000000f00 */
[----:B------:R-:W-:Y:S01]  /*15760*/  IMAD.MOV.U32 R3, RZ, RZ, 0x181f ;  /* 0x0000181fff037424 */ /* 0x000fe200078e00ff */
[----:B------:R-:W-:-:S02]  /*15770*/  MOV R2, 0x15790 ;  /* 0x0001579000027802 */ /* 0x000fc40000000f00 */
[----:B--234-:R-:W-:Y:S05]  /*15780*/  CALL.REL.NOINC `($__internal_43_$__cuda_sm70_shflsync_idx_p) ;  /* 0x000002b000007944 */ /* 0x01cfea0003c00000 */
        /* <DEDUP_REMOVED lines=8> */
.L_x_2170:
[----:B-1----:R1:W5:Y:S01]  /*15810*/  LDL R2, [R1+0x10] ;  /* 0x0000100001027983 */ /* 0x0023620000100800 */
[----:B------:R-:W-:Y:S02]  /*15820*/  MOV R5, 0x2 ;  /* 0x0000000200057802 */ /* 0x000fe40000000f00 */
[----:B------:R-:W-:Y:S02]  /*15830*/  MOV R3, 0x15850 ;  /* 0x0001585000037802 */ /* 0x000fe40000000f00 */
[----:B-1---5:R-:W-:Y:S05]  /*15840*/  CALL.REL.NOINC `($__internal_42_$__cuda_sm70_shflsync_bfly_p) ;  /* 0x000001a000007944 */ /* 0x022fea0003c00000 */
[----:B------:R-:W-:Y:S01]  /*15850*/  MOV R0, R5 ;  /* 0x0000000500007202 */ /* 0x000fe20000000f00 */
[----:B------:R-:W-:Y:S05]  /*15860*/  BRA `(.L_x_2190) ;  /* 0xffffd1b000007947 */ /* 0x000fea000383ffff */
.L_x_2171:
[----:B------:R-:W-:Y:S01]  /*15870*/  IMAD.MOV.U32 R2, RZ, RZ, R0 ;  /* 0x000000ffff027224 */ /* 0x000fe200078e0000 */
[----:B------:R-:W-:Y:S02]  /*15880*/  MOV R5, 0x1 ;  /* 0x0000000100057802 */ /* 0x000fe40000000f00 */
[----:B------:R-:W-:Y:S02]  /*15890*/  MOV R3, 0x158b0 ;  /* 0x000158b000037802 */ /* 0x000fe40000000f00 */
[----:B-----5:R-:W-:Y:S05]  /*158a0*/  CALL.REL.NOINC `($__internal_42_$__cuda_sm70_shflsync_bfly_p) ;  /* 0x0000014000007944 */ /* 0x020fea0003c00000 */
[----:B------:R1:W5:Y:S01]  /*158b0*/  LDL R2, [R1+0x14] ;  /* 0x0000140001027983 */ /* 0x0003620000100800 */
[----:B------:R-:W-:Y:S01]  /*158c0*/  FADD.FTZ R0, R0, R5 ;  /* 0x0000000500007221 */ /* 0x000fe20000010000 */
[----:B------:R-:W-:-:S02]  /*158d0*/  MOV R5, 0x2 ;  /* 0x0000000200057802 */ /* 0x000fc40000000f00 */
[----:B------:R-:W-:Y:S02]  /*158e0*/  MOV R3, 0x15900 ;  /* 0x0001590000037802 */ /* 0x000fe40000000f00 */
[----:B-1---5:R-:W-:Y:S05]  /*158f0*/  CALL.REL.NOINC `($__internal_42_$__cuda_sm70_shflsync_bfly_p) ;  /* 0x000000f000007944 */ /* 0x022fea0003c00000 */
[----:B------:R-:W2:Y:S01]  /*15900*/  LDL.LU R2, [R1+0x14] ;  /* 0x0000140001027983 */ /* 0x000ea20000300800 */
[----:B------:R-:W-:Y:S01]  /*15910*/  MOV R3, 0x15960 ;  /* 0x0001596000037802 */ /* 0x000fe20000000f00 */
[----:B--2---:R-:W-:Y:S01]  /*15920*/  FADD.FTZ R4, R2, R5 ;  /* 0x0000000502047221 */ /* 0x004fe20000010000 */
[----:B------:R-:W-:-:S04]  /*15930*/  MOV R5, 0x1 ;  /* 0x0000000100057802 */ /* 0x000fc80000000f00 */
[----:B------:R-:W-:Y:S02]  /*15940*/  MOV R2, R4 ;  /* 0x0000000400027202 */ /* 0x000fe40000000f00 */
[----:B------:R-:W-:Y:S05]  /*15950*/  CALL.REL.NOINC `($__internal_42_$__cuda_sm70_shflsync_bfly_p) ;  /* 0x0000009000007944 */ /* 0x000fea0003c00000 */
[----:B------:R-:W-:Y:S01]  /*15960*/  MOV R3, R5 ;  /* 0x0000000500037202 */ /* 0x000fe20000000f00 */
[----:B------:R-:W-:Y:S05]  /*15970*/  BRA `(.L_x_2191) ;  /* 0xffffd13000007947 */ /* 0x000fea000383ffff */
.L_x_2181:
[----:B-1----:R-:W-:Y:S01]  /*15980*/  IMAD.MOV.U32 R12, RZ, RZ, R69 ;  /* 0x000000ffff0c7224 */ /* 0x002fe200078e0045 */
[----:B---3--:R-:W-:Y:S01]  /*15990*/  MOV R9, RZ ;  /* 0x000000ff00097202 */ /* 0x008fe20000000f00 */
[----:B------:R-:W-:Y:S01]  /*159a0*/  IMAD.MOV.U32 R3, RZ, RZ, 0x1f ;  /* 0x0000001fff037424 */ /* 0x000fe200078e00ff */
[----:B----4-:R-:W-:Y:S02]  /*159b0*/  MOV R2, 0x159d0 ;  /* 0x000159d000027802 */ /* 0x010fe40000000f00 */
[----:B--2--5:R-:W-:Y:S05]  /*159c0*/  CALL.REL.NOINC `($__internal_43_$__cuda_sm70_shflsync_idx_p) ;  /* 0x0000007000007944 */ /* 0x024fea0003c00000 */
[----:B------:R-:W-:Y:S01]  /*159d0*/  MOV R0, R9 ;  /* 0x0000000900007202 */ /* 0x000fe20000000f00 */
[----:B------:R-:W-:Y:S05]  /*159e0*/  BRA `(.L_x_2192) ;  /* 0xfffffa0000007947 */ /* 0x000fea000383ffff */
        .weak           $__internal_42_$__cuda_sm70_shflsync_bfly_p
        .type           $__internal_42_$__cuda_sm70_shflsync_bfly_p,@function
        .size           $__internal_42_$__cuda_sm70_shflsync_bfly_p,($__internal_43_$__cuda_sm70_shflsync_idx_p - $__internal_42_$__cuda_sm70_shflsync_bfly_p)
$__internal_42_$__cuda_sm70_shflsync_bfly_p:
[----:B------:R-:W-:Y:S04]  /*159f0*/  WARPSYNC R6 ;  /* 0x0000000600007348 */ /* 0x000fe80003800000 */
[----:B------:R1:W2:Y:S02]  /*15a00*/  SHFL.BFLY PT, R5, R2, R5, R7 ;  /* 0x0c00000502057389 */ /* 0x0002a400000e0007 */
[----:B-1----:R-:W-:-:S02]  /*15a10*/  MOV R2, R3 ;  /* 0x0000000300027202 */ /* 0x002fc40000000f00 */
[----:B------:R-:W-:-:S04]  /*15a20*/  MOV R3, 0x0 ;  /* 0x0000000000037802 */ /* 0x000fc80000000f00 */
[----:B--2---:R-:W-:Y:S05]  /*15a30*/  RET.REL.NODEC R2 `(_ZN7cutlass13device_kernelIN5flash19enable_sm80_to_sm89INS1_16FlashAttnFwdSm80INS1_25CollectiveMainloopFwdSm80ILi8ELi1ELb0EN4cute5tupleIJNS5_1CILi128EEENS7_ILi96EEENS7_ILi256EEEEEELi256ENS_6half_tEfNS_4arch4Sm80ELb1ELb0ELb1ELb0ELb0ELb0ELb1ELb1EEENS1_21CollectiveEpilogueFwdINS6_IJS8_SA_S9_EEENS6_IJNS7_ILi1EEESI_SI_EEESC_SE_Li256ELb0ELb1ELb1ELb0EEENS1_30DynamicPersistentTileSchedulerILi256ELi256ELb1ELb1ELb0EEEEEEEEEvNT_6ParamsE) ;  /* 0xfffea5c002007950 */ /* 0x004fea0003c3ffff */
        .weak           $__internal_43_$__cuda_sm70_shflsync_idx_p
        .type           $__internal_43_$__cuda_sm70_shflsync_idx_p,@function
        .size           $__internal_43_$__cuda_sm70_shflsync_idx_p,(.L_x_2642 - $__internal_43_$__cuda_sm70_shflsync_idx_p)
$__internal_43_$__cuda_sm70_shflsync_idx_p:
[----:B------:R-:W-:-:S04]  /*15a40*/  MOV R13, 0xffffffff ;  /* 0xffffffff000d7802 */ /* 0x000fc80000000f00 */
[----:B------:R-:W-:Y:S04]  /*15a50*/  WARPSYNC R13 ;  /* 0x0000000d00007348 */ /* 0x000fe80003800000 */
[----:B------:R1:W2:Y:S02]  /*15a60*/  SHFL.IDX PT, R9, R12, R9, R3 ;  /* 0x000000090c097389 */ /* 0x0002a400000e0003 */
[----:B-1----:R-:W-:-:S04]  /*15a70*/  MOV R3, 0x0 ;  /* 0x0000000000037802 */ /* 0x002fc80000000f00 */
[----:B--2---:R-:W-:Y:S05]  /*15a80*/  RET.REL.NODEC R2 `(_ZN7cutlass13device_kernelIN5flash19enable_sm80_to_sm89INS1_16FlashAttnFwdSm80INS1_25CollectiveMainloopFwdSm80ILi8ELi1ELb0EN4cute5tupleIJNS5_1CILi128EEENS7_ILi96EEENS7_ILi256EEEEEELi256ENS_6half_tEfNS_4arch4Sm80ELb1ELb0ELb1ELb0ELb0ELb0ELb1ELb1EEENS1_21CollectiveEpilogueFwdINS6_IJS8_SA_S9_EEENS6_IJNS7_ILi1EEESI_SI_EEESC_SE_Li256ELb0ELb1ELb1ELb0EEENS1_30DynamicPersistentTileSchedulerILi256ELi256ELb1ELb1ELb0EEEEEEEEEvNT_6ParamsE) ;  /* 0xfffea57002007950 */ /* 0x004fea0003c3ffff */
.L_x_2193:
        /* <DEDUP_REMOVED lines=15> */
.L_x_2642:


//--------------------- .text._ZN7cutlass13device_kernelIN5flash19enable_sm80_to_sm89INS1_16FlashAttnFwdSm80INS1_25CollectiveMainloopFwdSm80ILi8ELi1ELb0EN4cute5tupleIJNS5_1CILi128EEENS7_ILi64EEENS7_ILi256EEEEEELi256ENS_6half_tEfNS_4arch4Sm80ELb1ELb0ELb1ELb1ELb0ELb0ELb1ELb1EEENS1_21CollectiveEpilogueFwdINS6_IJS8_SA_S9_EEENS6_IJNS7_ILi1EEESI_SI_EEESC_SE_Li256ELb1ELb1ELb1ELb0EEENS1_36VarlenDynamicPersistentTileSchedulerILi128ELi64ELi256ELi256ELb1ELb1ELb0ELb1ELb1ELb1EEEEEEEEEvNT_6ParamsE --------------------------
	.section	.text._ZN7cutlass13device_kernelIN5flash19enable_sm80_to_sm89INS1_16FlashAttnFwdSm80INS1_25CollectiveMainloopFwdSm80ILi8ELi1ELb0EN4cute5tupleIJNS5_1CILi128EEENS7_ILi64EEENS7_ILi256EEEEEELi256ENS_6half_tEfNS_4arch4Sm80ELb1ELb0ELb1ELb1ELb0ELb0ELb1ELb1EEENS1_21CollectiveEpilogueFwdINS6_IJS8_SA_S9_EEENS6_IJNS7_ILi1EEESI_SI_EEESC_SE_Li256ELb1ELb1ELb1ELb0EEENS1_36VarlenDynamicPersistentTileSchedulerILi128ELi64ELi256ELi256ELb1ELb1ELb0ELb1ELb1ELb1EEEEEEEEEvNT_6ParamsE,"ax",@progbits
	.sectioninfo	@"SHI_REGISTERS=255"
	.align	128
.text._ZN7cutlass13device_kernelIN5flash19enable_sm80_to_sm89INS1_16FlashAttnFwdSm80INS1_25CollectiveMainloopFwdSm80ILi8ELi1ELb0EN4cute5tupleIJNS5_1CILi128EEENS7_ILi64EEENS7_ILi256EEEEEELi256ENS_6half_tEfNS_4arch4Sm80ELb1ELb0ELb1ELb1ELb0ELb0ELb1ELb1EEENS1_21CollectiveEpilogueFwdINS6_IJS8_SA_S9_EEENS6_IJNS7_ILi1EEESI_SI_EEESC_SE_Li256ELb1ELb1ELb1ELb0EEENS1_36VarlenDynamicPersistentTileSchedulerILi128ELi64ELi256ELi256ELb1ELb1ELb0ELb1ELb1ELb1EEEEEEEEEvNT_6ParamsE:
        .type           _ZN7cutlass13device_kernelIN5flash19enable_sm80_to_sm89INS1_16FlashAttnFwdSm80INS1_25CollectiveMainloopFwdSm80ILi8ELi1ELb0EN4cute5tupleIJNS5_1CILi128EEENS7_ILi64EEENS7_ILi256EEEEEELi256ENS_6half_tEfNS_4arch4Sm80ELb1ELb0ELb1ELb1ELb0ELb0ELb1ELb1EEENS1_21CollectiveEpilogueFwdINS6_IJS8_SA_S9_EEENS6_IJNS7_ILi1EEESI_SI_EEESC_SE_Li256ELb1ELb1ELb1ELb0EEENS1_36VarlenDynamicPersistentTileSchedulerILi128ELi64ELi256ELi256ELb1ELb1ELb0ELb1ELb1ELb1EEEEEEEEEvNT_6ParamsE,@function
        .size           _ZN7cutlass13device_kernelIN5flash19enable_sm80_to_sm89INS1_16FlashAttnFwdSm80INS1_25CollectiveMainloopFwdSm80ILi8ELi1ELb0EN4cute5tupleIJNS5_1CILi128EEENS7_ILi64EEENS7_ILi256EEEEEELi256ENS_6half_tEfNS_4arch4Sm80ELb1ELb0ELb1ELb1ELb0ELb0ELb1ELb1EEENS1_21CollectiveEpilogueFwdINS6_IJS8_SA_S9_EEENS6_IJNS7_ILi1EEESI_SI_EEESC_SE_Li256ELb1ELb1ELb1ELb0EEENS1_36VarlenDynamicPersistentTileSchedulerILi128ELi64ELi256ELi256ELb1ELb1ELb0ELb1ELb1ELb1EEEEEEEEEvNT_6ParamsE,(.L_x_2645 - _ZN7cutlass13device_kernelIN5flash19enable_sm80_to_sm89INS1_16FlashAttnFwdSm80INS1_25CollectiveMainloopFwdSm80ILi8ELi1ELb0EN4cute5tupleIJNS5_1CILi128EEENS7_ILi64EEENS7_ILi256EEEEEELi256ENS_6half_tEfNS_4arch4Sm80ELb1ELb0ELb1ELb1ELb0ELb0ELb1ELb1EEENS1_21CollectiveEpilogueFwdINS6_IJS8_SA_S9_EEENS6_IJNS7_ILi1EEESI_SI_EEESC_SE_Li256ELb1ELb1ELb1ELb0EEENS1_36VarlenDynamicPersistentTileSchedulerILi128ELi64ELi256ELi256ELb1ELb1ELb0ELb1ELb1ELb1EEEEEEEEEvNT_6ParamsE)
        .other          _ZN7cutlass13device_kernelIN5flash19enable_sm80_to_sm89INS1_16FlashAttnFwdSm80INS1_25CollectiveMainloopFwdSm80ILi8ELi1ELb0EN4cute5tupleIJNS5_1CILi128EEENS7_ILi64EEENS7_ILi256EEEEEELi256ENS_6half_tEfNS_4arch4Sm80ELb1ELb0ELb1ELb1ELb0ELb0ELb1ELb1EEENS1_21CollectiveEpilogueFwdINS6_IJS8_SA_S9_EEENS6_IJNS7_ILi1EEESI_SI_EEESC_SE_Li256ELb1ELb1ELb1ELb0EEENS1_36VarlenDynamicPersistentTileSchedulerILi128ELi64ELi256ELi256ELb1ELb1ELb0ELb1ELb1ELb1EEEEEEEEEvNT_6ParamsE,@"STO_CUDA_ENTRY STV_DEFAULT"
_ZN7cutlass13device_kernelIN5flash19enable_sm80_to_sm89INS1_16FlashAttnFwdSm80INS1_25CollectiveMainloopFwdSm80ILi8ELi1ELb0EN4cute5tupleIJNS5_1CILi128EEENS7_ILi64EEENS7_ILi256EEEEEELi256ENS_6half_tEfNS_4arch4Sm80ELb1ELb0ELb1ELb1ELb0ELb0ELb1ELb1EEENS1_21CollectiveEpilogueFwdINS6_IJS8_SA_S9_EEENS6_IJNS7_ILi1EEESI_SI_EEESC_SE_Li256ELb1ELb1ELb1ELb0EEENS1_36VarlenDynamicPersistentTileSchedulerILi128ELi64ELi256ELi256ELb1ELb1ELb0ELb1ELb1ELb1EEEEEEEEEvNT_6ParamsE:
        /* <DEDUP_REMOVED lines=54> */
.L_x_2199:
        /* <DEDUP_REMOVED lines=16> */
.L_x_2296:
        /* <DEDUP_REMOVED lines=16> */
.L_x_2297:
[----:B--2---:R-:W-:-:S05]  /*0560*/  IMAD R0, R0, c[0x0][0x538], RZ ;  /* 0x00014e0000007a24 */ /* 0x004fca00078e02ff */
[----:B------:R-:W-:-:S04]  /*0570*/  IADD3 R7, R0, R7, RZ ;  /* 0x0000000700077210 */ /* 0x000fc80007ffe0ff */
[----:B------:R-:W-:-:S13]  /*0580*/  ISETP.GT.AND P0, PT, R7, UR4, PT ;  /* 0x0000000407007c0c */ /* 0x000fda000bf04270 */
[----:B-1----:R-:W-:Y:S05]  /*0590*/  @!P0 BRA `(.L_x_2199) ;  /* 0xfffffdc000008947 */ /* 0x002fea000383ffff */
.L_x_2195:
[----:B------:R-:W-:-:S05]  /*05a0*/  IADD3 R11, -R0, R7, RZ ;  /* 0x00000007000b7210 */ /* 0x000fca0007ffe1ff */
[----:B------:R-:W-:-:S05]  /*05b0*/  IMAD R0, R4, c[0x0][0x538], R11 ;  /* 0x00014e0004007a24 */ /* 0x000fca00078e020b */
[----:B------:R-:W-:Y:S01]  /*05c0*/  ISETP.GT.AND P0, PT, R0, UR4, PT ;  /* 0x0000000400007c0c */ /* 0x000fe2000bf04270 */
[----:B------:R-:W-:-:S12]  /*05d0*/  BRA.DIV ~URZ, `(.L_x_2200) ;  /* 0x000140927f007947 */ /* 0x000fd8000b800000 */
[----:B------:R-:W-:-:S04]  /*05e0*/  VOTE.ANY R10, PT, !P0 ;  /* 0x00000000000a7806 */ /* 0x000fc800040e0100 */
.L_x_2298:
[----:B------:R-:W1:Y:S02]  /*05f0*/  POPC R7, R10 ;  /* 0x0000000a00077309 */ /* 0x000e640000000000 */
[----:B-1----:R-:W-:-:S05]  /*0600*/  IADD3 R0, R7, R6, RZ ;  /* 0x0000000607007210 */ /* 0x002fca0007ffe0ff */
[----:B------:R1:W-:Y:S01]  /*0610*/  STL [R1+0x2c], R0 ;  /* 0x00002c0001007387 */ /* 0x0003e20000100800 */
[----:B------:R-:W-:Y:S05]  /*0620*/  BRA.DIV ~URZ, `(.L_x_2201) ;  /* 0x000140927f007947 */ /* 0x000fea000b800000 */
[----:B------:R2:W3:Y:S01]  /*0630*/  SHFL.IDX PT, R12, R9, R7, 0x1f ;  /* 0x00001f07090c7589 */ /* 0x0004e200000e0000 */
[----:B------:R-:W-:-:S03]  /*0640*/  MOV R6, RZ ;  /* 0x000000ff00067202 */ /* 0x000fc60000000f00 */
[----:B------:R2:W4:Y:S04]  /*0650*/  SHFL.IDX PT, R9, R8, R7, 0x1f ;  /* 0x00001f0708097589 */ /* 0x00052800000e0000 */
.L_x_2299:
[----:B------:R-:W-:Y:S01]  /*0660*/  ISETP.NE.AND P0, PT, R10, RZ, PT ;  /* 0x000000ff0a00720c */ /* 0x000fe20003f05270 */
[----:B------:R-:W-:-:S12]  /*0670*/  BSSY B0, `(.L_x_2202) ;  /* 0x0000005000007945 */ /* 0x000fd80003800000 */
[----:B------:R-:W-:Y:S05]  /*0680*/  @!P0 BRA `(.L_x_2203) ;  /* 0x0000003000008947 */ /* 0x000fea0003800000 */
[----:B------:R-:W-:Y:S01]  /*0690*/  IADD3 R3, R7, -0x1, RZ ;  /* 0xffffffff07037810 */ /* 0x000fe20007ffe0ff */
[----:B------:R-:W-:Y:S05]  /*06a0*/  BRA.DIV ~URZ, `(.L_x_2204) ;  /* 0x000140f27f007947 */ /* 0x000fea000b800000 */
[----:B------:R1:W2:Y:S02]  /*06b0*/  SHFL.IDX PT, R6, R4, R3, 0x1f ;  /* 0x00001f0304067589 */ /* 0x0002a400000e0000 */
.L_x_2203:
[----:B------:R-:W-:Y:S05]  /*06c0*/  BSYNC B0 ;  /* 0x0000000000007941 */ /* 0x000fea0003800000 */
.L_x_2202:
        /* <DEDUP_REMOVED lines=69> */
.L_x_2206:
        /* <DEDUP_REMOVED lines=70> */
.L_x_2207:
[----:B------:R-:W-:Y:S05]  /*0f80*/  BSYNC B0 ;  /* 0x0000000000007941 */ /* 0x000fea0003800000 */
.L_x_2205:
[----:B------:R-:W-:-:S04]  /*0f90*/  LOP3.LUT R0, RZ, R0, RZ, 0x33, !PT ;  /* 0x00000000ff007212 */ /* 0x000fc800078e33ff */
[----:B------:R-:W-:-:S05]  /*0fa0*/  IADD3 R0, R0, R12, RZ ;  /* 0x0000000c00007210 */ /* 0x000fca0007ffe0ff */
[----:B------:R2:W-:Y:S01]  /*0fb0*/  STL [R1+0x24], R0 ;  /* 0x0000240001007387 */ /* 0x0005e20000100800 */
[----:B------:R-:W-:Y:S05]  /*0fc0*/  BRA `(.L_x_2208) ;  /* 0x0000006000007947 */ /* 0x000fea0003800000 */
.L_x_2196:
[----:B------:R-:W-:Y:S01]  /*0fd0*/  MOV R0, UR4 ;  /* 0x0000000400007c02 */ /* 0x000fe20008000f00 */
[----:B------:R-:W-:Y:S04]  /*0fe0*/  STL [R1+0x24], RZ ;  /* 0x000024ff01007387 */ /* 0x000fe80000100800 */
[----:B------:R-:W-:Y:S04]  /*0ff0*/  STL [R1+0x28], RZ ;  /* 0x000028ff01007387 */ /* 0x000fe80000100800 */
[----:B------:R1:W-:Y:S02]  /*1000*/  STL [R1+0x20], R0 ;  /* 0x0000200001007387 */ /* 0x0003e40000100800 */
[----:B-1----:R-:W-:-:S05]  /*1010*/  MOV R0, c[0x0][0x53c] ;  /* 0x00014f0000007a02 */ /* 0x002fca0000000f00 */
[----:B------:R1:W-:Y:S02]  /*1020*/  STL [R1+0x2c], R0 ;  /* 0x00002c0001007387 */ /* 0x0003e40000100800 */
.L_x_2208:
        /* <DEDUP_REMOVED lines=8> */
.L_x_2194:
[----:B-12---:R-:W2:Y:S02]  /*10b0*/  LDL R0, [R1+0x2c] ;  /* 0x00002c0001007983 */ /* 0x006ea40000100800 */
[----:B--2---:R-:W-:-:S13]  /*10c0*/  ISETP.GE.AND P0, PT, R0, c[0x0][0x53c], PT ;  /* 0x00014f0000007a0c */ /* 0x004fda0003f06270 */
[----:B------:R-:W-:Y:S05]  /*10d0*/  @P0 EXIT ;  /* 0x000000000000094d */ /* 0x000fea0003800000 */
[----:B------:R-:W1:Y:S02]  /*10e0*/  S2R R16, SR_TID.X ;  /* 0x0000000000107919 */ /* 0x000e640000002100 */
[----:B-1----:R-:W-:-:S04]  /*10f0*/  SHF.R.S32.HI R8, RZ, 0x1f, R16 ;  /* 0x0000001fff087819 */ /* 0x002fc80000011410 */
[CC--:B------:R-:W-:Y:S02]  /*1100*/  LEA.HI R2, R8.reuse, R16.reuse, RZ, 0x4 ;  /* 0x0000001008027211 */ /* 0x0c0fe400078f20ff */
[----:B---3--:R-:W-:Y:S02]  /*1110*/  LEA.HI R7, R8, R16, RZ, 0x3 ;  /* 0x0000001008077211 */ /* 0x008fe400078f18ff */
        /* <DEDUP_REMOVED lines=29> */
[----:B------:R-:W-:Y:S01]  /*12f0*/  LOP3.LUT R15, R3, R0, RZ, 0x3c, !PT ;  /* 0x00000000030f7212 */ /* 0x000fe200078e3cff */
[----:B------:R-:W-:Y:S01]  /*1300*/  IMAD.IADD R11, R2, 0x1, -R4 ;  /* 0x00000001020b7824 */ /* 0x000fe200078e0a04 */
[----:B------:R-:W-:Y:S02]  /*1310*/  LEA.HI R7, R8, R16, RZ, 0x6 ;  /* 0x0000001008077211 */ /* 0x000fe400078f30ff */
        /* <DEDUP_REMOVED lines=15> */
[----:B------:R-:W-:-:S02]  /*1410*/  LOP3.LUT R5, R2, 0x8, R5, 0xf8, !PT ;  /* 0x0000000802057812 */ /* 0x000fc400078ef805 */
[----:B------:R-:W-:Y:S01]  /*1420*/  SHF.R.U32.HI R2, RZ, 0x3, R2 ;  /* 0x00000003ff027819 */ /* 0x000fe20000011602 */
[----:B------:R-:W-:Y:S01]  /*1430*/  IMAD.IADD R3, R8, 0x1, -R0 ;  /* 0x0000000108037824 */ /* 0x000fe200078e0a00 */
[----:B------:R-:W-:Y:S02]  /*1440*/  LEA.HI R12, R12, R17, RZ, 0x2 ;  /* 0x000000110c0c7211 */ /* 0x000fe400078f10ff */
[----:B------:R-:W-:Y:S01]  /*1450*/  LOP3.LUT R6, R5, R2, RZ, 0x3c, !PT ;  /* 0x0000000205067212 */ /* 0x000fe200078e3cff */
[C---:B------:R-:W-:Y:S01]  /*1460*/  IMAD.SHL.U32 R2, R9.reuse, 0x40, RZ ;  /* 0x0000004009027824 */ /* 0x040fe200078e00ff */
[----:B------:R-:W-:Y:S02]  /*1470*/  SHF.R.S32.HI R0, RZ, 0x2, R12 ;  /* 0x00000002ff007819 */ /* 0x000fe4000001140c */
[----:B------:R-:W-:Y:S02]  /*1480*/  LOP3.LUT R4, R9, 0x1, RZ, 0xc0, !PT ;  /* 0x0000000109047812 */ /* 0x000fe400078ec0ff */
[----:B------:R-:W-:Y:S01]  /*1490*/  LOP3.LUT R2, R2, 0x1c0, RZ, 0xc0, !PT ;  /* 0x000001c002027812 */ /* 0x000fe200078ec0ff */
[----:B------:R-:W-:Y:S01]  /*14a0*/  IMAD R16, R3, 0x10, R0 ;  /* 0x0000001003107824 */ /* 0x000fe200078e0200 */
[----:B------:R-:W-:Y:S01]  /*14b0*/  ISETP.NE.U32.AND P0, PT, R4, 0x1, PT ;  /* 0x000000010400780c */ /* 0x000fe20003f05070 */
[----:B------:R-:W-:Y:S01]  /*14c0*/  IMAD.SHL.U32 R4, R8, 0x400, RZ ;  /* 0x0000040008047824 */ /* 0x000fe200078e00ff */
[----:B------:R-:W-:Y:S01]  /*14d0*/  LEA.HI R0, R7, R7, RZ, 0x1 ;  /* 0x0000000707007211 */ /* 0x000fe200078f08ff */
[----:B------:R-:W-:Y:S01]  /*14e0*/  IMAD.SHL.U32 R3, R13, 0x40, RZ ;  /* 0x000000400d037824 */ /* 0x000fe200078e00ff */
[----:B------:R-:W-:Y:S01]  /*14f0*/  LEA.HI R2, R2, R2, RZ, 0x1d ;  /* 0x0000000202027211 */ /* 0x000fe200078fe8ff */
[----:B------:R-:W-:Y:S01]  /*1500*/  IMAD R5, R7, 0x2, R4 ;  /* 0x0000000207057824 */ /* 0x000fe200078e0204 */
[----:B------:R-:W-:Y:S01]  /*1510*/  LOP3.LUT R0, R0, 0x1ffffffe, RZ, 0xc0, !PT ;  /* 0x1ffffffe00007812 */ /* 0x000fe200078ec0ff */
[----:B------:R-:W-:Y:S01]  /*1520*/  STL [R1+0xe4], R16 ;  /* 0x0000e41001007387 */ /* 0x000fe20000100800 */
[----:B------:R-:W-:Y:S01]  /*1530*/  LOP3.LUT R3, R3, 0xfffffe00, RZ, 0xc0, !PT ;  /* 0xfffffe0003037812 */ /* 0x000fe200078ec0ff */
[----:B------:R-:W-:Y:S01]  /*1540*/  IMAD.IADD R8, R5, 0x1, R2 ;  /* 0x0000000105087824 */ /* 0x000fe200078e0202 */
[----:B------:R-:W-:Y:S01]  /*1550*/  R2P PR, R9, 0x6 ;  /* 0x0000000609007804 */ /* 0x000fe20000000000 */
[----:B------:R-:W-:Y:S01]  /*1560*/  IMAD.IADD R9, R7, 0x1, -R0 ;  /* 0x0000000107097824 */ /* 0x000fe200078e0a00 */
[-C--:B------:R-:W-:Y:S01]  /*1570*/  IADD3 R4, R6, R3.reuse, R4 ;  /* 0x0000000306047210 */ /* 0x080fe20007ffe004 */
[----:B------:R-:W-:Y:S01]  /*1580*/  IMAD R0, R14, 0x200, R15 ;  /* 0x000002000e007824 */ /* 0x000fe200078e020f */
[----:B------:R-:W-:Y:S01]  /*1590*/  LOP3.LUT R5, R6, R3, RZ, 0xfc, !PT ;  /* 0x0000000306057212 */ /* 0x000fe200078efcff */
[----:B------:R-:W-:Y:S01]  /*15a0*/  IMAD R3, R10, 0x20, R20 ;  /* 0x000000200a037824 */ /* 0x000fe200078e0214 */
[----:B------:R-:W-:Y:S01]  /*15b0*/  IADD3 R14, R18, 0x40, RZ ;  /* 0x00000040120e7810 */ /* 0x000fe20007ffe0ff */
[----:B------:R-:W-:Y:S01]  /*15c0*/  IMAD R9, R9, 0x8, R16 ;  /* 0x0000000809097824 */ /* 0x000fe200078e0210 */
[----:B------:R-:W-:Y:S01]  /*15d0*/  SHF.R.S32.HI R19, RZ, 0x1f, R18 ;  /* 0x0000001fff137819 */ /* 0x000fe20000011412 */
[----:B------:R-:W-:Y:S01]  /*15e0*/  IMAD.MOV.U32 R13, RZ, RZ, 0x20 ;  /* 0x00000020ff0d7424 */ /* 0x000fe200078e00ff */
[----:B------:R1:W-:Y:S01]  /*15f0*/  STL [R1+0xb8], R3 ;  /* 0x0000b80301007387 */ /* 0x0003e20000100800 */
[----:B------:R-:W-:-:S02]  /*1600*/  LOP3.LUT P3, RZ, R10, 0x4, RZ, 0xc0, !PT ;  /* 0x000000040aff7812 */ /* 0x000fc4000786c0ff */
[----:B------:R-:W-:Y:S01]  /*1610*/  LOP3.LUT P4, RZ, R10, 0x2, RZ, 0xc0, !PT ;  /* 0x000000020aff7812 */ /* 0x000fe2000788c0ff */
[----:B------:R-:W-:Y:S01]  /*1620*/  STL.64 [R1+0x30], R18 ;  /* 0x0000301201007387 */ /* 0x000fe20000100a00 */
[C---:B------:R-:W-:Y:S02]  /*1630*/  IADD3 R7, R18.reuse, 0x80, RZ ;  /* 0x0000008012077810 */ /* 0x040fe40007ffe0ff */
[----:B------:R-:W-:Y:S01]  /*1640*/  SHF.R.S32.HI R10, RZ, 0x1f, R14 ;  /* 0x0000001fff0a7819 */ /* 0x000fe2000001140e */
[----:B------:R-:W-:Y:S01]  /*1650*/  STL [R1+0x3c], R14 ;  /* 0x00003c0e01007387 */ /* 0x000fe20000100800 */
[----:B------:R-:W-:Y:S02]  /*1660*/  IADD3 R6, R18, 0xc0, RZ ;  /* 0x000000c012067810 */ /* 0x000fe40007ffe0ff */
[C---:B------:R-:W-:Y:S01]  /*1670*/  LOP3.LUT P6, RZ, R11.reuse, 0x2, RZ, 0xc0, !PT ;  /* 0x000000020bff7812 */ /* 0x040fe200078cc0ff */
[----:B------:R2:W-:Y:S01]  /*1680*/  STL [R1+0x38], R7 ;  /* 0x0000380701007387 */ /* 0x0005e20000100800 */
[----:B------:R-:W-:Y:S01]  /*1690*/  LOP3.LUT P5, RZ, R11, 0x4, RZ, 0xc0, !PT ;  /* 0x000000040bff7812 */ /* 0x000fe200078ac0ff */
[----:B------:R-:W-:Y:S01]  /*16a0*/  IMAD.MOV.U32 R11, RZ, RZ, 0x40 ;  /* 0x00000040ff0b7424 */ /* 0x000fe200078e00ff */
[----:B------:R-:W-:Y:S01]  /*16b0*/  LEA R192, R0, 0x8100, 0x1 ;  /* 0x0000810000c07811 */ /* 0x000fe200078e08ff */
[----:B------:R3:W-:Y:S01]  /*16c0*/  STL [R1+0x60], R10 ;  /* 0x0000600a01007387 */ /* 0x0007e20000100800 */
[----:B------:R-:W-:-:S02]  /*16d0*/  LEA R199, R4, 0x10100, 0x1 ;  /* 0x0001010004c77811 */ /* 0x000fc400078e08ff */
[C---:B------:R-:W-:Y:S01]  /*16e0*/  SEL R2, R11.reuse, 0xffffffc0, !P3 ;  /* 0xffffffc00b027807 */ /* 0x040fe20005800000 */
[----:B------:R4:W-:Y:S01]  /*16f0*/  STL [R1+0x40], R6 ;  /* 0x0000400601007387 */ /* 0x0009e20000100800 */
[----:B------:R-:W-:Y:S02]  /*1700*/  SEL R0, R11, 0xffffffc0, !P5 ;  /* 0xffffffc00b007807 */ /* 0x000fe40006800000 */
[C---:B------:R-:W-:Y:S01]  /*1710*/  IADD3 R203, R192.reuse, 0x20, RZ ;  /* 0x00000020c0cb7810 */ /* 0x040fe20007ffe0ff */
[----:B------:R-:W-:Y:S01]  /*1720*/  IMAD.IADD R198, R192, 0x1, R2 ;  /* 0x00000001c0c67824 */ /* 0x000fe200078e0202 */
[----:B-1----:R-:W-:Y:S01]  /*1730*/  LOP3.LUT R3, R12, 0x7ffffffc, RZ, 0xc0, !PT ;  /* 0x7ffffffc0c037812 */ /* 0x002fe200078ec0ff */
[----:B------:R-:W-:Y:S01]  /*1740*/  IMAD.IADD R202, R199, 0x1, R0 ;  /* 0x00000001c7ca7824 */ /* 0x000fe200078e0200 */
[----:B------:R-:W-:Y:S02]  /*1750*/  @P4 IADD3 R203, R192, -0x20, RZ ;  /* 0xffffffe0c0cb4810 */ /* 0x000fe40007ffe0ff */
[----:B------:R-:W-:Y:S01]  /*1760*/  LEA R193, R5, 0x100, 0x1 ;  /* 0x0000010005c17811 */ /* 0x000fe200078e08ff */
[----:B------:R-:W-:Y:S01]  /*1770*/  IMAD.IADD R3, R17, 0x1, -R3 ;  /* 0x0000000111037824 */ /* 0x000fe200078e0a03 */
[C---:B------:R-:W-:Y:S01]  /*1780*/  IADD3 R218, R203.reuse, 0x800, RZ ;  /* 0x00000800cbda7810 */ /* 0x040fe20007ffe0ff */
[----:B------:R-:W-:Y:S01]  /*1790*/  IMAD.IADD R195, R2, 0x1, R203 ;  /* 0x0000000102c37824 */ /* 0x000fe200078e02cb */
[C---:B------:R-:W-:Y:S01]  /*17a0*/  IADD3 R217, R203.reuse, 0x1000, RZ ;  /* 0x00001000cbd97810 */ /* 0x040fe20007ffe0ff */
[----:B------:R-:W-:Y:S01]  /*17b0*/  IMAD.IADD R197, R0, 0x1, R193 ;  /* 0x0000000100c57824 */ /* 0x000fe200078e02c1 */
[----:B------:R-:W-:-:S02]  /*17c0*/  IADD3 R216, R203, 0x1800, RZ ;  /* 0x00001800cbd87810 */ /* 0x000fc40007ffe0ff */
[----:B--2---:R-:W-:Y:S02]  /*17d0*/  SHF.R.S32.HI R7, RZ, 0x1f, R7 ;  /* 0x0000001fff077819 */ /* 0x004fe40000011407 */
[----:B------:R-:W-:Y:S01]  /*17e0*/  IADD3 R215, R203, 0x2000, RZ ;  /* 0x00002000cbd77810 */ /* 0x000fe20007ffe0ff */
[----:B---3--:R-:W-:Y:S02]  /*17f0*/  IMAD.SHL.U32 R10, R3, 0x2, RZ ;  /* 0x00000002030a7824 */ /* 0x008fe400078e00ff */
[----:B------:R1:W-:Y:S01]  /*1800*/  STL [R1+0x5c], R7 ;  /* 0x00005c0701007387 */ /* 0x0003e20000100800 */
[----:B------:R-:W-:Y:S02]  /*1810*/  SEL R3, R13, 0xffffffe0, !P6 ;  /* 0xffffffe00d037807 */ /* 0x000fe40007000000 */
[----:B----4-:R-:W-:Y:S02]  /*1820*/  SHF.R.S32.HI R6, RZ, 0x1f, R6 ;  /* 0x0000001fff067819 */ /* 0x010fe40000011406 */
[C---:B------:R-:W-:Y:S01]  /*1830*/  IADD3 R12, R10.reuse, 0x8, RZ ;  /* 0x000000080a0c7810 */ /* 0x040fe20007ffe0ff */
[----:B------:R-:W-:Y:S01]  /*1840*/  IMAD.IADD R200, R199, 0x1, R3 ;  /* 0x00000001c7c87824 */ /* 0x000fe200078e0203 */
[C---:B------:R-:W-:Y:S01]  /*1850*/  IADD3 R18, R10.reuse, 0xb8, RZ ;  /* 0x000000b80a127810 */ /* 0x040fe20007ffe0ff */
[----:B------:R2:W-:Y:S01]  /*1860*/  STL [R1+0x58], R6 ;  /* 0x0000580601007387 */ /* 0x0005e20000100800 */
[C---:B------:R-:W-:Y:S01]  /*1870*/  IADD3 R17, R10.reuse, 0xc0, RZ ;  /* 0x000000c00a117810 */ /* 0x040fe20007ffe0ff */
[----:B------:R-:W-:Y:S01]  /*1880*/  IMAD.IADD R194, R3, 0x1, R193 ;  /* 0x0000000103c27824 */ /* 0x000fe200078e02c1 */
[C---:B------:R-:W-:Y:S01]  /*1890*/  IADD3 R16, R10.reuse, 0xc8, RZ ;  /* 0x000000c80a107810 */ /* 0x040fe20007ffe0ff */
[----:B------:R3:W-:Y:S01]  /*18a0*/  STL [R1+0x50], R9 ;  /* 0x0000500901007387 */ /* 0x0007e20000100800 */
[----:B------:R-:W-:Y:S01]  /*18b0*/  IADD3 R15, R10, 0xd0, RZ ;  /* 0x000000d00a0f7810 */ /* 0x000fe20007ffe0ff */
[----:B------:R-:W-:Y:S01]  /*18c0*/  IMAD.IADD R201, R200, 0x1, R0 ;  /* 0x00000001c8c97824 */ /* 0x000fe200078e0200 */
[----:B------:R-:W-:Y:S01]  /*18d0*/  IADD3 R14, R10, 0xd8, RZ ;  /* 0x000000d80a0e7810 */ /* 0x000fe20007ffe0ff */
[----:B------:R-:W-:Y:S01]  /*18e0*/  STL [R1+0x10], R10 ;  /* 0x0000100a01007387 */ /* 0x000fe20000100800 */
[C---:B------:R-:W-:Y:S01]  /*18f0*/  IADD3 R214, R203.reuse, 0x2800, RZ ;  /* 0x00002800cbd67810 */ /* 0x040fe20007ffe0ff */
[----:B------:R-:W-:Y:S01]  /*1900*/  IMAD.IADD R196, R0, 0x1, R194 ;  /* 0x0000000100c47824 */ /* 0x000fe200078e02c2 */
[C---:B------:R-:W-:Y:S01]  /*1910*/  IADD3 R213, R203.reuse, 0x3000, RZ ;  /* 0x00003000cbd57810 */ /* 0x040fe20007ffe0ff */
[----:B------:R4:W-:Y:S01]  /*1920*/  STL [R1+0x8c], R12 ;  /* 0x00008c0c01007387 */ /* 0x0009e20000100800 */
[----:B------:R-:W-:-:S02]  /*1930*/  IADD3 R212, R203, 0x3800, RZ ;  /* 0x00003800cbd47810 */ /* 0x000fc40007ffe0ff */
[----:B------:R-:W-:Y:S02]  /*1940*/  IADD3 R211, R203, 0x4000, RZ ;  /* 0x00004000cbd37810 */ /* 0x000fe40007ffe0ff */
[----:B-1----:R-:W-:Y:S02]  /*1950*/  SEL R7, R13, 0xffffffe0, !P1 ;  /* 0xffffffe00d077807 */ /* 0x002fe40004800000 */
[----:B------:R-:W-:Y:S02]  /*1960*/  IADD3 R13, R10, 0xe0, RZ ;  /* 0x000000e00a0d7810 */ /* 0x000fe40007ffe0ff */
[C---:B------:R-:W-:Y:S02]  /*1970*/  IADD3 R210, R203.reuse, 0x4800, RZ ;  /* 0x00004800cbd27810 */ /* 0x040fe40007ffe0ff */
[----:B------:R-:W-:Y:S02]  /*1980*/  IADD3 R209, R203, 0x5000, RZ ;  /* 0x00005000cbd17810 */ /* 0x000fe40007ffe0ff */
[----:B--2---:R-:W-:-:S02]  /*1990*/  SEL R6, R11, 0xffffffc0, !P2 ;  /* 0xffffffc00b067807 */ /* 0x004fc40005000000 */
[C---:B------:R-:W-:Y:S02]  /*19a0*/  IADD3 R11, R10.reuse, 0x10, RZ ;  /* 0x000000100a0b7810 */ /* 0x040fe40007ffe0ff */
[C---:B---3--:R-:W-:Y:S02]  /*19b0*/  IADD3 R9, R10.reuse, 0xb0, RZ ;  /* 0x000000b00a097810 */ /* 0x048fe40007ffe0ff */
[C---:B------:R-:W-:Y:S01]  /*19c0*/  IADD3 R208, R203.reuse, 0x5800, RZ ;  /* 0x00005800cbd07810 */ /* 0x040fe20007ffe0ff */
[----:B------:R1:W-:Y:S01]  /*19d0*/  STL [R1+0x88], R11 ;  /* 0x0000880b01007387 */ /* 0x0003e20000100800 */
[C---:B------:R-:W-:Y:S02]  /*19e0*/  IADD3 R207, R203.reuse, 0x6000, RZ ;  /* 0x00006000cbcf7810 */ /* 0x040fe40007ffe0ff */
[----:B------:R-:W-:Y:S01]  /*19f0*/  IADD3 R206, R203, 0x6800, RZ ;  /* 0x00006800cbce7810 */ /* 0x000fe20007ffe0ff */
[----:B------:R2:W-:Y:S01]  /*1a00*/  STL [R1+0x84], R9 ;  /* 0x0000840901007387 */ /* 0x0005e20000100800 */
[----:B----4-:R-:W-:-:S02]  /*1a10*/  IADD3 R12, R10, 0xe8, RZ ;  /* 0x000000e80a0c7810 */ /* 0x010fc40007ffe0ff */
[C---:B------:R-:W-:Y:S01]  /*1a20*/  IADD3 R205, R203.reuse, 0x7000, RZ ;  /* 0x00007000cbcd7810 */ /* 0x040fe20007ffe0ff */
[----:B------:R3:W-:Y:S01]  /*1a30*/  STL [R1+0xb4], R18 ;  /* 0x0000b41201007387 */ /* 0x0007e20000100800 */
[----:B------:R-:W-:-:S03]  /*1a40*/  IADD3 R204, R203, 0x7800, RZ ;  /* 0x00007800cbcc7810 */ /* 0x000fc60007ffe0ff */
[----:B------:R-:W-:Y:S04]  /*1a50*/  STL [R1+0xb0], R17 ;  /* 0x0000b01101007387 */ /* 0x000fe80000100800 */
[----:B------:R4:W-:Y:S04]  /*1a60*/  STL [R1+0xac], R16 ;  /* 0x0000ac1001007387 */ /* 0x0009e80000100800 */
[----:B------:R5:W-:Y:S04]  /*1a70*/  STL [R1+0xa8], R15 ;  /* 0x0000a80f01007387 */ /* 0x000be80000100800 */
[----:B------:R-:W-:Y:S01]  /*1a80*/  STL [R1+0xa4], R14 ;  /* 0x0000a40e01007387 */ /* 0x000fe20000100800 */
[----:B-1----:R-:W-:-:S03]  /*1a90*/  IADD3 R11, R10, 0xf0, RZ ;  /* 0x000000f00a0b7810 */ /* 0x002fc60007ffe0ff */
[----:B------:R1:W-:Y:S01]  /*1aa0*/  STL [R1+0xa0], R13 ;  /* 0x0000a00d01007387 */ /* 0x0003e20000100800 */
[----:B--2---:R-:W-:Y:S02]  /*1ab0*/  IADD3 R9, R10, 0xf8, RZ ;  /* 0x000000f80a097810 */ /* 0x004fe40007ffe0ff */
[----:B------:R-:W-:Y:S01]  /*1ac0*/  LEA R10, R8, 0x80, 0x1 ;  /* 0x00000080080a7811 */ /* 0x000fe200078e08ff */
[----:B------:R2:W-:Y:S01]  /*1ad0*/  STL [R1+0x9c], R12 ;  /* 0x00009c0c01007387 */ /* 0x0005e20000100800 */
[----:B---3--:R-:W-:Y:S02]  /*1ae0*/  SHF.R.S32.HI R18, RZ, 0x1f, R18 ;  /* 0x0000001fff127819 */ /* 0x008fe40000011412 */
[----:B------:R-:W-:Y:S01]  /*1af0*/  SHF.R.S32.HI R8, RZ, 0x1f, R17 ;  /* 0x0000001fff087819 */ /* 0x000fe20000011411 */
[----:B------:R-:W-:Y:S04]  /*1b00*/  STL [R1+0x98], R11 ;  /* 0x0000980b01007387 */ /* 0x000fe80000100800 */
[----:B------:R3:W-:Y:S01]  /*1b10*/  STL [R1+0x94], R9 ;  /* 0x0000940901007387 */ /* 0x0007e20000100800 */
[----:B----4-:R-:W-:-:S03]  /*1b20*/  SHF.R.S32.HI R16, RZ, 0x1f, R16 ;  /* 0x0000001fff107819 */ /* 0x010fc60000011410 */
[----:B------:R-:W-:Y:S01]  /*1b30*/  STL [R1+0x64], R10 ;  /* 0x0000640a01007387 */ /* 0x000fe20000100800 */
[----:B-----5:R-:W-:-:S03]  /*1b40*/  SHF.R.S32.HI R15, RZ, 0x1f, R15 ;  /* 0x0000001fff0f7819 */ /* 0x020fc6000001140f */
[----:B------:R-:W-:Y:S04]  /*1b50*/  STL [R1+0xdc], R18 ;  /* 0x0000dc1201007387 */ /* 0x000fe80000100800 */
[----:B------:R4:W-:Y:S01]  /*1b60*/  STL [R1+0xd8], R8 ;  /* 0x0000d80801007387 */ /* 0x0009e20000100800 */
[----:B-1----:R-:W-:-:S03]  /*1b70*/  SHF.R.S32.HI R13, RZ, 0x1f, R13 ;  /* 0x0000001fff0d7819 */ /* 0x002fc6000001140d */
[----:B------:R-:W-:Y:S01]  /*1b80*/  STL [R1+0xd4], R16 ;  /* 0x0000d41001007387 */ /* 0x000fe20000100800 */
[----:B--2---:R-:W-:-:S03]  /*1b90*/  SHF.R.S32.HI R12, RZ, 0x1f, R12 ;  /* 0x0000001fff0c7819 */ /* 0x004fc6000001140c */
[----:B------:R-:W-:Y:S01]  /*1ba0*/  STL [R1+0xd0], R15 ;  /* 0x0000d00f01007387 */ /* 0x000fe20000100800 */
[----:B---3--:R-:W-:Y:S02]  /*1bb0*/  SHF.R.S32.HI R9, RZ, 0x1f, R9 ;  /* 0x0000001fff097819 */ /* 0x008fe40000011409 */
[----:B----4-:R-:W-:-:S05]  /*1bc0*/  SHF.R.S32.HI R8, RZ, 0x1f, R14 ;  /* 0x0000001fff087819 */ /* 0x010fca000001140e */
        /* <DEDUP_REMOVED lines=21> */
.L_x_2295:
        /* <DEDUP_REMOVED lines=20> */
[----:B------:R-:W-:-:S05]  /*1e60*/  @P0 LEA.HI.X R3, R115, c[0x0][0x374], R114, 0x2, P1 ;  /* 0x0000dd0073030a11 */ /* 0x000fca00008f1472 */
[----:B------:R2:W5:Y:S01]  /*1e70*/  @P0 LDG.E R10, [R2.64] ;  /* 0x00000006020a0981 */ /* 0x000562000c1e1900 */
[C---:B------:R-:W-:Y:S02]  /*1e80*/  @P4 LEA R8, P0, R115.reuse, c[0x0][0x360], 0x2 ;  /* 0x0000d80073084a11 */ /* 0x040fe400078010ff */
[C-C-:B------:R-:W-:Y:S02]  /*1e90*/  LEA.HI.X R5, R115.reuse, c[0x0][0x34c], R114.reuse, 0x2, P3 ;  /* 0x0000d30073057a11 */ /* 0x140fe400018f1472 */
[----:B------:R-:W-:-:S03]  /*1ea0*/  @P4 LEA.HI.X R9, R115, c[0x0][0x364], R114, 0x2, P0 ;  /* 0x0000d90073094a11 */ /* 0x000fc600000f1472 */
[----:B------:R1:W5:Y:S04]  /*1eb0*/  @P2 LDG.E R6, [R4.64] ;  /* 0x0000000604062981 */ /* 0x000368000c1e1900 */
[----:B------:R-:W4:Y:S01]  /*1ec0*/  @P4 LDG.E R0, [R8.64] ;  /* 0x0000000608004981 */ /* 0x000f22000c1e1900 */
[----:B--2---:R-:W-:-:S04]  /*1ed0*/  LEA R2, P1, R115, c[0x0][0x350], 0x2 ;  /* 0x0000d40073027a11 */ /* 0x004fc800078210ff */
[----:B------:R-:W-:-:S05]  /*1ee0*/  LEA.HI.X R3, R115, c[0x0][0x354], R114, 0x2, P1 ;  /* 0x0000d50073037a11 */ /* 0x000fca00008f1472 */
[----:B------:R1:W5:Y:S01]  /*1ef0*/  @P6 LDG.E R11, [R2.64] ;  /* 0x00000006020b6981 */ /* 0x000362000c1e1900 */
[----:B---3--:R-:W-:-:S05]  /*1f00*/  LOP3.LUT R107, R12, 0xffff, RZ, 0xc0, !PT ;  /* 0x0000ffff0c6b7812 */ /* 0x008fca00078ec0ff */
[----:B------:R1:W-:Y:S01]  /*1f10*/  STL [R1+0x4c], R107 ;  /* 0x00004c6b01007387 */ /* 0x0003e20000100800 */
[----:B------:R-:W-:Y:S03]  /*1f20*/  YIELD ;  /* 0x0000000000007946 */ /* 0x000fe60003800000 */
[----:B----4-:R1:W-:Y:S01]  /*1f30*/  @P4 STL [R1+0x1c], R0 ;  /* 0x00001c0001004387 */ /* 0x0103e20000100800 */
        /* <DEDUP_REMOVED lines=8> */
.L_x_2209:
[----:B------:R-:W-:-:S04]  /*1fc0*/  ISETP.NE.U32.AND P0, PT, RZ, c[0x0][0x368], PT ;  /* 0x0000da00ff007a0c */ /* 0x000fc80003f05070 */
[----:B------:R-:W-:-:S13]  /*1fd0*/  ISETP.NE.AND.EX P0, PT, RZ, c[0x0][0x36c], PT, P0 ;  /* 0x0000db00ff007a0c */ /* 0x000fda0003f05300 */
[----:B------:R-:W-:Y:S05]  /*1fe0*/  @!P0 BRA `(.L_x_2210) ;  /* 0x0000004000008947 */ /* 0x000fea0003800000 */
[----:B-1----:R-:W-:-:S04]  /*1ff0*/  LEA R2, P0, R115, c[0x0][0x368], 0x2 ;  /* 0x0000da0073027a11 */ /* 0x002fc800078010ff */
[----:B------:R-:W-:-:S05]  /*2000*/  LEA.HI.X R3, R115, c[0x0][0x36c], R114, 0x2, P0 ;  /* 0x0000db0073037a11 */ /* 0x000fca00000f1472 */
[----:B------:R1:W5:Y:S01]  /*2010*/  LDG.E R0, [R2.64] ;  /* 0x0000000602007981 */ /* 0x000362000c1e1900 */
[----:B------:R-:W-:Y:S05]  /*2020*/  BRA `(.L_x_2211) ;  /* 0x0000005000007947 */ /* 0x000fea0003800000 */
.L_x_2210:
[----:B-1----:R-:W-:Y:S01]  /*2030*/  MOV R0, c[0x0][0x1d0] ;  /* 0x0000740000007a02 */ /* 0x002fe20000000f00 */
[----:B------:R-:W-:Y:S05]  /*2040*/  @!P6 BRA `(.L_x_2211) ;  /* 0x000000300000e947 */ /* 0x000fea0003800000 */
[----:B------:R-:W2:Y:S04]  /*2050*/  LDG.E R4, [R2.64] ;  /* 0x0000000602047981 */ /* 0x000ea8000c1e1900 */
[----:B------:R-:W2:Y:S02]  /*2060*/  LDG.E R0, [R2.64+0x4] ;  /* 0x0000040602007981 */ /* 0x000ea4000c1e1900 */
[----:B--2---:R-:W-:Y:S02]  /*2070*/  IADD3 R0, -R4, R0, RZ ;  /* 0x0000000004007210 */ /* 0x004fe40007ffe1ff */
.L_x_2211:
[----:B-1----:R-:W2:Y:S04]  /*2080*/  LDL R2, [R1+0x1c] ;  /* 0x00001c0001027983 */ /* 0x002ea80000100800 */
[----:B------:R-:W3:Y:S01]  /*2090*/  LDL.LU R4, [R1+0x24] ;  /* 0x0000240001047983 */ /* 0x000ee20000300800 */
[----:B-----5:R-:W-:Y:S01]  /*20a0*/  IMAD.IADD R5, R0, 0x1, -R10 ;  /* 0x0000000100057824 */ /* 0x020fe200078e0a0a */
[----:B------:R-:W-:Y:S01]  /*20b0*/  BSSY B0, `(.L_x_2212) ;  /* 0x000003f000007945 */ /* 0x000fe20003800000 */
[----:B--2---:R-:W-:-:S02]  /*20c0*/  IMAD.MOV.U32 R3, RZ, RZ, R2 ;  /* 0x000000ffff037224 */ /* 0x004fc400078e0002 */
[----:B------:R-:W-:Y:S02]  /*20d0*/  IMAD.MOV.U32 R2, RZ, RZ, c[0x0][0x2c4] ;  /* 0x0000b100ff027624 */ /* 0x000fe400078e00ff */
[----:B---3--:R-:W-:Y:S01]  /*20e0*/  IMAD.SHL.U32 R103, R4, 0x80, RZ ;  /* 0x0000008004677824 */ /* 0x008fe200078e00ff */
[----:B------:R-:W-:Y:S02]  /*20f0*/  IADD3 R3, R5, 0x40, -R3 ;  /* 0x0000004005037810 */ /* 0x000fe40007ffe803 */
[----:B------:R-:W-:Y:S02]  /*2100*/  ISETP.NE.AND P1, PT, R2, 0x1, PT ;  /* 0x000000010200780c */ /* 0x000fe40003f25270 */
[----:B------:R-:W-:Y:S01]  /*2110*/  IADD3 R2, R103, 0x7f, RZ ;  /* 0x0000007f67027810 */ /* 0x000fe20007ffe0ff */
[----:B------:R-:W-:Y:S04]  /*2120*/  STL [R1+0x24], R103 ;  /* 0x0000246701007387 */ /* 0x000fe80000100800 */
[----:B------:R-:W-:Y:S01]  /*2130*/  IMAD.MOV.U32 R0, RZ, RZ, R2 ;  /* 0x000000ffff007224 */ /* 0x000fe200078e0002 */
[----:B------:R1:W-:Y:S05]  /*2140*/  STL [R1+0x18], R5 ;  /* 0x0000180501007387 */ /* 0x0003ea0000100800 */
[----:B------:R-:W-:Y:S01]  /*2150*/  @P1 IMAD.HI.U32 R4, R2, c[0x0][0x2c8], RZ ;  /* 0x0000b20002041a27 */ /* 0x000fe200078e00ff */
[----:B------:R-:W-:-:S04]  /*2160*/  IADD3 R2, R5, 0x3f, RZ ;  /* 0x0000003f05027810 */ /* 0x000fc80007ffe0ff */
[----:B------:R-:W-:-:S05]  /*2170*/  @P1 SHF.R.U32.HI R0, RZ, c[0x0][0x2cc], R4 ;  /* 0x0000b300ff001a19 */ /* 0x000fca0000011604 */
[----:B------:R-:W-:Y:S01]  /*2180*/  IMAD.IADD R0, R3, 0x1, R0 ;  /* 0x0000000103007824 */ /* 0x000fe200078e0200 */
[----:B------:R-:W-:-:S04]  /*2190*/  SHF.R.S32.HI R3, RZ, 0x1f, R2 ;  /* 0x0000001fff037819 */ /* 0x000fc80000011402 */
[----:B------:R-:W-:Y:S02]  /*21a0*/  SHF.R.S32.HI R4, RZ, 0x1f, R0 ;  /* 0x0000001fff047819 */ /* 0x000fe40000011400 */
[----:B------:R-:W-:Y:S02]  /*21b0*/  LEA.HI R2, R3, R2, RZ, 0x6 ;  /* 0x0000000203027211 */ /* 0x000fe400078f30ff */
[----:B------:R-:W-:Y:S02]  /*21c0*/  LEA.HI R0, R4, R0, RZ, 0x6 ;  /* 0x0000000004007211 */ /* 0x000fe400078f30ff */
[----:B------:R-:W-:Y:S02]  /*21d0*/  SHF.R.S32.HI R2, RZ, 0x6, R2 ;  /* 0x00000006ff027819 */ /* 0x000fe40000011402 */
[----:B------:R-:W-:Y:S02]  /*21e0*/  SHF.R.S32.HI R0, RZ, 0x6, R0 ;  /* 0x00000006ff007819 */ /* 0x000fe40000011400 */
[----:B------:R-:W-:-:S02]  /*21f0*/  LOP3.LUT R3, R12, 0xff000000, RZ, 0xc0, !PT ;  /* 0xff0000000c037812 */ /* 0x000fc400078ec0ff */
[----:B------:R-:W-:Y:S01]  /*2200*/  IMNMX R7, R2, R0, PT ;  /* 0x0000000002077217 */ /* 0x000fe20003800200 */
[----:B------:R-:W-:Y:S01]  /*2210*/  IMAD.MOV.U32 R2, RZ, RZ, RZ ;  /* 0x000000ffff027224 */ /* 0x000fe200078e00ff */
[----:B------:R-:W-:Y:S01]  /*2220*/  LOP3.LUT R4, R12, 0xff0000, RZ, 0xc0, !PT ;  /* 0x00ff00000c047812 */ /* 0x000fe200078ec0ff */
[----:B------:R-:W-:Y:S01]  /*2230*/  IMAD.IADD R12, R11, 0x1, R10 ;  /* 0x000000010b0c7824 */ /* 0x000fe200078e020a */
[----:B------:R-:W-:Y:S02]  /*2240*/  SHF.R.U32.HI R0, RZ, 0x8, R3 ;  /* 0x00000008ff007819 */ /* 0x000fe40000011603 */
[----:B------:R-:W-:Y:S02]  /*2250*/  ISETP.GE.AND P0, PT, R7, 0x1, PT ;  /* 0x000000010700780c */ /* 0x000fe40003f06270 */
[----:B------:R-:W-:-:S04]  /*2260*/  LEA.HI R0, R4, R0, RZ, 0x10 ;  /* 0x0000000004007211 */ /* 0x000fc800078f80ff */
[----:B------:R-:W-:Y:S02]  /*2270*/  LOP3.LUT R14, R0, 0xff, RZ, 0xc0, !PT ;  /* 0x000000ff000e7812 */ /* 0x000fe400078ec0ff */
[----:B-1----:R-:W-:-:S03]  /*2280*/  SHF.R.U32.HI R5, RZ, 0x10, R0 ;  /* 0x00000010ff057819 */ /* 0x002fc60000011600 */
[----:B------:R1:W-:Y:S04]  /*2290*/  STL [R1+0x90], R14 ;  /* 0x0000900e01007387 */ /* 0x0003e80000100800 */
[----:B------:R1:W-:Y:S01]  /*22a0*/  STL [R1+0x28], R5 ;  /* 0x0000280501007387 */ /* 0x0003e20000100800 */
        /* <DEDUP_REMOVED lines=31> */
.L_x_2213:
[----:B------:R-:W-:Y:S05]  /*24a0*/  BSYNC B0 ;  /* 0x0000000000007941 */ /* 0x000fea0003800000 */
.L_x_2212:
        /* <DEDUP_REMOVED lines=73> */
[----:B------:R-:W3:Y:S01]  /*2940*/  LDL R106, [R1+0x3c] ;  /* 0x00003c00016a7983 */ /* 0x000ee20000100800 */
[----:B------:R-:W-:-:S03]  /*2950*/  ISETP.NE.U32.AND P0, PT, RZ, c[0x0][0x340], PT ;  /* 0x0000d000ff007a0c */ /* 0x000fc60003f05070 */
[----:B------:R-:W4:Y:S01]  /*2960*/  LDL.64 R110, [R1+0x30] ;  /* 0x00003000016e7983 */ /* 0x000f220000100a00 */
[----:B------:R-:W-:-:S03]  /*2970*/  ISETP.NE.AND.EX P0, PT, RZ, c[0x0][0x344], PT, P0 ;  /* 0x0000d100ff007a0c */ /* 0x000fc60003f05300 */
[----:B------:R-:W5:Y:S04]  /*2980*/  LDL R20, [R1+0x38] ;  /* 0x0000380001147983 */ /* 0x000f680000100800 */
[----:B------:R-:W4:Y:S04]  /*2990*/  LDL R19, [R1+0x40] ;  /* 0x0000400001137983 */ /* 0x000f280000100800 */
[----:B------:R-:W5:Y:S02]  /*29a0*/  LDL.LU R18, [R1+0x44] ;  /* 0x0000440001127983 */ /* 0x000f640000300800 */
[----:B------:R-:W-:-:S05]  /*29b0*/  @P0 IMAD.WIDE R2, R115, R13, c[0x0][0x340] ;  /* 0x0000d00073020625 */ /* 0x000fca00078e020d */
[----:B------:R1:W5:Y:S04]  /*29c0*/  @P0 LDG.E R11, [R2.64] ;  /* 0x00000006020b0981 */ /* 0x000368000c1e1900 */
[----:B------:R-:W1:Y:S01]  /*29d0*/  S2R R7, SR_TID.X ;  /* 0x0000000000077919 */ /* 0x000e620000002100 */
[----:B------:R-:W-:-:S05]  /*29e0*/  SHF.R.S32.HI R0, RZ, 0x1f, R6 ;  /* 0x0000001fff007819 */ /* 0x000fca0000011406 */
[----:B------:R-:W-:-:S04]  /*29f0*/  IMAD R0, R0, c[0x0][0x178], RZ ;  /* 0x00005e0000007a24 */ /* 0x000fc800078e02ff */
[----:B------:R-:W-:Y:S01]  /*2a00*/  IMAD R0, R6, c[0x0][0x17c], R0 ;  /* 0x00005f0006007a24 */ /* 0x000fe200078e0200 */
[----:B-1----:R-:W-:Y:S01]  /*2a10*/  SEL R5, R114, RZ, !P2 ;  /* 0x000000ff72057207 */ /* 0x002fe20005000000 */
[----:B------:R-:W-:Y:S01]  /*2a20*/  IMAD.WIDE.U32 R2, R6, c[0x0][0x178], RZ ;  /* 0x00005e0006027a25 */ /* 0x000fe200078e00ff */
[----:B------:R-:W-:-:S03]  /*2a30*/  SHF.R.S32.HI R102, RZ, 0x1f, R7 ;  /* 0x0000001fff667819 */ /* 0x000fc60000011407 */
[----:B------:R-:W-:Y:S01]  /*2a40*/  IMAD.IADD R3, R3, 0x1, R0 ;  /* 0x0000000103037824 */ /* 0x000fe200078e0200 */
[----:B------:R-:W-:-:S03]  /*2a50*/  LEA.HI R102, R102, R7, RZ, 0x3 ;  /* 0x0000000766667211 */ /* 0x000fc600078f18ff */
[----:B------:R-:W-:-:S04]  /*2a60*/  IMAD.WIDE.U32 R2, R107, c[0x0][0x1b8], R2 ;  /* 0x00006e006b027a25 */ /* 0x000fc800078e0002 */
[----:B------:R-:W-:Y:S01]  /*2a70*/  IMAD R5, R5, c[0x0][0x1c0], RZ ;  /* 0x0000700005057a24 */ /* 0x000fe200078e02ff */
[----:B------:R-:W-:Y:S01]  /*2a80*/  SHF.R.S32.HI R102, RZ, 0x3, R102 ;  /* 0x00000003ff667819 */ /* 0x000fe20000011466 */
[----:B------:R-:W-:Y:S01]  /*2a90*/  IMAD R3, R107, c[0x0][0x1bc], R3 ;  /* 0x00006f006b037a24 */ /* 0x000fe200078e0203 */
[----:B------:R-:W-:Y:S01]  /*2aa0*/  IADD3 R92, R244, -0x1, RZ ;  /* 0xfffffffff45c7810 */ /* 0x000fe20007ffe0ff */
[----:B--2---:R-:W-:Y:S01]  /*2ab0*/  IMAD.IADD R10, R4, 0x1, R103 ;  /* 0x00000001040a7824 */ /* 0x004fe200078e0267 */
[----:B------:R-:W-:-:S05]  /*2ac0*/  SEL R4, R115, RZ, !P2 ;  /* 0x000000ff73047207 */ /* 0x000fca0005000000 */
[C---:B------:R-:W-:Y:S02]  /*2ad0*/  IMAD R14, R4.reuse, c[0x0][0x1c4], R5 ;  /* 0x00007100040e7a24 */ /* 0x040fe400078e0205 */
[----:B------:R-:W-:Y:S01]  /*2ae0*/  IMAD.WIDE.U32 R4, R4, c[0x0][0x1c0], R2 ;  /* 0x0000700004047a25 */ /* 0x000fe200078e0002 */
[----:B------:R-:W-:Y:S02]  /*2af0*/  SHF.R.S32.HI R3, RZ, 0x1f, R12 ;  /* 0x0000001fff037819 */ /* 0x000fe4000001140c */
[----:B------:R-:W-:Y:S01]  /*2b00*/  IADD3 R2, P2, R102, R12, RZ ;  /* 0x0000000c66027210 */ /* 0x000fe20007f5e0ff */
[----:B------:R-:W-:Y:S01]  /*2b10*/  @P1 IMAD.HI.U32 R6, R10, c[0x0][0x2c8], RZ ;  /* 0x0000b2000a061a27 */ /* 0x000fe200078e00ff */
[----:B---3--:R-:W-:Y:S02]  /*2b20*/  ISETP.GE.AND P4, PT, R106, c[0x0][0x1d4], PT ;  /* 0x000075006a007a0c */ /* 0x008fe40003f86270 */
[----:B------:R-:W-:Y:S01]  /*2b30*/  LEA.HI.X.SX32 R3, R102, R3, 0x1, P2 ;  /* 0x0000000366037211 */ /* 0x000fe200010f0eff */
[----:B------:R-:W-:Y:S01]  /*2b40*/  IMAD.MOV.U32 R0, RZ, RZ, R10 ;  /* 0x000000ffff007224 */ /* 0x000fe200078e000a */
[----:B------:R-:W-:-:S02]  /*2b50*/  @P1 SHF.R.U32.HI R0, RZ, c[0x0][0x2cc], R6 ;  /* 0x0000b300ff001a19 */ /* 0x000fc40000011606 */
[----:B----4-:R-:W-:Y:S02]  /*2b60*/  ISETP.GE.AND P5, PT, R110, c[0x0][0x1d4], PT ;  /* 0x000075006e007a0c */ /* 0x010fe40003fa6270 */
[----:B------:R-:W-:Y:S01]  /*2b70*/  SEL R12, RZ, 0xffffffff, P4 ;  /* 0xffffffffff0c7807 */ /* 0x000fe20002000000 */
[C---:B------:R-:W-:Y:S02]  /*2b80*/  IMAD R16, R3.reuse, c[0x0][0x1e0], RZ ;  /* 0x0000780003107a24 */ /* 0x040fe400078e02ff */
[----:B------:R-:W-:Y:S01]  /*2b90*/  IMAD R15, R3, c[0x0][0x208], RZ ;  /* 0x00008200030f7a24 */ /* 0x000fe200078e02ff */
[----:B------:R-:W-:Y:S01]  /*2ba0*/  SEL R13, RZ, 0x1, P5 ;  /* 0x00000001ff0d7807 */ /* 0x000fe20002800000 */
[----:B------:R-:W-:Y:S01]  /*2bb0*/  IMAD.IADD R3, R5, 0x1, R14 ;  /* 0x0000000105037824 */ /* 0x000fe200078e020e */
[----:B------:R-:W-:Y:S02]  /*2bc0*/  SHF.L.U32 R12, R12, 0x1, RZ ;  /* 0x000000010c0c7819 */ /* 0x000fe400000006ff */
[----:B------:R-:W-:Y:S01]  /*2bd0*/  SHF.R.S32.HI R5, RZ, 0x1f, R0 ;  /* 0x0000001fff057819 */ /* 0x000fe20000011400 */
[----:B------:R-:W-:Y:S01]  /*2be0*/  IMAD.WIDE.U32 R6, R2, c[0x0][0x1e0], R110 ;  /* 0x0000780002067a25 */ /* 0x000fe200078e006e */
[----:B-----5:R-:W-:-:S03]  /*2bf0*/  ISETP.GE.AND P3, PT, R20, c[0x0][0x1d4], PT ;  /* 0x0000750014007a0c */ /* 0x020fc60003f66270 */
[----:B------:R-:W-:Y:S01]  /*2c00*/  IMAD.WIDE.U32 R8, R2, c[0x0][0x208], R110 ;  /* 0x0000820002087a25 */ /* 0x000fe200078e006e */
[----:B------:R-:W-:-:S03]  /*2c10*/  ISETP.GE.AND P2, PT, R19, c[0x0][0x1d4], PT ;  /* 0x0000750013007a0c */ /* 0x000fc60003f46270 */
[C---:B------:R-:W-:Y:S02]  /*2c20*/  IMAD R16, R2.reuse, c[0x0][0x1e4], R16 ;  /* 0x0000790002107a24 */ /* 0x040fe400078e0210 */
[----:B------:R-:W-:Y:S01]  /*2c30*/  IMAD R17, R2, c[0x0][0x20c], R15 ;  /* 0x0000830002117a24 */ /* 0x000fe200078e020f */
[----:B------:R-:W-:Y:S01]  /*2c40*/  LOP3.LUT R15, R12, 0x2, R13, 0xe2, !PT ;  /* 0x000000020c0f7812 */ /* 0x000fe200078ee20d */
[----:B------:R-:W-:Y:S01]  /*2c50*/  IMAD.MOV.U32 R2, RZ, RZ, R4 ;  /* 0x000000ffff027224 */ /* 0x000fe200078e0004 */
[C---:B------:R-:W-:Y:S01]  /*2c60*/  IADD3 R12, -R0.reuse, RZ, RZ ;  /* 0x000000ff000c7210 */ /* 0x040fe20007ffe1ff */
[----:B------:R-:W-:Y:S01]  /*2c70*/  IMAD R4, R5, c[0x0][0x1b0], RZ ;  /* 0x00006c0005047a24 */ /* 0x000fe200078e02ff */
[----:B------:R-:W-:Y:S01]  /*2c80*/  SEL R13, RZ, 0x4, P3 ;  /* 0x00000004ff0d7807 */ /* 0x000fe20001800000 */
[----:B------:R-:W-:-:S04]  /*2c90*/  IMAD.WIDE.U32 R2, R0, c[0x0][0x1b0], R2 ;  /* 0x00006c0000027a25 */ /* 0x000fc800078e0002 */
[----:B------:R-:W-:Y:S01]  /*2ca0*/  IMAD R14, R0, c[0x0][0x1b4], R4 ;  /* 0x00006d00000e7a24 */ /* 0x000fe200078e0204 */
[----:B------:R-:W-:Y:S01]  /*2cb0*/  SEL R4, RZ, 0x8, P2 ;  /* 0x00000008ff047807 */ /* 0x000fe20001000000 */
[----:B------:R-:W-:Y:S02]  /*2cc0*/  IMAD R0, R12, c[0x0][0x2c4], R10 ;  /* 0x0000b1000c007a24 */ /* 0x000fe400078e020a */
[----:B------:R-:W-:Y:S01]  /*2cd0*/  IMAD.IADD R5, R7, 0x1, R16 ;  /* 0x0000000107057824 */ /* 0x000fe200078e0210 */
[----:B------:R-:W-:Y:S01]  /*2ce0*/  LOP3.LUT R28, R4, R15, R13, 0xfe, !PT ;  /* 0x0000000f041c7212 */ /* 0x000fe200078efe0d */
[----:B------:R-:W-:Y:S01]  /*2cf0*/  IMAD.MOV.U32 R4, RZ, RZ, R6 ;  /* 0x000000ffff047224 */ /* 0x000fe200078e0006 */
[----:B------:R-:W-:Y:S01]  /*2d00*/  SHF.R.S32.HI R12, RZ, 0x1f, R0 ;  /* 0x0000001fff0c7819 */ /* 0x000fe20000011400 */
[----:B------:R-:W-:Y:S02]  /*2d10*/  IMAD.IADD R7, R9, 0x1, R17 ;  /* 0x0000000109077824 */ /* 0x000fe400078e0211 */
[----:B------:R-:W-:Y:S01]  /*2d20*/  IMAD.MOV.U32 R6, RZ, RZ, R8 ;  /* 0x000000ffff067224 */ /* 0x000fe200078e0008 */
[----:B------:R-:W-:Y:S01]  /*2d30*/  IADD3 R3, R3, R14, RZ ;  /* 0x0000000e03037210 */ /* 0x000fe20007ffe0ff */
[----:B------:R-:W-:Y:S01]  /*2d40*/  IMAD.WIDE.U32 R8, R107, c[0x0][0x1e8], R4 ;  /* 0x00007a006b087a25 */ /* 0x000fe200078e0004 */
[----:B------:R-:W-:-:S03]  /*2d50*/  @P0 SHF.R.S32.HI R10, RZ, 0x1f, R11 ;  /* 0x0000001fff0a0819 */ /* 0x000fc6000001140b */
[----:B------:R-:W-:Y:S01]  /*2d60*/  IMAD R4, R12, c[0x0][0x1a8], RZ ;  /* 0x00006a000c047a24 */ /* 0x000fe200078e02ff */
[----:B------:R-:W-:Y:S01]  /*2d70*/  @!P0 MOV R11, R115 ;  /* 0x00000073000b8202 */ /* 0x000fe20000000f00 */
[----:B------:R-:W-:Y:S02]  /*2d80*/  @!P0 IMAD.MOV.U32 R10, RZ, RZ, R114 ;  /* 0x000000ffff0a8224 */ /* 0x000fe400078e0072 */
[C---:B------:R-:W-:Y:S02]  /*2d90*/  IMAD R12, R0.reuse, c[0x0][0x1ac], R4 ;  /* 0x00006b00000c7a24 */ /* 0x040fe400078e0204 */
[----:B------:R-:W-:Y:S01]  /*2da0*/  IMAD.WIDE.U32 R2, R0, c[0x0][0x1a8], R2 ;  /* 0x00006a0000027a25 */ /* 0x000fe200078e0002 */
[----:B------:R-:W-:-:S03]  /*2db0*/  SEL R0, R11, RZ, !P6 ;  /* 0x000000ff0b007207 */ /* 0x000fc60007000000 */
[----:B------:R-:W-:Y:S01]  /*2dc0*/  IMAD.WIDE.U32 R4, R107, c[0x0][0x210], R6 ;  /* 0x000084006b047a25 */ /* 0x000fe200078e0006 */
[----:B------:R-:W-:Y:S02]  /*2dd0*/  SEL R6, R10, RZ, !P6 ;  /* 0x000000ff0a067207 */ /* 0x000fe40007000000 */
[----:B------:R-:W-:Y:S01]  /*2de0*/  ISETP.GE.AND P6, PT, R110, c[0x0][0x198], PT ;  /* 0x000066006e007a0c */ /* 0x000fe20003fc6270 */
[----:B------:R-:W-:Y:S01]  /*2df0*/  IMAD.IADD R3, R3, 0x1, R12 ;  /* 0x0000000103037824 */ /* 0x000fe200078e020c */
[----:B------:R-:W-:Y:S02]  /*2e00*/  LEA R15, P0, R2, c[0x0][0x160], 0x1 ;  /* 0x00005800020f7a11 */ /* 0x000fe400078008ff */
[----:B------:R-:W-:Y:S02]  /*2e10*/  LOP3.LUT R18, R18, 0xfffffff7, RZ, 0xc0, !PT ;  /* 0xfffffff712127812 */ /* 0x000fe400078ec0ff */
[----:B------:R-:W-:Y:S02]  /*2e20*/  LEA.HI.X R14, R2, c[0x0][0x164], R3, 0x1, P0 ;  /* 0x00005900020e7a11 */ /* 0x000fe400000f0c03 */
[----:B------:R-:W-:-:S05]  /*2e30*/  ISETP.GE.AND P0, PT, R106, c[0x0][0x198], PT ;  /* 0x000066006a007a0c */ /* 0x000fca0003f06270 */
[----:B------:R-:W-:-:S04]  /*2e40*/  @P6 LOP3.LUT R18, R18, 0x8, RZ, 0xfc, !PT ;  /* 0x0000000812126812 */ /* 0x000fc800078efcff */
[----:B------:R-:W-:Y:S02]  /*2e50*/  LOP3.LUT R18, R18, 0xfffffffb, RZ, 0xc0, !PT ;  /* 0xfffffffb12127812 */ /* 0x000fe400078ec0ff */
[----:B------:R-:W-:Y:S02]  /*2e60*/  ISETP.GE.AND P6, PT, R20, c[0x0][0x198], PT ;  /* 0x0000660014007a0c */ /* 0x000fe40003fc6270 */
[----:B------:R-:W-:Y:S02]  /*2e70*/  @P0 LOP3.LUT R18, R18, 0x4, RZ, 0xfc, !PT ;  /* 0x0000000412120812 */ /* 0x000fe400078efcff */
[----:B------:R-:W-:Y:S01]  /*2e80*/  ISETP.GE.AND P0, PT, R19, c[0x0][0x198], PT ;  /* 0x0000660013007a0c */ /* 0x000fe20003f06270 */
[----:B------:R-:W-:Y:S01]  /*2e90*/  IMAD R7, R6, c[0x0][0x1f0], RZ ;  /* 0x00007c0006077a24 */ /* 0x000fe200078e02ff */
[----:B------:R-:W-:Y:S01]  /*2ea0*/  LOP3.LUT R18, R18, 0xfffffffe, RZ, 0xc0, !PT ;  /* 0xfffffffe12127812 */ /* 0x000fe200078ec0ff */
[C---:B------:R-:W-:Y:S02]  /*2eb0*/  IMAD R5, R107.reuse, c[0x0][0x214], R5 ;  /* 0x000085006b057a24 */ /* 0x040fe400078e0205 */
[----:B------:R-:W-:Y:S01]  /*2ec0*/  IMAD R6, R6, c[0x0][0x218], RZ ;  /* 0x0000860006067a24 */ /* 0x000fe200078e02ff */
[----:B------:R-:W-:Y:S01]  /*2ed0*/  LOP3.LUT R18, R18, 0xfffffffd, RZ, 0xc0, !PT ;  /* 0xfffffffd12127812 */ /* 0x000fe200078ec0ff */
[----:B------:R-:W-:-:S02]  /*2ee0*/  IMAD R9, R107, c[0x0][0x1ec], R9 ;  /* 0x00007b006b097a24 */ /* 0x000fc400078e0209 */
[C---:B------:R-:W-:Y:S02]  /*2ef0*/  IMAD R2, R0.reuse, c[0x0][0x21c], R6 ;  /* 0x0000870000027a24 */ /* 0x040fe400078e0206 */
[----:B------:R-:W-:Y:S01]  /*2f00*/  IMAD.WIDE.U32 R250, R0, c[0x0][0x218], R4 ;  /* 0x0000860000fa7a25 */ /* 0x000fe200078e0004 */
[----:B------:R-:W-:-:S03]  /*2f10*/  @P6 LOP3.LUT R18, R18, 0x2, RZ, 0xfc, !PT ;  /* 0x0000000212126812 */ /* 0x000fc600078efcff */
[C---:B------:R-:W-:Y:S02]  /*2f20*/  IMAD R3, R0.reuse, c[0x0][0x1f4], R7 ;  /* 0x00007d0000037a24 */ /* 0x040fe400078e0207 */
[----:B------:R-:W-:Y:S01]  /*2f30*/  IMAD.WIDE.U32 R248, R0, c[0x0][0x1f0], R8 ;  /* 0x00007c0000f87a25 */ /* 0x000fe200078e0008 */
[----:B------:R-:W-:Y:S02]  /*2f40*/  IADD3 R0, R251, R2, RZ ;  /* 0x00000002fb007210 */ /* 0x000fe40007ffe0ff */
[----:B------:R-:W-:-:S03]  /*2f50*/  @P0 LOP3.LUT R18, R18, 0x1, RZ, 0xfc, !PT ;  /* 0x0000000112120812 */ /* 0x000fc600078efcff */
[----:B------:R1:W-:Y:S04]  /*2f60*/  STL [R1], R0 ;  /* 0x0000000001007387 */ /* 0x0003e80000100800 */
[----:B------:R1:W-:Y:S01]  /*2f70*/  STL [R1+0x44], R18 ;  /* 0x0000441201007387 */ /* 0x0003e20000100800 */
[----:B------:R-:W-:Y:S01]  /*2f80*/  IADD3 R12, R102, R103, RZ ;  /* 0x00000067660c7210 */ /* 0x000fe20007ffe0ff */
[----:B------:R-:W-:Y:S01]  /*2f90*/  IMAD.IADD R252, R249, 0x1, R3 ;  /* 0x00000001f9fc7824 */ /* 0x000fe200078e0203 */
[----:B------:R-:W-:Y:S05]  /*2fa0*/  BRA.DIV ~URZ, `(.L_x_2215) ;  /* 0x000118527f007947 */ /* 0x000fea000b800000 */
[----:B------:R2:W3:Y:S02]  /*2fb0*/  SHFL.IDX PT, R4, R14, RZ, 0x181f ;  /* 0x00181fff0e047589 */ /* 0x0004e400000e0000 */
.L_x_2300:
[----:B------:R-:W-:Y:S05]  /*2fc0*/  BRA.DIV ~URZ, `(.L_x_2216) ;  /* 0x000118a27f007947 */ /* 0x000fea000b800000 */
[----:B-1----:R1:W4:Y:S02]  /*2fd0*/  SHFL.IDX PT, R0, R15, RZ, 0x181f ;  /* 0x00181fff0f007589 */ /* 0x00232400000e0000 */
.L_x_2301:
[----:B------:R-:W5:Y:S01]  /*2fe0*/  LDL R2, [R1+0x1c] ;  /* 0x00001c0001027983 */ /* 0x000f620000100800 */
[----:B------:R-:W-:Y:S01]  /*2ff0*/  BSSY B0, `(.L_x_2217) ;  /* 0x0000023000007945 */ /* 0x000fe20003800000 */
[----:B-----5:R-:W-:-:S05]  /*3000*/  IMAD R13, R2, c[0x0][0x2c4], RZ ;  /* 0x0000b100020d7a24 */ /* 0x020fca00078e02ff */
        /* <DEDUP_REMOVED lines=11> */
[----:B------:R-:W-:Y:S02]  /*30c0*/  P2R R5, PR, RZ, 0x2 ;  /* 0x00000002ff057803 */ /* 0x000fe40000000000 */
[----:B-----5:R-:W-:-:S04]  /*30d0*/  LEA R10, P0, R8, R0, 0x1 ;  /* 0x00000000080a7211 */ /* 0x020fc800078008ff */
[----:B------:R-:W-:Y:S02]  /*30e0*/  LEA.HI.X R11, R8, R4, R9, 0x1, P0 ;  /* 0x00000004080b7211 */ /* 0x000fe400000f0c09 */
[----:B--2---:R-:W-:-:S04]  /*30f0*/  LEA R8, P0, R6, R0, 0x1 ;  /* 0x0000000006087211 */ /* 0x004fc800078008ff */
[----:B----4-:R-:W-:Y:S02]  /*3100*/  LEA.HI.X R9, R6, R4, R7, 0x1, P0 ;  /* 0x0000000406097211 */ /* 0x010fe400000f0c07 */
[----:B---3--:R-:W-:-:S04]  /*3110*/  LEA R6, P0, R2, R0, 0x1 ;  /* 0x0000000002067211 */ /* 0x008fc800078008ff */
[----:B------:R-:W-:Y:S02]  /*3120*/  LEA.HI.X R7, R2, R4, R3, 0x1, P0 ;  /* 0x0000000402077211 */ /* 0x000fe400000f0c03 */
[C---:B------:R-:W-:Y:S02]  /*3130*/  LEA R2, P0, R18.reuse, R0, 0x1 ;  /* 0x0000000012027211 */ /* 0x040fe400078008ff */
[C---:B------:R-:W-:Y:S02]  /*3140*/  LOP3.LUT P2, RZ, R17.reuse, 0x8, RZ, 0xc0, !PT ;  /* 0x0000000811ff7812 */ /* 0x040fe4000784c0ff */
[C---:B------:R-:W-:Y:S02]  /*3150*/  LOP3.LUT P1, RZ, R17.reuse, 0x4, RZ, 0xc0, !PT ;  /* 0x0000000411ff7812 */ /* 0x040fe4000782c0ff */
[----:B------:R-:W-:Y:S02]  /*3160*/  LEA.HI.X R3, R18, R4, R19, 0x1, P0 ;  /* 0x0000000412037211 */ /* 0x000fe400000f0c13 */
[----:B------:R-:W-:-:S02]  /*3170*/  LOP3.LUT P0, RZ, R17, 0x2, RZ, 0xc0, !PT ;  /* 0x0000000211ff7812 */ /* 0x000fc4000780c0ff */
[----:B------:R-:W-:-:S05]  /*3180*/  LOP3.LUT P6, RZ, R17, 0x1, RZ, 0xc0, !PT ;  /* 0x0000000111ff7812 */ /* 0x000fca00078cc0ff */
[----:B------:R-:W-:Y:S01]  /*3190*/  @!PT LDS RZ, [RZ] ;  /* 0x00000000fffff984 */ /* 0x000fe20000000800 */
[----:B------:R-:W-:Y:S01]  /*31a0*/  @!PT LDS RZ, [RZ] ;  /* 0x00000000fffff984 */ /* 0x000fe20000000800 */
[----:B------:R-:W-:Y:S01]  /*31b0*/  @!PT LDS RZ, [RZ] ;  /* 0x00000000fffff984 */ /* 0x000fe20000000800 */
[----:B------:R2:W-:Y:S04]  /*31c0*/  LDGSTS.E.BYPASS.LTC128B.128 [R219+0x10100], [R10.64], !P2 ;  /* 0x101000000adb7fae */ /* 0x0005e8000d101d46 */
[----:B------:R2:W-:Y:S04]  /*31d0*/  LDGSTS.E.BYPASS.LTC128B.128 [R219+0x14100], [R8.64], !P1 ;  /* 0x1410000008db7fae */ /* 0x0005e8000c901d46 */
[----:B------:R2:W-:Y:S04]  /*31e0*/  LDGSTS.E.BYPASS.LTC128B.128 [R219+0x18100], [R6.64], !P0 ;  /* 0x1810000006db7fae */ /* 0x0005e8000c101d46 */
[----:B------:R2:W-:Y:S01]  /*31f0*/  LDGSTS.E.BYPASS.LTC128B.128 [R219+0x1c100], [R2.64], !P6 ;  /* 0x1c10000002db7fae */ /* 0x0005e2000f101d46 */
[----:B------:R-:W-:-:S02]  /*3200*/  ISETP.NE.AND P2, PT, R16, RZ, PT ;  /* 0x000000ff1000720c */ /* 0x000fc40003f45270 */
[----:B------:R-:W-:-:S08]  /*3210*/  ISETP.NE.AND P1, PT, R5, RZ, PT ;  /* 0x000000ff0500720c */ /* 0x000fd00003f25270 */
.L_x_2218:
[----:B------:R-:W-:Y:S05]  /*3220*/  BSYNC B0 ;  /* 0x0000000000007941 */ /* 0x000fea0003800000 */
.L_x_2217:
[----:B------:R-:W-:Y:S05]  /*3230*/  BRA.DIV ~URZ, `(.L_x_2219) ;  /* 0x000116927f007947 */ /* 0x000fea000b800000 */
[----:B---3--:R3:W1:Y:S04]  /*3240*/  SHFL.IDX PT, R4, R14, 0x1, 0x181f ;  /* 0x00381f000e047f89 */ /* 0x00866800000e0000 */
[----:B----4-:R3:W4:Y:S02]  /*3250*/  SHFL.IDX PT, R0, R15, 0x1, 0x181f ;  /* 0x00381f000f007f89 */ /* 0x01072400000e0000 */
.L_x_2302:
[----:B--2---:R-:W-:Y:S01]  /*3260*/  IADD3 R2, R12, 0x20, RZ ;  /* 0x000000200c027810 */ /* 0x004fe20007ffe0ff */
[----:B------:R-:W-:Y:S03]  /*3270*/  BSSY B0, `(.L_x_2220) ;  /* 0x0000022000007945 */ /* 0x000fe60003800000 */
[----:B------:R-:W-:-:S13]  /*3280*/  ISETP.GE.AND P0, PT, R2, R13, PT ;  /* 0x0000000d0200720c */ /* 0x000fda0003f06270 */
[----:B------:R-:W-:Y:S05]  /*3290*/  @P0 BRA `(.L_x_2221) ;  /* 0x000001f000000947 */ /* 0x000fea0003800000 */
[----:B------:R-:W2:Y:S04]  /*32a0*/  LDL.64 R8, [R1+0x30] ;  /* 0x0000300001087983 */ /* 0x000ea80000100a00 */
[----:B------:R-:W5:Y:S04]  /*32b0*/  LDL R6, [R1+0x3c] ;  /* 0x00003c0001067983 */ /* 0x000f680000100800 */
[----:B---3--:R-:W3:Y:S04]  /*32c0*/  LDL R7, [R1+0x60] ;  /* 0x0000600001077983 */ /* 0x008ee80000100800 */
[----:B----4-:R-:W4:Y:S04]  /*32d0*/  LDL R3, [R1+0x38] ;  /* 0x0000380001037983 */ /* 0x010f280000100800 */
[----:B------:R-:W4:Y:S04]  /*32e0*/  LDL R20, [R1+0x5c] ;  /* 0x00005c0001147983 */ /* 0x000f280000100800 */
[----:B------:R-:W4:Y:S04]  /*32f0*/  LDL R18, [R1+0x40] ;  /* 0x0000400001127983 */ /* 0x000f280000100800 */
[----:B------:R-:W4:Y:S04]  /*3300*/  LDL R17, [R1+0x44] ;  /* 0x0000440001117983 */ /* 0x000f280000100800 */
[----:B------:R-:W4:Y:S01]  /*3310*/  LDL R19, [R1+0x58] ;  /* 0x0000580001137983 */ /* 0x000f220000100800 */
[----:B------:R-:W-:-:S02]  /*3320*/  P2R R16, PR, RZ, 0x4 ;  /* 0x00000004ff107803 */ /* 0x000fc40000000000 */
[----:B------:R-:W-:Y:S02]  /*3330*/  P2R R5, PR, RZ, 0x2 ;  /* 0x00000002ff057803 */ /* 0x000fe40000000000 */
[----:B--2---:R-:W-:-:S04]  /*3340*/  LEA R10, P0, R8, R0, 0x1 ;  /* 0x00000000080a7211 */ /* 0x004fc800078008ff */
[----:B-1----:R-:W-:Y:S02]  /*3350*/  LEA.HI.X R11, R8, R4, R9, 0x1, P0 ;  /* 0x00000004080b7211 */ /* 0x002fe400000f0c09 */
[----:B-----5:R-:W-:-:S04]  /*3360*/  LEA R8, P0, R6, R0, 0x1 ;  /* 0x0000000006087211 */ /* 0x020fc800078008ff */
[----:B---3--:R-:W-:Y:S02]  /*3370*/  LEA.HI.X R9, R6, R4, R7, 0x1, P0 ;  /* 0x0000000406097211 */ /* 0x008fe400000f0c07 */
[----:B----4-:R-:W-:-:S04]  /*3380*/  LEA R6, P0, R3, R0, 0x1 ;  /* 0x0000000003067211 */ /* 0x010fc800078008ff */
        /* <DEDUP_REMOVED lines=16> */
.L_x_2221:
[----:B------:R-:W-:Y:S05]  /*3490*/  BSYNC B0 ;  /* 0x0000000000007941 */ /* 0x000fea0003800000 */
.L_x_2220:
[----:B------:R-:W-:Y:S05]  /*34a0*/  BRA.DIV ~URZ, `(.L_x_2222) ;  /* 0x000114e27f007947 */ /* 0x000fea000b800000 */
[----:B-1----:R1:W2:Y:S02]  /*34b0*/  SHFL.IDX PT, R4, R14, 0x2, 0x181f ;  /* 0x00581f000e047f89 */ /* 0x0022a400000e0000 */
.L_x_2303:
[----:B------:R-:W-:Y:S05]  /*34c0*/  BRA.DIV ~URZ, `(.L_x_2223) ;  /* 0x000115327f007947 */ /* 0x000fea000b800000 */
[----:B----4-:R4:W1:Y:S02]  /*34d0*/  SHFL.IDX PT, R0, R15, 0x2, 0x181f ;  /* 0x00581f000f007f89 */ /* 0x01086400000e0000 */
.L_x_2304:
        /* <DEDUP_REMOVED lines=13> */
[----:B------:R-:W-:Y:S02]  /*35b0*/  P2R R5, PR, RZ, 0x2 ;  /* 0x00000002ff057803 */ /* 0x000fe40000000000 */
[----:B-1---5:R-:W-:-:S04]  /*35c0*/  LEA R10, P0, R8, R0, 0x1 ;  /* 0x00000000080a7211 */ /* 0x022fc800078008ff */
[----:B------:R-:W-:Y:S02]  /*35d0*/  LEA.HI.X R11, R8, R4, R9, 0x1, P0 ;  /* 0x00000004080b7211 */ /* 0x000fe400000f0c09 */
[----:B---3--:R-:W-:-:S04]  /*35e0*/  LEA R8, P0, R6, R0, 0x1 ;  /* 0x0000000006087211 */ /* 0x008fc800078008ff */
[----:B----4-:R-:W-:Y:S02]  /*35f0*/  LEA.HI.X R9, R6, R4, R7, 0x1, P0 ;  /* 0x0000000406097211 */ /* 0x010fe400000f0c07 */
[----:B--2---:R-:W-:-:S04]  /*3600*/  LEA R6, P0, R3, R0, 0x1 ;  /* 0x0000000003067211 */ /* 0x004fc800078008ff */
        /* <DEDUP_REMOVED lines=16> */
.L_x_2225:
[----:B------:R-:W-:Y:S05]  /*3710*/  BSYNC B0 ;  /* 0x0000000000007941 */ /* 0x000fea0003800000 */
.L_x_2224:
[----:B------:R-:W-:Y:S05]  /*3720*/  BRA.DIV ~URZ, `(.L_x_2226) ;  /* 0x000113327f007947 */ /* 0x000fea000b800000 */
[----:B--2---:R2:W3:Y:S04]  /*3730*/  SHFL.IDX PT, R4, R14, 0x3, 0x181f ;  /* 0x00781f000e047f89 */ /* 0x0044e800000e0000 */
[----:B-1----:R2:W1:Y:S02]  /*3740*/  SHFL.IDX PT, R0, R15, 0x3, 0x181f ;  /* 0x00781f000f007f89 */ /* 0x00246400000e0000 */
.L_x_2305:
[----:B------:R-:W5:Y:S04]  /*3750*/  LDL.64 R8, [R1+0x30] ;  /* 0x0000300001087983 */ /* 0x000f680000100a00 */
[----:B--2---:R-:W2:Y:S04]  /*3760*/  LDL R6, [R1+0x3c] ;  /* 0x00003c0001067983 */ /* 0x004ea80000100800 */
[----:B----4-:R-:W4:Y:S04]  /*3770*/  LDL R7, [R1+0x60] ;  /* 0x0000600001077983 */ /* 0x010f280000100800 */
[----:B---3--:R-:W3:Y:S04]  /*3780*/  LDL R11, [R1+0x38] ;  /* 0x00003800010b7983 */ /* 0x008ee80000100800 */
[----:B------:R-:W3:Y:S04]  /*3790*/  LDL R16, [R1+0x5c] ;  /* 0x00005c0001107983 */ /* 0x000ee80000100800 */
[----:B------:R-:W3:Y:S04]  /*37a0*/  LDL R10, [R1+0x44] ;  /* 0x00004400010a7983 */ /* 0x000ee80000100800 */
[----:B------:R-:W3:Y:S04]  /*37b0*/  LDL R14, [R1+0x40] ;  /* 0x00004000010e7983 */ /* 0x000ee80000100800 */
[----:B------:R-:W3:Y:S04]  /*37c0*/  LDL R15, [R1+0x58] ;  /* 0x00005800010f7983 */ /* 0x000ee80000100800 */
[----:B------:R-:W3:Y:S01]  /*37d0*/  LDL R135, [R1+0x18] ;  /* 0x0000180001877983 */ /* 0x000ee20000100800 */
[----:B------:R-:W-:-:S02]  /*37e0*/  IADD3 R2, R12, 0x60, RZ ;  /* 0x000000600c027810 */ /* 0x000fc40007ffe0ff */
[----:B------:R-:W-:Y:S01]  /*37f0*/  P2R R5, PR, RZ, 0x4 ;  /* 0x00000004ff057803 */ /* 0x000fe20000000000 */
[----:B------:R-:W3:Y:S01]  /*3800*/  LDL R134, [R1+0x4] ;  /* 0x0000040001867983 */ /* 0x000ee20000100800 */
[----:B------:R-:W-:Y:S02]  /*3810*/  ISETP.GE.AND P6, PT, R2, R13, PT ;  /* 0x0000000d0200720c */ /* 0x000fe40003fc6270 */
[----:B------:R-:W-:-:S11]  /*3820*/  P2R R29, PR, RZ, 0x2 ;  /* 0x00000002ff1d7803 */ /* 0x000fd60000000000 */
[----:B-1---5:R-:W-:-:S04]  /*3830*/  @!P6 LEA R2, P0, R8, R0, 0x1 ;  /* 0x000000000802e211 */ /* 0x022fc800078008ff */
[----:B------:R-:W-:Y:S02]  /*3840*/  @!P6 LEA.HI.X R3, R8, R4, R9, 0x1, P0 ;  /* 0x000000040803e211 */ /* 0x000fe400000f0c09 */
[----:B--2---:R-:W-:-:S04]  /*3850*/  @!P6 LEA R8, P0, R6, R0, 0x1 ;  /* 0x000000000608e211 */ /* 0x004fc800078008ff */
[----:B----4-:R-:W-:Y:S02]  /*3860*/  @!P6 LEA.HI.X R9, R6, R4, R7, 0x1, P0 ;  /* 0x000000040609e211 */ /* 0x010fe400000f0c07 */
[----:B---3--:R-:W-:-:S04]  /*3870*/  @!P6 LEA R6, P0, R11, R0, 0x1 ;  /* 0x000000000b06e211 */ /* 0x008fc800078008ff */
[----:B------:R-:W-:Y:S02]  /*3880*/  @!P6 LEA.HI.X R7, R11, R4, R16, 0x1, P0 ;  /* 0x000000040b07e211 */ /* 0x000fe400000f0c10 */
[----:B------:R-:W1:Y:S01]  /*3890*/  S2R R11, SR_TID.X ;  /* 0x00000000000b7919 */ /* 0x000e620000002100 */
[C---:B------:R-:W-:Y:S02]  /*38a0*/  LOP3.LUT P0, RZ, R10.reuse, 0x8, RZ, 0xc0, !PT ;  /* 0x000000080aff7812 */ /* 0x040fe4000780c0ff */
[C---:B------:R-:W-:Y:S02]  /*38b0*/  LOP3.LUT P2, RZ, R10.reuse, 0x4, RZ, 0xc0, !PT ;  /* 0x000000040aff7812 */ /* 0x040fe4000784c0ff */
[----:B------:R-:W-:-:S09]  /*38c0*/  LOP3.LUT P1, RZ, R10, 0x1, RZ, 0xc0, !PT ;  /* 0x000000010aff7812 */ /* 0x000fd2000782c0ff */
[----:B------:R-:W-:Y:S01]  /*38d0*/  @!PT LDS RZ, [RZ] ;  /* 0x00000000fffff984 */ /* 0x000fe20000000800 */
[----:B------:R-:W-:Y:S01]  /*38e0*/  @!PT LDS RZ, [RZ] ;  /* 0x00000000fffff984 */ /* 0x000fe20000000800 */
[----:B------:R-:W-:Y:S01]  /*38f0*/  @!PT LDS RZ, [RZ] ;  /* 0x00000000fffff984 */ /* 0x000fe20000000800 */
[----:B------:R2:W-:Y:S04]  /*3900*/  @!P6 LDGSTS.E.BYPASS.LTC128B.128 [R219+0x13100], [R2.64], !P0 ;  /* 0x1310000002dbefae */ /* 0x0005e8000c101d46 */
[----:B------:R3:W-:Y:S01]  /*3910*/  @!P6 LDGSTS.E.BYPASS.LTC128B.128 [R219+0x17100], [R8.64], !P2 ;  /* 0x1710000008dbefae */ /* 0x0007e2000d101d46 */
[----:B--2---:R-:W-:-:S04]  /*3920*/  @!P6 LEA R2, P0, R14, R0, 0x1 ;  /* 0x000000000e02e211 */ /* 0x004fc800078008ff */
[----:B------:R-:W-:Y:S02]  /*3930*/  @!P6 LEA.HI.X R3, R14, R4, R15, 0x1, P0 ;  /* 0x000000040e03e211 */ /* 0x000fe400000f0c0f */
[----:B------:R-:W-:Y:S02]  /*3940*/  LOP3.LUT P0, RZ, R10, 0x2, RZ, 0xc0, !PT ;  /* 0x000000020aff7812 */ /* 0x000fe4000780c0ff */
[----:B-1----:R-:W-:-:S04]  /*3950*/  SHF.R.S32.HI R10, RZ, 0x1f, R11 ;  /* 0x0000001fff0a7819 */ /* 0x002fc8000001140b */
[----:B------:R-:W-:Y:S02]  /*3960*/  LEA.HI R10, R10, R11, RZ, 0x3 ;  /* 0x0000000b0a0a7211 */ /* 0x000fe400078f18ff */
[----:B------:R-:W2:Y:S02]  /*3970*/  LDL R11, [R1] ;  /* 0x00000000010b7983 */ /* 0x000ea40000100800 */
[----:B------:R-:W-:Y:S02]  /*3980*/  SHF.R.S32.HI R10, RZ, 0x3, R10 ;  /* 0x00000003ff0a7819 */ /* 0x000fe4000001140a */
[----:B------:R-:W-:Y:S01]  /*3990*/  ISETP.NE.AND P2, PT, R5, RZ, PT ;  /* 0x000000ff0500720c */ /* 0x000fe20003f45270 */
[----:B------:R1:W-:Y:S02]  /*39a0*/  @!P6 LDGSTS.E.BYPASS.LTC128B.128 [R219+0x1b100], [R6.64], !P0 ;  /* 0x1b10000006dbefae */ /* 0x0003e4000c101d46 */
[----:B------:R-:W-:Y:S02]  /*39b0*/  IMAD.IADD R0, R135, 0x1, -R10 ;  /* 0x0000000187007824 */ /* 0x000fe400078e0a0a */
[----:B------:R4:W-:Y:S02]  /*39c0*/  @!P6 LDGSTS.E.BYPASS.LTC128B.128 [R219+0x1f100], [R2.64], !P1 ;  /* 0x1f10000002dbefae */ /* 0x0009e4000c901d46 */
[----:B------:R-:W-:-:S02]  /*39d0*/  IMAD R5, R92, -0x40, R0 ;  /* 0xffffffc05c057824 */ /* 0x000fc400078e0200 */
[----:B------:R-:W0:Y:S01]  /*39e0*/  LDGDEPBAR ;  /* 0x00000000000079af */ /* 0x000e220000000000 */
[----:B------:R-:W-:Y:S02]  /*39f0*/  WARPSYNC 0xffffffff ;  /* 0xffffffff00007948 */ /* 0x000fe40003800000 */
[----:B------:R-:W-:Y:S01]  /*3a00*/  ISETP.GE.AND P0, PT, R5, 0x1, PT ;  /* 0x000000010500780c */ /* 0x000fe20003f06270 */
[----:B------:R-:W-:Y:S01]  /*3a10*/  BAR.SYNC.DEFER_BLOCKING 0x0 ;  /* 0x0000000000007b1d */ /* 0x000fe20000010000 */
[----:B-1----:R-:W-:-:S05]  /*3a20*/  SHF.R.S32.HI R6, RZ, 0x1f, R92 ;  /* 0x0000001fff067819 */ /* 0x002fca000001145c */
[----:B------:R-:W-:Y:S02]  /*3a30*/  IMAD R0, R6, c[0x0][0x1e0], RZ ;  /* 0x0000780006007a24 */ /* 0x000fe400078e02ff */
[----:B----4-:R-:W-:-:S04]  /*3a40*/  IMAD.WIDE.U32 R2, R92, c[0x0][0x1e0], RZ ;  /* 0x000078005c027a25 */ /* 0x010fc800078e00ff */
[----:B------:R-:W-:Y:S01]  /*3a50*/  IMAD R4, R92, c[0x0][0x1e4], R0 ;  /* 0x000079005c047a24 */ /* 0x000fe200078e0200 */
[----:B------:R-:W-:-:S03]  /*3a60*/  LEA R0, P6, R2, R248, 0x6 ;  /* 0x000000f802007211 */ /* 0x000fc600078c30ff */
[----:B------:R-:W-:-:S05]  /*3a70*/  IMAD.IADD R3, R3, 0x1, R4 ;  /* 0x0000000103037824 */ /* 0x000fca00078e0204 */
[----:B------:R-:W-:Y:S02]  /*3a80*/  LEA.HI.X R4, R2, R252, R3, 0x6, P6 ;  /* 0x000000fc02047211 */ /* 0x000fe400030f3403 */
[----:B------:R-:W-:-:S04]  /*3a90*/  @P0 LEA R2, P6, R0, c[0x0][0x1c8], 0x1 ;  /* 0x0000720000020a11 */ /* 0x000fc800078c08ff */
[C---:B------:R-:W-:Y:S02]  /*3aa0*/  @P0 LEA.HI.X R3, R0.reuse, c[0x0][0x1cc], R4, 0x1, P6 ;  /* 0x0000730000030a11 */ /* 0x040fe400030f0c04 */
[----:B------:R-:W-:Y:S01]  /*3ab0*/  ISETP.GE.AND P6, PT, R5, 0x21, PT ;  /* 0x000000210500780c */ /* 0x000fe20003fc6270 */
[----:B------:R-:W-:Y:S02]  /*3ac0*/  IMAD.MOV.U32 R7, RZ, RZ, 0x20 ;  /* 0x00000020ff077424 */ /* 0x000fe400078e00ff */
[----:B------:R-:W-:Y:S01]  /*3ad0*/  @!PT LDS RZ, [RZ] ;  /* 0x00000000fffff984 */ /* 0x000fe20000000800 */
[----:B------:R-:W-:Y:S01]  /*3ae0*/  @!PT LDS RZ, [RZ] ;  /* 0x00000000fffff984 */ /* 0x000fe20000000800 */
[----:B------:R-:W-:Y:S01]  /*3af0*/  @!PT LDS RZ, [RZ] ;  /* 0x00000000fffff984 */ /* 0x000fe20000000800 */
[----:B------:R1:W-:Y:S02]  /*3b00*/  @P0 LDGSTS.E.BYPASS.LTC128B.128 [R219+0x8100], [R2.64], !P5 ;  /* 0x0810000002db0fae */ /* 0x0003e4000e901d46 */
[C---:B---3--:R-:W-:Y:S02]  /*3b10*/  IMAD.WIDE.U32 R8, R7.reuse, c[0x0][0x1e0], RZ ;  /* 0x0000780007087a25 */ /* 0x048fe400078e00ff */
[----:B------:R1:W-:Y:S04]  /*3b20*/  @P0 LDGSTS.E.BYPASS.LTC128B.128 [R219+0xa100], [R2.64+0x80], !P4 ;  /* 0x0a10008002db0fae */ /* 0x0003e8000e101d46 */
[----:B------:R1:W-:Y:S04]  /*3b30*/  @P0 LDGSTS.E.BYPASS.LTC128B.128 [R219+0xc100], [R2.64+0x100], !P3 ;  /* 0x0c10010002db0fae */ /* 0x0003e8000d901d46 */
[----:B------:R1:W-:Y:S01]  /*3b40*/  @P0 LDGSTS.E.BYPASS.LTC128B.128 [R219+0xe100], [R2.64+0x180], !P2 ;  /* 0x0e10018002db0fae */ /* 0x0003e2000d101d46 */
[----:B------:R-:W-:Y:S01]  /*3b50*/  @P6 IADD3 R0, P0, R0, R8, RZ ;  /* 0x0000000800006210 */ /* 0x000fe20007f1e0ff */
[----:B-1----:R-:W-:-:S05]  /*3b60*/  IMAD R3, R7, c[0x0][0x1e4], RZ ;  /* 0x0000790007037a24 */ /* 0x002fca00078e02ff */
[----:B------:R-:W-:Y:S02]  /*3b70*/  @P6 IADD3.X R3, R4, R9, R3, P0, !PT ;  /* 0x0000000904036210 */ /* 0x000fe400007fe403 */
[----:B------:R-:W-:-:S04]  /*3b80*/  @P6 LEA R2, P0, R0, c[0x0][0x1c8], 0x1 ;  /* 0x0000720000026a11 */ /* 0x000fc800078008ff */
[----:B------:R-:W-:-:S05]  /*3b90*/  @P6 LEA.HI.X R3, R0, c[0x0][0x1cc], R3, 0x1, P0 ;  /* 0x0000730000036a11 */ /* 0x000fca00000f0c03 */
[----:B------:R1:W-:Y:S04]  /*3ba0*/  @P6 LDGSTS.E.BYPASS.LTC128B.128 [R219+0x9100], [R2.64], !P5 ;  /* 0x0910000002db6fae */ /* 0x0003e8000e901d46 */
[----:B------:R1:W-:Y:S04]  /*3bb0*/  @P6 LDGSTS.E.BYPASS.LTC128B.128 [R219+0xb100], [R2.64+0x80], !P4 ;  /* 0x0b10008002db6fae */ /* 0x0003e8000e101d46 */
[----:B------:R1:W-:Y:S04]  /*3bc0*/  @P6 LDGSTS.E.BYPASS.LTC128B.128 [R219+0xd100], [R2.64+0x100], !P3 ;  /* 0x0d10010002db6fae */ /* 0x0003e8000d901d46 */
[----:B------:R1:W-:Y:S04]  /*3bd0*/  @P6 LDGSTS.E.BYPASS.LTC128B.128 [R219+0xf100], [R2.64+0x180], !P2 ;  /* 0x0f10018002db6fae */ /* 0x0003e8000d101d46 */
[----:B------:R-:W0:Y:S01]  /*3be0*/  LDGDEPBAR ;  /* 0x00000000000079af */ /* 0x000e220000000000 */
[----:B------:R-:W-:-:S02]  /*3bf0*/  IMAD R6, R6, c[0x0][0x208], RZ ;  /* 0x0000820006067a24 */ /* 0x000fc400078e02ff */
[----:B------:R-:W-:-:S04]  /*3c00*/  IMAD.WIDE.U32 R4, R92, c[0x0][0x208], RZ ;  /* 0x000082005c047a25 */ /* 0x000fc800078e00ff */
[----:B------:R-:W-:Y:S01]  /*3c10*/  IMAD R6, R92, c[0x0][0x20c], R6 ;  /* 0x000083005c067a24 */ /* 0x000fe200078e0206 */
[----:B------:R-:W-:Y:S01]  /*3c20*/  LEA R0, P0, R4, R250, 0x6 ;  /* 0x000000fa04007211 */ /* 0x000fe200078030ff */
[----:B------:R-:W-:Y:S01]  /*3c30*/  IMAD R93, R92, -0x40, R135 ;  /* 0xffffffc05c5d7824 */ /* 0x000fe200078e0287 */
[----:B------:R-:W-:Y:S01]  /*3c40*/  P2R R14, PR, RZ, 0x20 ;  /* 0x00000020ff0e7803 */ /* 0x000fe20000000000 */
[----:B-1----:R-:W-:Y:S01]  /*3c50*/  IMAD.IADD R3, R5, 0x1, R6 ;  /* 0x0000000105037824 */ /* 0x002fe200078e0206 */
[----:B------:R-:W-:-:S04]  /*3c60*/  DEPBAR.LE SB0, 0x1 ;  /* 0x000080400000791a */ /* 0x000fc80000000000 */
[----:B------:R-:W-:-:S04]  /*3c70*/  DEPBAR.LE SB0, 0x0 ;  /* 0x000080000000791a */ /* 0x000fc80000000000 */
[----:B------:R-:W-:Y:S01]  /*3c80*/  BAR.SYNC.DEFER_BLOCKING 0x0 ;  /* 0x0000000000007b1d */ /* 0x000fe20000010000 */
[----:B------:R-:W-:-:S04]  /*3c90*/  LOP3.LUT R5, R28, 0x1, RZ, 0xc0, !PT ;  /* 0x000000011c057812 */ /* 0x000fc800078ec0ff */
[----:B------:R-:W-:Y:S01]  /*3ca0*/  ISETP.NE.U32.AND P5, PT, R5, 0x1, PT ;  /* 0x000000010500780c */ /* 0x000fe20003fa5070 */
[----:B------:R-:W-:Y:S01]  /*3cb0*/  IMAD.MOV.U32 R5, RZ, RZ, c[0x0][0x20c] ;  /* 0x00008300ff057624 */ /* 0x000fe200078e00ff */
[C---:B------:R-:W-:Y:S02]  /*3cc0*/  LOP3.LUT P1, RZ, R28.reuse, 0x2, RZ, 0xc0, !PT ;  /* 0x000000021cff7812 */ /* 0x040fe4000782c0ff */
[----:B------:R-:W-:Y:S01]  /*3cd0*/  LOP3.LUT P6, RZ, R28, 0x4, RZ, 0xc0, !PT ;  /* 0x000000041cff7812 */ /* 0x000fe200078cc0ff */
[----:B------:R-:W-:Y:S04]  /*3ce0*/  LDSM.16.M88.4 R20, [R192] ;  /* 0x00000000c014783b */ /* 0x000fe80000000200 */
[----:B------:R-:W-:Y:S04]  /*3cf0*/  LDSM.16.M88.4 R16, [R192+0x800] ;  /* 0x00080000c010783b */ /* 0x000fe80000000200 */
[----:B------:R-:W-:Y:S04]  /*3d00*/  LDSM.16.M88.4 R24, [R192+0x1000] ;  /* 0x00100000c018783b */ /* 0x000fe80000000200 */
[----:B------:R-:W-:Y:S04]  /*3d10*/  LDSM.16.M88.4 R36, [R192+0x1800] ;  /* 0x00180000c024783b */ /* 0x000fe80000000200 */
[----:B------:R-:W-:Y:S04]  /*3d20*/  LDSM.16.M88.4 R48, [R203] ;  /* 0x00000000cb30783b */ /* 0x000fe80000000200 */
[----:B------:R-:W-:Y:S04]  /*3d30*/  LDSM.16.M88.4 R60, [R218] ;  /* 0x00000000da3c783b */ /* 0x000fe80000000200 */
[----:B------:R-:W-:Y:S04]  /*3d40*/  LDSM.16.M88.4 R64, [R217] ;  /* 0x00000000d940783b */ /* 0x000fe80000000200 */
[----:B------:R-:W-:Y:S01]  /*3d50*/  LDSM.16.M88.4 R76, [R216] ;  /* 0x00000000d84c783b */ /* 0x000fe20000000200 */
[----:B------:R-:W-:-:S02]  /*3d60*/  P2R R15, PR, RZ, 0x10 ;  /* 0x00000010ff0f7803 */ /* 0x000fc40000000000 */
[----:B--2---:R-:W-:Y:S01]  /*3d70*/  LEA.HI.X R3, R4, R11, R3, 0x6, P0 ;  /* 0x0000000b04037211 */ /* 0x004fe200000f3403 */
[----:B------:R-:W-:Y:S01]  /*3d80*/  IMAD.MOV.U32 R4, RZ, RZ, c[0x0][0x208] ;  /* 0x00008200ff047624 */ /* 0x000fe200078e00ff */
[----:B------:R-:W-:-:S04]  /*3d90*/  LEA R2, P0, R0, c[0x0][0x1f8], 0x1 ;  /* 0x00007e0000027a11 */ /* 0x000fc800078008ff */
[----:B------:R-:W-:Y:S01]  /*3da0*/  LEA.HI.X R3, R0, c[0x0][0x1fc], R3, 0x1, P0 ;  /* 0x00007f0000037a11 */ /* 0x000fe200000f0c03 */
[----:B------:R-:W-:Y:S01]  /*3db0*/  IMAD.IADD R0, R93, 0x1, -R10 ;  /* 0x000000015d007824 */ /* 0x000fe200078e0a0a */
[C---:B------:R-:W-:Y:S01]  /*3dc0*/  LEA R12, P0, R4.reuse, R2, 0x6 ;  /* 0x00000002040c7211 */ /* 0x040fe200078030ff */
[----:B------:R-:W-:Y:S03]  /*3dd0*/  LDSM.16.M88.4 R8, [R200] ;  /* 0x00000000c808783b */ /* 0x000fe60000000200 */
[----:B------:R-:W-:Y:S02]  /*3de0*/  LEA.HI.X R13, R4, R3, R5, 0x6, P0 ;  /* 0x00000003040d7211 */ /* 0x000fe400000f3405 */
[----:B------:R-:W-:Y:S01]  /*3df0*/  ISETP.LT.OR P0, PT, R0, 0x1, P5 ;  /* 0x000000010000780c */ /* 0x000fe20002f01670 */
[----:B------:R-:W1:-:S12]  /*3e00*/  LDSM.16.M88.4 R4, [R199] ;  /* 0x00000000c704783b */ /* 0x000e580000000200 */
[----:B------:R-:W-:Y:S01]  /*3e10*/  @!PT LDS RZ, [RZ] ;  /* 0x00000000fffff984 */ /* 0x000fe20000000800 */
[----:B------:R-:W-:Y:S01]  /*3e20*/  @!PT LDS RZ, [RZ] ;  /* 0x00000000fffff984 */ /* 0x000fe20000000800 */
[----:B------:R-:W-:Y:S01]  /*3e30*/  @!PT LDS RZ, [RZ] ;  /* 0x00000000fffff984 */ /* 0x000fe20000000800 */
[----:B------:R2:W-:Y:S01]  /*3e40*/  LDGSTS.E.BYPASS.LTC128B.128 [R219+0x100], [R2.64], !P0 ;  /* 0x0010000002db7fae */ /* 0x0005e2000c101d46 */
[----:B------:R-:W-:-:S13]  /*3e50*/  ISETP.LT.OR P0, PT, R0, 0x1, !P1 ;  /* 0x000000010000780c */ /* 0x000fda0004f01670 */
        /* <DEDUP_REMOVED lines=8> */
[----:B------:R-:W-:-:S09]  /*3ee0*/  ISETP.LT.OR P0, PT, R0, 0x21, !P0 ;  /* 0x000000210000780c */ /* 0x000fd20004701670 */
[----:B------:R2:W-:Y:S04]  /*3ef0*/  LDGSTS.E.BYPASS.LTC128B.128 [R219+0x6100], [R2.64+0x180], !P4 ;  /* 0x0610018002db7fae */ /* 0x0005e8000e101d46 */
[----:B------:R3:W-:Y:S04]  /*3f00*/  LDGSTS.E.BYPASS.LTC128B.128 [R219+0x1100], [R12.64], !P5 ;  /* 0x011000000cdb7fae */ /* 0x0007e8000e901d46 */
[----:B------:R3:W-:Y:S01]  /*3f10*/  LDGSTS.E.BYPASS.LTC128B.128 [R219+0x3100], [R12.64+0x80], !P1 ;  /* 0x031000800cdb7fae */ /* 0x0007e2000c901d46 */
[----:B------:R-:W-:Y:S02]  /*3f20*/  ISETP.NE.AND P1, PT, R29, RZ, PT ;  /* 0x000000ff1d00720c */ /* 0x000fe40003f25270 */
[----:B-1----:R-:W-:Y:S01]  /*3f30*/  HMMA.16816.F32 R28, R4, R20, RZ ;  /* 0x00000014041c723c */ /* 0x002fe200000018ff */
[----:B------:R3:W-:Y:S01]  /*3f40*/  LDGSTS.E.BYPASS.LTC128B.128 [R219+0x5100], [R12.64+0x100], !P6 ;  /* 0x051001000cdb7fae */ /* 0x0007e2000f101d46 */
[----:B------:R-:W-:-:S02]  /*3f50*/  ISETP.NE.AND P4, PT, R15, RZ, PT ;  /* 0x000000ff0f00720c */ /* 0x000fc40003f85270 */
[----:B------:R-:W-:Y:S01]  /*3f60*/  ISETP.NE.AND P5, PT, R14, RZ, PT ;  /* 0x000000ff0e00720c */ /* 0x000fe20003fa5270 */
[----:B------:R3:W-:Y:S03]  /*3f70*/  LDGSTS.E.BYPASS.LTC128B.128 [R219+0x7100], [R12.64+0x180], !P0 ;  /* 0x071001800cdb7fae */ /* 0x0007e6000c101d46 */
[C---:B------:R-:W-:Y:S01]  /*3f80*/  HMMA.16816.F32 R20, R4.reuse, R22, RZ ;  /* 0x000000160414723c */ /* 0x040fe200000018ff */
[----:B------:R-:W-:Y:S04]  /*3f90*/  LDSM.16.M88.4 R68, [R198] ;  /* 0x00000000c644783b */ /* 0x000fe80000000200 */
[----:B------:R-:W-:Y:S03]  /*3fa0*/  LDSM.16.M88.4 R72, [R198+0x800] ;  /* 0x00080000c648783b */ /* 0x000fe60000000200 */
[C---:B------:R-:W-:Y:S01]  /*3fb0*/  HMMA.16816.F32 R32, R4.reuse, R16, RZ ;  /* 0x000000100420723c */ /* 0x040fe200000018ff */
[----:B------:R-:W-:Y:S04]  /*3fc0*/  LDSM.16.M88.4 R84, [R198+0x1000] ;  /* 0x00100000c654783b */ /* 0x000fe80000000200 */
[----:B------:R-:W-:Y:S03]  /*3fd0*/  LDSM.16.M88.4 R80, [R195+0x800] ;  /* 0x00080000c350783b */ /* 0x000fe60000000200 */
[C---:B------:R-:W-:Y:S01]  /*3fe0*/  HMMA.16816.F32 R40, R4.reuse, R18, RZ ;  /* 0x000000120428723c */ /* 0x040fe200000018ff */
[----:B------:R-:W-:Y:S04]  /*3ff0*/  LDSM.16.M88.4 R88, [R195+0x1000] ;  /* 0x00100000c358783b */ /* 0x000fe80000000200 */
[----:B------:R-:W0:Y:S04]  /*4000*/  LDGDEPBAR ;  /* 0x00000000000079af */ /* 0x000e280000000000 */
[----:B---3--:R-:W1:Y:S01]  /*4010*/  LDSM.16.M88.4 R12, [R202] ;  /* 0x00000000ca0c783b */ /* 0x008e620000000200 */
[C---:B------:R-:W-:Y:S08]  /*4020*/  HMMA.16816.F32 R44, R4.reuse, R24, RZ ;  /* 0x00000018042c723c */ /* 0x040ff000000018ff */
[C---:B------:R-:W-:Y:S08]  /*4030*/  HMMA.16816.F32 R52, R4.reuse, R26, RZ ;  /* 0x0000001a0434723c */ /* 0x040ff000000018ff */
[C---:B------:R-:W-:Y:S08]  /*4040*/  HMMA.16816.F32 R56, R4.reuse, R36, RZ ;  /* 0x000000240438723c */ /* 0x040ff000000018ff */
[----:B------:R-:W-:Y:S01]  /*4050*/  HMMA.16816.F32 R16, R4, R38, RZ ;  /* 0x000000260410723c */ /* 0x000fe200000018ff */
[----:B------:R-:W-:Y:S07]  /*4060*/  LDSM.16.M88.4 R4, [R201] ;  /* 0x00000000c904783b */ /* 0x000fee0000000200 */
[C---:B------:R-:W-:Y:S08]  /*4070*/  HMMA.16816.F32 R24, R8.reuse, R48, R28 ;  /* 0x000000300818723c */ /* 0x040ff0000000181c */
[C---:B------:R-:W-:Y:S01]  /*4080*/  HMMA.16816.F32 R28, R8.reuse, R50, R20 ;  /* 0x00000032081c723c */ /* 0x040fe20000001814 */
[----:B------:R-:W3:Y:S04]  /*4090*/  LDSM.16.M88.4 R20, [R198+0x1800] ;  /* 0x00180000c614783b */ /* 0x000ee80000000200 */
[----:B------:R-:W-:Y:S03]  /*40a0*/  LDSM.16.M88.4 R48, [R195+0x1800] ;  /* 0x00180000c330783b */ /* 0x000fe60000000200 */
[C---:B------:R-:W-:Y:S08]  /*40b0*/  HMMA.16816.F32 R32, R8.reuse, R60, R32 ;  /* 0x0000003c0820723c */ /* 0x040ff00000001820 */
[C---:B------:R-:W-:Y:S01]  /*40c0*/  HMMA.16816.F32 R36, R8.reuse, R62, R40 ;  /* 0x0000003e0824723c */ /* 0x040fe20000001828 */
[----:B------:R-:W4:Y:S07]  /*40d0*/  LDSM.16.M88.4 R60, [R195] ;  /* 0x00000000c33c783b */ /* 0x000f2e0000000200 */
[C---:B------:R-:W-:Y:S08]  /*40e0*/  HMMA.16816.F32 R40, R8.reuse, R64, R44 ;  /* 0x000000400828723c */ /* 0x040ff0000000182c */
[C---:B------:R-:W-:Y:S01]  /*40f0*/  HMMA.16816.F32 R44, R8.reuse, R66, R52 ;  /* 0x00000042082c723c */ /* 0x040fe20000001834 */
[----:B------:R-:W-:Y:S07]  /*4100*/  LDSM.16.M88.4 R64, [R192+0x2800] ;  /* 0x00280000c040783b */ /* 0x000fee0000000200 */
[C---:B------:R-:W-:Y:S01]  /*4110*/  HMMA.16816.F32 R52, R8.reuse, R76, R56 ;  /* 0x0000004c0834723c */ /* 0x040fe20000001838 */
[----:B------:R-:W-:Y:S07]  /*4120*/  LDSM.16.M88.4 R56, [R192+0x2000] ;  /* 0x00200000c038783b */ /* 0x000fee0000000200 */
[----:B------:R-:W-:Y:S01]  /*4130*/  HMMA.16816.F32 R16, R8, R78, R16 ;  /* 0x0000004e0810723c */ /* 0x000fe20000001810 */
[----:B------:R-:W5:Y:S04]  /*4140*/  LDSM.16.M88.4 R8, [R199+0x4000] ;  /* 0x00400000c708783b */ /* 0x000f680000000200 */
        /* <DEDUP_REMOVED lines=10> */
[C---:B---3--:R-:W-:Y:S08]  /*41f0*/  HMMA.16816.F32 R52, R12.reuse, R20, R52 ;  /* 0x000000140c34723c */ /* 0x048ff00000001834 */
[----:B------:R-:W-:Y:S01]  /*4200*/  HMMA.16816.F32 R12, R12, R22, R16 ;  /* 0x000000160c0c723c */ /* 0x000fe20000001810 */
[----:B------:R-:W3:Y:S04]  /*4210*/  LDSM.16.M88.4 R20, [R192+0x3800] ;  /* 0x00380000c014783b */ /* 0x000ee80000000200 */
[----:B------:R-:W-:Y:S03]  /*4220*/  LDSM.16.M88.4 R16, [R200+0x4000] ;  /* 0x00400000c810783b */ /* 0x000fe60000000200 */
[C---:B----4-:R-:W-:Y:S08]  /*4230*/  HMMA.16816.F32 R24, R4.reuse, R60, R24 ;  /* 0x0000003c0418723c */ /* 0x050ff00000001818 */
[C---:B------:R-:W-:Y:S01]  /*4240*/  HMMA.16816.F32 R28, R4.reuse, R62, R28 ;  /* 0x0000003e041c723c */ /* 0x040fe2000000181c */
[----:B------:R-:W4:Y:S07]  /*4250*/  LDSM.16.M88.4 R60, [R215] ;  /* 0x00000000d73c783b */ /* 0x000f2e0000000200 */
[C---:B------:R-:W-:Y:S08]  /*4260*/  HMMA.16816.F32 R32, R4.reuse, R80, R32 ;  /* 0x000000500420723c */ /* 0x040ff00000001820 */
[C---:B------:R-:W-:Y:S01]  /*4270*/  HMMA.16816.F32 R36, R4.reuse, R82, R36 ;  /* 0x000000520424723c */ /* 0x040fe20000001824 */
[----:B------:R-:W-:Y:S07]  /*4280*/  LDSM.16.M88.4 R80, [R198+0x3000] ;  /* 0x00300000c650783b */ /* 0x000fee0000000200 */
[C---:B------:R-:W-:Y:S08]  /*4290*/  HMMA.16816.F32 R40, R4.reuse, R88, R40 ;  /* 0x000000580428723c */ /* 0x040ff00000001828 */
[C---:B------:R-:W-:Y:S01]  /*42a0*/  HMMA.16816.F32 R44, R4.reuse, R90, R44 ;  /* 0x0000005a042c723c */ /* 0x040fe2000000182c */
[----:B------:R-:W1:Y:S07]  /*42b0*/  LDSM.16.M88.4 R88, [R213] ;  /* 0x00000000d558783b */ /* 0x000e6e0000000200 */
[C---:B------:R-:W-:Y:S08]  /*42c0*/  HMMA.16816.F32 R52, R4.reuse, R48, R52 ;  /* 0x000000300434723c */ /* 0x040ff00000001834 */
[----:B------:R-:W-:Y:S01]  /*42d0*/  HMMA.16816.F32 R12, R4, R50, R12 ;  /* 0x00000032040c723c */ /* 0x000fe2000000180c */
[----:B------:R-:W-:Y:S04]  /*42e0*/  LDSM.16.M88.4 R4, [R202+0x4000] ;  /* 0x00400000ca04783b */ /* 0x000fe80000000200 */
[----:B------:R-:W-:Y:S03]  /*42f0*/  LDSM.16.M88.4 R48, [R198+0x3800] ;  /* 0x00380000c630783b */ /* 0x000fe60000000200 */
[C---:B-----5:R-:W-:Y:S08]  /*4300*/  HMMA.16816.F32 R24, R8.reuse, R56, R24 ;  /* 0x000000380818723c */ /* 0x060ff00000001818 */
[C---:B------:R-:W-:Y:S01]  /*4310*/  HMMA.16816.F32 R28, R8.reuse, R58, R28 ;  /* 0x0000003a081c723c */ /* 0x040fe2000000181c */
[----:B------:R-:W5:Y:S07]  /*4320*/  LDSM.16.M88.4 R56, [R212] ;  /* 0x00000000d438783b */ /* 0x000f6e0000000200 */
[C---:B------:R-:W-:Y:S08]  /*4330*/  HMMA.16816.F32 R32, R8.reuse, R64, R32 ;  /* 0x000000400820723c */ /* 0x040ff00000001820 */
[C---:B------:R-:W-:Y:S01]  /*4340*/  HMMA.16816.F32 R36, R8.reuse, R66, R36 ;  /* 0x000000420824723c */ /* 0x040fe20000001824 */
[----:B------:R-:W-:Y:S07]  /*4350*/  LDSM.16.M88.4 R64, [R195+0x2000] ;  /* 0x00200000c340783b */ /* 0x000fee0000000200 */
[C---:B-1----:R-:W-:Y:S08]  /*4360*/  HMMA.16816.F32 R40, R8.reuse, R84, R40 ;  /* 0x000000540828723c */ /* 0x042ff00000001828 */
[C---:B------:R-:W-:Y:S01]  /*4370*/  HMMA.16816.F32 R44, R8.reuse, R86, R44 ;  /* 0x00000056082c723c */ /* 0x040fe2000000182c */
[----:B------:R-:W-:Y:S07]  /*4380*/  LDSM.16.M88.4 R84, [R192+0x5000] ;  /* 0x00500000c054783b */ /* 0x000fee0000000200 */
[C---:B---3--:R-:W-:Y:S08]  /*4390*/  HMMA.16816.F32 R52, R8.reuse, R20, R52 ;  /* 0x000000140834723c */ /* 0x048ff00000001834 */
[----:B------:R-:W-:Y:S01]  /*43a0*/  HMMA.16816.F32 R20, R8, R22, R12 ;  /* 0x000000160814723c */ /* 0x000fe2000000180c */
[----:B------:R-:W1:Y:S07]  /*43b0*/  LDSM.16.M88.4 R12, [R201+0x4000] ;  /* 0x00400000c90c783b */ /* 0x000e6e0000000200 */
[C---:B----4-:R-:W-:Y:S08]  /*43c0*/  HMMA.16816.F32 R8, R16.reuse, R60, R24 ;  /* 0x0000003c1008723c */ /* 0x050ff00000001818 */
        /* <DEDUP_REMOVED lines=8> */
[C---:B-----5:R-:W-:Y:S08]  /*4450*/  HMMA.16816.F32 R52, R16.reuse, R56, R52 ;  /* 0x000000381034723c */ /* 0x060ff00000001834 */
[----:B------:R-:W-:Y:S01]  /*4460*/  HMMA.16816.F32 R24, R16, R58, R20 ;  /* 0x0000003a1018723c */ /* 0x000fe20000001814 */
[----:B------:R-:W-:Y:S04]  /*4470*/  LDSM.16.M88.4 R16, [R199+0x8000] ;  /* 0x00800000c710783b */ /* 0x000fe80000000200 */
[----:B------:R-:W-:Y:S03]  /*4480*/  LDSM.16.M88.4 R56, [R192+0x5800] ;  /* 0x00580000c038783b */ /* 0x000fe60000000200 */
[C---:B------:R-:W-:Y:S08]  /*4490*/  HMMA.16816.F32 R20, R4.reuse, R68, R8 ;  /* 0x000000440414723c */ /* 0x040ff00000001808 */
[C---:B------:R-:W-:Y:S01]  /*44a0*/  HMMA.16816.F32 R8, R4.reuse, R70, R28 ;  /* 0x000000460408723c */ /* 0x040fe2000000181c */
[----:B------:R-:W5:Y:S07]  /*44b0*/  LDSM.16.M88.4 R68, [R192+0x4000] ;  /* 0x00400000c044783b */ /* 0x000f6e0000000200 */
[C---:B------:R-:W-:Y:S08]  /*44c0*/  HMMA.16816.F32 R32, R4.reuse, R72, R32 ;  /* 0x000000480420723c */ /* 0x040ff00000001820 */
[C---:B------:R-:W-:Y:S01]  /*44d0*/  HMMA.16816.F32 R36, R4.reuse, R74, R36 ;  /* 0x0000004a0424723c */ /* 0x040fe20000001824 */
[----:B------:R-:W2:Y:S07]  /*44e0*/  LDSM.16.M88.4 R72, [R192+0x4800] ;  /* 0x00480000c048783b */ /* 0x000eae0000000200 */
        /* <DEDUP_REMOVED lines=9> */
[C---:B---3--:R-:W-:Y:S08]  /*4580*/  HMMA.16816.F32 R4, R12.reuse, R76, R32 ;  /* 0x0000004c0c04723c */ /* 0x048ff00000001820 */
[C---:B------:R-:W-:Y:S01]  /*4590*/  HMMA.16816.F32 R36, R12.reuse, R78, R36 ;  /* 0x0000004e0c24723c */ /* 0x040fe20000001824 */
[----:B------:R-:W3:Y:S07]  /*45a0*/  LDSM.16.M88.4 R76, [R210] ;  /* 0x00000000d24c783b */ /* 0x000eee0000000200 */
[C---:B----4-:R-:W-:Y:S08]  /*45b0*/  HMMA.16816.F32 R40, R12.reuse, R88, R40 ;  /* 0x000000580c28723c */ /* 0x050ff00000001828 */
[C---:B------:R-:W-:Y:S01]  /*45c0*/  HMMA.16816.F32 R44, R12.reuse, R90, R44 ;  /* 0x0000005a0c2c723c */ /* 0x040fe2000000182c */
[----:B------:R-:W4:Y:S07]  /*45d0*/  LDSM.16.M88.4 R88, [R209] ;  /* 0x00000000d158783b */ /* 0x000f2e0000000200 */
[C---:B------:R-:W-:Y:S08]  /*45e0*/  HMMA.16816.F32 R52, R12.reuse, R60, R52 ;  /* 0x0000003c0c34723c */ /* 0x040ff00000001834 */
[----:B------:R-:W-:Y:S01]  /*45f0*/  HMMA.16816.F32 R32, R12, R62, R28 ;  /* 0x0000003e0c20723c */ /* 0x000fe2000000181c */
[----:B------:R-:W1:Y:S07]  /*4600*/  LDSM.16.M88.4 R60, [R208] ;  /* 0x00000000d03c783b */ /* 0x000e6e0000000200 */
[C---:B-----5:R-:W-:Y:S08]  /*4610*/  HMMA.16816.F32 R28, R16.reuse, R68, R24 ;  /* 0x00000044101c723c */ /* 0x060ff00000001818 */
[C---:B------:R-:W-:Y:S01]  /*4620*/  HMMA.16816.F32 R24, R16.reuse, R70, R20 ;  /* 0x000000461018723c */ /* 0x040fe20000001814 */
[----:B------:R-:W-:Y:S07]  /*4630*/  LDSM.16.M88.4 R68, [R195+0x4000] ;  /* 0x00400000c344783b */ /* 0x000fee0000000200 */
[C---:B--2---:R-:W-:Y:S01]  /*4640*/  HMMA.16816.F32 R20, R16.reuse, R72, R4 ;  /* 0x000000481014723c */ /* 0x044fe20000001804 */
[----:B------:R-:W-:Y:S07]  /*4650*/  LDSM.16.M88.4 R4, [R202+0x8000] ;  /* 0x00800000ca04783b */ /* 0x000fee0000000200 */
[C---:B------:R-:W-:Y:S01]  /*4660*/  HMMA.16816.F32 R12, R16.reuse, R74, R36 ;  /* 0x0000004a100c723c */ /* 0x040fe20000001824 */
[----:B------:R-:W2:Y:S07]  /*4670*/  LDSM.16.M88.4 R72, [R198+0x4000] ;  /* 0x00400000c648783b */ /* 0x000eae0000000200 */
        /* <DEDUP_REMOVED lines=8> */
[C---:B---3--:R-:W-:Y:S01]  /*4700*/  HMMA.16816.F32 R24, R8.reuse, R76, R20 ;  /* 0x0000004c0818723c */ /* 0x048fe20000001814 */
[----:B------:R-:W3:Y:S07]  /*4710*/  LDSM.16.M88.4 R20, [R201+0x8000] ;  /* 0x00800000c914783b */ /* 0x000eee0000000200 */
[C---:B------:R-:W-:Y:S01]  /*4720*/  HMMA.16816.F32 R16, R8.reuse, R78, R12 ;  /* 0x0000004e0810723c */ /* 0x040fe2000000180c */
[----:B------:R-:W1:Y:S07]  /*4730*/  LDSM.16.M88.4 R76, [R195+0x4800] ;  /* 0x00480000c34c783b */ /* 0x000e6e0000000200 */
[C---:B----4-:R-:W-:Y:S01]  /*4740*/  HMMA.16816.F32 R12, R8.reuse, R88, R40 ;  /* 0x00000058080c723c */ /* 0x050fe20000001828 */
[----:B------:R-:W-:Y:S07]  /*4750*/  LDSM.16.M88.4 R40, [R195+0x5000] ;  /* 0x00500000c328783b */ /* 0x000fee0000000200 */
[C---:B------:R-:W-:Y:S08]  /*4760*/  HMMA.16816.F32 R56, R8.reuse, R90, R48 ;  /* 0x0000005a0838723c */ /* 0x040ff00000001830 */
[C---:B------:R-:W-:Y:S08]  /*4770*/  HMMA.16816.F32 R48, R8.reuse, R60, R44 ;  /* 0x0000003c0830723c */ /* 0x040ff0000000182c */
[----:B------:R-:W-:Y:S01]  /*4780*/  HMMA.16816.F32 R44, R8, R62, R36 ;  /* 0x0000003e082c723c */ /* 0x000fe20000001824 */
[----:B------:R-:W-:Y:S07]  /*4790*/  LDSM.16.M88.4 R60, [R192+0x6000] ;  /* 0x00600000c03c783b */ /* 0x000fee0000000200 */
[C---:B--2---:R-:W-:Y:S08]  /*47a0*/  HMMA.16816.F32 R36, R4.reuse, R72, R32 ;  /* 0x000000480424723c */ /* 0x044ff00000001820 */
[C---:B------:R-:W-:Y:S01]  /*47b0*/  HMMA.16816.F32 R52, R4.reuse, R82, R16 ;  /* 0x000000520434723c */ /* 0x040fe20000001810 */
[----:B------:R-:W2:Y:S07]  /*47c0*/  LDSM.16.M88.4 R16, [R199+0xc000] ;  /* 0x00c00000c710783b */ /* 0x000eae0000000200 */
        /* <DEDUP_REMOVED lines=12> */
[C---:B---3--:R-:W-:Y:S01]  /*4890*/  HMMA.16816.F32 R4, R20.reuse, R68, R36 ;  /* 0x000000441404723c */ /* 0x048fe20000001824 */
[----:B------:R-:W1:Y:S07]  /*48a0*/  LDSM.16.M88.4 R36, [R207] ;  /* 0x00000000cf24783b */ /* 0x000e6e0000000200 */
[C---:B------:R-:W-:Y:S08]  /*48b0*/  HMMA.16816.F32 R28, R20.reuse, R70, R28 ;  /* 0x00000046141c723c */ /* 0x040ff0000000181c */
[----:B------:R-:W-:Y:S01]  /*48c0*/  HMMA.16816.F32 R68, R20, R78, R52 ;  /* 0x0000004e1444723c */ /* 0x000fe20000001834 */
[----:B------:R-:W3:Y:S07]  /*48d0*/  LDSM.16.M88.4 R52, [R192+0x6800] ;  /* 0x00680000c034783b */ /* 0x000eee0000000200 */
[----:B--2---:R-:W-:Y:S08]  /*48e0*/  HMMA.16816.F32 R4, R16, R60, R4 ;  /* 0x0000003c1004723c */ /* 0x004ff00000001804 */
[C---:B------:R-:W-:Y:S08]  /*48f0*/  HMMA.16816.F32 R32, R20.reuse, R76, R32 ;  /* 0x0000004c1420723c */ /* 0x040ff00000001820 */
[C---:B------:R-:W-:Y:S01]  /*4900*/  HMMA.16816.F32 R76, R20.reuse, R42, R8 ;  /* 0x0000002a144c723c */ /* 0x040fe20000001808 */
[----:B------:R-:W-:Y:S07]  /*4910*/  LDSM.16.M88.4 R8, [R202+0xc000] ;  /* 0x00c00000ca08783b */ /* 0x000fee0000000200 */
[----:B----4-:R-:W-:Y:S01]  /*4920*/  HMMA.16816.F32 R88, R20, R84, R48 ;  /* 0x000000541458723c */ /* 0x010fe20000001830 */
[----:B------:R-:W2:Y:S07]  /*4930*/  LDSM.16.M88.4 R48, [R198+0x6000] ;  /* 0x00600000c630783b */ /* 0x000eae0000000200 */
[----:B------:R-:W-:Y:S01]  /*4940*/  HMMA.16816.F32 R28, R16, R62, R28 ;  /* 0x0000003e101c723c */ /* 0x000fe2000000181c */
[----:B------:R-:W-:Y:S07]  /*4950*/  LDSM.16.M88.4 R60, [R198+0x6800] ;  /* 0x00680000c63c783b */ /* 0x000fee0000000200 */
[----:B------:R-:W-:Y:S08]  /*4960*/  HMMA.16816.F32 R80, R20, R40, R24 ;  /* 0x000000281450723c */ /* 0x000ff00000001818 */
[C---:B-1----:R-:W-:Y:S01]  /*4970*/  HMMA.16816.F32 R24, R12.reuse, R36, R4 ;  /* 0x000000240c18723c */ /* 0x042fe20000001804 */
[----:B------:R-:W1:Y:S07]  /*4980*/  LDSM.16.M88.4 R4, [R201+0xc000] ;  /* 0x00c00000c904783b */ /* 0x000e6e0000000200 */
[----:B------:R-:W-:Y:S08]  /*4990*/  HMMA.16816.F32 R28, R12, R38, R28 ;  /* 0x000000260c1c723c */ /* 0x000ff0000000181c */
[----:B---3--:R-:W-:Y:S08]  /*49a0*/  HMMA.16816.F32 R32, R16, R52, R32 ;  /* 0x000000341020723c */ /* 0x008ff00000001820 */
[----:B--2---:R-:W-:Y:S08]  /*49b0*/  HMMA.16816.F32 R24, R8, R48, R24 ;  /* 0x000000300818723c */ /* 0x004ff00000001818 */
        /* <DEDUP_REMOVED lines=128> */
.L_x_2228:
[----:B--234-:R-:W-:Y:S05]  /*51c0*/  BSYNC B0 ;  /* 0x0000000000007941 */ /* 0x01cfea0003800000 */
.L_x_2227:
[----:B-1----:R-:W2:Y:S04]  /*51d0*/  LDL R0, [R1+0x50] ;  /* 0x0000500001007983 */ /* 0x002ea80000100800 */
[----:B------:R-:W2:Y:S04]  /*51e0*/  LDL R246, [R1+0x24] ;  /* 0x0000240001f67983 */ /* 0x000ea80000100800 */
[----:B------:R-:W3:Y:S04]  /*51f0*/  LDL R3, [R1+0x10] ;  /* 0x0000100001037983 */ /* 0x000ee80000100800 */
[----:B------:R-:W4:Y:S04]  /*5200*/  LDL R245, [R1+0x1c] ;  /* 0x00001c0001f57983 */ /* 0x000f280000100800 */
[----:B------:R-:W-:Y:S04]  /*5210*/  LDSM.16.MT88.4 R36, [R197] ;  /* 0x00000000c524783b */ /* 0x000fe80000004200 */
[----:B------:R-:W-:Y:S04]  /*5220*/  LDSM.16.MT88.4 R44, [R196] ;  /* 0x00000000c42c783b */ /* 0x000fe80000004200 */
[----:B------:R-:W-:Y:S04]  /*5230*/  LDSM.16.MT88.4 R48, [R197+0x800] ;  /* 0x00080000c530783b */ /* 0x000fe80000004200 */
[----:B------:R-:W-:Y:S04]  /*5240*/  LDSM.16.MT88.4 R32, [R196+0x800] ;  /* 0x00080000c420783b */ /* 0x000fe80000004200 */
[----:B------:R-:W-:Y:S04]  /*5250*/  LDSM.16.MT88.4 R64, [R194+0x4000] ;  /* 0x00400000c240783b */ /* 0x000fe80000004200 */
[----:B------:R-:W-:Y:S04]  /*5260*/  LDSM.16.MT88.4 R60, [R196+0x2800] ;  /* 0x00280000c43c783b */ /* 0x000fe80000004200 */
[----:B------:R-:W0:Y:S01]  /*5270*/  LDGDEPBAR ;  /* 0x00000000000079af */ /* 0x000e220000000000 */
[----:B--2---:R-:W-:-:S04]  /*5280*/  IMAD.IADD R0, R0, 0x1, R246 ;  /* 0x0000000100007824 */ /* 0x004fc800078e02f6 */
[----:B------:R-:W-:-:S05]  /*5290*/  @P1 IMAD.HI.U32 R2, R0, c[0x0][0x2c8], RZ ;  /* 0x0000b20000021a27 */ /* 0x000fca00078e00ff */
[----:B------:R-:W-:-:S05]  /*52a0*/  @P1 SHF.R.U32.HI R0, RZ, c[0x0][0x2cc], R2 ;  /* 0x0000b300ff001a19 */ /* 0x000fca0000011602 */
[----:B------:R-:W1:Y:S01]  /*52b0*/  SHFL.IDX PT, R4, R0, RZ, 0x1c1f ;  /* 0x001c1fff00047589 */ /* 0x000e6200000e0000 */
[----:B------:R-:W-:-:S04]  /*52c0*/  IMAD.MOV.U32 R2, RZ, RZ, -0x40 ;  /* 0xffffffc0ff027424 */ /* 0x000fc800078e00ff */
[----:B------:R-:W-:Y:S01]  /*52d0*/  IMAD R2, R92, R2, 0x1 ;  /* 0x000000015c027424 */ /* 0x000fe200078e0202 */
[----:B------:R3:W2:Y:S04]  /*52e0*/  SHFL.IDX PT, R5, R0, 0x1, 0x1c1f ;  /* 0x003c1f0000057f89 */ /* 0x0006a800000e0000 */
[----:B---3--:R-:W-:Y:S01]  /*52f0*/  IADD3 R0, -R3, R2, R135 ;  /* 0x0000000203007210 */ /* 0x008fe20007ffe187 */
[----:B------:R-:W-:-:S04]  /*5300*/  IMAD.IADD R3, R93, 0x1, -R3 ;  /* 0x000000015d037824 */ /* 0x000fc800078e0a03 */
[----:B----4-:R-:W-:-:S04]  /*5310*/  IMAD.IADD R0, R0, 0x1, -R245 ;  /* 0x0000000100007824 */ /* 0x010fc800078e0af5 */
[----:B-1----:R-:W-:-:S05]  /*5320*/  IMAD.IADD R2, R0, 0x1, R4 ;  /* 0x0000000100027824 */ /* 0x002fca00078e0204 */
[----:B------:R-:W-:Y:S01]  /*5330*/  IMNMX R2, R3, R2, PT ;  /* 0x0000000203027217 */ /* 0x000fe20003800200 */
[----:B--2---:R-:W-:-:S03]  /*5340*/  IMAD.IADD R0, R0, 0x1, R5 ;  /* 0x0000000100007824 */ /* 0x004fc600078e0205 */
[C---:B------:R-:W-:Y:S02]  /*5350*/  ISETP.GT.AND P6, PT, R2.reuse, RZ, PT ;  /* 0x000000ff0200720c */ /* 0x040fe40003fc4270 */
[----:B------:R-:W-:Y:S02]  /*5360*/  ISETP.GT.AND P0, PT, R2, 0x1, PT ;  /* 0x000000010200780c */ /* 0x000fe40003f04270 */
[----:B------:R-:W-:Y:S02]  /*5370*/  FSEL R5, R76, -INF , P6 ;  /* 0xff8000004c057808 */ /* 0x000fe40003000000 */
[----:B------:R-:W-:Y:S02]  /*5380*/  ISETP.GT.AND P6, PT, R2, 0x8, PT ;  /* 0x000000080200780c */ /* 0x000fe40003fc4270 */
[----:B------:R-:W-:Y:S02]  /*5390*/  FSEL R9, R72, -INF , P0 ;  /* 0xff80000048097808 */ /* 0x000fe40000000000 */
[----:B------:R-:W-:-:S02]  /*53a0*/  ISETP.GT.AND P0, PT, R2, 0x9, PT ;  /* 0x000000090200780c */ /* 0x000fc40003f04270 */
[----:B------:R-:W-:Y:S02]  /*53b0*/  FSEL R7, R69, -INF , P6 ;  /* 0xff80000045077808 */ /* 0x000fe40003000000 */
[----:B------:R-:W-:Y:S02]  /*53c0*/  ISETP.GT.AND P6, PT, R2, 0x10, PT ;  /* 0x000000100200780c */ /* 0x000fe40003fc4270 */
[----:B------:R-:W-:Y:S02]  /*53d0*/  FSEL R8, R68, -INF , P0 ;  /* 0xff80000044087808 */ /* 0x000fe40000000000 */
[----:B------:R-:W-:Y:S02]  /*53e0*/  ISETP.GT.AND P0, PT, R2, 0x11, PT ;  /* 0x000000110200780c */ /* 0x000fe40003f04270 */
[----:B------:R-:W-:Y:S02]  /*53f0*/  IMNMX R0, R3, R0, PT ;  /* 0x0000000003007217 */ /* 0x000fe40003800200 */
[----:B------:R-:W-:-:S02]  /*5400*/  FSEL R11, R54, -INF , P6 ;  /* 0xff800000360b7808 */ /* 0x000fc40003000000 */
[----:B------:R-:W-:Y:S02]  /*5410*/  FMNMX.FTZ R3, R5, R9, !PT ;  /* 0x0000000905037209 */ /* 0x000fe40007810000 */
[----:B------:R-:W-:Y:S02]  /*5420*/  ISETP.GT.AND P6, PT, R2, 0x18, PT ;  /* 0x000000180200780c */ /* 0x000fe40003fc4270 */
[----:B------:R-:W-:Y:S02]  /*5430*/  FSEL R12, R52, -INF , P0 ;  /* 0xff800000340c7808 */ /* 0x000fe40000000000 */
[----:B------:R-:W-:Y:S02]  /*5440*/  ISETP.GT.AND P0, PT, R2, 0x19, PT ;  /* 0x000000190200780c */ /* 0x000fe40003f04270 */
[----:B------:R-:W-:Y:S02]  /*5450*/  FMNMX.FTZ R3, R7, R3, !PT ;  /* 0x0000000307037209 */ /* 0x000fe40007810000 */
[----:B------:R-:W-:-:S02]  /*5460*/  FSEL R13, R41, -INF , P6 ;  /* 0xff800000290d7808 */ /* 0x000fc40003000000 */
[----:B------:R-:W-:Y:S02]  /*5470*/  ISETP.GT.AND P6, PT, R2, 0x20, PT ;  /* 0x000000200200780c */ /* 0x000fe40003fc4270 */
[----:B------:R-:W-:Y:S02]  /*5480*/  FSEL R14, R40, -INF , P0 ;  /* 0xff800000280e7808 */ /* 0x000fe40000000000 */
[----:B------:R-:W-:Y:S02]  /*5490*/  ISETP.GT.AND P0, PT, R2, 0x21, PT ;  /* 0x000000210200780c */ /* 0x000fe40003f04270 */
[----:B------:R-:W-:Y:S02]  /*54a0*/  FMNMX.FTZ R3, R8, R3, !PT ;  /* 0x0000000308037209 */ /* 0x000fe40007810000 */
[----:B------:R-:W-:Y:S02]  /*54b0*/  FSEL R91, R28, -INF , P6 ;  /* 0xff8000001c5b7808 */ /* 0x000fe40003000000 */
[----:B------:R-:W-:-:S02]  /*54c0*/  ISETP.GT.AND P6, PT, R2, 0x28, PT ;  /* 0x000000280200780c */ /* 0x000fc40003fc4270 */
[----:B------:R-:W-:Y:S02]  /*54d0*/  FSEL R90, R26, -INF , P0 ;  /* 0xff8000001a5a7808 */ /* 0x000fe40000000000 */
[C---:B------:R-:W-:Y:S02]  /*54e0*/  ISETP.GT.AND P0, PT, R2.reuse, 0x29, PT ;  /* 0x000000290200780c */ /* 0x040fe40003f04270 */
[----:B------:R-:W-:Y:S02]  /*54f0*/  FMNMX.FTZ R3, R11, R3, !PT ;  /* 0x000000030b037209 */ /* 0x000fe40007810000 */
[----:B------:R-:W-:Y:S02]  /*5500*/  FSEL R89, R19, -INF , P6 ;  /* 0xff80000013597808 */ /* 0x000fe40003000000 */
[----:B------:R-:W-:Y:S02]  /*5510*/  ISETP.GT.AND P6, PT, R2, 0x30, PT ;  /* 0x000000300200780c */ /* 0x000fe40003fc4270 */
[----:B------:R-:W-:-:S02]  /*5520*/  FSEL R88, R18, -INF , P0 ;  /* 0xff80000012587808 */ /* 0x000fc40000000000 */
[----:B------:R-:W-:Y:S02]  /*5530*/  FMNMX.FTZ R3, R12, R3, !PT ;  /* 0x000000030c037209 */ /* 0x000fe40007810000 */
[C---:B------:R-:W-:Y:S02]  /*5540*/  ISETP.GT.AND P0, PT, R2.reuse, 0x31, PT ;  /* 0x000000310200780c */ /* 0x040fe40003f04270 */
[----:B------:R-:W-:Y:S02]  /*5550*/  FSEL R87, R17, -INF , P6 ;  /* 0xff80000011577808 */ /* 0x000fe40003000000 */
[----:B------:R-:W-:Y:S02]  /*5560*/  FMNMX.FTZ R3, R13, R3, !PT ;  /* 0x000000030d037209 */ /* 0x000fe40007810000 */
[----:B------:R-:W-:Y:S02]  /*5570*/  ISETP.GT.AND P6, PT, R2, 0x38, PT ;  /* 0x000000380200780c */ /* 0x000fe40003fc4270 */
[----:B------:R-:W-:-:S02]  /*5580*/  FSEL R86, R16, -INF , P0 ;  /* 0xff80000010567808 */ /* 0x000fc40000000000 */
[----:B------:R-:W-:Y:S02]  /*5590*/  ISETP.GT.AND P0, PT, R2, 0x39, PT ;  /* 0x000000390200780c */ /* 0x000fe40003f04270 */
[----:B------:R-:W-:Y:S02]  /*55a0*/  FMNMX.FTZ R3, R14, R3, !PT ;  /* 0x000000030e037209 */ /* 0x000fe40007810000 */
[----:B------:R-:W-:Y:S02]  /*55b0*/  FSEL R85, R15, -INF , P6 ;  /* 0xff8000000f557808 */ /* 0x000fe40003000000 */
[----:B------:R-:W-:Y:S02]  /*55c0*/  ISETP.GT.AND P6, PT, R0, RZ, PT ;  /* 0x000000ff0000720c */ /* 0x000fe40003fc4270 */
        /* <DEDUP_REMOVED lines=36> */
[----:B------:R-:W-:Y:S01]  /*5810*/  FMNMX.FTZ R3, R21, R3, !PT ;  /* 0x0000000315037209 */ /* 0x000fe20007810000 */
[----:B------:R-:W1:Y:S01]  /*5820*/  SHFL.BFLY PT, R4, R2, 0x2, 0x1f ;  /* 0x0c401f0002047f89 */ /* 0x000e6200000e0000 */
[----:B------:R-:W-:Y:S02]  /*5830*/  ISETP.GT.AND P6, PT, R0, 0x28, PT ;  /* 0x000000280000780c */ /* 0x000fe40003fc4270 */
[----:B------:R-:W-:Y:S02]  /*5840*/  FSEL R98, R30, -INF , P0 ;  /* 0xff8000001e627808 */ /* 0x000fe40000000000 */
[----:B------:R-:W-:Y:S02]  /*5850*/  FMNMX.FTZ R3, R96, R3, !PT ;  /* 0x0000000360037209 */ /* 0x000fe40007810000 */
[----:B------:R-:W-:Y:S02]  /*5860*/  ISETP.GT.AND P0, PT, R0, 0x29, PT ;  /* 0x000000290000780c */ /* 0x000fe40003f04270 */
[----:B------:R-:W-:-:S02]  /*5870*/  FSEL R102, R29, -INF , P6 ;  /* 0xff8000001d667808 */ /* 0x000fc40003000000 */
[----:B------:R-:W-:Y:S01]  /*5880*/  FMNMX.FTZ R3, R98, R3, !PT ;  /* 0x0000000362037209 */ /* 0x000fe20007810000 */
[----:B------:R-:W-:Y:S01]  /*5890*/  LDSM.16.MT88.4 R28, [R194] ;  /* 0x00000000c21c783b */ /* 0x000fe20000004200 */
[----:B------:R-:W-:Y:S02]  /*58a0*/  ISETP.GT.AND P6, PT, R0, 0x30, PT ;  /* 0x000000300000780c */ /* 0x000fe40003fc4270 */
[----:B------:R-:W-:Y:S02]  /*58b0*/  FSEL R101, R27, -INF , P0 ;  /* 0xff8000001b657808 */ /* 0x000fe40000000000 */
[----:B------:R-:W-:Y:S02]  /*58c0*/  FMNMX.FTZ R3, R102, R3, !PT ;  /* 0x0000000366037209 */ /* 0x000fe40007810000 */
[----:B------:R-:W-:Y:S02]  /*58d0*/  ISETP.GT.AND P0, PT, R0, 0x31, PT ;  /* 0x000000310000780c */ /* 0x000fe40003f04270 */
[----:B------:R-:W-:-:S02]  /*58e0*/  FSEL R103, R25, -INF , P6 ;  /* 0xff80000019677808 */ /* 0x000fc40003000000 */
[----:B------:R-:W-:Y:S02]  /*58f0*/  FMNMX.FTZ R3, R101, R3, !PT ;  /* 0x0000000365037209 */ /* 0x000fe40007810000 */
[----:B------:R-:W-:Y:S02]  /*5900*/  ISETP.GT.AND P6, PT, R0, 0x38, PT ;  /* 0x000000380000780c */ /* 0x000fe40003fc4270 */
[----:B------:R-:W-:Y:S02]  /*5910*/  FSEL R100, R24, -INF , P0 ;  /* 0xff80000018647808 */ /* 0x000fe40000000000 */
[----:B------:R-:W-:Y:S01]  /*5920*/  FMNMX.FTZ R3, R103, R3, !PT ;  /* 0x0000000367037209 */ /* 0x000fe20007810000 */
[----:B------:R-:W-:Y:S01]  /*5930*/  LDSM.16.MT88.4 R24, [R193+0x800] ;  /* 0x00080000c118783b */ /* 0x000fe20000004200 */
[----:B------:R-:W-:Y:S02]  /*5940*/  ISETP.GT.AND P0, PT, R0, 0x39, PT ;  /* 0x000000390000780c */ /* 0x000fe40003f04270 */
[----:B------:R-:W-:-:S02]  /*5950*/  FSEL R99, R23, -INF , P6 ;  /* 0xff80000017637808 */ /* 0x000fc40003000000 */
[----:B------:R-:W-:Y:S02]  /*5960*/  FMNMX.FTZ R0, R100, R3, !PT ;  /* 0x0000000364007209 */ /* 0x000fe40007810000 */
        /* <DEDUP_REMOVED lines=14> */
[----:B--2---:R-:W-:-:S06]  /*5a50*/  FFMA.FTZ R3, R9, c[0x0][0x2d0], -R2 ;  /* 0x0000b40009037a23 */ /* 0x004fcc0000010802 */
[----:B------:R2:W3:Y:S01]  /*5a60*/  MUFU.EX2 R72, R3 ;  /* 0x0000000300487308 */ /* 0x0004e20000000800 */
[----:B-1----:R-:W-:Y:S01]  /*5a70*/  FMNMX.FTZ R132, R0, R4, !PT ;  /* 0x0000000400847209 */ /* 0x002fe20007810000 */
[--C-:B------:R-:W-:Y:S02]  /*5a80*/  FFMA.FTZ R0, R12, c[0x0][0x2d0], -R2.reuse ;  /* 0x0000b4000c007a23 */ /* 0x100fe40000010802 */
[----:B--2---:R-:W-:-:S04]  /*5a90*/  FFMA.FTZ R3, R7, c[0x0][0x2d0], -R2 ;  /* 0x0000b40007037a23 */ /* 0x004fc80000010802 */
[----:B------:R1:W-:Y:S01]  /*5aa0*/  MUFU.EX2 R75, R3 ;  /* 0x00000003004b7308 */ /* 0x0003e20000000800 */
[----:B------:R-:W-:Y:S01]  /*5ab0*/  FSETP.NEU.FTZ.AND P0, PT, R132, -INF , PT ;  /* 0xff8000008400780b */ /* 0x000fe20003f1d000 */
[----:B-1----:R-:W-:-:S06]  /*5ac0*/  FFMA.FTZ R3, R8, c[0x0][0x2d0], -R2 ;  /* 0x0000b40008037a23 */ /* 0x002fcc0000010802 */
[----:B------:R1:W2:Y:S08]  /*5ad0*/  MUFU.EX2 R76, R3 ;  /* 0x00000003004c7308 */ /* 0x0002b00000000800 */
[----:B------:R4:W-:Y:S01]  /*5ae0*/  MUFU.EX2 R78, R0 ;  /* 0x00000000004e7308 */ /* 0x0009e20000000800 */
[----:B-1----:R-:W-:-:S07]  /*5af0*/  FFMA.FTZ R3, R11, c[0x0][0x2d0], -R2 ;  /* 0x0000b4000b037a23 */ /* 0x002fce0000010802 */
[----:B------:R1:W-:Y:S01]  /*5b00*/  MUFU.EX2 R77, R3 ;  /* 0x00000003004d7308 */ /* 0x0003e20000000800 */
[----:B----4-:R-:W-:-:S05]  /*5b10*/  FMUL.FTZ R0, R132, c[0x0][0x2d0] ;  /* 0x0000b40084007a20 */ /* 0x010fca0000410000 */
[----:B------:R-:W-:Y:S01]  /*5b20*/  FSEL R0, R0, RZ, P0 ;  /* 0x000000ff00007208 */ /* 0x000fe20000000000 */
[----:B-1----:R-:W-:-:S04]  /*5b30*/  FFMA.FTZ R3, R13, c[0x0][0x2d0], -R2 ;  /* 0x0000b4000d037a23 */ /* 0x002fc80000010802 */
[----:B------:R1:W-:Y:S02]  /*5b40*/  MUFU.EX2 R82, R3 ;  /* 0x0000000300527308 */ /* 0x0003e40000000800 */
[----:B-1----:R-:W-:Y:S02]  /*5b50*/  FFMA.FTZ R3, R14, c[0x0][0x2d0], -R2 ;  /* 0x0000b4000e037a23 */ /* 0x002fe40000010802 */
[----:B------:R-:W1:Y:S04]  /*5b60*/  LDSM.16.MT88.4 R12, [R193] ;  /* 0x00000000c10c783b */ /* 0x000e680000004200 */
[----:B------:R4:W-:Y:S02]  /*5b70*/  MUFU.EX2 R83, R3 ;  /* 0x0000000300537308 */ /* 0x0009e40000000800 */
[----:B----4-:R-:W-:-:S06]  /*5b80*/  FFMA.FTZ R3, R6, c[0x0][0x2d0], -R0 ;  /* 0x0000b40006037a23 */ /* 0x010fcc0000010800 */
[----:B------:R4:W-:Y:S02]  /*5b90*/  MUFU.EX2 R69, R3 ;  /* 0x0000000300457308 */ /* 0x0009e40000000800 */
[----:B----4-:R-:W-:-:S06]  /*5ba0*/  FFMA.FTZ R3, R20, c[0x0][0x2d0], -R0 ;  /* 0x0000b40014037a23 */ /* 0x010fcc0000010800 */
[----:B------:R4:W5:Y:S02]  /*5bb0*/  MUFU.EX2 R68, R3 ;  /* 0x0000000300447308 */ /* 0x0009640000000800 */
[----:B----4-:R-:W-:-:S06]  /*5bc0*/  FFMA.FTZ R3, R19, c[0x0][0x2d0], -R0 ;  /* 0x0000b40013037a23 */ /* 0x010fcc0000010800 */
[----:B------:R4:W-:Y:S02]  /*5bd0*/  MUFU.EX2 R70, R3 ;  /* 0x0000000300467308 */ /* 0x0009e40000000800 */
[----:B----4-:R-:W-:-:S06]  /*5be0*/  FFMA.FTZ R3, R18, c[0x0][0x2d0], -R0 ;  /* 0x0000b40012037a23 */ /* 0x010fcc0000010800 */
[----:B------:R4:W1:Y:S01]  /*5bf0*/  MUFU.EX2 R71, R3 ;  /* 0x0000000300477308 */ /* 0x0008620000000800 */
[--C-:B------:R-:W-:Y:S01]  /*5c00*/  FFMA.FTZ R4, R10, c[0x0][0x2d0], -R0.reuse ;  /* 0x0000b4000a047a23 */ /* 0x100fe20000010800 */
[----:B---3--:R-:W-:Y:S02]  /*5c10*/  F2FP.PACK_AB R8, R72, R74 ;  /* 0x0000004a4808723e */ /* 0x008fe400000000ff */
[----:B--2---:R-:W-:Y:S02]  /*5c20*/  F2FP.PACK_AB R10, R76, R75 ;  /* 0x0000004b4c0a723e */ /* 0x004fe400000000ff */
[----:B-----5:R-:W-:Y:S01]  /*5c30*/  F2FP.PACK_AB R9, R68, R69 ;  /* 0x000000454409723e */ /* 0x020fe200000000ff */
[----:B----4-:R-:W-:Y:S01]  /*5c40*/  FFMA.FTZ R3, R17, c[0x0][0x2d0], -R0 ;  /* 0x0000b40011037a23 */ /* 0x010fe20000010800 */
[----:B-1----:R-:W-:-:S03]  /*5c50*/  F2FP.PACK_AB R11, R71, R70 ;  /* 0x00000046470b723e */ /* 0x002fc600000000ff */
[----:B------:R1:W-:Y:S02]  /*5c60*/  MUFU.EX2 R73, R3 ;  /* 0x0000000300497308 */ /* 0x0003e40000000800 */
[----:B-1----:R-:W-:-:S06]  /*5c70*/  FFMA.FTZ R3, R16, c[0x0][0x2d0], -R0 ;  /* 0x0000b40010037a23 */ /* 0x002fcc0000010800 */
[----:B------:R1:W2:Y:S01]  /*5c80*/  MUFU.EX2 R79, R3 ;  /* 0x00000003004f7308 */ /* 0x0002a20000000800 */
[----:B------:R-:W-:Y:S07]  /*5c90*/  HMMA.16816.F32 R16, R8, R12, RZ ;  /* 0x0000000c0810723c */ /* 0x000fee00000018ff */
[----:B------:R3:W-:Y:S01]  /*5ca0*/  MUFU.EX2 R80, R4 ;  /* 0x0000000400507308 */ /* 0x0007e20000000800 */
[----:B-1----:R-:W-:-:S07]  /*5cb0*/  FFMA.FTZ R3, R21, c[0x0][0x2d0], -R0 ;  /* 0x0000b40015037a23 */ /* 0x002fce0000010800 */
[----:B------:R-:W1:Y:S01]  /*5cc0*/  MUFU.EX2 R81, R3 ;  /* 0x0000000300517308 */ /* 0x000e620000000800 */
[C---:B------:R-:W-:Y:S01]  /*5cd0*/  HMMA.16816.F32 R12, R8.reuse, R14, RZ ;  /* 0x0000000e080c723c */ /* 0x040fe200000018ff */
[----:B--2---:R-:W-:Y:S02]  /*5ce0*/  F2FP.PACK_AB R5, R79, R73 ;  /* 0x000000494f05723e */ /* 0x004fe400000000ff */
[----:B---3--:R-:W-:Y:S02]  /*5cf0*/  F2FP.PACK_AB R4, R78, R77 ;  /* 0x0000004d4e04723e */ /* 0x008fe400000000ff */
[----:B------:R-:W-:Y:S02]  /*5d00*/  F2FP.PACK_AB R6, R83, R82 ;  /* 0x000000525306723e */ /* 0x000fe400000000ff */
[----:B-1----:R-:W-:Y:S01]  /*5d10*/  F2FP.PACK_AB R7, R81, R80 ;  /* 0x000000505107723e */ /* 0x002fe200000000ff */
[----:B------:R-:W-:Y:S08]  /*5d20*/  HMMA.16816.F32 R20, R8, R28, RZ ;  /* 0x0000001c0814723c */ /* 0x000ff000000018ff */
[----:B------:R-:W-:Y:S08]  /*5d30*/  HMMA.16816.F32 R140, R4, R24, R16 ;  /* 0x00000018048c723c */ /* 0x000ff00000001810 */
[----:B------:R-:W-:Y:S01]  /*5d40*/  HMMA.16816.F32 R16, R8, R30, RZ ;  /* 0x0000001e0810723c */ /* 0x000fe200000018ff */
[----:B------:R-:W1:Y:S07]  /*5d50*/  LDSM.16.MT88.4 R28, [R193+0x2000] ;  /* 0x00200000c11c783b */ /* 0x000e6e0000004200 */
[----:B------:R-:W-:Y:S08]  /*5d60*/  HMMA.16816.F32 R240, R4, R26, R12 ;  /* 0x0000001a04f0723c */ /* 0x000ff0000000180c */
[----:B------:R-:W-:Y:S08]  /*5d70*/  HMMA.16816.F32 R12, R8, R36, RZ ;  /* 0x00000024080c723c */ /* 0x000ff000000018ff */
[C---:B------:R-:W-:Y:S08]  /*5d80*/  HMMA.16816.F32 R148, R4.reuse, R40, R20 ;  /* 0x000000280494723c */ /* 0x040ff00000001814 */
[----:B------:R-:W-:Y:S01]  /*5d90*/  HMMA.16816.F32 R156, R4, R42, R16 ;  /* 0x0000002a049c723c */ /* 0x000fe20000001810 */
[----:B------:R-:W-:Y:S07]  /*5da0*/  LDSM.16.MT88.4 R40, [R194+0x2000] ;  /* 0x00200000c228783b */ /* 0x000fee0000004200 */
[C---:B------:R-:W-:Y:S08]  /*5db0*/  HMMA.16816.F32 R20, R8.reuse, R44, RZ ;  /* 0x0000002c0814723c */ /* 0x040ff000000018ff */
[C---:B------:R-:W-:Y:S01]  /*5dc0*/  HMMA.16816.F32 R16, R8.reuse, R46, RZ ;  /* 0x0000002e0810723c */ /* 0x040fe200000018ff */
[----:B------:R-:W2:Y:S07]  /*5dd0*/  LDSM.16.MT88.4 R44, [R197+0x2000] ;  /* 0x00200000c52c783b */ /* 0x000eae0000004200 */
[----:B------:R-:W-:Y:S01]  /*5de0*/  HMMA.16816.F32 R24, R8, R38, RZ ;  /* 0x000000260818723c */ /* 0x000fe200000018ff */
[----:B------:R-:W3:Y:S07]  /*5df0*/  LDSM.16.MT88.4 R36, [R196+0x2000] ;  /* 0x00200000c424783b */ /* 0x000eee0000004200 */
[----:B------:R-:W-:Y:S08]  /*5e00*/  HMMA.16816.F32 R236, R4, R48, R12 ;  /* 0x0000003004ec723c */ /* 0x000ff0000000180c */
[----:B-1----:R-:W-:Y:S08]  /*5e10*/  HMMA.16816.F32 R12, R8, R28, RZ ;  /* 0x0000001c080c723c */ /* 0x002ff000000018ff */
[C---:B------:R-:W-:Y:S08]  /*5e20*/  HMMA.16816.F32 R164, R4.reuse, R32, R20 ;  /* 0x0000002004a4723c */ /* 0x040ff00000001814 */
[C---:B------:R-:W-:Y:S01]  /*5e30*/  HMMA.16816.F32 R228, R4.reuse, R34, R16 ;  /* 0x0000002204e4723c */ /* 0x040fe20000001810 */
[----:B------:R-:W1:Y:S07]  /*5e40*/  LDSM.16.MT88.4 R32, [R197+0x2800] ;  /* 0x00280000c520783b */ /* 0x000e6e0000004200 */
[----:B------:R-:W-:Y:S01]  /*5e50*/  HMMA.16816.F32 R232, R4, R50, R24 ;  /* 0x0000003204e8723c */ /* 0x000fe20000001818 */
[----:B------:R-:W4:Y:S07]  /*5e60*/  LDSM.16.MT88.4 R48, [R194+0x2800] ;  /* 0x00280000c230783b */ /* 0x000f2e0000004200 */
[----:B------:R-:W-:Y:S08]  /*5e70*/  HMMA.16816.F32 R28, R8, R30, RZ ;  /* 0x0000001e081c723c */ /* 0x000ff000000018ff */
[----:B------:R-:W-:Y:S08]  /*5e80*/  HMMA.16816.F32 R224, R4, R52, R12 ;  /* 0x0000003404e0723c */ /* 0x000ff0000000180c */
[C---:B--2---:R-:W-:Y:S08]  /*5e90*/  HMMA.16816.F32 R16, R8.reuse, R44, RZ ;  /* 0x0000002c0810723c */ /* 0x044ff000000018ff */
[C---:B------:R-:W-:Y:S01]  /*5ea0*/  HMMA.16816.F32 R12, R8.reuse, R46, RZ ;  /* 0x0000002e080c723c */ /* 0x040fe200000018ff */
[----:B------:R-:W-:Y:S07]  /*5eb0*/  LDSM.16.MT88.4 R44, [R197+0x4000] ;  /* 0x00400000c52c783b */ /* 0x000fee0000004200 */
[C---:B------:R-:W-:Y:S08]  /*5ec0*/  HMMA.16816.F32 R20, R8.reuse, R42, RZ ;  /* 0x0000002a0814723c */ /* 0x040ff000000018ff */
[----:B------:R-:W-:Y:S01]  /*5ed0*/  HMMA.16816.F32 R24, R8, R40, RZ ;  /* 0x000000280818723c */ /* 0x000fe200000018ff */
[----:B------:R-:W2:Y:S07]  /*5ee0*/  LDSM.16.MT88.4 R40, [R193+0x4800] ;  /* 0x00480000c128783b */ /* 0x000eae0000004200 */
[----:B------:R-:W-:Y:S01]  /*5ef0*/  HMMA.16816.F32 R188, R4, R54, R28 ;  /* 0x0000003604bc723c */ /* 0x000fe2000000181c */
[----:B------:R-:W5:Y:S07]  /*5f00*/  LDSM.16.MT88.4 R52, [R194+0x4800] ;  /* 0x00480000c234783b */ /* 0x000f6e0000004200 */
[----:B---3--:R-:W-:Y:S08]  /*5f10*/  HMMA.16816.F32 R28, R8, R36, RZ ;  /* 0x00000024081c723c */ /* 0x008ff000000018ff */
[C---:B-1----:R-:W-:Y:S08]  /*5f20*/  HMMA.16816.F32 R184, R4.reuse, R32, R16 ;  /* 0x0000002004b8723c */ /* 0x042ff00000001810 */
[C---:B------:R-:W-:Y:S01]  /*5f30*/  HMMA.16816.F32 R176, R4.reuse, R34, R12 ;  /* 0x0000002204b0723c */ /* 0x040fe2000000180c */
[----:B------:R-:W1:Y:S07]  /*5f40*/  LDSM.16.MT88.4 R32, [R197+0x4800] ;  /* 0x00480000c520783b */ /* 0x000e6e0000004200 */
[----:B----4-:R-:W-:Y:S08]  /*5f50*/  HMMA.16816.F32 R180, R4, R50, R20 ;  /* 0x0000003204b4723c */ /* 0x010ff00000001814 */
[C---:B------:R-:W-:Y:S08]  /*5f60*/  HMMA.16816.F32 R16, R8.reuse, R58, RZ ;  /* 0x0000003a0810723c */ /* 0x040ff000000018ff */
[C---:B------:R-:W-:Y:S08]  /*5f70*/  HMMA.16816.F32 R12, R8.reuse, R64, RZ ;  /* 0x00000040080c723c */ /* 0x040ff000000018ff */
[----:B------:R-:W-:Y:S08]  /*5f80*/  HMMA.16816.F32 R20, R8, R56, RZ ;  /* 0x000000380814723c */ /* 0x000ff000000018ff */
[----:B------:R-:W-:Y:S08]  /*5f90*/  HMMA.16816.F32 R220, R4, R48, R24 ;  /* 0x0000003004dc723c */ /* 0x000ff00000001818 */
[----:B------:R-:W-:Y:S01]  /*5fa0*/  HMMA.16816.F32 R24, R8, R38, RZ ;  /* 0x000000260818723c */ /* 0x000fe200000018ff */
[----:B------:R-:W-:Y:S07]  /*5fb0*/  LDSM.16.MT88.4 R36, [R193+0x6000] ;  /* 0x00600000c124783b */ /* 0x000fee0000004200 */
[C---:B------:R-:W-:Y:S01]  /*5fc0*/  HMMA.16816.F32 R172, R4.reuse, R60, R28 ;  /* 0x0000003c04ac723c */ /* 0x040fe2000000181c */
[----:B------:R-:W3:Y:S07]  /*5fd0*/  LDSM.16.MT88.4 R28, [R196+0x4000] ;  /* 0x00400000c41c783b */ /* 0x000eee0000004200 */
[C---:B--2---:R-:W-:Y:S08]  /*5fe0*/  HMMA.16816.F32 R104, R4.reuse, R42, R16 ;  /* 0x0000002a0468723c */ /* 0x044ff00000001810 */
[C---:B-----5:R-:W-:Y:S08]  /*5ff0*/  HMMA.16816.F32 R160, R4.reuse, R52, R12 ;  /* 0x0000003404a0723c */ /* 0x060ff0000000180c */
[----:B------:R-:W-:Y:S08]  /*6000*/  HMMA.16816.F32 R168, R4, R40, R20 ;  /* 0x0000002804a8723c */ /* 0x000ff00000001814 */
[C---:B------:R-:W-:Y:S08]  /*6010*/  HMMA.16816.F32 R16, R8.reuse, R44, RZ ;  /* 0x0000002c0810723c */ /* 0x040ff000000018ff */
[C---:B------:R-:W-:Y:S08]  /*6020*/  HMMA.16816.F32 R12, R8.reuse, R46, RZ ;  /* 0x0000002e080c723c */ /* 0x040ff000000018ff */
[----:B------:R-:W-:Y:S08]  /*6030*/  HMMA.16816.F32 R20, R8, R66, RZ ;  /* 0x000000420814723c */ /* 0x000ff000000018ff */
[C---:B------:R-:W-:Y:S01]  /*6040*/  HMMA.16816.F32 R152, R4.reuse, R62, R24 ;  /* 0x0000003e0498723c */ /* 0x040fe20000001818 */
[----:B------:R-:W2:Y:S07]  /*6050*/  LDSM.16.MT88.4 R24, [R196+0x4800] ;  /* 0x00480000c418783b */ /* 0x000eae0000004200 */
[C---:B-1----:R-:W-:Y:S08]  /*6060*/  HMMA.16816.F32 R144, R4.reuse, R32, R16 ;  /* 0x000000200490723c */ /* 0x042ff00000001810 */
[C---:B------:R-:W-:Y:S01]  /*6070*/  HMMA.16816.F32 R136, R4.reuse, R34, R12 ;  /* 0x000000220488723c */ /* 0x040fe2000000180c */
[----:B------:R-:W1:Y:S07]  /*6080*/  LDSM.16.MT88.4 R32, [R193+0x6800] ;  /* 0x00680000c120783b */ /* 0x000e6e0000004200 */
[----:B------:R-:W-:Y:S08]  /*6090*/  HMMA.16816.F32 R108, R4, R54, R20 ;  /* 0x00000036046c723c */ /* 0x000ff00000001814 */
[C---:B---3--:R-:W-:Y:S08]  /*60a0*/  HMMA.16816.F32 R20, R8.reuse, R28, RZ ;  /* 0x0000001c0814723c */ /* 0x048ff000000018ff */
[C---:B------:R-:W-:Y:S08]  /*60b0*/  HMMA.16816.F32 R16, R8.reuse, R30, RZ ;  /* 0x0000001e0810723c */ /* 0x040ff000000018ff */
[----:B------:R-:W-:Y:S08]  /*60c0*/  HMMA.16816.F32 R12, R8, R36, RZ ;  /* 0x00000024080c723c */ /* 0x000ff000000018ff */
[C---:B--2---:R-:W-:Y:S01]  /*60d0*/  HMMA.16816.F32 R128, R4.reuse, R24, R20 ;  /* 0x000000180480723c */ /* 0x044fe20000001814 */
[----:B------:R-:W-:Y:S07]  /*60e0*/  LDSM.16.MT88.4 R20, [R194+0x6800] ;  /* 0x00680000c214783b */ /* 0x000fee0000004200 */
[C---:B------:R-:W-:Y:S01]  /*60f0*/  HMMA.16816.F32 R124, R4.reuse, R26, R16 ;  /* 0x0000001a047c723c */ /* 0x040fe20000001810 */
[----:B------:R-:W2:Y:S07]  /*6100*/  LDSM.16.MT88.4 R24, [R194+0x6000] ;  /* 0x00600000c218783b */ /* 0x000eae0000004200 */
[----:B-1----:R-:W-:Y:S08]  /*6110*/  HMMA.16816.F32 R120, R4, R32, R12 ;  /* 0x000000200478723c */ /* 0x002ff0000000180c */
[----:B------:R-:W-:Y:S11]  /*6120*/  HMMA.16816.F32 R12, R8, R38, RZ ;  /* 0x00000026080c723c */ /* 0x000ff600000018ff */
[----:B------:R-:W-:Y:S11]  /*6130*/  @!UPT UIADD3 URZ, URZ, URZ, URZ ;  /* 0x0000003f3f3ff290 */ /* 0x000ff6000fffe03f */
[----:B------:R-:W-:Y:S02]  /*6140*/  @!UPT UIADD3 URZ, URZ, URZ, URZ ;  /* 0x0000003f3f3ff290 */ /* 0x000fe4000fffe03f */
[----:B------:R-:W-:Y:S08]  /*6150*/  HMMA.16816.F32 R116, R4, R34, R12 ;  /* 0x000000220474723c */ /* 0x000ff0000000180c */
[----:B--2---:R-:W-:Y:S11]  /*6160*/  HMMA.16816.F32 R12, R8, R24, RZ ;  /* 0x00000018080c723c */ /* 0x004ff600000018ff */
[----:B------:R-:W-:Y:S11]  /*6170*/  @!UPT UIADD3 URZ, URZ, URZ, URZ ;  /* 0x0000003f3f3ff290 */ /* 0x000ff6000fffe03f */
[----:B------:R-:W-:Y:S02]  /*6180*/  @!UPT UIADD3 URZ, URZ, URZ, URZ ;  /* 0x0000003f3f3ff290 */ /* 0x000fe4000fffe03f */
[----:B------:R-:W-:Y:S08]  /*6190*/  HMMA.16816.F32 R112, R4, R20, R12 ;  /* 0x000000140470723c */ /* 0x000ff0000000180c */
[----:B------:R-:W-:Y:S01]  /*61a0*/  HMMA.16816.F32 R12, R8, R26, RZ ;  /* 0x0000001a080c723c */ /* 0x000fe200000018ff */
[----:B------:R-:W-:-:S04]  /*61b0*/  FADD.FTZ R16, R69, R68 ;  /* 0x0000004445107221 */ /* 0x000fc80000010000 */
[----:B------:R-:W-:Y:S11]  /*61c0*/  FADD.FTZ R16, R70, R16 ;  /* 0x0000001046107221 */ /* 0x000ff60000010000 */
[----:B------:R-:W-:Y:S08]  /*61d0*/  @!UPT UIADD3 URZ, URZ, URZ, URZ ;  /* 0x0000003f3f3ff290 */ /* 0x000ff0000fffe03f */
[----:B------:R-:W-:Y:S01]  /*61e0*/  HMMA.16816.F32 R92, R4, R22, R12 ;  /* 0x00000016045c723c */ /* 0x000fe2000000180c */
[----:B------:R-:W1:Y:S06]  /*61f0*/  LDSM.16.MT88.4 R20, [R197+0x6000] ;  /* 0x00600000c514783b */ /* 0x000e6c0000004200 */
[----:B------:R-:W-:Y:S02]  /*6200*/  FADD.FTZ R12, R71, R16 ;  /* 0x00000010470c7221 */ /* 0x000fe40000010000 */
[----:B------:R-:W2:Y:S02]  /*6210*/  LDSM.16.MT88.4 R16, [R197+0x6800] ;  /* 0x00680000c510783b */ /* 0x000ea40000004200 */
[----:B------:R-:W-:-:S02]  /*6220*/  FADD.FTZ R24, R73, R12 ;  /* 0x0000000c49187221 */ /* 0x000fc40000010000 */
[----:B-1----:R-:W-:Y:S11]  /*6230*/  HMMA.16816.F32 R12, R8, R20, RZ ;  /* 0x00000014080c723c */ /* 0x002ff600000018ff */
[----:B------:R-:W-:Y:S11]  /*6240*/  @!UPT UIADD3 URZ, URZ, URZ, URZ ;  /* 0x0000003f3f3ff290 */ /* 0x000ff6000fffe03f */
[----:B------:R-:W-:Y:S02]  /*6250*/  @!UPT UIADD3 URZ, URZ, URZ, URZ ;  /* 0x0000003f3f3ff290 */ /* 0x000fe4000fffe03f */
[----:B--2---:R-:W-:Y:S08]  /*6260*/  HMMA.16816.F32 R52, R4, R16, R12 ;  /* 0x000000100434723c */ /* 0x004ff0000000180c */
[----:B------:R-:W-:Y:S11]  /*6270*/  HMMA.16816.F32 R12, R8, R22, RZ ;  /* 0x00000016080c723c */ /* 0x000ff600000018ff */
[----:B------:R-:W-:Y:S11]  /*6280*/  @!UPT UIADD3 URZ, URZ, URZ, URZ ;  /* 0x0000003f3f3ff290 */ /* 0x000ff6000fffe03f */
[----:B------:R-:W-:Y:S02]  /*6290*/  @!UPT UIADD3 URZ, URZ, URZ, URZ ;  /* 0x0000003f3f3ff290 */ /* 0x000fe4000fffe03f */
[----:B------:R-:W-:Y:S01]  /*62a0*/  HMMA.16816.F32 R40, R4, R18, R12 ;  /* 0x000000120428723c */ /* 0x000fe2000000180c */
[----:B------:R-:W1:Y:S01]  /*62b0*/  LDSM.16.MT88.4 R12, [R196+0x6000] ;  /* 0x00600000c40c783b */ /* 0x000e620000004200 */
[----:B------:R-:W-:-:S06]  /*62c0*/  FADD.FTZ R3, R74, R72 ;  /* 0x000000484a037221 */ /* 0x000fcc0000010000 */
[C---:B-1----:R-:W-:Y:S08]  /*62d0*/  HMMA.16816.F32 R16, R8.reuse, R12, RZ ;  /* 0x0000000c0810723c */ /* 0x042ff000000018ff */
[----:B------:R-:W-:Y:S01]  /*62e0*/  HMMA.16816.F32 R8, R8, R14, RZ ;  /* 0x0000000e0808723c */ /* 0x000fe200000018ff */
[----:B------:R-:W1:Y:S01]  /*62f0*/  LDSM.16.MT88.4 R12, [R196+0x6800] ;  /* 0x00680000c40c783b */ /* 0x000e620000004200 */
[----:B------:R-:W-:-:S04]  /*6300*/  FADD.FTZ R3, R75, R3 ;  /* 0x000000034b037221 */ /* 0x000fc80000010000 */
[----:B------:R-:W-:-:S04]  /*6310*/  FADD.FTZ R3, R76, R3 ;  /* 0x000000034c037221 */ /* 0x000fc80000010000 */
[----:B------:R-:W-:-:S04]  /*6320*/  FADD.FTZ R3, R77, R3 ;  /* 0x000000034d037221 */ /* 0x000fc80000010000 */
[----:B------:R-:W-:Y:S02]  /*6330*/  FADD.FTZ R25, R78, R3 ;  /* 0x000000034e197221 */ /* 0x000fe40000010000 */
[----:B------:R-:W-:Y:S02]  /*6340*/  FFMA.FTZ R3, R96, c[0x0][0x2d0], -R0 ;  /* 0x0000b40060037a23 */ /* 0x000fe40000010800 */
[--C-:B------:R-:W-:Y:S02]  /*6350*/  FFMA.FTZ R26, R91, c[0x0][0x2d0], -R2.reuse ;  /* 0x0000b4005b1a7a23 */ /* 0x100fe40000010802 */
[--C-:B------:R-:W-:Y:S02]  /*6360*/  FFMA.FTZ R27, R90, c[0x0][0x2d0], -R2.reuse ;  /* 0x0000b4005a1b7a23 */ /* 0x100fe40000010802 */
[--C-:B------:R-:W-:Y:S02]  /*6370*/  FFMA.FTZ R28, R89, c[0x0][0x2d0], -R2.reuse ;  /* 0x0000b400591c7a23 */ /* 0x100fe40000010802 */
[----:B------:R-:W-:Y:S01]  /*6380*/  FFMA.FTZ R29, R88, c[0x0][0x2d0], -R2 ;  /* 0x0000b400581d7a23 */ /* 0x000fe20000010802 */
[C---:B-1----:R-:W-:Y:S08]  /*6390*/  HMMA.16816.F32 R36, R4.reuse, R12, R16 ;  /* 0x0000000c0424723c */ /* 0x042ff00000001810 */
[----:B------:R-:W-:Y:S01]  /*63a0*/  HMMA.16816.F32 R32, R4, R14, R8 ;  /* 0x0000000e0420723c */ /* 0x000fe20000001808 */
[----:B------:R-:W1:Y:S06]  /*63b0*/  LDSM.16.MT88.4 R8, [R193+0x1000] ;  /* 0x00100000c108783b */ /* 0x000e6c0000004200 */
[----:B------:R-:W-:-:S04]  /*63c0*/  FADD.FTZ R4, R79, R24 ;  /* 0x000000184f047221 */ /* 0x000fc80000010000 */
[----:B------:R-:W-:Y:S02]  /*63d0*/  FADD.FTZ R7, R80, R4 ;  /* 0x0000000450077221 */ /* 0x000fe40000010000 */
[----:B------:R-:W-:-:S04]  /*63e0*/  FFMA.FTZ R4, R98, c[0x0][0x2d0], -R0 ;  /* 0x0000b40062047a23 */ /* 0x000fc80000010800 */
[----:B------:R2:W-:Y:S01]  /*63f0*/  MUFU.EX2 R12, R4 ;  /* 0x00000004000c7308 */ /* 0x0005e20000000800 */
[--C-:B------:R-:W-:Y:S02]  /*6400*/  FFMA.FTZ R59, R87, c[0x0][0x2d0], -R2.reuse ;  /* 0x0000b400573b7a23 */ /* 0x100fe40000010802 */
[--C-:B------:R-:W-:Y:S02]  /*6410*/  FFMA.FTZ R58, R86, c[0x0][0x2d0], -R2.reuse ;  /* 0x0000b400563a7a23 */ /* 0x100fe40000010802 */
[--C-:B------:R-:W-:Y:S02]  /*6420*/  FFMA.FTZ R57, R85, c[0x0][0x2d0], -R2.reuse ;  /* 0x0000b40055397a23 */ /* 0x100fe40000010802 */
[----:B------:R-:W-:Y:S01]  /*6430*/  FFMA.FTZ R56, R84, c[0x0][0x2d0], -R2 ;  /* 0x0000b40054387a23 */ /* 0x000fe20000010802 */
[----:B------:R-:W-:Y:S01]  /*6440*/  MUFU.EX2 R3, R3 ;  /* 0x0000000300037308 */ /* 0x000fe20000000800 */
[----:B--2---:R-:W-:-:S07]  /*6450*/  FFMA.FTZ R4, R102, c[0x0][0x2d0], -R0 ;  /* 0x0000b40066047a23 */ /* 0x004fce0000010800 */
[----:B------:R2:W-:Y:S01]  /*6460*/  MUFU.EX2 R13, R4 ;  /* 0x00000004000d7308 */ /* 0x0005e20000000800 */
[----:B------:R-:W-:-:S07]  /*6470*/  FADD.FTZ R5, R82, R25 ;  /* 0x0000001952057221 */ /* 0x000fce0000010000 */
[----:B------:R-:W3:Y:S01]  /*6480*/  MUFU.EX2 R2, R26 ;  /* 0x0000001a00027308 */ /* 0x000ee20000000800 */
[----:B--2---:R-:W-:-:S07]  /*6490*/  FFMA.FTZ R4, R101, c[0x0][0x2d0], -R0 ;  /* 0x0000b40065047a23 */ /* 0x004fce0000010800 */
[----:B------:R-:W-:Y:S08]  /*64a0*/  MUFU.EX2 R15, R27 ;  /* 0x0000001b000f7308 */ /* 0x000ff00000000800 */
[----:B------:R-:W-:Y:S08]  /*64b0*/  MUFU.EX2 R16, R28 ;  /* 0x0000001c00107308 */ /* 0x000ff00000000800 */
[----:B------:R-:W2:Y:S08]  /*64c0*/  MUFU.EX2 R17, R29 ;  /* 0x0000001d00117308 */ /* 0x000eb00000000800 */
[----:B------:R4:W5:Y:S01]  /*64d0*/  MUFU.EX2 R14, R4 ;  /* 0x00000004000e7308 */ /* 0x0009620000000800 */
[----:B------:R-:W-:-:S02]  /*64e0*/  FADD.FTZ R6, R83, R5 ;  /* 0x0000000553067221 */ /* 0x000fc40000010000 */
[----:B------:R-:W-:Y:S02]  /*64f0*/  FADD.FTZ R5, R81, R7 ;  /* 0x0000000751057221 */ /* 0x000fe40000010000 */
[----:B---3--:R-:W-:Y:S02]  /*6500*/  FADD.FTZ R21, R2, R6 ;  /* 0x0000000602157221 */ /* 0x008fe40000010000 */
[----:B------:R-:W-:Y:S01]  /*6510*/  FADD.FTZ R20, R3, R5 ;  /* 0x0000000503147221 */ /* 0x000fe20000010000 */
[----:B------:R-:W-:Y:S02]  /*6520*/  F2FP.PACK_AB R5, R12, R3 ;  /* 0x000000030c05723e */ /* 0x000fe400000000ff */
[----:B--2---:R-:W-:Y:S02]  /*6530*/  F2FP.PACK_AB R6, R17, R16 ;  /* 0x000000101106723e */ /* 0x004fe400000000ff */
[----:B----4-:R-:W-:Y:S02]  /*6540*/  F2FP.PACK_AB R4, R15, R2 ;  /* 0x000000020f04723e */ /* 0x010fe400000000ff */
[----:B-----5:R-:W-:-:S07]  /*6550*/  F2FP.PACK_AB R7, R14, R13 ;  /* 0x0000000d0e07723e */ /* 0x020fce00000000ff */
        /* <DEDUP_REMOVED lines=24> */
[----:B------:R-:W-:-:S02]  /*66e0*/  FFMA.FTZ R18, R103, c[0x0][0x2d0], -R0 ;  /* 0x0000b40067127a23 */ /* 0x000fc40000010800 */
[--C-:B------:R-:W-:Y:S01]  /*66f0*/  FFMA.FTZ R19, R100, c[0x0][0x2d0], -R0.reuse ;  /* 0x0000b40064137a23 */ /* 0x100fe20000010800 */
[----:B------:R-:W-:Y:S01]  /*6700*/  LDSM.16.MT88.4 R152, [R194+0x1800] ;  /* 0x00180000c298783b */ /* 0x000fe20000004200 */
[--C-:B------:R-:W-:Y:S02]  /*6710*/  FFMA.FTZ R22, R99, c[0x0][0x2d0], -R0.reuse ;  /* 0x0000b40063167a23 */ /* 0x100fe40000010800 */
[----:B------:R-:W-:Y:S02]  /*6720*/  FFMA.FTZ R23, R97, c[0x0][0x2d0], -R0 ;  /* 0x0000b40061177a23 */ /* 0x000fe40000010800 */
[C---:B-1----:R-:W-:Y:S01]  /*6730*/  HMMA.16816.F32 R96, R4.reuse, R8, R168 ;  /* 0x000000080460723c */ /* 0x042fe200000018a8 */
[----:B------:R-:W-:Y:S07]  /*6740*/  LDSM.16.MT88.4 R168, [R196+0x1800] ;  /* 0x00180000c4a8783b */ /* 0x000fee0000004200 */
[C---:B------:R-:W-:Y:S01]  /*6750*/  HMMA.16816.F32 R100, R4.reuse, R10, R104 ;  /* 0x0000000a0464723c */ /* 0x040fe20000001868 */
[----:B------:R-:W1:Y:S07]  /*6760*/  LDSM.16.MT88.4 R8, [R194+0x5000] ;  /* 0x00500000c208783b */ /* 0x000e6e0000004200 */
[C---:B-1----:R-:W-:Y:S01]  /*6770*/  HMMA.16816.F32 R104, R4.reuse, R8, R160 ;  /* 0x000000080468723c */ /* 0x042fe200000018a0 */
[----:B------:R-:W-:Y:S01]  /*6780*/  MUFU.EX2 R0, R59 ;  /* 0x0000003b00007308 */ /* 0x000fe20000000800 */
[----:B------:R-:W-:Y:S06]  /*6790*/  LDSM.16.MT88.4 R160, [R197+0x1800] ;  /* 0x00180000c5a0783b */ /* 0x000fec0000004200 */
[C---:B------:R-:W-:Y:S01]  /*67a0*/  HMMA.16816.F32 R108, R4.reuse, R10, R108 ;  /* 0x0000000a046c723c */ /* 0x040fe2000000186c */
[----:B------:R-:W1:Y:S07]  /*67b0*/  LDSM.16.MT88.4 R8, [R197+0x5000] ;  /* 0x00500000c508783b */ /* 0x000e6e0000004200 */
[C---:B-1----:R-:W-:Y:S01]  /*67c0*/  HMMA.16816.F32 R228, R4.reuse, R8, R144 ;  /* 0x0000000804e4723c */ /* 0x042fe20000001890 */
[----:B------:R-:W-:Y:S01]  /*67d0*/  MUFU.EX2 R2, R18 ;  /* 0x0000001200027308 */ /* 0x000fe20000000800 */
[----:B------:R-:W-:Y:S01]  /*67e0*/  FADD.FTZ R3, R15, R21 ;  /* 0x000000150f037221 */ /* 0x000fe20000010000 */
[----:B------:R-:W-:Y:S05]  /*67f0*/  LDSM.16.MT88.4 R144, [R193+0x1800] ;  /* 0x00180000c190783b */ /* 0x000fea0000004200 */
        /* <DEDUP_REMOVED lines=9> */
[----:B------:R-:W-:Y:S01]  /*6890*/  FADD.FTZ R3, R16, R3 ;  /* 0x0000000310037221 */ /* 0x000fe20000010000 */
[----:B------:R-:W-:Y:S06]  /*68a0*/  LDSM.16.MT88.4 R112, [R194+0x7800] ;  /* 0x00780000c270783b */ /* 0x000fec0000004200 */
[C---:B------:R-:W-:Y:S01]  /*68b0*/  HMMA.16816.F32 R188, R4.reuse, R10, R92 ;  /* 0x0000000a04bc723c */ /* 0x040fe2000000185c */
[----:B------:R-:W1:Y:S07]  /*68c0*/  LDSM.16.MT88.4 R8, [R197+0x7000] ;  /* 0x00700000c508783b */ /* 0x000e6e0000004200 */
[C---:B-1----:R-:W-:Y:S08]  /*68d0*/  HMMA.16816.F32 R180, R4.reuse, R8, R52 ;  /* 0x0000000804b4723c */ /* 0x042ff00000001834 */
[C---:B------:R-:W-:Y:S01]  /*68e0*/  HMMA.16816.F32 R172, R4.reuse, R10, R40 ;  /* 0x0000000a04ac723c */ /* 0x040fe20000001828 */
[----:B------:R-:W1:Y:S04]  /*68f0*/  LDSM.16.MT88.4 R8, [R196+0x7000] ;  /* 0x00700000c408783b */ /* 0x000e680000004200 */
[----:B------:R-:W-:Y:S03]  /*6900*/  LDSM.16.MT88.4 R40, [R193+0x3800] ;  /* 0x00380000c128783b */ /* 0x000fe60000004200 */
[C---:B-1----:R-:W-:Y:S01]  /*6910*/  HMMA.16816.F32 R136, R4.reuse, R10, R32 ;  /* 0x0000000a0488723c */ /* 0x042fe20000001820 */
[----:B------:R-:W1:Y:S08]  /*6920*/  MUFU.EX2 R10, R58 ;  /* 0x0000003a000a7308 */ /* 0x000e700000000800 */
[----:B------:R-:W-:Y:S08]  /*6930*/  MUFU.EX2 R32, R57 ;  /* 0x0000003900207308 */ /* 0x000ff00000000800 */
[----:B------:R2:W-:Y:S01]  /*6940*/  MUFU.EX2 R33, R56 ;  /* 0x0000003800217308 */ /* 0x0005e20000000800 */
[----:B------:R-:W-:Y:S01]  /*6950*/  HMMA.16816.F32 R124, R4, R8, R36 ;  /* 0x00000008047c723c */ /* 0x000fe20000001824 */
[----:B--2---:R-:W2:Y:S06]  /*6960*/  LDSM.16.MT88.4 R56, [R197+0x3800] ;  /* 0x00380000c538783b */ /* 0x004eac0000004200 */
[----:B------:R-:W3:Y:S08]  /*6970*/  MUFU.EX2 R9, R19 ;  /* 0x0000001300097308 */ /* 0x000ef00000000800 */
[----:B------:R-:W-:Y:S08]  /*6980*/  MUFU.EX2 R11, R22 ;  /* 0x00000016000b7308 */ /* 0x000ff00000000800 */
[----:B------:R-:W4:Y:S01]  /*6990*/  MUFU.EX2 R8, R23 ;  /* 0x0000001700087308 */ /* 0x000f220000000800 */
[----:B-1----:R-:W-:-:S02]  /*69a0*/  F2FP.PACK_AB R128, R10, R0 ;  /* 0x000000000a80723e */ /* 0x002fc400000000ff */
[----:B---3--:R-:W-:Y:S02]  /*69b0*/  F2FP.PACK_AB R129, R9, R2 ;  /* 0x000000020981723e */ /* 0x008fe400000000ff */
[----:B------:R-:W-:Y:S02]  /*69c0*/  F2FP.PACK_AB R130, R33, R32 ;  /* 0x000000202182723e */ /* 0x000fe400000000ff */
[----:B----4-:R-:W-:-:S07]  /*69d0*/  F2FP.PACK_AB R131, R8, R11 ;  /* 0x0000000b0883723e */ /* 0x010fce00000000ff */
[C---:B------:R-:W-:Y:S08]  /*69e0*/  HMMA.16816.F32 R164, R128.reuse, R168, R164 ;  /* 0x000000a880a4723c */ /* 0x040ff000000018a4 */
[C---:B------:R-:W-:Y:S01]  /*69f0*/  HMMA.16816.F32 R168, R128.reuse, R170, R48 ;  /* 0x000000aa80a8723c */ /* 0x040fe20000001830 */
[----:B------:R-:W1:Y:S07]  /*6a00*/  LDSM.16.MT88.4 R48, [R194+0x3800] ;  /* 0x00380000c230783b */ /* 0x000e6e0000004200 */
[C---:B--2---:R-:W-:Y:S08]  /*6a10*/  HMMA.16816.F32 R52, R128.reuse, R56, R76 ;  /* 0x000000388034723c */ /* 0x044ff0000000184c */
[C---:B------:R-:W-:Y:S01]  /*6a20*/  HMMA.16816.F32 R56, R128.reuse, R58, R80 ;  /* 0x0000003a8038723c */ /* 0x040fe20000001850 */
[----:B------:R-:W2:Y:S07]  /*6a30*/  LDSM.16.MT88.4 R80, [R194+0x5800] ;  /* 0x00580000c250783b */ /* 0x000eae0000004200 */
[C---:B------:R-:W-:Y:S08]  /*6a40*/  HMMA.16816.F32 R36, R128.reuse, R40, R60 ;  /* 0x000000288024723c */ /* 0x040ff0000000183c */
[----:B------:R-:W-:Y:S01]  /*6a50*/  HMMA.16816.F32 R40, R128, R42, R64 ;  /* 0x0000002a8028723c */ /* 0x000fe20000001840 */
[----:B------:R-:W3:Y:S01]  /*6a60*/  LDSM.16.MT88.4 R64, [R196+0x3800] ;  /* 0x00380000c440783b */ /* 0x000ee20000004200 */
[----:B------:R-:W-:-:S06]  /*6a70*/  FADD.FTZ R4, R12, R20 ;  /* 0x000000140c047221 */ /* 0x000fcc0000010000 */
[----:B------:R-:W-:Y:S01]  /*6a80*/  HMMA.16816.F32 R156, R128, R160, R156 ;  /* 0x000000a0809c723c */ /* 0x000fe2000000189c */
[----:B------:R-:W-:-:S07]  /*6a90*/  FADD.FTZ R4, R13, R4 ;  /* 0x000000040d047221 */ /* 0x000fce0000010000 */
[C---:B------:R-:W-:Y:S08]  /*6aa0*/  HMMA.16816.F32 R160, R128.reuse, R162, R44 ;  /* 0x000000a280a0723c */ /* 0x040ff0000000182c */
[----:B-1----:R-:W-:Y:S01]  /*6ab0*/  HMMA.16816.F32 R44, R128, R48, R68 ;  /* 0x00000030802c723c */ /* 0x002fe20000001844 */
[----:B------:R-:W-:-:S07]  /*6ac0*/  FADD.FTZ R4, R14, R4 ;  /* 0x000000040e047221 */ /* 0x000fce0000010000 */
[C---:B------:R-:W-:Y:S01]  /*6ad0*/  HMMA.16816.F32 R48, R128.reuse, R50, R72 ;  /* 0x000000328030723c */ /* 0x040fe20000001848 */
[----:B------:R-:W1:Y:S07]  /*6ae0*/  LDSM.16.MT88.4 R72, [R193+0x5800] ;  /* 0x00580000c148783b */ /* 0x000e6e0000004200 */
[----:B--2---:R-:W-:Y:S01]  /*6af0*/  HMMA.16816.F32 R76, R128, R80, R104 ;  /* 0x00000050804c723c */ /* 0x004fe20000001868 */
[----:B------:R-:W2:Y:S01]  /*6b00*/  LDSM.16.MT88.4 R104, [R193+0x7800] ;  /* 0x00780000c168783b */ /* 0x000ea20000004200 */
[----:B------:R-:W-:-:S03]  /*6b10*/  FADD.FTZ R12, R2, R4 ;  /* 0x00000004020c7221 */ /* 0x000fc60000010000 */
[----:B------:R-:W4:Y:S01]  /*6b20*/  LDSM.16.MT88.4 R4, [R196+0x7800] ;  /* 0x00780000c404783b */ /* 0x000f220000004200 */
[----:B------:R-:W-:Y:S02]  /*6b30*/  FADD.FTZ R3, R17, R3 ;  /* 0x0000000311037221 */ /* 0x000fe40000010000 */
[----:B---3--:R-:W-:Y:S01]  /*6b40*/  HMMA.16816.F32 R60, R128, R64, R84 ;  /* 0x00000040803c723c */ /* 0x008fe20000001854 */
[----:B------:R-:W-:-:S07]  /*6b50*/  @P1 IMAD.HI.U32 R2, R246, c[0x0][0x2c8], RZ ;  /* 0x0000b200f6021a27 */ /* 0x000fce00078e00ff */
[----:B------:R-:W-:Y:S01]  /*6b60*/  HMMA.16816.F32 R64, R128, R66, R88 ;  /* 0x000000428040723c */ /* 0x000fe20000001858 */
[----:B------:R-:W3:Y:S01]  /*6b70*/  LDSM.16.MT88.4 R88, [R197+0x5800] ;  /* 0x00580000c558783b */ /* 0x000ee20000004200 */
[----:B------:R-:W-:Y:S02]  /*6b80*/  FADD.FTZ R3, R0, R3 ;  /* 0x0000000300037221 */ /* 0x000fe40000010000 */
[----:B------:R-:W-:Y:S01]  /*6b90*/  IMAD.MOV.U32 R0, RZ, RZ, R246 ;  /* 0x000000ffff007224 */ /* 0x000fe200078e00f6 */
[----:B------:R-:W-:-:S04]  /*6ba0*/  @P1 SHF.R.U32.HI R0, RZ, c[0x0][0x2cc], R2 ;  /* 0x0000b300ff001a19 */ /* 0x000fc80000011602 */
[----:B------:R-:W-:-:S04]  /*6bb0*/  IADD3 R0, R0, R135, -R245 ;  /* 0x0000008700007210 */ /* 0x000fc80007ffe8f5 */
[----:B------:R-:W-:Y:S01]  /*6bc0*/  SHF.R.S32.HI R2, RZ, 0x1f, R0 ;  /* 0x0000001fff027819 */ /* 0x000fe20000011400 */
[----:B-1----:R-:W-:Y:S01]  /*6bd0*/  HMMA.16816.F32 R68, R128, R72, R96 ;  /* 0x000000488044723c */ /* 0x002fe20000001860 */
[----:B------:R-:W1:Y:S02]  /*6be0*/  LDSM.16.MT88.4 R96, [R196+0x5800] ;  /* 0x00580000c460783b */ /* 0x000e640000004200 */
[----:B------:R-:W-:-:S05]  /*6bf0*/  LEA.HI R2, R2, R0, RZ, 0x6 ;  /* 0x0000000002027211 */ /* 0x000fca00078f30ff */
[----:B------:R-:W-:Y:S01]  /*6c00*/  HMMA.16816.F32 R72, R128, R74, R100 ;  /* 0x0000004a8048723c */ /* 0x000fe20000001864 */
[----:B------:R-:W-:-:S07]  /*6c10*/  SHF.R.S32.HI R2, RZ, 0x6, R2 ;  /* 0x00000006ff027819 */ /* 0x000fce0000011402 */
[----:B--2---:R-:W-:Y:S01]  /*6c20*/  HMMA.16816.F32 R100, R128, R104, R120 ;  /* 0x000000688064723c */ /* 0x004fe20000001878 */
[----:B------:R-:W2:Y:S01]  /*6c30*/  LDSM.16.MT88.4 R120, [R197+0x7800] ;  /* 0x00780000c578783b */ /* 0x000ea20000004200 */
[----:B------:R-:W-:-:S06]  /*6c40*/  FADD.FTZ R0, R10, R3 ;  /* 0x000000030a007221 */ /* 0x000fcc0000010000 */
[----:B----4-:R-:W-:Y:S01]  /*6c50*/  HMMA.16816.F32 R124, R128, R4, R124 ;  /* 0x00000004807c723c */ /* 0x010fe2000000187c */
[----:B------:R-:W-:-:S06]  /*6c60*/  FADD.FTZ R0, R32, R0 ;  /* 0x0000000020007221 */ /* 0x000fcc0000010000 */
[----:B------:R-:W-:Y:S01]  /*6c70*/  IMNMX R4, R134, R2, !PT ;  /* 0x0000000286047217 */ /* 0x000fe20007800200 */
[----:B------:R-:W-:-:S04]  /*6c80*/  FADD.FTZ R2, R9, R12 ;  /* 0x0000000c09027221 */ /* 0x000fc80000010000 */
[----:B------:R-:W-:Y:S02]  /*6c90*/  FADD.FTZ R2, R11, R2 ;  /* 0x000000020b027221 */ /* 0x000fe40000010000 */
[----:B------:R-:W-:Y:S02]  /*6ca0*/  FADD.FTZ R3, R33, R0 ;  /* 0x0000000021037221 */ /* 0x000fe40000010000 */
[----:B------:R-:W-:Y:S01]  /*6cb0*/  FADD.FTZ R0, R8, R2 ;  /* 0x0000000208007221 */ /* 0x000fe20000010000 */
[----:B------:R4:W-:Y:S01]  /*6cc0*/  STL [R1+0x14], R4 ;  /* 0x0000140401007387 */ /* 0x0009e20000100800 */
[C---:B---3--:R-:W-:Y:S03]  /*6cd0*/  HMMA.16816.F32 R84, R128.reuse, R88, R228 ;  /* 0x000000588054723c */ /* 0x048fe600000018e4 */
[----:B------:R4:W-:Y:S04]  /*6ce0*/  STL [R1+0xc], R0 ;  /* 0x00000c0001007387 */ /* 0x0009e80000100800 */
[----:B------:R4:W-:Y:S01]  /*6cf0*/  STL [R1+0x8], R3 ;  /* 0x0000080301007387 */ /* 0x0009e20000100800 */
[----:B------:R-:W-:Y:S07]  /*6d00*/  HMMA.16816.F32 R88, R128, R90, R220 ;  /* 0x0000005a8058723c */ /* 0x000fee00000018dc */
[----:B------:R-:W-:-:S04]  /*6d10*/  IADD3 R220, R244, -0x2, RZ ;  /* 0xfffffffef4dc7810 */ /* 0x000fc80007ffe0ff */
[----:B------:R-:W-:Y:S01]  /*6d20*/  ISETP.GE.AND P0, PT, R220, R4, PT ;  /* 0x00000004dc00720c */ /* 0x000fe20003f06270 */
[C---:B------:R-:W-:Y:S08]  /*6d30*/  HMMA.16816.F32 R80, R128.reuse, R82, R108 ;  /* 0x000000528050723c */ /* 0x040ff0000000186c */
[C---:B------:R-:W-:Y:S08]  /*6d40*/  HMMA.16816.F32 R104, R128.reuse, R106, R116 ;  /* 0x0000006a8068723c */ /* 0x040ff00000001874 */
[C---:B------:R-:W-:Y:S08]  /*6d50*/  HMMA.16816.F32 R140, R128.reuse, R144, R140 ;  /* 0x00000090808c723c */ /* 0x040ff0000000188c */
        /* <DEDUP_REMOVED lines=12> */
[----:B----4-:R-:W-:Y:S02]  /*6e20*/  MOV R134, R132 ;  /* 0x0000008400867202 */ /* 0x010fe40000000f00 */
[----:B------:R-:W-:-:S02]  /*6e30*/  MOV R3, R133 ;  /* 0x0000008500037202 */ /* 0x000fc40000000f00 */
[----:B------:R-:W-:-:S07]  /*6e40*/  MOV R224, R220 ;  /* 0x000000dc00e07202 */ /* 0x000fce0000000f00 */
.L_x_2230:
[----:B------:R-:W2:Y:S01]  /*6e50*/  LDL R226, [R1+0x4] ;  /* 0x0000040001e27983 */ /* 0x000ea20000100800 */
[----:B------:R-:W-:Y:S04]  /*6e60*/  DEPBAR.LE SB0, 0x0 ;  /* 0x000080000000791a */ /* 0x000fe80000000000 */
[----:B------:R-:W3:Y:S01]  /*6e70*/  LDL R14, [R1] ;  /* 0x00000000010e7983 */ /* 0x000ee20000100800 */
[----:B------:R-:W-:Y:S03]  /*6e80*/  WARPSYNC 0xffffffff ;  /* 0xffffffff00007948 */ /* 0x000fe60003800000 */
[----:B------:R-:W-:Y:S08]  /*6e90*/  BAR.SYNC.DEFER_BLOCKING 0x0 ;  /* 0x0000000000007b1d */ /* 0x000ff00000010000 */
[----:B------:R-:W-:Y:S08]  /*6ea0*/  LDSM.16.M88.4 R32, [R199] ;  /* 0x00000000c720783b */ /* 0x000ff00000000200 */
[----:B------:R-:W-:Y:S08]  /*6eb0*/  LDSM.16.M88.4 R16, [R192+0x800] ;  /* 0x00080000c010783b */ /* 0x000ff00000000200 */
[----:B------:R-:W-:Y:S08]  /*6ec0*/  LDSM.16.M88.4 R24, [R192+0x1000] ;  /* 0x00100000c018783b */ /* 0x000ff00000000200 */
[----:B------:R-:W-:Y:S08]  /*6ed0*/  LDSM.16.M88.4 R136, [R192+0x1800] ;  /* 0x00180000c088783b */ /* 0x000ff00000000200 */
[----:B------:R-:W-:Y:S08]  /*6ee0*/  LDSM.16.M88.4 R172, [R200] ;  /* 0x00000000c8ac783b */ /* 0x000ff00000000200 */
[----:B------:R-:W-:Y:S08]  /*6ef0*/  LDSM.16.M88.4 R176, [R203] ;  /* 0x00000000cbb0783b */ /* 0x000ff00000000200 */
[----:B------:R-:W-:Y:S08]  /*6f00*/  LDSM.16.M88.4 R180, [R218] ;  /* 0x00000000dab4783b */ /* 0x000ff00000000200 */
[----:B------:R-:W-:Y:S08]  /*6f10*/  LDSM.16.M88.4 R184, [R217] ;  /* 0x00000000d9b8783b */ /* 0x000ff00000000200 */
[----:B------:R-:W-:Y:S08]  /*6f20*/  LDSM.16.M88.4 R188, [R216] ;  /* 0x00000000d8bc783b */ /* 0x000ff00000000200 */
[----:B------:R-:W4:Y:S04]  /*6f30*/  LDL R228, [R1+0x10] ;  /* 0x0000100001e47983 */ /* 0x000f280000100800 */
[----:B------:R-:W4:Y:S01]  /*6f40*/  LDL R227, [R1+0x18] ;  /* 0x0000180001e37983 */ /* 0x000f220000100800 */
[----:B--2---:R-:W-:Y:S11]  /*6f50*/  ISETP.GT.AND P6, PT, R226, R224, PT ;  /* 0x000000e0e200720c */ /* 0x004ff60003fc4270 */
[----:B------:R-:W-:Y:S02]  /*6f60*/  @!UPT UIADD3 URZ, URZ, URZ, URZ ;  /* 0x0000003f3f3ff290 */ /* 0x000fe4000fffe03f */
[----:B------:R-:W-:Y:S01]  /*6f70*/  @!P6 SHF.R.S32.HI R0, RZ, 0x1f, R224 ;  /* 0x0000001fff00e819 */ /* 0x000fe200000114e0 */
[----:B------:R-:W-:Y:S01]  /*6f80*/  @!P6 IMAD.WIDE.U32 R4, R224, c[0x0][0x208], RZ ;  /* 0x00008200e004ea25 */ /* 0x000fe200078e00ff */
[----:B------:R-:W-:Y:S02]  /*6f90*/  @!P6 IADD3 R10, P0, R250, 0x40, RZ ;  /* 0x00000040fa0ae810 */ /* 0x000fe40007f1e0ff */
[----:B------:R-:W-:Y:S01]  /*6fa0*/  @!P6 MOV R6, c[0x0][0x20c] ;  /* 0x000083000006ea02 */ /* 0x000fe20000000f00 */
[----:B------:R-:W-:Y:S01]  /*6fb0*/  @!P6 IMAD R0, R0, c[0x0][0x208], RZ ;  /* 0x000082000000ea24 */ /* 0x000fe200078e02ff */
[----:B------:R-:W-:Y:S02]  /*6fc0*/  @!P6 SHF.L.U32 R2, R4, 0x6, RZ ;  /* 0x000000060402e819 */ /* 0x000fe400000006ff */
[----:B---3--:R-:W-:Y:S01]  /*6fd0*/  @!P6 IADD3.X R8, RZ, R14, RZ, P0, !PT ;  /* 0x0000000eff08e210 */ /* 0x008fe200007fe4ff */
[----:B------:R-:W-:Y:S05]  /*6fe0*/  @!P6 IMAD R0, R224, c[0x0][0x20c], R0 ;  /* 0x00008300e000ea24 */ /* 0x000fea00078e0200 */
[----:B------:R-:W-:Y:S02]  /*6ff0*/  @!P6 IADD3 R0, R5, R0, RZ ;  /* 0x000000000500e210 */ /* 0x000fe40007ffe0ff */
[----:B------:R-:W-:Y:S02]  /*7000*/  @!P6 MOV R5, c[0x0][0x208] ;  /* 0x000082000005ea02 */ /* 0x000fe40000000f00 */
[----:B------:R-:W-:Y:S02]  /*7010*/  @!P6 SHF.L.U64.HI R0, R4, 0x6, R0 ;  /* 0x000000060400e819 */ /* 0x000fe40000010200 */
[C---:B------:R-:W-:Y:S04]  /*7020*/  @!P6 LEA R4, P0, R5.reuse, R2, 0x5 ;  /* 0x000000020504e211 */ /* 0x040fe800078028ff */
[----:B------:R-:W-:Y:S02]  /*7030*/  @!P6 LEA.HI.X R5, R5, R0, R6, 0x5, P0 ;  /* 0x000000000505e211 */ /* 0x000fe400000f2c06 */
[----:B------:R-:W-:Y:S04]  /*7040*/  @!P6 IADD3 R6, P0, R2, R250, RZ ;  /* 0x000000fa0206e210 */ /* 0x000fe80007f1e0ff */
[----:B------:R-:W-:Y:S02]  /*7050*/  @!P6 IADD3.X R9, R0, R14, RZ, P0, !PT ;  /* 0x0000000e0009e210 */ /* 0x000fe400007fe4ff */
[----:B------:R-:W-:Y:S04]  /*7060*/  @!P6 IADD3 R7, P0, R2, R10, RZ ;  /* 0x0000000a0207e210 */ /* 0x000fe80007f1e0ff */
[----:B------:R-:W-:Y:S02]  /*7070*/  @!P6 IADD3.X R11, R0, R8, RZ, P0, !PT ;  /* 0x00000008000be210 */ /* 0x000fe400007fe4ff */
[C---:B------:R-:W-:Y:S04]  /*7080*/  @!P6 LEA R220, P0, R6.reuse, c[0x0][0x1f8], 0x1 ;  /* 0x00007e0006dcea11 */ /* 0x040fe800078008ff */
[----:B------:R-:W-:Y:S02]  /*7090*/  @!P6 LEA.HI.X R221, R6, c[0x0][0x1fc], R9, 0x1, P0 ;  /* 0x00007f0006ddea11 */ /* 0x000fe400000f0c09 */
[C---:B------:R-:W-:Y:S04]  /*70a0*/  @!P6 LEA R30, P0, R7.reuse, c[0x0][0x1f8], 0x1 ;  /* 0x00007e00071eea11 */ /* 0x040fe800078008ff */
[----:B------:R-:W-:Y:S02]  /*70b0*/  @!P6 LEA.HI.X R31, R7, c[0x0][0x1fc], R11, 0x1, P0 ;  /* 0x00007f00071fea11 */ /* 0x000fe400000f0c0b */
[----:B------:R-:W-:Y:S04]  /*70c0*/  @!P6 IADD3 R7, P0, R250, 0x80, RZ ;  /* 0x00000080fa07e810 */ /* 0x000fe80007f1e0ff */
[-C--:B------:R-:W-:Y:S02]  /*70d0*/  @!P6 IADD3.X R9, RZ, R14.reuse, RZ, P0, !PT ;  /* 0x0000000eff09e210 */ /* 0x080fe400007fe4ff */
[----:B------:R-:W-:Y:S04]  /*70e0*/  @!P6 IADD3 R6, P0, R2, R7, RZ ;  /* 0x000000070206e210 */ /* 0x000fe80007f1e0ff */
[----:B------:R-:W-:Y:S02]  /*70f0*/  @!P6 IADD3.X R11, R0, R9, RZ, P0, !PT ;  /* 0x00000009000be210 */ /* 0x000fe400007fe4ff */
[C---:B------:R-:W-:Y:S04]  /*7100*/  @!P6 LEA R22, P0, R6.reuse, c[0x0][0x1f8], 0x1 ;  /* 0x00007e000616ea11 */ /* 0x040fe800078008ff */
[----:B------:R-:W-:Y:S02]  /*7110*/  @!P6 LEA.HI.X R23, R6, c[0x0][0x1fc], R11, 0x1, P0 ;  /* 0x00007f000617ea11 */ /* 0x000fe400000f0c0b */
[----:B------:R-:W-:Y:S04]  /*7120*/  @!P6 IADD3 R6, P0, R250, 0xc0, RZ ;  /* 0x000000c0fa06e810 */ /* 0x000fe80007f1e0ff */
[----:B------:R-:W-:Y:S02]  /*7130*/  @!P6 IADD3.X R12, RZ, R14, RZ, P0, !PT ;  /* 0x0000000eff0ce210 */ /* 0x000fe400007fe4ff */
[----:B------:R-:W-:Y:S04]  /*7140*/  @!P6 IADD3 R2, P0, R2, R6, RZ ;  /* 0x000000060202e210 */ /* 0x000fe80007f1e0ff */
[----:B------:R-:W-:Y:S02]  /*7150*/  @!P6 IADD3.X R0, R0, R12, RZ, P0, !PT ;  /* 0x0000000c0000e210 */ /* 0x000fe400007fe4ff */
[C---:B------:R-:W-:Y:S04]  /*7160*/  @!P6 LEA R28, P0, R2.reuse, c[0x0][0x1f8], 0x1 ;  /* 0x00007e00021cea11 */ /* 0x040fe800078008ff */
[----:B------:R-:W-:Y:S02]  /*7170*/  @!P6 LEA.HI.X R29, R2, c[0x0][0x1fc], R0, 0x1, P0 ;  /* 0x00007f00021dea11 */ /* 0x000fe400000f0c00 */
[C---:B------:R-:W-:Y:S04]  /*7180*/  @!P6 IADD3 R13, P0, R4.reuse, R10, RZ ;  /* 0x0000000a040de210 */ /* 0x040fe80007f1e0ff */
[C---:B------:R-:W-:Y:S02]  /*7190*/  @!P6 IADD3.X R21, R5.reuse, R8, RZ, P0, !PT ;  /* 0x000000080515e210 */ /* 0x040fe400007fe4ff */
[C---:B------:R-:W-:Y:S04]  /*71a0*/  @!P6 IADD3 R7, P0, R4.reuse, R7, RZ ;  /* 0x000000070407e210 */ /* 0x040fe80007f1e0ff */
[C---:B------:R-:W-:Y:S02]  /*71b0*/  @!P6 IADD3.X R133, R5.reuse, R9, RZ, P0, !PT ;  /* 0x000000090585e210 */ /* 0x040fe400007fe4ff */
[----:B------:R-:W1:Y:S01]  /*71c0*/  LDSM.16.M88.4 R8, [R192] ;  /* 0x00000000c008783b */ /* 0x000e620000000200 */
[C---:B------:R-:W-:Y:S04]  /*71d0*/  @!P6 IADD3 R2, P0, R4.reuse, R6, RZ ;  /* 0x000000060402e210 */ /* 0x040fe80007f1e0ff */
[C---:B------:R-:W-:Y:S02]  /*71e0*/  @!P6 IADD3.X R6, R5.reuse, R12, RZ, P0, !PT ;  /* 0x0000000c0506e210 */ /* 0x040fe400007fe4ff */
[----:B------:R-:W-:Y:S01]  /*71f0*/  @!P6 IADD3 R0, P0, R4, R250, RZ ;  /* 0x000000fa0400e210 */ /* 0x000fe20007f1e0ff */
[----:B------:R-:W-:Y:S01]  /*7200*/  @!PT LDS RZ, [RZ] ;  /* 0x00000000fffff984 */ /* 0x000fe20000000800 */
[----:B------:R-:W-:Y:S01]  /*7210*/  @!PT LDS RZ, [RZ] ;  /* 0x00000000fffff984 */ /* 0x000fe20000000800 */
[----:B------:R-:W-:Y:S01]  /*7220*/  @!PT LDS RZ, [RZ] ;  /* 0x00000000fffff984 */ /* 0x000fe20000000800 */
[----:B------:R2:W-:Y:S03]  /*7230*/  @!P6 LDGSTS.E.BYPASS.LTC128B.128 [R219+0x100], [R220.64], !P5 ;  /* 0x00100000dcdbefae */ /* 0x0005e6000e901d46 */
[----:B------:R-:W-:Y:S02]  /*7240*/  @!P6 IADD3.X R5, R5, R14, RZ, P0, !PT ;  /* 0x0000000e0505e210 */ /* 0x000fe400007fe4ff */
[C---:B------:R-:W-:Y:S03]  /*7250*/  @!P6 LEA R14, P0, R0.reuse, c[0x0][0x1f8], 0x1 ;  /* 0x00007e00000eea11 */ /* 0x040fe600078008ff */
[----:B------:R3:W-:Y:S01]  /*7260*/  @!P6 LDGSTS.E.BYPASS.LTC128B.128 [R219+0x2100], [R30.64], !P4 ;  /* 0x021000001edbefae */ /* 0x0007e2000e101d46 */
[----:B------:R-:W-:Y:S02]  /*7270*/  @!P6 LEA.HI.X R15, R0, c[0x0][0x1fc], R5, 0x1, P0 ;  /* 0x00007f00000fea11 */ /* 0x000fe400000f0c05 */
[C---:B------:R-:W-:Y:S04]  /*7280*/  @!P6 LEA R20, P0, R13.reuse, c[0x0][0x1f8], 0x1 ;  /* 0x00007e000d14ea11 */ /* 0x040fe800078008ff */
[----:B------:R-:W-:Y:S01]  /*7290*/  @!P6 LEA.HI.X R21, R13, c[0x0][0x1fc], R21, 0x1, P0 ;  /* 0x00007f000d15ea11 */ /* 0x000fe200000f0c15 */
[----:B------:R5:W-:Y:S01]  /*72a0*/  @!P6 LDGSTS.E.BYPASS.LTC128B.128 [R219+0x4100], [R22.64], !P3 ;  /* 0x0410000016dbefae */ /* 0x000be2000d901d46 */
[C---:B------:R-:W-:Y:S04]  /*72b0*/  @!P6 LEA R132, P0, R7.reuse, c[0x0][0x1f8], 0x1 ;  /* 0x00007e000784ea11 */ /* 0x040fe800078008ff */
[----:B------:R-:W-:Y:S02]  /*72c0*/  @!P6 LEA.HI.X R133, R7, c[0x0][0x1fc], R133, 0x1, P0 ;  /* 0x00007f000785ea11 */ /* 0x000fe400000f0c85 */
[C---:B------:R-:W-:Y:S01]  /*72d0*/  @!P6 LEA R222, P0, R2.reuse, c[0x0][0x1f8], 0x1 ;  /* 0x00007e0002deea11 */ /* 0x040fe200078008ff */
[----:B------:R3:W-:Y:S03]  /*72e0*/  @!P6 LDGSTS.E.BYPASS.LTC128B.128 [R219+0x6100], [R28.64], !P2 ;  /* 0x061000001cdbefae */ /* 0x0007e6000d101d46 */
[----:B------:R-:W-:Y:S02]  /*72f0*/  @!P6 LEA.HI.X R223, R2, c[0x0][0x1fc], R6, 0x1, P0 ;  /* 0x00007f0002dfea11 */ /* 0x000fe400000f0c06 */
[C---:B--2---:R-:W-:Y:S01]  /*7300*/  IADD3 R220, R224.reuse, -0x1, RZ ;  /* 0xffffffffe0dc7810 */ /* 0x044fe20007ffe0ff */
[C---:B-1----:R-:W-:Y:S02]  /*7310*/  HMMA.16816.F32 R4, R32.reuse, R8, RZ ;  /* 0x000000082004723c */ /* 0x042fe400000018ff */
[----:B------:R1:W-:Y:S06]  /*7320*/  @!P6 LDGSTS.E.BYPASS.LTC128B.128 [R219+0x1100], [R14.64], !P5 ;  /* 0x011000000edbefae */ /* 0x0003ec000e901d46 */
[C---:B------:R-:W-:Y:S02]  /*7330*/  HMMA.16816.F32 R8, R32.reuse, R10, RZ ;  /* 0x0000000a2008723c */ /* 0x040fe400000018ff */
[----:B------:R5:W-:Y:S08]  /*7340*/  @!P6 LDGSTS.E.BYPASS.LTC128B.128 [R219+0x3100], [R20.64], !P4 ;  /* 0x0310000014dbefae */ /* 0x000bf0000e101d46 */
[----:B------:R2:W-:Y:S08]  /*7350*/  @!P6 LDGSTS.E.BYPASS.LTC128B.128 [R219+0x5100], [R132.64], !P3 ;  /* 0x0510000084dbefae */ /* 0x0005f0000d901d46 */
[----:B------:R3:W-:Y:S01]  /*7360*/  @!P6 LDGSTS.E.BYPASS.LTC128B.128 [R219+0x7100], [R222.64], !P2 ;  /* 0x07100000dedbefae */ /* 0x0007e2000d101d46 */
[----:B------:R-:W-:Y:S01]  /*7370*/  ISETP.GT.AND P6, PT, R224, R226, PT ;  /* 0x000000e2e000720c */ /* 0x000fe20003fc4270 */
[C---:B-1----:R-:W-:Y:S06]  /*7380*/  HMMA.16816.F32 R12, R32.reuse, R16, RZ ;  /* 0x00000010200c723c */ /* 0x042fec00000018ff */
[----:B------:R-:W4:Y:S02]  /*7390*/  LDL R226, [R1+0x1c] ;  /* 0x00001c0001e27983 */ /* 0x000f240000100800 */
[C---:B------:R-:W-:Y:S02]  /*73a0*/  HMMA.16816.F32 R16, R32.reuse, R18, RZ ;  /* 0x000000122010723c */ /* 0x040fe400000018ff */
[----:B------:R-:W0:Y:S06]  /*73b0*/  LDGDEPBAR ;  /* 0x00000000000079af */ /* 0x000e2c0000000000 */
[C---:B-----5:R-:W-:Y:S02]  /*73c0*/  HMMA.16816.F32 R20, R32.reuse, R24, RZ ;  /* 0x000000182014723c */ /* 0x060fe400000018ff */
[----:B--2---:R-:W2:Y:S06]  /*73d0*/  LDL R133, [R1+0x50] ;  /* 0x0000500001857983 */ /* 0x004eac0000100800 */
[C---:B------:R-:W-:Y:S08]  /*73e0*/  HMMA.16816.F32 R24, R32.reuse, R26, RZ ;  /* 0x0000001a2018723c */ /* 0x040ff000000018ff */
[C---:B---3--:R-:W-:Y:S08]  /*73f0*/  HMMA.16816.F32 R28, R32.reuse, R136, RZ ;  /* 0x00000088201c723c */ /* 0x048ff000000018ff */
[----:B------:R-:W-:Y:S01]  /*7400*/  HMMA.16816.F32 R32, R32, R138, RZ ;  /* 0x0000008a2020723c */ /* 0x000fe200000018ff */
[----:B------:R-:W-:Y:S07]  /*7410*/  LDSM.16.M88.4 R136, [R202] ;  /* 0x00000000ca88783b */ /* 0x000fee0000000200 */
[C---:B------:R-:W-:Y:S08]  /*7420*/  HMMA.16816.F32 R4, R172.reuse, R176, R4 ;  /* 0x000000b0ac04723c */ /* 0x040ff00000001804 */
[C---:B------:R-:W-:Y:S01]  /*7430*/  HMMA.16816.F32 R8, R172.reuse, R178, R8 ;  /* 0x000000b2ac08723c */ /* 0x040fe20000001808 */
[----:B------:R-:W1:Y:S07]  /*7440*/  LDSM.16.M88.4 R176, [R198] ;  /* 0x00000000c6b0783b */ /* 0x000e6e0000000200 */
[C---:B------:R-:W-:Y:S08]  /*7450*/  HMMA.16816.F32 R12, R172.reuse, R180, R12 ;  /* 0x000000b4ac0c723c */ /* 0x040ff0000000180c */
[C---:B------:R-:W-:Y:S01]  /*7460*/  HMMA.16816.F32 R16, R172.reuse, R182, R16 ;  /* 0x000000b6ac10723c */ /* 0x040fe20000001810 */
[----:B------:R-:W3:Y:S07]  /*7470*/  LDSM.16.M88.4 R180, [R198+0x800] ;  /* 0x00080000c6b4783b */ /* 0x000eee0000000200 */
[C---:B------:R-:W-:Y:S08]  /*7480*/  HMMA.16816.F32 R20, R172.reuse, R184, R20 ;  /* 0x000000b8ac14723c */ /* 0x040ff00000001814 */
[C---:B------:R-:W-:Y:S01]  /*7490*/  HMMA.16816.F32 R24, R172.reuse, R186, R24 ;  /* 0x000000baac18723c */ /* 0x040fe20000001818 */
[----:B------:R-:W-:Y:S07]  /*74a0*/  LDSM.16.M88.4 R184, [R198+0x1800] ;  /* 0x00180000c6b8783b */ /* 0x000fee0000000200 */
[C---:B------:R-:W-:Y:S08]  /*74b0*/  HMMA.16816.F32 R28, R172.reuse, R188, R28 ;  /* 0x000000bcac1c723c */ /* 0x040ff0000000181c */
[----:B------:R-:W-:Y:S01]  /*74c0*/  HMMA.16816.F32 R32, R172, R190, R32 ;  /* 0x000000beac20723c */ /* 0x000fe20000001820 */
[----:B------:R-:W5:Y:S07]  /*74d0*/  LDSM.16.M88.4 R172, [R198+0x1000] ;  /* 0x00100000c6ac783b */ /* 0x000f6e0000000200 */
[C---:B-1----:R-:W-:Y:S08]  /*74e0*/  HMMA.16816.F32 R4, R136.reuse, R176, R4 ;  /* 0x000000b08804723c */ /* 0x042ff00000001804 */
[C---:B------:R-:W-:Y:S01]  /*74f0*/  HMMA.16816.F32 R8, R136.reuse, R178, R8 ;  /* 0x000000b28808723c */ /* 0x040fe20000001808 */
[----:B------:R-:W-:Y:S07]  /*7500*/  LDSM.16.M88.4 R176, [R195] ;  /* 0x00000000c3b0783b */ /* 0x000fee0000000200 */
[C---:B---3--:R-:W-:Y:S08]  /*7510*/  HMMA.16816.F32 R12, R136.reuse, R180, R12 ;  /* 0x000000b4880c723c */ /* 0x048ff0000000180c */
[C---:B------:R-:W-:Y:S01]  /*7520*/  HMMA.16816.F32 R16, R136.reuse, R182, R16 ;  /* 0x000000b68810723c */ /* 0x040fe20000001810 */
[----:B------:R-:W-:Y:S07]  /*7530*/  LDSM.16.M88.4 R180, [R195+0x800] ;  /* 0x00080000c3b4783b */ /* 0x000fee0000000200 */
[C---:B-----5:R-:W-:Y:S08]  /*7540*/  HMMA.16816.F32 R20, R136.reuse, R172, R20 ;  /* 0x000000ac8814723c */ /* 0x060ff00000001814 */
[C---:B------:R-:W-:Y:S01]  /*7550*/  HMMA.16816.F32 R24, R136.reuse, R174, R24 ;  /* 0x000000ae8818723c */ /* 0x040fe20000001818 */
[----:B------:R-:W1:Y:S07]  /*7560*/  LDSM.16.M88.4 R172, [R201] ;  /* 0x00000000c9ac783b */ /* 0x000e6e0000000200 */
[C---:B------:R-:W-:Y:S08]  /*7570*/  HMMA.16816.F32 R28, R136.reuse, R184, R28 ;  /* 0x000000b8881c723c */ /* 0x040ff0000000181c */
[----:B------:R-:W-:Y:S01]  /*7580*/  HMMA.16816.F32 R32, R136, R186, R32 ;  /* 0x000000ba8820723c */ /* 0x000fe20000001820 */
[----:B------:R-:W3:Y:S08]  /*7590*/  LDSM.16.M88.4 R136, [R195+0x1000] ;  /* 0x00100000c388783b */ /* 0x000ef00000000200 */
[----:B------:R-:W5:Y:S01]  /*75a0*/  LDSM.16.M88.4 R184, [R195+0x1800] ;  /* 0x00180000c3b8783b */ /* 0x000f620000000200 */
        /* <DEDUP_REMOVED lines=8> */
[----:B------:R-:W1:Y:S07]  /*7630*/  LDSM.16.M88.4 R136, [R199+0x4000] ;  /* 0x00400000c788783b */ /* 0x000e6e0000000200 */
[C---:B-----5:R-:W-:Y:S08]  /*7640*/  HMMA.16816.F32 R28, R172.reuse, R184, R28 ;  /* 0x000000b8ac1c723c */ /* 0x060ff0000000181c */
[----:B------:R-:W-:Y:S01]  /*7650*/  HMMA.16816.F32 R32, R172, R186, R32 ;  /* 0x000000baac20723c */ /* 0x000fe20000001820 */
[----:B------:R-:W3:Y:S08]  /*7660*/  LDSM.16.M88.4 R172, [R192+0x3000] ;  /* 0x00300000c0ac783b */ /* 0x000ef00000000200 */
[----:B------:R-:W5:Y:S01]  /*7670*/  LDSM.16.M88.4 R184, [R192+0x3800] ;  /* 0x00380000c0b8783b */ /* 0x000f620000000200 */
[C---:B-1----:R-:W-:Y:S08]  /*7680*/  HMMA.16816.F32 R4, R136.reuse, R176, R4 ;  /* 0x000000b08804723c */ /* 0x042ff00000001804 */
[C---:B------:R-:W-:Y:S01]  /*7690*/  HMMA.16816.F32 R8, R136.reuse, R178, R8 ;  /* 0x000000b28808723c */ /* 0x040fe20000001808 */
[----:B------:R-:W-:Y:S07]  /*76a0*/  LDSM.16.M88.4 R176, [R215] ;  /* 0x00000000d7b0783b */ /* 0x000fee0000000200 */
[C---:B------:R-:W-:Y:S08]  /*76b0*/  HMMA.16816.F32 R12, R136.reuse, R180, R12 ;  /* 0x000000b4880c723c */ /* 0x040ff0000000180c */
[C---:B------:R-:W-:Y:S01]  /*76c0*/  HMMA.16816.F32 R16, R136.reuse, R182, R16 ;  /* 0x000000b68810723c */ /* 0x040fe20000001810 */
[----:B------:R-:W-:Y:S07]  /*76d0*/  LDSM.16.M88.4 R180, [R214] ;  /* 0x00000000d6b4783b */ /* 0x000fee0000000200 */
[C---:B---3--:R-:W-:Y:S08]  /*76e0*/  HMMA.16816.F32 R20, R136.reuse, R172, R20 ;  /* 0x000000ac8814723c */ /* 0x048ff00000001814 */
[C---:B------:R-:W-:Y:S01]  /*76f0*/  HMMA.16816.F32 R24, R136.reuse, R174, R24 ;  /* 0x000000ae8818723c */ /* 0x040fe20000001818 */
[----:B------:R-:W1:Y:S07]  /*7700*/  LDSM.16.M88.4 R172, [R200+0x4000] ;  /* 0x00400000c8ac783b */ /* 0x000e6e0000000200 */
[C---:B-----5:R-:W-:Y:S08]  /*7710*/  HMMA.16816.F32 R28, R136.reuse, R184, R28 ;  /* 0x000000b8881c723c */ /* 0x060ff0000000181c */
[----:B------:R-:W-:Y:S01]  /*7720*/  HMMA.16816.F32 R32, R136, R186, R32 ;  /* 0x000000ba8820723c */ /* 0x000fe20000001820 */
[----:B------:R-:W3:Y:S08]  /*7730*/  LDSM.16.M88.4 R136, [R213] ;  /* 0x00000000d588783b */ /* 0x000ef00000000200 */
[----:B------:R-:W5:Y:S01]  /*7740*/  LDSM.16.M88.4 R184, [R212] ;  /* 0x00000000d4b8783b */ /* 0x000f620000000200 */
        /* <DEDUP_REMOVED lines=103> */
[----:B------:R-:W-:Y:S01]  /*7dc0*/  LDSM.16.M88.4 R184, [R198+0x6000] ;  /* 0x00600000c6b8783b */ /* 0x000fe20000000200 */
[C---:B-1----:R-:W-:Y:S08]  /*7dd0*/  HMMA.16816.F32 R4, R172.reuse, R176, R4 ;  /* 0x000000b0ac04723c */ /* 0x042ff00000001804 */
[C---:B------:R-:W-:Y:S01]  /*7de0*/  HMMA.16816.F32 R8, R172.reuse, R178, R8 ;  /* 0x000000b2ac08723c */ /* 0x040fe20000001808 */
[----:B------:R-:W1:Y:S07]  /*7df0*/  LDSM.16.M88.4 R176, [R204] ;  /* 0x00000000ccb0783b */ /* 0x000e6e0000000200 */
[C---:B------:R-:W-:Y:S08]  /*7e00*/  HMMA.16816.F32 R12, R172.reuse, R180, R12 ;  /* 0x000000b4ac0c723c */ /* 0x040ff0000000180c */
[C---:B------:R-:W-:Y:S01]  /*7e10*/  HMMA.16816.F32 R16, R172.reuse, R182, R16 ;  /* 0x000000b6ac10723c */ /* 0x040fe20000001810 */
[----:B------:R-:W5:Y:S07]  /*7e20*/  LDSM.16.M88.4 R180, [R202+0xc000] ;  /* 0x00c00000cab4783b */ /* 0x000f6e0000000200 */
[C---:B---3--:R-:W-:Y:S08]  /*7e30*/  HMMA.16816.F32 R20, R172.reuse, R136, R20 ;  /* 0x00000088ac14723c */ /* 0x048ff00000001814 */
[C---:B------:R-:W-:Y:S01]  /*7e40*/  HMMA.16816.F32 R24, R172.reuse, R138, R24 ;  /* 0x0000008aac18723c */ /* 0x040fe20000001818 */
[----:B------:R-:W3:Y:S07]  /*7e50*/  LDSM.16.M88.4 R136, [R198+0x6800] ;  /* 0x00680000c688783b */ /* 0x000eee0000000200 */
[C---:B-1----:R-:W-:Y:S08]  /*7e60*/  HMMA.16816.F32 R28, R172.reuse, R176, R28 ;  /* 0x000000b0ac1c723c */ /* 0x042ff0000000181c */
[----:B------:R-:W-:Y:S01]  /*7e70*/  HMMA.16816.F32 R32, R172, R178, R32 ;  /* 0x000000b2ac20723c */ /* 0x000fe20000001820 */
[----:B------:R-:W1:Y:S07]  /*7e80*/  LDSM.16.M88.4 R172, [R198+0x7000] ;  /* 0x00700000c6ac783b */ /* 0x000e6e0000000200 */
[C---:B-----5:R-:W-:Y:S01]  /*7e90*/  HMMA.16816.F32 R4, R180.reuse, R184, R4 ;  /* 0x000000b8b404723c */ /* 0x060fe20000001804 */
[----:B------:R-:W5:Y:S07]  /*7ea0*/  LDSM.16.M88.4 R176, [R198+0x7800] ;  /* 0x00780000c6b0783b */ /* 0x000f6e0000000200 */
[C---:B------:R-:W-:Y:S01]  /*7eb0*/  HMMA.16816.F32 R8, R180.reuse, R186, R8 ;  /* 0x000000bab408723c */ /* 0x040fe20000001808 */
[----:B------:R-:W-:Y:S07]  /*7ec0*/  LDSM.16.M88.4 R184, [R195+0x6000] ;  /* 0x00600000c3b8783b */ /* 0x000fee0000000200 */
[C---:B---3--:R-:W-:Y:S08]  /*7ed0*/  HMMA.16816.F32 R12, R180.reuse, R136, R12 ;  /* 0x00000088b40c723c */ /* 0x048ff0000000180c */
[C---:B------:R-:W-:Y:S01]  /*7ee0*/  HMMA.16816.F32 R16, R180.reuse, R138, R16 ;  /* 0x0000008ab410723c */ /* 0x040fe20000001810 */
[----:B------:R-:W3:Y:S07]  /*7ef0*/  LDSM.16.M88.4 R136, [R201+0xc000] ;  /* 0x00c00000c988783b */ /* 0x000eee0000000200 */
[C---:B-1----:R-:W-:Y:S08]  /*7f00*/  HMMA.16816.F32 R20, R180.reuse, R172, R20 ;  /* 0x000000acb414723c */ /* 0x042ff00000001814 */
[C---:B------:R-:W-:Y:S01]  /*7f10*/  HMMA.16816.F32 R24, R180.reuse, R174, R24 ;  /* 0x000000aeb418723c */ /* 0x040fe20000001818 */
[----:B------:R-:W1:Y:S07]  /*7f20*/  LDSM.16.M88.4 R172, [R195+0x6800] ;  /* 0x00680000c3ac783b */ /* 0x000e6e0000000200 */
[C---:B-----5:R-:W-:Y:S08]  /*7f30*/  HMMA.16816.F32 R28, R180.reuse, R176, R28 ;  /* 0x000000b0b41c723c */ /* 0x060ff0000000181c */
[----:B------:R-:W-:Y:S01]  /*7f40*/  HMMA.16816.F32 R32, R180, R178, R32 ;  /* 0x000000b2b420723c */ /* 0x000fe20000001820 */
[----:B------:R-:W-:Y:S07]  /*7f50*/  LDSM.16.M88.4 R176, [R195+0x7800] ;  /* 0x00780000c3b0783b */ /* 0x000fee0000000200 */
[C---:B---3--:R-:W-:Y:S01]  /*7f60*/  HMMA.16816.F32 R4, R136.reuse, R184, R4 ;  /* 0x000000b88804723c */ /* 0x048fe20000001804 */
[----:B------:R-:W2:Y:S07]  /*7f70*/  LDL R184, [R1+0x24] ;  /* 0x0000240001b87983 */ /* 0x000eae0000100800 */
[C---:B------:R-:W-:Y:S08]  /*7f80*/  HMMA.16816.F32 R8, R136.reuse, R186, R8 ;  /* 0x000000ba8808723c */ /* 0x040ff00000001808 */
[C---:B-1----:R-:W-:Y:S08]  /*7f90*/  HMMA.16816.F32 R12, R136.reuse, R172, R12 ;  /* 0x000000ac880c723c */ /* 0x042ff0000000180c */
[----:B------:R-:W-:Y:S01]  /*7fa0*/  FMUL.FTZ R0, R4, c[0x0][0x320] ;  /* 0x0000c80004007a20 */ /* 0x000fe20000410000 */
[C---:B------:R-:W-:Y:S03]  /*7fb0*/  HMMA.16816.F32 R16, R136.reuse, R174, R16 ;  /* 0x000000ae8810723c */ /* 0x040fe60000001810 */
[----:B------:R1:W3:Y:S04]  /*7fc0*/  MUFU.TANH R132, R0 ;  /* 0x0000000000847308 */ /* 0x0002e80000002400 */
[----:B------:R-:W-:Y:S02]  /*7fd0*/  FMUL.FTZ R2, R9, c[0x0][0x320] ;  /* 0x0000c80009027a20 */ /* 0x000fe40000410000 */
[----:B------:R-:W-:Y:S04]  /*7fe0*/  FMUL.FTZ R11, R11, c[0x0][0x320] ;  /* 0x0000c8000b0b7a20 */ /* 0x000fe80000410000 */
[----:B------:R5:W-:Y:S02]  /*7ff0*/  MUFU.TANH R221, R2 ;  /* 0x0000000200dd7308 */ /* 0x000be40000002400 */
[----:B------:R-:W-:Y:S08]  /*8000*/  FMUL.FTZ R12, R12, c[0x0][0x320] ;  /* 0x0000c8000c0c7a20 */ /* 0x000ff00000410000 */
[----:B------:R-:W-:Y:S01]  /*8010*/  MUFU.TANH R190, R11 ;  /* 0x0000000b00be7308 */ /* 0x000fe20000002400 */
[----:B-1----:R-:W-:Y:S09]  /*8020*/  FMUL.FTZ R0, R5, c[0x0][0x320] ;  /* 0x0000c80005007a20 */ /* 0x002ff20000410000 */
[----:B------:R1:W1:Y:S01]  /*8030*/  MUFU.TANH R135, R0 ;  /* 0x0000000000877308 */ /* 0x0002620000002400 */
[----:B-----5:R-:W-:Y:S01]  /*8040*/  FMUL.FTZ R2, R10, c[0x0][0x320] ;  /* 0x0000c8000a027a20 */ /* 0x020fe20000410000 */
[----:B------:R-:W-:Y:S08]  /*8050*/  @P6 MOV R10, c[0x0][0x1e0] ;  /* 0x00007800000a6a02 */ /* 0x000ff00000000f00 */
[----:B------:R-:W-:Y:S10]  /*8060*/  MUFU.TANH R191, R2 ;  /* 0x0000000200bf7308 */ /* 0x000ff40000002400 */
[----:B------:R-:W-:Y:S01]  /*8070*/  MUFU.TANH R189, R12 ;  /* 0x0000000c00bd7308 */ /* 0x000fe20000002400 */
[----:B-1----:R-:W-:Y:S09]  /*8080*/  FMUL.FTZ R0, R6, c[0x0][0x320] ;  /* 0x0000c80006007a20 */ /* 0x002ff20000410000 */
[----:B------:R1:W5:Y:S02]  /*8090*/  MUFU.TANH R225, R0 ;  /* 0x0000000000e17308 */ /* 0x0003640000002400 */
[----:B-1----:R-:W-:Y:S02]  /*80a0*/  FMUL.FTZ R0, R7, c[0x0][0x320] ;  /* 0x0000c80007007a20 */ /* 0x002fe40000410000 */
[----:B------:R-:W1:Y:S01]  /*80b0*/  LDSM.16.M88.4 R4, [R195+0x7000] ;  /* 0x00700000c304783b */ /* 0x000e620000000200 */
[----:B------:R-:W-:Y:S05]  /*80c0*/  DEPBAR.LE SB0, 0x0 ;  /* 0x000080000000791a */ /* 0x000fea0000000000 */
[----:B------:R3:W1:Y:S02]  /*80d0*/  MUFU.TANH R223, R0 ;  /* 0x0000000000df7308 */ /* 0x0006640000002400 */
[----:B------:R-:W-:Y:S01]  /*80e0*/  BAR.SYNC.DEFER_BLOCKING 0x0 ;  /* 0x0000000000007b1d */ /* 0x000fe20000010000 */
[----:B---3--:R-:W-:Y:S02]  /*80f0*/  FMUL.FTZ R0, R8, c[0x0][0x320] ;  /* 0x0000c80008007a20 */ /* 0x008fe40000410000 */
[----:B------:R-:W-:Y:S05]  /*8100*/  @P6 IMAD.WIDE.U32 R8, R220, c[0x0][0x1e0], RZ ;  /* 0x00007800dc086a25 */ /* 0x000fea00078e00ff */
[----:B------:R3:W2:Y:S01]  /*8110*/  MUFU.TANH R222, R0 ;  /* 0x0000000000de7308 */ /* 0x0006a20000002400 */
[----:B------:R-:W-:Y:S01]  /*8120*/  @P6 SHF.L.U32 R2, R8, 0x6, RZ ;  /* 0x0000000608026819 */ /* 0x000fe200000006ff */
[C---:B-1----:R-:W-:Y:S07]  /*8130*/  HMMA.16816.F32 R20, R136.reuse, R4, R20 ;  /* 0x000000048814723c */ /* 0x042fee0000001814 */
[----:B------:R-:W-:Y:S01]  /*8140*/  FMUL.FTZ R4, R13, c[0x0][0x320] ;  /* 0x0000c8000d047a20 */ /* 0x000fe20000410000 */
[C---:B------:R-:W-:Y:S01]  /*8150*/  HMMA.16816.F32 R24, R136.reuse, R6, R24 ;  /* 0x000000068818723c */ /* 0x040fe20000001818 */
[----:B------:R-:W-:Y:S02]  /*8160*/  MOV R13, 0xffffffc0 ;  /* 0xffffffc0000d7802 */ /* 0x000fe40000000f00 */
[----:B------:R-:W1:Y:S04]  /*8170*/  MUFU.TANH R188, R4 ;  /* 0x0000000400bc7308 */ /* 0x000e680000002400 */
[----:B------:R-:W-:Y:S01]  /*8180*/  FMUL.FTZ R7, R14, c[0x0][0x320] ;  /* 0x0000c8000e077a20 */ /* 0x000fe20000410000 */
[C---:B------:R-:W-:Y:S04]  /*8190*/  HMMA.16816.F32 R28, R136.reuse, R176, R28 ;  /* 0x000000b0881c723c */ /* 0x040fe8000000181c */
[----:B---3--:R-:W-:Y:S01]  /*81a0*/  @P6 SHF.R.S32.HI R0, RZ, 0x1f, R220 ;  /* 0x0000001fff006819 */ /* 0x008fe200000114dc */
[----:B------:R3:W1:Y:S03]  /*81b0*/  MUFU.TANH R187, R7 ;  /* 0x0000000700bb7308 */ /* 0x0006660000002400 */
[----:B------:R-:W-:Y:S04]  /*81c0*/  HMMA.16816.F32 R32, R136, R178, R32 ;  /* 0x000000b28820723c */ /* 0x000fe80000001820 */
[----:B------:R-:W-:Y:S04]  /*81d0*/  @P6 IMAD R0, R0, c[0x0][0x1e0], RZ ;  /* 0x0000780000006a24 */ /* 0x000fe800078e02ff */
[----:B------:R-:W-:Y:S05]  /*81e0*/  @P6 IMAD R0, R220, c[0x0][0x1e4], R0 ;  /* 0x00007900dc006a24 */ /* 0x000fea00078e0200 */
[----:B------:R-:W-:Y:S02]  /*81f0*/  @P6 IADD3 R0, R9, R0, RZ ;  /* 0x0000000009006210 */ /* 0x000fe40007ffe0ff */
[----:B------:R-:W-:Y:S02]  /*8200*/  @P6 LEA R9, P0, R10, R2, 0x5 ;  /* 0x000000020a096211 */ /* 0x000fe400078028ff */
[----:B------:R-:W-:Y:S02]  /*8210*/  @P6 SHF.L.U64.HI R0, R8, 0x6, R0 ;  /* 0x0000000608006819 */ /* 0x000fe40000010200 */
[----:B------:R-:W-:Y:S01]  /*8220*/  @P6 MOV R8, c[0x0][0x1e4] ;  /* 0x0000790000086a02 */ /* 0x000fe20000000f00 */
[----:B---3--:R-:W-:Y:S03]  /*8230*/  FMUL.FTZ R7, R16, c[0x0][0x320] ;  /* 0x0000c80010077a20 */ /* 0x008fe60000410000 */
[----:B------:R-:W-:Y:S02]  /*8240*/  @P6 LEA.HI.X R8, R10, R0, R8, 0x5, P0 ;  /* 0x000000000a086211 */ /* 0x000fe400000f2c08 */
[----:B------:R-:W-:Y:S04]  /*8250*/  @P6 IADD3 R10, P0, R2, R248, RZ ;  /* 0x000000f8020a6210 */ /* 0x000fe80007f1e0ff */
[-C--:B------:R-:W-:Y:S02]  /*8260*/  @P6 IADD3.X R11, R0, R252.reuse, RZ, P0, !PT ;  /* 0x000000fc000b6210 */ /* 0x080fe400007fe4ff */
[C---:B------:R-:W-:Y:S04]  /*8270*/  @P6 LEA R182, P0, R10.reuse, c[0x0][0x1c8], 0x1 ;  /* 0x000072000ab66a11 */ /* 0x040fe800078008ff */
[----:B------:R-:W-:Y:S02]  /*8280*/  @P6 LEA.HI.X R183, R10, c[0x0][0x1cc], R11, 0x1, P0 ;  /* 0x000073000ab76a11 */ /* 0x000fe400000f0c0b */
[----:B------:R-:W-:Y:S03]  /*8290*/  @P6 IADD3 R10, P0, R248, 0x40, RZ ;  /* 0x00000040f80a6810 */ /* 0x000fe60007f1e0ff */
[----:B------:R-:W-:Y:S01]  /*82a0*/  @!PT LDS RZ, [RZ] ;  /* 0x00000000fffff984 */ /* 0x000fe20000000800 */
[----:B------:R-:W-:Y:S01]  /*82b0*/  @!PT LDS RZ, [RZ] ;  /* 0x00000000fffff984 */ /* 0x000fe20000000800 */
[----:B------:R-:W-:Y:S01]  /*82c0*/  @!PT LDS RZ, [RZ] ;  /* 0x00000000fffff984 */ /* 0x000fe20000000800 */
[----:B------:R3:W-:Y:S01]  /*82d0*/  @P6 LDGSTS.E.BYPASS.LTC128B.128 [R219+0x8100], [R182.64], !P5 ;  /* 0x08100000b6db6fae */ /* 0x0007e2000e901d46 */
[----:B------:R-:W-:Y:S02]  /*82e0*/  @P6 IADD3.X R11, RZ, R252, RZ, P0, !PT ;  /* 0x000000fcff0b6210 */ /* 0x000fe400007fe4ff */
[----:B------:R-:W-:Y:S04]  /*82f0*/  @P6 IADD3 R5, P0, R2, R10, RZ ;  /* 0x0000000a02056210 */ /* 0x000fe80007f1e0ff */
[----:B------:R-:W-:Y:S02]  /*8300*/  @P6 IADD3.X R6, R0, R11, RZ, P0, !PT ;  /* 0x0000000b00066210 */ /* 0x000fe400007fe4ff */
[C---:B------:R-:W-:Y:S04]  /*8310*/  @P6 LEA R180, P0, R5.reuse, c[0x0][0x1c8], 0x1 ;  /* 0x0000720005b46a11 */ /* 0x040fe800078008ff */
[----:B------:R-:W-:Y:S01]  /*8320*/  @P6 LEA.HI.X R181, R5, c[0x0][0x1cc], R6, 0x1, P0 ;  /* 0x0000730005b56a11 */ /* 0x000fe200000f0c06 */
[----:B------:R-:W-:Y:S01]  /*8330*/  FMUL.FTZ R6, R15, c[0x0][0x320] ;  /* 0x0000c8000f067a20 */ /* 0x000fe20000410000 */
[----:B------:R-:W-:Y:S03]  /*8340*/  @P6 IADD3 R172, P0, R248, 0x80, RZ ;  /* 0x00000080f8ac6810 */ /* 0x000fe60007f1e0ff */
[----:B------:R1:W1:Y:S01]  /*8350*/  MUFU.TANH R186, R6 ;  /* 0x0000000600ba7308 */ /* 0x0002620000002400 */
[----:B------:R1:W-:Y:S01]  /*8360*/  @P6 LDGSTS.E.BYPASS.LTC128B.128 [R219+0xa100], [R180.64], !P4 ;  /* 0x0a100000b4db6fae */ /* 0x0003e2000e101d46 */
[----:B--2---:R-:W-:Y:S08]  /*8370*/  IADD3 R4, R133, R184, RZ ;  /* 0x000000b885047210 */ /* 0x004ff00007ffe0ff */
[----:B------:R2:W2:Y:S01]  /*8380*/  MUFU.TANH R184, R7 ;  /* 0x0000000700b87308 */ /* 0x0004a20000002400 */
[----:B------:R-:W-:Y:S01]  /*8390*/  @P6 IADD3.X R133, RZ, R252, RZ, P0, !PT ;  /* 0x000000fcff856210 */ /* 0x000fe200007fe4ff */
[----:B------:R-:W-:Y:S05]  /*83a0*/  @P1 IMAD.HI.U32 R5, R4, c[0x0][0x2c8], RZ ;  /* 0x0000b20004051a27 */ /* 0x000fea00078e00ff */
[----:B------:R-:W-:Y:S02]  /*83b0*/  @P1 SHF.R.U32.HI R4, RZ, c[0x0][0x2cc], R5 ;  /* 0x0000b300ff041a19 */ /* 0x000fe40000011605 */
[----:B------:R-:W-:Y:S03]  /*83c0*/  @P6 IADD3 R5, P0, R2, R172, RZ ;  /* 0x000000ac02056210 */ /* 0x000fe60007f1e0ff */
[----:B------:R-:W3:Y:S01]  /*83d0*/  SHFL.IDX PT, R12, R4, RZ, 0x1c1f ;  /* 0x001c1fff040c7589 */ /* 0x000ee200000e0000 */
[----:B-1----:R-:W-:Y:S02]  /*83e0*/  @P6 IADD3.X R6, R0, R133, RZ, P0, !PT ;  /* 0x0000008500066210 */ /* 0x002fe400007fe4ff */
[C---:B------:R-:W-:Y:S04]  /*83f0*/  @P6 LEA R174, P0, R5.reuse, c[0x0][0x1c8], 0x1 ;  /* 0x0000720005ae6a11 */ /* 0x040fe800078008ff */
[----:B------:R-:W-:Y:S01]  /*8400*/  @P6 LEA.HI.X R175, R5, c[0x0][0x1cc], R6, 0x1, P0 ;  /* 0x0000730005af6a11 */ /* 0x000fe200000f0c06 */
[----:B------:R-:W-:Y:S01]  /*8410*/  IMAD R5, R224, R13, 0x1 ;  /* 0x00000001e0057424 */ /* 0x000fe200078e020d */
[----:B------:R4:W1:Y:S01]  /*8420*/  SHFL.IDX PT, R6, R4, 0x1, 0x1c1f ;  /* 0x003c1f0004067f89 */ /* 0x00086200000e0000 */
[----:B------:R-:W-:Y:S01]  /*8430*/  @P6 IADD3 R14, P0, R248, 0xc0, RZ ;  /* 0x000000c0f80e6810 */ /* 0x000fe20007f1e0ff */
[----:B--2---:R-:W-:Y:S04]  /*8440*/  FMUL.FTZ R7, R17, c[0x0][0x320] ;  /* 0x0000c80011077a20 */ /* 0x004fe80000410000 */
[----:B------:R2:W1:Y:S02]  /*8450*/  MUFU.TANH R185, R7 ;  /* 0x0000000700b97308 */ /* 0x0004640000002400 */
[----:B------:R1:W-:Y:S01]  /*8460*/  @P6 LDGSTS.E.BYPASS.LTC128B.128 [R219+0xc100], [R174.64], !P3 ;  /* 0x0c100000aedb6fae */ /* 0x0003e2000d901d46 */
[----:B----4-:R-:W-:Y:S04]  /*8470*/  IADD3 R4, R227, R5, -R228 ;  /* 0x00000005e3047210 */ /* 0x010fe80007ffe8e4 */
[----:B------:R-:W-:Y:S02]  /*8480*/  IADD3 R4, R4, -R226, RZ ;  /* 0x800000e204047210 */ /* 0x000fe40007ffe0ff */
[----:B--2---:R-:W-:Y:S02]  /*8490*/  @P6 IADD3.X R7, RZ, R252, RZ, P0, !PT ;  /* 0x000000fcff076210 */ /* 0x004fe400007fe4ff */
[----:B------:R-:W-:Y:S01]  /*84a0*/  @P6 IADD3 R5, P0, R2, R14, RZ ;  /* 0x0000000e02056210 */ /* 0x000fe20007f1e0ff */
[----:B------:R-:W-:Y:S01]  /*84b0*/  FMUL.FTZ R2, R18, c[0x0][0x320] ;  /* 0x0000c80012027a20 */ /* 0x000fe20000410000 */
[----:B-1----:R-:W2:Y:S02]  /*84c0*/  LDL.LU R175, [R1+0x8] ;  /* 0x0000080001af7983 */ /* 0x002ea40000300800 */
[----:B------:R-:W-:Y:S01]  /*84d0*/  @P6 IADD3.X R0, R0, R7, RZ, P0, !PT ;  /* 0x0000000700006210 */ /* 0x000fe200007fe4ff */
[----:B------:R3:W1:Y:S01]  /*84e0*/  MUFU.TANH R173, R2 ;  /* 0x0000000200ad7308 */ /* 0x0006620000002400 */
[C---:B------:R-:W-:Y:S04]  /*84f0*/  @P6 LEA R136, P0, R5.reuse, c[0x0][0x1c8], 0x1 ;  /* 0x0000720005886a11 */ /* 0x040fe800078008ff */
[----:B------:R-:W-:Y:S01]  /*8500*/  @P6 LEA.HI.X R137, R5, c[0x0][0x1cc], R0, 0x1, P0 ;  /* 0x0000730005896a11 */ /* 0x000fe200000f0c00 */
[----:B------:R-:W-:Y:S02]  /*8510*/  FMUL.FTZ R0, R19, c[0x0][0x320] ;  /* 0x0000c80013007a20 */ /* 0x000fe40000410000 */
[----:B------:R-:W-:Y:S02]  /*8520*/  FMUL.FTZ R5, R29, c[0x0][0x320] ;  /* 0x0000c8001d057a20 */ /* 0x000fe40000410000 */
[----:B------:R4:W1:Y:S01]  /*8530*/  MUFU.TANH R139, R0 ;  /* 0x00000000008b7308 */ /* 0x0008620000002400 */
[----:B------:R1:W-:Y:S01]  /*8540*/  @P6 LDGSTS.E.BYPASS.LTC128B.128 [R219+0xe100], [R136.64], !P2 ;  /* 0x0e10000088db6fae */ /* 0x0003e2000d101d46 */
[----:B---3--:R-:W-:Y:S04]  /*8550*/  IADD3 R2, R4, R12, RZ ;  /* 0x0000000c04027210 */ /* 0x008fe80007ffe0ff */
[----:B------:R-:W-:Y:S04]  /*8560*/  ISETP.GT.AND P0, PT, R2, RZ, PT ;  /* 0x000000ff0200720c */ /* 0x000fe80003f04270 */
[----:B------:R-:W-:Y:S02]  /*8570*/  FSEL R132, R132, -INF , P0 ;  /* 0xff80000084847808 */ /* 0x000fe40000000000 */
[----:B------:R-:W-:Y:S02]  /*8580*/  ISETP.GT.AND P0, PT, R2, 0x1, PT ;  /* 0x000000010200780c */ /* 0x000fe40003f04270 */
[----:B----4-:R-:W-:Y:S01]  /*8590*/  IADD3 R0, R4, R6, RZ ;  /* 0x0000000604007210 */ /* 0x010fe20007ffe0ff */
[----:B------:R-:W-:Y:S01]  /*85a0*/  FMUL.FTZ R4, R20, c[0x0][0x320] ;  /* 0x0000c80014047a20 */ /* 0x000fe20000410000 */
[----:B------:R-:W-:Y:S02]  /*85b0*/  FSEL R19, R135, -INF , P0 ;  /* 0xff80000087137808 */ /* 0x000fe40000000000 */
[C---:B------:R-:W-:Y:S01]  /*85c0*/  ISETP.GT.AND P0, PT, R0.reuse, RZ, PT ;  /* 0x000000ff0000720c */ /* 0x040fe20003f04270 */
[----:B------:R3:W4:Y:S03]  /*85d0*/  MUFU.TANH R135, R4 ;  /* 0x0000000400877308 */ /* 0x0007260000002400 */
[----:B-----5:R-:W-:Y:S02]  /*85e0*/  FSEL R138, R225, -INF , P0 ;  /* 0xff800000e18a7808 */ /* 0x020fe40000000000 */
[----:B------:R-:W-:Y:S04]  /*85f0*/  ISETP.GT.AND P0, PT, R0, 0x1, PT ;  /* 0x000000010000780c */ /* 0x000fe80003f04270 */
[----:B------:R-:W-:Y:S02]  /*8600*/  FSEL R20, R223, -INF , P0 ;  /* 0xff800000df147808 */ /* 0x000fe40000000000 */
[----:B------:R-:W-:Y:S04]  /*8610*/  ISETP.GT.AND P0, PT, R2, 0x8, PT ;  /* 0x000000080200780c */ /* 0x000fe80003f04270 */
[----:B------:R-:W-:Y:S02]  /*8620*/  FSEL R15, R222, -INF , P0 ;  /* 0xff800000de0f7808 */ /* 0x000fe40000000000 */
[----:B------:R-:W-:Y:S04]  /*8630*/  ISETP.GT.AND P0, PT, R2, 0x9, PT ;  /* 0x000000090200780c */ /* 0x000fe80003f04270 */
[----:B------:R-:W-:Y:S02]  /*8640*/  FSEL R18, R221, -INF , P0 ;  /* 0xff800000dd127808 */ /* 0x000fe40000000000 */
[C---:B------:R-:W-:Y:S01]  /*8650*/  ISETP.GT.AND P0, PT, R0.reuse, 0x8, PT ;  /* 0x000000080000780c */ /* 0x040fe20003f04270 */
[----:B---3--:R-:W-:Y:S03]  /*8660*/  FMUL.FTZ R4, R21, c[0x0][0x320] ;  /* 0x0000c80015047a20 */ /* 0x008fe60000410000 */
[----:B------:R-:W-:Y:S01]  /*8670*/  FSEL R17, R191, -INF , P0 ;  /* 0xff800000bf117808 */ /* 0x000fe20000000000 */
[----:B------:R3:W5:Y:S01]  /*8680*/  MUFU.TANH R13, R4 ;  /* 0x00000004000d7308 */ /* 0x0007620000002400 */
[----:B------:R-:W-:Y:S04]  /*8690*/  ISETP.GT.AND P0, PT, R0, 0x9, PT ;  /* 0x000000090000780c */ /* 0x000fe80003f04270 */
[----:B------:R-:W-:Y:S02]  /*86a0*/  FSEL R16, R190, -INF , P0 ;  /* 0xff800000be107808 */ /* 0x000fe40000000000 */
[C---:B------:R-:W-:Y:S04]  /*86b0*/  ISETP.GT.AND P0, PT, R2.reuse, 0x10, PT ;  /* 0x000000100200780c */ /* 0x040fe80003f04270 */
[----:B------:R-:W-:Y:S02]  /*86c0*/  FSEL R176, R189, -INF , P0 ;  /* 0xff800000bdb07808 */ /* 0x000fe40000000000 */
[----:B------:R-:W-:Y:S04]  /*86d0*/  ISETP.GT.AND P0, PT, R2, 0x11, PT ;  /* 0x000000110200780c */ /* 0x000fe80003f04270 */
[----:B------:R-:W-:Y:S02]  /*86e0*/  FSEL R177, R188, -INF , P0 ;  /* 0xff800000bcb17808 */ /* 0x000fe40000000000 */
[----:B------:R-:W-:Y:S04]  /*86f0*/  ISETP.GT.AND P0, PT, R0, 0x10, PT ;  /* 0x000000100000780c */ /* 0x000fe80003f04270 */
[----:B------:R-:W-:Y:S01]  /*8700*/  FSEL R178, R187, -INF , P0 ;  /* 0xff800000bbb27808 */ /* 0x000fe20000000000 */
[----:B---3--:R-:W-:Y:S01]  /*8710*/  FMUL.FTZ R4, R22, c[0x0][0x320] ;  /* 0x0000c80016047a20 */ /* 0x008fe20000410000 */
[----:B------:R-:W-:Y:S03]  /*8720*/  ISETP.GT.AND P0, PT, R0, 0x11, PT ;  /* 0x000000110000780c */ /* 0x000fe60003f04270 */
[----:B------:R3:W3:Y:S01]  /*8730*/  MUFU.TANH R12, R4 ;  /* 0x00000004000c7308 */ /* 0x0006e20000002400 */
[----:B------:R-:W-:Y:S02]  /*8740*/  FSEL R179, R186, -INF , P0 ;  /* 0xff800000bab37808 */ /* 0x000fe40000000000 */
[----:B------:R-:W-:Y:S04]  /*8750*/  ISETP.GT.AND P0, PT, R2, 0x18, PT ;  /* 0x000000180200780c */ /* 0x000fe80003f04270 */
[----:B------:R-:W-:Y:S02]  /*8760*/  FSEL R184, R184, -INF , P0 ;  /* 0xff800000b8b87808 */ /* 0x000fe40000000000 */
[----:B------:R-:W-:Y:S04]  /*8770*/  ISETP.GT.AND P0, PT, R2, 0x19, PT ;  /* 0x000000190200780c */ /* 0x000fe80003f04270 */
[----:B------:R-:W-:Y:S02]  /*8780*/  FSEL R185, R185, -INF , P0 ;  /* 0xff800000b9b97808 */ /* 0x000fe40000000000 */
[C---:B------:R-:W-:Y:S04]  /*8790*/  ISETP.GT.AND P0, PT, R0.reuse, 0x18, PT ;  /* 0x000000180000780c */ /* 0x040fe80003f04270 */
[----:B-1----:R-:W-:Y:S02]  /*87a0*/  FSEL R186, R173, -INF , P0 ;  /* 0xff800000adba7808 */ /* 0x002fe40000000000 */
[----:B------:R-:W-:Y:S01]  /*87b0*/  ISETP.GT.AND P0, PT, R0, 0x19, PT ;  /* 0x000000190000780c */ /* 0x000fe20003f04270 */
[----:B---3--:R-:W-:Y:S03]  /*87c0*/  FMUL.FTZ R4, R23, c[0x0][0x320] ;  /* 0x0000c80017047a20 */ /* 0x008fe60000410000 */
[----:B------:R-:W-:Y:S01]  /*87d0*/  FSEL R187, R139, -INF , P0 ;  /* 0xff8000008bbb7808 */ /* 0x000fe20000000000 */
[----:B------:R1:W-:Y:S01]  /*87e0*/  MUFU.TANH R23, R5 ;  /* 0x0000000500177308 */ /* 0x0003e20000002400 */
[C---:B------:R-:W-:Y:S04]  /*87f0*/  ISETP.GT.AND P0, PT, R2.reuse, 0x20, PT ;  /* 0x000000200200780c */ /* 0x040fe80003f04270 */
[----:B----4-:R-:W-:Y:S02]  /*8800*/  FSEL R190, R135, -INF , P0 ;  /* 0xff80000087be7808 */ /* 0x010fe40000000000 */
[----:B------:R-:W-:Y:S03]  /*8810*/  ISETP.GT.AND P0, PT, R2, 0x21, PT ;  /* 0x000000210200780c */ /* 0x000fe60003f04270 */
[----:B------:R3:W4:Y:S01]  /*8820*/  MUFU.TANH R6, R4 ;  /* 0x0000000400067308 */ /* 0x0007220000002400 */
[----:B-----5:R-:W-:Y:S02]  /*8830*/  FSEL R191, R13, -INF , P0 ;  /* 0xff8000000dbf7808 */ /* 0x020fe40000000000 */
[----:B------:R-:W-:Y:S04]  /*8840*/  ISETP.GT.AND P0, PT, R0, 0x20, PT ;  /* 0x000000200000780c */ /* 0x000fe80003f04270 */
[----:B------:R-:W-:Y:S02]  /*8850*/  FSEL R223, R12, -INF , P0 ;  /* 0xff8000000cdf7808 */ /* 0x000fe40000000000 */
[----:B------:R-:W-:Y:S01]  /*8860*/  ISETP.GT.AND P0, PT, R0, 0x21, PT ;  /* 0x000000210000780c */ /* 0x000fe20003f04270 */
[----:B-1----:R-:W-:Y:S04]  /*8870*/  FMUL.FTZ R5, R32, c[0x0][0x320] ;  /* 0x0000c80020057a20 */ /* 0x002fe80000410000 */
[----:B------:R1:W-:Y:S01]  /*8880*/  MUFU.TANH R13, R5 ;  /* 0x00000005000d7308 */ /* 0x0003e20000002400 */
[----:B---3--:R-:W-:Y:S01]  /*8890*/  FMUL.FTZ R4, R24, c[0x0][0x320] ;  /* 0x0000c80018047a20 */ /* 0x008fe20000410000 */
[----:B----4-:R-:W-:Y:S01]  /*88a0*/  FSEL R222, R6, -INF , P0 ;  /* 0xff80000006de7808 */ /* 0x010fe20000000000 */
[----:B------:R-:W-:Y:S01]  /*88b0*/  FMUL.FTZ R6, R30, c[0x0][0x320] ;  /* 0x0000c8001e067a20 */ /* 0x000fe20000410000 */
[----:B------:R-:W-:Y:S06]  /*88c0*/  ISETP.GT.AND P0, PT, R2, 0x28, PT ;  /* 0x000000280200780c */ /* 0x000fec0003f04270 */
[----:B------:R3:W4:Y:S01]  /*88d0*/  MUFU.TANH R22, R4 ;  /* 0x0000000400167308 */ /* 0x0007220000002400 */
[----:B-1----:R-:W-:Y:S09]  /*88e0*/  FMUL.FTZ R5, R33, c[0x0][0x320] ;  /* 0x0000c80021057a20 */ /* 0x002ff20000410000 */
[----:B------:R1:W-:Y:S01]  /*88f0*/  MUFU.TANH R12, R5 ;  /* 0x00000005000c7308 */ /* 0x0003e20000002400 */
[----:B---3--:R-:W-:Y:S01]  /*8900*/  FMUL.FTZ R4, R25, c[0x0][0x320] ;  /* 0x0000c80019047a20 */ /* 0x008fe20000410000 */
[----:B----4-:R-:W-:Y:S02]  /*8910*/  FSEL R225, R22, -INF , P0 ;  /* 0xff80000016e17808 */ /* 0x010fe40000000000 */
[----:B------:R-:W-:Y:S06]  /*8920*/  ISETP.GT.AND P0, PT, R2, 0x29, PT ;  /* 0x000000290200780c */ /* 0x000fec0003f04270 */
[----:B------:R3:W4:Y:S10]  /*8930*/  MUFU.TANH R24, R4 ;  /* 0x0000000400187308 */ /* 0x0007340000002400 */
[----:B------:R5:W-:Y:S01]  /*8940*/  MUFU.TANH R22, R6 ;  /* 0x0000000600167308 */ /* 0x000be20000002400 */
[----:B-1----:R-:W-:Y:S04]  /*8950*/  FMNMX.FTZ R5, R138, R134, !PT ;  /* 0x000000868a057209 */ /* 0x002fe80007810000 */
[----:B------:R-:W-:Y:S04]  /*8960*/  FMNMX.FTZ R5, R20, R5, !PT ;  /* 0x0000000514057209 */ /* 0x000fe80007810000 */
[----:B------:R-:W-:Y:S01]  /*8970*/  FMNMX.FTZ R5, R17, R5, !PT ;  /* 0x0000000511057209 */ /* 0x000fe20007810000 */
[----:B---3--:R-:W-:Y:S01]  /*8980*/  FMUL.FTZ R4, R26, c[0x0][0x320] ;  /* 0x0000c8001a047a20 */ /* 0x008fe20000410000 */
[----:B----4-:R-:W-:Y:S02]  /*8990*/  FSEL R226, R24, -INF , P0 ;  /* 0xff80000018e27808 */ /* 0x010fe40000000000 */
[----:B------:R-:W-:Y:S01]  /*89a0*/  ISETP.GT.AND P0, PT, R2, 0x30, PT ;  /* 0x000000300200780c */ /* 0x000fe20003f04270 */
[----:B------:R1:W-:Y:S01]  /*89b0*/  MUFU.TANH R26, R4 ;  /* 0x00000004001a7308 */ /* 0x0003e20000002400 */
[----:B------:R-:W-:Y:S04]  /*89c0*/  FMNMX.FTZ R5, R16, R5, !PT ;  /* 0x0000000510057209 */ /* 0x000fe80007810000 */
[----:B------:R-:W-:Y:S01]  /*89d0*/  FMNMX.FTZ R5, R178, R5, !PT ;  /* 0x00000005b2057209 */ /* 0x000fe20007810000 */
[----:B-----5:R-:W-:Y:S03]  /*89e0*/  FMUL.FTZ R6, R31, c[0x0][0x320] ;  /* 0x0000c8001f067a20 */ /* 0x020fe60000410000 */
[----:B------:R-:W-:Y:S04]  /*89f0*/  FMNMX.FTZ R5, R179, R5, !PT ;  /* 0x00000005b3057209 */ /* 0x000fe80007810000 */
[----:B------:R-:W-:Y:S04]  /*8a00*/  FMNMX.FTZ R5, R186, R5, !PT ;  /* 0x00000005ba057209 */ /* 0x000fe80007810000 */
[----:B------:R-:W-:Y:S01]  /*8a10*/  FMNMX.FTZ R5, R187, R5, !PT ;  /* 0x00000005bb057209 */ /* 0x000fe20007810000 */
[----:B-1----:R-:W-:Y:S04]  /*8a20*/  FMUL.FTZ R4, R27, c[0x0][0x320] ;  /* 0x0000c8001b047a20 */ /* 0x002fe80000410000 */
[----:B------:R1:W-:Y:S02]  /*8a30*/  MUFU.TANH R25, R4 ;  /* 0x0000000400197308 */ /* 0x0003e40000002400 */
[----:B-1----:R-:W-:Y:S08]  /*8a40*/  FMUL.FTZ R4, R28, c[0x0][0x320] ;  /* 0x0000c8001c047a20 */ /* 0x002ff00000410000 */
[----:B------:R-:W1:Y:S02]  /*8a50*/  MUFU.TANH R21, R4 ;  /* 0x0000000400157308 */ /* 0x000e640000002400 */
[----:B-1----:R-:W-:Y:S08]  /*8a60*/  FSEL R232, R21, -INF , P0 ;  /* 0xff80000015e87808 */ /* 0x002ff00000000000 */
[----:B------:R1:W3:Y:S01]  /*8a70*/  MUFU.TANH R21, R6 ;  /* 0x0000000600157308 */ /* 0x0002e20000002400 */
[----:B------:R-:W-:Y:S02]  /*8a80*/  FMNMX.FTZ R4, R132, R3, !PT ;  /* 0x0000000384047209 */ /* 0x000fe40007810000 */
[C---:B------:R-:W-:Y:S02]  /*8a90*/  ISETP.GT.AND P0, PT, R2.reuse, 0x31, PT ;  /* 0x000000310200780c */ /* 0x040fe40003f04270 */
[----:B------:R-:W-:Y:S02]  /*8aa0*/  FMNMX.FTZ R4, R19, R4, !PT ;  /* 0x0000000413047209 */ /* 0x000fe40007810000 */
[----:B------:R-:W-:Y:S02]  /*8ab0*/  FSEL R230, R23, -INF , P0 ;  /* 0xff80000017e67808 */ /* 0x000fe40000000000 */
[----:B------:R-:W-:Y:S02]  /*8ac0*/  ISETP.GT.AND P0, PT, R2, 0x38, PT ;  /* 0x000000380200780c */ /* 0x000fe40003f04270 */
[----:B------:R-:W-:Y:S02]  /*8ad0*/  FMNMX.FTZ R4, R15, R4, !PT ;  /* 0x000000040f047209 */ /* 0x000fe40007810000 */
[----:B------:R-:W-:Y:S02]  /*8ae0*/  FSEL R229, R13, -INF , P0 ;  /* 0xff8000000de57808 */ /* 0x000fe40000000000 */
[----:B------:R-:W-:Y:S02]  /*8af0*/  FMNMX.FTZ R4, R18, R4, !PT ;  /* 0x0000000412047209 */ /* 0x000fe40007810000 */
[----:B------:R-:W-:Y:S02]  /*8b00*/  ISETP.GT.AND P0, PT, R2, 0x39, PT ;  /* 0x000000390200780c */ /* 0x000fe40003f04270 */
[----:B------:R-:W-:Y:S02]  /*8b10*/  FMNMX.FTZ R4, R176, R4, !PT ;  /* 0x00000004b0047209 */ /* 0x000fe40007810000 */
[----:B------:R-:W-:Y:S02]  /*8b20*/  FSEL R228, R12, -INF , P0 ;  /* 0xff8000000ce47808 */ /* 0x000fe40000000000 */
[----:B------:R-:W-:Y:S01]  /*8b30*/  FMNMX.FTZ R4, R177, R4, !PT ;  /* 0x00000004b1047209 */ /* 0x000fe20007810000 */
[----:B-1----:R-:W-:Y:S01]  /*8b40*/  FMUL.FTZ R6, R34, c[0x0][0x320] ;  /* 0x0000c80022067a20 */ /* 0x002fe20000410000 */
[----:B------:R-:W-:Y:S02]  /*8b50*/  ISETP.GT.AND P0, PT, R0, 0x28, PT ;  /* 0x000000280000780c */ /* 0x000fe40003f04270 */
[----:B------:R-:W-:Y:S01]  /*8b60*/  FMNMX.FTZ R4, R184, R4, !PT ;  /* 0x00000004b8047209 */ /* 0x000fe20007810000 */
[----:B------:R1:W4:Y:S01]  /*8b70*/  MUFU.TANH R13, R6 ;  /* 0x00000006000d7308 */ /* 0x0003220000002400 */
        /* <DEDUP_REMOVED lines=11> */
[----:B------:R-:W-:Y:S01]  /*8c30*/  FMNMX.FTZ R2, R232, R4, !PT ;  /* 0x00000004e8027209 */ /* 0x000fe20007810000 */
[----:B-1----:R-:W-:Y:S01]  /*8c40*/  FMUL.FTZ R6, R35, c[0x0][0x320] ;  /* 0x0000c80023067a20 */ /* 0x002fe20000410000 */
[----:B---3--:R-:W-:Y:S02]  /*8c50*/  FSEL R242, R21, -INF , P0 ;  /* 0xff80000015f27808 */ /* 0x008fe40000000000 */
[----:B------:R-:W-:Y:S01]  /*8c60*/  FMNMX.FTZ R2, R230, R2, !PT ;  /* 0x00000002e6027209 */ /* 0x000fe20007810000 */
[----:B------:R1:W3:Y:S01]  /*8c70*/  MUFU.TANH R12, R6 ;  /* 0x00000006000c7308 */ /* 0x0002e20000002400 */
[----:B------:R-:W-:Y:S02]  /*8c80*/  ISETP.GT.AND P0, PT, R0, 0x38, PT ;  /* 0x000000380000780c */ /* 0x000fe40003f04270 */
[----:B------:R-:W-:Y:S02]  /*8c90*/  FMNMX.FTZ R2, R229, R2, !PT ;  /* 0x00000002e5027209 */ /* 0x000fe40007810000 */
[----:B----4-:R-:W-:Y:S02]  /*8ca0*/  FSEL R246, R13, -INF , P0 ;  /* 0xff8000000df67808 */ /* 0x010fe40000000000 */
[----:B------:R-:W-:Y:S02]  /*8cb0*/  FMNMX.FTZ R4, R228, R2, !PT ;  /* 0x00000002e4047209 */ /* 0x000fe40007810000 */
[----:B------:R-:W-:Y:S02]  /*8cc0*/  FMNMX.FTZ R2, R223, R5, !PT ;  /* 0x00000005df027209 */ /* 0x000fe40007810000 */
[----:B------:R-:W-:Y:S02]  /*8cd0*/  ISETP.GT.AND P0, PT, R0, 0x39, PT ;  /* 0x000000390000780c */ /* 0x000fe40003f04270 */
[----:B------:R-:W-:Y:S04]  /*8ce0*/  FMNMX.FTZ R2, R222, R2, !PT ;  /* 0x00000002de027209 */ /* 0x000fe80007810000 */
[----:B------:R-:W-:Y:S04]  /*8cf0*/  FMNMX.FTZ R2, R189, R2, !PT ;  /* 0x00000002bd027209 */ /* 0x000fe80007810000 */
[----:B------:R-:W-:Y:S01]  /*8d00*/  FMNMX.FTZ R2, R221, R2, !PT ;  /* 0x00000002dd027209 */ /* 0x000fe20007810000 */
[----:B-1----:R-:W1:Y:S03]  /*8d10*/  SHFL.BFLY PT, R6, R4, 0x2, 0x1f ;  /* 0x0c401f0004067f89 */ /* 0x002e6600000e0000 */
[----:B------:R-:W-:Y:S02]  /*8d20*/  FMNMX.FTZ R2, R239, R2, !PT ;  /* 0x00000002ef027209 */ /* 0x000fe40007810000 */
[----:B---3--:R-:W-:Y:S02]  /*8d30*/  FSEL R135, R12, -INF , P0 ;  /* 0xff8000000c877808 */ /* 0x008fe40000000000 */
[----:B------:R-:W-:Y:S02]  /*8d40*/  FMNMX.FTZ R0, R242, R2, !PT ;  /* 0x00000002f2007209 */ /* 0x000fe40007810000 */
[----:B------:R-:W-:Y:S02]  /*8d50*/  @P6 IADD3 R2, P0, R9, R248, RZ ;  /* 0x000000f809026210 */ /* 0x000fe40007f1e0ff */
[----:B------:R-:W-:Y:S04]  /*8d60*/  FMNMX.FTZ R0, R246, R0, !PT ;  /* 0x00000000f6007209 */ /* 0x000fe80007810000 */
[----:B------:R-:W-:Y:S02]  /*8d70*/  FMNMX.FTZ R0, R135, R0, !PT ;  /* 0x0000000087007209 */ /* 0x000fe40007810000 */
[----:B-1----:R-:W-:Y:S02]  /*8d80*/  FMNMX.FTZ R6, R4, R6, !PT ;  /* 0x0000000604067209 */ /* 0x002fe40007810000 */
[----:B------:R-:W-:Y:S02]  /*8d90*/  @P6 IADD3.X R4, R8, R252, RZ, P0, !PT ;  /* 0x000000fc08046210 */ /* 0x000fe400007fe4ff */
[C---:B------:R-:W-:Y:S01]  /*8da0*/  @P6 LEA R12, P0, R2.reuse, c[0x0][0x1c8], 0x1 ;  /* 0x00007200020c6a11 */ /* 0x040fe200078008ff */
[----:B------:R-:W1:Y:S03]  /*8db0*/  SHFL.BFLY PT, R22, R6, 0x1, 0x1f ;  /* 0x0c201f0006167f89 */ /* 0x000e6600000e0000 */
[----:B------:R-:W-:Y:S02]  /*8dc0*/  @P6 LEA.HI.X R13, R2, c[0x0][0x1cc], R4, 0x1, P0 ;  /* 0x00007300020d6a11 */ /* 0x000fe400000f0c04 */
[C---:B------:R-:W-:Y:S03]  /*8dd0*/  @P6 IADD3 R4, P0, R9.reuse, R10, RZ ;  /* 0x0000000a09046210 */ /* 0x040fe60007f1e0ff */
[----:B------:R-:W3:Y:S01]  /*8de0*/  SHFL.BFLY PT, R2, R0, 0x2, 0x1f ;  /* 0x0c401f0000027f89 */ /* 0x000ee200000e0000 */
[----:B------:R-:W-:Y:S02]  /*8df0*/  @P6 IADD3.X R5, R8, R11, RZ, P0, !PT ;  /* 0x0000000b08056210 */ /* 0x000fe400007fe4ff */
[C---:B------:R-:W-:Y:S04]  /*8e00*/  @P6 LEA R10, P0, R4.reuse, c[0x0][0x1c8], 0x1 ;  /* 0x00007200040a6a11 */ /* 0x040fe800078008ff */
[----:B------:R-:W-:Y:S01]  /*8e10*/  @P6 LEA.HI.X R11, R4, c[0x0][0x1cc], R5, 0x1, P0 ;  /* 0x00007300040b6a11 */ /* 0x000fe200000f0c05 */
[----:B------:R4:W-:Y:S01]  /*8e20*/  @P6 LDGSTS.E.BYPASS.LTC128B.128 [R219+0x9100], [R12.64], !P5 ;  /* 0x091000000cdb6fae */ /* 0x0009e2000e901d46 */
[C---:B------:R-:W-:Y:S04]  /*8e30*/  @P6 IADD3 R4, P0, R9.reuse, R172, RZ ;  /* 0x000000ac09046210 */ /* 0x040fe80007f1e0ff */
[----:B------:R-:W-:Y:S02]  /*8e40*/  @P6 IADD3.X R21, R8, R133, RZ, P0, !PT ;  /* 0x0000008508156210 */ /* 0x000fe400007fe4ff */
[----:B------:R-:W-:Y:S01]  /*8e50*/  @P6 IADD3 R5, P0, R9, R14, RZ ;  /* 0x0000000e09056210 */ /* 0x000fe20007f1e0ff */
[----:B------:R5:W-:Y:S01]  /*8e60*/  @P6 LDGSTS.E.BYPASS.LTC128B.128 [R219+0xb100], [R10.64], !P4 ;  /* 0x0b1000000adb6fae */ /* 0x000be2000e101d46 */
[----:B-1----:R-:W-:Y:S02]  /*8e70*/  FMNMX.FTZ R133, R6, R22, !PT ;  /* 0x0000001606857209 */ /* 0x002fe40007810000 */
[----:B------:R-:W-:Y:S02]  /*8e80*/  @P6 IADD3.X R7, R8, R7, RZ, P0, !PT ;  /* 0x0000000708076210 */ /* 0x000fe400007fe4ff */
[----:B------:R-:W-:Y:S01]  /*8e90*/  @P6 LEA R8, P0, R4, c[0x0][0x1c8], 0x1 ;  /* 0x0000720004086a11 */ /* 0x000fe200078008ff */
[----:B------:R-:W-:Y:S01]  /*8ea0*/  FMUL.FTZ R6, R133, c[0x0][0x2d0] ;  /* 0x0000b40085067a20 */ /* 0x000fe20000410000 */
[----:B---3--:R-:W-:Y:S02]  /*8eb0*/  FMNMX.FTZ R0, R0, R2, !PT ;  /* 0x0000000200007209 */ /* 0x008fe40007810000 */
[----:B------:R-:W-:Y:S02]  /*8ec0*/  @P6 LEA.HI.X R9, R4, c[0x0][0x1cc], R21, 0x1, P0 ;  /* 0x0000730004096a11 */ /* 0x000fe400000f0c15 */
[C---:B------:R-:W-:Y:S01]  /*8ed0*/  @P6 LEA R4, P0, R5.reuse, c[0x0][0x1c8], 0x1 ;  /* 0x0000720005046a11 */ /* 0x040fe200078008ff */
[----:B------:R-:W1:Y:S03]  /*8ee0*/  SHFL.BFLY PT, R2, R0, 0x1, 0x1f ;  /* 0x0c201f0000027f89 */ /* 0x000e6600000e0000 */
[----:B------:R-:W-:Y:S02]  /*8ef0*/  @P6 LEA.HI.X R5, R5, c[0x0][0x1cc], R7, 0x1, P0 ;  /* 0x0000730005056a11 */ /* 0x000fe400000f0c07 */
[C---:B------:R-:W-:Y:S03]  /*8f00*/  FSETP.NEU.FTZ.AND P0, PT, R133.reuse, -INF , PT ;  /* 0xff8000008500780b */ /* 0x040fe60003f1d000 */
[----:B------:R3:W-:Y:S01]  /*8f10*/  @P6 LDGSTS.E.BYPASS.LTC128B.128 [R219+0xd100], [R8.64], !P3 ;  /* 0x0d10000008db6fae */ /* 0x0007e2000d901d46 */
[----:B------:R-:W-:Y:S05]  /*8f20*/  FSEL R172, R6, RZ, P0 ;  /* 0x000000ff06ac7208 */ /* 0x000fea0000000000 */
[--C-:B------:R-:W-:Y:S02]  /*8f30*/  FFMA.FTZ R6, R132, c[0x0][0x2d0], -R172.reuse ;  /* 0x0000b40084067a23 */ /* 0x100fe400000108ac */
[----:B------:R2:W-:Y:S02]  /*8f40*/  @P6 LDGSTS.E.BYPASS.LTC128B.128 [R219+0xf100], [R4.64], !P2 ;  /* 0x0f10000004db6fae */ /* 0x0005e4000d101d46 */
[----:B------:R3:W-:Y:S01]  /*8f50*/  MUFU.EX2 R188, R6 ;  /* 0x0000000600bc7308 */ /* 0x0007e20000000800 */
[----:B-1----:R-:W-:Y:S01]  /*8f60*/  FMNMX.FTZ R132, R0, R2, !PT ;  /* 0x0000000200847209 */ /* 0x002fe20007810000 */
[--C-:B------:R-:W-:Y:S01]  /*8f70*/  FFMA.FTZ R2, R18, c[0x0][0x2d0], -R172.reuse ;  /* 0x0000b40012027a23 */ /* 0x100fe200000108ac */
[----:B------:R-:W-:Y:S03]  /*8f80*/  FSEL R0, R133, RZ, P0 ;  /* 0x000000ff85007208 */ /* 0x000fe60000000000 */
[----:B------:R-:W-:Y:S01]  /*8f90*/  LDSM.16.MT88.4 R28, [R197] ;  /* 0x00000000c51c783b */ /* 0x000fe20000004200 */
[----:B------:R-:W-:Y:S03]  /*8fa0*/  FSETP.NEU.FTZ.AND P0, PT, R132, -INF , PT ;  /* 0xff8000008400780b */ /* 0x000fe60003f1d000 */
[----:B------:R-:W-:Y:S01]  /*8fb0*/  MUFU.EX2 R243, R2 ;  /* 0x0000000200f37308 */ /* 0x000fe20000000800 */
[----:B------:R-:W-:Y:S04]  /*8fc0*/  FADD.FTZ R0, -R0, R3 ;  /* 0x0000000300007221 */ /* 0x000fe80000010100 */
[----:B------:R-:W-:Y:S01]  /*8fd0*/  FMUL.FTZ R0, R0, c[0x0][0x2d0] ;  /* 0x0000b40000007a20 */ /* 0x000fe20000410000 */
[----:B------:R-:W0:Y:S04]  /*8fe0*/  LDGDEPBAR ;  /* 0x00000000000079af */ /* 0x000e280000000000 */
[----:B------:R-:W2:Y:S01]  /*8ff0*/  MUFU.EX2 R3, R0 ;  /* 0x0000000000037308 */ /* 0x000ea20000000800 */
[--C-:B---3--:R-:W-:Y:S09]  /*9000*/  FFMA.FTZ R6, R19, c[0x0][0x2d0], -R172.reuse ;  /* 0x0000b40013067a23 */ /* 0x108ff200000108ac */
[----:B------:R1:W3:Y:S01]  /*9010*/  MUFU.EX2 R244, R6 ;  /* 0x0000000600f47308 */ /* 0x0002e20000000800 */
[C---:B--2---:R-:W-:Y:S02]  /*9020*/  FMUL.FTZ R4, R3.reuse, R140 ;  /* 0x0000008c03047220 */ /* 0x044fe40000410000 */
[C---:B------:R-:W-:Y:S02]  /*9030*/  FMUL.FTZ R5, R3.reuse, R141 ;  /* 0x0000008d03057220 */ /* 0x040fe40000410000 */
[C---:B------:R-:W-:Y:S02]  /*9040*/  FMUL.FTZ R8, R3.reuse, R144 ;  /* 0x0000009003087220 */ /* 0x040fe40000410000 */
[C---:B------:R-:W-:Y:S02]  /*9050*/  FMUL.FTZ R9, R3.reuse, R145 ;  /* 0x0000009103097220 */ /* 0x040fe40000410000 */
[----:B------:R-:W-:Y:S02]  /*9060*/  FMUL.FTZ R24, R3, R160 ;  /* 0x000000a003187220 */ /* 0x000fe40000410000 */
[----:B-1----:R-:W-:Y:S01]  /*9070*/  FFMA.FTZ R6, R15, c[0x0][0x2d0], -R172 ;  /* 0x0000b4000f067a23 */ /* 0x002fe200000108ac */
[----:B---3--:R-:W-:Y:S01]  /*9080*/  F2FP.PACK_AB R136, R244, R188 ;  /* 0x000000bcf488723e */ /* 0x008fe200000000ff */
[----:B----4-:R-:W1:Y:S01]  /*9090*/  LDSM.16.MT88.4 R12, [R193] ;  /* 0x00000000c10c783b */ /* 0x010e620000004200 */
[C---:B------:R-:W-:Y:S01]  /*90a0*/  FMUL.FTZ R25, R3.reuse, R161 ;  /* 0x000000a103197220 */ /* 0x040fe20000410000 */
[----:B------:R2:W3:Y:S01]  /*90b0*/  MUFU.EX2 R245, R6 ;  /* 0x0000000600f57308 */ /* 0x0004e20000000800 */
[C---:B------:R-:W-:Y:S02]  /*90c0*/  FMUL.FTZ R32, R3.reuse, R168 ;  /* 0x000000a803207220 */ /* 0x040fe40000410000 */
[C---:B------:R-:W-:Y:S02]  /*90d0*/  FMUL.FTZ R33, R3.reuse, R169 ;  /* 0x000000a903217220 */ /* 0x040fe40000410000 */
[C---:B------:R-:W-:Y:S01]  /*90e0*/  FMUL.FTZ R36, R3.reuse, R36 ;  /* 0x0000002403247220 */ /* 0x040fe20000410000 */
[----:B------:R-:W4:Y:S01]  /*90f0*/  LDL.LU R160, [R1+0xc] ;  /* 0x00000c0001a07983 */ /* 0x000f220000300800 */
        /* <DEDUP_REMOVED lines=9> */
[----:B--2---:R-:W-:Y:S02]  /*9190*/  FMUL.FTZ R6, R132, c[0x0][0x2d0] ;  /* 0x0000b40084067a20 */ /* 0x004fe40000410000 */
[C---:B------:R-:W-:Y:S02]  /*91a0*/  FMUL.FTZ R56, R3.reuse, R56 ;  /* 0x0000003803387220 */ /* 0x040fe40000410000 */
[C---:B------:R-:W-:Y:S01]  /*91b0*/  FMUL.FTZ R57, R3.reuse, R57 ;  /* 0x0000003903397220 */ /* 0x040fe20000410000 */
[----:B------:R-:W-:Y:S01]  /*91c0*/  FSEL R173, R6, RZ, P0 ;  /* 0x000000ff06ad7208 */ /* 0x000fe20000000000 */
[C---:B------:R-:W-:Y:S02]  /*91d0*/  FMUL.FTZ R60, R3.reuse, R60 ;  /* 0x0000003c033c7220 */ /* 0x040fe40000410000 */
[----:B------:R-:W-:Y:S02]  /*91e0*/  FMUL.FTZ R61, R3, R61 ;  /* 0x0000003d033d7220 */ /* 0x000fe40000410000 */
[--C-:B------:R-:W-:Y:S01]  /*91f0*/  FFMA.FTZ R2, R138, c[0x0][0x2d0], -R173.reuse ;  /* 0x0000b4008a027a23 */ /* 0x100fe200000108ad */
[----:B---3--:R-:W-:Y:S01]  /*9200*/  F2FP.PACK_AB R138, R243, R245 ;  /* 0x000000f5f38a723e */ /* 0x008fe200000000ff */
        /* <DEDUP_REMOVED lines=14> */
[--C-:B--2---:R-:W-:Y:S02]  /*92f0*/  FFMA.FTZ R2, R20, c[0x0][0x2d0], -R173.reuse ;  /* 0x0000b40014027a23 */ /* 0x104fe400000108ad */
[----:B------:R-:W2:Y:S01]  /*9300*/  LDSM.16.MT88.4 R20, [R194] ;  /* 0x00000000c214783b */ /* 0x000ea20000004200 */
[C---:B------:R-:W-:Y:S01]  /*9310*/  FMUL.FTZ R89, R3.reuse, R89 ;  /* 0x0000005903597220 */ /* 0x040fe20000410000 */
[----:B------:R-:W3:Y:S01]  /*9320*/  MUFU.EX2 R241, R2 ;  /* 0x0000000200f17308 */ /* 0x000ee20000000800 */
        /* <DEDUP_REMOVED lines=12> */
[----:B---3--:R-:W-:Y:S01]  /*93f0*/  F2FP.PACK_AB R137, R241, R238 ;  /* 0x000000eef189723e */ /* 0x008fe200000000ff */
        /* <DEDUP_REMOVED lines=11> */
[--C-:B---3--:R-:W-:Y:S02]  /*94b0*/  FFMA.FTZ R2, R16, c[0x0][0x2d0], -R173.reuse ;  /* 0x0000b40010027a23 */ /* 0x108fe400000108ad */
[----:B------:R-:W-:Y:S02]  /*94c0*/  FMUL.FTZ R16, R3, R152 ;  /* 0x0000009803107220 */ /* 0x000fe40000410000 */
[----:B------:R3:W1:Y:S02]  /*94d0*/  MUFU.EX2 R247, R2 ;  /* 0x0000000200f77308 */ /* 0x0006640000000800 */
[----:B---3--:R-:W-:Y:S02]  /*94e0*/  FSEL R2, R132, RZ, P0 ;  /* 0x000000ff84027208 */ /* 0x008fe40000000000 */
[----:B-1----:R-:W-:Y:S03]  /*94f0*/  F2FP.PACK_AB R139, R247, R240 ;  /* 0x000000f0f78b723e */ /* 0x002fe600000000ff */
[----:B------:R-:W-:Y:S02]  /*9500*/  FADD.FTZ R0, -R2, R134 ;  /* 0x0000008602007221 */ /* 0x000fe40000010100 */
[--C-:B------:R-:W-:Y:S02]  /*9510*/  FFMA.FTZ R2, R176, c[0x0][0x2d0], -R172.reuse ;  /* 0x0000b400b0027a23 */ /* 0x100fe400000108ac */
[----:B------:R-:W-:Y:S02]  /*9520*/  FMUL.FTZ R0, R0, c[0x0][0x2d0] ;  /* 0x0000b40000007a20 */ /* 0x000fe40000410000 */
[----:B------:R1:W-:Y:S01]  /*9530*/  MUFU.EX2 R237, R2 ;  /* 0x0000000200ed7308 */ /* 0x0003e20000000800 */
[--C-:B------:R-:W-:Y:S09]  /*9540*/  FFMA.FTZ R134, R230, c[0x0][0x2d0], -R172.reuse ;  /* 0x0000b400e6867a23 */ /* 0x100ff200000108ac */
[----:B------:R-:W3:Y:S01]  /*9550*/  MUFU.EX2 R0, R0 ;  /* 0x0000000000007308 */ /* 0x000ee20000000800 */
[--C-:B-1----:R-:W-:Y:S09]  /*9560*/  FFMA.FTZ R2, R177, c[0x0][0x2d0], -R172.reuse ;  /* 0x0000b400b1027a23 */ /* 0x102ff200000108ac */
[----:B------:R-:W-:Y:S01]  /*9570*/  MUFU.EX2 R177, R134 ;  /* 0x0000008600b17308 */ /* 0x000fe20000000800 */
[C---:B---3--:R-:W-:Y:S02]  /*9580*/  FMUL.FTZ R6, R0.reuse, R142 ;  /* 0x0000008e00067220 */ /* 0x048fe40000410000 */
[C---:B------:R-:W-:Y:S07]  /*9590*/  FMUL.FTZ R7, R0.reuse, R143 ;  /* 0x0000008f00077220 */ /* 0x040fee0000410000 */
[----:B------:R-:W1:Y:S01]  /*95a0*/  MUFU.EX2 R236, R2 ;  /* 0x0000000200ec7308 */ /* 0x000e620000000800 */
[----:B------:R-:W3:Y:S01]  /*95b0*/  LDSM.16.MT88.4 R140, [R196] ;  /* 0x00000000c48c783b */ /* 0x000ee20000004200 */
[C---:B-----5:R-:W-:Y:S02]  /*95c0*/  FMUL.FTZ R10, R0.reuse, R146 ;  /* 0x00000092000a7220 */ /* 0x060fe40000410000 */
[C---:B------:R-:W-:Y:S01]  /*95d0*/  FMUL.FTZ R11, R0.reuse, R147 ;  /* 0x00000093000b7220 */ /* 0x040fe20000410000 */
[C---:B------:R-:W-:Y:S04]  /*95e0*/  HMMA.16816.F32 R4, R136.reuse, R12, R4 ;  /* 0x0000000c8804723c */ /* 0x040fe80000001804 */
[----:B------:R-:W5:Y:S01]  /*95f0*/  LDSM.16.MT88.4 R144, [R193+0x2000] ;  /* 0x00200000c190783b */ /* 0x000f620000004200 */
[C---:B------:R-:W-:Y:S02]  /*9600*/  FMUL.FTZ R18, R0.reuse, R154 ;  /* 0x0000009a00127220 */ /* 0x040fe40000410000 */
[C---:B------:R-:W-:Y:S01]  /*9610*/  FMUL.FTZ R19, R0.reuse, R155 ;  /* 0x0000009b00137220 */ /* 0x040fe20000410000 */
[C---:B------:R-:W-:Y:S04]  /*9620*/  HMMA.16816.F32 R8, R136.reuse, R14, R8 ;  /* 0x0000000e8808723c */ /* 0x040fe80000001808 */
[----:B------:R-:W-:Y:S01]  /*9630*/  LDSM.16.MT88.4 R152, [R196+0x1000] ;  /* 0x00100000c498783b */ /* 0x000fe20000004200 */
[C---:B------:R-:W-:Y:S02]  /*9640*/  FMUL.FTZ R12, R3.reuse, R148 ;  /* 0x00000094030c7220 */ /* 0x040fe40000410000 */
[C---:B------:R-:W-:Y:S02]  /*9650*/  FMUL.FTZ R13, R3.reuse, R149 ;  /* 0x00000095030d7220 */ /* 0x040fe40000410000 */
[C---:B------:R-:W-:Y:S03]  /*9660*/  FMUL.FTZ R14, R0.reuse, R150 ;  /* 0x00000096000e7220 */ /* 0x040fe60000410000 */
[C---:B------:R-:W-:Y:S02]  /*9670*/  FMUL.FTZ R15, R0.reuse, R151 ;  /* 0x00000097000f7220 */ /* 0x040fe40000410000 */
[----:B------:R-:W1:Y:S01]  /*9680*/  LDSM.16.MT88.4 R148, [R194+0x2000] ;  /* 0x00200000c294783b */ /* 0x000e620000004200 */
[C---:B------:R-:W-:Y:S02]  /*9690*/  FMUL.FTZ R26, R0.reuse, R162 ;  /* 0x000000a2001a7220 */ /* 0x040fe40000410000 */
[C---:B------:R-:W-:Y:S02]  /*96a0*/  FMUL.FTZ R27, R0.reuse, R163 ;  /* 0x000000a3001b7220 */ /* 0x040fe40000410000 */
[C---:B--2---:R-:W-:Y:S03]  /*96b0*/  HMMA.16816.F32 R12, R136.reuse, R20, R12 ;  /* 0x00000014880c723c */ /* 0x044fe6000000180c */
[C---:B------:R-:W-:Y:S02]  /*96c0*/  FMUL.FTZ R34, R0.reuse, R170 ;  /* 0x000000aa00227220 */ /* 0x040fe40000410000 */
[C---:B------:R-:W-:Y:S02]  /*96d0*/  FMUL.FTZ R35, R0.reuse, R171 ;  /* 0x000000ab00237220 */ /* 0x040fe40000410000 */
[----:B------:R-:W-:Y:S01]  /*96e0*/  LDSM.16.MT88.4 R168, [R196+0x1800] ;  /* 0x00180000c4a8783b */ /* 0x000fe20000004200 */
[C---:B------:R-:W-:Y:S04]  /*96f0*/  HMMA.16816.F32 R16, R136.reuse, R22, R16 ;  /* 0x000000168810723c */ /* 0x040fe80000001810 */
[C---:B------:R-:W-:Y:S02]  /*9700*/  FMUL.FTZ R21, R3.reuse, R157 ;  /* 0x0000009d03157220 */ /* 0x040fe40000410000 */
[----:B------:R-:W-:Y:S02]  /*9710*/  FMUL.FTZ R20, R3, R156 ;  /* 0x0000009c03147220 */ /* 0x000fe40000410000 */
[C---:B------:R-:W-:Y:S04]  /*9720*/  FMUL.FTZ R22, R0.reuse, R158 ;  /* 0x0000009e00167220 */ /* 0x040fe80000410000 */
[C---:B------:R-:W-:Y:S02]  /*9730*/  FMUL.FTZ R23, R0.reuse, R159 ;  /* 0x0000009f00177220 */ /* 0x040fe40000410000 */
[--C-:B------:R-:W-:Y:S02]  /*9740*/  FFMA.FTZ R156, R229, c[0x0][0x2d0], -R172.reuse ;  /* 0x0000b400e59c7a23 */ /* 0x100fe400000108ac */
[C---:B------:R-:W-:Y:S02]  /*9750*/  FMUL.FTZ R38, R0.reuse, R38 ;  /* 0x0000002600267220 */ /* 0x040fe40000410000 */
[----:B------:R2:W-:Y:S01]  /*9760*/  MUFU.EX2 R176, R156 ;  /* 0x0000009c00b07308 */ /* 0x0005e20000000800 */
        /* <DEDUP_REMOVED lines=9> */
[C---:B------:R-:W-:Y:S01]  /*9800*/  FMUL.FTZ R46, R0.reuse, R46 ;  /* 0x0000002e002e7220 */ /* 0x040fe20000410000 */
[----:B--2---:R-:W-:Y:S01]  /*9810*/  LDSM.16.MT88.4 R156, [R194+0x1800] ;  /* 0x00180000c29c783b */ /* 0x004fe20000004200 */
[C---:B------:R-:W-:Y:S02]  /*9820*/  FMUL.FTZ R47, R0.reuse, R47 ;  /* 0x0000002f002f7220 */ /* 0x040fe40000410000 */
[C---:B------:R-:W-:Y:S01]  /*9830*/  FMUL.FTZ R50, R0.reuse, R50 ;  /* 0x0000003200327220 */ /* 0x040fe20000410000 */
[C---:B---3--:R-:W-:Y:S03]  /*9840*/  HMMA.16816.F32 R28, R136.reuse, R140, R28 ;  /* 0x0000008c881c723c */ /* 0x048fe6000000181c */
[----:B------:R-:W-:Y:S02]  /*9850*/  FMUL.FTZ R51, R0, R51 ;  /* 0x0000003300337220 */ /* 0x000fe40000410000 */
[--C-:B------:R-:W-:Y:S02]  /*9860*/  FFMA.FTZ R2, R178, c[0x0][0x2d0], -R173.reuse ;  /* 0x0000b400b2027a23 */ /* 0x100fe400000108ad */
[C---:B------:R-:W-:Y:S01]  /*9870*/  FMUL.FTZ R54, R0.reuse, R54 ;  /* 0x0000003600367220 */ /* 0x040fe20000410000 */
[C---:B------:R-:W-:Y:S01]  /*9880*/  HMMA.16816.F32 R32, R136.reuse, R142, R32 ;  /* 0x0000008e8820723c */ /* 0x040fe20000001820 */
[----:B------:R-:W2:Y:S01]  /*9890*/  LDSM.16.MT88.4 R140, [R197+0x2000] ;  /* 0x00200000c58c783b */ /* 0x000ea20000004200 */
[----:B------:R3:W-:Y:S02]  /*98a0*/  MUFU.EX2 R235, R2 ;  /* 0x0000000200eb7308 */ /* 0x0007e40000000800 */
[C---:B------:R-:W-:Y:S02]  /*98b0*/  FMUL.FTZ R55, R0.reuse, R55 ;  /* 0x0000003700377220 */ /* 0x040fe40000410000 */
[C---:B------:R-:W-:Y:S02]  /*98c0*/  FMUL.FTZ R58, R0.reuse, R58 ;  /* 0x0000003a003a7220 */ /* 0x040fe40000410000 */
[C---:B-----5:R-:W-:Y:S04]  /*98d0*/  HMMA.16816.F32 R36, R136.reuse, R144, R36 ;  /* 0x000000908824723c */ /* 0x060fe80000001824 */
[C---:B------:R-:W-:Y:S02]  /*98e0*/  FMUL.FTZ R59, R0.reuse, R59 ;  /* 0x0000003b003b7220 */ /* 0x040fe40000410000 */
[C---:B------:R-:W-:Y:S02]  /*98f0*/  FMUL.FTZ R62, R0.reuse, R62 ;  /* 0x0000003e003e7220 */ /* 0x040fe40000410000 */
[C---:B------:R-:W-:Y:S01]  /*9900*/  HMMA.16816.F32 R40, R136.reuse, R146, R40 ;  /* 0x000000928828723c */ /* 0x040fe20000001828 */
[----:B------:R-:W5:Y:S03]  /*9910*/  LDSM.16.MT88.4 R144, [R196+0x2000] ;  /* 0x00200000c490783b */ /* 0x000f660000004200 */
[C---:B------:R-:W-:Y:S02]  /*9920*/  FMUL.FTZ R63, R0.reuse, R63 ;  /* 0x0000003f003f7220 */ /* 0x040fe40000410000 */
[C---:B------:R-:W-:Y:S02]  /*9930*/  FMUL.FTZ R66, R0.reuse, R66 ;  /* 0x0000004200427220 */ /* 0x040fe40000410000 */
[C---:B-1----:R-:W-:Y:S04]  /*9940*/  HMMA.16816.F32 R44, R136.reuse, R148, R44 ;  /* 0x00000094882c723c */ /* 0x042fe8000000182c */
[C---:B------:R-:W-:Y:S02]  /*9950*/  FMUL.FTZ R67, R0.reuse, R67 ;  /* 0x0000004300437220 */ /* 0x040fe40000410000 */
[--C-:B---3--:R-:W-:Y:S02]  /*9960*/  FFMA.FTZ R2, R179, c[0x0][0x2d0], -R173.reuse ;  /* 0x0000b400b3027a23 */ /* 0x108fe400000108ad */
[C---:B------:R-:W-:Y:S01]  /*9970*/  HMMA.16816.F32 R48, R136.reuse, R150, R48 ;  /* 0x000000968830723c */ /* 0x040fe20000001830 */
[----:B------:R-:W1:Y:S01]  /*9980*/  LDSM.16.MT88.4 R148, [R193+0x4000] ;  /* 0x00400000c194783b */ /* 0x000e620000004200 */
[----:B------:R3:W1:Y:S02]  /*9990*/  MUFU.EX2 R234, R2 ;  /* 0x0000000200ea7308 */ /* 0x0006640000000800 */
[C---:B------:R-:W-:Y:S02]  /*99a0*/  FMUL.FTZ R70, R0.reuse, R70 ;  /* 0x0000004600467220 */ /* 0x040fe40000410000 */
[C---:B------:R-:W-:Y:S02]  /*99b0*/  FMUL.FTZ R71, R0.reuse, R71 ;  /* 0x0000004700477220 */ /* 0x040fe40000410000 */
[C---:B------:R-:W-:Y:S01]  /*99c0*/  FMUL.FTZ R74, R0.reuse, R74 ;  /* 0x0000004a004a7220 */ /* 0x040fe20000410000 */
[C---:B--2---:R-:W-:Y:S03]  /*99d0*/  HMMA.16816.F32 R52, R136.reuse, R140, R52 ;  /* 0x0000008c8834723c */ /* 0x044fe60000001834 */
[C---:B------:R-:W-:Y:S02]  /*99e0*/  FMUL.FTZ R75, R0.reuse, R75 ;  /* 0x0000004b004b7220 */ /* 0x040fe40000410000 */
[C---:B------:R-:W-:Y:S02]  /*99f0*/  FMUL.FTZ R78, R0.reuse, R78 ;  /* 0x0000004e004e7220 */ /* 0x040fe40000410000 */
[C---:B------:R-:W-:Y:S01]  /*9a00*/  FMUL.FTZ R79, R0.reuse, R79 ;  /* 0x0000004f004f7220 */ /* 0x040fe20000410000 */
[C---:B------:R-:W-:Y:S01]  /*9a10*/  HMMA.16816.F32 R56, R136.reuse, R142, R56 ;  /* 0x0000008e8838723c */ /* 0x040fe20000001838 */
[----:B------:R-:W2:Y:S03]  /*9a20*/  LDSM.16.MT88.4 R140, [R194+0x4000] ;  /* 0x00400000c28c783b */ /* 0x000ea60000004200 */
        /* <DEDUP_REMOVED lines=11> */
[----:B------:R-:W-:Y:S02]  /*9ae0*/  FMUL.FTZ R95, R0, R95 ;  /* 0x0000005f005f7220 */ /* 0x000fe40000410000 */
[C---:B------:R-:W-:Y:S01]  /*9af0*/  HMMA.16816.F32 R72, R136.reuse, R150, R72 ;  /* 0x000000968848723c */ /* 0x040fe20000001848 */
[----:B------:R-:W1:Y:S03]  /*9b00*/  LDSM.16.MT88.4 R148, [R196+0x4000] ;  /* 0x00400000c494783b */ /* 0x000e660000004200 */
[--C-:B---3--:R-:W-:Y:S02]  /*9b10*/  FFMA.FTZ R2, R184, c[0x0][0x2d0], -R172.reuse ;  /* 0x0000b400b8027a23 */ /* 0x108fe400000108ac */
[C---:B------:R-:W-:Y:S02]  /*9b20*/  FMUL.FTZ R98, R0.reuse, R98 ;  /* 0x0000006200627220 */ /* 0x040fe40000410000 */
[C---:B------:R-:W-:Y:S01]  /*9b30*/  FMUL.FTZ R99, R0.reuse, R99 ;  /* 0x0000006300637220 */ /* 0x040fe20000410000 */
[C---:B--2---:R-:W-:Y:S01]  /*9b40*/  HMMA.16816.F32 R76, R136.reuse, R140, R76 ;  /* 0x0000008c884c723c */ /* 0x044fe2000000184c */
[----:B------:R2:W-:Y:S02]  /*9b50*/  MUFU.EX2 R233, R2 ;  /* 0x0000000200e97308 */ /* 0x0005e40000000800 */
[C---:B------:R-:W-:Y:S02]  /*9b60*/  FMUL.FTZ R102, R0.reuse, R102 ;  /* 0x0000006600667220 */ /* 0x040fe40000410000 */
[C---:B------:R-:W-:Y:S02]  /*9b70*/  FMUL.FTZ R103, R0.reuse, R103 ;  /* 0x0000006700677220 */ /* 0x040fe40000410000 */
[C---:B------:R-:W-:Y:S01]  /*9b80*/  FMUL.FTZ R106, R0.reuse, R106 ;  /* 0x0000006a006a7220 */ /* 0x040fe20000410000 */
[C---:B------:R-:W-:Y:S01]  /*9b90*/  HMMA.16816.F32 R80, R136.reuse, R142, R80 ;  /* 0x0000008e8850723c */ /* 0x040fe20000001850 */
[----:B------:R-:W3:Y:S03]  /*9ba0*/  LDSM.16.MT88.4 R140, [R193+0x6000] ;  /* 0x00600000c18c783b */ /* 0x000ee60000004200 */
[C---:B------:R-:W-:Y:S02]  /*9bb0*/  FMUL.FTZ R107, R0.reuse, R107 ;  /* 0x0000006b006b7220 */ /* 0x040fe40000410000 */
[C---:B------:R-:W-:Y:S02]  /*9bc0*/  FMUL.FTZ R110, R0.reuse, R110 ;  /* 0x0000006e006e7220 */ /* 0x040fe40000410000 */
[C---:B-----5:R-:W-:Y:S04]  /*9bd0*/  HMMA.16816.F32 R84, R136.reuse, R144, R84 ;  /* 0x000000908854723c */ /* 0x060fe80000001854 */
[C---:B------:R-:W-:Y:S02]  /*9be0*/  FMUL.FTZ R111, R0.reuse, R111 ;  /* 0x0000006f006f7220 */ /* 0x040fe40000410000 */
[C---:B------:R-:W-:Y:S02]  /*9bf0*/  FMUL.FTZ R114, R0.reuse, R114 ;  /* 0x0000007200727220 */ /* 0x040fe40000410000 */
[C---:B------:R-:W-:Y:S01]  /*9c00*/  HMMA.16816.F32 R88, R136.reuse, R146, R88 ;  /* 0x000000928858723c */ /* 0x040fe20000001858 */
[----:B------:R-:W5:Y:S03]  /*9c10*/  LDSM.16.MT88.4 R144, [R194+0x6000] ;  /* 0x00600000c290783b */ /* 0x000f660000004200 */
[----:B--2---:R-:W-:Y:S02]  /*9c20*/  FFMA.FTZ R2, R185, c[0x0][0x2d0], -R172 ;  /* 0x0000b400b9027a23 */ /* 0x004fe400000108ac */
[C---:B------:R-:W-:Y:S02]  /*9c30*/  FMUL.FTZ R115, R0.reuse, R115 ;  /* 0x0000007300737220 */ /* 0x040fe40000410000 */
[C---:B-1----:R-:W-:Y:S01]  /*9c40*/  HMMA.16816.F32 R92, R136.reuse, R148, R92 ;  /* 0x00000094885c723c */ /* 0x042fe2000000185c */
[----:B------:R1:W2:Y:S03]  /*9c50*/  MUFU.EX2 R231, R2 ;  /* 0x0000000200e77308 */ /* 0x0002a60000000800 */
[C---:B------:R-:W-:Y:S02]  /*9c60*/  FMUL.FTZ R118, R0.reuse, R118 ;  /* 0x0000007600767220 */ /* 0x040fe40000410000 */
[C---:B------:R-:W-:Y:S02]  /*9c70*/  FMUL.FTZ R119, R0.reuse, R119 ;  /* 0x0000007700777220 */ /* 0x040fe40000410000 */
[C---:B------:R-:W-:Y:S01]  /*9c80*/  HMMA.16816.F32 R96, R136.reuse, R150, R96 ;  /* 0x000000968860723c */ /* 0x040fe20000001860 */
[----:B------:R-:W2:Y:S03]  /*9c90*/  LDSM.16.MT88.4 R148, [R197+0x6000] ;  /* 0x00600000c594783b */ /* 0x000ea60000004200 */
[C---:B------:R-:W-:Y:S02]  /*9ca0*/  FMUL.FTZ R122, R0.reuse, R122 ;  /* 0x0000007a007a7220 */ /* 0x040fe40000410000 */
[C---:B------:R-:W-:Y:S02]  /*9cb0*/  FMUL.FTZ R123, R0.reuse, R123 ;  /* 0x0000007b007b7220 */ /* 0x040fe40000410000 */
[C---:B------:R-:W-:Y:S01]  /*9cc0*/  FMUL.FTZ R126, R0.reuse, R126 ;  /* 0x0000007e007e7220 */ /* 0x040fe20000410000 */
[C---:B---3--:R-:W-:Y:S03]  /*9cd0*/  HMMA.16816.F32 R100, R136.reuse, R140, R100 ;  /* 0x0000008c8864723c */ /* 0x048fe60000001864 */
[C---:B------:R-:W-:Y:S02]  /*9ce0*/  FMUL.FTZ R127, R0.reuse, R127 ;  /* 0x0000007f007f7220 */ /* 0x040fe40000410000 */
[C---:B------:R-:W-:Y:S02]  /*9cf0*/  FMUL.FTZ R130, R0.reuse, R130 ;  /* 0x0000008200827220 */ /* 0x040fe40000410000 */
[----:B------:R-:W-:Y:S01]  /*9d00*/  FMUL.FTZ R131, R0, R131 ;  /* 0x0000008300837220 */ /* 0x000fe20000410000 */
[C---:B------:R-:W-:Y:S01]  /*9d10*/  HMMA.16816.F32 R104, R136.reuse, R142, R104 ;  /* 0x0000008e8868723c */ /* 0x040fe20000001868 */
[----:B------:R-:W3:Y:S03]  /*9d20*/  LDSM.16.MT88.4 R140, [R196+0x6000] ;  /* 0x00600000c48c783b */ /* 0x000ee60000004200 */
[--C-:B-1----:R-:W-:Y:S02]  /*9d30*/  FFMA.FTZ R2, R186, c[0x0][0x2d0], -R173.reuse ;  /* 0x0000b400ba027a23 */ /* 0x102fe400000108ad */
[----:B------:R-:W-:Y:S02]  /*9d40*/  FFMA.FTZ R164, R3, R175, R188 ;  /* 0x000000af03a47223 */ /* 0x000fe400000100bc */
[C---:B-----5:R-:W-:Y:S01]  /*9d50*/  HMMA.16816.F32 R108, R136.reuse, R144, R108 ;  /* 0x00000090886c723c */ /* 0x060fe2000000186c */
[----:B------:R1:W-:Y:S07]  /*9d60*/  MUFU.EX2 R227, R2 ;  /* 0x0000000200e37308 */ /* 0x0003ee0000000800 */
[C---:B------:R-:W-:Y:S01]  /*9d70*/  HMMA.16816.F32 R112, R136.reuse, R146, R112 ;  /* 0x000000928870723c */ /* 0x040fe20000001870 */
[----:B------:R-:W5:Y:S07]  /*9d80*/  LDSM.16.MT88.4 R144, [R193+0x800] ;  /* 0x00080000c190783b */ /* 0x000f6e0000004200 */
[C---:B--2---:R-:W-:Y:S08]  /*9d90*/  HMMA.16816.F32 R116, R136.reuse, R148, R116 ;  /* 0x000000948874723c */ /* 0x044ff00000001874 */
[C---:B------:R-:W-:Y:S01]  /*9da0*/  HMMA.16816.F32 R120, R136.reuse, R150, R120 ;  /* 0x000000968878723c */ /* 0x040fe20000001878 */
[----:B------:R-:W2:Y:S03]  /*9db0*/  LDSM.16.MT88.4 R148, [R194+0x800] ;  /* 0x00080000c294783b */ /* 0x000ea60000004200 */
[--C-:B-1----:R-:W-:Y:S04]  /*9dc0*/  FFMA.FTZ R2, R187, c[0x0][0x2d0], -R173.reuse ;  /* 0x0000b400bb027a23 */ /* 0x102fe800000108ad */
[----:B------:R-:W1:Y:S01]  /*9dd0*/  MUFU.EX2 R187, R2 ;  /* 0x0000000200bb7308 */ /* 0x000e620000000800 */
[C---:B---3--:R-:W-:Y:S08]  /*9de0*/  HMMA.16816.F32 R124, R136.reuse, R140, R124 ;  /* 0x0000008c887c723c */ /* 0x048ff0000000187c */
[----:B------:R-:W-:Y:S01]  /*9df0*/  HMMA.16816.F32 R128, R136, R142, R128 ;  /* 0x0000008e8880723c */ /* 0x000fe20000001880 */
[----:B------:R-:W3:Y:S06]  /*9e00*/  LDSM.16.MT88.4 R140, [R197+0x800] ;  /* 0x00080000c58c783b */ /* 0x000eec0000004200 */
[----:B------:R-:W-:Y:S02]  /*9e10*/  F2FP.PACK_AB R136, R236, R237 ;  /* 0x000000edec88723e */ /* 0x000fe400000000ff */
[----:B------:R-:W-:Y:S03]  /*9e20*/  F2FP.PACK_AB R137, R234, R235 ;  /* 0x000000ebea89723e */ /* 0x000fe600000000ff */
[----:B------:R-:W-:Y:S02]  /*9e30*/  F2FP.PACK_AB R138, R231, R233 ;  /* 0x000000e9e78a723e */ /* 0x000fe400000000ff */
[----:B-1----:R-:W-:Y:S01]  /*9e40*/  F2FP.PACK_AB R139, R187, R227 ;  /* 0x000000e3bb8b723e */ /* 0x002fe200000000ff */
[--C-:B------:R-:W-:Y:S04]  /*9e50*/  FFMA.FTZ R2, R190, c[0x0][0x2d0], -R172.reuse ;  /* 0x0000b400be027a23 */ /* 0x100fe800000108ac */
[----:B------:R1:W-:Y:S02]  /*9e60*/  MUFU.EX2 R186, R2 ;  /* 0x0000000200ba7308 */ /* 0x0003e40000000800 */
[C---:B-----5:R-:W-:Y:S08]  /*9e70*/  HMMA.16816.F32 R4, R136.reuse, R144, R4 ;  /* 0x000000908804723c */ /* 0x060ff00000001804 */
[C---:B------:R-:W-:Y:S01]  /*9e80*/  HMMA.16816.F32 R8, R136.reuse, R146, R8 ;  /* 0x000000928808723c */ /* 0x040fe20000001808 */
[----:B------:R-:W5:Y:S07]  /*9e90*/  LDSM.16.MT88.4 R144, [R196+0x800] ;  /* 0x00080000c490783b */ /* 0x000f6e0000004200 */
[C---:B--2---:R-:W-:Y:S04]  /*9ea0*/  HMMA.16816.F32 R12, R136.reuse, R148, R12 ;  /* 0x00000094880c723c */ /* 0x044fe8000000180c */
[--C-:B-1----:R-:W-:Y:S04]  /*9eb0*/  FFMA.FTZ R2, R191, c[0x0][0x2d0], -R172.reuse ;  /* 0x0000b400bf027a23 */ /* 0x102fe800000108ac */
[C---:B------:R-:W-:Y:S01]  /*9ec0*/  HMMA.16816.F32 R16, R136.reuse, R150, R16 ;  /* 0x000000968810723c */ /* 0x040fe20000001810 */
[----:B------:R-:W1:Y:S01]  /*9ed0*/  LDSM.16.MT88.4 R148, [R193+0x2800] ;  /* 0x00280000c194783b */ /* 0x000e620000004200 */
[----:B------:R2:W1:Y:S06]  /*9ee0*/  MUFU.EX2 R185, R2 ;  /* 0x0000000200b97308 */ /* 0x00046c0000000800 */
[C---:B---3--:R-:W-:Y:S08]  /*9ef0*/  HMMA.16816.F32 R20, R136.reuse, R140, R20 ;  /* 0x0000008c8814723c */ /* 0x048ff00000001814 */
[C---:B------:R-:W-:Y:S01]  /*9f00*/  HMMA.16816.F32 R24, R136.reuse, R142, R24 ;  /* 0x0000008e8818723c */ /* 0x040fe20000001818 */
[----:B------:R-:W3:Y:S07]  /*9f10*/  LDSM.16.MT88.4 R140, [R194+0x2800] ;  /* 0x00280000c28c783b */ /* 0x000eee0000004200 */
[C---:B-----5:R-:W-:Y:S04]  /*9f20*/  HMMA.16816.F32 R28, R136.reuse, R144, R28 ;  /* 0x00000090881c723c */ /* 0x060fe8000000181c */
[--C-:B--2---:R-:W-:Y:S04]  /*9f30*/  FFMA.FTZ R2, R223, c[0x0][0x2d0], -R173.reuse ;  /* 0x0000b400df027a23 */ /* 0x104fe800000108ad */
[----:B------:R2:W-:Y:S01]  /*9f40*/  MUFU.EX2 R183, R2 ;  /* 0x0000000200b77308 */ /* 0x0005e20000000800 */
[C---:B------:R-:W-:Y:S01]  /*9f50*/  HMMA.16816.F32 R32, R136.reuse, R146, R32 ;  /* 0x000000928820723c */ /* 0x040fe20000001820 */
[----:B------:R-:W5:Y:S07]  /*9f60*/  LDSM.16.MT88.4 R144, [R197+0x2800] ;  /* 0x00280000c590783b */ /* 0x000f6e0000004200 */
[C---:B-1----:R-:W-:Y:S08]  /*9f70*/  HMMA.16816.F32 R36, R136.reuse, R148, R36 ;  /* 0x000000948824723c */ /* 0x042ff00000001824 */
[C---:B------:R-:W-:Y:S01]  /*9f80*/  HMMA.16816.F32 R40, R136.reuse, R150, R40 ;  /* 0x000000968828723c */ /* 0x040fe20000001828 */
[----:B------:R-:W1:Y:S03]  /*9f90*/  LDSM.16.MT88.4 R148, [R196+0x2800] ;  /* 0x00280000c494783b */ /* 0x000e660000004200 */
[--C-:B--2---:R-:W-:Y:S04]  /*9fa0*/  FFMA.FTZ R2, R222, c[0x0][0x2d0], -R173.reuse ;  /* 0x0000b400de027a23 */ /* 0x104fe800000108ad */
[C---:B---3--:R-:W-:Y:S01]  /*9fb0*/  HMMA.16816.F32 R44, R136.reuse, R140, R44 ;  /* 0x0000008c882c723c */ /* 0x048fe2000000182c */
[----:B------:R2:W3:Y:S07]  /*9fc0*/  MUFU.EX2 R184, R2 ;  /* 0x0000000200b87308 */ /* 0x0004ee0000000800 */
[C---:B------:R-:W-:Y:S01]  /*9fd0*/  HMMA.16816.F32 R48, R136.reuse, R142, R48 ;  /* 0x0000008e8830723c */ /* 0x040fe20000001830 */
[----:B------:R-:W3:Y:S07]  /*9fe0*/  LDSM.16.MT88.4 R140, [R193+0x4800] ;  /* 0x00480000c18c783b */ /* 0x000eee0000004200 */
[C---:B-----5:R-:W-:Y:S08]  /*9ff0*/  HMMA.16816.F32 R52, R136.reuse, R144, R52 ;  /* 0x000000908834723c */ /* 0x060ff00000001834 */
[C---:B------:R-:W-:Y:S01]  /*a000*/  HMMA.16816.F32 R56, R136.reuse, R146, R56 ;  /* 0x000000928838723c */ /* 0x040fe20000001838 */
[----:B------:R-:W5:Y:S03]  /*a010*/  LDSM.16.MT88.4 R144, [R194+0x4800] ;  /* 0x00480000c290783b */ /* 0x000f660000004200 */
[--C-:B--2---:R-:W-:Y:S04]  /*a020*/  FFMA.FTZ R2, R225, c[0x0][0x2d0], -R172.reuse ;  /* 0x0000b400e1027a23 */ /* 0x104fe800000108ac */
[C---:B-1----:R-:W-:Y:S01]  /*a030*/  HMMA.16816.F32 R60, R136.reuse, R148, R60 ;  /* 0x00000094883c723c */ /* 0x042fe2000000183c */
[----:B------:R1:W-:Y:S07]  /*a040*/  MUFU.EX2 R182, R2 ;  /* 0x0000000200b67308 */ /* 0x0003ee0000000800 */
[C---:B------:R-:W-:Y:S01]  /*a050*/  HMMA.16816.F32 R64, R136.reuse, R150, R64 ;  /* 0x000000968840723c */ /* 0x040fe20000001840 */
[----:B------:R-:W2:Y:S07]  /*a060*/  LDSM.16.MT88.4 R148, [R197+0x4800] ;  /* 0x00480000c594783b */ /* 0x000eae0000004200 */
[C---:B---3--:R-:W-:Y:S08]  /*a070*/  HMMA.16816.F32 R68, R136.reuse, R140, R68 ;  /* 0x0000008c8844723c */ /* 0x048ff00000001844 */
[C---:B------:R-:W-:Y:S01]  /*a080*/  HMMA.16816.F32 R72, R136.reuse, R142, R72 ;  /* 0x0000008e8848723c */ /* 0x040fe20000001848 */
[----:B------:R-:W3:Y:S03]  /*a090*/  LDSM.16.MT88.4 R140, [R196+0x4800] ;  /* 0x00480000c48c783b */ /* 0x000ee60000004200 */
[--C-:B-1----:R-:W-:Y:S04]  /*a0a0*/  FFMA.FTZ R2, R226, c[0x0][0x2d0], -R172.reuse ;  /* 0x0000b400e2027a23 */ /* 0x102fe800000108ac */
[----:B------:R1:W1:Y:S01]  /*a0b0*/  MUFU.EX2 R181, R2 ;  /* 0x0000000200b57308 */ /* 0x0002620000000800 */
[C---:B-----5:R-:W-:Y:S08]  /*a0c0*/  HMMA.16816.F32 R76, R136.reuse, R144, R76 ;  /* 0x00000090884c723c */ /* 0x060ff0000000184c */
[C---:B------:R-:W-:Y:S01]  /*a0d0*/  HMMA.16816.F32 R80, R136.reuse, R146, R80 ;  /* 0x000000928850723c */ /* 0x040fe20000001850 */
[----:B------:R-:W5:Y:S07]  /*a0e0*/  LDSM.16.MT88.4 R144, [R193+0x6800] ;  /* 0x00680000c190783b */ /* 0x000f6e0000004200 */
[C---:B--2---:R-:W-:Y:S04]  /*a0f0*/  HMMA.16816.F32 R84, R136.reuse, R148, R84 ;  /* 0x000000948854723c */ /* 0x044fe80000001854 */
[--C-:B-1----:R-:W-:Y:S04]  /*a100*/  FFMA.FTZ R2, R189, c[0x0][0x2d0], -R173.reuse ;  /* 0x0000b400bd027a23 */ /* 0x102fe800000108ad */
[C---:B------:R-:W-:Y:S01]  /*a110*/  HMMA.16816.F32 R88, R136.reuse, R150, R88 ;  /* 0x000000968858723c */ /* 0x040fe20000001858 */
[----:B------:R-:W1:Y:S01]  /*a120*/  LDSM.16.MT88.4 R148, [R194+0x6800] ;  /* 0x00680000c294783b */ /* 0x000e620000004200 */
[----:B------:R2:W-:Y:S06]  /*a130*/  MUFU.EX2 R180, R2 ;  /* 0x0000000200b47308 */ /* 0x0005ec0000000800 */
[C---:B---3--:R-:W-:Y:S08]  /*a140*/  HMMA.16816.F32 R92, R136.reuse, R140, R92 ;  /* 0x0000008c885c723c */ /* 0x048ff0000000185c */
[C---:B------:R-:W-:Y:S01]  /*a150*/  HMMA.16816.F32 R96, R136.reuse, R142, R96 ;  /* 0x0000008e8860723c */ /* 0x040fe20000001860 */
[----:B------:R-:W3:Y:S07]  /*a160*/  LDSM.16.MT88.4 R140, [R197+0x6800] ;  /* 0x00680000c58c783b */ /* 0x000eee0000004200 */
[C---:B-----5:R-:W-:Y:S04]  /*a170*/  HMMA.16816.F32 R100, R136.reuse, R144, R100 ;  /* 0x000000908864723c */ /* 0x060fe80000001864 */
[--C-:B--2---:R-:W-:Y:S04]  /*a180*/  FFMA.FTZ R2, R221, c[0x0][0x2d0], -R173.reuse ;  /* 0x0000b400dd027a23 */ /* 0x104fe800000108ad */
[----:B------:R2:W5:Y:S01]  /*a190*/  MUFU.EX2 R179, R2 ;  /* 0x0000000200b37308 */ /* 0x0005620000000800 */
[C---:B------:R-:W-:Y:S01]  /*a1a0*/  HMMA.16816.F32 R104, R136.reuse, R146, R104 ;  /* 0x000000928868723c */ /* 0x040fe20000001868 */
[----:B------:R-:W4:Y:S07]  /*a1b0*/  LDSM.16.MT88.4 R144, [R196+0x6800] ;  /* 0x00680000c490783b */ /* 0x000f2e0000004200 */
[C---:B-1----:R-:W-:Y:S08]  /*a1c0*/  HMMA.16816.F32 R108, R136.reuse, R148, R108 ;  /* 0x00000094886c723c */ /* 0x042ff0000000186c */
[C---:B------:R-:W-:Y:S01]  /*a1d0*/  HMMA.16816.F32 R112, R136.reuse, R150, R112 ;  /* 0x000000968870723c */ /* 0x040fe20000001870 */
[----:B------:R-:W-:Y:S03]  /*a1e0*/  LDSM.16.MT88.4 R148, [R194+0x1000] ;  /* 0x00100000c294783b */ /* 0x000fe60000004200 */
[--C-:B--2---:R-:W-:Y:S04]  /*a1f0*/  FFMA.FTZ R2, R232, c[0x0][0x2d0], -R172.reuse ;  /* 0x0000b400e8027a23 */ /* 0x104fe800000108ac */
[C---:B---3--:R-:W-:Y:S01]  /*a200*/  HMMA.16816.F32 R116, R136.reuse, R140, R116 ;  /* 0x0000008c8874723c */ /* 0x048fe20000001874 */
[----:B------:R1:W2:Y:S03]  /*a210*/  MUFU.EX2 R178, R2 ;  /* 0x0000000200b27308 */ /* 0x0002a60000000800 */
[----:B------:R-:W-:Y:S04]  /*a220*/  FFMA.FTZ R172, R228, c[0x0][0x2d0], -R172 ;  /* 0x0000b400e4ac7a23 */ /* 0x000fe800000108ac */
[C---:B------:R-:W-:Y:S01]  /*a230*/  HMMA.16816.F32 R120, R136.reuse, R142, R120 ;  /* 0x0000008e8878723c */ /* 0x040fe20000001878 */
[----:B------:R-:W3:Y:S02]  /*a240*/  LDSM.16.MT88.4 R140, [R193+0x1000] ;  /* 0x00100000c18c783b */ /* 0x000ee40000004200 */
[----:B------:R-:W-:Y:S05]  /*a250*/  MUFU.EX2 R174, R172 ;  /* 0x000000ac00ae7308 */ /* 0x000fea0000000800 */
[C---:B----4-:R-:W-:Y:S08]  /*a260*/  HMMA.16816.F32 R124, R136.reuse, R144, R124 ;  /* 0x00000090887c723c */ /* 0x050ff0000000187c */
[----:B------:R-:W-:Y:S01]  /*a270*/  HMMA.16816.F32 R128, R136, R146, R128 ;  /* 0x000000928880723c */ /* 0x000fe20000001880 */
[----:B------:R-:W4:Y:S03]  /*a280*/  LDSM.16.MT88.4 R144, [R197+0x1000] ;  /* 0x00100000c590783b */ /* 0x000f260000004200 */
[--C-:B-1----:R-:W-:Y:S03]  /*a290*/  FFMA.FTZ R2, R239, c[0x0][0x2d0], -R173.reuse ;  /* 0x0000b400ef027a23 */ /* 0x102fe600000108ad */
[----:B------:R-:W-:Y:S01]  /*a2a0*/  F2FP.PACK_AB R136, R185, R186 ;  /* 0x000000bab988723e */ /* 0x000fe200000000ff */
[----:B------:R1:W-:Y:S01]  /*a2b0*/  MUFU.EX2 R3, R2 ;  /* 0x0000000200037308 */ /* 0x0003e20000000800 */
[----:B------:R-:W-:Y:S03]  /*a2c0*/  F2FP.PACK_AB R137, R184, R183 ;  /* 0x000000b7b889723e */ /* 0x000fe600000000ff */
[----:B------:R-:W-:Y:S02]  /*a2d0*/  F2FP.PACK_AB R138, R181, R182 ;  /* 0x000000b6b58a723e */ /* 0x000fe400000000ff */
[----:B-----5:R-:W-:Y:S07]  /*a2e0*/  F2FP.PACK_AB R139, R179, R180 ;  /* 0x000000b4b38b723e */ /* 0x020fee00000000ff */
[C---:B---3--:R-:W-:Y:S08]  /*a2f0*/  HMMA.16816.F32 R4, R136.reuse, R140, R4 ;  /* 0x0000008c8804723c */ /* 0x048ff00000001804 */
[C---:B------:R-:W-:Y:S01]  /*a300*/  HMMA.16816.F32 R8, R136.reuse, R142, R8 ;  /* 0x0000008e8808723c */ /* 0x040fe20000001808 */
[----:B------:R-:W3:Y:S03]  /*a310*/  LDSM.16.MT88.4 R140, [R193+0x3000] ;  /* 0x00300000c18c783b */ /* 0x000ee60000004200 */
[--C-:B-1----:R-:W-:Y:S04]  /*a320*/  FFMA.FTZ R2, R242, c[0x0][0x2d0], -R173.reuse ;  /* 0x0000b400f2027a23 */ /* 0x102fe800000108ad */
[C---:B------:R-:W-:Y:S01]  /*a330*/  HMMA.16816.F32 R12, R136.reuse, R148, R12 ;  /* 0x00000094880c723c */ /* 0x040fe2000000180c */
[----:B------:R1:W5:Y:S07]  /*a340*/  MUFU.EX2 R175, R2 ;  /* 0x0000000200af7308 */ /* 0x00036e0000000800 */
[C---:B------:R-:W-:Y:S01]  /*a350*/  HMMA.16816.F32 R16, R136.reuse, R150, R16 ;  /* 0x000000968810723c */ /* 0x040fe20000001810 */
[----:B------:R-:W2:Y:S07]  /*a360*/  LDSM.16.MT88.4 R148, [R194+0x3000] ;  /* 0x00300000c294783b */ /* 0x000eae0000004200 */
[C---:B----4-:R-:W-:Y:S08]  /*a370*/  HMMA.16816.F32 R20, R136.reuse, R144, R20 ;  /* 0x000000908814723c */ /* 0x050ff00000001814 */
[C---:B------:R-:W-:Y:S01]  /*a380*/  HMMA.16816.F32 R24, R136.reuse, R146, R24 ;  /* 0x000000928818723c */ /* 0x040fe20000001818 */
[----:B------:R-:W4:Y:S03]  /*a390*/  LDSM.16.MT88.4 R144, [R197+0x3000] ;  /* 0x00300000c590783b */ /* 0x000f260000004200 */
[--C-:B-1----:R-:W-:Y:S02]  /*a3a0*/  FFMA.FTZ R2, R246, c[0x0][0x2d0], -R173.reuse ;  /* 0x0000b400f6027a23 */ /* 0x102fe400000108ad */
[----:B------:R-:W-:Y:S02]  /*a3b0*/  FFMA.FTZ R173, R135, c[0x0][0x2d0], -R173 ;  /* 0x0000b40087ad7a23 */ /* 0x000fe400000108ad */
[C---:B------:R-:W-:Y:S01]  /*a3c0*/  HMMA.16816.F32 R28, R136.reuse, R152, R28 ;  /* 0x00000098881c723c */ /* 0x040fe2000000181c */
[----:B------:R1:W-:Y:S07]  /*a3d0*/  MUFU.EX2 R172, R2 ;  /* 0x0000000200ac7308 */ /* 0x0003ee0000000800 */
[C---:B------:R-:W-:Y:S01]  /*a3e0*/  HMMA.16816.F32 R32, R136.reuse, R154, R32 ;  /* 0x0000009a8820723c */ /* 0x040fe20000001820 */
[----:B------:R-:W5:Y:S02]  /*a3f0*/  LDSM.16.MT88.4 R152, [R196+0x3000] ;  /* 0x00300000c498783b */ /* 0x000f640000004200 */
[----:B------:R4:W4:Y:S05]  /*a400*/  MUFU.EX2 R134, R173 ;  /* 0x000000ad00867308 */ /* 0x00092a0000000800 */
[C---:B---3--:R-:W-:Y:S08]  /*a410*/  HMMA.16816.F32 R36, R136.reuse, R140, R36 ;  /* 0x0000008c8824723c */ /* 0x048ff00000001824 */
[C---:B------:R-:W-:Y:S01]  /*a420*/  HMMA.16816.F32 R40, R136.reuse, R142, R40 ;  /* 0x0000008e8828723c */ /* 0x040fe20000001828 */
[----:B------:R-:W3:Y:S03]  /*a430*/  LDSM.16.MT88.4 R140, [R193+0x5000] ;  /* 0x00500000c18c783b */ /* 0x000ee60000004200 */
[----:B-1----:R-:W-:Y:S02]  /*a440*/  FFMA.FTZ R2, R0, R160, R238 ;  /* 0x000000a000027223 */ /* 0x002fe400000100ee */
[----:B------:R-:W-:Y:S02]  /*a450*/  FADD.FTZ R0, R244, R164 ;  /* 0x000000a4f4007221 */ /* 0x000fe40000010000 */
[C---:B--2---:R-:W-:Y:S01]  /*a460*/  HMMA.16816.F32 R44, R136.reuse, R148, R44 ;  /* 0x00000094882c723c */ /* 0x044fe2000000182c */
[----:B------:R-:W-:Y:S03]  /*a470*/  LDSM.16.MT88.4 R160, [R197+0x1800] ;  /* 0x00180000c5a0783b */ /* 0x000fe60000004200 */
[----:B------:R-:W-:Y:S02]  /*a480*/  FADD.FTZ R2, R241, R2 ;  /* 0x00000002f1027221 */ /* 0x000fe40000010000 */
[----:B------:R-:W-:Y:S02]  /*a490*/  FADD.FTZ R0, R245, R0 ;  /* 0x00000000f5007221 */ /* 0x000fe40000010000 */
[C---:B------:R-:W-:Y:S01]  /*a4a0*/  HMMA.16816.F32 R48, R136.reuse, R150, R48 ;  /* 0x000000968830723c */ /* 0x040fe20000001830 */
[----:B----4-:R-:W2:Y:S03]  /*a4b0*/  LDL R173, [R1+0x14] ;  /* 0x0000140001ad7983 */ /* 0x010ea60000100800 */
[----:B------:R-:W-:Y:S01]  /*a4c0*/  FADD.FTZ R135, R240, R2 ;  /* 0x00000002f0877221 */ /* 0x000fe20000010000 */
[----:B------:R-:W1:Y:S01]  /*a4d0*/  LDSM.16.MT88.4 R148, [R194+0x5000] ;  /* 0x00500000c294783b */ /* 0x000e620000004200 */
        /* <DEDUP_REMOVED lines=8> */
[C---:B-----5:R-:W-:Y:S04]  /*a560*/  HMMA.16816.F32 R60, R136.reuse, R152, R60 ;  /* 0x00000098883c723c */ /* 0x060fe8000000183c */
        /* <DEDUP_REMOVED lines=10> */
[----:B------:R-:W3:Y:S03]  /*a610*/  LDSM.16.MT88.4 R140, [R193+0x7000] ;  /* 0x00700000c18c783b */ /* 0x000ee60000004200 */
        /* <DEDUP_REMOVED lines=9> */
[C---:B----4-:R-:W-:Y:S04]  /*a6b0*/  HMMA.16816.F32 R84, R136.reuse, R144, R84 ;  /* 0x000000908854723c */ /* 0x050fe80000001854 */
[----:B------:R-:W-:Y:S02]  /*a6c0*/  FADD.FTZ R2, R178, R2 ;  /* 0x00000002b2027221 */ /* 0x000fe40000010000 */
[----:B------:R-:W-:Y:S02]  /*a6d0*/  FADD.FTZ R0, R179, R0 ;  /* 0x00000000b3007221 */ /* 0x000fe40000010000 */
[C---:B------:R-:W-:Y:S01]  /*a6e0*/  HMMA.16816.F32 R88, R136.reuse, R146, R88 ;  /* 0x000000928858723c */ /* 0x040fe20000001858 */
[----:B------:R-:W4:Y:S07]  /*a6f0*/  LDSM.16.MT88.4 R144, [R197+0x7000] ;  /* 0x00700000c590783b */ /* 0x000f2e0000004200 */
[C---:B-----5:R-:W-:Y:S08]  /*a700*/  HMMA.16816.F32 R92, R136.reuse, R152, R92 ;  /* 0x00000098885c723c */ /* 0x060ff0000000185c */
[C---:B------:R-:W-:Y:S01]  /*a710*/  HMMA.16816.F32 R96, R136.reuse, R154, R96 ;  /* 0x0000009a8860723c */ /* 0x040fe20000001860 */
[----:B------:R-:W5:Y:S07]  /*a720*/  LDSM.16.MT88.4 R152, [R196+0x7000] ;  /* 0x00700000c498783b */ /* 0x000f6e0000004200 */
[C---:B---3--:R-:W-:Y:S08]  /*a730*/  HMMA.16816.F32 R100, R136.reuse, R140, R100 ;  /* 0x0000008c8864723c */ /* 0x048ff00000001864 */
[C---:B------:R-:W-:Y:S08]  /*a740*/  HMMA.16816.F32 R104, R136.reuse, R142, R104 ;  /* 0x0000008e8868723c */ /* 0x040ff00000001868 */
[C---:B-1----:R-:W-:Y:S08]  /*a750*/  HMMA.16816.F32 R108, R136.reuse, R148, R108 ;  /* 0x00000094886c723c */ /* 0x042ff0000000186c */
[C---:B------:R-:W-:Y:S01]  /*a760*/  HMMA.16816.F32 R112, R136.reuse, R150, R112 ;  /* 0x000000968870723c */ /* 0x040fe20000001870 */
[----:B------:R-:W1:Y:S07]  /*a770*/  LDSM.16.MT88.4 R148, [R193+0x1800] ;  /* 0x00180000c194783b */ /* 0x000e6e0000004200 */
[C---:B----4-:R-:W-:Y:S08]  /*a780*/  HMMA.16816.F32 R116, R136.reuse, R144, R116 ;  /* 0x000000908874723c */ /* 0x050ff00000001874 */
[C---:B------:R-:W-:Y:S08]  /*a790*/  HMMA.16816.F32 R120, R136.reuse, R146, R120 ;  /* 0x000000928878723c */ /* 0x040ff00000001878 */
[C---:B-----5:R-:W-:Y:S08]  /*a7a0*/  HMMA.16816.F32 R124, R136.reuse, R152, R124 ;  /* 0x00000098887c723c */ /* 0x060ff0000000187c */
        /* <DEDUP_REMOVED lines=9> */
[C---:B-1----:R-:W-:Y:S01]  /*a840*/  HMMA.16816.F32 R140, R136.reuse, R148, R4 ;  /* 0x00000094888c723c */ /* 0x042fe20000001804 */
[----:B------:R-:W1:Y:S02]  /*a850*/  LDSM.16.MT88.4 R4, [R193+0x3800] ;  /* 0x00380000c104783b */ /* 0x000e640000004200 */
[----:B------:R-:W-:Y:S02]  /*a860*/  FADD.FTZ R2, R174, R2 ;  /* 0x00000002ae027221 */ /* 0x000fe40000010000 */
[----:B------:R-:W-:Y:S01]  /*a870*/  FADD.FTZ R0, R172, R3 ;  /* 0x00000003ac007221 */ /* 0x000fe20000010000 */
[----:B------:R-:W-:Y:S02]  /*a880*/  MOV R3, R133 ;  /* 0x0000008500037202 */ /* 0x000fe40000000f00 */
[C---:B------:R-:W-:Y:S01]  /*a890*/  HMMA.16816.F32 R144, R136.reuse, R150, R8 ;  /* 0x000000968890723c */ /* 0x040fe20000001808 */
[----:B------:R-:W3:Y:S03]  /*a8a0*/  LDSM.16.MT88.4 R8, [R194+0x3800] ;  /* 0x00380000c208783b */ /* 0x000ee60000004200 */
[----:B------:R-:W-:Y:S01]  /*a8b0*/  FADD.FTZ R0, R134, R0 ;  /* 0x0000000086007221 */ /* 0x000fe20000010000 */
[----:B------:R-:W-:Y:S03]  /*a8c0*/  MOV R134, R132 ;  /* 0x0000008400867202 */ /* 0x000fe60000000f00 */
[C---:B------:R-:W-:Y:S01]  /*a8d0*/  HMMA.16816.F32 R148, R136.reuse, R156, R12 ;  /* 0x0000009c8894723c */ /* 0x040fe2000000180c */
[----:B------:R-:W4:Y:S07]  /*a8e0*/  LDSM.16.MT88.4 R12, [R197+0x3800] ;  /* 0x00380000c50c783b */ /* 0x000f2e0000004200 */
[C---:B------:R-:W-:Y:S01]  /*a8f0*/  HMMA.16816.F32 R152, R136.reuse, R158, R16 ;  /* 0x0000009e8898723c */ /* 0x040fe20000001810 */
[----:B------:R-:W5:Y:S07]  /*a900*/  LDSM.16.MT88.4 R16, [R196+0x3800] ;  /* 0x00380000c410783b */ /* 0x000f6e0000004200 */
[C---:B------:R-:W-:Y:S01]  /*a910*/  HMMA.16816.F32 R156, R136.reuse, R160, R20 ;  /* 0x000000a0889c723c */ /* 0x040fe20000001814 */
[----:B------:R-:W2:Y:S07]  /*a920*/  LDSM.16.MT88.4 R20, [R193+0x5800] ;  /* 0x00580000c114783b */ /* 0x000eae0000004200 */
[C---:B------:R-:W-:Y:S01]  /*a930*/  HMMA.16816.F32 R160, R136.reuse, R162, R24 ;  /* 0x000000a288a0723c */ /* 0x040fe20000001818 */
[----:B------:R-:W-:Y:S07]  /*a940*/  LDSM.16.MT88.4 R24, [R193+0x7800] ;  /* 0x00780000c118783b */ /* 0x000fee0000004200 */
[C---:B------:R-:W-:Y:S01]  /*a950*/  HMMA.16816.F32 R164, R136.reuse, R168, R28 ;  /* 0x000000a888a4723c */ /* 0x040fe2000000181c */
[----:B------:R-:W-:Y:S04]  /*a960*/  STL [R1+0x8], R2 ;  /* 0x0000080201007387 */ /* 0x000fe80000100800 */
[----:B------:R-:W-:Y:S03]  /*a970*/  STL [R1+0xc], R0 ;  /* 0x00000c0001007387 */ /* 0x000fe60000100800 */
        /* <DEDUP_REMOVED lines=12> */
[----:B------:R-:W5:Y:S02]  /*aa40*/  LDSM.16.MT88.4 R16, [R194+0x7800] ;  /* 0x00780000c210783b */ /* 0x000f640000004200 */
[----:B--2---:R-:W-:Y:S02]  /*aa50*/  ISETP.GT.AND P0, PT, R224, R173, PT ;  /* 0x000000ade000720c */ /* 0x004fe40003f04270 */
[----:B------:R-:W-:Y:S03]  /*aa60*/  MOV R224, R220 ;  /* 0x000000dc00e07202 */ /* 0x000fe60000000f00 */
[C---:B------:R-:W-:Y:S08]  /*aa70*/  HMMA.16816.F32 R68, R136.reuse, R20, R68 ;  /* 0x000000148844723c */ /* 0x040ff00000001844 */
[C---:B------:R-:W-:Y:S01]  /*aa80*/  HMMA.16816.F32 R72, R136.reuse, R22, R72 ;  /* 0x000000168848723c */ /* 0x040fe20000001848 */
[----:B------:R-:W2:Y:S07]  /*aa90*/  LDSM.16.MT88.4 R20, [R197+0x7800] ;  /* 0x00780000c514783b */ /* 0x000eae0000004200 */
[C---:B-1----:R-:W-:Y:S08]  /*aaa0*/  HMMA.16816.F32 R76, R136.reuse, R4, R76 ;  /* 0x00000004884c723c */ /* 0x042ff0000000184c */
[C---:B------:R-:W-:Y:S01]  /*aab0*/  HMMA.16816.F32 R80, R136.reuse, R6, R80 ;  /* 0x000000068850723c */ /* 0x040fe20000001850 */
[----:B------:R-:W1:Y:S07]  /*aac0*/  LDSM.16.MT88.4 R4, [R196+0x7800] ;  /* 0x00780000c404783b */ /* 0x000e6e0000004200 */
[C---:B---3--:R-:W-:Y:S08]  /*aad0*/  HMMA.16816.F32 R84, R136.reuse, R8, R84 ;  /* 0x000000088854723c */ /* 0x048ff00000001854 */
[C---:B------:R-:W-:Y:S08]  /*aae0*/  HMMA.16816.F32 R88, R136.reuse, R10, R88 ;  /* 0x0000000a8858723c */ /* 0x040ff00000001858 */
[C---:B----4-:R-:W-:Y:S08]  /*aaf0*/  HMMA.16816.F32 R92, R136.reuse, R12, R92 ;  /* 0x0000000c885c723c */ /* 0x050ff0000000185c */
[C---:B------:R-:W-:Y:S08]  /*ab00*/  HMMA.16816.F32 R96, R136.reuse, R14, R96 ;  /* 0x0000000e8860723c */ /* 0x040ff00000001860 */
[C---:B------:R-:W-:Y:S08]  /*ab10*/  HMMA.16816.F32 R100, R136.reuse, R24, R100 ;  /* 0x000000188864723c */ /* 0x040ff00000001864 */
[C---:B------:R-:W-:Y:S08]  /*ab20*/  HMMA.16816.F32 R104, R136.reuse, R26, R104 ;  /* 0x0000001a8868723c */ /* 0x040ff00000001868 */
[C---:B-----5:R-:W-:Y:S08]  /*ab30*/  HMMA.16816.F32 R108, R136.reuse, R16, R108 ;  /* 0x00000010886c723c */ /* 0x060ff0000000186c */
[C---:B------:R-:W-:Y:S08]  /*ab40*/  HMMA.16816.F32 R112, R136.reuse, R18, R112 ;  /* 0x000000128870723c */ /* 0x040ff00000001870 */
[C---:B--2---:R-:W-:Y:S08]  /*ab50*/  HMMA.16816.F32 R116, R136.reuse, R20, R116 ;  /* 0x000000148874723c */ /* 0x044ff00000001874 */
[C---:B------:R-:W-:Y:S08]  /*ab60*/  HMMA.16816.F32 R120, R136.reuse, R22, R120 ;  /* 0x000000168878723c */ /* 0x040ff00000001878 */
[C---:B-1----:R-:W-:Y:S08]  /*ab70*/  HMMA.16816.F32 R124, R136.reuse, R4, R124 ;  /* 0x00000004887c723c */ /* 0x042ff0000000187c */
[----:B------:R-:W-:Y:S01]  /*ab80*/  HMMA.16816.F32 R128, R136, R6, R128 ;  /* 0x000000068880723c */ /* 0x000fe20000001880 */
[----:B------:R-:W-:-:S07]  /*ab90*/  @P0 BRA `(.L_x_2230) ;  /* 0xffffc2b000000947 */ /* 0x000fce000383ffff */
.L_x_2229:
[----:B----4-:R-:W2:Y:S02]  /*aba0*/  LDL R0, [R1+0x4] ;  /* 0x0000040001007983 */ /* 0x010ea40000100800 */
[----:B--2---:R-:W-:-:S13]  /*abb0*/  ISETP.GE.AND P0, PT, R220, R0, PT ;  /* 0x00000000dc00720c */ /* 0x004fda0003f06270 */
[----:B------:R-:W-:Y:S05]  /*abc0*/  @!P0 BRA `(.L_x_2231) ;  /* 0x000037b000008947 */ /* 0x000fea0003800000 */
[----:B------:R-:W-:Y:S02]  /*abd0*/  MOV R135, R132 ;  /* 0x0000008400877202 */ /* 0x000fe40000000f00 */
[----:B------:R-:W-:Y:S02]  /*abe0*/  MOV R134, R133 ;  /* 0x0000008500867202 */ /* 0x000fe40000000f00 */
.L_x_2232:
[----:B------:R-:W2:Y:S01]  /*abf0*/  LDL R22, [R1] ;  /* 0x0000000001167983 */ /* 0x000ea20000100800 */
[----:B------:R-:W-:Y:S01]  /*ac00*/  SHF.R.S32.HI R0, RZ, 0x1f, R220 ;  /* 0x0000001fff007819 */ /* 0x000fe200000114dc */
[----:B------:R-:W-:Y:S04]  /*ac10*/  DEPBAR.LE SB0, 0x0 ;  /* 0x000080000000791a */ /* 0x000fe80000000000 */
[----:B------:R-:W-:Y:S01]  /*ac20*/  WARPSYNC 0xffffffff ;  /* 0xffffffff00007948 */ /* 0x000fe20003800000 */
[----:B------:R-:W-:Y:S01]  /*ac30*/  BAR.SYNC.DEFER_BLOCKING 0x0 ;  /* 0x0000000000007b1d */ /* 0x000fe20000010000 */
[----:B------:R-:W-:Y:S01]  /*ac40*/  IMAD R0, R0, c[0x0][0x208], RZ ;  /* 0x0000820000007a24 */ /* 0x000fe200078e02ff */
[----:B------:R-:W-:Y:S01]  /*ac50*/  IADD3 R20, P0, R250, 0x40, RZ ;  /* 0x00000040fa147810 */ /* 0x000fe20007f1e0ff */
[C---:B------:R-:W-:Y:S04]  /*ac60*/  IMAD.WIDE.U32 R4, R220.reuse, c[0x0][0x208], RZ ;  /* 0x00008200dc047a25 */ /* 0x040fe800078e00ff */
[----:B------:R-:W-:Y:S01]  /*ac70*/  IMAD R0, R220, c[0x0][0x20c], R0 ;  /* 0x00008300dc007a24 */ /* 0x000fe200078e0200 */
[C---:B------:R-:W-:Y:S04]  /*ac80*/  SHF.L.U32 R3, R4.reuse, 0x6, RZ ;  /* 0x0000000604037819 */ /* 0x040fe800000006ff */
[----:B------:R-:W-:Y:S02]  /*ac90*/  IADD3 R0, R5, R0, RZ ;  /* 0x0000000005007210 */ /* 0x000fe40007ffe0ff */
[C---:B------:R-:W-:Y:S02]  /*aca0*/  IADD3 R2, P6, R3.reuse, R250, RZ ;  /* 0x000000fa03027210 */ /* 0x040fe40007fde0ff */
[----:B------:R-:W-:Y:S02]  /*acb0*/  SHF.L.U64.HI R0, R4, 0x6, R0 ;  /* 0x0000000604007819 */ /* 0x000fe40000010200 */
[C---:B------:R-:W-:Y:S01]  /*acc0*/  IADD3 R4, P1, R3.reuse, R20, RZ ;  /* 0x0000001403047210 */ /* 0x040fe20007f3e0ff */
        /* <DEDUP_REMOVED lines=9> */
[----:B------:R-:W3:Y:S04]  /*ad60*/  LDL R132, [R1+0x4] ;  /* 0x0000040001847983 */ /* 0x000ee80000100800 */
[----:B------:R-:W4:Y:S01]  /*ad70*/  LDL.LU R242, [R1+0x8] ;  /* 0x0000080001f27983 */ /* 0x000f220000300800 */
[-C--:B--2---:R-:W-:Y:S02]  /*ad80*/  IADD3.X R15, RZ, R22.reuse, RZ, P0, !PT ;  /* 0x00000016ff0f7210 */ /* 0x084fe400007fe4ff */
[CC--:B------:R-:W-:Y:S02]  /*ad90*/  IADD3.X R5, R0.reuse, R22.reuse, RZ, P6, !PT ;  /* 0x0000001600057210 */ /* 0x0c0fe400037fe4ff */
[----:B------:R-:W-:Y:S02]  /*ada0*/  IADD3.X R8, R0, R15, RZ, P1, !PT ;  /* 0x0000000f00087210 */ /* 0x000fe40000ffe4ff */
[----:B------:R-:W-:Y:S02]  /*adb0*/  LEA R12, P6, R4, c[0x0][0x1f8], 0x1 ;  /* 0x00007e00040c7a11 */ /* 0x000fe400078c08ff */
[----:B------:R-:W-:Y:S02]  /*adc0*/  LEA R6, P0, R2, c[0x0][0x1f8], 0x1 ;  /* 0x00007e0002067a11 */ /* 0x000fe400078008ff */
[----:B------:R-:W-:Y:S02]  /*add0*/  LEA.HI.X R13, R4, c[0x0][0x1fc], R8, 0x1, P6 ;  /* 0x00007f00040d7a11 */ /* 0x000fe400030f0c08 */
[----:B------:R-:W1:Y:S01]  /*ade0*/  LDSM.16.M88.4 R8, [R192] ;  /* 0x00000000c008783b */ /* 0x000e620000000200 */
[----:B------:R-:W-:Y:S02]  /*adf0*/  LEA.HI.X R7, R2, c[0x0][0x1fc], R5, 0x1, P0 ;  /* 0x00007f0002077a11 */ /* 0x000fe400000f0c05 */
[----:B------:R-:W-:Y:S04]  /*ae00*/  IADD3 R14, P0, R250, 0x80, RZ ;  /* 0x00000080fa0e7810 */ /* 0x000fe80007f1e0ff */
[----:B------:R-:W-:Y:S01]  /*ae10*/  IADD3.X R21, RZ, R22, RZ, P0, !PT ;  /* 0x00000016ff157210 */ /* 0x000fe200007fe4ff */
[----:B------:R-:W-:Y:S01]  /*ae20*/  @!PT LDS RZ, [RZ] ;  /* 0x00000000fffff984 */ /* 0x000fe20000000800 */
[----:B------:R-:W-:Y:S01]  /*ae30*/  @!PT LDS RZ, [RZ] ;  /* 0x00000000fffff984 */ /* 0x000fe20000000800 */
[----:B------:R-:W-:Y:S01]  /*ae40*/  @!PT LDS RZ, [RZ] ;  /* 0x00000000fffff984 */ /* 0x000fe20000000800 */
[----:B------:R2:W-:Y:S01]  /*ae50*/  LDGSTS.E.BYPASS.LTC128B.128 [R219+0x100], [R6.64], !P5 ;  /* 0x0010000006db7fae */ /* 0x0005e2000e901d46 */
[C---:B------:R-:W-:Y:S04]  /*ae60*/  IADD3 R2, P1, R3.reuse, R14, RZ ;  /* 0x0000000e03027210 */ /* 0x040fe80007f3e0ff */
[----:B------:R-:W-:Y:S02]  /*ae70*/  LEA R4, P0, R2, c[0x0][0x1f8], 0x1 ;  /* 0x00007e0002047a11 */ /* 0x000fe400078008ff */
[----:B------:R-:W-:Y:S01]  /*ae80*/  IADD3.X R5, R0, R21, RZ, P1, !PT ;  /* 0x0000001500057210 */ /* 0x000fe20000ffe4ff */
[----:B------:R5:W-:Y:S03]  /*ae90*/  LDGSTS.E.BYPASS.LTC128B.128 [R219+0x2100], [R12.64], !P4 ;  /* 0x021000000cdb7fae */ /* 0x000be6000e101d46 */
[----:B------:R-:W-:Y:S05]  /*aea0*/  LEA.HI.X R5, R2, c[0x0][0x1fc], R5, 0x1, P0 ;  /* 0x00007f0002057a11 */ /* 0x000fea00000f0c05 */
[----:B------:R1:W-:Y:S01]  /*aeb0*/  LDGSTS.E.BYPASS.LTC128B.128 [R219+0x4100], [R4.64], !P3 ;  /* 0x0410000004db7fae */ /* 0x0003e2000d901d46 */
[----:B--2---:R-:W-:Y:S02]  /*aec0*/  IADD3 R7, P0, R250, 0xc0, RZ ;  /* 0x000000c0fa077810 */ /* 0x004fe40007f1e0ff */
[----:B------:R-:W-:Y:S02]  /*aed0*/  MOV R6, c[0x0][0x208] ;  /* 0x0000820000067a02 */ /* 0x000fe40000000f00 */
[----:B------:R-:W-:Y:S02]  /*aee0*/  IADD3.X R23, RZ, R22, RZ, P0, !PT ;  /* 0x00000016ff177210 */ /* 0x000fe400007fe4ff */
[C---:B------:R-:W-:Y:S02]  /*aef0*/  LEA R2, P1, R6.reuse, R3, 0x5 ;  /* 0x0000000306027211 */ /* 0x040fe400078228ff */
[----:B-1----:R-:W-:Y:S02]  /*af00*/  MOV R4, c[0x0][0x20c] ;  /* 0x0000830000047a02 */ /* 0x002fe40000000f00 */
[----:B------:R-:W-:Y:S02]  /*af10*/  IADD3 R5, P6, R3, R7, RZ ;  /* 0x0000000703057210 */ /* 0x000fe40007fde0ff */
[----:B------:R-:W-:Y:S02]  /*af20*/  LEA.HI.X R3, R6, R0, R4, 0x5, P1 ;  /* 0x0000000006037211 */ /* 0x000fe400008f2c04 */
[C---:B------:R-:W-:Y:S02]  /*af30*/  LEA R4, P0, R5.reuse, c[0x0][0x1f8], 0x1 ;  /* 0x00007e0005047a11 */ /* 0x040fe400078008ff */
[----:B------:R-:W-:Y:S02]  /*af40*/  IADD3.X R0, R0, R23, RZ, P6, !PT ;  /* 0x0000001700007210 */ /* 0x000fe400037fe4ff */
[----:B------:R-:W-:Y:S02]  /*af50*/  IADD3 R6, P1, R2, R250, RZ ;  /* 0x000000fa02067210 */ /* 0x000fe40007f3e0ff */
[----:B------:R-:W-:Y:S02]  /*af60*/  LEA.HI.X R5, R5, c[0x0][0x1fc], R0, 0x1, P0 ;  /* 0x00007f0005057a11 */ /* 0x000fe400000f0c00 */
[----:B-----5:R-:W-:Y:S02]  /*af70*/  LEA R12, P0, R6, c[0x0][0x1f8], 0x1 ;  /* 0x00007e00060c7a11 */ /* 0x020fe400078008ff */
[----:B------:R-:W-:Y:S01]  /*af80*/  IADD3 R0, P6, R2, R20, RZ ;  /* 0x0000001402007210 */ /* 0x000fe20007fde0ff */
[----:B------:R1:W-:Y:S02]  /*af90*/  LDGSTS.E.BYPASS.LTC128B.128 [R219+0x6100], [R4.64], !P2 ;  /* 0x0610000004db7fae */ /* 0x0003e4000d101d46 */
[C---:B-1----:R-:W-:Y:S02]  /*afa0*/  IADD3.X R4, R3.reuse, R22, RZ, P1, !PT ;  /* 0x0000001603047210 */ /* 0x042fe40000ffe4ff */
[C---:B------:R-:W-:Y:S02]  /*afb0*/  IADD3.X R5, R3.reuse, R15, RZ, P6, !PT ;  /* 0x0000000f03057210 */ /* 0x040fe400037fe4ff */
[----:B------:R-:W-:Y:S02]  /*afc0*/  LEA.HI.X R13, R6, c[0x0][0x1fc], R4, 0x1, P0 ;  /* 0x00007f00060d7a11 */ /* 0x000fe400000f0c04 */
[----:B------:R-:W-:Y:S02]  /*afd0*/  IADD3 R4, P1, R2, R14, RZ ;  /* 0x0000000e02047210 */ /* 0x000fe40007f3e0ff */
[----:B------:R-:W-:Y:S01]  /*afe0*/  LEA R14, P6, R0, c[0x0][0x1f8], 0x1 ;  /* 0x00007e00000e7a11 */ /* 0x000fe200078c08ff */
[----:B------:R1:W-:Y:S01]  /*aff0*/  LDGSTS.E.BYPASS.LTC128B.128 [R219+0x1100], [R12.64], !P5 ;  /* 0x011000000cdb7fae */ /* 0x0003e2000e901d46 */
[----:B------:R-:W-:Y:S02]  /*b000*/  IADD3 R22, P0, R2, R7, RZ ;  /* 0x0000000702167210 */ /* 0x000fe40007f1e0ff */
[----:B------:R-:W-:Y:S02]  /*b010*/  LEA.HI.X R15, R0, c[0x0][0x1fc], R5, 0x1, P6 ;  /* 0x00007f00000f7a11 */ /* 0x000fe400030f0c05 */
[C---:B------:R-:W-:Y:S02]  /*b020*/  IADD3.X R2, R3.reuse, R21, RZ, P1, !PT ;  /* 0x0000001503027210 */ /* 0x040fe40000ffe4ff */
[C---:B------:R-:W-:Y:S01]  /*b030*/  LEA R20, P1, R4.reuse, c[0x0][0x1f8], 0x1 ;  /* 0x00007e0004147a11 */ /* 0x040fe200078208ff */
[----:B------:R1:W-:Y:S01]  /*b040*/  LDGSTS.E.BYPASS.LTC128B.128 [R219+0x3100], [R14.64], !P4 ;  /* 0x031000000edb7fae */ /* 0x0003e2000e101d46 */
[----:B------:R-:W-:Y:S02]  /*b050*/  IADD3.X R3, R3, R23, RZ, P0, !PT ;  /* 0x0000001703037210 */ /* 0x000fe400007fe4ff */
[----:B------:R-:W-:Y:S02]  /*b060*/  LEA.HI.X R21, R4, c[0x0][0x1fc], R2, 0x1, P1 ;  /* 0x00007f0004157a11 */ /* 0x000fe400008f0c02 */
[C---:B------:R-:W-:Y:S03]  /*b070*/  HMMA.16816.F32 R4, R32.reuse, R8, RZ ;  /* 0x000000082004723c */ /* 0x040fe600000018ff */
[----:B------:R2:W-:Y:S01]  /*b080*/  LDGSTS.E.BYPASS.LTC128B.128 [R219+0x5100], [R20.64], !P3 ;  /* 0x0510000014db7fae */ /* 0x0005e2000d901d46 */
[----:B------:R-:W-:Y:S02]  /*b090*/  LEA R2, P0, R22, c[0x0][0x1f8], 0x1 ;  /* 0x00007e0016027a11 */ /* 0x000fe400078008ff */
[----:B---3--:R-:W-:Y:S02]  /*b0a0*/  ISETP.GT.AND P6, PT, R220, R132, PT ;  /* 0x00000084dc00720c */ /* 0x008fe40003fc4270 */
[C---:B------:R-:W-:Y:S01]  /*b0b0*/  HMMA.16816.F32 R8, R32.reuse, R10, RZ ;  /* 0x0000000a2008723c */ /* 0x040fe200000018ff */
[----:B------:R-:W-:Y:S03]  /*b0c0*/  LEA.HI.X R3, R22, c[0x0][0x1fc], R3, 0x1, P0 ;  /* 0x00007f0016037a11 */ /* 0x000fe600000f0c03 */
[----:B------:R-:W-:Y:S02]  /*b0d0*/  IADD3 R220, R220, -0x1, RZ ;  /* 0xffffffffdcdc7810 */ /* 0x000fe40007ffe0ff */
[----:B------:R3:W-:Y:S02]  /*b0e0*/  LDGSTS.E.BYPASS.LTC128B.128 [R219+0x7100], [R2.64], !P2 ;  /* 0x0710000002db7fae */ /* 0x0007e4000d101d46 */
[C---:B-1----:R-:W-:Y:S06]  /*b0f0*/  HMMA.16816.F32 R12, R32.reuse, R16, RZ ;  /* 0x00000010200c723c */ /* 0x042fec00000018ff */
[----:B------:R-:W0:Y:S02]  /*b100*/  LDGDEPBAR ;  /* 0x00000000000079af */ /* 0x000e240000000000 */
        /* <DEDUP_REMOVED lines=21> */
[C---:B--2---:R-:W-:Y:S08]  /*b260*/  HMMA.16816.F32 R12, R136.reuse, R180, R12 ;  /* 0x000000b4880c723c */ /* 0x044ff0000000180c */
[C---:B------:R-:W-:Y:S01]  /*b270*/  HMMA.16816.F32 R16, R136.reuse, R182, R16 ;  /* 0x000000b68810723c */ /* 0x040fe20000001810 */
[----:B------:R-:W-:Y:S07]  /*b280*/  LDSM.16.M88.4 R180, [R195+0x800] ;  /* 0x00080000c3b4783b */ /* 0x000fee0000000200 */
[C---:B-----5:R-:W-:Y:S08]  /*b290*/  HMMA.16816.F32 R20, R136.reuse, R172, R20 ;  /* 0x000000ac8814723c */ /* 0x060ff00000001814 */
[C---:B------:R-:W-:Y:S01]  /*b2a0*/  HMMA.16816.F32 R24, R136.reuse, R174, R24 ;  /* 0x000000ae8818723c */ /* 0x040fe20000001818 */
[----:B------:R-:W1:Y:S07]  /*b2b0*/  LDSM.16.M88.4 R172, [R201] ;  /* 0x00000000c9ac783b */ /* 0x000e6e0000000200 */
[C---:B------:R-:W-:Y:S08]  /*b2c0*/  HMMA.16816.F32 R28, R136.reuse, R184, R28 ;  /* 0x000000b8881c723c */ /* 0x040ff0000000181c */
[----:B------:R-:W-:Y:S01]  /*b2d0*/  HMMA.16816.F32 R32, R136, R186, R32 ;  /* 0x000000ba8820723c */ /* 0x000fe20000001820 */
[----:B------:R-:W2:Y:S08]  /*b2e0*/  LDSM.16.M88.4 R136, [R195+0x1000] ;  /* 0x00100000c388783b */ /* 0x000eb00000000200 */
[----:B------:R-:W5:Y:S01]  /*b2f0*/  LDSM.16.M88.4 R184, [R195+0x1800] ;  /* 0x00180000c3b8783b */ /* 0x000f620000000200 */
        /* <DEDUP_REMOVED lines=9> */
[C---:B-----5:R-:W-:Y:S08]  /*b390*/  HMMA.16816.F32 R28, R172.reuse, R184, R28 ;  /* 0x000000b8ac1c723c */ /* 0x060ff0000000181c */
[----:B------:R-:W-:Y:S01]  /*b3a0*/  HMMA.16816.F32 R32, R172, R186, R32 ;  /* 0x000000baac20723c */ /* 0x000fe20000001820 */
[----:B------:R-:W2:Y:S08]  /*b3b0*/  LDSM.16.M88.4 R172, [R192+0x3000] ;  /* 0x00300000c0ac783b */ /* 0x000eb00000000200 */
[----:B------:R-:W5:Y:S01]  /*b3c0*/  LDSM.16.M88.4 R184, [R192+0x3800] ;  /* 0x00380000c0b8783b */ /* 0x000f620000000200 */
        /* <DEDUP_REMOVED lines=9> */
[C---:B-----5:R-:W-:Y:S08]  /*b460*/  HMMA.16816.F32 R28, R136.reuse, R184, R28 ;  /* 0x000000b8881c723c */ /* 0x060ff0000000181c */
[----:B------:R-:W-:Y:S01]  /*b470*/  HMMA.16816.F32 R32, R136, R186, R32 ;  /* 0x000000ba8820723c */ /* 0x000fe20000001820 */
[----:B------:R-:W2:Y:S08]  /*b480*/  LDSM.16.M88.4 R136, [R213] ;  /* 0x00000000d588783b */ /* 0x000eb00000000200 */
[----:B------:R-:W5:Y:S01]  /*b490*/  LDSM.16.M88.4 R184, [R212] ;  /* 0x00000000d4b8783b */ /* 0x000f620000000200 */
        /* <DEDUP_REMOVED lines=122> */
[----:B------:R-:W5:Y:S07]  /*bc40*/  LDSM.16.M88.4 R180, [R201+0xc000] ;  /* 0x00c00000c9b4783b */ /* 0x000f6e0000000200 */
[C---:B--2---:R-:W-:Y:S08]  /*bc50*/  HMMA.16816.F32 R20, R136.reuse, R172, R20 ;  /* 0x000000ac8814723c */ /* 0x044ff00000001814 */
[C---:B------:R-:W-:Y:S08]  /*bc60*/  HMMA.16816.F32 R24, R136.reuse, R174, R24 ;  /* 0x000000ae8818723c */ /* 0x040ff00000001818 */
[C---:B-1----:R-:W-:Y:S08]  /*bc70*/  HMMA.16816.F32 R28, R136.reuse, R176, R28 ;  /* 0x000000b0881c723c */ /* 0x042ff0000000181c */
[----:B------:R-:W-:Y:S01]  /*bc80*/  HMMA.16816.F32 R32, R136, R178, R32 ;  /* 0x000000b28820723c */ /* 0x000fe20000001820 */
[----:B------:R-:W1:Y:S07]  /*bc90*/  LDSM.16.M88.4 R136, [R195+0x6800] ;  /* 0x00680000c388783b */ /* 0x000e6e0000000200 */
[C---:B-----5:R-:W-:Y:S08]  /*bca0*/  HMMA.16816.F32 R4, R180.reuse, R184, R4 ;  /* 0x000000b8b404723c */ /* 0x060ff00000001804 */
[C---:B------:R-:W-:Y:S11]  /*bcb0*/  HMMA.16816.F32 R8, R180.reuse, R186, R8 ;  /* 0x000000bab408723c */ /* 0x040ff60000001808 */
[----:B------:R-:W-:Y:S05]  /*bcc0*/  @!UPT UIADD3 URZ, URZ, URZ, URZ ;  /* 0x0000003f3f3ff290 */ /* 0x000fea000fffe03f */
[----:B------:R-:W-:Y:S04]  /*bcd0*/  FMUL.FTZ R0, R4, c[0x0][0x320] ;  /* 0x0000c80004007a20 */ /* 0x000fe80000410000 */
[----:B------:R2:W-:Y:S04]  /*bce0*/  MUFU.TANH R174, R0 ;  /* 0x0000000000ae7308 */ /* 0x0005e80000002400 */
[----:B---3--:R-:W-:Y:S01]  /*bcf0*/  FMUL.FTZ R3, R11, c[0x0][0x320] ;  /* 0x0000c8000b037a20 */ /* 0x008fe20000410000 */
[C---:B-1----:R-:W-:Y:S05]  /*bd00*/  HMMA.16816.F32 R12, R180.reuse, R136, R12 ;  /* 0x00000088b40c723c */ /* 0x042fea000000180c */
[----:B------:R-:W-:Y:S03]  /*bd10*/  MUFU.TANH R177, R3 ;  /* 0x0000000300b17308 */ /* 0x000fe60000002400 */
[C---:B------:R-:W-:Y:S04]  /*bd20*/  HMMA.16816.F32 R16, R180.reuse, R138, R16 ;  /* 0x0000008ab410723c */ /* 0x040fe80000001810 */
[----:B--2---:R-:W-:Y:S04]  /*bd30*/  FMUL.FTZ R0, R5, c[0x0][0x320] ;  /* 0x0000c80005007a20 */ /* 0x004fe80000410000 */
[----:B------:R1:W-:Y:S11]  /*bd40*/  MUFU.TANH R176, R0 ;  /* 0x0000000000b07308 */ /* 0x0003f60000002400 */
[----:B------:R-:W-:Y:S05]  /*bd50*/  @!UPT UIADD3 URZ, URZ, URZ, URZ ;  /* 0x0000003f3f3ff290 */ /* 0x000fea000fffe03f */
[----:B------:R-:W-:Y:S04]  /*bd60*/  FMUL.FTZ R2, R16, c[0x0][0x320] ;  /* 0x0000c80010027a20 */ /* 0x000fe80000410000 */
[----:B------:R-:W-:Y:S01]  /*bd70*/  MUFU.TANH R187, R2 ;  /* 0x0000000200bb7308 */ /* 0x000fe20000002400 */
[----:B-1----:R-:W-:Y:S09]  /*bd80*/  FMUL.FTZ R0, R6, c[0x0][0x320] ;  /* 0x0000c80006007a20 */ /* 0x002ff20000410000 */
[----:B------:R1:W2:Y:S02]  /*bd90*/  MUFU.TANH R178, R0 ;  /* 0x0000000000b27308 */ /* 0x0002a40000002400 */
[----:B-1----:R-:W-:Y:S02]  /*bda0*/  FMUL.FTZ R0, R7, c[0x0][0x320] ;  /* 0x0000c80007007a20 */ /* 0x002fe40000410000 */
[----:B------:R-:W1:Y:S06]  /*bdb0*/  LDSM.16.M88.4 R4, [R195+0x7000] ;  /* 0x00700000c304783b */ /* 0x000e6c0000000200 */
[----:B------:R3:W5:Y:S02]  /*bdc0*/  MUFU.TANH R179, R0 ;  /* 0x0000000000b37308 */ /* 0x0007640000002400 */
[----:B---3--:R-:W-:Y:S08]  /*bdd0*/  FMUL.FTZ R0, R8, c[0x0][0x320] ;  /* 0x0000c80008007a20 */ /* 0x008ff00000410000 */
[----:B------:R3:W-:Y:S01]  /*bde0*/  MUFU.TANH R173, R0 ;  /* 0x0000000000ad7308 */ /* 0x0007e20000002400 */
[C---:B-1----:R-:W-:Y:S07]  /*bdf0*/  HMMA.16816.F32 R20, R180.reuse, R4, R20 ;  /* 0x00000004b414723c */ /* 0x042fee0000001814 */
[----:B------:R-:W-:Y:S01]  /*be00*/  @P6 SHF.R.S32.HI R4, RZ, 0x1f, R220 ;  /* 0x0000001fff046819 */ /* 0x000fe200000114dc */
[C---:B------:R-:W-:Y:S04]  /*be10*/  HMMA.16816.F32 R24, R180.reuse, R6, R24 ;  /* 0x00000006b418723c */ /* 0x040fe80000001818 */
[----:B------:R-:W-:Y:S02]  /*be20*/  @P6 IMAD R4, R4, c[0x0][0x1e0], RZ ;  /* 0x0000780004046a24 */ /* 0x000fe400078e02ff */
[----:B---3--:R-:W-:Y:S02]  /*be30*/  FMUL.FTZ R0, R9, c[0x0][0x320] ;  /* 0x0000c80009007a20 */ /* 0x008fe40000410000 */
[C---:B------:R-:W-:Y:S02]  /*be40*/  @P6 IMAD.WIDE.U32 R6, R220.reuse, c[0x0][0x1e0], RZ ;  /* 0x00007800dc066a25 */ /* 0x040fe400078e00ff */
[----:B------:R1:W-:Y:S02]  /*be50*/  MUFU.TANH R172, R0 ;  /* 0x0000000000ac7308 */ /* 0x0003e40000002400 */
[----:B------:R-:W-:Y:S02]  /*be60*/  @P6 IMAD R4, R220, c[0x0][0x1e4], R4 ;  /* 0x00007900dc046a24 */ /* 0x000fe400078e0204 */
[----:B-1----:R-:W-:Y:S02]  /*be70*/  FMUL.FTZ R0, R10, c[0x0][0x320] ;  /* 0x0000c8000a007a20 */ /* 0x002fe40000410000 */
[----:B------:R-:W1:Y:S01]  /*be80*/  LDSM.16.M88.4 R8, [R195+0x7800] ;  /* 0x00780000c308783b */ /* 0x000e620000000200 */
[----:B------:R-:W-:Y:S04]  /*be90*/  DEPBAR.LE SB0, 0x0 ;  /* 0x000080000000791a */ /* 0x000fe80000000000 */
[----:B------:R3:W1:Y:S03]  /*bea0*/  MUFU.TANH R175, R0 ;  /* 0x0000000000af7308 */ /* 0x0006660000002400 */
[----:B------:R-:W-:Y:S01]  /*beb0*/  BAR.SYNC.DEFER_BLOCKING 0x0 ;  /* 0x0000000000007b1d */ /* 0x000fe20000010000 */
[----:B---3--:R-:W-:Y:S06]  /*bec0*/  FMUL.FTZ R0, R12, c[0x0][0x320] ;  /* 0x0000c8000c007a20 */ /* 0x008fec0000410000 */
[----:B------:R3:W-:Y:S01]  /*bed0*/  MUFU.TANH R139, R0 ;  /* 0x00000000008b7308 */ /* 0x0007e20000002400 */
[C---:B-1----:R-:W-:Y:S08]  /*bee0*/  HMMA.16816.F32 R28, R180.reuse, R8, R28 ;  /* 0x00000008b41c723c */ /* 0x042ff0000000181c */
[----:B------:R-:W-:Y:S04]  /*bef0*/  HMMA.16816.F32 R32, R180, R10, R32 ;  /* 0x0000000ab420723c */ /* 0x000fe80000001820 */
[----:B---3--:R-:W-:Y:S04]  /*bf00*/  FMUL.FTZ R0, R13, c[0x0][0x320] ;  /* 0x0000c8000d007a20 */ /* 0x008fe80000410000 */
[----:B------:R1:W-:Y:S08]  /*bf10*/  MUFU.TANH R184, R0 ;  /* 0x0000000000b87308 */ /* 0x0003f00000002400 */
[----:B------:R-:W-:Y:S04]  /*bf20*/  FMUL.FTZ R2, R31, c[0x0][0x320] ;  /* 0x0000c8001f027a20 */ /* 0x000fe80000410000 */
[----:B------:R2:W-:Y:S04]  /*bf30*/  MUFU.TANH R240, R2 ;  /* 0x0000000200f07308 */ /* 0x0005e80000002400 */
[----:B------:R-:W-:Y:S06]  /*bf40*/  FMUL.FTZ R3, R32, c[0x0][0x320] ;  /* 0x0000c80020037a20 */ /* 0x000fec0000410000 */
[----:B------:R3:W-:Y:S01]  /*bf50*/  MUFU.TANH R183, R3 ;  /* 0x0000000300b77308 */ /* 0x0007e20000002400 */
[----:B-1----:R-:W-:Y:S09]  /*bf60*/  FMUL.FTZ R0, R14, c[0x0][0x320] ;  /* 0x0000c8000e007a20 */ /* 0x002ff20000410000 */
[----:B------:R1:W1:Y:S01]  /*bf70*/  MUFU.TANH R185, R0 ;  /* 0x0000000000b97308 */ /* 0x0002620000002400 */
[----:B--2---:R-:W-:Y:S04]  /*bf80*/  FMNMX.FTZ R2, R178, R135, !PT ;  /* 0x00000087b2027209 */ /* 0x004fe80007810000 */
[----:B-----5:R-:W-:Y:S04]  /*bf90*/  FMNMX.FTZ R2, R179, R2, !PT ;  /* 0x00000002b3027209 */ /* 0x020fe80007810000 */
[----:B------:R-:W-:Y:S01]  /*bfa0*/  FMNMX.FTZ R2, R175, R2, !PT ;  /* 0x00000002af027209 */ /* 0x000fe20007810000 */
[----:B---3--:R-:W-:Y:S03]  /*bfb0*/  FMUL.FTZ R3, R33, c[0x0][0x320] ;  /* 0x0000c80021037a20 */ /* 0x008fe60000410000 */
[----:B------:R-:W-:Y:S01]  /*bfc0*/  FMNMX.FTZ R2, R177, R2, !PT ;  /* 0x00000002b1027209 */ /* 0x000fe20007810000 */
[----:B------:R2:W-:Y:S01]  /*bfd0*/  MUFU.TANH R182, R3 ;  /* 0x0000000300b67308 */ /* 0x0005e20000002400 */
[----:B-1----:R-:W-:Y:S02]  /*bfe0*/  FMUL.FTZ R0, R15, c[0x0][0x320] ;  /* 0x0000c8000f007a20 */ /* 0x002fe40000410000 */
[----:B------:R-:W-:Y:S07]  /*bff0*/  FMNMX.FTZ R2, R185, R2, !PT ;  /* 0x00000002b9027209 */ /* 0x000fee0007810000 */
[----:B------:R1:W3:Y:S01]  /*c000*/  MUFU.TANH R186, R0 ;  /* 0x0000000000ba7308 */ /* 0x0002e20000002400 */
[----:B--2---:R-:W-:Y:S09]  /*c010*/  FMUL.FTZ R3, R34, c[0x0][0x320] ;  /* 0x0000c80022037a20 */ /* 0x004ff20000410000 */
[----:B------:R-:W-:Y:S01]  /*c020*/  MUFU.TANH R137, R3 ;  /* 0x0000000300897308 */ /* 0x000fe20000002400 */
[----:B-1----:R-:W-:Y:S01]  /*c030*/  FMUL.FTZ R0, R17, c[0x0][0x320] ;  /* 0x0000c80011007a20 */ /* 0x002fe20000410000 */
[----:B---3--:R-:W-:Y:S08]  /*c040*/  FMNMX.FTZ R2, R186, R2, !PT ;  /* 0x00000002ba027209 */ /* 0x008ff00007810000 */
        /* <DEDUP_REMOVED lines=45> */
[----:B-----5:R-:W-:Y:S02]  /*c320*/  FMNMX.FTZ R2, R236, R3, !PT ;  /* 0x00000003ec027209 */ /* 0x020fe40007810000 */
        /* <DEDUP_REMOVED lines=11> */
[----:B--2---:R-:W-:Y:S02]  /*c3e0*/  FMNMX.FTZ R8, R3, R5, !PT ;  /* 0x0000000503087209 */ /* 0x004fe40007810000 */
[----:B------:R-:W-:Y:S02]  /*c3f0*/  @P6 IADD3 R3, R7, R4, RZ ;  /* 0x0000000407036210 */ /* 0x000fe40007ffe0ff */
[C---:B------:R-:W-:Y:S03]  /*c400*/  @P6 SHF.L.U32 R5, R6.reuse, 0x6, RZ ;  /* 0x0000000606056819 */ /* 0x040fe600000006ff */
[----:B------:R-:W2:Y:S01]  /*c410*/  SHFL.BFLY PT, R11, R8, 0x1, 0x1f ;  /* 0x0c201f00080b7f89 */ /* 0x000ea200000e0000 */
[----:B------:R-:W-:Y:S02]  /*c420*/  @P6 SHF.L.U64.HI R4, R6, 0x6, R3 ;  /* 0x0000000606046819 */ /* 0x000fe40000010203 */
[----:B-1----:R-:W-:Y:S02]  /*c430*/  FMNMX.FTZ R0, R0, R2, !PT ;  /* 0x0000000200007209 */ /* 0x002fe40007810000 */
[C---:B------:R-:W-:Y:S03]  /*c440*/  @P6 IADD3 R2, P0, R5.reuse, R248, RZ ;  /* 0x000000f805026210 */ /* 0x040fe60007f1e0ff */
[----:B------:R-:W1:Y:S01]  /*c450*/  SHFL.BFLY PT, R3, R0, 0x1, 0x1f ;  /* 0x0c201f0000037f89 */ /* 0x000e6200000e0000 */
[----:B------:R-:W-:Y:S02]  /*c460*/  @P6 LEA R16, P1, R2, c[0x0][0x1c8], 0x1 ;  /* 0x0000720002106a11 */ /* 0x000fe400078208ff */
[-C--:B------:R-:W-:Y:S02]  /*c470*/  @P6 IADD3.X R6, R4, R252.reuse, RZ, P0, !PT ;  /* 0x000000fc04066210 */ /* 0x080fe400007fe4ff */
[----:B------:R-:W-:Y:S02]  /*c480*/  @P6 IADD3 R9, P0, R248, 0x40, RZ ;  /* 0x00000040f8096810 */ /* 0x000fe40007f1e0ff */
[----:B------:R-:W-:Y:S02]  /*c490*/  @P6 LEA.HI.X R17, R2, c[0x0][0x1cc], R6, 0x1, P1 ;  /* 0x0000730002116a11 */ /* 0x000fe400008f0c06 */
[-C--:B------:R-:W-:Y:S02]  /*c4a0*/  @P6 IADD3.X R15, RZ, R252.reuse, RZ, P0, !PT ;  /* 0x000000fcff0f6210 */ /* 0x080fe400007fe4ff */
[----:B------:R-:W-:Y:S01]  /*c4b0*/  @P6 IADD3 R2, P0, R5, R9, RZ ;  /* 0x0000000905026210 */ /* 0x000fe20007f1e0ff */
[----:B------:R3:W-:Y:S01]  /*c4c0*/  @P6 LDGSTS.E.BYPASS.LTC128B.128 [R219+0x8100], [R16.64], !P5 ;  /* 0x0810000010db6fae */ /* 0x0007e2000e901d46 */
[----:B------:R-:W-:Y:S02]  /*c4d0*/  @P6 IADD3 R22, P1, R248, 0x80, RZ ;  /* 0x00000080f8166810 */ /* 0x000fe40007f3e0ff */
[----:B------:R-:W-:Y:S02]  /*c4e0*/  @P6 IADD3.X R7, R4, R15, RZ, P0, !PT ;  /* 0x0000000f04076210 */ /* 0x000fe400007fe4ff */
[----:B--2---:R-:W-:Y:S02]  /*c4f0*/  FMNMX.FTZ R133, R8, R11, !PT ;  /* 0x0000000b08857209 */ /* 0x004fe40007810000 */
[C---:B------:R-:W-:Y:S02]  /*c500*/  @P6 LEA R20, P0, R2.reuse, c[0x0][0x1c8], 0x1 ;  /* 0x0000720002146a11 */ /* 0x040fe400078008ff */
[----:B------:R-:W-:Y:S02]  /*c510*/  @P6 IADD3.X R23, RZ, R252, RZ, P1, !PT ;  /* 0x000000fcff176210 */ /* 0x000fe40000ffe4ff */
[----:B------:R-:W-:Y:S01]  /*c520*/  @P6 LEA.HI.X R21, R2, c[0x0][0x1cc], R7, 0x1, P0 ;  /* 0x0000730002156a11 */ /* 0x000fe200000f0c07 */
[----:B------:R-:W-:Y:S01]  /*c530*/  FADD.FTZ R2, -R133, R134 ;  /* 0x0000008685027221 */ /* 0x000fe20000010100 */
[----:B-1----:R-:W-:Y:S02]  /*c540*/  FMNMX.FTZ R132, R0, R3, !PT ;  /* 0x0000000300847209 */ /* 0x002fe40007810000 */
[C---:B------:R-:W-:Y:S01]  /*c550*/  @P6 IADD3 R6, P1, R5.reuse, R22, RZ ;  /* 0x0000001605066210 */ /* 0x040fe20007f3e0ff */
[----:B------:R-:W-:Y:S01]  /*c560*/  FMUL.FTZ R0, R2, c[0x0][0x2d0] ;  /* 0x0000b40002007a20 */ /* 0x000fe20000410000 */
[----:B------:R-:W-:Y:S01]  /*c570*/  @P6 IADD3 R14, P0, R248, 0xc0, RZ ;  /* 0x000000c0f80e6810 */ /* 0x000fe20007f1e0ff */
[----:B------:R1:W-:Y:S01]  /*c580*/  @P6 LDGSTS.E.BYPASS.LTC128B.128 [R219+0xa100], [R20.64], !P4 ;  /* 0x0a10000014db6fae */ /* 0x0003e2000e101d46 */
[----:B------:R-:W-:Y:S01]  /*c590*/  @P6 IADD3.X R10, R4, R23, RZ, P1, !PT ;  /* 0x00000017040a6210 */ /* 0x000fe20000ffe4ff */
[----:B------:R2:W3:Y:S01]  /*c5a0*/  MUFU.EX2 R2, R0 ;  /* 0x0000000000027308 */ /* 0x0004e20000000800 */
[C---:B------:R-:W-:Y:S02]  /*c5b0*/  @P6 LEA R18, P1, R6.reuse, c[0x0][0x1c8], 0x1 ;  /* 0x0000720006126a11 */ /* 0x040fe400078208ff */
[----:B------:R-:W-:Y:S02]  /*c5c0*/  @P6 IADD3.X R7, RZ, R252, RZ, P0, !PT ;  /* 0x000000fcff076210 */ /* 0x000fe400007fe4ff */
[----:B------:R-:W-:Y:S02]  /*c5d0*/  @P6 LEA.HI.X R19, R6, c[0x0][0x1cc], R10, 0x1, P1 ;  /* 0x0000730006136a11 */ /* 0x000fe400008f0c0a */
[----:B------:R-:W-:Y:S02]  /*c5e0*/  @P6 IADD3 R6, P1, R5, R14, RZ ;  /* 0x0000000e05066210 */ /* 0x000fe40007f3e0ff */
[----:B------:R-:W-:Y:S01]  /*c5f0*/  @P6 MOV R3, c[0x0][0x1e0] ;  /* 0x0000780000036a02 */ /* 0x000fe20000000f00 */
[----:B------:R5:W-:Y:S01]  /*c600*/  @P6 LDGSTS.E.BYPASS.LTC128B.128 [R219+0xc100], [R18.64], !P3 ;  /* 0x0c10000012db6fae */ /* 0x000be2000d901d46 */
[----:B------:R-:W-:Y:S02]  /*c610*/  @P6 IADD3.X R10, R4, R7, RZ, P1, !PT ;  /* 0x00000007040a6210 */ /* 0x000fe40000ffe4ff */
[C---:B------:R-:W-:Y:S02]  /*c620*/  @P6 LEA R12, P1, R6.reuse, c[0x0][0x1c8], 0x1 ;  /* 0x00007200060c6a11 */ /* 0x040fe400078208ff */
[C---:B------:R-:W-:Y:S02]  /*c630*/  @P6 LEA R5, P0, R3.reuse, R5, 0x5 ;  /* 0x0000000503056211 */ /* 0x040fe400078028ff */
[----:B------:R-:W-:Y:S02]  /*c640*/  @P6 MOV R8, c[0x0][0x1e4] ;  /* 0x0000790000086a02 */ /* 0x000fe40000000f00 */
[----:B------:R-:W-:Y:S02]  /*c650*/  @P6 LEA.HI.X R13, R6, c[0x0][0x1cc], R10, 0x1, P1 ;  /* 0x00007300060d6a11 */ /* 0x000fe400008f0c0a */
[----:B------:R-:W-:Y:S02]  /*c660*/  @P6 LEA.HI.X R3, R3, R4, R8, 0x5, P0 ;  /* 0x0000000403036211 */ /* 0x000fe400000f2c08 */
[----:B------:R-:W-:Y:S01]  /*c670*/  @P6 IADD3 R4, P1, R5, R248, RZ ;  /* 0x000000f805046210 */ /* 0x000fe20007f3e0ff */
[----:B--2---:R-:W-:Y:S01]  /*c680*/  FADD.FTZ R0, -R132, R135 ;  /* 0x0000008784007221 */ /* 0x004fe20000010100 */
[----:B------:R2:W-:Y:S01]  /*c690*/  @P6 LDGSTS.E.BYPASS.LTC128B.128 [R219+0xe100], [R12.64], !P2 ;  /* 0x0e1000000cdb6fae */ /* 0x0005e2000d101d46 */
[----:B------:R-:W-:Y:S01]  /*c6a0*/  FMUL.FTZ R135, R133, c[0x0][0x2d0] ;  /* 0x0000b40085877a20 */ /* 0x000fe20000410000 */
[----:B------:R-:W-:Y:S01]  /*c6b0*/  @P6 LEA R10, P0, R4, c[0x0][0x1c8], 0x1 ;  /* 0x00007200040a6a11 */ /* 0x000fe200078008ff */
[----:B------:R-:W-:Y:S01]  /*c6c0*/  FMUL.FTZ R0, R0, c[0x0][0x2d0] ;  /* 0x0000b40000007a20 */ /* 0x000fe20000410000 */
[----:B------:R-:W-:Y:S01]  /*c6d0*/  @P6 IADD3.X R6, R3, R252, RZ, P1, !PT ;  /* 0x000000fc03066210 */ /* 0x000fe20000ffe4ff */
[--C-:B------:R-:W-:Y:S02]  /*c6e0*/  FFMA.FTZ R8, R174, c[0x0][0x2d0], -R135.reuse ;  /* 0x0000b400ae087a23 */ /* 0x100fe40000010887 */
[----:B---3--:R-:W-:Y:S01]  /*c6f0*/  FMUL.FTZ R16, R2, R152 ;  /* 0x0000009802107220 */ /* 0x008fe20000410000 */
[----:B------:R-:W-:Y:S01]  /*c700*/  @P6 LEA.HI.X R11, R4, c[0x0][0x1cc], R6, 0x1, P0 ;  /* 0x00007300040b6a11 */ /* 0x000fe200000f0c06 */
[----:B------:R3:W-:Y:S01]  /*c710*/  MUFU.EX2 R138, R8 ;  /* 0x00000008008a7308 */ /* 0x0007e20000000800 */
[----:B------:R-:W-:Y:S01]  /*c720*/  @P6 IADD3 R4, P1, R5, R9, RZ ;  /* 0x0000000905046210 */ /* 0x000fe20007f3e0ff */
[--C-:B------:R-:W-:Y:S02]  /*c730*/  FFMA.FTZ R9, R176, c[0x0][0x2d0], -R135.reuse ;  /* 0x0000b400b0097a23 */ /* 0x100fe40000010887 */
[----:B------:R1:W-:Y:S01]  /*c740*/  @P6 LDGSTS.E.BYPASS.LTC128B.128 [R219+0x9100], [R10.64], !P5 ;  /* 0x091000000adb6fae */ /* 0x0003e2000e901d46 */
[----:B------:R-:W-:Y:S01]  /*c750*/  @P6 IADD3.X R6, R3, R15, RZ, P1, !PT ;  /* 0x0000000f03066210 */ /* 0x000fe20000ffe4ff */
[C---:B------:R-:W-:Y:S02]  /*c760*/  FMUL.FTZ R17, R2.reuse, R153 ;  /* 0x0000009902117220 */ /* 0x040fe40000410000 */
[C---:B------:R-:W-:Y:S02]  /*c770*/  FMUL.FTZ R25, R2.reuse, R161 ;  /* 0x000000a102197220 */ /* 0x040fe40000410000 */
[----:B------:R1:W-:Y:S01]  /*c780*/  MUFU.EX2 R229, R9 ;  /* 0x0000000900e57308 */ /* 0x0003e20000000800 */
[C---:B------:R-:W-:Y:S01]  /*c790*/  FMUL.FTZ R24, R2.reuse, R160 ;  /* 0x000000a002187220 */ /* 0x040fe20000410000 */
[----:B------:R-:W4:Y:S01]  /*c7a0*/  LDL.LU R161, [R1+0xc] ;  /* 0x00000c0001a17983 */ /* 0x000f220000300800 */
[--C-:B------:R-:W-:Y:S02]  /*c7b0*/  FFMA.FTZ R134, R139, c[0x0][0x2d0], -R135.reuse ;  /* 0x0000b4008b867a23 */ /* 0x100fe40000010887 */
[C---:B------:R-:W-:Y:S02]  /*c7c0*/  FMUL.FTZ R32, R2.reuse, R168 ;  /* 0x000000a802207220 */ /* 0x040fe40000410000 */
[----:B------:R-:W-:Y:S02]  /*c7d0*/  FMUL.FTZ R33, R2, R169 ;  /* 0x000000a902217220 */ /* 0x000fe40000410000 */
[--C-:B------:R-:W-:Y:S01]  /*c7e0*/  FFMA.FTZ R160, R182, c[0x0][0x2d0], -R135.reuse ;  /* 0x0000b400b6a07a23 */ /* 0x100fe20000010887 */
[----:B------:R-:W2:Y:S01]  /*c7f0*/  MUFU.EX2 R0, R0 ;  /* 0x0000000000007308 */ /* 0x000ea20000000800 */
[C---:B------:R-:W-:Y:S02]  /*c800*/  FMUL.FTZ R36, R2.reuse, R36 ;  /* 0x0000002402247220 */ /* 0x040fe40000410000 */
[----:B------:R-:W-:Y:S01]  /*c810*/  FMUL.FTZ R37, R2, R37 ;  /* 0x0000002502257220 */ /* 0x000fe20000410000 */
[----:B---3--:R-:W-:Y:S01]  /*c820*/  @P6 LEA R8, P0, R4, c[0x0][0x1c8], 0x1 ;  /* 0x0000720004086a11 */ /* 0x008fe200078008ff */
[C---:B------:R-:W-:Y:S02]  /*c830*/  FMUL.FTZ R40, R2.reuse, R40 ;  /* 0x0000002802287220 */ /* 0x040fe40000410000 */
[C---:B------:R-:W-:Y:S02]  /*c840*/  FMUL.FTZ R41, R2.reuse, R41 ;  /* 0x0000002902297220 */ /* 0x040fe40000410000 */
[C---:B------:R-:W-:Y:S01]  /*c850*/  FMUL.FTZ R44, R2.reuse, R44 ;  /* 0x0000002c022c7220 */ /* 0x040fe20000410000 */
[----:B------:R-:W-:Y:S01]  /*c860*/  MUFU.EX2 R227, R134 ;  /* 0x0000008600e37308 */ /* 0x000fe20000000800 */
[C---:B------:R-:W-:Y:S02]  /*c870*/  FMUL.FTZ R45, R2.reuse, R45 ;  /* 0x0000002d022d7220 */ /* 0x040fe40000410000 */
[----:B------:R-:W-:Y:S01]  /*c880*/  FMUL.FTZ R48, R2, R48 ;  /* 0x0000003002307220 */ /* 0x000fe20000410000 */
[----:B-1----:R-:W-:Y:S01]  /*c890*/  @P6 LEA.HI.X R9, R4, c[0x0][0x1cc], R6, 0x1, P0 ;  /* 0x0000730004096a11 */ /* 0x002fe200000f0c06 */
[--C-:B------:R-:W-:Y:S01]  /*c8a0*/  FFMA.FTZ R6, R173, c[0x0][0x2d0], -R135.reuse ;  /* 0x0000b400ad067a23 */ /* 0x100fe20000010887 */
[C---:B------:R-:W-:Y:S01]  /*c8b0*/  @P6 IADD3 R4, P1, R5.reuse, R22, RZ ;  /* 0x0000001605046210 */ /* 0x040fe20007f3e0ff */
[----:B------:R-:W-:Y:S01]  /*c8c0*/  FMUL.FTZ R49, R2, R49 ;  /* 0x0000003102317220 */ /* 0x000fe20000410000 */
[----:B------:R-:W-:Y:S01]  /*c8d0*/  @P6 IADD3 R5, P0, R5, R14, RZ ;  /* 0x0000000e05056210 */ /* 0x000fe20007f1e0ff */
[----:B------:R1:W-:Y:S01]  /*c8e0*/  @P6 LDGSTS.E.BYPASS.LTC128B.128 [R219+0xb100], [R8.64], !P4 ;  /* 0x0b10000008db6fae */ /* 0x0003e2000e101d46 */
[C---:B------:R-:W-:Y:S01]  /*c8f0*/  @P6 IADD3.X R14, R3.reuse, R23, RZ, P1, !PT ;  /* 0x00000017030e6210 */ /* 0x040fe20000ffe4ff */
[----:B------:R3:W-:Y:S01]  /*c900*/  MUFU.EX2 R230, R6 ;  /* 0x0000000600e67308 */ /* 0x0007e20000000800 */
[----:B------:R-:W-:Y:S01]  /*c910*/  @P6 IADD3.X R15, R3, R7, RZ, P0, !PT ;  /* 0x00000007030f6210 */ /* 0x000fe200007fe4ff */
[--C-:B------:R-:W-:Y:S02]  /*c920*/  FFMA.FTZ R3, R172, c[0x0][0x2d0], -R135.reuse ;  /* 0x0000b400ac037a23 */ /* 0x100fe40000010887 */
[C---:B--2---:R-:W-:Y:S02]  /*c930*/  FMUL.FTZ R10, R0.reuse, R146 ;  /* 0x00000092000a7220 */ /* 0x044fe40000410000 */
[C---:B------:R-:W-:Y:S02]  /*c940*/  FMUL.FTZ R11, R0.reuse, R147 ;  /* 0x00000093000b7220 */ /* 0x040fe40000410000 */
[C---:B-----5:R-:W-:Y:S02]  /*c950*/  FMUL.FTZ R18, R0.reuse, R154 ;  /* 0x0000009a00127220 */ /* 0x060fe40000410000 */
[----:B------:R2:W5:Y:S01]  /*c960*/  MUFU.EX2 R228, R3 ;  /* 0x0000000300e47308 */ /* 0x0005620000000800 */
        /* <DEDUP_REMOVED lines=8> */
[----:B---3--:R-:W-:Y:S01]  /*c9f0*/  @P6 LEA R6, P0, R4, c[0x0][0x1c8], 0x1 ;  /* 0x0000720004066a11 */ /* 0x008fe200078008ff */
[----:B-1----:R-:W-:Y:S02]  /*ca00*/  FMUL.FTZ R9, R2, R145 ;  /* 0x0000009102097220 */ /* 0x002fe40000410000 */
[----:B------:R-:W-:Y:S01]  /*ca10*/  FFMA.FTZ R134, R184, c[0x0][0x2d0], -R135 ;  /* 0x0000b400b8867a23 */ /* 0x000fe20000010887 */
[----:B------:R-:W-:Y:S01]  /*ca20*/  @P6 LEA.HI.X R7, R4, c[0x0][0x1cc], R14, 0x1, P0 ;  /* 0x0000730004076a11 */ /* 0x000fe200000f0c0e */
[C---:B------:R-:W-:Y:S01]  /*ca30*/  FMUL.FTZ R42, R0.reuse, R42 ;  /* 0x0000002a002a7220 */ /* 0x040fe20000410000 */
[C---:B------:R-:W-:Y:S01]  /*ca40*/  @P6 LEA R4, P0, R5.reuse, c[0x0][0x1c8], 0x1 ;  /* 0x0000720005046a11 */ /* 0x040fe200078008ff */
[----:B------:R1:W-:Y:S01]  /*ca50*/  MUFU.EX2 R226, R134 ;  /* 0x0000008600e27308 */ /* 0x0003e20000000800 */
[----:B------:R-:W-:Y:S01]  /*ca60*/  FMUL.FTZ R43, R0, R43 ;  /* 0x0000002b002b7220 */ /* 0x000fe20000410000 */
[----:B------:R3:W-:Y:S01]  /*ca70*/  @P6 LDGSTS.E.BYPASS.LTC128B.128 [R219+0xd100], [R6.64], !P3 ;  /* 0x0d10000006db6fae */ /* 0x0007e2000d901d46 */
[----:B--2---:R-:W-:Y:S01]  /*ca80*/  FMUL.FTZ R3, R132, c[0x0][0x2d0] ;  /* 0x0000b40084037a20 */ /* 0x004fe20000410000 */
[----:B------:R-:W-:Y:S01]  /*ca90*/  @P6 LEA.HI.X R5, R5, c[0x0][0x1cc], R15, 0x1, P0 ;  /* 0x0000730005056a11 */ /* 0x000fe200000f0c0f */
[----:B------:R-:W-:Y:S02]  /*caa0*/  FMUL.FTZ R46, R0, R46 ;  /* 0x0000002e002e7220 */ /* 0x000fe40000410000 */
[--C-:B------:R-:W-:Y:S02]  /*cab0*/  FFMA.FTZ R14, R178, c[0x0][0x2d0], -R3.reuse ;  /* 0x0000b400b20e7a23 */ /* 0x100fe40000010803 */
[--C-:B------:R-:W-:Y:S01]  /*cac0*/  FFMA.FTZ R8, R175, c[0x0][0x2d0], -R3.reuse ;  /* 0x0000b400af087a23 */ /* 0x100fe20000010803 */
[----:B------:R2:W-:Y:S01]  /*cad0*/  @P6 LDGSTS.E.BYPASS.LTC128B.128 [R219+0xf100], [R4.64], !P2 ;  /* 0x0f10000004db6fae */ /* 0x0005e2000d101d46 */
[----:B------:R2:W-:Y:S01]  /*cae0*/  MUFU.EX2 R174, R14 ;  /* 0x0000000e00ae7308 */ /* 0x0005e20000000800 */
[C---:B------:R-:W-:Y:S02]  /*caf0*/  FMUL.FTZ R47, R0.reuse, R47 ;  /* 0x0000002f002f7220 */ /* 0x040fe40000410000 */
[C---:B------:R-:W-:Y:S02]  /*cb00*/  FMUL.FTZ R50, R0.reuse, R50 ;  /* 0x0000003200327220 */ /* 0x040fe40000410000 */
[----:B------:R-:W-:Y:S02]  /*cb10*/  FMUL.FTZ R51, R0, R51 ;  /* 0x0000003300337220 */ /* 0x000fe40000410000 */
[----:B------:R-:W-:Y:S01]  /*cb20*/  LDSM.16.MT88.4 R20, [R194] ;  /* 0x00000000c214783b */ /* 0x000fe20000004200 */
[C---:B------:R-:W-:Y:S02]  /*cb30*/  FMUL.FTZ R52, R2.reuse, R52 ;  /* 0x0000003402347220 */ /* 0x040fe40000410000 */
[----:B------:R2:W-:Y:S01]  /*cb40*/  MUFU.EX2 R173, R8 ;  /* 0x0000000800ad7308 */ /* 0x0005e20000000800 */
[----:B------:R-:W-:Y:S02]  /*cb50*/  FMUL.FTZ R53, R2, R53 ;  /* 0x0000003502357220 */ /* 0x000fe40000410000 */
[--C-:B-1----:R-:W-:Y:S02]  /*cb60*/  FFMA.FTZ R134, R185, c[0x0][0x2d0], -R3.reuse ;  /* 0x0000b400b9867a23 */ /* 0x102fe40000010803 */
[----:B------:R-:W-:Y:S01]  /*cb70*/  LDSM.16.MT88.4 R28, [R197] ;  /* 0x00000000c51c783b */ /* 0x000fe20000004200 */
[C---:B------:R-:W-:Y:S02]  /*cb80*/  FMUL.FTZ R54, R0.reuse, R54 ;  /* 0x0000003600367220 */ /* 0x040fe40000410000 */
[----:B---3--:R-:W-:Y:S01]  /*cb90*/  FMUL.FTZ R6, R0, R142 ;  /* 0x0000008e00067220 */ /* 0x008fe20000410000 */
[----:B-----5:R-:W-:Y:S01]  /*cba0*/  F2FP.PACK_AB R142, R228, R230 ;  /* 0x000000e6e48e723e */ /* 0x020fe200000000ff */
[C---:B------:R-:W-:Y:S01]  /*cbb0*/  FMUL.FTZ R7, R0.reuse, R143 ;  /* 0x0000008f00077220 */ /* 0x040fe20000410000 */
[----:B------:R-:W-:Y:S01]  /*cbc0*/  MUFU.EX2 R189, R134 ;  /* 0x0000008600bd7308 */ /* 0x000fe20000000800 */
[----:B------:R-:W-:Y:S01]  /*cbd0*/  FMUL.FTZ R55, R0, R55 ;  /* 0x0000003700377220 */ /* 0x000fe20000410000 */
[----:B------:R-:W-:Y:S01]  /*cbe0*/  LDSM.16.MT88.4 R152, [R194+0x2000] ;  /* 0x00200000c298783b */ /* 0x000fe20000004200 */
[--C-:B--2---:R-:W-:Y:S02]  /*cbf0*/  FFMA.FTZ R14, R179, c[0x0][0x2d0], -R3.reuse ;  /* 0x0000b400b30e7a23 */ /* 0x104fe40000010803 */
[----:B------:R-:W-:Y:S02]  /*cc00*/  FFMA.FTZ R4, R177, c[0x0][0x2d0], -R3 ;  /* 0x0000b400b1047a23 */ /* 0x000fe40000010803 */
[C---:B------:R-:W-:Y:S02]  /*cc10*/  FMUL.FTZ R5, R2.reuse, R141 ;  /* 0x0000008d02057220 */ /* 0x040fe40000410000 */
[C---:B------:R-:W-:Y:S01]  /*cc20*/  FMUL.FTZ R56, R2.reuse, R56 ;  /* 0x0000003802387220 */ /* 0x040fe20000410000 */
[----:B------:R-:W1:Y:S01]  /*cc30*/  MUFU.EX2 R190, R14 ;  /* 0x0000000e00be7308 */ /* 0x000e620000000800 */
[----:B------:R-:W-:Y:S01]  /*cc40*/  LDSM.16.MT88.4 R168, [R196+0x1800] ;  /* 0x00180000c4a8783b */ /* 0x000fe20000004200 */
[C---:B------:R-:W-:Y:S02]  /*cc50*/  FMUL.FTZ R57, R2.reuse, R57 ;  /* 0x0000003902397220 */ /* 0x040fe40000410000 */
[----:B------:R-:W-:Y:S02]  /*cc60*/  FMUL.FTZ R8, R2, R144 ;  /* 0x0000009002087220 */ /* 0x000fe40000410000 */
[C---:B------:R-:W-:Y:S02]  /*cc70*/  FMUL.FTZ R58, R0.reuse, R58 ;  /* 0x0000003a003a7220 */ /* 0x040fe40000410000 */
[----:B------:R-:W-:Y:S01]  /*cc80*/  FMUL.FTZ R59, R0, R59 ;  /* 0x0000003b003b7220 */ /* 0x000fe20000410000 */
[----:B------:R-:W-:Y:S01]  /*cc90*/  LDSM.16.MT88.4 R144, [R196] ;  /* 0x00000000c490783b */ /* 0x000fe20000004200 */
[----:B------:R-:W2:Y:S01]  /*cca0*/  MUFU.EX2 R172, R4 ;  /* 0x0000000400ac7308 */ /* 0x000ea20000000800 */
[C---:B------:R-:W-:Y:S02]  /*ccb0*/  FMUL.FTZ R60, R2.reuse, R60 ;  /* 0x0000003c023c7220 */ /* 0x040fe40000410000 */
[----:B------:R-:W-:Y:S02]  /*ccc0*/  FMUL.FTZ R61, R2, R61 ;  /* 0x0000003d023d7220 */ /* 0x000fe40000410000 */
[C---:B------:R-:W-:Y:S02]  /*ccd0*/  FMUL.FTZ R62, R0.reuse, R62 ;  /* 0x0000003e003e7220 */ /* 0x040fe40000410000 */
[----:B------:R-:W0:Y:S01]  /*cce0*/  LDGDEPBAR ;  /* 0x00000000000079af */ /* 0x000e220000000000 */
[----:B------:R-:W-:Y:S02]  /*ccf0*/  FMUL.FTZ R63, R0, R63 ;  /* 0x0000003f003f7220 */ /* 0x000fe40000410000 */
[C---:B------:R-:W-:Y:S02]  /*cd00*/  FMUL.FTZ R64, R2.reuse, R64 ;  /* 0x0000004002407220 */ /* 0x040fe40000410000 */
[----:B------:R-:W-:Y:S01]  /*cd10*/  FMUL.FTZ R65, R2, R65 ;  /* 0x0000004102417220 */ /* 0x000fe20000410000 */
[----:B-1----:R-:W-:Y:S02]  /*cd20*/  F2FP.PACK_AB R141, R190, R174 ;  /* 0x000000aebe8d723e */ /* 0x002fe400000000ff */
[----:B------:R-:W1:Y:S01]  /*cd30*/  LDSM.16.MT88.4 R12, [R193] ;  /* 0x00000000c10c783b */ /* 0x000e620000004200 */
[C---:B------:R-:W-:Y:S02]  /*cd40*/  FMUL.FTZ R66, R0.reuse, R66 ;  /* 0x0000004200427220 */ /* 0x040fe40000410000 */
[----:B------:R-:W-:Y:S02]  /*cd50*/  FMUL.FTZ R67, R0, R67 ;  /* 0x0000004300437220 */ /* 0x000fe40000410000 */
[C---:B------:R-:W-:Y:S02]  /*cd60*/  FMUL.FTZ R68, R2.reuse, R68 ;  /* 0x0000004402447220 */ /* 0x040fe40000410000 */
[----:B------:R-:W-:Y:S01]  /*cd70*/  FMUL.FTZ R69, R2, R69 ;  /* 0x0000004502457220 */ /* 0x000fe20000410000 */
[----:B--2---:R-:W-:Y:S01]  /*cd80*/  F2FP.PACK_AB R143, R172, R173 ;  /* 0x000000adac8f723e */ /* 0x004fe200000000ff */
[----:B------:R-:W-:Y:S01]  /*cd90*/  FMUL.FTZ R4, R2, R140 ;  /* 0x0000008c02047220 */ /* 0x000fe20000410000 */
[----:B------:R-:W-:Y:S01]  /*cda0*/  F2FP.PACK_AB R140, R229, R138 ;  /* 0x0000008ae58c723e */ /* 0x000fe200000000ff */
        /* <DEDUP_REMOVED lines=14> */
[C---:B-1----:R-:W-:Y:S05]  /*ce90*/  HMMA.16816.F32 R4, R140.reuse, R12, R4 ;  /* 0x0000000c8c04723c */ /* 0x042fea0000001804 */
        /* <DEDUP_REMOVED lines=17> */
[C---:B------:R-:W-:Y:S04]  /*cfb0*/  FMUL.FTZ R22, R0.reuse, R158 ;  /* 0x0000009e00167220 */ /* 0x040fe80000410000 */
[C---:B------:R-:W-:Y:S02]  /*cfc0*/  FMUL.FTZ R23, R0.reuse, R159 ;  /* 0x0000009f00177220 */ /* 0x040fe40000410000 */
[--C-:B------:R-:W-:Y:S02]  /*cfd0*/  FFMA.FTZ R158, R237, c[0x0][0x2d0], -R135.reuse ;  /* 0x0000b400ed9e7a23 */ /* 0x100fe40000010887 */
[----:B------:R-:W-:Y:S02]  /*cfe0*/  FFMA.FTZ R159, R183, c[0x0][0x2d0], -R135 ;  /* 0x0000b400b79f7a23 */ /* 0x000fe40000010887 */
[--C-:B------:R-:W-:Y:S01]  /*cff0*/  FFMA.FTZ R156, R137, c[0x0][0x2d0], -R3.reuse ;  /* 0x0000b400899c7a23 */ /* 0x100fe20000010803 */
[C---:B------:R-:W-:Y:S01]  /*d000*/  HMMA.16816.F32 R20, R140.reuse, R28, R20 ;  /* 0x0000001c8c14723c */ /* 0x040fe20000001814 */
[----:B------:R-:W-:Y:S02]  /*d010*/  MUFU.EX2 R183, R157 ;  /* 0x0000009d00b77308 */ /* 0x000fe40000000800 */
[C---:B------:R-:W-:Y:S02]  /*d020*/  FMUL.FTZ R90, R0.reuse, R90 ;  /* 0x0000005a005a7220 */ /* 0x040fe40000410000 */
[----:B------:R-:W-:Y:S02]  /*d030*/  FMUL.FTZ R91, R0, R91 ;  /* 0x0000005b005b7220 */ /* 0x000fe40000410000 */
[C---:B------:R-:W-:Y:S01]  /*d040*/  FMUL.FTZ R28, R2.reuse, R164 ;  /* 0x000000a4021c7220 */ /* 0x040fe20000410000 */
[C---:B------:R-:W-:Y:S03]  /*d050*/  HMMA.16816.F32 R24, R140.reuse, R30, R24 ;  /* 0x0000001e8c18723c */ /* 0x040fe60000001818 */
[----:B------:R-:W-:Y:S01]  /*d060*/  MUFU.EX2 R185, R158 ;  /* 0x0000009e00b97308 */ /* 0x000fe20000000800 */
[C---:B------:R-:W-:Y:S02]  /*d070*/  FMUL.FTZ R29, R2.reuse, R165 ;  /* 0x000000a5021d7220 */ /* 0x040fe40000410000 */
[----:B------:R-:W-:Y:S02]  /*d080*/  FMUL.FTZ R92, R2, R92 ;  /* 0x0000005c025c7220 */ /* 0x000fe40000410000 */
[C---:B------:R-:W-:Y:S04]  /*d090*/  FMUL.FTZ R30, R0.reuse, R166 ;  /* 0x000000a6001e7220 */ /* 0x040fe80000410000 */
[----:B------:R-:W-:Y:S01]  /*d0a0*/  FMUL.FTZ R31, R0, R167 ;  /* 0x000000a7001f7220 */ /* 0x000fe20000410000 */
[----:B------:R-:W-:Y:S01]  /*d0b0*/  MUFU.EX2 R184, R159 ;  /* 0x0000009f00b87308 */ /* 0x000fe20000000800 */
[----:B------:R-:W-:Y:S02]  /*d0c0*/  FMUL.FTZ R93, R2, R93 ;  /* 0x0000005d025d7220 */ /* 0x000fe40000410000 */
[C---:B------:R-:W-:Y:S02]  /*d0d0*/  FMUL.FTZ R94, R0.reuse, R94 ;  /* 0x0000005e005e7220 */ /* 0x040fe40000410000 */
[----:B------:R-:W-:Y:S01]  /*d0e0*/  FMUL.FTZ R95, R0, R95 ;  /* 0x0000005f005f7220 */ /* 0x000fe20000410000 */
[C---:B------:R-:W-:Y:S03]  /*d0f0*/  HMMA.16816.F32 R28, R140.reuse, R144, R28 ;  /* 0x000000908c1c723c */ /* 0x040fe6000000181c */
[C---:B------:R-:W-:Y:S02]  /*d100*/  FMUL.FTZ R96, R2.reuse, R96 ;  /* 0x0000006002607220 */ /* 0x040fe40000410000 */
[----:B------:R-:W-:Y:S02]  /*d110*/  FMUL.FTZ R97, R2, R97 ;  /* 0x0000006102617220 */ /* 0x000fe40000410000 */
[C---:B------:R-:W-:Y:S01]  /*d120*/  FMUL.FTZ R98, R0.reuse, R98 ;  /* 0x0000006200627220 */ /* 0x040fe20000410000 */
[C---:B------:R-:W-:Y:S01]  /*d130*/  HMMA.16816.F32 R32, R140.reuse, R146, R32 ;  /* 0x000000928c20723c */ /* 0x040fe20000001820 */
[----:B------:R-:W2:Y:S03]  /*d140*/  LDSM.16.MT88.4 R144, [R197+0x2000] ;  /* 0x00200000c590783b */ /* 0x000ea60000004200 */
        /* <DEDUP_REMOVED lines=24> */
[----:B------:R-:W-:Y:S02]  /*d2d0*/  FMUL.FTZ R114, R0, R114 ;  /* 0x0000007200727220 */ /* 0x000fe40000410000 */
[C---:B-1----:R-:W-:Y:S04]  /*d2e0*/  HMMA.16816.F32 R60, R140.reuse, R148, R60 ;  /* 0x000000948c3c723c */ /* 0x042fe8000000183c */
[----:B------:R-:W-:Y:S02]  /*d2f0*/  FFMA.FTZ R134, R186, c[0x0][0x2d0], -R3 ;  /* 0x0000b400ba867a23 */ /* 0x000fe40000010803 */
[----:B------:R-:W-:Y:S02]  /*d300*/  FMUL.FTZ R115, R0, R115 ;  /* 0x0000007300737220 */ /* 0x000fe40000410000 */
[C---:B------:R-:W-:Y:S01]  /*d310*/  HMMA.16816.F32 R64, R140.reuse, R150, R64 ;  /* 0x000000968c40723c */ /* 0x040fe20000001840 */
[----:B------:R1:W5:Y:S01]  /*d320*/  MUFU.EX2 R188, R134 ;  /* 0x0000008600bc7308 */ /* 0x0003620000000800 */
        /* <DEDUP_REMOVED lines=11> */
[C---:B--2---:R-:W-:Y:S03]  /*d3e0*/  HMMA.16816.F32 R76, R140.reuse, R144, R76 ;  /* 0x000000908c4c723c */ /* 0x044fe6000000184c */
[--C-:B-1----:R-:W-:Y:S02]  /*d3f0*/  FFMA.FTZ R134, R187, c[0x0][0x2d0], -R135.reuse ;  /* 0x0000b400bb867a23 */ /* 0x102fe40000010887 */
[----:B------:R-:W-:Y:S02]  /*d400*/  FMUL.FTZ R123, R0, R123 ;  /* 0x0000007b007b7220 */ /* 0x000fe40000410000 */
[----:B------:R1:W-:Y:S01]  /*d410*/  MUFU.EX2 R225, R134 ;  /* 0x0000008600e17308 */ /* 0x0003e20000000800 */
[C---:B------:R-:W-:Y:S01]  /*d420*/  HMMA.16816.F32 R80, R140.reuse, R146, R80 ;  /* 0x000000928c50723c */ /* 0x040fe20000001850 */
[----:B------:R-:W2:Y:S03]  /*d430*/  LDSM.16.MT88.4 R144, [R193+0x6000] ;  /* 0x00600000c190783b */ /* 0x000ea60000004200 */
        /* <DEDUP_REMOVED lines=10> */
[----:B-1----:R-:W-:Y:S02]  /*d4e0*/  FFMA.FTZ R134, R191, c[0x0][0x2d0], -R135 ;  /* 0x0000b400bf867a23 */ /* 0x002fe40000010887 */
[C---:B---3--:R-:W-:Y:S02]  /*d4f0*/  HMMA.16816.F32 R92, R140.reuse, R152, R92 ;  /* 0x000000988c5c723c */ /* 0x048fe4000000185c */
[----:B------:R1:W-:Y:S02]  /*d500*/  MUFU.EX2 R224, R134 ;  /* 0x0000008600e07308 */ /* 0x0003e40000000800 */
[C---:B------:R-:W-:Y:S02]  /*d510*/  FMUL.FTZ R131, R0.reuse, R131 ;  /* 0x0000008300837220 */ /* 0x040fe40000410000 */
[----:B------:R-:W-:Y:S02]  /*d520*/  FFMA.FTZ R0, R0, R161, R174 ;  /* 0x000000a100007223 */ /* 0x000fe400000100ae */
[C---:B------:R-:W-:Y:S01]  /*d530*/  HMMA.16816.F32 R96, R140.reuse, R154, R96 ;  /* 0x0000009a8c60723c */ /* 0x040fe20000001860 */
[----:B------:R-:W3:Y:S03]  /*d540*/  LDSM.16.MT88.4 R152, [R197+0x6000] ;  /* 0x00600000c598783b */ /* 0x000ee60000004200 */
[----:B------:R-:W-:Y:S02]  /*d550*/  FADD.FTZ R0, R190, R0 ;  /* 0x00000000be007221 */ /* 0x000fe40000010000 */
[----:B------:R-:W-:Y:S02]  /*d560*/  FFMA.FTZ R2, R2, R242, R138 ;  /* 0x000000f202027223 */ /* 0x000fe4000001008a */
[C---:B--2---:R-:W-:Y:S01]  /*d570*/  HMMA.16816.F32 R100, R140.reuse, R144, R100 ;  /* 0x000000908c64723c */ /* 0x044fe20000001864 */
[----:B------:R-:W-:Y:S03]  /*d580*/  LDSM.16.MT88.4 R160, [R197+0x1800] ;  /* 0x00180000c5a0783b */ /* 0x000fe60000004200 */
[----:B------:R-:W-:Y:S02]  /*d590*/  FADD.FTZ R0, R173, R0 ;  /* 0x00000000ad007221 */ /* 0x000fe40000010000 */
[----:B------:R-:W-:Y:S02]  /*d5a0*/  FADD.FTZ R2, R229, R2 ;  /* 0x00000002e5027221 */ /* 0x000fe40000010000 */
[C---:B------:R-:W-:Y:S01]  /*d5b0*/  HMMA.16816.F32 R104, R140.reuse, R146, R104 ;  /* 0x000000928c68723c */ /* 0x040fe20000001868 */
[----:B------:R-:W2:Y:S03]  /*d5c0*/  LDSM.16.MT88.4 R144, [R196+0x6000] ;  /* 0x00600000c490783b */ /* 0x000ea60000004200 */
[--C-:B-1----:R-:W-:Y:S02]  /*d5d0*/  FFMA.FTZ R134, R221, c[0x0][0x2d0], -R3.reuse ;  /* 0x0000b400dd867a23 */ /* 0x102fe40000010803 */
[----:B------:R-:W-:Y:S02]  /*d5e0*/  FADD.FTZ R0, R172, R0 ;  /* 0x00000000ac007221 */ /* 0x000fe40000010000 */
[----:B------:R1:W1:Y:S01]  /*d5f0*/  MUFU.EX2 R187, R134 ;  /* 0x0000008600bb7308 */ /* 0x0002620000000800 */
[C---:B----4-:R-:W-:Y:S01]  /*d600*/  HMMA.16816.F32 R108, R140.reuse, R148, R108 ;  /* 0x000000948c6c723c */ /* 0x050fe2000000186c */
[----:B------:R-:W-:Y:S02]  /*d610*/  LDSM.16.MT88.4 R172, [R193+0x3800] ;  /* 0x00380000c1ac783b */ /* 0x000fe40000004200 */
[----:B------:R-:W-:Y:S02]  /*d620*/  FADD.FTZ R0, R189, R0 ;  /* 0x00000000bd007221 */ /* 0x000fe40000010000 */
[----:B------:R-:W-:Y:S02]  /*d630*/  FADD.FTZ R2, R230, R2 ;  /* 0x00000002e6027221 */ /* 0x000fe40000010000 */
[----:B-----5:R-:W-:Y:S01]  /*d640*/  FADD.FTZ R0, R188, R0 ;  /* 0x00000000bc007221 */ /* 0x020fe20000010000 */
[C---:B------:R-:W-:Y:S01]  /*d650*/  HMMA.16816.F32 R112, R140.reuse, R150, R112 ;  /* 0x000000968c70723c */ /* 0x040fe20000001870 */
[----:B------:R-:W4:Y:S03]  /*d660*/  LDSM.16.MT88.4 R148, [R193+0x800] ;  /* 0x00080000c194783b */ /* 0x000f260000004200 */
[----:B------:R-:W-:Y:S04]  /*d670*/  FADD.FTZ R2, R228, R2 ;  /* 0x00000002e4027221 */ /* 0x000fe80000010000 */
[C---:B---3--:R-:W-:Y:S04]  /*d680*/  HMMA.16816.F32 R116, R140.reuse, R152, R116 ;  /* 0x000000988c74723c */ /* 0x048fe80000001874 */
[----:B------:R-:W-:Y:S02]  /*d690*/  FADD.FTZ R2, R227, R2 ;  /* 0x00000002e3027221 */ /* 0x000fe40000010000 */
[----:B-1----:R-:W-:Y:S02]  /*d6a0*/  FFMA.FTZ R134, R222, c[0x0][0x2d0], -R3 ;  /* 0x0000b400de867a23 */ /* 0x002fe40000010803 */
[C---:B------:R-:W-:Y:S01]  /*d6b0*/  HMMA.16816.F32 R120, R140.reuse, R154, R120 ;  /* 0x0000009a8c78723c */ /* 0x040fe20000001878 */
[----:B------:R-:W1:Y:S01]  /*d6c0*/  LDSM.16.MT88.4 R152, [R194+0x800] ;  /* 0x00080000c298783b */ /* 0x000e620000004200 */
[----:B------:R3:W5:Y:S02]  /*d6d0*/  MUFU.EX2 R186, R134 ;  /* 0x0000008600ba7308 */ /* 0x0007640000000800 */
[----:B------:R-:W-:Y:S02]  /*d6e0*/  FADD.FTZ R0, R187, R0 ;  /* 0x00000000bb007221 */ /* 0x000fe40000010000 */
[----:B------:R-:W-:Y:S02]  /*d6f0*/  FADD.FTZ R2, R226, R2 ;  /* 0x00000002e2027221 */ /* 0x000fe40000010000 */
[C---:B--2---:R-:W-:Y:S04]  /*d700*/  HMMA.16816.F32 R124, R140.reuse, R144, R124 ;  /* 0x000000908c7c723c */ /* 0x044fe8000000187c */
[----:B------:R-:W-:Y:S04]  /*d710*/  FADD.FTZ R2, R225, R2 ;  /* 0x00000002e1027221 */ /* 0x000fe80000010000 */
[----:B------:R-:W-:Y:S01]  /*d720*/  HMMA.16816.F32 R128, R140, R146, R128 ;  /* 0x000000928c80723c */ /* 0x000fe20000001880 */
[----:B------:R-:W2:Y:S03]  /*d730*/  LDSM.16.MT88.4 R144, [R197+0x800] ;  /* 0x00080000c590783b */ /* 0x000ea60000004200 */
[----:B------:R-:W-:Y:S03]  /*d740*/  FADD.FTZ R2, R224, R2 ;  /* 0x00000002e0027221 */ /* 0x000fe60000010000 */
[----:B------:R-:W-:Y:S02]  /*d750*/  F2FP.PACK_AB R140, R226, R227 ;  /* 0x000000e3e28c723e */ /* 0x000fe400000000ff */
[----:B------:R-:W-:Y:S03]  /*d760*/  F2FP.PACK_AB R141, R188, R189 ;  /* 0x000000bdbc8d723e */ /* 0x000fe600000000ff */
[----:B------:R-:W-:Y:S01]  /*d770*/  F2FP.PACK_AB R142, R224, R225 ;  /* 0x000000e1e08e723e */ /* 0x000fe200000000ff */
[--C-:B---3--:R-:W-:Y:S01]  /*d780*/  FFMA.FTZ R134, R234, c[0x0][0x2d0], -R135.reuse ;  /* 0x0000b400ea867a23 */ /* 0x108fe20000010887 */
[C---:B-----5:R-:W-:Y:S01]  /*d790*/  F2FP.PACK_AB R143, R186.reuse, R187 ;  /* 0x000000bbba8f723e */ /* 0x060fe200000000ff */
[----:B------:R-:W-:Y:S02]  /*d7a0*/  FADD.FTZ R0, R186, R0 ;  /* 0x00000000ba007221 */ /* 0x000fe40000010000 */
[----:B------:R3:W5:Y:S04]  /*d7b0*/  MUFU.EX2 R222, R134 ;  /* 0x0000008600de7308 */ /* 0x0007680000000800 */
[C---:B----4-:R-:W-:Y:S08]  /*d7c0*/  HMMA.16816.F32 R4, R140.reuse, R148, R4 ;  /* 0x000000948c04723c */ /* 0x050ff00000001804 */
[C---:B------:R-:W-:Y:S01]  /*d7d0*/  HMMA.16816.F32 R8, R140.reuse, R150, R8 ;  /* 0x000000968c08723c */ /* 0x040fe20000001808 */
[----:B------:R-:W4:Y:S07]  /*d7e0*/  LDSM.16.MT88.4 R148, [R196+0x800] ;  /* 0x00080000c494783b */ /* 0x000f2e0000004200 */
[C---:B-1----:R-:W-:Y:S04]  /*d7f0*/  HMMA.16816.F32 R12, R140.reuse, R152, R12 ;  /* 0x000000988c0c723c */ /* 0x042fe8000000180c */
[----:B---3--:R-:W-:Y:S02]  /*d800*/  FFMA.FTZ R134, R223, c[0x0][0x2d0], -R135 ;  /* 0x0000b400df867a23 */ /* 0x008fe40000010887 */
[----:B-----5:R-:W-:Y:S02]  /*d810*/  FADD.FTZ R2, R222, R2 ;  /* 0x00000002de027221 */ /* 0x020fe40000010000 */
[C---:B------:R-:W-:Y:S01]  /*d820*/  HMMA.16816.F32 R16, R140.reuse, R154, R16 ;  /* 0x0000009a8c10723c */ /* 0x040fe20000001810 */
[----:B------:R-:W1:Y:S01]  /*d830*/  LDSM.16.MT88.4 R152, [R193+0x2800] ;  /* 0x00280000c198783b */ /* 0x000e620000004200 */
[----:B------:R3:W5:Y:S06]  /*d840*/  MUFU.EX2 R223, R134 ;  /* 0x0000008600df7308 */ /* 0x00076c0000000800 */
[C---:B--2---:R-:W-:Y:S08]  /*d850*/  HMMA.16816.F32 R20, R140.reuse, R144, R20 ;  /* 0x000000908c14723c */ /* 0x044ff00000001814 */
[C---:B------:R-:W-:Y:S01]  /*d860*/  HMMA.16816.F32 R24, R140.reuse, R146, R24 ;  /* 0x000000928c18723c */ /* 0x040fe20000001818 */
[----:B------:R-:W2:Y:S07]  /*d870*/  LDSM.16.MT88.4 R144, [R194+0x2800] ;  /* 0x00280000c290783b */ /* 0x000eae0000004200 */
[C---:B----4-:R-:W-:Y:S04]  /*d880*/  HMMA.16816.F32 R28, R140.reuse, R148, R28 ;  /* 0x000000948c1c723c */ /* 0x050fe8000000181c */
[--C-:B---3--:R-:W-:Y:S02]  /*d890*/  FFMA.FTZ R134, R233, c[0x0][0x2d0], -R3.reuse ;  /* 0x0000b400e9867a23 */ /* 0x108fe40000010803 */
[----:B-----5:R-:W-:Y:S02]  /*d8a0*/  FADD.FTZ R2, R223, R2 ;  /* 0x00000002df027221 */ /* 0x020fe40000010000 */
[----:B------:R3:W4:Y:S01]  /*d8b0*/  MUFU.EX2 R180, R134 ;  /* 0x0000008600b47308 */ /* 0x0007220000000800 */
[C---:B------:R-:W-:Y:S01]  /*d8c0*/  HMMA.16816.F32 R32, R140.reuse, R150, R32 ;  /* 0x000000968c20723c */ /* 0x040fe20000001820 */
[----:B------:R-:W5:Y:S07]  /*d8d0*/  LDSM.16.MT88.4 R148, [R197+0x2800] ;  /* 0x00280000c594783b */ /* 0x000f6e0000004200 */
[C---:B-1----:R-:W-:Y:S08]  /*d8e0*/  HMMA.16816.F32 R36, R140.reuse, R152, R36 ;  /* 0x000000988c24723c */ /* 0x042ff00000001824 */
[C---:B------:R-:W-:Y:S01]  /*d8f0*/  HMMA.16816.F32 R40, R140.reuse, R154, R40 ;  /* 0x0000009a8c28723c */ /* 0x040fe20000001828 */
[----:B------:R-:W1:Y:S03]  /*d900*/  LDSM.16.MT88.4 R152, [R196+0x2800] ;  /* 0x00280000c498783b */ /* 0x000e660000004200 */
[----:B---3--:R-:W-:Y:S04]  /*d910*/  FFMA.FTZ R134, R232, c[0x0][0x2d0], -R3 ;  /* 0x0000b400e8867a23 */ /* 0x008fe80000010803 */
[C---:B--2---:R-:W-:Y:S01]  /*d920*/  HMMA.16816.F32 R44, R140.reuse, R144, R44 ;  /* 0x000000908c2c723c */ /* 0x044fe2000000182c */
[----:B------:R-:W2:Y:S03]  /*d930*/  MUFU.EX2 R181, R134 ;  /* 0x0000008600b57308 */ /* 0x000ea60000000800 */
[----:B----4-:R-:W-:Y:S04]  /*d940*/  FADD.FTZ R0, R180, R0 ;  /* 0x00000000b4007221 */ /* 0x010fe80000010000 */
[C---:B------:R-:W-:Y:S01]  /*d950*/  HMMA.16816.F32 R48, R140.reuse, R146, R48 ;  /* 0x000000928c30723c */ /* 0x040fe20000001830 */
[----:B------:R-:W3:Y:S07]  /*d960*/  LDSM.16.MT88.4 R144, [R193+0x4800] ;  /* 0x00480000c190783b */ /* 0x000eee0000004200 */
[C---:B-----5:R-:W-:Y:S08]  /*d970*/  HMMA.16816.F32 R52, R140.reuse, R148, R52 ;  /* 0x000000948c34723c */ /* 0x060ff00000001834 */
[C---:B------:R-:W-:Y:S01]  /*d980*/  HMMA.16816.F32 R56, R140.reuse, R150, R56 ;  /* 0x000000968c38723c */ /* 0x040fe20000001838 */
[----:B------:R-:W4:Y:S03]  /*d990*/  LDSM.16.MT88.4 R148, [R194+0x4800] ;  /* 0x00480000c294783b */ /* 0x000f260000004200 */
[----:B--2---:R-:W-:Y:S01]  /*d9a0*/  F2FP.PACK_AB R137, R181, R180 ;  /* 0x000000b4b589723e */ /* 0x004fe200000000ff */
[--C-:B------:R-:W-:Y:S02]  /*d9b0*/  FFMA.FTZ R134, R231, c[0x0][0x2d0], -R135.reuse ;  /* 0x0000b400e7867a23 */ /* 0x100fe40000010887 */
[----:B------:R-:W-:Y:S01]  /*d9c0*/  FADD.FTZ R0, R181, R0 ;  /* 0x00000000b5007221 */ /* 0x000fe20000010000 */
[C---:B-1----:R-:W-:Y:S01]  /*d9d0*/  HMMA.16816.F32 R60, R140.reuse, R152, R60 ;  /* 0x000000988c3c723c */ /* 0x042fe2000000183c */
[----:B------:R1:W2:Y:S07]  /*d9e0*/  MUFU.EX2 R221, R134 ;  /* 0x0000008600dd7308 */ /* 0x0002ae0000000800 */
[C---:B------:R-:W-:Y:S01]  /*d9f0*/  HMMA.16816.F32 R64, R140.reuse, R154, R64 ;  /* 0x0000009a8c40723c */ /* 0x040fe20000001840 */
[----:B------:R-:W5:Y:S07]  /*da00*/  LDSM.16.MT88.4 R152, [R197+0x4800] ;  /* 0x00480000c598783b */ /* 0x000f6e0000004200 */
[C---:B---3--:R-:W-:Y:S08]  /*da10*/  HMMA.16816.F32 R68, R140.reuse, R144, R68 ;  /* 0x000000908c44723c */ /* 0x048ff00000001844 */
[C---:B------:R-:W-:Y:S01]  /*da20*/  HMMA.16816.F32 R72, R140.reuse, R146, R72 ;  /* 0x000000928c48723c */ /* 0x040fe20000001848 */
[----:B------:R-:W3:Y:S03]  /*da30*/  LDSM.16.MT88.4 R144, [R196+0x4800] ;  /* 0x00480000c490783b */ /* 0x000ee60000004200 */
[----:B-1----:R-:W-:Y:S02]  /*da40*/  FFMA.FTZ R134, R235, c[0x0][0x2d0], -R135 ;  /* 0x0000b400eb867a23 */ /* 0x002fe40000010887 */
[--C-:B------:R-:W-:Y:S02]  /*da50*/  FFMA.FTZ R135, R240, c[0x0][0x2d0], -R3.reuse ;  /* 0x0000b400f0877a23 */ /* 0x100fe40000010803 */
[----:B------:R-:W1:Y:S01]  /*da60*/  MUFU.EX2 R191, R134 ;  /* 0x0000008600bf7308 */ /* 0x000e620000000800 */
[C---:B----4-:R-:W-:Y:S03]  /*da70*/  HMMA.16816.F32 R76, R140.reuse, R148, R76 ;  /* 0x000000948c4c723c */ /* 0x050fe6000000184c */
[----:B--2---:R-:W-:Y:S05]  /*da80*/  FADD.FTZ R2, R221, R2 ;  /* 0x00000002dd027221 */ /* 0x004fea0000010000 */
[C---:B------:R-:W-:Y:S01]  /*da90*/  HMMA.16816.F32 R80, R140.reuse, R150, R80 ;  /* 0x000000968c50723c */ /* 0x040fe20000001850 */
[----:B------:R-:W2:Y:S01]  /*daa0*/  LDSM.16.MT88.4 R148, [R193+0x6800] ;  /* 0x00680000c194783b */ /* 0x000ea20000004200 */
[----:B------:R-:W-:Y:S06]  /*dab0*/  MUFU.EX2 R177, R135 ;  /* 0x0000008700b17308 */ /* 0x000fec0000000800 */
[C---:B-----5:R-:W-:Y:S04]  /*dac0*/  HMMA.16816.F32 R84, R140.reuse, R152, R84 ;  /* 0x000000988c54723c */ /* 0x060fe80000001854 */
[----:B------:R4:W-:Y:S01]  /*dad0*/  MUFU.EX2 R135, R156 ;  /* 0x0000009c00877308 */ /* 0x0009e20000000800 */
[C---:B-1----:R-:W-:Y:S03]  /*dae0*/  F2FP.PACK_AB R138, R191.reuse, R221 ;  /* 0x000000ddbf8a723e */ /* 0x042fe600000000ff */
[C---:B------:R-:W-:Y:S01]  /*daf0*/  HMMA.16816.F32 R88, R140.reuse, R154, R88 ;  /* 0x0000009a8c58723c */ /* 0x040fe20000001858 */
[----:B------:R-:W1:Y:S03]  /*db00*/  LDSM.16.MT88.4 R152, [R194+0x6800] ;  /* 0x00680000c298783b */ /* 0x000e660000004200 */
[----:B------:R-:W-:Y:S02]  /*db10*/  FADD.FTZ R2, R191, R2 ;  /* 0x00000002bf027221 */ /* 0x000fe40000010000 */
[--C-:B------:R-:W-:Y:S02]  /*db20*/  FFMA.FTZ R134, R236, c[0x0][0x2d0], -R3.reuse ;  /* 0x0000b400ec867a23 */ /* 0x100fe40000010803 */
[C---:B---3--:R-:W-:Y:S02]  /*db30*/  HMMA.16816.F32 R92, R140.reuse, R144, R92 ;  /* 0x000000908c5c723c */ /* 0x048fe4000000185c */
[----:B------:R3:W5:Y:S06]  /*db40*/  MUFU.EX2 R179, R134 ;  /* 0x0000008600b37308 */ /* 0x00076c0000000800 */
[C---:B------:R-:W-:Y:S01]  /*db50*/  HMMA.16816.F32 R96, R140.reuse, R146, R96 ;  /* 0x000000928c60723c */ /* 0x040fe20000001860 */
[----:B------:R-:W1:Y:S07]  /*db60*/  LDSM.16.MT88.4 R144, [R197+0x6800] ;  /* 0x00680000c590783b */ /* 0x000e6e0000004200 */
[C---:B--2---:R-:W-:Y:S01]  /*db70*/  HMMA.16816.F32 R100, R140.reuse, R148, R100 ;  /* 0x000000948c64723c */ /* 0x044fe20000001864 */
[----:B----4-:R-:W-:Y:S07]  /*db80*/  LDSM.16.MT88.4 R156, [R194+0x1800] ;  /* 0x00180000c29c783b */ /* 0x010fee0000004200 */
[C---:B------:R-:W-:Y:S01]  /*db90*/  HMMA.16816.F32 R104, R140.reuse, R150, R104 ;  /* 0x000000968c68723c */ /* 0x040fe20000001868 */
[----:B------:R-:W2:Y:S03]  /*dba0*/  LDSM.16.MT88.4 R148, [R196+0x6800] ;  /* 0x00680000c494783b */ /* 0x000ea60000004200 */
[--C-:B---3--:R-:W-:Y:S02]  /*dbb0*/  FFMA.FTZ R134, R239, c[0x0][0x2d0], -R3.reuse ;  /* 0x0000b400ef867a23 */ /* 0x108fe40000010803 */
[----:B-----5:R-:W-:Y:S02]  /*dbc0*/  FADD.FTZ R0, R179, R0 ;  /* 0x00000000b3007221 */ /* 0x020fe40000010000 */
[C---:B-1----:R-:W-:Y:S01]  /*dbd0*/  HMMA.16816.F32 R108, R140.reuse, R152, R108 ;  /* 0x000000988c6c723c */ /* 0x042fe2000000186c */
[----:B------:R-:W1:Y:S07]  /*dbe0*/  MUFU.EX2 R178, R134 ;  /* 0x0000008600b27308 */ /* 0x000e6e0000000800 */
[C---:B------:R-:W-:Y:S01]  /*dbf0*/  HMMA.16816.F32 R112, R140.reuse, R154, R112 ;  /* 0x0000009a8c70723c */ /* 0x040fe20000001870 */
[----:B------:R-:W-:Y:S07]  /*dc00*/  LDSM.16.MT88.4 R152, [R194+0x1000] ;  /* 0x00100000c298783b */ /* 0x000fee0000004200 */
[C---:B------:R-:W-:Y:S08]  /*dc10*/  HMMA.16816.F32 R116, R140.reuse, R144, R116 ;  /* 0x000000908c74723c */ /* 0x040ff00000001874 */
[C---:B------:R-:W-:Y:S01]  /*dc20*/  HMMA.16816.F32 R120, R140.reuse, R146, R120 ;  /* 0x000000928c78723c */ /* 0x040fe20000001878 */
[----:B------:R-:W3:Y:S03]  /*dc30*/  LDSM.16.MT88.4 R144, [R193+0x1000] ;  /* 0x00100000c190783b */ /* 0x000ee60000004200 */
[----:B-1----:R-:W-:Y:S01]  /*dc40*/  F2FP.PACK_AB R139, R178, R179 ;  /* 0x000000b3b28b723e */ /* 0x002fe200000000ff */
[--C-:B------:R-:W-:Y:S02]  /*dc50*/  FFMA.FTZ R134, R241, c[0x0][0x2d0], -R3.reuse ;  /* 0x0000b400f1867a23 */ /* 0x100fe40000010803 */
[----:B------:R-:W-:Y:S01]  /*dc60*/  FFMA.FTZ R3, R136, c[0x0][0x2d0], -R3 ;  /* 0x0000b40088037a23 */ /* 0x000fe20000010803 */
[----:B------:R-:W-:Y:S01]  /*dc70*/  F2FP.PACK_AB R136, R223, R222 ;  /* 0x000000dedf88723e */ /* 0x000fe200000000ff */
[C---:B--2---:R-:W-:Y:S01]  /*dc80*/  HMMA.16816.F32 R124, R140.reuse, R148, R124 ;  /* 0x000000948c7c723c */ /* 0x044fe2000000187c */
[----:B------:R-:W1:Y:S07]  /*dc90*/  MUFU.EX2 R176, R134 ;  /* 0x0000008600b07308 */ /* 0x000e6e0000000800 */
[----:B------:R-:W-:Y:S01]  /*dca0*/  HMMA.16816.F32 R128, R140, R150, R128 ;  /* 0x000000968c80723c */ /* 0x000fe20000001880 */
[----:B------:R-:W2:Y:S02]  /*dcb0*/  LDSM.16.MT88.4 R140, [R197+0x1000] ;  /* 0x00100000c58c783b */ /* 0x000ea40000004200 */
[----:B------:R4:W5:Y:S06]  /*dcc0*/  MUFU.EX2 R134, R3 ;  /* 0x0000000300867308 */ /* 0x00096c0000000800 */
[----:B------:R-:W2:Y:S01]  /*dcd0*/  LDSM.16.MT88.4 R148, [R196+0x1000] ;  /* 0x00100000c494783b */ /* 0x000ea20000004200 */
[C---:B---3--:R-:W-:Y:S05]  /*dce0*/  HMMA.16816.F32 R4, R136.reuse, R144, R4 ;  /* 0x000000908804723c */ /* 0x048fea0000001804 */
[----:B----4-:R-:W-:Y:S02]  /*dcf0*/  FADD.FTZ R3, R178, R0 ;  /* 0x00000000b2037221 */ /* 0x010fe40000010000 */
[----:B------:R-:W-:Y:S01]  /*dd00*/  FADD.FTZ R0, R183, R2 ;  /* 0x00000002b7007221 */ /* 0x000fe20000010000 */
[C---:B------:R-:W-:Y:S01]  /*dd10*/  HMMA.16816.F32 R8, R136.reuse, R146, R8 ;  /* 0x000000928808723c */ /* 0x040fe20000001808 */
[----:B------:R-:W3:Y:S03]  /*dd20*/  LDSM.16.MT88.4 R144, [R193+0x3000] ;  /* 0x00300000c190783b */ /* 0x000ee60000004200 */
[----:B------:R-:W-:Y:S02]  /*dd30*/  FADD.FTZ R0, R185, R0 ;  /* 0x00000000b9007221 */ /* 0x000fe40000010000 */
[----:B-1----:R-:W-:Y:S02]  /*dd40*/  FADD.FTZ R3, R176, R3 ;  /* 0x00000003b0037221 */ /* 0x002fe40000010000 */
[C---:B------:R-:W-:Y:S04]  /*dd50*/  HMMA.16816.F32 R12, R136.reuse, R152, R12 ;  /* 0x00000098880c723c */ /* 0x040fe8000000180c */
[----:B------:R-:W-:Y:S02]  /*dd60*/  FADD.FTZ R2, R184, R0 ;  /* 0x00000000b8027221 */ /* 0x000fe40000010000 */
[----:B------:R-:W-:Y:S02]  /*dd70*/  FADD.FTZ R3, R177, R3 ;  /* 0x00000003b1037221 */ /* 0x000fe40000010000 */
[C---:B------:R-:W-:Y:S01]  /*dd80*/  HMMA.16816.F32 R16, R136.reuse, R154, R16 ;  /* 0x0000009a8810723c */ /* 0x040fe20000001810 */
[----:B------:R-:W1:Y:S03]  /*dd90*/  LDSM.16.MT88.4 R152, [R194+0x3000] ;  /* 0x00300000c298783b */ /* 0x000e660000004200 */
[----:B------:R-:W-:Y:S02]  /*dda0*/  FADD.FTZ R2, R182, R2 ;  /* 0x00000002b6027221 */ /* 0x000fe40000010000 */
[----:B------:R-:W-:Y:S02]  /*ddb0*/  FADD.FTZ R0, R135, R3 ;  /* 0x0000000387007221 */ /* 0x000fe40000010000 */
[C---:B--2---:R-:W-:Y:S01]  /*ddc0*/  HMMA.16816.F32 R20, R136.reuse, R140, R20 ;  /* 0x0000008c8814723c */ /* 0x044fe20000001814 */
[----:B------:R-:W-:Y:S03]  /*ddd0*/  STL [R1+0x8], R2 ;  /* 0x0000080201007387 */ /* 0x000fe60000100800 */
[----:B-----5:R-:W-:Y:S04]  /*dde0*/  FADD.FTZ R0, R134, R0 ;  /* 0x0000000086007221 */ /* 0x020fe80000010000 */
[C---:B------:R-:W-:Y:S01]  /*ddf0*/  HMMA.16816.F32 R24, R136.reuse, R142, R24 ;  /* 0x0000008e8818723c */ /* 0x040fe20000001818 */
[----:B------:R-:W2:Y:S07]  /*de00*/  LDSM.16.MT88.4 R140, [R197+0x3000] ;  /* 0x00300000c58c783b */ /* 0x000eae0000004200 */
[C---:B------:R-:W-:Y:S01]  /*de10*/  HMMA.16816.F32 R28, R136.reuse, R148, R28 ;  /* 0x00000094881c723c */ /* 0x040fe2000000181c */
[----:B------:R-:W-:Y:S07]  /*de20*/  STL [R1+0xc], R0 ;  /* 0x00000c0001007387 */ /* 0x000fee0000100800 */
[C---:B------:R-:W-:Y:S01]  /*de30*/  HMMA.16816.F32 R32, R136.reuse, R150, R32 ;  /* 0x000000968820723c */ /* 0x040fe20000001820 */
[----:B------:R-:W-:Y:S07]  /*de40*/  LDSM.16.MT88.4 R148, [R193+0x5000] ;  /* 0x00500000c194783b */ /* 0x000fee0000004200 */
        /* <DEDUP_REMOVED lines=17> */
[----:B------:R-:W-:Y:S07]  /*df60*/  LDSM.16.MT88.4 R152, [R197+0x7000] ;  /* 0x00700000c598783b */ /* 0x000fee0000004200 */
[C---:B--2---:R-:W-:Y:S08]  /*df70*/  HMMA.16816.F32 R84, R136.reuse, R140, R84 ;  /* 0x0000008c8854723c */ /* 0x044ff00000001854 */
[C---:B------:R-:W-:Y:S01]  /*df80*/  HMMA.16816.F32 R88, R136.reuse, R142, R88 ;  /* 0x0000008e8858723c */ /* 0x040fe20000001858 */
[----:B------:R-:W1:Y:S07]  /*df90*/  LDSM.16.MT88.4 R140, [R194+0x7000] ;  /* 0x00700000c28c783b */ /* 0x000e6e0000004200 */
[C---:B---3--:R-:W-:Y:S08]  /*dfa0*/  HMMA.16816.F32 R92, R136.reuse, R144, R92 ;  /* 0x00000090885c723c */ /* 0x048ff0000000185c */
[C---:B------:R-:W-:Y:S01]  /*dfb0*/  HMMA.16816.F32 R96, R136.reuse, R146, R96 ;  /* 0x000000928860723c */ /* 0x040fe20000001860 */
[----:B------:R-:W2:Y:S07]  /*dfc0*/  LDSM.16.MT88.4 R144, [R196+0x7000] ;  /* 0x00700000c490783b */ /* 0x000eae0000004200 */
[C---:B----4-:R-:W-:Y:S08]  /*dfd0*/  HMMA.16816.F32 R100, R136.reuse, R148, R100 ;  /* 0x000000948864723c */ /* 0x050ff00000001864 */
[C---:B------:R-:W-:Y:S01]  /*dfe0*/  HMMA.16816.F32 R104, R136.reuse, R150, R104 ;  /* 0x000000968868723c */ /* 0x040fe20000001868 */
[----:B------:R-:W3:Y:S07]  /*dff0*/  LDSM.16.MT88.4 R148, [R193+0x1800] ;  /* 0x00180000c194783b */ /* 0x000eee0000004200 */
[C---:B-1----:R-:W-:Y:S08]  /*e000*/  HMMA.16816.F32 R108, R136.reuse, R140, R108 ;  /* 0x0000008c886c723c */ /* 0x042ff0000000186c */
[C---:B------:R-:W-:Y:S08]  /*e010*/  HMMA.16816.F32 R112, R136.reuse, R142, R112 ;  /* 0x0000008e8870723c */ /* 0x040ff00000001870 */
[C---:B------:R-:W-:Y:S08]  /*e020*/  HMMA.16816.F32 R116, R136.reuse, R152, R116 ;  /* 0x000000988874723c */ /* 0x040ff00000001874 */
[C---:B------:R-:W-:Y:S08]  /*e030*/  HMMA.16816.F32 R120, R136.reuse, R154, R120 ;  /* 0x0000009a8878723c */ /* 0x040ff00000001878 */
[C---:B--2---:R-:W-:Y:S08]  /*e040*/  HMMA.16816.F32 R124, R136.reuse, R144, R124 ;  /* 0x00000090887c723c */ /* 0x044ff0000000187c */
[----:B------:R-:W-:Y:S07]  /*e050*/  HMMA.16816.F32 R128, R136, R146, R128 ;  /* 0x000000928880723c */ /* 0x000fee0000001880 */
[----:B------:R-:W-:Y:S02]  /*e060*/  F2FP.PACK_AB R136, R185, R183 ;  /* 0x000000b7b988723e */ /* 0x000fe400000000ff */
[----:B------:R-:W-:Y:S03]  /*e070*/  F2FP.PACK_AB R137, R177, R176 ;  /* 0x000000b0b189723e */ /* 0x000fe600000000ff */
[----:B------:R-:W-:Y:S02]  /*e080*/  F2FP.PACK_AB R138, R182, R184 ;  /* 0x000000b8b68a723e */ /* 0x000fe400000000ff */
[----:B------:R-:W-:Y:S02]  /*e090*/  F2FP.PACK_AB R139, R134, R135 ;  /* 0x00000087868b723e */ /* 0x000fe400000000ff */
[----:B------:R-:W-:Y:S02]  /*e0a0*/  MOV R135, R132 ;  /* 0x0000008400877202 */ /* 0x000fe40000000f00 */
[----:B------:R-:W-:Y:S03]  /*e0b0*/  MOV R134, R133 ;  /* 0x0000008500867202 */ /* 0x000fe60000000f00 */
[C---:B---3--:R-:W-:Y:S01]  /*e0c0*/  HMMA.16816.F32 R140, R136.reuse, R148, R4 ;  /* 0x00000094888c723c */ /* 0x048fe20000001804 */
        /* <DEDUP_REMOVED lines=31> */
[C---:B------:R-:W-:Y:S08]  /*e2c0*/  HMMA.16816.F32 R88, R136.reuse, R6, R88 ;  /* 0x000000068858723c */ /* 0x040ff00000001858 */
[C---:B--2---:R-:W-:Y:S08]  /*e2d0*/  HMMA.16816.F32 R92, R136.reuse, R8, R92 ;  /* 0x00000008885c723c */ /* 0x044ff0000000185c */
[C---:B------:R-:W-:Y:S08]  /*e2e0*/  HMMA.16816.F32 R96, R136.reuse, R10, R96 ;  /* 0x0000000a8860723c */ /* 0x040ff00000001860 */
[C---:B---3--:R-:W-:Y:S08]  /*e2f0*/  HMMA.16816.F32 R100, R136.reuse, R12, R100 ;  /* 0x0000000c8864723c */ /* 0x048ff00000001864 */
[C---:B------:R-:W-:Y:S08]  /*e300*/  HMMA.16816.F32 R104, R136.reuse, R14, R104 ;  /* 0x0000000e8868723c */ /* 0x040ff00000001868 */
[C---:B----4-:R-:W-:Y:S08]  /*e310*/  HMMA.16816.F32 R108, R136.reuse, R16, R108 ;  /* 0x00000010886c723c */ /* 0x050ff0000000186c */
[C---:B------:R-:W-:Y:S08]  /*e320*/  HMMA.16816.F32 R112, R136.reuse, R18, R112 ;  /* 0x000000128870723c */ /* 0x040ff00000001870 */
[C---:B------:R-:W-:Y:S08]  /*e330*/  HMMA.16816.F32 R116, R136.reuse, R24, R116 ;  /* 0x000000188874723c */ /* 0x040ff00000001874 */
[C---:B------:R-:W-:Y:S08]  /*e340*/  HMMA.16816.F32 R120, R136.reuse, R26, R120 ;  /* 0x0000001a8878723c */ /* 0x040ff00000001878 */
[C---:B-----5:R-:W-:Y:S08]  /*e350*/  HMMA.16816.F32 R124, R136.reuse, R20, R124 ;  /* 0x00000014887c723c */ /* 0x060ff0000000187c */
[----:B------:R-:W-:Y:S01]  /*e360*/  HMMA.16816.F32 R128, R136, R22, R128 ;  /* 0x000000168880723c */ /* 0x000fe20000001880 */
[----:B------:R-:W-:-:S07]  /*e370*/  @P6 BRA `(.L_x_2232) ;  /* 0xffffc87000006947 */ /* 0x000fce000383ffff */
.L_x_2231:
[----:B------:R-:W-:Y:S07]  /*e380*/  @!UPT UIADD3 URZ, URZ, URZ, URZ ;  /* 0x0000003f3f3ff290 */ /* 0x000fee000fffe03f */
[----:B------:R-:W-:Y:S02]  /*e390*/  MOV R7, 0x1f ;  /* 0x0000001f00077802 */ /* 0x000fe40000000f00 */
[----:B------:R-:W-:Y:S01]  /*e3a0*/  MOV R6, 0xffffffff ;  /* 0xffffffff00067802 */ /* 0x000fe20000000f00 */
[----:B------:R-:W-:Y:S06]  /*e3b0*/  BRA.DIV ~URZ, `(.L_x_2233) ;  /* 0x000067627f007947 */ /* 0x000fec000b800000 */
[----:B------:R-:W2:Y:S04]  /*e3c0*/  LDL R2, [R1+0x8] ;  /* 0x0000080001027983 */ /* 0x000ea80000100800 */
[----:B--2---:R1:W2:Y:S02]  /*e3d0*/  SHFL.BFLY PT, R0, R2, 0x2, 0x1f ;  /* 0x0c401f0002007f89 */ /* 0x0042a400000e0000 */
.L_x_2306:
        /* <DEDUP_REMOVED lines=9> */
.L_x_2307:
        /* <DEDUP_REMOVED lines=78> */
[C---:B-1----:R-:W-:Y:S02]  /*e950*/  FMUL.FTZ R152, R0.reuse, R38 ;  /* 0x0000002600987220 */ /* 0x042fe40000410000 */
[C---:B------:R-:W-:Y:S02]  /*e960*/  FMUL.FTZ R153, R0.reuse, R39 ;  /* 0x0000002700997220 */ /* 0x040fe40000410000 */
[C---:B------:R-:W-:Y:S02]  /*e970*/  FMUL.FTZ R38, R0.reuse, R42 ;  /* 0x0000002a00267220 */ /* 0x040fe40000410000 */
[C---:B------:R-:W-:Y:S02]  /*e980*/  FMUL.FTZ R39, R0.reuse, R43 ;  /* 0x0000002b00277220 */ /* 0x040fe40000410000 */
[C---:B------:R-:W-:Y:S02]  /*e990*/  FMUL.FTZ R42, R0.reuse, R46 ;  /* 0x0000002e002a7220 */ /* 0x040fe40000410000 */
[----:B------:R-:W-:-:S02]  /*e9a0*/  FMUL.FTZ R43, R0, R47 ;  /* 0x0000002f002b7220 */ /* 0x000fc40000410000 */
[----:B------:R-:W-:Y:S01]  /*e9b0*/  @P1 FFMA.FTZ R21, R4, R133, R5 ;  /* 0x0000008504151223 */ /* 0x000fe20000010005 */
[----:B--2---:R-:W-:Y:S01]  /*e9c0*/  @P0 MOV R3, 0x3f317218 ;  /* 0x3f31721800030802 */ /* 0x004fe20000000f00 */
        /* <DEDUP_REMOVED lines=11> */
[----:B----4-:R-:W-:-:S02]  /*ea80*/  @P0 FMUL.FTZ R2, R2, 0.69314718246459960938 ;  /* 0x3f31721802020820 */ /* 0x010fc40000410000 */
        /* <DEDUP_REMOVED lines=51> */
.L_x_2214:
        /* <DEDUP_REMOVED lines=19> */
.L_x_2236:
[----:B--2---:R-:W-:Y:S05]  /*eef0*/  BSYNC B0 ;  /* 0x0000000000007941 */ /* 0x004fea0003800000 */
.L_x_2235:
        /* <DEDUP_REMOVED lines=166> */
.L_x_2239:
[----:B---3--:R-:W2:Y:S04]  /*f960*/  LDL R3, [R1+0x50] ;  /* 0x0000500001037983 */ /* 0x008ea80000100800 */
        /* <DEDUP_REMOVED lines=8> */
[----:B------:R1:W3:Y:S08]  /*f9f0*/  LDC.64 R14, c[0x0][R10+0x168] ;  /* 0x00005a000a0e7b82 */ /* 0x0002f00000000a00 */
[----:B------:R1:W2:Y:S08]  /*fa00*/  LDC.64 R18, c[0x0][R10+0x178] ;  /* 0x00005e000a127b82 */ /* 0x0002b00000000a00 */
[----:B------:R1:W2:Y:S01]  /*fa10*/  LDC.64 R16, c[0x0][R10+0x160] ;  /* 0x000058000a107b82 */ /* 0x0002a20000000a00 */
[----:B------:R-:W-:Y:S01]  /*fa20*/  ISETP.NE.U32.AND P0, PT, RZ, c[0x0][0x500], PT ;  /* 0x00014000ff007a0c */ /* 0x000fe20003f05070 */
[----:B------:R-:W-:-:S03]  /*fa30*/  IMAD.MOV.U32 R0, RZ, RZ, c[0x0][0x4e8] ;  /* 0x00013a00ff007624 */ /* 0x000fc600078e00ff */
[----:B------:R-:W-:Y:S02]  /*fa40*/  ISETP.NE.AND.EX P0, PT, RZ, c[0x0][0x504], PT, P0 ;  /* 0x00014100ff007a0c */ /* 0x000fe40003f05300 */
[----:B------:R-:W-:Y:S02]  /*fa50*/  ISETP.NE.AND P2, PT, R0, 0x1, PT ;  /* 0x000000010000780c */ /* 0x000fe40003f45270 */
        /* <DEDUP_REMOVED lines=8> */
[----:B------:R-:W-:Y:S01]  /*fae0*/  IMAD.MOV.U32 R4, RZ, RZ, R3 ;  /* 0x000000ffff047224 */ /* 0x000fe200078e0003 */
[----:B------:R-:W-:Y:S01]  /*faf0*/  @P2 SHF.R.U32.HI R4, RZ, c[0x0][0x4f0], R5 ;  /* 0x00013c00ff042a19 */ /* 0x000fe20000011605 */
[----:B---3--:R-:W-:Y:S01]  /*fb00*/  IMAD.WIDE.U32 R8, R14, R106, RZ ;  /* 0x0000006a0e087225 */ /* 0x008fe200078e00ff */
[----:B----4-:R-:W-:-:S03]  /*fb10*/  SEL R5, R13, RZ, P3 ;  /* 0x000000ff0d057207 */ /* 0x010fc60001800000 */
[----:B------:R-:W-:Y:S01]  /*fb20*/  IMAD R11, R15, R106, RZ ;  /* 0x0000006a0f0b7224 */ /* 0x000fe200078e02ff */
[----:B-----5:R-:W-:Y:S01]  /*fb30*/  IADD3 R14, P1, P0, R6, R8, R2 ;  /* 0x00000008060e7210 */ /* 0x020fe2000783e002 */
[----:B------:R-:W-:Y:S01]  /*fb40*/  IMAD.IADD R13, R7, 0x1, R10 ;  /* 0x00000001070d7824 */ /* 0x000fe200078e020a */
[----:B------:R-:W-:Y:S01]  /*fb50*/  SHF.R.S32.HI R6, RZ, 0x1f, R2 ;  /* 0x0000001fff067819 */ /* 0x000fe20000011402 */
[----:B------:R-:W-:Y:S02]  /*fb60*/  IMAD.IADD R7, R9, 0x1, R11 ;  /* 0x0000000109077824 */ /* 0x000fe400078e020b */
        /* <DEDUP_REMOVED lines=23> */
[----:B------:R-:W-:Y:S01]  /*fce0*/  SHFL.IDX PT, R10, R8, RZ, 0x1c1f ;  /* 0x001c1fff080a7589 */ /* 0x000fe200000e0000 */
[----:B------:R-:W-:-:S03]  /*fcf0*/  IMAD.IADD R5, R107, 0x1, R103 ;  /* 0x000000016b057824 */ /* 0x000fc600078e0267 */
[----:B------:R-:W1:Y:S01]  /*fd00*/  SHFL.IDX PT, R11, R4, RZ, 0x1c1f ;  /* 0x001c1fff040b7589 */ /* 0x000e6200000e0000 */
[----:B------:R-:W-:-:S03]  /*fd10*/  IMAD.IADD R15, R110, 0x1, -R15 ;  /* 0x000000016e0f7824 */ /* 0x000fc600078e0a0f */
[----:B------:R-:W-:Y:S04]  /*fd20*/  SHFL.IDX PT, R8, R8, 0x1, 0x1c1f ;  /* 0x003c1f0008087f89 */ /* 0x000fe800000e0000 */
[----:B------:R2:W3:Y:S01]  /*fd30*/  SHFL.IDX PT, R9, R4, 0x1, 0x1c1f ;  /* 0x003c1f0004097f89 */ /* 0x0004e200000e0000 */
[----:B------:R-:W-:Y:S02]  /*fd40*/  LOP3.LUT P0, RZ, R15, 0x3, RZ, 0xc0, !PT ;  /* 0x000000030fff7812 */ /* 0x000fe4000780c0ff */
[----:B------:R-:W-:Y:S01]  /*fd50*/  IADD3 R7, R5, 0x8, RZ ;  /* 0x0000000805077810 */ /* 0x000fe20007ffe0ff */
[----:B--2---:R-:W-:-:S05]  /*fd60*/  IMAD R4, R12, c[0x0][0x4e8], RZ ;  /* 0x00013a000c047a24 */ /* 0x004fca00078e02ff */
[-C--:B------:R-:W-:Y:S02]  /*fd70*/  ISETP.GE.OR P1, PT, R5, R4.reuse, P0 ;  /* 0x000000040500720c */ /* 0x080fe40000726670 */
[----:B------:R-:W-:-:S11]  /*fd80*/  ISETP.GE.OR P0, PT, R7, R4, P0 ;  /* 0x000000040700720c */ /* 0x000fd60000706670 */
[----:B-1----:R1:W-:Y:S01]  /*fd90*/  @!P1 ST.E [R10.64], R21 ;  /* 0x000000150a009985 */ /* 0x0023e2000c101906 */
[----:B------:R-:W-:-:S03]  /*fda0*/  ISETP.GE.AND P1, PT, R5, R4, PT ;  /* 0x000000040500720c */ /* 0x000fc60003f26270 */
[----:B---3--:R1:W-:Y:S01]  /*fdb0*/  @!P0 ST.E [R8.64], R20 ;  /* 0x0000001408008985 */ /* 0x0083e2000c101906 */
        /* <DEDUP_REMOVED lines=56> */
.L_x_2308:
[----:B------:R-:W-:Y:S05]  /*10140*/  BRA.DIV ~URZ, `(.L_x_2242) ;  /* 0x00004bb27f007947 */ /* 0x000fea000b800000 */
[----:B------:R3:W4:Y:S02]  /*10150*/  SHFL.IDX PT, R0, R15, RZ, 0x181f ;  /* 0x00181fff0f007589 */ /* 0x00072400000e0000 */
.L_x_2309:
        /* <DEDUP_REMOVED lines=26> */
.L_x_2244:
[----:B------:R-:W-:Y:S05]  /*10300*/  BSYNC B0 ;  /* 0x0000000000007941 */ /* 0x000fea0003800000 */
.L_x_2243:
[----:B------:R-:W-:Y:S05]  /*10310*/  BRA.DIV ~URZ, `(.L_x_2245) ;  /* 0x00004a427f007947 */ /* 0x000fea000b800000 */
[----:B--2---:R2:W1:Y:S04]  /*10320*/  SHFL.IDX PT, R6, R14, 0x1, 0x181f ;  /* 0x00381f000e067f89 */ /* 0x00446800000e0000 */
[----:B----4-:R2:W4:Y:S02]  /*10330*/  SHFL.IDX PT, R0, R15, 0x1, 0x181f ;  /* 0x00381f000f007f89 */ /* 0x01052400000e0000 */
.L_x_2310:
        /* <DEDUP_REMOVED lines=27> */
.L_x_2247:
[----:B------:R-:W-:Y:S05]  /*104f0*/  BSYNC B0 ;  /* 0x0000000000007941 */ /* 0x000fea0003800000 */
.L_x_2246:
[----:B------:R-:W-:Y:S05]  /*10500*/  BRA.DIV ~URZ, `(.L_x_2248) ;  /* 0x000049127f007947 */ /* 0x000fea000b800000 */
[----:B-1----:R1:W2:Y:S02]  /*10510*/  SHFL.IDX PT, R6, R14, 0x2, 0x181f ;  /* 0x00581f000e067f89 */ /* 0x0022a400000e0000 */
.L_x_2311:
[----:B------:R-:W-:Y:S05]  /*10520*/  BRA.DIV ~URZ, `(.L_x_2249) ;  /* 0x000049627f007947 */ /* 0x000fea000b800000 */
[----:B----4-:R4:W1:Y:S02]  /*10530*/  SHFL.IDX PT, R0, R15, 0x2, 0x181f ;  /* 0x00581f000f007f89 */ /* 0x01086400000e0000 */
.L_x_2312:
        /* <DEDUP_REMOVED lines=27> */
.L_x_2251:
[----:B------:R-:W-:Y:S05]  /*106f0*/  BSYNC B0 ;  /* 0x0000000000007941 */ /* 0x000fea0003800000 */
.L_x_2250:
[----:B------:R-:W-:Y:S05]  /*10700*/  BRA.DIV ~URZ, `(.L_x_2252) ;  /* 0x000047e27f007947 */ /* 0x000fea000b800000 */
[----:B--2---:R2:W3:Y:S04]  /*10710*/  SHFL.IDX PT, R6, R14, 0x3, 0x181f ;  /* 0x00781f000e067f89 */ /* 0x0044e800000e0000 */
[----:B-1----:R2:W1:Y:S02]  /*10720*/  SHFL.IDX PT, R0, R15, 0x3, 0x181f ;  /* 0x00781f000f007f89 */ /* 0x00246400000e0000 */
.L_x_2313:
        /* <DEDUP_REMOVED lines=28> */
.L_x_2240:
        /* <DEDUP_REMOVED lines=34> */
.L_x_2314:
[----:B------:R-:W-:Y:S05]  /*10b10*/  BRA.DIV ~URZ, `(.L_x_2255) ;  /* 0x000045027f007947 */ /* 0x000fea000b800000 */
[----:B------:R3:W4:Y:S02]  /*10b20*/  SHFL.IDX PT, R0, R19, RZ, 0x1c1f ;  /* 0x001c1fff13007589 */ /* 0x00072400000e0000 */
.L_x_2315:
[----:B------:R-:W-:Y:S01]  /*10b30*/  BSSY B0, `(.L_x_2256) ;  /* 0x00000c2000007945 */ /* 0x000fe20003800000 */
[----:B------:R-:W-:Y:S05]  /*10b40*/  @P1 BRA `(.L_x_2257) ;  /* 0x00000c0000001947 */ /* 0x000fea0003800000 */
[----:B------:R-:W5:Y:S04]  /*10b50*/  LDL R20, [R1+0x10] ;  /* 0x0000100001147983 */ /* 0x000f680000100800 */
[----:B---3--:R-:W3:Y:S04]  /*10b60*/  LDL R9, [R1+0x8c] ;  /* 0x00008c0001097983 */ /* 0x008ee80000100800 */
[----:B----4-:R-:W4:Y:S04]  /*10b70*/  LDL R12, [R1+0x88] ;  /* 0x00008800010c7983 */ /* 0x010f280000100800 */
[----:B--2---:R-:W2:Y:S04]  /*10b80*/  LDL R103, [R1+0x84] ;  /* 0x0000840001677983 */ /* 0x004ea80000100800 */
[----:B------:R-:W2:Y:S01]  /*10b90*/  LDL R21, [R1+0xc0] ;  /* 0x0000c00001157983 */ /* 0x000ea20000100800 */
[----:B-----5:R-:W-:-:S02]  /*10ba0*/  ISETP.GE.AND P2, PT, R20, c[0x0][0x3c8], PT ;  /* 0x0000f20014007a0c */ /* 0x020fc40003f46270 */
[----:B------:R-:W-:Y:S02]  /*10bb0*/  IADD3 R2, R20, 0x18, RZ ;  /* 0x0000001814027810 */ /* 0x000fe40007ffe0ff */
[----:B---3--:R-:W-:Y:S02]  /*10bc0*/  ISETP.GE.AND P3, PT, R9, c[0x0][0x3c8], PT ;  /* 0x0000f20009007a0c */ /* 0x008fe40003f66270 */
[----:B------:R-:W-:-:S07]  /*10bd0*/  ISETP.GE.AND P1, PT, R2, c[0x0][0x3c8], PT ;  /* 0x0000f20002007a0c */ /* 0x000fce0003f26270 */
[----:B------:R-:W-:Y:S02]  /*10be0*/  @!P2 IMAD.MOV.U32 R6, RZ, RZ, R0 ;  /* 0x000000ffff06a224 */ /* 0x000fe400078e0000 */
[----:B------:R-:W-:-:S04]  /*10bf0*/  @!P2 IMAD.MOV.U32 R7, RZ, RZ, R4 ;  /* 0x000000ffff07a224 */ /* 0x000fc800078e0004 */
[----:B------:R-:W-:Y:S01]  /*10c00*/  @!P2 IMAD.WIDE R6, R20, 0x4, R6 ;  /* 0x000000041406a825 */ /* 0x000fe200078e0206 */
[----:B----4-:R-:W-:Y:S02]  /*10c10*/  ISETP.GE.AND P5, PT, R12, c[0x0][0x3c8], PT ;  /* 0x0000f2000c007a0c */ /* 0x010fe40003fa6270 */
[----:B------:R-:W-:Y:S02]  /*10c20*/  SHF.R.S32.HI R3, RZ, 0x1f, R9 ;  /* 0x0000001fff037819 */ /* 0x000fe40000011409 */
[----:B------:R3:W-:Y:S01]  /*10c30*/  @!P2 ST.E.64 [R6.64], R22 ;  /* 0x000000160600a985 */ /* 0x0007e2000c101b06 */
[----:B------:R-:W-:Y:S02]  /*10c40*/  IADD3 R5, R20, 0x20, RZ ;  /* 0x0000002014057810 */ /* 0x000fe40007ffe0ff */
[----:B------:R-:W-:Y:S02]  /*10c50*/  SHF.R.S32.HI R8, RZ, 0x1f, R2 ;  /* 0x0000001fff087819 */ /* 0x000fe40000011402 */
[----:B------:R-:W-:-:S02]  /*10c60*/  ISETP.GE.AND P6, PT, R5, c[0x0][0x3c8], PT ;  /* 0x0000f20005007a0c */ /* 0x000fc40003fc6270 */
[C---:B---3--:R-:W-:Y:S01]  /*10c70*/  @!P3 LEA R6, P2, R9.reuse, R0, 0x2 ;  /* 0x000000000906b211 */ /* 0x048fe200078410ff */
[----:B------:R-:W3:Y:S03]  /*10c80*/  LDL R22, [R1+0x9c] ;  /* 0x00009c0001167983 */ /* 0x000ee60000100800 */
[----:B------:R-:W-:Y:S01]  /*10c90*/  @!P3 LEA.HI.X R7, R9, R4, R3, 0x2, P2 ;  /* 0x000000040907b211 */ /* 0x000fe200010f1403 */
[----:B------:R-:W4:Y:S01]  /*10ca0*/  LDL R23, [R1+0xc4] ;  /* 0x0000c40001177983 */ /* 0x000f220000100800 */
[----:B------:R-:W-:Y:S02]  /*10cb0*/  IADD3 R3, R20, 0x28, RZ ;  /* 0x0000002814037810 */ /* 0x000fe40007ffe0ff */
[----:B------:R-:W-:Y:S01]  /*10cc0*/  @!P1 LEA R10, P2, R2, R0, 0x2 ;  /* 0x00000000020a9211 */ /* 0x000fe200078410ff */
[----:B------:R5:W-:Y:S01]  /*10cd0*/  @!P3 ST.E.64 [R6.64], R24 ;  /* 0x000000180600b985 */ /* 0x000be2000c101b06 */
[----:B------:R-:W-:-:S02]  /*10ce0*/  ISETP.GE.AND P4, PT, R3, c[0x0][0x3c8], PT ;  /* 0x0000f20003007a0c */ /* 0x000fc40003f86270 */
[----:B------:R-:W-:Y:S02]  /*10cf0*/  @!P1 LEA.HI.X R11, R2, R4, R8, 0x2, P2 ;  /* 0x00000004020b9211 */ /* 0x000fe400010f1408 */
[----:B------:R-:W-:Y:S02]  /*10d00*/  @!P5 LEA R8, P2, R12, R0, 0x2 ;  /* 0x000000000c08d211 */ /* 0x000fe400078410ff */
[----:B------:R-:W-:-:S04]  /*10d10*/  IADD3 R2, R20, 0x30, RZ ;  /* 0x0000003014027810 */ /* 0x000fc80007ffe0ff */
[----:B------:R-:W-:Y:S02]  /*10d20*/  ISETP.GE.AND P3, PT, R2, c[0x0][0x3c8], PT ;  /* 0x0000f20002007a0c */ /* 0x000fe40003f66270 */
[----:B-----5:R-:W-:Y:S01]  /*10d30*/  SHF.R.S32.HI R6, RZ, 0x1f, R12 ;  /* 0x0000001fff067819 */ /* 0x020fe2000001140c */
[----:B------:R-:W5:Y:S03]  /*10d40*/  LDL R24, [R1+0xa0] ;  /* 0x0000a00001187983 */ /* 0x000f660000100800 */
[----:B------:R-:W-:Y:S01]  /*10d50*/  @!P5 LEA.HI.X R9, R12, R4, R6, 0x2, P2 ;  /* 0x000000040c09d211 */ /* 0x000fe200010f1406 */
[----:B------:R-:W3:Y:S01]  /*10d60*/  LDL R25, [R1+0xc8] ;  /* 0x0000c80001197983 */ /* 0x000ee20000100800 */
        /* <DEDUP_REMOVED lines=12> */
[----:B-1----:R-:W-:Y:S01]  /*10e30*/  SHF.R.S32.HI R8, RZ, 0x1f, R3 ;  /* 0x0000001fff087819 */ /* 0x002fe20000011403 */
[----:B------:R-:W3:Y:S01]  /*10e40*/  LDL R28, [R1+0xa8] ;  /* 0x0000a800011c7983 */ /* 0x000ee20000100800 */
[----:B--2---:R-:W-:-:S03]  /*10e50*/  @!P4 LEA R10, P1, R3, R0, 0x2 ;  /* 0x00000000030ac211 */ /* 0x004fc600078210ff */
[----:B------:R-:W2:Y:S01]  /*10e60*/  LDL R26, [R1+0xa4] ;  /* 0x0000a400011a7983 */ /* 0x000ea20000100800 */
[----:B------:R-:W-:-:S03]  /*10e70*/  @!P4 LEA.HI.X R11, R3, R4, R8, 0x2, P1 ;  /* 0x00000004030bc211 */ /* 0x000fc600008f1408 */
[----:B------:R-:W2:Y:S01]  /*10e80*/  LDL R29, [R1+0xd0] ;  /* 0x0000d000011d7983 */ /* 0x000ea20000100800 */
[C---:B------:R-:W-:Y:S02]  /*10e90*/  ISETP.GE.AND P1, PT, R5.reuse, c[0x0][0x3c8], PT ;  /* 0x0000f20005007a0c */ /* 0x040fe40003f26270 */
[----:B------:R-:W-:Y:S01]  /*10ea0*/  SHF.R.S32.HI R3, RZ, 0x1f, R6 ;  /* 0x0000001fff037819 */ /* 0x000fe20000011406 */
[----:B------:R-:W2:Y:S01]  /*10eb0*/  LDL R27, [R1+0xcc] ;  /* 0x0000cc00011b7983 */ /* 0x000ea20000100800 */
[----:B------:R-:W-:Y:S02]  /*10ec0*/  IADD3 R2, R20, 0x48, RZ ;  /* 0x0000004814027810 */ /* 0x000fe40007ffe0ff */
[----:B------:R-:W-:Y:S02]  /*10ed0*/  @!P5 LEA.HI.X R13, R6, R4, R3, 0x2, P2 ;  /* 0x00000004060dd211 */ /* 0x000fe400010f1403 */
[----:B------:R-:W-:Y:S01]  /*10ee0*/  SHF.R.S32.HI R3, RZ, 0x1f, R5 ;  /* 0x0000001fff037819 */ /* 0x000fe20000011405 */
[----:B------:R1:W-:Y:S04]  /*10ef0*/  @!P6 ST.E.64 [R16.64], R30 ;  /* 0x0000001e1000e985 */ /* 0x0003e8000c101b06 */
[----:B------:R-:W-:-:S02]  /*10f00*/  @!P1 LEA R8, P2, R5, R0, 0x2 ;  /* 0x0000000005089211 */ /* 0x000fc400078410ff */
[----:B------:R-:W-:Y:S02]  /*10f10*/  ISETP.GE.AND P6, PT, R2, c[0x0][0x3c8], PT ;  /* 0x0000f20002007a0c */ /* 0x000fe40003fc6270 */
        /* <DEDUP_REMOVED lines=8> */
[----:B------:R-:W-:Y:S01]  /*10fa0*/  IADD3 R7, R20, 0x60, RZ ;  /* 0x0000006014077810 */ /* 0x000fe20007ffe0ff */
[----:B------:R-:W-:Y:S03]  /*10fb0*/  @!P5 ST.E.64 [R12.64], R134 ;  /* 0x000000860c00d985 */ /* 0x000fe6000c101b06 */
[----:B------:R-:W-:Y:S01]  /*10fc0*/  ISETP.GE.AND P5, PT, R7, c[0x0][0x3c8], PT ;  /* 0x0000f20007007a0c */ /* 0x000fe20003fa6270 */
[----:B------:R1:W-:Y:S02]  /*10fd0*/  @!P1 ST.E.64 [R8.64], R36 ;  /* 0x0000002408009985 */ /* 0x0003e4000c101b06 */
[C---:B-1----:R-:W-:Y:S02]  /*10fe0*/  @!P6 LEA R16, P2, R2.reuse, R0, 0x2 ;  /* 0x000000000210e211 */ /* 0x042fe400078410ff */
[----:B------:R-:W2:Y:S02]  /*10ff0*/  LDL R30, [R1+0xac] ;  /* 0x0000ac00011e7983 */ /* 0x000ea40000100800 */
[----:B------:R-:W-:-:S02]  /*11000*/  @!P6 LEA.HI.X R17, R2, R4, R6, 0x2, P2 ;  /* 0x000000040211e211 */ /* 0x000fc400010f1406 */
[----:B------:R-:W2:Y:S01]  /*11010*/  LDL R31, [R1+0xd4] ;  /* 0x0000d400011f7983 */ /* 0x000ea20000100800 */
[----:B------:R-:W-:Y:S02]  /*11020*/  IADD3 R2, R20, 0x68, RZ ;  /* 0x0000006814027810 */ /* 0x000fe40007ffe0ff */
[-C--:B------:R-:W-:Y:S01]  /*11030*/  @!P4 LEA R10, P1, R5, R0.reuse, 0x2 ;  /* 0x00000000050ac211 */ /* 0x080fe200078210ff */
[----:B------:R-:W2:Y:S01]  /*11040*/  LDL R34, [R1+0xb4] ;  /* 0x0000b40001227983 */ /* 0x000ea20000100800 */
[----:B------:R-:W-:Y:S02]  /*11050*/  SHF.R.S32.HI R6, RZ, 0x1f, R3 ;  /* 0x0000001fff067819 */ /* 0x000fe40000011403 */
[----:B------:R-:W-:Y:S01]  /*11060*/  @!P3 LEA R14, P2, R3, R0, 0x2 ;  /* 0x00000000030eb211 */ /* 0x000fe200078410ff */
[----:B------:R-:W4:Y:S04]  /*11070*/  LDL R32, [R1+0xb0] ;  /* 0x0000b00001207983 */ /* 0x000f280000100800 */
[----:B------:R-:W5:Y:S04]  /*11080*/  LDL R35, [R1+0xdc] ;  /* 0x0000dc0001237983 */ /* 0x000f680000100800 */
[----:B------:R-:W5:Y:S01]  /*11090*/  LDL R33, [R1+0xd8] ;  /* 0x0000d80001217983 */ /* 0x000f620000100800 */
[----:B------:R-:W-:-:S04]  /*110a0*/  SHF.R.S32.HI R8, RZ, 0x1f, R5 ;  /* 0x0000001fff087819 */ /* 0x000fc80000011405 */
[-C--:B------:R-:W-:Y:S02]  /*110b0*/  @!P4 LEA.HI.X R11, R5, R4.reuse, R8, 0x2, P1 ;  /* 0x00000004050bc211 */ /* 0x080fe400008f1408 */
[----:B------:R-:W-:Y:S02]  /*110c0*/  ISETP.GE.AND P1, PT, R2, c[0x0][0x3c8], PT ;  /* 0x0000f20002007a0c */ /* 0x000fe40003f26270 */
[----:B------:R-:W-:Y:S02]  /*110d0*/  @!P3 LEA.HI.X R15, R3, R4, R6, 0x2, P2 ;  /* 0x00000004030fb211 */ /* 0x000fe400010f1406 */
[----:B------:R-:W-:Y:S01]  /*110e0*/  IADD3 R6, R20, 0x70, RZ ;  /* 0x0000007014067810 */ /* 0x000fe20007ffe0ff */
[----:B------:R1:W-:Y:S01]  /*110f0*/  @!P6 ST.E.64 [R16.64], R40 ;  /* 0x000000281000e985 */ /* 0x0003e2000c101b06 */
[----:B------:R-:W-:Y:S02]  /*11100*/  SHF.R.S32.HI R3, RZ, 0x1f, R7 ;  /* 0x0000001fff037819 */ /* 0x000fe40000011407 */
[----:B------:R-:W-:-:S02]  /*11110*/  @!P5 LEA R12, P2, R7, R0, 0x2 ;  /* 0x00000000070cd211 */ /* 0x000fc400078410ff */
[----:B------:R-:W-:Y:S02]  /*11120*/  ISETP.GE.AND P6, PT, R6, c[0x0][0x3c8], PT ;  /* 0x0000f20006007a0c */ /* 0x000fe40003fc6270 */
[----:B------:R-:W-:Y:S01]  /*11130*/  IADD3 R5, R20, 0x78, RZ ;  /* 0x0000007814057810 */ /* 0x000fe20007ffe0ff */
[----:B------:R1:W-:Y:S01]  /*11140*/  @!P4 ST.E.64 [R10.64], R136 ;  /* 0x000000880a00c985 */ /* 0x0003e2000c101b06 */
[----:B------:R-:W-:Y:S02]  /*11150*/  @!P5 LEA.HI.X R13, R7, R4, R3, 0x2, P2 ;  /* 0x00000004070dd211 */ /* 0x000fe400010f1403 */
[----:B------:R-:W-:Y:S02]  /*11160*/  SHF.R.S32.HI R3, RZ, 0x1f, R2 ;  /* 0x0000001fff037819 */ /* 0x000fe40000011402 */
[----:B------:R-:W-:Y:S02]  /*11170*/  @!P1 LEA R8, P2, R2, R0, 0x2 ;  /* 0x0000000002089211 */ /* 0x000fe400078410ff */
[----:B------:R-:W-:-:S02]  /*11180*/  ISETP.GE.AND P4, PT, R5, c[0x0][0x3c8], PT ;  /* 0x0000f20005007a0c */ /* 0x000fc40003f86270 */
[----:B------:R-:W-:Y:S02]  /*11190*/  @!P1 LEA.HI.X R9, R2, R4, R3, 0x2, P2 ;  /* 0x0000000402099211 */ /* 0x000fe400010f1403 */
[C---:B------:R-:W-:Y:S01]  /*111a0*/  IADD3 R3, R20.reuse, 0x80, RZ ;  /* 0x0000008014037810 */ /* 0x040fe20007ffe0ff */
[----:B------:R1:W-:Y:S01]  /*111b0*/  @!P3 ST.E.64 [R14.64], R44 ;  /* 0x0000002c0e00b985 */ /* 0x0003e2000c101b06 */
[----:B------:R-:W-:Y:S02]  /*111c0*/  SHF.R.S32.HI R7, RZ, 0x1f, R6 ;  /* 0x0000001fff077819 */ /* 0x000fe40000011406 */
[----:B------:R-:W-:Y:S02]  /*111d0*/  ISETP.GE.AND P2, PT, R3, c[0x0][0x3c8], PT ;  /* 0x0000f20003007a0c */ /* 0x000fe40003f46270 */
[----:B------:R-:W-:Y:S01]  /*111e0*/  IADD3 R2, R20, 0x88, RZ ;  /* 0x0000008814027810 */ /* 0x000fe20007ffe0ff */
[----:B------:R-:W-:Y:S01]  /*111f0*/  @!P5 ST.E.64 [R12.64], R52 ;  /* 0x000000340c00d985 */ /* 0x000fe2000c101b06 */
[----:B-1----:R-:W-:-:S03]  /*11200*/  @!P6 LEA R16, P3, R6, R0, 0x2 ;  /* 0x000000000610e211 */ /* 0x002fc600078610ff */
[----:B------:R1:W-:Y:S01]  /*11210*/  @!P1 ST.E.64 [R8.64], R48 ;  /* 0x0000003008009985 */ /* 0x0003e2000c101b06 */
[----:B------:R-:W-:Y:S02]  /*11220*/  ISETP.GE.AND P5, PT, R2, c[0x0][0x3c8], PT ;  /* 0x0000f20002007a0c */ /* 0x000fe40003fa6270 */
[----:B------:R-:W-:Y:S02]  /*11230*/  @!P6 LEA.HI.X R17, R6, R4, R7, 0x2, P3 ;  /* 0x000000040611e211 */ /* 0x000fe400018f1407 */
[----:B------:R-:W-:Y:S02]  /*11240*/  IADD3 R6, R20, 0x90, RZ ;  /* 0x0000009014067810 */ /* 0x000fe40007ffe0ff */
[-C--:B------:R-:W-:Y:S02]  /*11250*/  @!P4 LEA R10, P3, R5, R0.reuse, 0x2 ;  /* 0x00000000050ac211 */ /* 0x080fe400078610ff */
[----:B------:R-:W-:Y:S02]  /*11260*/  SHF.R.S32.HI R7, RZ, 0x1f, R3 ;  /* 0x0000001fff077819 */ /* 0x000fe40000011403 */
[----:B------:R-:W-:-:S02]  /*11270*/  @!P2 LEA R14, P1, R3, R0, 0x2 ;  /* 0x00000000030ea211 */ /* 0x000fc400078210ff */
[----:B-1----:R-:W-:-:S04]  /*11280*/  SHF.R.S32.HI R8, RZ, 0x1f, R5 ;  /* 0x0000001fff087819 */ /* 0x002fc80000011405 */
[-C--:B------:R-:W-:Y:S02]  /*11290*/  @!P4 LEA.HI.X R11, R5, R4.reuse, R8, 0x2, P3 ;  /* 0x00000004050bc211 */ /* 0x080fe400018f1408 */
[----:B------:R-:W-:Y:S02]  /*112a0*/  ISETP.GE.AND P3, PT, R6, c[0x0][0x3c8], PT ;  /* 0x0000f20006007a0c */ /* 0x000fe40003f66270 */
[----:B------:R-:W-:Y:S02]  /*112b0*/  @!P2 LEA.HI.X R15, R3, R4, R7, 0x2, P1 ;  /* 0x00000004030fa211 */ /* 0x000fe400008f1407 */
[----:B------:R-:W-:Y:S02]  /*112c0*/  SHF.R.S32.HI R3, RZ, 0x1f, R2 ;  /* 0x0000001fff037819 */ /* 0x000fe40000011402 */
[----:B------:R-:W-:-:S04]  /*112d0*/  @!P5 LEA R12, P1, R2, R0, 0x2 ;  /* 0x00000000020cd211 */ /* 0x000fc800078210ff */
[----:B------:R-:W-:Y:S02]  /*112e0*/  @!P5 LEA.HI.X R13, R2, R4, R3, 0x2, P1 ;  /* 0x00000004020dd211 */ /* 0x000fe400008f1403 */
[----:B------:R-:W-:Y:S02]  /*112f0*/  SHF.R.S32.HI R2, RZ, 0x1f, R6 ;  /* 0x0000001fff027819 */ /* 0x000fe40000011406 */
[----:B------:R-:W-:Y:S01]  /*11300*/  @!P3 LEA R8, P1, R6, R0, 0x2 ;  /* 0x000000000608b211 */ /* 0x000fe200078210ff */
[----:B------:R1:W-:Y:S01]  /*11310*/  @!P6 ST.E.64 [R16.64], R56 ;  /* 0x000000381000e985 */ /* 0x0003e2000c101b06 */
[----:B------:R-:W-:Y:S02]  /*11320*/  IADD3 R5, R20, 0x98, RZ ;  /* 0x0000009814057810 */ /* 0x000fe40007ffe0ff */
[----:B------:R-:W-:Y:S02]  /*11330*/  @!P3 LEA.HI.X R9, R6, R4, R2, 0x2, P1 ;  /* 0x000000040609b211 */ /* 0x000fe400008f1402 */
[----:B------:R-:W-:-:S02]  /*11340*/  IADD3 R3, R20, 0xa0, RZ ;  /* 0x000000a014037810 */ /* 0x000fc40007ffe0ff */
[----:B------:R-:W-:Y:S02]  /*11350*/  IADD3 R2, R20, 0xa8, RZ ;  /* 0x000000a814027810 */ /* 0x000fe40007ffe0ff */
[----:B------:R-:W5:Y:S04]  /*11360*/  LDL R20, [R1+0x98] ;  /* 0x0000980001147983 */ /* 0x000f680000100800 */
[----:B-1----:R-:W5:Y:S04]  /*11370*/  LDL R16, [R1+0x94] ;  /* 0x0000940001107983 */ /* 0x002f680000100800 */
[----:B------:R-:W5:Y:S01]  /*11380*/  LDL R17, [R1+0xbc] ;  /* 0x0000bc0001117983 */ /* 0x000f620000100800 */
[----:B------:R-:W-:-:S03]  /*11390*/  ISETP.GE.AND P6, PT, R5, c[0x0][0x3c8], PT ;  /* 0x0000f20005007a0c */ /* 0x000fc60003fc6270 */
[----:B------:R1:W-:Y:S01]  /*113a0*/  @!P4 ST.E.64 [R10.64], R138 ;  /* 0x0000008a0a00c985 */ /* 0x0003e2000c101b06 */
[----:B------:R-:W-:Y:S02]  /*113b0*/  ISETP.GE.AND P4, PT, R3, c[0x0][0x3c8], PT ;  /* 0x0000f20003007a0c */ /* 0x000fe40003f86270 */
[----:B------:R-:W-:Y:S01]  /*113c0*/  SHF.R.S32.HI R6, RZ, 0x1f, R5 ;  /* 0x0000001fff067819 */ /* 0x000fe20000011405 */
[----:B------:R-:W-:Y:S01]  /*113d0*/  @!P2 ST.E.64 [R14.64], R68 ;  /* 0x000000440e00a985 */ /* 0x000fe2000c101b06 */
[----:B------:R-:W-:Y:S02]  /*113e0*/  ISETP.GE.AND P2, PT, R2, c[0x0][0x3c8], PT ;  /* 0x0000f20002007a0c */ /* 0x000fe40003f46270 */
[----:B------:R-:W-:Y:S01]  /*113f0*/  SHF.R.S32.HI R7, RZ, 0x1f, R3 ;  /* 0x0000001fff077819 */ /* 0x000fe20000011403 */
[----:B------:R-:W-:Y:S01]  /*11400*/  @!P5 ST.E.64 [R12.64], R72 ;  /* 0x000000480c00d985 */ /* 0x000fe2000c101b06 */
[----:B------:R-:W-:-:S03]  /*11410*/  ISETP.GE.AND P5, PT, R103, c[0x0][0x3c8], PT ;  /* 0x0000f20067007a0c */ /* 0x000fc60003fa6270 */
[----:B------:R1:W-:Y:S02]  /*11420*/  @!P3 ST.E.64 [R8.64], R60 ;  /* 0x0000003c0800b985 */ /* 0x0003e4000c101b06 */
[----:B-1----:R-:W-:-:S04]  /*11430*/  @!P6 LEA R10, P1, R5, R0, 0x2 ;  /* 0x00000000050ae211 */ /* 0x002fc800078210ff */
[----:B------:R-:W-:Y:S02]  /*11440*/  @!P6 LEA.HI.X R11, R5, R4, R6, 0x2, P1 ;  /* 0x00000004050be211 */ /* 0x000fe400008f1406 */
[----:B------:R-:W-:-:S04]  /*11450*/  @!P4 LEA R6, P1, R3, R0, 0x2 ;  /* 0x000000000306c211 */ /* 0x000fc800078210ff */
[----:B------:R-:W-:Y:S02]  /*11460*/  @!P4 LEA.HI.X R7, R3, R4, R7, 0x2, P1 ;  /* 0x000000040307c211 */ /* 0x000fe400008f1407 */
[----:B------:R-:W-:Y:S02]  /*11470*/  SHF.R.S32.HI R5, RZ, 0x1f, R2 ;  /* 0x0000001fff057819 */ /* 0x000fe40000011402 */
[C---:B------:R-:W-:Y:S01]  /*11480*/  @!P2 LEA R8, P3, R2.reuse, R0, 0x2 ;  /* 0x000000000208a211 */ /* 0x040fe200078610ff */
[----:B------:R-:W-:Y:S03]  /*11490*/  @!P6 ST.E.64 [R10.64], R140 ;  /* 0x0000008c0a00e985 */ /* 0x000fe6000c101b06 */
[----:B------:R-:W-:Y:S01]  /*114a0*/  @!P2 LEA.HI.X R9, R2, R4, R5, 0x2, P3 ;  /* 0x000000040209a211 */ /* 0x000fe200018f1405 */
[----:B------:R1:W-:Y:S01]  /*114b0*/  @!P4 ST.E.64 [R6.64], R76 ;  /* 0x0000004c0600c985 */ /* 0x0003e2000c101b06 */
[----:B------:R-:W-:-:S03]  /*114c0*/  SHF.R.S32.HI R3, RZ, 0x1f, R103 ;  /* 0x0000001fff037819 */ /* 0x000fc60000011467 */
[----:B------:R2:W-:Y:S01]  /*114d0*/  @!P2 ST.E.64 [R8.64], R80 ;  /* 0x000000500800a985 */ /* 0x0005e2000c101b06 */
[----:B-1----:R-:W-:-:S04]  /*114e0*/  @!P5 LEA R6, P3, R103, R0, 0x2 ;  /* 0x000000006706d211 */ /* 0x002fc800078610ff */
[----:B------:R-:W-:-:S05]  /*114f0*/  @!P5 LEA.HI.X R7, R103, R4, R3, 0x2, P3 ;  /* 0x000000046707d211 */ /* 0x000fca00018f1403 */
[----:B------:R1:W-:Y:S01]  /*11500*/  @!P5 ST.E.64 [R6.64], R84 ;  /* 0x000000540600d985 */ /* 0x0003e2000c101b06 */
[----:B---3--:R-:W-:Y:S02]  /*11510*/  ISETP.GE.AND P3, PT, R28, c[0x0][0x3c8], PT ;  /* 0x0000f2001c007a0c */ /* 0x008fe40003f66270 */
[----:B--2---:R-:W-:Y:S02]  /*11520*/  ISETP.GE.AND P1, PT, R34, c[0x0][0x3c8], PT ;  /* 0x0000f20022007a0c */ /* 0x004fe40003f26270 */
[----:B----4-:R-:W-:Y:S02]  /*11530*/  ISETP.GE.AND P6, PT, R32, c[0x0][0x3c8], PT ;  /* 0x0000f20020007a0c */ /* 0x010fe40003fc6270 */
[----:B------:R-:W-:-:S09]  /*11540*/  ISETP.GE.AND P4, PT, R30, c[0x0][0x3c8], PT ;  /* 0x0000f2001e007a0c */ /* 0x000fd20003f86270 */
[----:B------:R-:W-:-:S04]  /*11550*/  @!P1 LEA R2, P2, R34, R0, 0x2 ;  /* 0x0000000022029211 */ /* 0x000fc800078410ff */
[----:B-----5:R-:W-:Y:S02]  /*11560*/  @!P1 LEA.HI.X R3, R34, R4, R35, 0x2, P2 ;  /* 0x0000000422039211 */ /* 0x020fe400010f1423 */
[----:B------:R-:W-:-:S03]  /*11570*/  @!P6 LEA R8, P2, R32, R0, 0x2 ;  /* 0x000000002008e211 */ /* 0x000fc600078410ff */
[----:B------:R2:W-:Y:S01]  /*11580*/  @!P1 ST.E.64 [R2.64], R88 ;  /* 0x0000005802009985 */ /* 0x0005e2000c101b06 */
[----:B------:R-:W-:Y:S02]  /*11590*/  ISETP.GE.AND P1, PT, R26, c[0x0][0x3c8], PT ;  /* 0x0000f2001a007a0c */ /* 0x000fe40003f26270 */
[----:B------:R-:W-:Y:S02]  /*115a0*/  @!P6 LEA.HI.X R9, R32, R4, R33, 0x2, P2 ;  /* 0x000000042009e211 */ /* 0x000fe400010f1421 */
[----:B-1----:R-:W-:-:S03]  /*115b0*/  @!P3 LEA R6, P2, R28, R0, 0x2 ;  /* 0x000000001c06b211 */ /* 0x002fc600078410ff */
[----:B------:R-:W-:Y:S01]  /*115c0*/  @!P6 ST.E.64 [R8.64], R144 ;  /* 0x000000900800e985 */ /* 0x000fe2000c101b06 */
[----:B------:R-:W-:Y:S02]  /*115d0*/  ISETP.GE.AND P6, PT, R24, c[0x0][0x3c8], PT ;  /* 0x0000f20018007a0c */ /* 0x000fe40003fc6270 */
[----:B------:R-:W-:Y:S02]  /*115e0*/  @!P3 LEA.HI.X R7, R28, R4, R29, 0x2, P2 ;  /* 0x000000041c07b211 */ /* 0x000fe400010f141d */
[----:B--2---:R-:W-:-:S04]  /*115f0*/  @!P4 LEA R2, P5, R30, R0, 0x2 ;  /* 0x000000001e02c211 */ /* 0x004fc800078a10ff */
[----:B------:R-:W-:Y:S02]  /*11600*/  @!P4 LEA.HI.X R3, R30, R4, R31, 0x2, P5 ;  /* 0x000000041e03c211 */ /* 0x000fe400028f141f */
[----:B------:R-:W-:-:S03]  /*11610*/  ISETP.GE.AND P5, PT, R22, c[0x0][0x3c8], PT ;  /* 0x0000f20016007a0c */ /* 0x000fc60003fa6270 */
[----:B------:R1:W-:Y:S04]  /*11620*/  @!P4 ST.E.64 [R2.64], R92 ;  /* 0x0000005c0200c985 */ /* 0x0003e8000c101b06 */
[----:B------:R2:W-:Y:S01]  /*11630*/  @!P3 ST.E.64 [R6.64], R96 ;  /* 0x000000600600b985 */ /* 0x0005e2000c101b06 */
[----:B-1----:R-:W-:-:S04]  /*11640*/  @!P1 LEA R2, P2, R26, R0, 0x2 ;  /* 0x000000001a029211 */ /* 0x002fc800078410ff */
[----:B------:R-:W-:Y:S02]  /*11650*/  @!P1 LEA.HI.X R3, R26, R4, R27, 0x2, P2 ;  /* 0x000000041a039211 */ /* 0x000fe400010f141b */
[----:B------:R-:W-:-:S03]  /*11660*/  @!P6 LEA R10, P2, R24, R0, 0x2 ;  /* 0x00000000180ae211 */ /* 0x000fc600078410ff */
[----:B------:R1:W-:Y:S01]  /*11670*/  @!P1 ST.E.64 [R2.64], R100 ;  /* 0x0000006402009985 */ /* 0x0003e2000c101b06 */
[----:B------:R-:W-:Y:S02]  /*11680*/  @!P5 LEA R8, P1, R22, R0, 0x2 ;  /* 0x000000001608d211 */ /* 0x000fe400078210ff */
[-C--:B------:R-:W-:Y:S02]  /*11690*/  @!P6 LEA.HI.X R11, R24, R4.reuse, R25, 0x2, P2 ;  /* 0x00000004180be211 */ /* 0x080fe400010f1419 */
[----:B------:R-:W-:Y:S02]  /*116a0*/  ISETP.GE.AND P4, PT, R20, c[0x0][0x3c8], PT ;  /* 0x0000f20014007a0c */ /* 0x000fe40003f86270 */
[----:B------:R-:W-:Y:S02]  /*116b0*/  @!P5 LEA.HI.X R9, R22, R4, R23, 0x2, P1 ;  /* 0x000000041609d211 */ /* 0x000fe400008f1417 */
[----:B------:R-:W-:-:S09]  /*116c0*/  ISETP.GE.AND P3, PT, R16, c[0x0][0x3c8], PT ;  /* 0x0000f20010007a0c */ /* 0x000fd20003f66270 */
[C---:B--2---:R-:W-:Y:S01]  /*116d0*/  @!P4 LEA R6, P2, R20.reuse, R0, 0x2 ;  /* 0x000000001406c211 */ /* 0x044fe200078410ff */
[----:B------:R2:W-:Y:S03]  /*116e0*/  @!P6 ST.E.64 [R10.64], R116 ;  /* 0x000000740a00e985 */ /* 0x0005e6000c101b06 */
[----:B------:R-:W-:Y:S02]  /*116f0*/  @!P4 LEA.HI.X R7, R20, R4, R21, 0x2, P2 ;  /* 0x000000041407c211 */ /* 0x000fe400010f1415 */
[C---:B-1----:R-:W-:Y:S01]  /*11700*/  @!P3 LEA R2, P1, R16.reuse, R0, 0x2 ;  /* 0x000000001002b211 */ /* 0x042fe200078210ff */
[----:B------:R2:W-:Y:S03]  /*11710*/  @!P5 ST.E.64 [R8.64], R108 ;  /* 0x0000006c0800d985 */ /* 0x0005e6000c101b06 */
[----:B------:R-:W-:Y:S01]  /*11720*/  @!P3 LEA.HI.X R3, R16, R4, R17, 0x2, P1 ;  /* 0x000000041003b211 */ /* 0x000fe200008f1411 */
[----:B------:R2:W-:Y:S04]  /*11730*/  @!P4 ST.E.64 [R6.64], R104 ;  /* 0x000000680600c985 */ /* 0x0005e8000c101b06 */
[----:B------:R2:W-:Y:S04]  /*11740*/  @!P3 ST.E.64 [R2.64], R64 ;  /* 0x000000400200b985 */ /* 0x0005e8000c101b06 */
.L_x_2257:
[----:B------:R-:W-:Y:S05]  /*11750*/  BSYNC B0 ;  /* 0x0000000000007941 */ /* 0x000fea0003800000 */
.L_x_2256:
[----:B------:R-:W-:Y:S05]  /*11760*/  BRA.DIV ~URZ, `(.L_x_2258) ;  /* 0x000039127f007947 */ /* 0x000fea000b800000 */
[----:B--2---:R2:W1:Y:S04]  /*11770*/  SHFL.IDX PT, R4, R18, 0x1, 0x1c1f ;  /* 0x003c1f0012047f89 */ /* 0x00446800000e0000 */
[----:B----4-:R2:W4:Y:S02]  /*11780*/  SHFL.IDX PT, R0, R19, 0x1, 0x1c1f ;  /* 0x003c1f0013007f89 */ /* 0x01052400000e0000 */
.L_x_2316:
[----:B------:R-:W-:Y:S05]  /*11790*/  @P0 BRA `(.L_x_2253) ;  /* 0x00001b9000000947 */ /* 0x000fea0003800000 */
[----:B------:R-:W5:Y:S04]  /*117a0*/  LDL R20, [R1+0x10] ;  /* 0x0000100001147983 */ /* 0x000f680000100800 */
[----:B--2---:R-:W2:Y:S04]  /*117b0*/  LDL R12, [R1+0x8c] ;  /* 0x00008c00010c7983 */ /* 0x004ea80000100800 */
[----:B---3--:R-:W3:Y:S04]  /*117c0*/  LDL R16, [R1+0x88] ;  /* 0x0000880001107983 */ /* 0x008ee80000100800 */
[----:B----4-:R-:W4:Y:S04]  /*117d0*/  LDL R37, [R1+0x84] ;  /* 0x0000840001257983 */ /* 0x010f280000100800 */
[----:B------:R-:W3:Y:S04]  /*117e0*/  LDL R35, [R1+0xb4] ;  /* 0x0000b40001237983 */ /* 0x000ee80000100800 */
        /* <DEDUP_REMOVED lines=16> */
[----:B------:R-:W-:Y:S02]  /*118f0*/  IADD3 R5, R20, 0x18, RZ ;  /* 0x0000001814057810 */ /* 0x000fe40007ffe0ff */
[----:B--2---:R-:W-:Y:S02]  /*11900*/  ISETP.GE.AND P4, PT, R12, c[0x0][0x3c8], PT ;  /* 0x0000f2000c007a0c */ /* 0x004fe40003f86270 */
[----:B------:R-:W-:Y:S02]  /*11910*/  ISETP.GE.AND P3, PT, R5, c[0x0][0x3c8], PT ;  /* 0x0000f20005007a0c */ /* 0x000fe40003f66270 */
[----:B------:R-:W-:-:S05]  /*11920*/  IADD3 R2, R20, 0x20, RZ ;  /* 0x0000002014027810 */ /* 0x000fca0007ffe0ff */
[----:B------:R-:W-:Y:S02]  /*11930*/  @!P1 IMAD.MOV.U32 R6, RZ, RZ, R0 ;  /* 0x000000ffff069224 */ /* 0x000fe400078e0000 */
[----:B-1----:R-:W-:Y:S01]  /*11940*/  @!P1 IMAD.MOV.U32 R7, RZ, RZ, R4 ;  /* 0x000000ffff079224 */ /* 0x002fe200078e0004 */
[----:B------:R-:W-:Y:S02]  /*11950*/  ISETP.GE.AND P2, PT, R2, c[0x0][0x3c8], PT ;  /* 0x0000f20002007a0c */ /* 0x000fe40003f46270 */
[----:B---3--:R-:W-:Y:S01]  /*11960*/  ISETP.GE.AND P0, PT, R16, c[0x0][0x3c8], PT ;  /* 0x0000f20010007a0c */ /* 0x008fe20003f06270 */
[C---:B------:R-:W-:Y:S01]  /*11970*/  @!P1 IMAD.WIDE R6, R20.reuse, 0x4, R6 ;  /* 0x0000000414069825 */ /* 0x040fe200078e0206 */
[----:B------:R-:W-:-:S04]  /*11980*/  IADD3 R3, R20, 0x28, RZ ;  /* 0x0000002814037810 */ /* 0x000fc80007ffe0ff */
[----:B------:R1:W-:Y:S01]  /*11990*/  @!P1 ST.E.64 [R6.64], R112 ;  /* 0x0000007006009985 */ /* 0x0003e2000c101b06 */
[----:B------:R-:W-:Y:S02]  /*119a0*/  ISETP.GE.AND P1, PT, R3, c[0x0][0x3c8], PT ;  /* 0x0000f20003007a0c */ /* 0x000fe40003f26270 */
[-C--:B------:R-:W-:Y:S02]  /*119b0*/  @!P3 LEA R14, P5, R5, R0.reuse, 0x2 ;  /* 0x00000000050eb211 */ /* 0x080fe400078a10ff */
[----:B------:R-:W-:Y:S02]  /*119c0*/  @!P4 LEA R8, P6, R12, R0, 0x2 ;  /* 0x000000000c08c211 */ /* 0x000fe400078c10ff */
[----:B------:R-:W-:Y:S02]  /*119d0*/  SHF.R.S32.HI R10, RZ, 0x1f, R16 ;  /* 0x0000001fff0a7819 */ /* 0x000fe40000011410 */
[----:B------:R-:W-:Y:S02]  /*119e0*/  SHF.R.S32.HI R11, RZ, 0x1f, R2 ;  /* 0x0000001fff0b7819 */ /* 0x000fe40000011402 */
[----:B-1----:R-:W-:-:S02]  /*119f0*/  SHF.R.S32.HI R6, RZ, 0x1f, R5 ;  /* 0x0000001fff067819 */ /* 0x002fc40000011405 */
[----:B------:R-:W-:Y:S02]  /*11a00*/  SHF.R.S32.HI R7, RZ, 0x1f, R12 ;  /* 0x0000001fff077819 */ /* 0x000fe4000001140c */
[-C--:B------:R-:W-:Y:S02]  /*11a10*/  @!P3 LEA.HI.X R15, R5, R4.reuse, R6, 0x2, P5 ;  /* 0x00000004050fb211 */ /* 0x080fe400028f1406 */
[----:B------:R-:W-:Y:S02]  /*11a20*/  @!P4 LEA.HI.X R9, R12, R4, R7, 0x2, P6 ;  /* 0x000000040c09c211 */ /* 0x000fe400030f1407 */
[-C--:B------:R-:W-:Y:S02]  /*11a30*/  @!P2 LEA R12, P5, R2, R0.reuse, 0x2 ;  /* 0x00000000020ca211 */ /* 0x080fe400078a10ff */
[----:B------:R-:W-:Y:S02]  /*11a40*/  @!P0 LEA R6, P6, R16, R0, 0x2 ;  /* 0x0000000010068211 */ /* 0x000fe400078c10ff */
[----:B------:R-:W-:-:S02]  /*11a50*/  @!P2 LEA.HI.X R13, R2, R4, R11, 0x2, P5 ;  /* 0x00000004020da211 */ /* 0x000fc400028f140b */
[----:B------:R-:W-:Y:S02]  /*11a60*/  @!P0 LEA.HI.X R7, R16, R4, R10, 0x2, P6 ;  /* 0x0000000410078211 */ /* 0x000fe400030f140a */
[----:B------:R-:W-:Y:S02]  /*11a70*/  IADD3 R5, R20, 0x30, RZ ;  /* 0x0000003014057810 */ /* 0x000fe40007ffe0ff */
[----:B------:R-:W-:Y:S02]  /*11a80*/  SHF.R.S32.HI R2, RZ, 0x1f, R3 ;  /* 0x0000001fff027819 */ /* 0x000fe40000011403 */
[----:B------:R-:W-:Y:S02]  /*11a90*/  @!P1 LEA R18, P6, R3, R0, 0x2 ;  /* 0x0000000003129211 */ /* 0x000fe400078c10ff */
[----:B------:R-:W-:Y:S02]  /*11aa0*/  ISETP.GE.AND P5, PT, R5, c[0x0][0x3c8], PT ;  /* 0x0000f20005007a0c */ /* 0x000fe40003fa6270 */
[----:B------:R-:W-:-:S02]  /*11ab0*/  @!P1 LEA.HI.X R19, R3, R4, R2, 0x2, P6 ;  /* 0x0000000403139211 */ /* 0x000fc400030f1402 */
[C---:B------:R-:W-:Y:S01]  /*11ac0*/  IADD3 R3, R20.reuse, 0x38, RZ ;  /* 0x0000003814037810 */ /* 0x040fe20007ffe0ff */
[----:B------:R-:W-:Y:S04]  /*11ad0*/  @!P4 ST.E.64 [R8.64], R124 ;  /* 0x0000007c0800c985 */ /* 0x000fe8000c101b06 */
[----:B------:R1:W-:Y:S01]  /*11ae0*/  @!P0 ST.E.64 [R6.64], R120 ;  /* 0x0000007806008985 */ /* 0x0003e2000c101b06 */
[----:B------:R-:W-:Y:S02]  /*11af0*/  ISETP.GE.AND P0, PT, R3, c[0x0][0x3c8], PT ;  /* 0x0000f20003007a0c */ /* 0x000fe40003f06270 */
[----:B------:R-:W-:Y:S02]  /*11b00*/  IADD3 R2, R20, 0x40, RZ ;  /* 0x0000004014027810 */ /* 0x000fe40007ffe0ff */
[----:B------:R-:W-:-:S02]  /*11b10*/  @!P5 LEA R10, P6, R5, R0, 0x2 ;  /* 0x00000000050ad211 */ /* 0x000fc400078c10ff */
[----:B------:R-:W-:Y:S01]  /*11b20*/  ISETP.GE.AND P4, PT, R2, c[0x0][0x3c8], PT ;  /* 0x0000f20002007a0c */ /* 0x000fe20003f86270 */
[----:B------:R-:W-:Y:S04]  /*11b30*/  @!P3 ST.E.64 [R14.64], R142 ;  /* 0x0000008e0e00b985 */ /* 0x000fe8000c101b06 */
[----:B------:R2:W-:Y:S01]  /*11b40*/  @!P2 ST.E.64 [R12.64], R128 ;  /* 0x000000800c00a985 */ /* 0x0005e2000c101b06 */
[----:B-1----:R-:W-:Y:S02]  /*11b50*/  SHF.R.S32.HI R7, RZ, 0x1f, R5 ;  /* 0x0000001fff077819 */ /* 0x002fe40000011405 */
[----:B------:R-:W-:Y:S02]  /*11b60*/  IADD3 R6, R20, 0x48, RZ ;  /* 0x0000004814067810 */ /* 0x000fe40007ffe0ff */
[----:B------:R-:W-:-:S02]  /*11b70*/  @!P5 LEA.HI.X R11, R5, R4, R7, 0x2, P6 ;  /* 0x00000004050bd211 */ /* 0x000fc400030f1407 */
[----:B------:R-:W-:Y:S02]  /*11b80*/  ISETP.GE.AND P3, PT, R6, c[0x0][0x3c8], PT ;  /* 0x0000f20006007a0c */ /* 0x000fe40003f66270 */
[----:B------:R-:W-:Y:S02]  /*11b90*/  SHF.R.S32.HI R7, RZ, 0x1f, R3 ;  /* 0x0000001fff077819 */ /* 0x000fe40000011403 */
[C---:B------:R-:W-:Y:S02]  /*11ba0*/  @!P0 LEA R8, P2, R3.reuse, R0, 0x2 ;  /* 0x0000000003088211 */ /* 0x040fe400078410ff */
[----:B------:R-:W-:Y:S02]  /*11bb0*/  IADD3 R5, R20, 0x50, RZ ;  /* 0x0000005014057810 */ /* 0x000fe40007ffe0ff */
[----:B------:R-:W-:Y:S02]  /*11bc0*/  @!P0 LEA.HI.X R9, R3, R4, R7, 0x2, P2 ;  /* 0x0000000403098211 */ /* 0x000fe400010f1407 */
[----:B------:R-:W-:-:S02]  /*11bd0*/  ISETP.GE.AND P2, PT, R5, c[0x0][0x3c8], PT ;  /* 0x0000f20005007a0c */ /* 0x000fc40003f46270 */
[----:B--2---:R-:W-:Y:S02]  /*11be0*/  SHF.R.S32.HI R12, RZ, 0x1f, R2 ;  /* 0x0000001fff0c7819 */ /* 0x004fe40000011402 */
[C---:B------:R-:W-:Y:S02]  /*11bf0*/  @!P4 LEA R16, P6, R2.reuse, R0, 0x2 ;  /* 0x000000000210c211 */ /* 0x040fe400078c10ff */
[----:B------:R-:W-:Y:S02]  /*11c00*/  SHF.R.S32.HI R3, RZ, 0x1f, R6 ;  /* 0x0000001fff037819 */ /* 0x000fe40000011406 */
[----:B------:R-:W-:Y:S02]  /*11c10*/  @!P4 LEA.HI.X R17, R2, R4, R12, 0x2, P6 ;  /* 0x000000040211c211 */ /* 0x000fe400030f140c */
[----:B------:R-:W-:Y:S01]  /*11c20*/  @!P3 LEA R14, P6, R6, R0, 0x2 ;  /* 0x00000000060eb211 */ /* 0x000fe200078c10ff */
[----:B------:R1:W-:Y:S01]  /*11c30*/  @!P1 ST.E.64 [R18.64], R146 ;  /* 0x0000009212009985 */ /* 0x0003e2000c101b06 */
[----:B------:R-:W-:-:S02]  /*11c40*/  IADD3 R2, R20, 0x58, RZ ;  /* 0x0000005814027810 */ /* 0x000fc40007ffe0ff */
[----:B------:R-:W-:Y:S02]  /*11c50*/  @!P3 LEA.HI.X R15, R6, R4, R3, 0x2, P6 ;  /* 0x00000004060fb211 */ /* 0x000fe400030f1403 */
[----:B------:R-:W-:Y:S02]  /*11c60*/  SHF.R.S32.HI R3, RZ, 0x1f, R5 ;  /* 0x0000001fff037819 */ /* 0x000fe40000011405 */
[----:B------:R-:W-:Y:S01]  /*11c70*/  ISETP.GE.AND P1, PT, R2, c[0x0][0x3c8], PT ;  /* 0x0000f20002007a0c */ /* 0x000fe20003f26270 */
[----:B------:R2:W-:Y:S04]  /*11c80*/  @!P5 ST.E.64 [R10.64], R150 ;  /* 0x000000960a00d985 */ /* 0x0005e8000c101b06 */
[----:B------:R3:W-:Y:S01]  /*11c90*/  @!P0 ST.E.64 [R8.64], R148 ;  /* 0x0000009408008985 */ /* 0x0007e2000c101b06 */
[----:B-1----:R-:W-:-:S04]  /*11ca0*/  @!P2 LEA R18, P6, R5, R0, 0x2 ;  /* 0x000000000512a211 */ /* 0x002fc800078c10ff */
[----:B------:R-:W-:Y:S02]  /*11cb0*/  @!P2 LEA.HI.X R19, R5, R4, R3, 0x2, P6 ;  /* 0x000000040513a211 */ /* 0x000fe400030f1403 */
[----:B------:R-:W-:-:S04]  /*11cc0*/  IADD3 R5, R20, 0x60, RZ ;  /* 0x0000006014057810 */ /* 0x000fc80007ffe0ff */
[----:B------:R-:W-:Y:S02]  /*11cd0*/  ISETP.GE.AND P0, PT, R5, c[0x0][0x3c8], PT ;  /* 0x0000f20005007a0c */ /* 0x000fe40003f06270 */
[----:B------:R-:W-:Y:S02]  /*11ce0*/  IADD3 R3, R20, 0x68, RZ ;  /* 0x0000006814037810 */ /* 0x000fe40007ffe0ff */
[----:B------:R-:W-:Y:S02]  /*11cf0*/  SHF.R.S32.HI R7, RZ, 0x1f, R2 ;  /* 0x0000001fff077819 */ /* 0x000fe40000011402 */
[----:B------:R-:W-:Y:S02]  /*11d00*/  @!P1 LEA R12, P6, R2, R0, 0x2 ;  /* 0x00000000020c9211 */ /* 0x000fe400078c10ff */
[----:B------:R-:W-:Y:S02]  /*11d10*/  ISETP.GE.AND P5, PT, R3, c[0x0][0x3c8], PT ;  /* 0x0000f20003007a0c */ /* 0x000fe40003fa6270 */
[----:B------:R-:W-:Y:S01]  /*11d20*/  IADD3 R6, R20, 0x70, RZ ;  /* 0x0000007014067810 */ /* 0x000fe20007ffe0ff */
[----:B------:R-:W-:Y:S01]  /*11d30*/  @!P4 ST.E.64 [R16.64], R152 ;  /* 0x000000981000c985 */ /* 0x000fe2000c101b06 */
[----:B------:R-:W-:-:S02]  /*11d40*/  @!P1 LEA.HI.X R13, R2, R4, R7, 0x2, P6 ;  /* 0x00000004020d9211 */ /* 0x000fc400030f1407 */
[----:B------:R-:W-:Y:S01]  /*11d50*/  ISETP.GE.AND P4, PT, R6, c[0x0][0x3c8], PT ;  /* 0x0000f20006007a0c */ /* 0x000fe20003f86270 */
[----:B------:R1:W-:Y:S01]  /*11d60*/  @!P3 ST.E.64 [R14.64], R38 ;  /* 0x000000260e00b985 */ /* 0x0003e2000c101b06 */
[----:B------:R-:W-:Y:S02]  /*11d70*/  SHF.R.S32.HI R7, RZ, 0x1f, R5 ;  /* 0x0000001fff077819 */ /* 0x000fe40000011405 */
[C---:B--2---:R-:W-:Y:S02]  /*11d80*/  @!P0 LEA R10, P3, R5.reuse, R0, 0x2 ;  /* 0x00000000050a8211 */ /* 0x044fe400078610ff */
[----:B------:R-:W-:Y:S02]  /*11d90*/  IADD3 R2, R20, 0x78, RZ ;  /* 0x0000007814027810 */ /* 0x000fe40007ffe0ff */
[----:B------:R-:W-:Y:S02]  /*11da0*/  @!P0 LEA.HI.X R11, R5, R4, R7, 0x2, P3 ;  /* 0x00000004050b8211 */ /* 0x000fe400018f1407 */
[----:B------:R-:W-:-:S02]  /*11db0*/  ISETP.GE.AND P3, PT, R2, c[0x0][0x3c8], PT ;  /* 0x0000f20002007a0c */ /* 0x000fc40003f66270 */
[----:B---3--:R-:W-:Y:S01]  /*11dc0*/  SHF.R.S32.HI R8, RZ, 0x1f, R3 ;  /* 0x0000001fff087819 */ /* 0x008fe20000011403 */
[----:B------:R2:W-:Y:S01]  /*11dd0*/  @!P2 ST.E.64 [R18.64], R42 ;  /* 0x0000002a1200a985 */ /* 0x0005e2000c101b06 */
[----:B------:R-:W-:Y:S02]  /*11de0*/  IADD3 R5, R20, 0x80, RZ ;  /* 0x0000008014057810 */ /* 0x000fe40007ffe0ff */
[----:B-1----:R-:W-:-:S04]  /*11df0*/  @!P5 LEA R14, P6, R3, R0, 0x2 ;  /* 0x00000000030ed211 */ /* 0x002fc800078c10ff */
[----:B------:R-:W-:Y:S02]  /*11e00*/  @!P5 LEA.HI.X R15, R3, R4, R8, 0x2, P6 ;  /* 0x00000004030fd211 */ /* 0x000fe400030f1408 */
[----:B------:R-:W-:Y:S02]  /*11e10*/  SHF.R.S32.HI R3, RZ, 0x1f, R6 ;  /* 0x0000001fff037819 */ /* 0x000fe40000011406 */
[----:B------:R-:W-:-:S04]  /*11e20*/  @!P4 LEA R8, P6, R6, R0, 0x2 ;  /* 0x000000000608c211 */ /* 0x000fc800078c10ff */
[----:B------:R-:W-:Y:S02]  /*11e30*/  @!P4 LEA.HI.X R9, R6, R4, R3, 0x2, P6 ;  /* 0x000000040609c211 */ /* 0x000fe400030f1403 */
[----:B------:R-:W-:Y:S02]  /*11e40*/  SHF.R.S32.HI R3, RZ, 0x1f, R2 ;  /* 0x0000001fff037819 */ /* 0x000fe40000011402 */
[C---:B--2---:R-:W-:Y:S02]  /*11e50*/  @!P3 LEA R18, P6, R2.reuse, R0, 0x2 ;  /* 0x000000000212b211 */ /* 0x044fe400078c10ff */
[----:B------:R-:W-:Y:S02]  /*11e60*/  ISETP.GE.AND P2, PT, R5, c[0x0][0x3c8], PT ;  /* 0x0000f20005007a0c */ /* 0x000fe40003f46270 */
[----:B------:R-:W-:Y:S02]  /*11e70*/  @!P3 LEA.HI.X R19, R2, R4, R3, 0x2, P6 ;  /* 0x000000040213b211 */ /* 0x000fe400030f1403 */
[----:B------:R-:W-:Y:S01]  /*11e80*/  IADD3 R2, R20, 0x90, RZ ;  /* 0x0000009014027810 */ /* 0x000fe20007ffe0ff */
[----:B------:R1:W-:Y:S04]  /*11e90*/  @!P1 ST.E.64 [R12.64], R50 ;  /* 0x000000320c009985 */ /* 0x0003e8000c101b06 */
[----:B------:R2:W-:Y:S01]  /*11ea0*/  @!P0 ST.E.64 [R10.64], R46 ;  /* 0x0000002e0a008985 */ /* 0x0005e2000c101b06 */
[----:B------:R-:W-:-:S02]  /*11eb0*/  ISETP.GE.AND P0, PT, R2, c[0x0][0x3c8], PT ;  /* 0x0000f20002007a0c */ /* 0x000fc40003f06270 */
[----:B------:R-:W-:Y:S02]  /*11ec0*/  SHF.R.S32.HI R7, RZ, 0x1f, R5 ;  /* 0x0000001fff077819 */ /* 0x000fe40000011405 */
[----:B------:R-:W-:-:S04]  /*11ed0*/  @!P2 LEA R16, P6, R5, R0, 0x2 ;  /* 0x000000000510a211 */ /* 0x000fc800078c10ff */
[----:B------:R-:W-:Y:S02]  /*11ee0*/  @!P2 LEA.HI.X R17, R5, R4, R7, 0x2, P6 ;  /* 0x000000040511a211 */ /* 0x000fe400030f1407 */
[----:B------:R-:W-:Y:S02]  /*11ef0*/  SHF.R.S32.HI R7, RZ, 0x1f, R2 ;  /* 0x0000001fff077819 */ /* 0x000fe40000011402 */
[C---:B------:R-:W-:Y:S02]  /*11f00*/  IADD3 R3, R20.reuse, 0x88, RZ ;  /* 0x0000008814037810 */ /* 0x040fe40007ffe0ff */
[C---:B------:R-:W-:Y:S02]  /*11f10*/  IADD3 R6, R20.reuse, 0x98, RZ ;  /* 0x0000009814067810 */ /* 0x040fe40007ffe0ff */
[----:B------:R-:W-:Y:S02]  /*11f20*/  IADD3 R5, R20, 0xa0, RZ ;  /* 0x000000a014057810 */ /* 0x000fe40007ffe0ff */
[----:B-1----:R-:W-:-:S04]  /*11f30*/  @!P0 LEA R12, P6, R2, R0, 0x2 ;  /* 0x00000000020c8211 */ /* 0x002fc800078c10ff */
[----:B------:R-:W-:Y:S02]  /*11f40*/  @!P0 LEA.HI.X R13, R2, R4, R7, 0x2, P6 ;  /* 0x00000004020d8211 */ /* 0x000fe400030f1407 */
[----:B------:R-:W-:Y:S02]  /*11f50*/  IADD3 R2, R20, 0xa8, RZ ;  /* 0x000000a814027810 */ /* 0x000fe40007ffe0ff */
[----:B------:R-:W3:Y:S01]  /*11f60*/  LDL R20, [R1+0x94] ;  /* 0x0000940001147983 */ /* 0x000ee20000100800 */
[----:B------:R-:W-:-:S03]  /*11f70*/  ISETP.GE.AND P1, PT, R3, c[0x0][0x3c8], PT ;  /* 0x0000f20003007a0c */ /* 0x000fc60003f26270 */
[----:B------:R1:W-:Y:S01]  /*11f80*/  @!P5 ST.E.64 [R14.64], R154 ;  /* 0x0000009a0e00d985 */ /* 0x0003e2000c101b06 */
[----:B------:R-:W-:-:S03]  /*11f90*/  ISETP.GE.AND P5, PT, R6, c[0x0][0x3c8], PT ;  /* 0x0000f20006007a0c */ /* 0x000fc60003fa6270 */
[----:B------:R5:W-:Y:S04]  /*11fa0*/  @!P4 ST.E.64 [R8.64], R54 ;  /* 0x000000360800c985 */ /* 0x000be8000c101b06 */
[----:B------:R-:W-:Y:S01]  /*11fb0*/  @!P3 ST.E.64 [R18.64], R164 ;  /* 0x000000a41200b985 */ /* 0x000fe2000c101b06 */
[----:B------:R-:W-:-:S05]  /*11fc0*/  ISETP.GE.AND P3, PT, R2, c[0x0][0x3c8], PT ;  /* 0x0000f20002007a0c */ /* 0x000fca0003f66270 */
[-C--:B--2---:R-:W-:Y:S02]  /*11fd0*/  @!P5 LEA R10, P6, R6, R0.reuse, 0x2 ;  /* 0x00000000060ad211 */ /* 0x084fe400078c10ff */
[----:B-1----:R-:W-:Y:S02]  /*11fe0*/  @!P1 LEA R14, P4, R3, R0, 0x2 ;  /* 0x00000000030e9211 */ /* 0x002fe400078810ff */
[----:B-----5:R-:W-:-:S04]  /*11ff0*/  SHF.R.S32.HI R8, RZ, 0x1f, R3 ;  /* 0x0000001fff087819 */ /* 0x020fc80000011403 */
[-C--:B------:R-:W-:Y:S02]  /*12000*/  @!P1 LEA.HI.X R15, R3, R4.reuse, R8, 0x2, P4 ;  /* 0x00000004030f9211 */ /* 0x080fe400020f1408 */
[----:B------:R-:W-:Y:S02]  /*12010*/  ISETP.GE.AND P4, PT, R5, c[0x0][0x3c8], PT ;  /* 0x0000f20005007a0c */ /* 0x000fe40003f86270 */
[----:B------:R-:W-:Y:S01]  /*12020*/  SHF.R.S32.HI R3, RZ, 0x1f, R6 ;  /* 0x0000001fff037819 */ /* 0x000fe20000011406 */
[----:B------:R-:W-:Y:S01]  /*12030*/  @!P2 ST.E.64 [R16.64], R166 ;  /* 0x000000a61000a985 */ /* 0x000fe2000c101b06 */
[----:B----4-:R-:W-:Y:S02]  /*12040*/  ISETP.GE.AND P2, PT, R37, c[0x0][0x3c8], PT ;  /* 0x0000f20025007a0c */ /* 0x010fe40003f46270 */
[----:B------:R-:W-:Y:S01]  /*12050*/  @!P5 LEA.HI.X R11, R6, R4, R3, 0x2, P6 ;  /* 0x00000004060bd211 */ /* 0x000fe200030f1403 */
[----:B------:R-:W-:Y:S01]  /*12060*/  @!P1 ST.E.64 [R14.64], R160 ;  /* 0x000000a00e009985 */ /* 0x000fe2000c101b06 */
[----:B------:R-:W-:-:S02]  /*12070*/  SHF.R.S32.HI R3, RZ, 0x1f, R5 ;  /* 0x0000001fff037819 */ /* 0x000fc40000011405 */
[----:B------:R-:W-:Y:S01]  /*12080*/  ISETP.GE.AND P1, PT, R35, c[0x0][0x3c8], PT ;  /* 0x0000f20023007a0c */ /* 0x000fe20003f26270 */
[----:B------:R-:W-:Y:S02]  /*12090*/  @!P0 ST.E.64 [R12.64], R156 ;  /* 0x0000009c0c008985 */ /* 0x000fe4000c101b06 */
[----:B------:R-:W-:Y:S02]  /*120a0*/  @!P4 LEA R8, P6, R5, R0, 0x2 ;  /* 0x000000000508c211 */ /* 0x000fe400078c10ff */
[----:B------:R-:W-:Y:S02]  /*120b0*/  ISETP.GE.AND P0, PT, R33, c[0x0][0x3c8], PT ;  /* 0x0000f20021007a0c */ /* 0x000fe40003f06270 */
[----:B------:R-:W-:Y:S02]  /*120c0*/  @!P4 LEA.HI.X R9, R5, R4, R3, 0x2, P6 ;  /* 0x000000040509c211 */ /* 0x000fe400030f1403 */
[----:B------:R-:W-:Y:S02]  /*120d0*/  SHF.R.S32.HI R3, RZ, 0x1f, R2 ;  /* 0x0000001fff037819 */ /* 0x000fe40000011402 */
[C---:B------:R-:W-:Y:S01]  /*120e0*/  @!P3 LEA R6, P6, R2.reuse, R0, 0x2 ;  /* 0x000000000206b211 */ /* 0x040fe200078c10ff */
[----:B------:R-:W-:Y:S03]  /*120f0*/  @!P5 ST.E.64 [R10.64], R158 ;  /* 0x0000009e0a00d985 */ /* 0x000fe6000c101b06 */
[----:B------:R-:W-:Y:S01]  /*12100*/  @!P3 LEA.HI.X R7, R2, R4, R3, 0x2, P6 ;  /* 0x000000040207b211 */ /* 0x000fe200030f1403 */
[----:B------:R1:W-:Y:S01]  /*12110*/  @!P4 ST.E.64 [R8.64], R74 ;  /* 0x0000004a0800c985 */ /* 0x0003e2000c101b06 */
[----:B------:R-:W-:-:S02]  /*12120*/  ISETP.GE.AND P4, PT, R31, c[0x0][0x3c8], PT ;  /* 0x0000f2001f007a0c */ /* 0x000fc40003f86270 */
[----:B------:R-:W-:Y:S01]  /*12130*/  SHF.R.S32.HI R3, RZ, 0x1f, R37 ;  /* 0x0000001fff037819 */ /* 0x000fe20000011425 */
[----:B------:R2:W-:Y:S01]  /*12140*/  @!P3 ST.E.64 [R6.64], R62 ;  /* 0x0000003e0600b985 */ /* 0x0005e2000c101b06 */
[-C--:B------:R-:W-:Y:S02]  /*12150*/  @!P0 LEA R2, P3, R33, R0.reuse, 0x2 ;  /* 0x0000000021028211 */ /* 0x080fe400078610ff */
[-C--:B-1----:R-:W-:Y:S02]  /*12160*/  @!P2 LEA R8, P5, R37, R0.reuse, 0x2 ;  /* 0x000000002508a211 */ /* 0x082fe400078a10ff */
[----:B--2---:R-:W-:Y:S02]  /*12170*/  @!P1 LEA R6, P6, R35, R0, 0x2 ;  /* 0x0000000023069211 */ /* 0x004fe400078c10ff */
[-C--:B------:R-:W-:Y:S02]  /*12180*/  @!P2 LEA.HI.X R9, R37, R4.reuse, R3, 0x2, P5 ;  /* 0x000000042509a211 */ /* 0x080fe400028f1403 */
[----:B------:R-:W-:-:S02]  /*12190*/  @!P1 LEA.HI.X R7, R35, R4, R36, 0x2, P6 ;  /* 0x0000000423079211 */ /* 0x000fc400030f1424 */
[----:B------:R-:W-:Y:S02]  /*121a0*/  ISETP.GE.AND P5, PT, R29, c[0x0][0x3c8], PT ;  /* 0x0000f2001d007a0c */ /* 0x000fe40003fa6270 */
        /* <DEDUP_REMOVED lines=9> */
[----:B------:R-:W-:Y:S02]  /*12240*/  ISETP.GE.AND P0, PT, R21, c[0x0][0x3c8], PT ;  /* 0x0000f20015007a0c */ /* 0x000fe40003f06270 */
[-C--:B--2---:R-:W-:Y:S01]  /*12250*/  @!P5 LEA R2, P6, R29, R0.reuse, 0x2 ;  /* 0x000000001d02d211 */ /* 0x084fe200078c10ff */
[----:B------:R1:W-:Y:S01]  /*12260*/  @!P4 ST.E.64 [R6.64], R78 ;  /* 0x0000004e0600c985 */ /* 0x0003e2000c101b06 */
[----:B------:R-:W-:Y:S02]  /*12270*/  @!P3 LEA R10, P4, R27, R0, 0x2 ;  /* 0x000000001b0ab211 */ /* 0x000fe400078810ff */
[----:B------:R-:W-:Y:S02]  /*12280*/  @!P5 LEA.HI.X R3, R29, R4, R30, 0x2, P6 ;  /* 0x000000041d03d211 */ /* 0x000fe400030f141e */
[----:B------:R-:W-:-:S02]  /*12290*/  @!P2 LEA R8, P6, R25, R0, 0x2 ;  /* 0x000000001908a211 */ /* 0x000fc400078c10ff */
[-C--:B------:R-:W-:Y:S01]  /*122a0*/  @!P3 LEA.HI.X R11, R27, R4.reuse, R28, 0x2, P4 ;  /* 0x000000041b0bb211 */ /* 0x080fe200020f141c */
[----:B------:R2:W-:Y:S01]  /*122b0*/  @!P5 ST.E.64 [R2.64], R82 ;  /* 0x000000520200d985 */ /* 0x0005e2000c101b06 */
[----:B------:R-:W-:-:S03]  /*122c0*/  @!P2 LEA.HI.X R9, R25, R4, R26, 0x2, P6 ;  /* 0x000000041909a211 */ /* 0x000fc600030f141a */
[----:B------:R4:W-:Y:S04]  /*122d0*/  @!P3 ST.E.64 [R10.64], R98 ;  /* 0x000000620a00b985 */ /* 0x0009e8000c101b06 */
[----:B------:R4:W-:Y:S01]  /*122e0*/  @!P2 ST.E.64 [R8.64], R94 ;  /* 0x0000005e0800a985 */ /* 0x0009e2000c101b06 */
[----:B-1----:R-:W-:-:S04]  /*122f0*/  @!P1 LEA R6, P5, R23, R0, 0x2 ;  /* 0x0000000017069211 */ /* 0x002fc800078a10ff */
[----:B------:R-:W-:Y:S02]  /*12300*/  @!P1 LEA.HI.X R7, R23, R4, R24, 0x2, P5 ;  /* 0x0000000417079211 */ /* 0x000fe400028f1418 */
[----:B--2---:R-:W-:-:S04]  /*12310*/  @!P0 LEA R2, P4, R21, R0, 0x2 ;  /* 0x0000000015028211 */ /* 0x004fc800078810ff */
[----:B------:R-:W-:Y:S01]  /*12320*/  @!P0 LEA.HI.X R3, R21, R4, R22, 0x2, P4 ;  /* 0x0000000415038211 */ /* 0x000fe200020f1416 */
[----:B------:R4:W-:Y:S04]  /*12330*/  @!P1 ST.E.64 [R6.64], R86 ;  /* 0x0000005606009985 */ /* 0x0009e8000c101b06 */
[----:B------:R4:W-:Y:S01]  /*12340*/  @!P0 ST.E.64 [R2.64], R70 ;  /* 0x0000004602008985 */ /* 0x0009e2000c101b06 */
[----:B---3--:R-:W-:-:S13]  /*12350*/  ISETP.GE.AND P0, PT, R20, c[0x0][0x3c8], PT ;  /* 0x0000f20014007a0c */ /* 0x008fda0003f06270 */
[----:B------:R-:W-:Y:S05]  /*12360*/  @P0 BRA `(.L_x_2253) ;  /* 0x00000fc000000947 */ /* 0x000fea0003800000 */
[----:B----4-:R-:W2:Y:S01]  /*12370*/  LDL R5, [R1+0xbc] ;  /* 0x0000bc0001057983 */ /* 0x010ea20000100800 */
[----:B------:R-:W-:-:S04]  /*12380*/  LEA R2, P0, R20, R0, 0x2 ;  /* 0x0000000014027211 */ /* 0x000fc800078010ff */
[----:B--2---:R-:W-:-:S05]  /*12390*/  LEA.HI.X R3, R20, R4, R5, 0x2, P0 ;  /* 0x0000000414037211 */ /* 0x004fca00000f1405 */
[----:B------:R1:W-:Y:S01]  /*123a0*/  ST.E.64 [R2.64], R58 ;  /* 0x0000003a02007985 */ /* 0x0003e2000c101b06 */
[----:B------:R-:W-:Y:S05]  /*123b0*/  BRA `(.L_x_2253) ;  /* 0x00000f7000007947 */ /* 0x000fea0003800000 */
.L_x_2238:
        /* <DEDUP_REMOVED lines=22> */
.L_x_2259:
        /* <DEDUP_REMOVED lines=57> */
.L_x_2261:
[----:B------:R-:W-:Y:S05]  /*128b0*/  BSYNC B0 ;  /* 0x0000000000007941 */ /* 0x000fea0003800000 */
.L_x_2260:
        /* <DEDUP_REMOVED lines=45> */
.L_x_2317:
[----:B------:R-:W-:Y:S05]  /*12b90*/  BRA.DIV ~URZ, `(.L_x_2263) ;  /* 0x000026127f007947 */ /* 0x000fea000b800000 */
[----:B------:R3:W4:Y:S02]  /*12ba0*/  SHFL.IDX PT, R0, R15, RZ, 0x181f ;  /* 0x00181fff0f007589 */ /* 0x00072400000e0000 */
.L_x_2318:
        /* <DEDUP_REMOVED lines=27> */
.L_x_2265:
[----:B------:R-:W-:Y:S05]  /*12d60*/  BSYNC B0 ;  /* 0x0000000000007941 */ /* 0x000fea0003800000 */
.L_x_2264:
[----:B------:R-:W-:Y:S05]  /*12d70*/  BRA.DIV ~URZ, `(.L_x_2266) ;  /* 0x000024927f007947 */ /* 0x000fea000b800000 */
[----:B--2---:R2:W1:Y:S04]  /*12d80*/  SHFL.IDX PT, R4, R12, 0x1, 0x181f ;  /* 0x00381f000c047f89 */ /* 0x00446800000e0000 */
[----:B----4-:R2:W4:Y:S02]  /*12d90*/  SHFL.IDX PT, R0, R15, 0x1, 0x181f ;  /* 0x00381f000f007f89 */ /* 0x01052400000e0000 */
.L_x_2319:
        /* <DEDUP_REMOVED lines=27> */
.L_x_2268:
[----:B------:R-:W-:Y:S05]  /*12f50*/  BSYNC B0 ;  /* 0x0000000000007941 */ /* 0x000fea0003800000 */
.L_x_2267:
[----:B------:R-:W-:Y:S05]  /*12f60*/  BRA.DIV ~URZ, `(.L_x_2269) ;  /* 0x000023627f007947 */ /* 0x000fea000b800000 */
[----:B-1----:R1:W2:Y:S02]  /*12f70*/  SHFL.IDX PT, R4, R12, 0x2, 0x181f ;  /* 0x00581f000c047f89 */ /* 0x0022a400000e0000 */
.L_x_2320:
[----:B------:R-:W-:Y:S05]  /*12f80*/  BRA.DIV ~URZ, `(.L_x_2270) ;  /* 0x000023b27f007947 */ /* 0x000fea000b800000 */
[----:B----4-:R4:W1:Y:S02]  /*12f90*/  SHFL.IDX PT, R0, R15, 0x2, 0x181f ;  /* 0x00581f000f007f89 */ /* 0x01086400000e0000 */
.L_x_2321:
        /* <DEDUP_REMOVED lines=27> */
.L_x_2272:
[----:B------:R-:W-:Y:S05]  /*13150*/  BSYNC B0 ;  /* 0x0000000000007941 */ /* 0x000fea0003800000 */
.L_x_2271:
[----:B------:R-:W-:Y:S05]  /*13160*/  BRA.DIV ~URZ, `(.L_x_2273) ;  /* 0x000022327f007947 */ /* 0x000fea000b800000 */
[----:B--2---:R2:W3:Y:S04]  /*13170*/  SHFL.IDX PT, R4, R12, 0x3, 0x181f ;  /* 0x00781f000c047f89 */ /* 0x0044e800000e0000 */
[----:B-1----:R2:W1:Y:S02]  /*13180*/  SHFL.IDX PT, R0, R15, 0x3, 0x181f ;  /* 0x00781f000f007f89 */ /* 0x00246400000e0000 */
.L_x_2322:
        /* <DEDUP_REMOVED lines=26> */
.L_x_2253:
[----:B----4-:R-:W-:Y:S05]  /*13330*/  BSYNC B1 ;  /* 0x0000000000017941 */ /* 0x010fea0003800000 */
.L_x_2237:
[----:B-1----:R-:W4:Y:S02]  /*13340*/  LDL R0, [R1+0xe0] ;  /* 0x0000e00001007983 */ /* 0x002f240000100800 */
        /* <DEDUP_REMOVED lines=14> */
.L_x_2323:
[----:B------:R-:W-:Y:S05]  /*13430*/  BRA.DIV ~URZ, `(.L_x_2276) ;  /* 0x000020927f007947 */ /* 0x000fea000b800000 */
[----:B------:R3:W4:Y:S02]  /*13440*/  SHFL.IDX PT, R8, R102, 0x1, 0x1f ;  /* 0x00201f0066087f89 */ /* 0x00072400000e0000 */
.L_x_2324:
        /* <DEDUP_REMOVED lines=19> */
.L_x_2325:
        /* <DEDUP_REMOVED lines=16> */
.L_x_2326:
[----:B---3--:R-:W-:Y:S01]  /*13680*/  IMAD R0, R0, c[0x0][0x538], RZ ;  /* 0x00014e0000007a24 */ /* 0x008fe200078e02ff */
[----:B------:R-:W-:Y:S04]  /*13690*/  BSSY B1, `(.L_x_2279) ;  /* 0x00000ce000017945 */ /* 0x000fe80003800000 */
[----:B----4-:R-:W-:-:S04]  /*136a0*/  IADD3 R8, R0, R8, RZ ;  /* 0x0000000800087210 */ /* 0x010fc80007ffe0ff */
[----:B--2---:R-:W-:-:S13]  /*136b0*/  ISETP.GT.AND P6, PT, R8, R9, PT ;  /* 0x000000090800720c */ /* 0x004fda0003fc4270 */
[----:B------:R-:W-:Y:S05]  /*136c0*/  @P6 BRA `(.L_x_2280) ;  /* 0x0000025000006947 */ /* 0x000fea0003800000 */
.L_x_2284:
        /* <DEDUP_REMOVED lines=17> */
.L_x_2327:
        /* <DEDUP_REMOVED lines=16> */
.L_x_2328:
[----:B--2---:R-:W-:-:S05]  /*138e0*/  IMAD R0, R0, c[0x0][0x538], RZ ;  /* 0x00014e0000007a24 */ /* 0x004fca00078e02ff */
[----:B------:R-:W-:-:S04]  /*138f0*/  IADD3 R8, R0, R8, RZ ;  /* 0x0000000800087210 */ /* 0x000fc80007ffe0ff */
[----:B------:R-:W-:-:S13]  /*13900*/  ISETP.GT.AND P6, PT, R8, R9, PT ;  /* 0x000000090800720c */ /* 0x000fda0003fc4270 */
[----:B-1----:R-:W-:Y:S05]  /*13910*/  @!P6 BRA `(.L_x_2284) ;  /* 0xfffffdb00000e947 */ /* 0x002fea000383ffff */
.L_x_2280:
[----:B------:R-:W-:-:S05]  /*13920*/  IADD3 R11, -R0, R8, RZ ;  /* 0x00000008000b7210 */ /* 0x000fca0007ffe1ff */
[----:B------:R-:W-:-:S05]  /*13930*/  IMAD R0, R4, c[0x0][0x538], R11 ;  /* 0x00014e0004007a24 */ /* 0x000fca00078e020b */
[----:B------:R-:W-:Y:S01]  /*13940*/  ISETP.GT.AND P0, PT, R0, R9, PT ;  /* 0x000000090000720c */ /* 0x000fe20003f04270 */
[----:B------:R-:W-:-:S12]  /*13950*/  BRA.DIV ~URZ, `(.L_x_2285) ;  /* 0x00001fb27f007947 */ /* 0x000fd8000b800000 */
[----:B------:R-:W-:-:S03]  /*13960*/  VOTE.ANY R12, PT, !P0 ;  /* 0x00000000000c7806 */ /* 0x000fc600040e0100 */
.L_x_2329:
[----:B------:R-:W2:Y:S01]  /*13970*/  LDL.LU R0, [R1+0x2c] ;  /* 0x00002c0001007983 */ /* 0x000ea20000300800 */
[----:B------:R-:W2:Y:S02]  /*13980*/  POPC R8, R12 ;  /* 0x0000000c00087309 */ /* 0x000ea40000000000 */
[----:B--2---:R-:W-:-:S05]  /*13990*/  IADD3 R0, R8, R0, RZ ;  /* 0x0000000008007210 */ /* 0x004fca0007ffe0ff */
[----:B------:R2:W-:Y:S01]  /*139a0*/  STL [R1+0x2c], R0 ;  /* 0x00002c0001007387 */ /* 0x0005e20000100800 */
[----:B------:R-:W-:Y:S05]  /*139b0*/  BRA.DIV ~URZ, `(.L_x_2286) ;  /* 0x00001fa27f007947 */ /* 0x000fea000b800000 */
[----:B------:R3:W4:Y:S04]  /*139c0*/  SHFL.IDX PT, R10, R6, R8, 0x1f ;  /* 0x00001f08060a7589 */ /* 0x00072800000e0000 */
[----:B------:R3:W1:Y:S02]  /*139d0*/  SHFL.IDX PT, R7, R7, R8, 0x1f ;  /* 0x00001f0807077589 */ /* 0x00066400000e0000 */
.L_x_2330:
[----:B------:R-:W-:Y:S01]  /*139e0*/  ISETP.NE.AND P0, PT, R12, RZ, PT ;  /* 0x000000ff0c00720c */ /* 0x000fe20003f05270 */
[----:B------:R-:W-:-:S12]  /*139f0*/  BSSY B0, `(.L_x_2287) ;  /* 0x0000005000007945 */ /* 0x000fd80003800000 */
[----:B------:R-:W-:Y:S05]  /*13a00*/  @!P0 BRA `(.L_x_2288) ;  /* 0x0000003000008947 */ /* 0x000fea0003800000 */
[----:B------:R-:W-:Y:S01]  /*13a10*/  IADD3 R3, R8, -0x1, RZ ;  /* 0xffffffff08037810 */ /* 0x000fe20007ffe0ff */
[----:B------:R-:W-:Y:S05]  /*13a20*/  BRA.DIV ~URZ, `(.L_x_2289) ;  /* 0x000020027f007947 */ /* 0x000fea000b800000 */
[----:B------:R2:W3:Y:S02]  /*13a30*/  SHFL.IDX PT, R13, R4, R3, 0x1f ;  /* 0x00001f03040d7589 */ /* 0x0004e400000e0000 */
.L_x_2288:
[----:B------:R-:W-:Y:S05]  /*13a40*/  BSYNC B0 ;  /* 0x0000000000007941 */ /* 0x000fea0003800000 */
.L_x_2287:
        /* <DEDUP_REMOVED lines=68> */
.L_x_2291:
        /* <DEDUP_REMOVED lines=68> */
.L_x_2292:
[----:B------:R-:W-:Y:S05]  /*142d0*/  BSYNC B0 ;  /* 0x0000000000007941 */ /* 0x000fea0003800000 */
.L_x_2290:
[----:B------:R-:W-:-:S04]  /*142e0*/  LOP3.LUT R2, RZ, R2, RZ, 0x33, !PT ;  /* 0x00000002ff027212 */ /* 0x000fc800078e33ff */
[----:B-1----:R-:W-:-:S05]  /*142f0*/  IADD3 R0, R2, R10, RZ ;  /* 0x0000000a02007210 */ /* 0x002fca0007ffe0ff */
[----:B------:R1:W-:Y:S01]  /*14300*/  STL [R1+0x24], R0 ;  /* 0x0000240001007387 */ /* 0x0003e20000100800 */
[----:B------:R-:W-:Y:S05]  /*14310*/  BRA `(.L_x_2293) ;  /* 0x0000005000007947 */ /* 0x000fea0003800000 */
.L_x_2281:
[----:B------:R-:W-:Y:S01]  /*14320*/  MOV R0, c[0x0][0x53c] ;  /* 0x00014f0000007a02 */ /* 0x000fe20000000f00 */
[----:B------:R2:W-:Y:S04]  /*14330*/  STL [R1+0x20], R9 ;  /* 0x0000200901007387 */ /* 0x0005e80000100800 */
[----:B------:R2:W-:Y:S04]  /*14340*/  STL [R1+0x24], RZ ;  /* 0x000024ff01007387 */ /* 0x0005e80000100800 */
[----:B------:R2:W-:Y:S04]  /*14350*/  STL [R1+0x28], RZ ;  /* 0x000028ff01007387 */ /* 0x0005e80000100800 */
[----:B------:R2:W-:Y:S02]  /*14360*/  STL [R1+0x2c], R0 ;  /* 0x00002c0001007387 */ /* 0x0005e40000100800 */
.L_x_2293:
[----:B------:R-:W-:Y:S05]  /*14370*/  BSYNC B1 ;  /* 0x0000000000017941 */ /* 0x000fea0003800000 */
.L_x_2279:
        /* <DEDUP_REMOVED lines=9> */
.L_x_2274:
[----:B--2---:R-:W2:Y:S02]  /*14410*/  LDL R0, [R1+0x2c] ;  /* 0x00002c0001007983 */ /* 0x004ea40000100800 */
[----:B--2---:R-:W-:-:S13]  /*14420*/  ISETP.GE.AND P0, PT, R0, c[0x0][0x53c], PT ;  /* 0x00014f0000007a0c */ /* 0x004fda0003f06270 */
[----:B-1----:R-:W-:Y:S01]  /*14430*/  @P0 CALL.REL.NOINC `(.L_x_2294) ;  /* 0x0000001000000944 */ /* 0x002fe20003c00000 */
[----:B------:R-:W-:Y:S05]  /*14440*/  BRA `(.L_x_2295) ;  /* 0xfffed8d000007947 */ /* 0x000fea000383ffff */
.L_x_2294:
[----:B------:R-:W-:Y:S05]  /*14450*/  EXIT ;  /* 0x000000000000794d */ /* 0x000fea0003800000 */
.L_x_2197:
[----:B------:R-:W-:Y:S01]  /*14460*/  IMAD.MOV.U32 R0, RZ, RZ, R5 ;  /* 0x000000ffff007224 */ /* 0x000fe200078e0005 */
[----:B------:R-:W-:Y:S02]  /*14470*/  MOV R2, 0x1 ;  /* 0x0000000100027802 */ /* 0x000fe40000000f00 */
[----:B------:R-:W-:Y:S02]  /*14480*/  MOV R3, 0x144a0 ;  /* 0x000144a000037802 */ /* 0x000fe40000000f00 */
[----:B------:R-:W-:Y:S05]  /*14490*/  CALL.REL.NOINC `($__internal_46_$__cuda_sm70_shflsync_up_p) ;  /* 0x0000169000007944 */ /* 0x000fea0003c00000 */
[----:B------:R-:W-:Y:S01]  /*144a0*/  MOV R0, R4 ;  /* 0x0000000400007202 */ /* 0x000fe20000000f00 */
[----:B------:R-:W-:Y:S05]  /*144b0*/  BRA `(.L_x_2296) ;  /* 0xfffebfa000007947 */ /* 0x000fea000383ffff */
.L_x_2198:
[----:B------:R-:W-:Y:S01]  /*144c0*/  IMAD.MOV.U32 R0, RZ, RZ, R5 ;  /* 0x000000ffff007224 */ /* 0x000fe200078e0005 */
[----:B------:R-:W-:Y:S02]  /*144d0*/  MOV R2, 0x2 ;  /* 0x0000000200027802 */ /* 0x000fe40000000f00 */
[----:B------:R-:W-:Y:S02]  /*144e0*/  MOV R3, 0x14500 ;  /* 0x0001450000037802 */ /* 0x000fe40000000f00 */
[----:B------:R-:W-:Y:S05]  /*144f0*/  CALL.REL.NOINC `($__internal_46_$__cuda_sm70_shflsync_up_p) ;  /* 0x0000163000007944 */ /* 0x000fea0003c00000 */
[----:B------:R-:W-:Y:S01]  /*14500*/  SEL R0, R4, RZ, P4 ;  /* 0x000000ff04007207 */ /* 0x000fe20002000000 */
[----:B------:R-:W-:Y:S01]  /*14510*/  IMAD.MOV.U32 R2, RZ, RZ, 0x4 ;  /* 0x00000004ff027424 */ /* 0x000fe200078e00ff */
[----:B------:R-:W-:-:S03]  /*14520*/  MOV R3, 0x14550 ;  /* 0x0001455000037802 */ /* 0x000fc60000000f00 */
[----:B------:R-:W-:Y:S02]  /*14530*/  IMAD.IADD R0, R5, 0x1, R0 ;  /* 0x0000000105007824 */ /* 0x000fe400078e0200 */
        /* <DEDUP_REMOVED lines=14> */
[----:B------:R-:W-:Y:S01]  /*14620*/  IMAD.IADD R4, R0, 0x1, R4 ;  /* 0x0000000100047824 */ /* 0x000fe200078e0204 */
[----:B------:R-:W-:-:S03]  /*14630*/  MOV R0, 0x1f ;  /* 0x0000001f00007802 */ /* 0x000fc60000000f00 */
[----:B------:R-:W-:Y:S02]  /*14640*/  IMAD.MOV.U32 R5, RZ, RZ, R4 ;  /* 0x000000ffff057224 */ /* 0x000fe400078e0004 */
[----:B------:R-:W-:Y:S05]  /*14650*/  CALL.REL.NOINC `($__internal_45_$__cuda_sm70_shflsync_idx_p) ;  /* 0x0000148000007944 */ /* 0x000fea0003c00000 */
[----:B------:R-:W-:Y:S05]  /*14660*/  BRA `(.L_x_2297) ;  /* 0xfffebef000007947 */ /* 0x000fea000383ffff */
.L_x_2200:
[----:B------:R-:W-:Y:S02]  /*14670*/  SEL R0, RZ, 0x1, P0 ;  /* 0x00000001ff007807 */ /* 0x000fe40000000000 */
[----:B------:R-:W-:Y:S02]  /*14680*/  MOV R2, 0x146a0 ;  /* 0x000146a000027802 */ /* 0x000fe40000000f00 */
[----:B------:R-:W-:Y:S05]  /*14690*/  CALL.REL.NOINC `($__internal_47_$__cuda_sm70_votesync_ballot) ;  /* 0x0000150000007944 */ /* 0x000fea0003c00000 */
[----:B------:R-:W-:Y:S01]  /*146a0*/  MOV R10, R0 ;  /* 0x00000000000a7202 */ /* 0x000fe20000000f00 */
[----:B------:R-:W-:Y:S05]  /*146b0*/  BRA `(.L_x_2298) ;  /* 0xfffebf3000007947 */ /* 0x000fea000383ffff */
.L_x_2201:
[----:B------:R-:W-:Y:S01]  /*146c0*/  IMAD.MOV.U32 R5, RZ, RZ, R9 ;  /* 0x000000ffff057224 */ /* 0x000fe200078e0009 */
[----:B------:R-:W-:Y:S01]  /*146d0*/  MOV R3, R7 ;  /* 0x0000000700037202 */ /* 0x000fe20000000f00 */
[----:B-1----:R-:W-:Y:S01]  /*146e0*/  IMAD.MOV.U32 R0, RZ, RZ, 0x1f ;  /* 0x0000001fff007424 */ /* 0x002fe200078e00ff */
[----:B------:R-:W-:Y:S02]  /*146f0*/  MOV R2, 0x14710 ;  /* 0x0001471000027802 */ /* 0x000fe40000000f00 */
[----:B------:R-:W-:Y:S05]  /*14700*/  CALL.REL.NOINC `($__internal_45_$__cuda_sm70_shflsync_idx_p) ;  /* 0x000013d000007944 */ /* 0x000fea0003c00000 */
[----:B------:R-:W-:Y:S01]  /*14710*/  IMAD.MOV.U32 R12, RZ, RZ, R0 ;  /* 0x000000ffff0c7224 */ /* 0x000fe200078e0000 */
[----:B------:R-:W-:Y:S01]  /*14720*/  MOV R5, R8 ;  /* 0x0000000800057202 */ /* 0x000fe20000000f00 */
[----:B------:R-:W-:Y:S01]  /*14730*/  IMAD.MOV.U32 R6, RZ, RZ, RZ ;  /* 0x000000ffff067224 */ /* 0x000fe200078e00ff */
[----:B------:R-:W-:Y:S01]  /*14740*/  MOV R3, R7 ;  /* 0x0000000700037202 */ /* 0x000fe20000000f00 */
[----:B------:R-:W-:Y:S01]  /*14750*/  IMAD.MOV.U32 R0, RZ, RZ, 0x1f ;  /* 0x0000001fff007424 */ /* 0x000fe200078e00ff */
[----:B------:R-:W-:-:S02]  /*14760*/  MOV R2, 0x14780 ;  /* 0x0001478000027802 */ /* 0x000fc40000000f00 */
[----:B------:R-:W-:Y:S05]  /*14770*/  CALL.REL.NOINC `($__internal_45_$__cuda_sm70_shflsync_idx_p) ;  /* 0x0000136000007944 */ /* 0x000fea0003c00000 */
[----:B------:R-:W-:Y:S01]  /*14780*/  MOV R9, R0 ;  /* 0x0000000000097202 */ /* 0x000fe20000000f00 */
[----:B------:R-:W-:Y:S05]  /*14790*/  BRA `(.L_x_2299) ;  /* 0xfffebec000007947 */ /* 0x000fea000383ffff */
.L_x_2204:
[----:B------:R-:W-:Y:S01]  /*147a0*/  IMAD.MOV.U32 R5, RZ, RZ, R4 ;  /* 0x000000ffff057224 */ /* 0x000fe200078e0004 */
[----:B-1----:R-:W-:-:S02]  /*147b0*/  MOV R0, 0x1f ;  /* 0x0000001f00007802 */ /* 0x002fc40000000f00 */
[----:B------:R-:W-:Y:S02]  /*147c0*/  MOV R2, 0x147e0 ;  /* 0x000147e000027802 */ /* 0x000fe40000000f00 */
[----:B--234-:R-:W-:Y:S05]  /*147d0*/  CALL.REL.NOINC `($__internal_45_$__cuda_sm70_shflsync_idx_p) ;  /* 0x0000130000007944 */ /* 0x01cfea0003c00000 */
[----:B------:R-:W-:Y:S01]  /*147e0*/  MOV R6, R0 ;  /* 0x0000000000067202 */ /* 0x000fe20000000f00 */
[----:B------:R-:W-:Y:S05]  /*147f0*/  BRA `(.L_x_2203) ;  /* 0xfffebec000007947 */ /* 0x000fea000383ffff */
.L_x_2215:
[----:B------:R-:W-:Y:S01]  /*14800*/  IMAD.MOV.U32 R5, RZ, RZ, R14 ;  /* 0x000000ffff057224 */ /* 0x000fe200078e000e */
[----:B------:R-:W-:Y:S01]  /*14810*/  MOV R3, RZ ;  /* 0x000000ff00037202 */ /* 0x000fe20000000f00 */
[----:B-1----:R-:W-:Y:S01]  /*14820*/  IMAD.MOV.U32 R0, RZ, RZ, 0x181f ;  /* 0x0000181fff007424 */ /* 0x002fe200078e00ff */
[----:B------:R-:W-:Y:S02]  /*14830*/  MOV R2, 0x14850 ;  /* 0x0001485000027802 */ /* 0x000fe40000000f00 */
[----:B------:R-:W-:Y:S05]  /*14840*/  CALL.REL.NOINC `($__internal_45_$__cuda_sm70_shflsync_idx_p) ;  /* 0x0000129000007944 */ /* 0x000fea0003c00000 */
[----:B------:R-:W-:Y:S01]  /*14850*/  MOV R4, R0 ;  /* 0x0000000000047202 */ /* 0x000fe20000000f00 */
[----:B------:R-:W-:Y:S05]  /*14860*/  BRA `(.L_x_2300) ;  /* 0xfffee75000007947 */ /* 0x000fea000383ffff */
.L_x_2216:
[----:B------:R-:W-:Y:S01]  /*14870*/  IMAD.MOV.U32 R5, RZ, RZ, R15 ;  /* 0x000000ffff057224 */ /* 0x000fe200078e000f */
[----:B------:R-:W-:Y:S01]  /*14880*/  MOV R3, RZ ;  /* 0x000000ff00037202 */ /* 0x000fe20000000f00 */
[----:B-1----:R-:W-:Y:S01]  /*14890*/  IMAD.MOV.U32 R0, RZ, RZ, 0x181f ;  /* 0x0000181fff007424 */ /* 0x002fe200078e00ff */
[----:B------:R-:W-:Y:S02]  /*148a0*/  MOV R2, 0x148c0 ;  /* 0x000148c000027802 */ /* 0x000fe40000000f00 */
[----:B--23--:R-:W-:Y:S05]  /*148b0*/  CALL.REL.NOINC `($__internal_45_$__cuda_sm70_shflsync_idx_p) ;  /* 0x0000122000007944 */ /* 0x00cfea0003c00000 */
[----:B------:R-:W-:Y:S05]  /*148c0*/  BRA `(.L_x_2301) ;  /* 0xfffee71000007947 */ /* 0x000fea000383ffff */
.L_x_2219:
[----:B------:R-:W-:Y:S01]  /*148d0*/  IMAD.MOV.U32 R5, RZ, RZ, R14 ;  /* 0x000000ffff057224 */ /* 0x000fe200078e000e */
[----:B--2---:R-:W-:Y:S01]  /*148e0*/  MOV R3, 0x1 ;  /* 0x0000000100037802 */ /* 0x004fe20000000f00 */
[----:B----4-:R-:W-:Y:S01]  /*148f0*/  IMAD.MOV.U32 R0, RZ, RZ, 0x181f ;  /* 0x0000181fff007424 */ /* 0x010fe200078e00ff */
[----:B------:R-:W-:-:S02]  /*14900*/  MOV R2, 0x14920 ;  /* 0x0001492000027802 */ /* 0x000fc40000000f00 */
[----:B-1-3--:R-:W-:Y:S05]  /*14910*/  CALL.REL.NOINC `($__internal_45_$__cuda_sm70_shflsync_idx_p) ;  /* 0x000011c000007944 */ /* 0x00afea0003c00000 */
[----:B------:R-:W-:Y:S01]  /*14920*/  IMAD.MOV.U32 R4, RZ, RZ, R0 ;  /* 0x000000ffff047224 */ /* 0x000fe200078e0000 */
[----:B------:R-:W-:Y:S01]  /*14930*/  MOV R3, 0x1 ;  /* 0x0000000100037802 */ /* 0x000fe20000000f00 */
[----:B------:R-:W-:Y:S01]  /*14940*/  IMAD.MOV.U32 R5, RZ, RZ, R15 ;  /* 0x000000ffff057224 */ /* 0x000fe200078e000f */
[----:B------:R-:W-:-:S02]  /*14950*/  MOV R0, 0x181f ;  /* 0x0000181f00007802 */ /* 0x000fc40000000f00 */
[----:B------:R-:W-:Y:S02]  /*14960*/  MOV R2, 0x14980 ;  /* 0x0001498000027802 */ /* 0x000fe40000000f00 */
[----:B------:R-:W-:Y:S05]  /*14970*/  CALL.REL.NOINC `($__internal_45_$__cuda_sm70_shflsync_idx_p) ;  /* 0x0000116000007944 */ /* 0x000fea0003c00000 */
[----:B------:R-:W-:Y:S05]  /*14980*/  BRA `(.L_x_2302) ;  /* 0xfffee8d000007947 */ /* 0x000fea000383ffff */
.L_x_2222:
[----:B------:R-:W-:Y:S01]  /*14990*/  IMAD.MOV.U32 R5, RZ, RZ, R14 ;  /* 0x000000ffff057224 */ /* 0x000fe200078e000e */
[----:B-1----:R-:W-:Y:S01]  /*149a0*/  MOV R3, 0x2 ;  /* 0x0000000200037802 */ /* 0x002fe20000000f00 */
[----:B----4-:R-:W-:Y:S01]  /*149b0*/  IMAD.MOV.U32 R0, RZ, RZ, 0x181f ;  /* 0x0000181fff007424 */ /* 0x010fe200078e00ff */
[----:B------:R-:W-:Y:S02]  /*149c0*/  MOV R2, 0x149e0 ;  /* 0x000149e000027802 */ /* 0x000fe40000000f00 */
[----:B---3--:R-:W-:Y:S05]  /*149d0*/  CALL.REL.NOINC `($__internal_45_$__cuda_sm70_shflsync_idx_p) ;  /* 0x0000110000007944 */ /* 0x008fea0003c00000 */
[----:B------:R-:W-:Y:S01]  /*149e0*/  MOV R4, R0 ;  /* 0x0000000000047202 */ /* 0x000fe20000000f00 */
[----:B------:R-:W-:Y:S05]  /*149f0*/  BRA `(.L_x_2303) ;  /* 0xfffeeac000007947 */ /* 0x000fea000383ffff */
.L_x_2223:
[----:B------:R-:W-:Y:S01]  /*14a00*/  IMAD.MOV.U32 R5, RZ, RZ, R15 ;  /* 0x000000ffff057224 */ /* 0x000fe200078e000f */
[----:B------:R-:W-:Y:S01]  /*14a10*/  MOV R3, 0x2 ;  /* 0x0000000200037802 */ /* 0x000fe20000000f00 */
[----:B----4-:R-:W-:Y:S01]  /*14a20*/  IMAD.MOV.U32 R0, RZ, RZ, 0x181f ;  /* 0x0000181fff007424 */ /* 0x010fe200078e00ff */
[----:B------:R-:W-:Y:S02]  /*14a30*/  MOV R2, 0x14a50 ;  /* 0x00014a5000027802 */ /* 0x000fe40000000f00 */
[----:B-123--:R-:W-:Y:S05]  /*14a40*/  CALL.REL.NOINC `($__internal_45_$__cuda_sm70_shflsync_idx_p) ;  /* 0x0000109000007944 */ /* 0x00efea0003c00000 */
[----:B------:R-:W-:Y:S05]  /*14a50*/  BRA `(.L_x_2304) ;  /* 0xfffeea8000007947 */ /* 0x000fea000383ffff */
.L_x_2226:
[----:B------:R-:W-:Y:S01]  /*14a60*/  IMAD.MOV.U32 R5, RZ, RZ, R14 ;  /* 0x000000ffff057224 */ /* 0x000fe200078e000e */
[----:B-1----:R-:W-:Y:S01]  /*14a70*/  MOV R3, 0x3 ;  /* 0x0000000300037802 */ /* 0x002fe20000000f00 */
[----:B------:R-:W-:Y:S01]  /*14a80*/  IMAD.MOV.U32 R0, RZ, RZ, 0x181f ;  /* 0x0000181fff007424 */ /* 0x000fe200078e00ff */
[----:B------:R-:W-:-:S02]  /*14a90*/  MOV R2, 0x14ab0 ;  /* 0x00014ab000027802 */ /* 0x000fc40000000f00 */
[----:B--234-:R-:W-:Y:S05]  /*14aa0*/  CALL.REL.NOINC `($__internal_45_$__cuda_sm70_shflsync_idx_p) ;  /* 0x0000103000007944 */ /* 0x01cfea0003c00000 */
[----:B------:R-:W-:Y:S01]  /*14ab0*/  IMAD.MOV.U32 R4, RZ, RZ, R0 ;  /* 0x000000ffff047224 */ /* 0x000fe200078e0000 */
[----:B------:R-:W-:Y:S01]  /*14ac0*/  MOV R3, 0x3 ;  /* 0x0000000300037802 */ /* 0x000fe20000000f00 */
[----:B------:R-:W-:Y:S01]  /*14ad0*/  IMAD.MOV.U32 R5, RZ, RZ, R15 ;  /* 0x000000ffff057224 */ /* 0x000fe200078e000f */
[----:B------:R-:W-:-:S02]  /*14ae0*/  MOV R0, 0x181f ;  /* 0x0000181f00007802 */ /* 0x000fc40000000f00 */
[----:B------:R-:W-:Y:S02]  /*14af0*/  MOV R2, 0x14b10 ;  /* 0x00014b1000027802 */ /* 0x000fe40000000f00 */
[----:B------:R-:W-:Y:S05]  /*14b00*/  CALL.REL.NOINC `($__internal_45_$__cuda_sm70_shflsync_idx_p) ;  /* 0x00000fd000007944 */ /* 0x000fea0003c00000 */
[----:B------:R-:W-:Y:S05]  /*14b10*/  BRA `(.L_x_2305) ;  /* 0xfffeec3000007947 */ /* 0x000fea000383ffff */
.L_x_2233:
[----:B------:R1:W5:Y:S01]  /*14b20*/  LDL R2, [R1+0x8] ;  /* 0x0000080001027983 */ /* 0x0003620000100800 */
[----:B------:R-:W-:Y:S02]  /*14b30*/  MOV R5, 0x2 ;  /* 0x0000000200057802 */ /* 0x000fe40000000f00 */
[----:B------:R-:W-:Y:S02]  /*14b40*/  MOV R3, 0x14b60 ;  /* 0x00014b6000037802 */ /* 0x000fe40000000f00 */
[----:B-1---5:R-:W-:Y:S05]  /*14b50*/  CALL.REL.NOINC `($__internal_44_$__cuda_sm70_shflsync_bfly_p) ;  /* 0x00000f3000007944 */ /* 0x022fea0003c00000 */
[----:B------:R-:W-:Y:S01]  /*14b60*/  MOV R0, R5 ;  /* 0x0000000500007202 */ /* 0x000fe20000000f00 */
[----:B------:R-:W-:Y:S05]  /*14b70*/  BRA `(.L_x_2306) ;  /* 0xffff986000007947 */ /* 0x000fea000383ffff */
.L_x_2234:
[----:B------:R-:W-:Y:S01]  /*14b80*/  IMAD.MOV.U32 R2, RZ, RZ, R0 ;  /* 0x000000ffff027224 */ /* 0x000fe200078e0000 */
[----:B------:R-:W-:Y:S02]  /*14b90*/  MOV R5, 0x1 ;  /* 0x0000000100057802 */ /* 0x000fe40000000f00 */
[----:B------:R-:W-:Y:S02]  /*14ba0*/  MOV R3, 0x14bc0 ;  /* 0x00014bc000037802 */ /* 0x000fe40000000f00 */
[----:B------:R-:W-:Y:S05]  /*14bb0*/  CALL.REL.NOINC `($__internal_44_$__cuda_sm70_shflsync_bfly_p) ;  /* 0x00000ed000007944 */ /* 0x000fea0003c00000 */
[----:B------:R1:W5:Y:S01]  /*14bc0*/  LDL R2, [R1+0xc] ;  /* 0x00000c0001027983 */ /* 0x0003620000100800 */
[----:B------:R-:W-:Y:S01]  /*14bd0*/  FADD.FTZ R0, R0, R5 ;  /* 0x0000000500007221 */ /* 0x000fe20000010000 */
[----:B------:R-:W-:Y:S02]  /*14be0*/  MOV R5, 0x2 ;  /* 0x0000000200057802 */ /* 0x000fe40000000f00 */
[----:B------:R-:W-:-:S02]  /*14bf0*/  MOV R3, 0x14c10 ;  /* 0x00014c1000037802 */ /* 0x000fc40000000f00 */
[----:B-1---5:R-:W-:Y:S05]  /*14c00*/  CALL.REL.NOINC `($__internal_44_$__cuda_sm70_shflsync_bfly_p) ;  /* 0x00000e8000007944 */ /* 0x022fea0003c00000 */
[----:B------:R-:W2:Y:S01]  /*14c10*/  LDL.LU R2, [R1+0xc] ;  /* 0x00000c0001027983 */ /* 0x000ea20000300800 */
[----:B------:R-:W-:Y:S01]  /*14c20*/  MOV R3, 0x14c70 ;  /* 0x00014c7000037802 */ /* 0x000fe20000000f00 */
[----:B--2---:R-:W-:Y:S01]  /*14c30*/  FADD.FTZ R4, R2, R5 ;  /* 0x0000000502047221 */ /* 0x004fe20000010000 */
[----:B------:R-:W-:-:S04]  /*14c40*/  MOV R5, 0x1 ;  /* 0x0000000100057802 */ /* 0x000fc80000000f00 */
[----:B------:R-:W-:Y:S02]  /*14c50*/  MOV R2, R4 ;  /* 0x0000000400027202 */ /* 0x000fe40000000f00 */
[----:B------:R-:W-:Y:S05]  /*14c60*/  CALL.REL.NOINC `($__internal_44_$__cuda_sm70_shflsync_bfly_p) ;  /* 0x00000e2000007944 */ /* 0x000fea0003c00000 */
[----:B------:R-:W-:Y:S01]  /*14c70*/  MOV R3, R5 ;  /* 0x0000000500037202 */ /* 0x000fe20000000f00 */
[----:B------:R-:W-:Y:S05]  /*14c80*/  BRA `(.L_x_2307) ;  /* 0xffff97e000007947 */ /* 0x000fea000383ffff */
.L_x_2241:
[----:B-1-34-:R-:W-:Y:S01]  /*14c90*/  IMAD.MOV.U32 R5, RZ, RZ, R14 ;  /* 0x000000ffff057224 */ /* 0x01afe200078e000e */
[----:B------:R-:W-:Y:S01]  /*14ca0*/  MOV R3, RZ ;  /* 0x000000ff00037202 */ /* 0x000fe20000000f00 */
[----:B------:R-:W-:Y:S01]  /*14cb0*/  IMAD.MOV.U32 R0, RZ, RZ, 0x181f ;  /* 0x0000181fff007424 */ /* 0x000fe200078e00ff */
[----:B------:R-:W-:Y:S02]  /*14cc0*/  MOV R2, 0x14ce0 ;  /* 0x00014ce000027802 */ /* 0x000fe40000000f00 */
[----:B------:R-:W-:Y:S05]  /*14cd0*/  CALL.REL.NOINC `($__internal_45_$__cuda_sm70_shflsync_idx_p) ;  /* 0x00000e0000007944 */ /* 0x000fea0003c00000 */
[----:B------:R-:W-:Y:S01]  /*14ce0*/  MOV R6, R0 ;  /* 0x0000000000067202 */ /* 0x000fe20000000f00 */
[----:B------:R-:W-:Y:S05]  /*14cf0*/  BRA `(.L_x_2308) ;  /* 0xffffb44000007947 */ /* 0x000fea000383ffff */
.L_x_2242:
[----:B------:R-:W-:Y:S01]  /*14d00*/  IMAD.MOV.U32 R5, RZ, RZ, R15 ;  /* 0x000000ffff057224 */ /* 0x000fe200078e000f */
[----:B------:R-:W-:Y:S01]  /*14d10*/  MOV R3, RZ ;  /* 0x000000ff00037202 */ /* 0x000fe20000000f00 */
[----:B------:R-:W-:Y:S01]  /*14d20*/  IMAD.MOV.U32 R0, RZ, RZ, 0x181f ;  /* 0x0000181fff007424 */ /* 0x000fe200078e00ff */
[----:B------:R-:W-:Y:S02]  /*14d30*/  MOV R2, 0x14d50 ;  /* 0x00014d5000027802 */ /* 0x000fe40000000f00 */
[----:B-12---:R-:W-:Y:S05]  /*14d40*/  CALL.REL.NOINC `($__internal_45_$__cuda_sm70_shflsync_idx_p) ;  /* 0x00000d9000007944 */ /* 0x006fea0003c00000 */
[----:B------:R-:W-:Y:S05]  /*14d50*/  BRA `(.L_x_2309) ;  /* 0xffffb40000007947 */ /* 0x000fea000383ffff */
.L_x_2245:
        /* <DEDUP_REMOVED lines=12> */
.L_x_2248:
[----:B------:R-:W-:Y:S01]  /*14e20*/  IMAD.MOV.U32 R5, RZ, RZ, R14 ;  /* 0x000000ffff057224 */ /* 0x000fe200078e000e */
[----:B-1----:R-:W-:Y:S01]  /*14e30*/  MOV R3, 0x2 ;  /* 0x0000000200037802 */ /* 0x002fe20000000f00 */
[----:B----4-:R-:W-:Y:S01]  /*14e40*/  IMAD.MOV.U32 R0, RZ, RZ, 0x181f ;  /* 0x0000181fff007424 */ /* 0x010fe200078e00ff */
[----:B------:R-:W-:Y:S02]  /*14e50*/  MOV R2, 0x14e70 ;  /* 0x00014e7000027802 */ /* 0x000fe40000000f00 */
[----:B--23--:R-:W-:Y:S05]  /*14e60*/  CALL.REL.NOINC `($__internal_45_$__cuda_sm70_shflsync_idx_p) ;  /* 0x00000c7000007944 */ /* 0x00cfea0003c00000 */
[----:B------:R-:W-:Y:S01]  /*14e70*/  MOV R6, R0 ;  /* 0x0000000000067202 */ /* 0x000fe20000000f00 */
[----:B------:R-:W-:Y:S05]  /*14e80*/  BRA `(.L_x_2311) ;  /* 0xffffb69000007947 */ /* 0x000fea000383ffff */
.L_x_2249:
[----:B------:R-:W-:Y:S01]  /*14e90*/  IMAD.MOV.U32 R5, RZ, RZ, R15 ;  /* 0x000000ffff057224 */ /* 0x000fe200078e000f */
[----:B------:R-:W-:Y:S01]  /*14ea0*/  MOV R3, 0x2 ;  /* 0x0000000200037802 */ /* 0x000fe20000000f00 */
[----:B----4-:R-:W-:Y:S01]  /*14eb0*/  IMAD.MOV.U32 R0, RZ, RZ, 0x181f ;  /* 0x0000181fff007424 */ /* 0x010fe200078e00ff */
[----:B------:R-:W-:Y:S02]  /*14ec0*/  MOV R2, 0x14ee0 ;  /* 0x00014ee000027802 */ /* 0x000fe40000000f00 */
[----:B-123--:R-:W-:Y:S05]  /*14ed0*/  CALL.REL.NOINC `($__internal_45_$__cuda_sm70_shflsync_idx_p) ;  /* 0x00000c0000007944 */ /* 0x00efea0003c00000 */
[----:B------:R-:W-:Y:S05]  /*14ee0*/  BRA `(.L_x_2312) ;  /* 0xffffb65000007947 */ /* 0x000fea000383ffff */
.L_x_2252:
        /* <DEDUP_REMOVED lines=12> */
.L_x_2254:
[----:B------:R-:W-:Y:S01]  /*14fb0*/  IMAD.MOV.U32 R5, RZ, RZ, R18 ;  /* 0x000000ffff057224 */ /* 0x000fe200078e0012 */
[----:B------:R-:W-:Y:S01]  /*14fc0*/  MOV R3, RZ ;  /* 0x000000ff00037202 */ /* 0x000fe20000000f00 */
[----:B------:R-:W-:Y:S01]  /*14fd0*/  IMAD.MOV.U32 R0, RZ, RZ, 0x1c1f ;  /* 0x00001c1fff007424 */ /* 0x000fe200078e00ff */
[----:B------:R-:W-:Y:S02]  /*14fe0*/  MOV R2, 0x15000 ;  /* 0x0001500000027802 */ /* 0x000fe40000000f00 */
[----:B------:R-:W-:Y:S05]  /*14ff0*/  CALL.REL.NOINC `($__internal_45_$__cuda_sm70_shflsync_idx_p) ;  /* 0x00000ae000007944 */ /* 0x000fea0003c00000 */
[----:B------:R-:W-:Y:S01]  /*15000*/  MOV R4, R0 ;  /* 0x0000000000047202 */ /* 0x000fe20000000f00 */
[----:B------:R-:W-:Y:S05]  /*15010*/  BRA `(.L_x_2314) ;  /* 0xffffbaf000007947 */ /* 0x000fea000383ffff */
.L_x_2255:
[----:B------:R-:W-:Y:S01]  /*15020*/  IMAD.MOV.U32 R5, RZ, RZ, R19 ;  /* 0x000000ffff057224 */ /* 0x000fe200078e0013 */
[----:B------:R-:W-:Y:S01]  /*15030*/  MOV R3, RZ ;  /* 0x000000ff00037202 */ /* 0x000fe20000000f00 */
[----:B------:R-:W-:Y:S01]  /*15040*/  IMAD.MOV.U32 R0, RZ, RZ, 0x1c1f ;  /* 0x00001c1fff007424 */ /* 0x000fe200078e00ff */
[----:B------:R-:W-:Y:S02]  /*15050*/  MOV R2, 0x15070 ;  /* 0x0001507000027802 */ /* 0x000fe40000000f00 */
[----:B-12---:R-:W-:Y:S05]  /*15060*/  CALL.REL.NOINC `($__internal_45_$__cuda_sm70_shflsync_idx_p) ;  /* 0x00000a7000007944 */ /* 0x006fea0003c00000 */
[----:B------:R-:W-:Y:S05]  /*15070*/  BRA `(.L_x_2315) ;  /* 0xffffbab000007947 */ /* 0x000fea000383ffff */
.L_x_2258:
        /* <DEDUP_REMOVED lines=12> */
.L_x_2262:
[----:B------:R-:W-:Y:S01]  /*15140*/  IMAD.MOV.U32 R5, RZ, RZ, R12 ;  /* 0x000000ffff057224 */ /* 0x000fe200078e000c */
[----:B------:R-:W-:Y:S01]  /*15150*/  MOV R3, RZ ;  /* 0x000000ff00037202 */ /* 0x000fe20000000f00 */
[----:B------:R-:W-:Y:S01]  /*15160*/  IMAD.MOV.U32 R0, RZ, RZ, 0x181f ;  /* 0x0000181fff007424 */ /* 0x000fe200078e00ff */
[----:B------:R-:W-:Y:S02]  /*15170*/  MOV R2, 0x15190 ;  /* 0x0001519000027802 */ /* 0x000fe40000000f00 */
[----:B------:R-:W-:Y:S05]  /*15180*/  CALL.REL.NOINC `($__internal_45_$__cuda_sm70_shflsync_idx_p) ;  /* 0x0000095000007944 */ /* 0x000fea0003c00000 */
[----:B------:R-:W-:Y:S01]  /*15190*/  MOV R4, R0 ;  /* 0x0000000000047202 */ /* 0x000fe20000000f00 */
[----:B------:R-:W-:Y:S05]  /*151a0*/  BRA `(.L_x_2317) ;  /* 0xffffd9e000007947 */ /* 0x000fea000383ffff */
.L_x_2263:
[----:B------:R-:W-:Y:S01]  /*151b0*/  IMAD.MOV.U32 R5, RZ, RZ, R15 ;  /* 0x000000ffff057224 */ /* 0x000fe200078e000f */
[----:B------:R-:W-:Y:S01]  /*151c0*/  MOV R3, RZ ;  /* 0x000000ff00037202 */ /* 0x000fe20000000f00 */
[----:B------:R-:W-:Y:S01]  /*151d0*/  IMAD.MOV.U32 R0, RZ, RZ, 0x181f ;  /* 0x0000181fff007424 */ /* 0x000fe200078e00ff */
[----:B------:R-:W-:Y:S02]  /*151e0*/  MOV R2, 0x15200 ;  /* 0x0001520000027802 */ /* 0x000fe40000000f00 */
[----:B-12---:R-:W-:Y:S05]  /*151f0*/  CALL.REL.NOINC `($__internal_45_$__cuda_sm70_shflsync_idx_p) ;  /* 0x000008e000007944 */ /* 0x006fea0003c00000 */
[----:B------:R-:W-:Y:S05]  /*15200*/  BRA `(.L_x_2318) ;  /* 0xffffd9a000007947 */ /* 0x000fea000383ffff */
.L_x_2266:
        /* <DEDUP_REMOVED lines=12> */
.L_x_2269:
[----:B------:R-:W-:Y:S01]  /*152d0*/  IMAD.MOV.U32 R5, RZ, RZ, R12 ;  /* 0x000000ffff057224 */ /* 0x000fe200078e000c */
[----:B-1----:R-:W-:Y:S01]  /*152e0*/  MOV R3, 0x2 ;  /* 0x0000000200037802 */ /* 0x002fe20000000f00 */
[----:B----4-:R-:W-:Y:S01]  /*152f0*/  IMAD.MOV.U32 R0, RZ, RZ, 0x181f ;  /* 0x0000181fff007424 */ /* 0x010fe200078e00ff */
[----:B------:R-:W-:Y:S02]  /*15300*/  MOV R2, 0x15320 ;  /* 0x0001532000027802 */ /* 0x000fe40000000f00 */
[----:B--23--:R-:W-:Y:S05]  /*15310*/  CALL.REL.NOINC `($__internal_45_$__cuda_sm70_shflsync_idx_p) ;  /* 0x000007c000007944 */ /* 0x00cfea0003c00000 */
[----:B------:R-:W-:Y:S01]  /*15320*/  MOV R4, R0 ;  /* 0x0000000000047202 */ /* 0x000fe20000000f00 */
[----:B------:R-:W-:Y:S05]  /*15330*/  BRA `(.L_x_2320) ;  /* 0xffffdc4000007947 */ /* 0x000fea000383ffff */
.L_x_2270:
[----:B------:R-:W-:Y:S01]  /*15340*/  IMAD.MOV.U32 R5, RZ, RZ, R15 ;  /* 0x000000ffff057224 */ /* 0x000fe200078e000f */
[----:B------:R-:W-:Y:S01]  /*15350*/  MOV R3, 0x2 ;  /* 0x0000000200037802 */ /* 0x000fe20000000f00 */
[----:B----4-:R-:W-:Y:S01]  /*15360*/  IMAD.MOV.U32 R0, RZ, RZ, 0x181f ;  /* 0x0000181fff007424 */ /* 0x010fe200078e00ff */
[----:B------:R-:W-:Y:S02]  /*15370*/  MOV R2, 0x15390 ;  /* 0x0001539000027802 */ /* 0x000fe40000000f00 */
[----:B-123--:R-:W-:Y:S05]  /*15380*/  CALL.REL.NOINC `($__internal_45_$__cuda_sm70_shflsync_idx_p) ;  /* 0x0000075000007944 */ /* 0x00efea0003c00000 */
[----:B------:R-:W-:Y:S05]  /*15390*/  BRA `(.L_x_2321) ;  /* 0xffffdc0000007947 */ /* 0x000fea000383ffff */
.L_x_2273:
        /* <DEDUP_REMOVED lines=12> */
.L_x_2275:
[----:B------:R-:W-:Y:S01]  /*15460*/  IMAD.MOV.U32 R5, RZ, RZ, R102 ;  /* 0x000000ffff057224 */ /* 0x000fe200078e0066 */
[----:B------:R-:W-:Y:S01]  /*15470*/  MOV R3, RZ ;  /* 0x000000ff00037202 */ /* 0x000fe20000000f00 */
[----:B------:R-:W-:Y:S01]  /*15480*/  IMAD.MOV.U32 R0, RZ, RZ, 0x1f ;  /* 0x0000001fff007424 */ /* 0x000fe200078e00ff */
[----:B------:R-:W-:Y:S02]  /*15490*/  MOV R2, 0x154b0 ;  /* 0x000154b000027802 */ /* 0x000fe40000000f00 */
[----:B------:R-:W-:Y:S05]  /*154a0*/  CALL.REL.NOINC `($__internal_45_$__cuda_sm70_shflsync_idx_p) ;  /* 0x0000063000007944 */ /* 0x000fea0003c00000 */
[----:B------:R-:W-:Y:S01]  /*154b0*/  MOV R9, R0 ;  /* 0x0000000000097202 */ /* 0x000fe20000000f00 */
[----:B------:R-:W-:Y:S05]  /*154c0*/  BRA `(.L_x_2323) ;  /* 0xffffdf6000007947 */ /* 0x000fea000383ffff */
.L_x_2276:
[----:B------:R-:W-:Y:S01]  /*154d0*/  IMAD.MOV.U32 R5, RZ, RZ, R102 ;  /* 0x000000ffff057224 */ /* 0x000fe200078e0066 */
[----:B------:R-:W-:Y:S01]  /*154e0*/  MOV R3, 0x1 ;  /* 0x0000000100037802 */ /* 0x000fe20000000f00 */
[----:B------:R-:W-:Y:S01]  /*154f0*/  IMAD.MOV.U32 R0, RZ, RZ, 0x1f ;  /* 0x0000001fff007424 */ /* 0x000fe200078e00ff */
[----:B------:R-:W-:Y:S02]  /*15500*/  MOV R2, 0x15520 ;  /* 0x0001552000027802 */ /* 0x000fe40000000f00 */
[----:B-12---:R-:W-:Y:S05]  /*15510*/  CALL.REL.NOINC `($__internal_45_$__cuda_sm70_shflsync_idx_p) ;  /* 0x000005c000007944 */ /* 0x006fea0003c00000 */
[----:B------:R-:W-:Y:S01]  /*15520*/  MOV R8, R0 ;  /* 0x0000000000087202 */ /* 0x000fe20000000f00 */
[----:B------:R-:W-:Y:S05]  /*15530*/  BRA `(.L_x_2324) ;  /* 0xffffdf1000007947 */ /* 0x000fea000383ffff */
.L_x_2277:
[----:B------:R-:W-:Y:S02]  /*15540*/  MOV R2, 0x1 ;  /* 0x0000000100027802 */ /* 0x000fe40000000f00 */
[----:B------:R-:W-:-:S02]  /*15550*/  MOV R3, 0x15570 ;  /* 0x0001557000037802 */ /* 0x000fc40000000f00 */
[----:B-1234-:R-:W-:Y:S05]  /*15560*/  CALL.REL.NOINC `($__internal_46_$__cuda_sm70_shflsync_up_p) ;  /* 0x000005c000007944 */ /* 0x01efea0003c00000 */
[----:B------:R-:W-:Y:S05]  /*15570*/  BRA `(.L_x_2325) ;  /* 0xffffe00000007947 */ /* 0x000fea000383ffff */
.L_x_2278:
[----:B------:R-:W-:Y:S02]  /*15580*/  MOV R2, 0x2 ;  /* 0x0000000200027802 */ /* 0x000fe40000000f00 */
[----:B------:R-:W-:-:S02]  /*15590*/  MOV R3, 0x155b0 ;  /* 0x000155b000037802 */ /* 0x000fc40000000f00 */
[----:B--2-4-:R-:W-:Y:S05]  /*155a0*/  CALL.REL.NOINC `($__internal_46_$__cuda_sm70_shflsync_up_p) ;  /* 0x0000058000007944 */ /* 0x014fea0003c00000 */
[----:B------:R-:W-:Y:S01]  /*155b0*/  SEL R3, R4, RZ, P1 ;  /* 0x000000ff04037207 */ /* 0x000fe20000800000 */
[----:B------:R-:W-:-:S04]  /*155c0*/  IMAD.MOV.U32 R2, RZ, RZ, 0x4 ;  /* 0x00000004ff027424 */ /* 0x000fc800078e00ff */
[----:B------:R-:W-:Y:S01]  /*155d0*/  IMAD.IADD R0, R0, 0x1, R3 ;  /* 0x0000000100007824 */ /* 0x000fe200078e0203 */
        /* <DEDUP_REMOVED lines=20> */
.L_x_2282:
[----:B------:R-:W-:Y:S02]  /*15720*/  MOV R2, 0x1 ;  /* 0x0000000100027802 */ /* 0x000fe40000000f00 */
[----:B------:R-:W-:Y:S02]  /*15730*/  MOV R3, 0x15750 ;  /* 0x0001575000037802 */ /* 0x000fe40000000f00 */
[----:B------:R-:W-:Y:S05]  /*15740*/  CALL.REL.NOINC `($__internal_46_$__cuda_sm70_shflsync_up_p) ;  /* 0x000003e000007944 */ /* 0x000fea0003c00000 */
[----:B------:R-:W-:Y:S01]  /*15750*/  MOV R2, R4 ;  /* 0x0000000400027202 */ /* 0x000fe20000000f00 */
[----:B------:R-:W-:Y:S05]  /*15760*/  BRA `(.L_x_2327) ;  /* 0xffffe07000007947 */ /* 0x000fea000383ffff */
.L_x_2283:
        /* <DEDUP_REMOVED lines=26> */
.L_x_2285:
[----:B------:R-:W-:Y:S02]  /*15910*/  SEL R0, RZ, 0x1, P0 ;  /* 0x00000001ff007807 */ /* 0x000fe40000000000 */
[----:B------:R-:W-:Y:S02]  /*15920*/  MOV R2, 0x15940 ;  /* 0x0001594000027802 */ /* 0x000fe40000000f00 */
[----:B-1----:R-:W-:Y:S05]  /*15930*/  CALL.REL.NOINC `($__internal_47_$__cuda_sm70_votesync_ballot) ;  /* 0x0000026000007944 */ /* 0x002fea0003c00000 */
[----:B------:R-:W-:Y:S01]  /*15940*/  MOV R12, R0 ;  /* 0x00000000000c7202 */ /* 0x000fe20000000f00 */
[----:B------:R-:W-:Y:S05]  /*15950*/  BRA `(.L_x_2329) ;  /* 0xffffe01000007947 */ /* 0x000fea000383ffff */
.L_x_2286:
[----:B------:R-:W-:Y:S01]  /*15960*/  IMAD.MOV.U32 R5, RZ, RZ, R6 ;  /* 0x000000ffff057224 */ /* 0x000fe200078e0006 */
[----:B------:R-:W-:Y:S01]  /*15970*/  MOV R3, R8 ;  /* 0x0000000800037202 */ /* 0x000fe20000000f00 */
[----:B--2---:R-:W-:Y:S01]  /*15980*/  IMAD.MOV.U32 R0, RZ, RZ, 0x1f ;  /* 0x0000001fff007424 */ /* 0x004fe200078e00ff */
[----:B------:R-:W-:Y:S02]  /*15990*/  MOV R2, 0x159b0 ;  /* 0x000159b000027802 */ /* 0x000fe40000000f00 */
[----:B-1----:R-:W-:Y:S05]  /*159a0*/  CALL.REL.NOINC `($__internal_45_$__cuda_sm70_shflsync_idx_p) ;  /* 0x0000013000007944 */ /* 0x002fea0003c00000 */
[----:B------:R-:W-:Y:S01]  /*159b0*/  IMAD.MOV.U32 R10, RZ, RZ, R0 ;  /* 0x000000ffff0a7224 */ /* 0x000fe200078e0000 */
[----:B------:R-:W-:Y:S01]  /*159c0*/  MOV R3, R8 ;  /* 0x0000000800037202 */ /* 0x000fe20000000f00 */
[----:B------:R-:W-:Y:S01]  /*159d0*/  IMAD.MOV.U32 R5, RZ, RZ, R7 ;  /* 0x000000ffff057224 */ /* 0x000fe200078e0007 */
[----:B------:R-:W-:Y:S02]  /*159e0*/  MOV R0, 0x1f ;  /* 0x0000001f00007802 */ /* 0x000fe40000000f00 */
[----:B------:R-:W-:-:S02]  /*159f0*/  MOV R2, 0x15a10 ;  /* 0x00015a1000027802 */ /* 0x000fc40000000f00 */
[----:B------:R-:W-:Y:S05]  /*15a00*/  CALL.REL.NOINC `($__internal_45_$__cuda_sm70_shflsync_idx_p) ;  /* 0x000000d000007944 */ /* 0x000fea0003c00000 */
[----:B------:R-:W-:Y:S01]  /*15a10*/  MOV R7, R0 ;  /* 0x0000000000077202 */ /* 0x000fe20000000f00 */
[----:B------:R-:W-:Y:S05]  /*15a20*/  BRA `(.L_x_2330) ;  /* 0xffffdfb000007947 */ /* 0x000fea000383ffff */
.L_x_2289:
[----:B------:R-:W-:Y:S01]  /*15a30*/  IMAD.MOV.U32 R5, RZ, RZ, R4 ;  /* 0x000000ffff057224 */ /* 0x000fe200078e0004 */
[----:B--2---:R-:W-:-:S02]  /*15a40*/  MOV R0, 0x1f ;  /* 0x0000001f00007802 */ /* 0x004fc40000000f00 */
[----:B------:R-:W-:Y:S02]  /*15a50*/  MOV R2, 0x15a70 ;  /* 0x00015a7000027802 */ /* 0x000fe40000000f00 */
[----:B-1-34-:R-:W-:Y:S05]  /*15a60*/  CALL.REL.NOINC `($__internal_45_$__cuda_sm70_shflsync_idx_p) ;  /* 0x0000007000007944 */ /* 0x01afea0003c00000 */
[----:B------:R-:W-:Y:S01]  /*15a70*/  MOV R13, R0 ;  /* 0x00000000000d7202 */ /* 0x000fe20000000f00 */
[----:B------:R-:W-:Y:S05]  /*15a80*/  BRA `(.L_x_2288) ;  /* 0xffffdfb000007947 */ /* 0x000fea000383ffff */
        .weak           $__internal_44_$__cuda_sm70_shflsync_bfly_p
        .type           $__internal_44_$__cuda_sm70_shflsync_bfly_p,@function
        .size           $__internal_44_$__cuda_sm70_shflsync_bfly_p,($__internal_45_$__cuda_sm70_shflsync_idx_p - $__internal_44_$__cuda_sm70_shflsync_bfly_p)
$__internal_44_$__cuda_sm70_shflsync_bfly_p:
[----:B------:R-:W-:Y:S04]  /*15a90*/  WARPSYNC R6 ;  /* 0x0000000600007348 */ /* 0x000fe80003800000 */
[----:B------:R1:W2:Y:S02]  /*15aa0*/  SHFL.BFLY PT, R5, R2, R5, R7 ;  /* 0x0c00000502057389 */ /* 0x0002a400000e0007 */
[----:B-1----:R-:W-:Y:S02]  /*15ab0*/  MOV R2, R3 ;  /* 0x0000000300027202 */ /* 0x002fe40000000f00 */
[----:B------:R-:W-:-:S04]  /*15ac0*/  MOV R3, 0x0 ;  /* 0x0000000000037802 */ /* 0x000fc80000000f00 */
[----:B--2---:R-:W-:Y:S05]  /*15ad0*/  RET.REL.NODEC R2 `(_ZN7cutlass13device_kernelIN5flash19enable_sm80_to_sm89INS1_16FlashAttnFwdSm80INS1_25CollectiveMainloopFwdSm80ILi8ELi1ELb0EN4cute5tupleIJNS5_1CILi128EEENS7_ILi64EEENS7_ILi256EEEEEELi256ENS_6half_tEfNS_4arch4Sm80ELb1ELb0ELb1ELb1ELb0ELb0ELb1ELb1EEENS1_21CollectiveEpilogueFwdINS6_IJS8_SA_S9_EEENS6_IJNS7_ILi1EEESI_SI_EEESC_SE_Li256ELb1ELb1ELb1ELb0EEENS1_36VarlenDynamicPersistentTileSchedulerILi128ELi64ELi256ELi256ELb1ELb1ELb0ELb1ELb1ELb1EEEEEEEEEvNT_6ParamsE) ;  /* 0xfffea52002007950 */ /* 0x004fea0003c3ffff */
        .weak           $__internal_45_$__cuda_sm70_shflsync_idx_p
        .type           $__internal_45_$__cuda_sm70_shflsync_idx_p,@function
        .size           $__internal_45_$__cuda_sm70_shflsync_idx_p,($__internal_46_$__cuda_sm70_shflsync_up_p - $__internal_45_$__cuda_sm70_shflsync_idx_p)
$__internal_45_$__cuda_sm70_shflsync_idx_p:
[----:B------:R-:W-:-:S04]  /*15ae0*/  MOV R103, 0xffffffff ;  /* 0xffffffff00677802 */ /* 0x000fc80000000f00 */
[----:B------:R-:W-:Y:S04]  /*15af0*/  WARPSYNC R103 ;  /* 0x0000006700007348 */ /* 0x000fe80003800000 */
[----:B------:R1:W2:Y:S02]  /*15b00*/  SHFL.IDX PT, R0, R5, R3, R0 ;  /* 0x0000000305007389 */ /* 0x0002a400000e0000 */
[----:B-1----:R-:W-:-:S04]  /*15b10*/  MOV R3, 0x0 ;  /* 0x0000000000037802 */ /* 0x002fc80000000f00 */
[----:B--2---:R-:W-:Y:S05]  /*15b20*/  RET.REL.NODEC R2 `(_ZN7cutlass13device_kernelIN5flash19enable_sm80_to_sm89INS1_16FlashAttnFwdSm80INS1_25CollectiveMainloopFwdSm80ILi8ELi1ELb0EN4cute5tupleIJNS5_1CILi128EEENS7_ILi64EEENS7_ILi256EEEEEELi256ENS_6half_tEfNS_4arch4Sm80ELb1ELb0ELb1ELb1ELb0ELb0ELb1ELb1EEENS1_21CollectiveEpilogueFwdINS6_IJS8_SA_S9_EEENS6_IJNS7_ILi1EEESI_SI_EEESC_SE_Li256ELb1ELb1ELb1ELb0EEENS1_36VarlenDynamicPersistentTileSchedulerILi128ELi64ELi256ELi256ELb1ELb1ELb0ELb1ELb1ELb1EEEEEEEEEvNT_6ParamsE) ;  /* 0xfffea4d002007950 */ /* 0x004fea0003c3ffff */
        .weak           $__internal_46_$__cuda_sm70_shflsync_up_p
        .type           $__internal_46_$__cuda_sm70_shflsync_up_p,@function
        .size           $__internal_46_$__cuda_sm70_shflsync_up_p,($__internal_47_$__cuda_sm70_votesync_ballot - $__internal_46_$__cuda_sm70_shflsync_up_p)
$__internal_46_$__cuda_sm70_shflsync_up_p:
[----:B------:R-:W-:Y:S02]  /*15b30*/  IMAD.MOV.U32 R4, RZ, RZ, RZ ;  /* 0x000000ffff047224 */ /* 0x000fe400078e00ff */
[----:B------:R-:W-:-:S04]  /*15b40*/  IMAD.MOV.U32 R10, RZ, RZ, -0x1 ;  /* 0xffffffffff0a7424 */ /* 0x000fc800078e00ff */
[----:B------:R-:W-:Y:S04]  /*15b50*/  WARPSYNC R10 ;  /* 0x0000000a00007348 */ /* 0x000fe80003800000 */
[----:B------:R1:W2:Y:S02]  /*15b60*/  SHFL.UP PT, R4, R0, R2, R4 ;  /* 0x0400000200047389 */ /* 0x0002a400000e0004 */
[----:B-1----:R-:W-:Y:S02]  /*15b70*/  MOV R2, R3 ;  /* 0x0000000300027202 */ /* 0x002fe40000000f00 */
[----:B------:R-:W-:-:S04]  /*15b80*/  MOV R3, 0x0 ;  /* 0x0000000000037802 */ /* 0x000fc80000000f00 */
[----:B--2---:R-:W-:Y:S05]  /*15b90*/  RET.REL.NODEC R2 `(_ZN7cutlass13device_kernelIN5flash19enable_sm80_to_sm89INS1_16FlashAttnFwdSm80INS1_25CollectiveMainloopFwdSm80ILi8ELi1ELb0EN4cute5tupleIJNS5_1CILi128EEENS7_ILi64EEENS7_ILi256EEEEEELi256ENS_6half_tEfNS_4arch4Sm80ELb1ELb0ELb1ELb1ELb0ELb0ELb1ELb1EEENS1_21CollectiveEpilogueFwdINS6_IJS8_SA_S9_EEENS6_IJNS7_ILi1EEESI_SI_EEESC_SE_Li256ELb1ELb1ELb1ELb0EEENS1_36VarlenDynamicPersistentTileSchedulerILi128ELi64ELi256ELi256ELb1ELb1ELb0ELb1ELb1ELb1EEEEEEEEEvNT_6ParamsE) ;  /* 0xfffea46002007950 */ /* 0x004fea0003c3ffff */
        .weak           $__internal_47_$__cuda_sm70_votesync_ballot
        .type           $__internal_47_$__cuda_sm70_votesync_ballot,@function
        .size           $__internal_47_$__cuda_sm70_votesync_ballot,(.L_x_2645 - $__internal_47_$__cuda_sm70_votesync_ballot)
$__internal_47_$__cuda_sm70_votesync_ballot:
[----:B------:R-:W-:Y:S01]  /*15ba0*/  ISETP.NE.U32.AND P0, PT, R0, 0x1, PT ;  /* 0x000000010000780c */ /* 0x000fe20003f05070 */
[----:B------:R-:W-:-:S04]  /*15bb0*/  IMAD.MOV.U32 R3, RZ, RZ, -0x1 ;  /* 0xffffffffff037424 */ /* 0x000fc800078e00ff */
[----:B------:R-:W-:Y:S08]  /*15bc0*/  WARPSYNC R3 ;  /* 0x0000000300007348 */ /* 0x000ff00003800000 */
[----:B------:R-:W-:-:S04]  /*15bd0*/  VOTE.ANY R0, PT, !P0 ;  /* 0x0000000000007806 */ /* 0x000fc800040e0100 */
[----:B------:R-:W-:Y:S01]  /*15be0*/  LOP3.LUT R0, R0, R3, RZ, 0xc0, !PT ;  /* 0x0000000300007212 */ /* 0x000fe200078ec0ff */
[----:B------:R-:W-:-:S04]  /*15bf0*/  IMAD.MOV.U32 R3, RZ, RZ, 0x0 ;  /* 0x00000000ff037424 */ /* 0x000fc800078e00ff */
[----:B------:R-:W-:Y:S05]  /*15c00*/  RET.REL.NODEC R2 `(_ZN7cutlass13device_kernelIN5flash19enable_sm80_to_sm89INS1_16FlashAttnFwdSm80INS1_25CollectiveMainloopFwdSm80ILi8ELi1ELb0EN4cute5tupleIJNS5_1CILi128EEENS7_ILi64EEENS7_ILi256EEEEEELi256ENS_6half_tEfNS_4arch4Sm80ELb1ELb0ELb1ELb1ELb0ELb0ELb1ELb1EEENS1_21CollectiveEpilogueFwdINS6_IJS8_SA_S9_EEENS6_IJNS7_ILi1EEESI_SI_EEESC_SE_Li256ELb1ELb1ELb1ELb0EEENS1_36VarlenDynamicPersistentTileSchedulerILi128ELi64ELi256ELi256ELb1ELb1ELb0ELb1ELb1ELb1EEEEEEEEEvNT_6ParamsE) ;  /* 0xfffea3f002007950 */ /* 0x000fea0003c3ffff */
.L_x_2331:
        /* <DEDUP_REMOVED lines=15> */
.L_x_2645:


//--------------------- .text._ZN7cutlass13device_kernelIN5flash19enable_sm80_to_sm89INS1_16FlashAttnFwdSm80INS1_25CollectiveMainloopFwdSm80ILi8ELi1ELb0EN4cute5tupleIJNS5_1CILi128EEENS7_ILi48EEENS7_ILi256EEEEEELi256ENS_6half_tEfNS_4arch4Sm80ELb1ELb0ELb1ELb1ELb0ELb1ELb1ELb1EEENS1_21CollectiveEpilogueFwdINS6_IJS8_SA_S9_EEENS6_IJNS7_ILi1EEESI_SI_EEESC_SE_Li256ELb1ELb1ELb1ELb0EEENS1_36VarlenDynamicPersistentTileSchedulerILi128ELi48ELi256ELi256ELb1ELb1ELb0ELb1ELb1ELb1EEEEEEEEEvNT_6ParamsE --------------------------
	.section	.text._ZN7cutlass13device_kernelIN5flash19enable_sm80_to_sm89INS1_16FlashAttnFwdSm80INS1_25CollectiveMainloopFwdSm80ILi8ELi1ELb0EN4cute5tupleIJNS5_1CILi128EEENS7_ILi48EEENS7_ILi256EEEEEELi256ENS_6half_tEfNS_4arch4Sm80ELb1ELb0ELb1ELb1ELb0ELb1ELb1ELb1EEENS1_21CollectiveEpilogueFwdINS6_IJS8_SA_S9_EEENS6_IJNS7_ILi1EEESI_SI_EEESC_SE_Li256ELb1ELb1ELb1ELb0EEENS1_36VarlenDynamicPersistentTileSchedulerILi128ELi48ELi256ELi256ELb1ELb1ELb0ELb1ELb1ELb1EEEEEEEEEvNT_6ParamsE,"ax",@progbits
	.sectioninfo	@"SHI_REGISTERS=255"
	.align	128
.text._ZN7cutlass13device_kernelIN5flash19enable_sm80_to_sm89INS1_16FlashAttnFwdSm80INS1_25CollectiveMainloopFwdSm80ILi8ELi1ELb0EN4cute5tupleIJNS5_1CILi128EEENS7_ILi48EEENS7_ILi256EEEEEELi256ENS_6half_tEfNS_4arch4Sm80ELb1ELb0ELb1ELb1ELb0ELb1ELb1ELb1EEENS1_21CollectiveEpilogueFwdINS6_IJS8_SA_S9_EEENS6_IJNS7_ILi1EEESI_SI_EEESC_SE_Li256ELb1ELb1ELb1ELb0EEENS1_36VarlenDynamicPersistentTileSchedulerILi128ELi48ELi256ELi256ELb1ELb1ELb0ELb1ELb1ELb1EEEEEEEEEvNT_6ParamsE:
        .type           _ZN7cutlass13device_kernelIN5flash19enable_sm80_to_sm89INS1_16FlashAttnFwdSm80INS1_25CollectiveMainloopFwdSm80ILi8ELi1ELb0EN4cute5tupleIJNS5_1CILi128EEENS7_ILi48EEENS7_ILi256EEEEEELi256ENS_6half_tEfNS_4arch4Sm80ELb1ELb0ELb1ELb1ELb0ELb1ELb1ELb1EEENS1_21CollectiveEpilogueFwdINS6_IJS8_SA_S9_EEENS6_IJNS7_ILi1EEESI_SI_EEESC_SE_Li256ELb1ELb1ELb1ELb0EEENS1_36VarlenDynamicPersistentTileSchedulerILi128ELi48ELi256ELi256ELb1ELb1ELb0ELb1ELb1ELb1EEEEEEEEEvNT_6ParamsE,@function
        .size           _ZN7cutlass13device_kernelIN5flash19enable_sm80_to_sm89INS1_16FlashAttnFwdSm80INS1_25CollectiveMainloopFwdSm80ILi8ELi1ELb0EN4cute5tupleIJNS5_1CILi128EEENS7_ILi48EEENS7_ILi256EEEEEELi256ENS_6half_tEfNS_4arch4Sm80ELb1ELb0ELb1ELb1ELb0ELb1ELb1ELb1EEENS1_21CollectiveEpilogueFwdINS6_IJS8_SA_S9_EEENS6_IJNS7_ILi1EEESI_SI_EEESC_SE_Li256ELb1ELb1ELb1ELb0EEENS1_36VarlenDynamicPersistentTileSchedulerILi128ELi48ELi256ELi256ELb1ELb1ELb0ELb1ELb1ELb1EEEEEEEEEvNT_6ParamsE,(.L_x_2650 - _ZN7cutlass13device_kernelIN5flash19enable_sm80_to_sm89INS1_16FlashAttnFwdSm80INS1_25CollectiveMainloopFwdSm80ILi8ELi1ELb0EN4cute5tupleIJNS5_1CILi128EEENS7_ILi48EEENS7_ILi256EEEEEELi256ENS_6half_tEfNS_4arch4Sm80ELb1ELb0ELb1ELb1ELb0ELb1ELb1ELb1EEENS1_21CollectiveEpilogueFwdINS6_IJS8_SA_S9_EEENS6_IJNS7_ILi1EEESI_SI_EEESC_SE_Li256ELb1ELb1ELb1ELb0EEENS1_36VarlenDynamicPersistentTileSchedulerILi128ELi48ELi256ELi256ELb1ELb1ELb0ELb1ELb1ELb1EEEEEEEEEvNT_6ParamsE)
        .other          _ZN7cutlass13device_kernelIN5flash19enable_sm80_to_sm89INS1_16FlashAttnFwdSm80INS1_25CollectiveMainloopFwdSm80ILi8ELi1ELb0EN4cute5tupleIJNS5_1CILi128EEENS7_ILi48EEENS7_ILi256EEEEEELi256ENS_6half_tEfNS_4arch4Sm80ELb1ELb0ELb1ELb1ELb0ELb1ELb1ELb1EEENS1_21CollectiveEpilogueFwdINS6_IJS8_SA_S9_EEENS6_IJNS7_ILi1EEESI_SI_EEESC_SE_Li256ELb1ELb1ELb1ELb0EEENS1_36VarlenDynamicPersistentTileSchedulerILi128ELi48ELi256ELi256ELb1ELb1ELb0ELb1ELb1ELb1EEEEEEEEEvNT_6ParamsE,@"STO_CUDA_ENTRY STV_DEFAULT"
_ZN7cutlass13device_kernelIN5flash19enable_sm80_to_sm89INS1_16FlashAttnFwdSm80INS1_25CollectiveMainloopFwdSm80ILi8ELi1ELb0EN4cute5tupleIJNS5_1CILi128EEENS7_ILi48EEENS7_ILi256EEEEEELi256ENS_6half_tEfNS_4arch4Sm80ELb1ELb0ELb1ELb1ELb0ELb1ELb1ELb1EEENS1_21CollectiveEpilogueFwdINS6_IJS8_SA_S9_EEENS6_IJNS7_ILi1EEESI_SI_EEESC_SE_Li256ELb1ELb1ELb1ELb0EEENS1_36VarlenDynamicPersistentTileSchedulerILi128ELi48ELi256ELi256ELb1ELb1ELb0ELb1ELb1ELb1EEEEEEEEEvNT_6ParamsE:
        /* <DEDUP_REMOVED lines=10> */
[----:B-1----:R1:W-:Y:S04]  /*00a0*/  @P0 STL.64 [R1], R4 ;  /* 0x0000000401000387 */ /* 0x0023e80000100a00 */
[----:B------:R1:W-:Y:S04]  /*00b0*/  @P0 STL.64 [R1+0x8], R6 ;  /* 0x0000080601000387 */ /* 0x0003e80000100a00 */
[----:B------:R-:W-:Y:S06]  /*00c0*/  @P0 BAR.ARV 0x4, 0x100 ;  /* 0x0104000000000b1d */ /* 0x000fec0000002000 */
[----:B------:R-:W-:Y:S05]  /*00d0*/  @P0 BRA `(.L_x_2332) ;  /* 0x00000ff000000947 */ /* 0x000fea0003800000 */
[----:B------:R-:W-:Y:S01]  /*00e0*/  LOP3.LUT R14, R2, 0x1f, RZ, 0xc0, !PT ;  /* 0x0000001f020e7812 */ /* 0x000fe200078ec0ff */
[----:B------:R-:W-:-:S02]  /*00f0*/  IMAD.MOV.U32 R10, RZ, RZ, RZ ;  /* 0x000000ffff0a7224 */ /* 0x000fc400078e00ff */
[----:B------:R-:W-:Y:S01]  /*0100*/  IMAD.MOV.U32 R8, RZ, RZ, RZ ;  /* 0x000000ffff087224 */ /* 0x000fe200078e00ff */
        /* <DEDUP_REMOVED lines=13> */
[----:B------:R-:W-:Y:S02]  /*01e0*/  ISETP.GE.U32.AND P1, PT, R14, 0x10, PT ;  /* 0x000000100e00780c */ /* 0x000fe40003f26070 */
[----:B------:R-:W-:Y:S01]  /*01f0*/  MOV R7, RZ ;  /* 0x000000ff00077202 */ /* 0x000fe20000000f00 */
[----:B--2---:R-:W-:-:S05]  /*0200*/  IMAD R4, R10, R8, RZ ;  /* 0x000000080a047224 */ /* 0x004fca00078e02ff */
[----:B------:R-:W2:Y:S02]  /*0210*/  SHFL.UP PT, R0, R4, 0x1, RZ ;  /* 0x0420000004007989 */ /* 0x000ea400000e00ff */
[----:B--2---:R-:W-:-:S05]  /*0220*/  SEL R0, R0, RZ, P5 ;  /* 0x000000ff00007207 */ /* 0x004fca0002800000 */
[----:B------:R-:W-:-:S05]  /*0230*/  IMAD.IADD R4, R4, 0x1, R0 ;  /* 0x0000000104047824 */ /* 0x000fca00078e0200 */
[----:B------:R-:W2:Y:S02]  /*0240*/  SHFL.UP PT, R0, R4, 0x2, RZ ;  /* 0x0440000004007989 */ /* 0x000ea400000e00ff */
[----:B--2---:R-:W-:-:S04]  /*0250*/  SEL R0, R0, RZ, P4 ;  /* 0x000000ff00007207 */ /* 0x004fc80002000000 */
[----:B------:R-:W-:-:S05]  /*0260*/  IADD3 R4, R4, R0, RZ ;  /* 0x0000000004047210 */ /* 0x000fca0007ffe0ff */
        /* <DEDUP_REMOVED lines=16> */
.L_x_2337:
        /* <DEDUP_REMOVED lines=17> */
.L_x_2548:
        /* <DEDUP_REMOVED lines=16> */
.L_x_2549:
[----:B--2---:R-:W-:-:S05]  /*0580*/  IMAD R0, R0, c[0x0][0x538], RZ ;  /* 0x00014e0000007a24 */ /* 0x004fca00078e02ff */
[----:B------:R-:W-:-:S04]  /*0590*/  IADD3 R6, R0, R6, RZ ;  /* 0x0000000600067210 */ /* 0x000fc80007ffe0ff */
[----:B------:R-:W-:-:S13]  /*05a0*/  ISETP.GT.AND P0, PT, R6, UR4, PT ;  /* 0x0000000406007c0c */ /* 0x000fda000bf04270 */
[----:B-1----:R-:W-:Y:S05]  /*05b0*/  @!P0 BRA `(.L_x_2337) ;  /* 0xfffffdb000008947 */ /* 0x002fea000383ffff */
.L_x_2333:
[----:B------:R-:W-:-:S05]  /*05c0*/  IADD3 R12, -R0, R6, RZ ;  /* 0x00000006000c7210 */ /* 0x000fca0007ffe1ff */
[----:B------:R-:W-:-:S05]  /*05d0*/  IMAD R0, R4, c[0x0][0x538], R12 ;  /* 0x00014e0004007a24 */ /* 0x000fca00078e020c */
[----:B------:R-:W-:Y:S01]  /*05e0*/  ISETP.GT.AND P0, PT, R0, UR4, PT ;  /* 0x0000000400007c0c */ /* 0x000fe2000bf04270 */
[----:B------:R-:W-:-:S12]  /*05f0*/  BRA.DIV ~URZ, `(.L_x_2338) ;  /* 0x000216327f007947 */ /* 0x000fd8000b800000 */
[----:B------:R-:W-:-:S04]  /*0600*/  VOTE.ANY R11, PT, !P0 ;  /* 0x00000000000b7806 */ /* 0x000fc800040e0100 */
.L_x_2550:
[----:B------:R-:W1:Y:S02]  /*0610*/  POPC R0, R11 ;  /* 0x0000000b00007309 */ /* 0x000e640000000000 */
[----:B-1----:R-:W-:-:S05]  /*0620*/  IADD3 R2, R0, R7, RZ ;  /* 0x0000000700027210 */ /* 0x002fca0007ffe0ff */
[----:B------:R1:W-:Y:S01]  /*0630*/  STL [R1+0xc], R2 ;  /* 0x00000c0201007387 */ /* 0x0003e20000100800 */
[----:B------:R-:W-:Y:S05]  /*0640*/  BRA.DIV ~URZ, `(.L_x_2339) ;  /* 0x000216327f007947 */ /* 0x000fea000b800000 */
[----:B------:R2:W3:Y:S01]  /*0650*/  SHFL.IDX PT, R13, R10, R0, 0x1f ;  /* 0x00001f000a0d7589 */ /* 0x0004e200000e0000 */
[----:B------:R-:W-:-:S03]  /*0660*/  MOV R6, RZ ;  /* 0x000000ff00067202 */ /* 0x000fc60000000f00 */
[----:B------:R2:W4:Y:S04]  /*0670*/  SHFL.IDX PT, R10, R8, R0, 0x1f ;  /* 0x00001f00080a7589 */ /* 0x00052800000e0000 */
.L_x_2551:
[----:B------:R-:W-:Y:S01]  /*0680*/  ISETP.NE.AND P0, PT, R11, RZ, PT ;  /* 0x000000ff0b00720c */ /* 0x000fe20003f05270 */
[----:B------:R-:W-:-:S12]  /*0690*/  BSSY B0, `(.L_x_2340) ;  /* 0x0000005000007945 */ /* 0x000fd80003800000 */
[----:B------:R-:W-:Y:S05]  /*06a0*/  @!P0 BRA `(.L_x_2341) ;  /* 0x0000003000008947 */ /* 0x000fea0003800000 */
[----:B------:R-:W-:Y:S01]  /*06b0*/  IADD3 R5, R0, -0x1, RZ ;  /* 0xffffffff00057810 */ /* 0x000fe20007ffe0ff */
[----:B------:R-:W-:Y:S05]  /*06c0*/  BRA.DIV ~URZ, `(.L_x_2342) ;  /* 0x000216927f007947 */ /* 0x000fea000b800000 */
[----:B------:R1:W2:Y:S02]  /*06d0*/  SHFL.IDX PT, R6, R4, R5, 0x1f ;  /* 0x00001f0504067589 */ /* 0x0002a400000e0000 */
.L_x_2341:
[----:B------:R-:W-:Y:S05]  /*06e0*/  BSYNC B0 ;  /* 0x0000000000007941 */ /* 0x000fea0003800000 */
.L_x_2340:
[----:B--2---:R-:W-:Y:S01]  /*06f0*/  IMAD R0, R6, c[0x0][0x538], R12 ;  /* 0x00014e0006007a24 */ /* 0x004fe200078e020c */
[----:B----4-:R-:W-:Y:S01]  /*0700*/  ISETP.NE.AND P0, PT, R10, 0x1, PT ;  /* 0x000000010a00780c */ /* 0x010fe20003f05270 */
[----:B------:R-:W-:Y:S03]  /*0710*/  BSSY B0, `(.L_x_2343) ;  /* 0x0000089000007945 */ /* 0x000fe60003800000 */
[----:B------:R2:W-:Y:S01]  /*0720*/  STL [R1], R0 ;  /* 0x0000000001007387 */ /* 0x0005e20000100800 */
[----:B------:R-:W-:-:S08]  /*0730*/  IADD3 R9, -R0, UR4, RZ ;  /* 0x0000000400097c10 */ /* 0x000fd0000fffe1ff */
[----:B------:R-:W-:Y:S05]  /*0740*/  @!P0 BRA `(.L_x_2344) ;  /* 0x000003f000008947 */ /* 0x000fea0003800000 */
[-C--:B--23--:R-:W-:Y:S02]  /*0750*/  IABS R0, R13.reuse ;  /* 0x0000000d00007213 */ /* 0x08cfe40000000000 */
[----:B------:R-:W-:-:S03]  /*0760*/  IABS R6, R13 ;  /* 0x0000000d00067213 */ /* 0x000fc60000000000 */
[----:B-1----:R-:W-:Y:S01]  /*0770*/  IMAD.MOV.U32 R5, RZ, RZ, R0 ;  /* 0x000000ffff057224 */ /* 0x002fe200078e0000 */
        /* <DEDUP_REMOVED lines=60> */
.L_x_2344:
[----:B------:R-:W4:Y:S01]  /*0b40*/  LDL R3, [R1+0xc] ;  /* 0x00000c0001037983 */ /* 0x000f220000100800 */
[----:B-1----:R-:W-:-:S04]  /*0b50*/  IMAD.MOV.U32 R2, RZ, RZ, 0x4 ;  /* 0x00000004ff027424 */ /* 0x002fc800078e00ff */
[----:B----4-:R-:W-:-:S05]  /*0b60*/  IMAD.WIDE R2, R3, R2, c[0x0][0x590] ;  /* 0x0001640003027625 */ /* 0x010fca00078e0202 */
[----:B------:R-:W4:Y:S02]  /*0b70*/  LDG.E R7, [R2.64] ;  /* 0x0000000602077981 */ /* 0x000f24000c1e1900 */
[----:B---34-:R-:W-:-:S05]  /*0b80*/  IMAD R11, R7, R13, RZ ;  /* 0x0000000d070b7224 */ /* 0x018fca00078e02ff */
[-C--:B--2---:R-:W-:Y:S02]  /*0b90*/  IABS R0, R11.reuse ;  /* 0x0000000b00007213 */ /* 0x084fe40000000000 */
        /* <DEDUP_REMOVED lines=64> */
.L_x_2345:
[----:B------:R-:W-:Y:S05]  /*0fa0*/  BSYNC B0 ;  /* 0x0000000000007941 */ /* 0x000fea0003800000 */
.L_x_2343:
[----:B------:R-:W-:-:S04]  /*0fb0*/  LOP3.LUT R0, RZ, R0, RZ, 0x33, !PT ;  /* 0x00000000ff007212 */ /* 0x000fc800078e33ff */
[----:B------:R-:W-:-:S05]  /*0fc0*/  IADD3 R0, R0, R13, RZ ;  /* 0x0000000d00007210 */ /* 0x000fca0007ffe0ff */
[----:B------:R2:W-:Y:S01]  /*0fd0*/  STL [R1+0x4], R0 ;  /* 0x0000040001007387 */ /* 0x0005e20000100800 */
[----:B------:R-:W-:Y:S05]  /*0fe0*/  BRA `(.L_x_2346) ;  /* 0x0000006000007947 */ /* 0x000fea0003800000 */
.L_x_2334:
[----:B------:R-:W-:Y:S01]  /*0ff0*/  MOV R0, UR4 ;  /* 0x0000000400007c02 */ /* 0x000fe20008000f00 */
[----:B------:R-:W-:Y:S04]  /*1000*/  STL [R1+0x4], RZ ;  /* 0x000004ff01007387 */ /* 0x000fe80000100800 */
[----:B------:R-:W-:Y:S04]  /*1010*/  STL [R1+0x8], RZ ;  /* 0x000008ff01007387 */ /* 0x000fe80000100800 */
[----:B------:R1:W-:Y:S02]  /*1020*/  STL [R1], R0 ;  /* 0x0000000001007387 */ /* 0x0003e40000100800 */
[----:B-1----:R-:W-:-:S05]  /*1030*/  MOV R0, c[0x0][0x53c] ;  /* 0x00014f0000007a02 */ /* 0x002fca0000000f00 */
[----:B------:R1:W-:Y:S02]  /*1040*/  STL [R1+0xc], R0 ;  /* 0x00000c0001007387 */ /* 0x0003e40000100800 */
.L_x_2346:
[----:B------:R-:W3:Y:S04]  /*1050*/  LDL R4, [R1] ;  /* 0x0000000001047983 */ /* 0x000ee80000100800 */
[----:B------:R-:W3:Y:S04]  /*1060*/  LDL R5, [R1+0x4] ;  /* 0x0000040001057983 */ /* 0x000ee80000100800 */
[----:B------:R-:W3:Y:S04]  /*1070*/  LDL R6, [R1+0x8] ;  /* 0x0000080001067983 */ /* 0x000ee80000100800 */
[----:B------:R-:W3:Y:S01]  /*1080*/  LDL R7, [R1+0xc] ;  /* 0x00000c0001077983 */ /* 0x000ee20000100800 */
[----:B------:R-:W-:Y:S01]  /*1090*/  ISETP.NE.AND P0, PT, R14, RZ, PT ;  /* 0x000000ff0e00720c */ /* 0x000fe20003f05270 */
[----:B------:R-:W-:-:S12]  /*10a0*/  WARPSYNC 0xffffffff ;  /* 0xffffffff00007948 */ /* 0x000fd80003800000 */
[----:B---3--:R3:W-:Y:S04]  /*10b0*/  @!P0 STS.128 [0x20080], R4 ;  /* 0x02008004ff008388 */ /* 0x0087e80000000c00 */
[----:B------:R-:W-:Y:S06]  /*10c0*/  BAR.ARV 0x5, 0x100 ;  /* 0x0144000000007b1d */ /* 0x000fec0000002000 */
.L_x_2332:
        /* <DEDUP_REMOVED lines=10> */
[----:B---3--:R-:W-:-:S02]  /*1170*/  LOP3.LUT R4, R8, 0xfffffff8, RZ, 0xc0, !PT ;  /* 0xfffffff808047812 */ /* 0x008fc400078ec0ff */
[----:B------:R-:W-:Y:S02]  /*1180*/  LOP3.LUT R0, R0, 0xfffffffe, RZ, 0xc0, !PT ;  /* 0xfffffffe00007812 */ /* 0x000fe400078ec0ff */
[----:B------:R-:W-:Y:S01]  /*1190*/  SHF.R.S32.HI R225, RZ, 0x3, R8 ;  /* 0x00000003ffe17819 */ /* 0x000fe20000011408 */
[----:B------:R-:W-:Y:S01]  /*11a0*/  IMAD.IADD R10, R15, 0x1, -R4 ;  /* 0x000000010f0a7824 */ /* 0x000fe200078e0a04 */
[----:B------:R-:W-:Y:S01]  /*11b0*/  SHF.R.S32.HI R6, RZ, 0x2, R14 ;  /* 0x00000002ff067819 */ /* 0x000fe2000001140e */
        /* <DEDUP_REMOVED lines=34> */
[C---:B------:R-:W-:Y:S01]  /*13e0*/  IMAD.IADD R0, R15.reuse, 0x1, -R5 ;  /* 0x000000010f007824 */ /* 0x040fe200078e0a05 */
        /* <DEDUP_REMOVED lines=29> */
[----:B------:R-:W-:Y:S01]  /*15c0*/  IMAD.MOV.U32 R7, RZ, RZ, 0x20 ;  /* 0x00000020ff077424 */ /* 0x000fe200078e00ff */
[----:B------:R-:W-:Y:S01]  /*15d0*/  LOP3.LUT R2, R3, R0, RZ, 0x3c, !PT ;  /* 0x0000000003027212 */ /* 0x000fe200078e3cff */
[----:B------:R-:W-:Y:S01]  /*15e0*/  IMAD R0, R12, 0x200, R13 ;  /* 0x000002000c007824 */ /* 0x000fe200078e020d */
[----:B------:R-:W-:Y:S01]  /*15f0*/  LOP3.LUT R4, R4, 0xfffffe00, RZ, 0xc0, !PT ;  /* 0xfffffe0004047812 */ /* 0x000fe200078ec0ff */
[----:B------:R-:W-:Y:S01]  /*1600*/  IMAD.MOV.U32 R8, RZ, RZ, 0x40 ;  /* 0x00000040ff087424 */ /* 0x000fe200078e00ff */
[----:B------:R-:W-:Y:S01]  /*1610*/  IADD3 R5, R16, 0x80, RZ ;  /* 0x0000008010057810 */ /* 0x000fe20007ffe0ff */
[----:B------:R1:W-:Y:S01]  /*1620*/  STL [R1+0x50], R17 ;  /* 0x0000501101007387 */ /* 0x0003e20000100800 */
[----:B------:R-:W-:-:S02]  /*1630*/  IADD3 R3, R2, R4, R6 ;  /* 0x0000000402037210 */ /* 0x000fc40007ffe006 */
[----:B------:R-:W-:Y:S01]  /*1640*/  LOP3.LUT R4, R2, R4, RZ, 0xfc, !PT ;  /* 0x0000000402047212 */ /* 0x000fe200078efcff */
[----:B------:R-:W-:Y:S01]  /*1650*/  STL [R1+0x20], R16 ;  /* 0x0000201001007387 */ /* 0x000fe20000100800 */
[----:B------:R-:W-:Y:S02]  /*1660*/  IADD3 R2, R225, 0x20, RZ ;  /* 0x00000020e1027810 */ /* 0x000fe40007ffe0ff */
[----:B------:R-:W-:Y:S01]  /*1670*/  LOP3.LUT R2, R9, 0x7ffffffc, RZ, 0xc0, !PT ;  /* 0x7ffffffc09027812 */ /* 0x000fe200078ec0ff */
[----:B------:R-:W-:Y:S01]  /*1680*/  IMAD R9, R14, 0x8, R17 ;  /* 0x000000080e097824 */ /* 0x000fe200078e0211 */
[----:B------:R-:W-:Y:S02]  /*1690*/  SEL R6, R7, 0xffffffe0, !P1 ;  /* 0xffffffe007067807 */ /* 0x000fe40004800000 */
[----:B------:R-:W-:Y:S01]  /*16a0*/  IADD3 R15, R16, 0x70, RZ ;  /* 0x00000070100f7810 */ /* 0x000fe20007ffe0ff */
[----:B------:R-:W-:Y:S01]  /*16b0*/  IMAD.IADD R2, R18, 0x1, -R2 ;  /* 0x0000000112027824 */ /* 0x000fe200078e0a02 */
[----:B------:R-:W-:-:S02]  /*16c0*/  @P0 IADD3 R15, R5, 0x10, RZ ;  /* 0x00000010050f0810 */ /* 0x000fc40007ffe0ff */
[----:B------:R-:W-:Y:S01]  /*16d0*/  SEL R5, R8, 0xffffffc0, !P2 ;  /* 0xffffffc008057807 */ /* 0x000fe20005000000 */
[----:B------:R-:W-:Y:S01]  /*16e0*/  IMAD.SHL.U32 R235, R2, 0x2, RZ ;  /* 0x0000000202eb7824 */ /* 0x000fe200078e00ff */
[----:B------:R-:W-:Y:S01]  /*16f0*/  SEL R2, R7, 0xffffffe0, !P4 ;  /* 0xffffffe007027807 */ /* 0x000fe20006000000 */
[----:B------:R-:W-:Y:S01]  /*1700*/  STL [R1+0x24], R15 ;  /* 0x0000240f01007387 */ /* 0x000fe20000100800 */
[----:B------:R-:W-:Y:S02]  /*1710*/  LEA R190, R0, 0xa080, 0x1 ;  /* 0x0000a08000be7811 */ /* 0x000fe400078e08ff */
[C---:B------:R-:W-:Y:S01]  /*1720*/  IADD3 R18, R235.reuse, 0x10, RZ ;  /* 0x00000010eb127810 */ /* 0x040fe20007ffe0ff */
[----:B------:R2:W-:Y:S01]  /*1730*/  STL [R1+0x48], R9 ;  /* 0x0000480901007387 */ /* 0x0005e20000100800 */
[C---:B------:R-:W-:Y:S02]  /*1740*/  IADD3 R13, R235.reuse, 0x20, RZ ;  /* 0x00000020eb0d7810 */ /* 0x040fe40007ffe0ff */
[----:B------:R-:W-:-:S02]  /*1750*/  IADD3 R7, R235, 0x48, RZ ;  /* 0x00000048eb077810 */ /* 0x000fc40007ffe0ff */
[C---:B------:R-:W-:Y:S02]  /*1760*/  IADD3 R19, R235.reuse, 0x8, RZ ;  /* 0x00000008eb137810 */ /* 0x040fe40007ffe0ff */
[----:B------:R-:W-:Y:S02]  /*1770*/  SHF.R.S32.HI R7, RZ, 0x1f, R18 ;  /* 0x0000001fff077819 */ /* 0x000fe40000011412 */
[C---:B-1----:R-:W-:Y:S02]  /*1780*/  IADD3 R17, R235.reuse, 0x18, RZ ;  /* 0x00000018eb117810 */ /* 0x042fe40007ffe0ff */
[----:B------:R-:W-:Y:S01]  /*1790*/  SHF.R.S32.HI R7, RZ, 0x1f, R13 ;  /* 0x0000001fff077819 */ /* 0x000fe2000001140d */
[----:B------:R-:W-:Y:S01]  /*17a0*/  IMAD.IADD R7, R16, 0x1, R6 ;  /* 0x0000000110077824 */ /* 0x000fe200078e0206 */
[----:B------:R-:W-:Y:S01]  /*17b0*/  IADD3 R11, R235, 0x30, RZ ;  /* 0x00000030eb0b7810 */ /* 0x000fe20007ffe0ff */
[----:B------:R-:W-:Y:S01]  /*17c0*/  IMAD.IADD R6, R6, 0x1, R15 ;  /* 0x0000000106067824 */ /* 0x000fe200078e020f */
[----:B------:R-:W-:-:S02]  /*17d0*/  SEL R0, R8, 0xffffffc0, !P3 ;  /* 0xffffffc008007807 */ /* 0x000fc40005800000 */
[----:B------:R-:W-:Y:S01]  /*17e0*/  SHF.R.S32.HI R8, RZ, 0x1f, R19 ;  /* 0x0000001fff087819 */ /* 0x000fe20000011413 */
[----:B------:R1:W-:Y:S01]  /*17f0*/  STL [R1+0x2c], R7 ;  /* 0x00002c0701007387 */ /* 0x0003e20000100800 */
[----:B------:R-:W-:Y:S02]  /*1800*/  SHF.R.S32.HI R8, RZ, 0x1f, R17 ;  /* 0x0000001fff087819 */ /* 0x000fe40000011411 */
[----:B------:R-:W-:Y:S01]  /*1810*/  LEA R195, R3, 0x10080, 0x1 ;  /* 0x0001008003c37811 */ /* 0x000fe200078e08ff */
[----:B------:R-:W-:Y:S01]  /*1820*/  IMAD.IADD R3, R5, 0x1, R15 ;  /* 0x0000000105037824 */ /* 0x000fe200078e020f */
[----:B------:R-:W-:Y:S02]  /*1830*/  LEA R191, R4, 0x4080, 0x1 ;  /* 0x0000408004bf7811 */ /* 0x000fe400078e08ff */
[----:B------:R-:W-:Y:S01]  /*1840*/  SHF.R.S32.HI R8, RZ, 0x1f, R11 ;  /* 0x0000001fff087819 */ /* 0x000fe2000001140b */
[----:B------:R-:W-:Y:S01]  /*1850*/  IMAD.IADD R8, R16, 0x1, R5 ;  /* 0x0000000110087824 */ /* 0x000fe200078e0205 */
[----:B------:R-:W-:Y:S01]  /*1860*/  IADD3 R139, R140, 0x40, RZ ;  /* 0x000000408c8b7810 */ /* 0x000fe20007ffe0ff */
[----:B------:R-:W-:Y:S01]  /*1870*/  IMAD.IADD R196, R195, 0x1, R2 ;  /* 0x00000001c3c47824 */ /* 0x000fe200078e0202 */
[C---:B------:R-:W-:Y:S01]  /*1880*/  IADD3 R12, R235.reuse, 0x28, RZ ;  /* 0x00000028eb0c7810 */ /* 0x040fe20007ffe0ff */
[----:B------:R-:W-:Y:S01]  /*1890*/  IMAD.IADD R192, R2, 0x1, R191 ;  /* 0x0000000102c07824 */ /* 0x000fe200078e02bf */
[----:B------:R3:W-:Y:S01]  /*18a0*/  STL [R1+0x3c], R8 ;  /* 0x00003c0801007387 */ /* 0x0007e20000100800 */
[----:B------:R-:W-:Y:S01]  /*18b0*/  IMAD.IADD R2, R6, 0x1, R5 ;  /* 0x0000000106027824 */ /* 0x000fe200078e0205 */
[C---:B------:R-:W-:Y:S01]  /*18c0*/  IADD3 R10, R235.reuse, 0x38, RZ ;  /* 0x00000038eb0a7810 */ /* 0x040fe20007ffe0ff */
[C---:B------:R-:W-:Y:S01]  /*18d0*/  IMAD.IADD R136, R140.reuse, 0x1, R139 ;  /* 0x000000018c887824 */ /* 0x040fe200078e028b */
[----:B--2---:R-:W-:Y:S01]  /*18e0*/  IADD3 R9, R235, 0x40, RZ ;  /* 0x00000040eb097810 */ /* 0x004fe20007ffe0ff */
[--C-:B------:R-:W-:Y:S01]  /*18f0*/  IMAD.IADD R198, R195, 0x1, R0.reuse ;  /* 0x00000001c3c67824 */ /* 0x100fe200078e0200 */
[----:B------:R-:W-:Y:S01]  /*1900*/  IADD3 R143, R140, 0x20, RZ ;  /* 0x000000208c8f7810 */ /* 0x000fe20007ffe0ff */
[----:B------:R-:W-:Y:S01]  /*1910*/  IMAD.IADD R194, R0, 0x1, R191 ;  /* 0x0000000100c27824 */ /* 0x000fe200078e02bf */
[----:B------:R-:W-:Y:S01]  /*1920*/  IADD3 R142, R140, 0x60, RZ ;  /* 0x000000608c8e7810 */ /* 0x000fe20007ffe0ff */
[----:B------:R-:W-:Y:S01]  /*1930*/  IMAD.IADD R197, R196, 0x1, R0 ;  /* 0x00000001c4c57824 */ /* 0x000fe200078e0200 */
[----:B------:R-:W-:Y:S01]  /*1940*/  IADD3 R227, R134, 0xc0, RZ ;  /* 0x000000c086e37810 */ /* 0x000fe20007ffe0ff */
[----:B------:R-:W-:Y:S01]  /*1950*/  IMAD.IADD R193, R0, 0x1, R192 ;  /* 0x0000000100c17824 */ /* 0x000fe200078e02c0 */
[----:B------:R-:W-:Y:S01]  /*1960*/  SHF.R.S32.HI R12, RZ, 0x1f, R12 ;  /* 0x0000001fff0c7819 */ /* 0x000fe2000001140c */
[----:B-1----:R-:W-:Y:S01]  /*1970*/  IMAD.IADD R7, R5, 0x1, R7 ;  /* 0x0000000105077824 */ /* 0x002fe200078e0207 */
[----:B------:R-:W-:-:S02]  /*1980*/  SHF.R.S32.HI R10, RZ, 0x1f, R10 ;  /* 0x0000001fff0a7819 */ /* 0x000fc4000001140a */
[----:B------:R-:W-:Y:S02]  /*1990*/  SHF.R.S32.HI R9, RZ, 0x1f, R9 ;  /* 0x0000001fff097819 */ /* 0x000fe40000011409 */
[----:B------:R3:W-:Y:S04]  /*19a0*/  STL [R1+0x38], R7 ;  /* 0x0000380701007387 */ /* 0x0007e80000100800 */
[----:B------:R3:W-:Y:S04]  /*19b0*/  STL [R1+0x34], R3 ;  /* 0x0000340301007387 */ /* 0x0007e80000100800 */
[----:B------:R3:W-:Y:S04]  /*19c0*/  STL [R1+0x28], R6 ;  /* 0x0000280601007387 */ /* 0x0007e80000100800 */
[----:B------:R3:W-:Y:S02]  /*19d0*/  STL [R1+0x30], R2 ;  /* 0x0000300201007387 */ /* 0x0007e40000100800 */
.L_x_2547:
[----:B------:R-:W2:Y:S01]  /*19e0*/  LDL R0, [R1+0xc] ;  /* 0x00000c0001007983 */ /* 0x000ea20000100800 */
        /* <DEDUP_REMOVED lines=13> */
[----:B------:R-:W-:-:S02]  /*1ac0*/  IMAD.MOV.U32 R177, RZ, RZ, RZ ;  /* 0x000000ffffb17224 */ /* 0x000fc400078e00ff */
[----:B------:R-:W-:Y:S01]  /*1ad0*/  IMAD.MOV.U32 R12, RZ, RZ, RZ ;  /* 0x000000ffff0c7224 */ /* 0x000fe200078e00ff */
[----:B--2---:R-:W-:Y:S02]  /*1ae0*/  SHF.R.S32.HI R16, RZ, 0x1f, R252 ;  /* 0x0000001fff107819 */ /* 0x004fe400000114fc */
[C---:B------:R-:W-:Y:S02]  /*1af0*/  @P4 LEA R2, P0, R252.reuse, c[0x0][0x360], 0x2 ;  /* 0x0000d800fc024a11 */ /* 0x040fe400078010ff */
[C---:B------:R-:W-:Y:S01]  /*1b00*/  @P2 LEA R4, P1, R252.reuse, c[0x0][0x370], 0x2 ;  /* 0x0000dc00fc042a11 */ /* 0x040fe200078210ff */
[----:B------:R1:W-:Y:S01]  /*1b10*/  STL [R1+0x1c], R16 ;  /* 0x00001c1001007387 */ /* 0x0003e20000100800 */
[C-C-:B------:R-:W-:Y:S02]  /*1b20*/  @P4 LEA.HI.X R3, R252.reuse, c[0x0][0x364], R16.reuse, 0x2, P0 ;  /* 0x0000d900fc034a11 */ /* 0x140fe400000f1410 */
[----:B------:R-:W-:-:S03]  /*1b30*/  @P2 LEA.HI.X R5, R252, c[0x0][0x374], R16, 0x2, P1 ;  /* 0x0000dd00fc052a11 */ /* 0x000fc600008f1410 */
[----:B------:R2:W3:Y:S01]  /*1b40*/  @P4 LDG.E R0, [R2.64] ;  /* 0x0000000602004981 */ /* 0x0004e2000c1e1900 */
[----:B------:R-:W-:-:S03]  /*1b50*/  ISETP.NE.U32.AND P0, PT, RZ, c[0x0][0x350], PT ;  /* 0x0000d400ff007a0c */ /* 0x000fc60003f05070 */
[----:B------:R1:W5:Y:S01]  /*1b60*/  @P2 LDG.E R161, [R4.64] ;  /* 0x0000000604a12981 */ /* 0x000362000c1e1900 */
[----:B------:R-:W-:Y:S02]  /*1b70*/  ISETP.NE.AND.EX P6, PT, RZ, c[0x0][0x354], PT, P0 ;  /* 0x0000d500ff007a0c */ /* 0x000fe40003fc5300 */
[----:B------:R-:W-:-:S04]  /*1b80*/  LEA R6, P2, R252, c[0x0][0x348], 0x2 ;  /* 0x0000d200fc067a11 */ /* 0x000fc800078410ff */
[----:B------:R-:W-:-:S05]  /*1b90*/  LEA.HI.X R7, R252, c[0x0][0x34c], R16, 0x2, P2 ;  /* 0x0000d300fc077a11 */ /* 0x000fca00010f1410 */
[----:B------:R3:W5:Y:S01]  /*1ba0*/  @P3 LDG.E R177, [R6.64] ;  /* 0x0000000606b13981 */ /* 0x000762000c1e1900 */
[C---:B--2---:R-:W-:Y:S02]  /*1bb0*/  LEA R2, P0, R252.reuse, c[0x0][0x358], 0x2 ;  /* 0x0000d600fc027a11 */ /* 0x044fe400078010ff */
[C---:B-1----:R-:W-:Y:S02]  /*1bc0*/  LEA R4, P1, R252.reuse, c[0x0][0x350], 0x2 ;  /* 0x0000d400fc047a11 */ /* 0x042fe400078210ff */
[C-C-:B------:R-:W-:Y:S02]  /*1bd0*/  LEA.HI.X R3, R252.reuse, c[0x0][0x35c], R16.reuse, 0x2, P0 ;  /* 0x0000d700fc037a11 */ /* 0x140fe400000f1410 */
[----:B------:R-:W-:-:S03]  /*1be0*/  LEA.HI.X R5, R252, c[0x0][0x354], R16, 0x2, P1 ;  /* 0x0000d500fc057a11 */ /* 0x000fc600008f1410 */
[----:B------:R1:W5:Y:S04]  /*1bf0*/  @P5 LDG.E R12, [R2.64] ;  /* 0x00000006020c5981 */ /* 0x000368000c1e1900 */
[----:B------:R1:W5:Y:S01]  /*1c00*/  @P6 LDG.E R160, [R4.64] ;  /* 0x0000000604a06981 */ /* 0x000362000c1e1900 */
[----:B----4-:R-:W-:-:S05]  /*1c10*/  LOP3.LUT R24, R9, 0xffff, RZ, 0xc0, !PT ;  /* 0x0000ffff09187812 */ /* 0x010fca00078ec0ff */
[----:B------:R1:W-:Y:S01]  /*1c20*/  STL [R1+0x14], R24 ;  /* 0x0000141801007387 */ /* 0x0003e20000100800 */
[----:B------:R-:W-:Y:S01]  /*1c30*/  YIELD ;  /* 0x0000000000007946 */ /* 0x000fe20003800000 */
[----:B------:R-:W-:Y:S02]  /*1c40*/  P2R R13, PR, RZ, 0x40 ;  /* 0x00000040ff0d7803 */ /* 0x000fe40000000000 */
        /* <DEDUP_REMOVED lines=9> */
.L_x_2347:
[----:B------:R-:W-:-:S04]  /*1ce0*/  ISETP.NE.U32.AND P0, PT, RZ, c[0x0][0x368], PT ;  /* 0x0000da00ff007a0c */ /* 0x000fc80003f05070 */
[----:B------:R-:W-:-:S13]  /*1cf0*/  ISETP.NE.AND.EX P0, PT, RZ, c[0x0][0x36c], PT, P0 ;  /* 0x0000db00ff007a0c */ /* 0x000fda0003f05300 */
[----:B------:R-:W-:Y:S05]  /*1d00*/  @!P0 BRA `(.L_x_2348) ;  /* 0x0000004000008947 */ /* 0x000fea0003800000 */
[----:B-1----:R-:W-:-:S04]  /*1d10*/  LEA R4, P0, R252, c[0x0][0x368], 0x2 ;  /* 0x0000da00fc047a11 */ /* 0x002fc800078010ff */
[----:B------:R-:W-:-:S05]  /*1d20*/  LEA.HI.X R5, R252, c[0x0][0x36c], R16, 0x2, P0 ;  /* 0x0000db00fc057a11 */ /* 0x000fca00000f1410 */
[----:B------:R1:W5:Y:S01]  /*1d30*/  LDG.E R11, [R4.64] ;  /* 0x00000006040b7981 */ /* 0x000362000c1e1900 */
[----:B------:R-:W-:Y:S05]  /*1d40*/  BRA `(.L_x_2349) ;  /* 0x0000005000007947 */ /* 0x000fea0003800000 */
.L_x_2348:
[----:B------:R-:W-:Y:S01]  /*1d50*/  MOV R11, c[0x0][0x1d0] ;  /* 0x00007400000b7a02 */ /* 0x000fe20000000f00 */
[----:B------:R-:W-:Y:S05]  /*1d60*/  @!P6 BRA `(.L_x_2349) ;  /* 0x000000300000e947 */ /* 0x000fea0003800000 */
[----:B------:R-:W2:Y:S04]  /*1d70*/  LDG.E R6, [R4.64] ;  /* 0x0000000604067981 */ /* 0x000ea8000c1e1900 */
[----:B-1----:R-:W2:Y:S02]  /*1d80*/  LDG.E R0, [R4.64+0x4] ;  /* 0x0000040604007981 */ /* 0x002ea4000c1e1900 */
[----:B--2---:R-:W-:Y:S02]  /*1d90*/  IADD3 R11, -R6, R0, RZ ;  /* 0x00000000060b7210 */ /* 0x004fe40007ffe1ff */
.L_x_2349:
[----:B-1----:R-:W2:Y:S04]  /*1da0*/  LDL R4, [R1+0x10] ;  /* 0x0000100001047983 */ /* 0x002ea80000100800 */
[----:B------:R-:W3:Y:S04]  /*1db0*/  LDL.LU R0, [R1+0x4] ;  /* 0x0000040001007983 */ /* 0x000ee80000300800 */
[----:B------:R1:W4:Y:S01]  /*1dc0*/  @P5 LDG.E R5, [R2.64] ;  /* 0x0000000602055981 */ /* 0x000322000c1e1900 */
[----:B------:R-:W-:-:S04]  /*1dd0*/  ISETP.NE.U32.AND P0, PT, RZ, c[0x0][0x378], PT ;  /* 0x0000de00ff007a0c */ /* 0x000fc80003f05070 */
[----:B------:R-:W-:Y:S01]  /*1de0*/  ISETP.NE.AND.EX P1, PT, RZ, c[0x0][0x37c], PT, P0 ;  /* 0x0000df00ff007a0c */ /* 0x000fe20003f25300 */
[----:B--2---:R-:W-:Y:S02]  /*1df0*/  IMAD.MOV.U32 R8, RZ, RZ, R4 ;  /* 0x000000ffff087224 */ /* 0x004fe400078e0004 */
[----:B------:R1:W4:Y:S01]  /*1e00*/  @P5 LDG.E R4, [R2.64+0x4] ;  /* 0x0000040602045981 */ /* 0x000322000c1e1900 */
[----:B-----5:R-:W-:Y:S02]  /*1e10*/  IMAD.MOV.U32 R162, RZ, RZ, R11 ;  /* 0x000000ffffa27224 */ /* 0x020fe400078e000b */
[----:B------:R-:W-:-:S05]  /*1e20*/  IMAD.MOV.U32 R6, RZ, RZ, c[0x0][0x2c4] ;  /* 0x0000b100ff067624 */ /* 0x000fca00078e00ff */
[----:B------:R-:W-:Y:S02]  /*1e30*/  ISETP.NE.AND P2, PT, R6, 0x1, PT ;  /* 0x000000010600780c */ /* 0x000fe40003f45270 */
[----:B-1----:R-:W-:-:S04]  /*1e40*/  @P1 LEA R2, P0, R252, c[0x0][0x378], 0x2 ;  /* 0x0000de00fc021a11 */ /* 0x002fc800078010ff */
[----:B------:R-:W-:-:S05]  /*1e50*/  @P1 LEA.HI.X R3, R252, c[0x0][0x37c], R16, 0x2, P0 ;  /* 0x0000df00fc031a11 */ /* 0x000fca00000f1410 */
[----:B------:R3:W5:Y:S01]  /*1e60*/  @P1 LDG.E R162, [R2.64] ;  /* 0x0000000602a21981 */ /* 0x000762000c1e1900 */
[----:B------:R-:W-:Y:S02]  /*1e70*/  IMAD.IADD R7, R11, 0x1, -R161 ;  /* 0x000000010b077824 */ /* 0x000fe400078e0aa1 */
[----:B---3--:R-:W-:Y:S02]  /*1e80*/  IMAD.SHL.U32 R2, R0, 0x80, RZ ;  /* 0x0000008000027824 */ /* 0x008fe400078e00ff */
[----:B------:R-:W-:-:S03]  /*1e90*/  IMAD.MOV.U32 R0, RZ, RZ, c[0x0][0x228] ;  /* 0x00008a00ff007624 */ /* 0x000fc600078e00ff */
[----:B------:R1:W-:Y:S02]  /*1ea0*/  STL [R1+0x18], R2 ;  /* 0x0000180201007387 */ /* 0x0003e40000100800 */
[----:B-1----:R-:W-:-:S05]  /*1eb0*/  IADD3 R2, R2, 0x7f, RZ ;  /* 0x0000007f02027810 */ /* 0x002fca0007ffe0ff */
[----:B------:R-:W-:-:S05]  /*1ec0*/  @P2 IMAD.HI.U32 R3, R2, c[0x0][0x2c8], RZ ;  /* 0x0000b20002032a27 */ /* 0x000fca00078e00ff */
[----:B------:R-:W-:Y:S01]  /*1ed0*/  @P2 SHF.R.U32.HI R2, RZ, c[0x0][0x2cc], R3 ;  /* 0x0000b300ff022a19 */ /* 0x000fe20000011603 */
[----:B------:R-:W-:Y:S01]  /*1ee0*/  BSSY B0, `(.L_x_2350) ;  /* 0x000003a000007945 */ /* 0x000fe20003800000 */
[----:B------:R-:W-:-:S04]  /*1ef0*/  LOP3.LUT R218, R218, 0xffffffbf, RZ, 0xc0, !PT ;  /* 0xffffffbfdada7812 */ /* 0x000fc800078ec0ff */
[----:B------:R-:W-:Y:S01]  /*1f00*/  @P2 LOP3.LUT R218, R218, 0x40, RZ, 0xfc, !PT ;  /* 0x00000040dada2812 */ /* 0x000fe200078efcff */
[----:B----4-:R-:W-:-:S04]  /*1f10*/  @P5 IMAD.IADD R0, R4, 0x1, -R5 ;  /* 0x0000000104005824 */ /* 0x010fc800078e0a05 */
[----:B------:R-:W-:-:S05]  /*1f20*/  IMAD.IADD R6, R7, 0x1, R0 ;  /* 0x0000000107067824 */ /* 0x000fca00078e0200 */
[C---:B------:R-:W-:Y:S02]  /*1f30*/  IADD3 R166, R6.reuse, 0x30, -R8 ;  /* 0x0000003006a67810 */ /* 0x040fe40007ffe808 */
[----:B------:R-:W-:Y:S02]  /*1f40*/  IADD3 R4, R6, 0x2f, RZ ;  /* 0x0000002f06047810 */ /* 0x000fe40007ffe0ff */
[----:B------:R-:W-:Y:S01]  /*1f50*/  LOP3.LUT R5, R9, 0xff000000, RZ, 0xc0, !PT ;  /* 0xff00000009057812 */ /* 0x000fe200078ec0ff */
[----:B------:R-:W-:Y:S01]  /*1f60*/  IMAD.IADD R3, R166, 0x1, R2 ;  /* 0x00000001a6037824 */ /* 0x000fe200078e0202 */
[----:B------:R1:W-:Y:S01]  /*1f70*/  STL [R1+0x4], R6 ;  /* 0x0000040601007387 */ /* 0x0003e20000100800 */
[----:B------:R-:W-:Y:S01]  /*1f80*/  IMAD.HI R2, R4, 0x2aaaaaab, RZ ;  /* 0x2aaaaaab04027827 */ /* 0x000fe200078e02ff */
[----:B------:R-:W-:-:S04]  /*1f90*/  SHF.R.U32.HI R8, RZ, 0x8, R5 ;  /* 0x00000008ff087819 */ /* 0x000fc80000011605 */
[----:B------:R-:W-:-:S04]  /*1fa0*/  SHF.R.U32.HI R4, RZ, 0x1f, R2 ;  /* 0x0000001fff047819 */ /* 0x000fc80000011602 */
[----:B------:R-:W-:Y:S01]  /*1fb0*/  LEA.HI.SX32 R165, R2, R4, 0x1d ;  /* 0x0000000402a57211 */ /* 0x000fe200078feaff */
[----:B-1----:R-:W-:Y:S01]  /*1fc0*/  IMAD.HI R6, R3, 0x2aaaaaab, RZ ;  /* 0x2aaaaaab03067827 */ /* 0x002fe200078e02ff */
[----:B------:R-:W-:-:S04]  /*1fd0*/  LOP3.LUT R3, R9, 0xff0000, RZ, 0xc0, !PT ;  /* 0x00ff000009037812 */ /* 0x000fc800078ec0ff */
[----:B------:R-:W-:Y:S02]  /*1fe0*/  LEA.HI R3, R3, R8, RZ, 0x10 ;  /* 0x0000000803037211 */ /* 0x000fe400078f80ff */
[----:B------:R-:W-:Y:S02]  /*1ff0*/  SHF.R.U32.HI R5, RZ, 0x1f, R6 ;  /* 0x0000001fff057819 */ /* 0x000fe40000011606 */
[----:B------:R-:W-:Y:S02]  /*2000*/  SHF.R.U32.HI R9, RZ, 0x10, R3 ;  /* 0x00000010ff097819 */ /* 0x000fe40000011603 */
[----:B------:R-:W-:Y:S02]  /*2010*/  LOP3.LUT R15, R3, 0xff, RZ, 0xc0, !PT ;  /* 0x000000ff030f7812 */ /* 0x000fe400078ec0ff */
[----:B------:R-:W-:Y:S01]  /*2020*/  LEA.HI.SX32 R2, R6, R5, 0x1d ;  /* 0x0000000506027211 */ /* 0x000fe200078feaff */
[----:B------:R1:W-:Y:S03]  /*2030*/  STL [R1+0x40], R9 ;  /* 0x0000400901007387 */ /* 0x0003e60000100800 */
[----:B------:R-:W-:Y:S01]  /*2040*/  IMNMX R5, R165, R2, PT ;  /* 0x00000002a5057217 */ /* 0x000fe20003800200 */
[----:B------:R1:W-:Y:S03]  /*2050*/  STL [R1+0x44], R15 ;  /* 0x0000440f01007387 */ /* 0x0003e60000100800 */
[----:B------:R-:W-:-:S02]  /*2060*/  ISETP.GE.AND P0, PT, R5, 0x1, PT ;  /* 0x000000010500780c */ /* 0x000fc40003f06270 */
[----:B------:R-:W-:Y:S01]  /*2070*/  ISETP.NE.AND P1, PT, R9, RZ, PT ;  /* 0x000000ff0900720c */ /* 0x000fe20003f25270 */
[----:B------:R-:W-:-:S03]  /*2080*/  IMAD.MOV.U32 R2, RZ, RZ, RZ ;  /* 0x000000ffff027224 */ /* 0x000fc600078e00ff */
[----:B------:R-:W-:-:S07]  /*2090*/  SEL R149, R9, c[0x0][0x338], P1 ;  /* 0x0000ce0009957a07 */ /* 0x000fce0000800000 */
[----:B------:R-:W-:Y:S05]  /*20a0*/  @!P0 BRA `(.L_x_2351) ;  /* 0x000001d000008947 */ /* 0x000fea0003800000 */
[----:B------:R-:W-:Y:S02]  /*20b0*/  IABS R2, R149 ;  /* 0x0000009500027213 */ /* 0x000fe40000000000 */
[----:B------:R-:W-:-:S03]  /*20c0*/  IADD3 R6, R149, -0x1, R5 ;  /* 0xffffffff95067810 */ /* 0x000fc60007ffe005 */
[----:B------:R-:W-:Y:S01]  /*20d0*/  IMAD.MOV.U32 R4, RZ, RZ, R2 ;  /* 0x000000ffff047224 */ /* 0x000fe200078e0002 */
[----:B------:R-:W-:-:S03]  /*20e0*/  IABS R10, R6 ;  /* 0x00000006000a7213 */ /* 0x000fc60000000000 */
[----:B------:R-:W2:Y:S08]  /*20f0*/  I2F.RP R2, R4 ;  /* 0x0000000400027306 */ /* 0x000eb00000209400 */
[----:B--2---:R-:W2:Y:S02]  /*2100*/  MUFU.RCP R2, R2 ;  /* 0x0000000200027308 */ /* 0x004ea40000001000 */
[----:B--2---:R-:W-:-:S06]  /*2110*/  IADD3 R2, R2, 0xffffffe, RZ ;  /* 0x0ffffffe02027810 */ /* 0x004fcc0007ffe0ff */
[----:B------:R-:W2:Y:S02]  /*2120*/  F2I.FTZ.U32.TRUNC.NTZ R3, R2 ;  /* 0x0000000200037305 */ /* 0x000ea4000021f000 */
[----:B--2---:R-:W-:-:S04]  /*2130*/  IMAD.MOV R2, RZ, RZ, -R3 ;  /* 0x000000ffff027224 */ /* 0x004fc800078e0a03 */
[----:B------:R-:W-:Y:S01]  /*2140*/  IMAD.MOV.U32 R8, RZ, RZ, R2 ;  /* 0x000000ffff087224 */ /* 0x000fe200078e0002 */
[----:B------:R-:W-:-:S03]  /*2150*/  IABS R2, R149 ;  /* 0x0000009500027213 */ /* 0x000fc60000000000 */
[----:B------:R-:W-:Y:S02]  /*2160*/  IMAD R8, R8, R4, RZ ;  /* 0x0000000408087224 */ /* 0x000fe400078e02ff */
[----:B-1----:R-:W-:Y:S02]  /*2170*/  IMAD.MOV R9, RZ, RZ, -R2 ;  /* 0x000000ffff097224 */ /* 0x002fe400078e0a02 */
        /* <DEDUP_REMOVED lines=16> */
.L_x_2351:
[----:B------:R-:W-:Y:S05]  /*2280*/  BSYNC B0 ;  /* 0x0000000000007941 */ /* 0x000fea0003800000 */
.L_x_2350:
[----:B------:R-:W-:Y:S01]  /*2290*/  IMAD R3, R15, R2, RZ ;  /* 0x000000020f037224 */ /* 0x000fe200078e02ff */
[----:B------:R-:W2:Y:S01]  /*22a0*/  S2R R8, SR_TID.X ;  /* 0x0000000000087919 */ /* 0x000ea20000002100 */
[C---:B------:R-:W-:Y:S01]  /*22b0*/  IMAD.SHL.U32 R6, R225.reuse, 0x40, RZ ;  /* 0x00000040e1067824 */ /* 0x040fe200078e00ff */
[----:B------:R-:W-:Y:S01]  /*22c0*/  IADD3 R23, R225, 0x20, RZ ;  /* 0x00000020e1177810 */ /* 0x000fe20007ffe0ff */
[C---:B------:R-:W-:Y:S01]  /*22d0*/  IMAD.IADD R2, R3.reuse, 0x1, R2 ;  /* 0x0000000103027824 */ /* 0x040fe200078e0202 */
[----:B------:R-:W-:Y:S01]  /*22e0*/  SHF.R.S32.HI R135, RZ, 0x1f, R134 ;  /* 0x0000001fff877819 */ /* 0x000fe20000011486 */
[----:B------:R-:W-:Y:S01]  /*22f0*/  IMAD R3, R3, 0x30, -R7 ;  /* 0x0000003003037824 */ /* 0x000fe200078e0a07 */
[----:B------:R-:W-:Y:S02]  /*2300*/  LOP3.LUT R163, R6, 0x1c0, RZ, 0xc0, !PT ;  /* 0x000001c006a37812 */ /* 0x000fe400078ec0ff */
[----:B------:R-:W-:-:S02]  /*2310*/  IMNMX R2, R5, R2, PT ;  /* 0x0000000205027217 */ /* 0x000fc40003800200 */
[----:B------:R-:W-:Y:S02]  /*2320*/  IMNMX R3, RZ, R3, !PT ;  /* 0x00000003ff037217 */ /* 0x000fe40007800200 */
[----:B------:R-:W-:Y:S01]  /*2330*/  SHF.R.S32.HI R6, RZ, 0x1f, R23 ;  /* 0x0000001fff067819 */ /* 0x000fe20000011417 */
[----:B------:R-:W-:Y:S01]  /*2340*/  IMAD R2, R2, 0x30, -R7 ;  /* 0x0000003002027824 */ /* 0x000fe200078e0a07 */
[----:B------:R-:W-:Y:S01]  /*2350*/  SHF.R.U32.HI R182, RZ, 0x3, R163 ;  /* 0x00000003ffb67819 */ /* 0x000fe200000116a3 */
[----:B------:R-:W-:-:S03]  /*2360*/  IMAD.WIDE.U32 R4, R3, -0x55555555, RZ ;  /* 0xaaaaaaab03047825 */ /* 0x000fc600078e00ff */
[----:B------:R-:W-:Y:S01]  /*2370*/  IMNMX R2, R2, R0, PT ;  /* 0x0000000002027217 */ /* 0x000fe20003800200 */
[----:B------:R-:W-:Y:S01]  /*2380*/  IMAD.SHL.U32 R7, R23, 0x40, RZ ;  /* 0x0000004017077824 */ /* 0x000fe200078e00ff */
[----:B------:R-:W-:Y:S02]  /*2390*/  SHF.R.U32.HI R138, RZ, 0x5, R5 ;  /* 0x00000005ff8a7819 */ /* 0x000fe40000011605 */
[----:B------:R-:W-:Y:S02]  /*23a0*/  ISETP.GT.AND P0, PT, R2, R3, PT ;  /* 0x000000030200720c */ /* 0x000fe40003f04270 */
[----:B--2---:R-:W-:Y:S02]  /*23b0*/  SHF.R.S32.HI R187, RZ, 0x1f, R8 ;  /* 0x0000001fffbb7819 */ /* 0x004fe40000011408 */
[----:B------:R-:W-:Y:S02]  /*23c0*/  LOP3.LUT R174, R7, 0x1c0, RZ, 0xc0, !PT ;  /* 0x000001c007ae7812 */ /* 0x000fe400078ec0ff */
[----:B------:R-:W-:-:S02]  /*23d0*/  LEA.HI R5, R187, R8, RZ, 0x6 ;  /* 0x00000008bb057211 */ /* 0x000fc400078f30ff */
[----:B------:R-:W-:-:S05]  /*23e0*/  SHF.R.U32.HI R185, RZ, 0x3, R174 ;  /* 0x00000003ffb97819 */ /* 0x000fca00000116ae */
[----:B------:R-:W-:Y:S01]  /*23f0*/  @P0 IADD3 R3, R2, 0x2f, RZ ;  /* 0x0000002f02030810 */ /* 0x000fe20007ffe0ff */
[----:B------:R-:W-:-:S04]  /*2400*/  IMAD.MOV.U32 R2, RZ, RZ, R138 ;  /* 0x000000ffff027224 */ /* 0x000fc800078e008a */
[----:B------:R-:W-:-:S05]  /*2410*/  @P0 IMAD.HI R3, R3, 0x2aaaaaab, RZ ;  /* 0x2aaaaaab03030827 */ /* 0x000fca00078e02ff */
[----:B------:R-:W-:-:S04]  /*2420*/  @P0 SHF.R.U32.HI R4, RZ, 0x1f, R3 ;  /* 0x0000001fff040819 */ /* 0x000fc80000011603 */
[----:B------:R-:W-:Y:S01]  /*2430*/  @P0 LEA.HI.SX32 R2, R3, R4, 0x1d ;  /* 0x0000000403020211 */ /* 0x000fe200078feaff */
[----:B------:R-:W-:Y:S01]  /*2440*/  IMAD.SHL.U32 R3, R5, 0x8, RZ ;  /* 0x0000000805037824 */ /* 0x000fe200078e00ff */
[----:B------:R-:W-:Y:S02]  /*2450*/  LOP3.LUT R4, R163, 0x38, R134, 0xf8, !PT ;  /* 0x00000038a3047812 */ /* 0x000fe400078ef886 */
[----:B------:R-:W-:Y:S02]  /*2460*/  ISETP.GT.AND P0, PT, R2, R138, PT ;  /* 0x0000008a0200720c */ /* 0x000fe40003f04270 */
[----:B------:R-:W-:Y:S02]  /*2470*/  LEA.HI R5, R6, R23, RZ, 0x3 ;  /* 0x0000001706057211 */ /* 0x000fe400078f18ff */
[----:B------:R-:W-:Y:S02]  /*2480*/  LOP3.LUT R175, R3, 0xfffffe00, RZ, 0xc0, !PT ;  /* 0xfffffe0003af7812 */ /* 0x000fe400078ec0ff */
[----:B------:R-:W-:Y:S01]  /*2490*/  LOP3.LUT R3, R4, R182, RZ, 0x3c, !PT ;  /* 0x000000b604037212 */ /* 0x000fe200078e3cff */
[----:B------:R-:W-:-:S04]  /*24a0*/  IMAD.SHL.U32 R4, R5, 0x40, RZ ;  /* 0x0000004005047824 */ /* 0x000fc800078e00ff */
[----:B------:R-:W-:Y:S01]  /*24b0*/  IMAD.IADD R3, R175, 0x1, R3 ;  /* 0x00000001af037824 */ /* 0x000fe200078e0203 */
[----:B------:R-:W-:-:S03]  /*24c0*/  LOP3.LUT R176, R4, 0xfffffe00, RZ, 0xc0, !PT ;  /* 0xfffffe0004b07812 */ /* 0x000fc600078ec0ff */
[----:B------:R-:W-:Y:S01]  /*24d0*/  IMAD.SHL.U32 R211, R3, 0x2, RZ ;  /* 0x0000000203d37824 */ /* 0x000fe200078e00ff */
        /* <DEDUP_REMOVED lines=9> */
[----:B------:R-:W-:Y:S02]  /*2570*/  SEL R21, R16, RZ, !P5 ;  /* 0x000000ff10157207 */ /* 0x000fe40006800000 */
[----:B------:R-:W-:Y:S01]  /*2580*/  SEL R20, R252, RZ, !P5 ;  /* 0x000000fffc147207 */ /* 0x000fe20006800000 */
[----:B------:R-:W-:Y:S01]  /*2590*/  IMAD R3, R146, c[0x0][0x238], RZ ;  /* 0x00008e0092037a24 */ /* 0x000fe200078e02ff */
[----:B------:R-:W-:Y:S01]  /*25a0*/  MOV R2, R4 ;  /* 0x0000000400027202 */ /* 0x000fe20000000f00 */
[----:B------:R-:W-:Y:S01]  /*25b0*/  IMAD R4, R21, c[0x0][0x248], RZ ;  /* 0x0000920015047a24 */ /* 0x000fe200078e02ff */
[----:B------:R-:W-:Y:S01]  /*25c0*/  MOV R171, c[0x0][0x238] ;  /* 0x00008e0000ab7a02 */ /* 0x000fe20000000f00 */
[----:B------:R-:W-:Y:S01]  /*25d0*/  IMAD R3, R121, c[0x0][0x23c], R3 ;  /* 0x00008f0079037a24 */ /* 0x000fe200078e0203 */
[----:B------:R-:W-:Y:S01]  /*25e0*/  ISETP.GE.AND P4, PT, R134, c[0x0][0x1d4], PT ;  /* 0x0000750086007a0c */ /* 0x000fe20003f86270 */
[----:B------:R-:W-:Y:S01]  /*25f0*/  IMAD.WIDE.U32 R150, R152, c[0x0][0x238], RZ ;  /* 0x00008e0098967a25 */ /* 0x000fe200078e00ff */
[----:B------:R-:W-:-:S02]  /*2600*/  SHF.L.U32 R184, R171, 0x5, RZ ;  /* 0x00000005abb87819 */ /* 0x000fc400000006ff */
[----:B------:R-:W-:Y:S01]  /*2610*/  IADD3 R3, R5, R3, RZ ;  /* 0x0000000305037210 */ /* 0x000fe20007ffe0ff */
[----:B------:R-:W-:Y:S01]  /*2620*/  IMAD R5, R36, -0x30, R0 ;  /* 0xffffffd024057824 */ /* 0x000fe200078e0200 */
[----:B------:R-:W-:Y:S01]  /*2630*/  SHF.L.U64.HI R171, R171, R164, c[0x0][0x23c] ;  /* 0x00008f00abab7619 */ /* 0x000fe200000102a4 */
[----:B------:R-:W-:Y:S01]  /*2640*/  IMAD.IADD R168, R151, 0x1, R168 ;  /* 0x0000000197a87824 */ /* 0x000fe200078e02a8 */
[----:B------:R-:W-:Y:S01]  /*2650*/  LOP3.LUT R218, R218, 0xfffffffe, RZ, 0xc0, !PT ;  /* 0xfffffffedada7812 */ /* 0x000fe200078ec0ff */
[----:B------:R-:W-:Y:S01]  /*2660*/  IMAD.WIDE.U32 R2, R24, c[0x0][0x240], R2 ;  /* 0x0000900018027a25 */ /* 0x000fe200078e0002 */
[----:B------:R-:W-:Y:S02]  /*2670*/  IMNMX R6, R5, 0x30, PT ;  /* 0x0000003005067817 */ /* 0x000fe40003800200 */
[----:B------:R-:W-:Y:S01]  /*2680*/  ISETP.GE.AND P6, PT, R136, c[0x0][0x1d4], PT ;  /* 0x0000750088007a0c */ /* 0x000fe20003fc6270 */
[----:B------:R-:W-:Y:S01]  /*2690*/  IMAD R3, R24, c[0x0][0x244], R3 ;  /* 0x0000910018037a24 */ /* 0x000fe200078e0203 */
[----:B------:R-:W-:Y:S01]  /*26a0*/  @P4 LOP3.LUT R218, R218, 0x1, RZ, 0xfc, !PT ;  /* 0x00000001dada4812 */ /* 0x000fe200078efcff */
[C---:B------:R-:W-:Y:S01]  /*26b0*/  IMAD R5, R20.reuse, c[0x0][0x24c], R4 ;  /* 0x0000930014057a24 */ /* 0x040fe200078e0204 */
[----:B------:R-:W-:Y:S01]  /*26c0*/  IADD3 R4, -R225, R6, RZ ;  /* 0x00000006e1047210 */ /* 0x000fe20007ffe1ff */
[----:B------:R-:W-:Y:S01]  /*26d0*/  IMAD.WIDE.U32 R124, R20, c[0x0][0x248], R2 ;  /* 0x00009200147c7a25 */ /* 0x000fe200078e0002 */
[----:B------:R-:W-:-:S02]  /*26e0*/  SHF.R.S32.HI R3, RZ, 0x1f, R36 ;  /* 0x0000001fff037819 */ /* 0x000fc40000011424 */
[----:B------:R-:W-:Y:S01]  /*26f0*/  ISETP.GT.AND P0, PT, R4, 0x20, PT ;  /* 0x000000200400780c */ /* 0x000fe20003f04270 */
[----:B------:R-:W-:Y:S01]  /*2700*/  IMAD R2, R168, R36, RZ ;  /* 0x00000024a8027224 */ /* 0x000fe200078e02ff */
[----:B------:R-:W-:Y:S01]  /*2710*/  MOV R122, R124 ;  /* 0x0000007c007a7202 */ /* 0x000fe20000000f00 */
[----:B------:R-:W-:Y:S01]  /*2720*/  IMAD.IADD R123, R125, 0x1, R5 ;  /* 0x000000017d7b7824 */ /* 0x000fe200078e0205 */
[----:B------:R-:W-:Y:S01]  /*2730*/  ISETP.GE.AND P1, PT, R4, 0x1, PT ;  /* 0x000000010400780c */ /* 0x000fe20003f26270 */
[-C--:B------:R-:W-:Y:S01]  /*2740*/  IMAD R3, R3, R150.reuse, R2 ;  /* 0x0000009603037224 */ /* 0x080fe200078e0202 */
[----:B------:R-:W-:Y:S01]  /*2750*/  ISETP.GE.AND P5, PT, R226, c[0x0][0x1d4], PT ;  /* 0x00007500e2007a0c */ /* 0x000fe20003fa6270 */
[----:B------:R-:W-:Y:S01]  /*2760*/  IMAD.WIDE.U32 R6, R36, R150, R122 ;  /* 0x0000009624067225 */ /* 0x000fe200078e007a */
[----:B------:R-:W-:-:S03]  /*2770*/  ISETP.GE.AND P4, PT, R227, c[0x0][0x1d4], PT ;  /* 0x00007500e3007a0c */ /* 0x000fc60003f86270 */
[----:B------:R-:W-:Y:S02]  /*2780*/  IMAD.IADD R3, R7, 0x1, R3 ;  /* 0x0000000107037824 */ /* 0x000fe400078e0203 */
[----:B------:R-:W-:-:S04]  /*2790*/  @P0 IADD3 R7, P2, R184, R6, RZ ;  /* 0x00000006b8070210 */ /* 0x000fc80007f5e0ff */
[C---:B------:R-:W-:Y:S02]  /*27a0*/  @P1 LEA R4, P3, R6.reuse, c[0x0][0x220], 0x1 ;  /* 0x0000880006041a11 */ /* 0x040fe400078608ff */
[----:B------:R-:W-:Y:S02]  /*27b0*/  @P0 IADD3.X R8, R3, R171, RZ, P2, !PT ;  /* 0x000000ab03080210 */ /* 0x000fe400017fe4ff */
[C---:B------:R-:W-:Y:S02]  /*27c0*/  @P0 LEA R2, P2, R7.reuse, c[0x0][0x220], 0x1 ;  /* 0x0000880007020a11 */ /* 0x040fe400078408ff */
[----:B------:R-:W-:Y:S02]  /*27d0*/  @P1 LEA.HI.X R5, R6, c[0x0][0x224], R3, 0x1, P3 ;  /* 0x0000890006051a11 */ /* 0x000fe400018f0c03 */
[----:B------:R-:W-:Y:S02]  /*27e0*/  @P0 LEA.HI.X R3, R7, c[0x0][0x224], R8, 0x1, P2 ;  /* 0x0000890007030a11 */ /* 0x000fe400010f0c08 */
[----:B------:R-:W-:-:S02]  /*27f0*/  LOP3.LUT P2, RZ, R218, 0x1, RZ, 0xc0, !PT ;  /* 0x00000001daff7812 */ /* 0x000fc4000784c0ff */
[----:B------:R-:W-:-:S11]  /*2800*/  ISETP.NE.AND P3, PT, R13, RZ, PT ;  /* 0x000000ff0d00720c */ /* 0x000fd60003f65270 */
        /* <DEDUP_REMOVED lines=11> */
[----:B------:R-:W-:-:S02]  /*28c0*/  ISETP.NE.U32.AND P0, PT, RZ, c[0x0][0x340], PT ;  /* 0x0000d000ff007a0c */ /* 0x000fc40003f05070 */
[----:B------:R-:W-:Y:S02]  /*28d0*/  IADD3 R13, R11, R160, RZ ;  /* 0x000000a00b0d7210 */ /* 0x000fe40007ffe0ff */
[----:B------:R-:W-:Y:S01]  /*28e0*/  SHF.R.S32.HI R141, RZ, 0x1f, R140 ;  /* 0x0000001fff8d7819 */ /* 0x000fe2000001148c */
[C---:B------:R-:W-:Y:S01]  /*28f0*/  IMAD R12, R22.reuse, c[0x0][0x290], RZ ;  /* 0x0000a400160c7a24 */ /* 0x040fe200078e02ff */
[----:B------:R-:W-:Y:S01]  /*2900*/  ISETP.NE.AND.EX P0, PT, RZ, c[0x0][0x344], PT, P0 ;  /* 0x0000d100ff007a0c */ /* 0x000fe20003f05300 */
[----:B------:R-:W-:Y:S02]  /*2910*/  IMAD R17, R22, c[0x0][0x1e0], RZ ;  /* 0x0000780016117a24 */ /* 0x000fe400078e02ff */
[----:B------:R-:W-:Y:S01]  /*2920*/  IMAD.WIDE.U32 R180, R225, c[0x0][0x1e0], RZ ;  /* 0x00007800e1b47a25 */ /* 0x000fe200078e00ff */
[----:B------:R-:W-:Y:S01]  /*2930*/  MOV R173, c[0x0][0x280] ;  /* 0x0000a00000ad7a02 */ /* 0x000fe20000000f00 */
[----:B------:R-:W0:Y:S08]  /*2940*/  LDGDEPBAR ;  /* 0x00000000000079af */ /* 0x000e300000000000 */
[----:B---3--:R-:W-:-:S05]  /*2950*/  @P0 IMAD.WIDE R2, R252, R14, c[0x0][0x340] ;  /* 0x0000d000fc020625 */ /* 0x008fca00078e020e */
[----:B------:R3:W4:Y:S01]  /*2960*/  @P0 LDG.E R6, [R2.64] ;  /* 0x0000000602060981 */ /* 0x000722000c1e1900 */
[----:B------:R-:W-:Y:S01]  /*2970*/  SHF.R.S32.HI R19, RZ, 0x1f, R13 ;  /* 0x0000001fff137819 */ /* 0x000fe2000001140d */
[----:B--2---:R-:W-:Y:S01]  /*2980*/  IMAD R5, R22, c[0x0][0x280], RZ ;  /* 0x0000a00016057a24 */ /* 0x004fe200078e02ff */
[----:B------:R-:W-:Y:S01]  /*2990*/  MOV R186, c[0x0][0x27c] ;  /* 0x00009f0000ba7a02 */ /* 0x000fe20000000f00 */
[----:B------:R-:W-:Y:S01]  /*29a0*/  IMAD.WIDE.U32 R10, R225, c[0x0][0x290], R134 ;  /* 0x0000a400e10a7a25 */ /* 0x000fe200078e0086 */
[----:B------:R-:W-:Y:S01]  /*29b0*/  WARPSYNC 0xffffffff ;  /* 0xffffffff00007948 */ /* 0x000fe20003800000 */
[----:B------:R-:W-:Y:S02]  /*29c0*/  SHF.L.U64.HI R159, R173, R164, c[0x0][0x284] ;  /* 0x0000a100ad9f7619 */ /* 0x000fe400000102a4 */
[----:B------:R-:W-:Y:S01]  /*29d0*/  IMAD R4, R19, c[0x0][0x1e0], RZ ;  /* 0x0000780013047a24 */ /* 0x000fe200078e02ff */
[----:B------:R-:W-:Y:S01]  /*29e0*/  SHF.L.U32 R173, R173, 0x5, RZ ;  /* 0x00000005adad7819 */ /* 0x000fe200000006ff */
[----:B-1----:R-:W-:-:S02]  /*29f0*/  IMAD R15, R225, c[0x0][0x284], R5 ;  /* 0x0000a100e10f7a24 */ /* 0x002fc400078e0205 */
[----:B------:R-:W-:Y:S02]  /*2a00*/  IMAD R4, R13, c[0x0][0x1e4], R4 ;  /* 0x000079000d047a24 */ /* 0x000fe400078e0204 */
[C---:B------:R-:W-:Y:S02]  /*2a10*/  IMAD R12, R225.reuse, c[0x0][0x294], R12 ;  /* 0x0000a500e10c7a24 */ /* 0x040fe400078e020c */
[----:B------:R-:W-:Y:S02]  /*2a20*/  IMAD R17, R225, c[0x0][0x1e4], R17 ;  /* 0x00007900e1117a24 */ /* 0x000fe400078e0211 */
[----:B------:R-:W-:Y:S02]  /*2a30*/  IMAD.MOV.U32 R172, RZ, RZ, c[0x0][0x290] ;  /* 0x0000a400ffac7624 */ /* 0x000fe400078e00ff */
[C---:B------:R-:W-:Y:S01]  /*2a40*/  IMAD R169, R152.reuse, c[0x0][0x1e4], RZ ;  /* 0x0000790098a97a24 */ /* 0x040fe200078e02ff */
[----:B------:R-:W-:Y:S01]  /*2a50*/  IADD3 R145, R181, R17, RZ ;  /* 0x00000011b5917210 */ /* 0x000fe20007ffe0ff */
[----:B------:R-:W-:Y:S01]  /*2a60*/  IMAD R170, R152, c[0x0][0x284], RZ ;  /* 0x0000a10098aa7a24 */ /* 0x000fe200078e02ff */
[----:B------:R-:W-:Y:S01]  /*2a70*/  SHF.L.U64.HI R158, R172, R164, c[0x0][0x294] ;  /* 0x0000a500ac9e7619 */ /* 0x000fe200000102a4 */
[----:B------:R-:W-:-:S02]  /*2a80*/  IMAD R167, R152, c[0x0][0x294], RZ ;  /* 0x0000a50098a77a24 */ /* 0x000fc400078e02ff */
[----:B---3--:R-:W-:-:S04]  /*2a90*/  IMAD.WIDE.U32 R2, R13, c[0x0][0x1e0], RZ ;  /* 0x000078000d027a25 */ /* 0x008fc800078e00ff */
[----:B------:R-:W-:Y:S02]  /*2aa0*/  IMAD.IADD R3, R3, 0x1, R4 ;  /* 0x0000000103037824 */ /* 0x000fe400078e0204 */
[----:B------:R-:W-:-:S04]  /*2ab0*/  IMAD.WIDE.U32 R4, R225, c[0x0][0x280], R140 ;  /* 0x0000a000e1047a25 */ /* 0x000fc800078e008c */
[C---:B------:R-:W-:Y:S01]  /*2ac0*/  IMAD.WIDE.U32 R2, R24.reuse, c[0x0][0x1e8], R2 ;  /* 0x00007a0018027a25 */ /* 0x040fe200078e0002 */
[----:B------:R-:W-:Y:S02]  /*2ad0*/  IADD3 R9, R5, R15, RZ ;  /* 0x0000000f05097210 */ /* 0x000fe40007ffe0ff */
[----:B------:R-:W-:Y:S01]  /*2ae0*/  MOV R8, R4 ;  /* 0x0000000400087202 */ /* 0x000fe20000000f00 */
[----:B------:R-:W-:Y:S02]  /*2af0*/  IMAD R3, R24, c[0x0][0x1ec], R3 ;  /* 0x00007b0018037a24 */ /* 0x000fe400078e0203 */
[----:B------:R-:W-:-:S04]  /*2b00*/  IMAD.WIDE.U32 R156, R152, c[0x0][0x1e0], RZ ;  /* 0x00007800989c7a25 */ /* 0x000fc800078e00ff */
[----:B------:R-:W-:Y:S01]  /*2b10*/  IMAD.WIDE.U32 R154, R152, c[0x0][0x280], RZ ;  /* 0x0000a000989a7a25 */ /* 0x000fe200078e00ff */
[----:B------:R-:W-:-:S03]  /*2b20*/  IADD3 R169, R157, R169, RZ ;  /* 0x000000a99da97210 */ /* 0x000fc60007ffe0ff */
[----:B------:R-:W-:-:S04]  /*2b30*/  IMAD.WIDE.U32 R152, R152, c[0x0][0x290], RZ ;  /* 0x0000a40098987a25 */ /* 0x000fc800078e00ff */
[----:B-----5:R-:W-:Y:S01]  /*2b40*/  IMAD.WIDE.U32 R106, R162, c[0x0][0x280], R8 ;  /* 0x0000a000a26a7a25 */ /* 0x020fe200078e0008 */
[----:B------:R-:W-:-:S03]  /*2b50*/  IADD3 R167, R153, R167, RZ ;  /* 0x000000a799a77210 */ /* 0x000fc60007ffe0ff */
[----:B------:R-:W-:Y:S02]  /*2b60*/  IMAD.SHL.U32 R172, R172, 0x20, RZ ;  /* 0x00000020acac7824 */ /* 0x000fe400078e00ff */
[----:B------:R-:W-:Y:S01]  /*2b70*/  IMAD.IADD R170, R155, 0x1, R170 ;  /* 0x000000019baa7824 */ /* 0x000fe200078e02aa */
[----:B----4-:R-:W-:Y:S01]  /*2b80*/  @P0 SHF.R.S32.HI R5, RZ, 0x1f, R6 ;  /* 0x0000001fff050819 */ /* 0x010fe20000011406 */
[----:B------:R-:W-:Y:S01]  /*2b90*/  @!P0 IMAD.MOV.U32 R6, RZ, RZ, R252 ;  /* 0x000000ffff068224 */ /* 0x000fe200078e00fc */
[----:B------:R-:W-:-:S04]  /*2ba0*/  @!P0 MOV R5, R16 ;  /* 0x0000001000058202 */ /* 0x000fc80000000f00 */
[----:B------:R-:W-:Y:S01]  /*2bb0*/  SEL R14, R6, RZ, !P3 ;  /* 0x000000ff060e7207 */ /* 0x000fe20005800000 */
[----:B------:R-:W-:Y:S01]  /*2bc0*/  IMAD.WIDE.U32 R6, R225, c[0x0][0x290], R140 ;  /* 0x0000a400e1067a25 */ /* 0x000fe200078e008c */
[----:B------:R-:W-:-:S03]  /*2bd0*/  SEL R18, R5, RZ, !P3 ;  /* 0x000000ff05127207 */ /* 0x000fc60005800000 */
[----:B------:R-:W-:Y:S01]  /*2be0*/  IMAD.WIDE.U32 R90, R14, c[0x0][0x1f0], R2 ;  /* 0x00007c000e5a7a25 */ /* 0x000fe200078e0002 */
[----:B------:R-:W-:Y:S02]  /*2bf0*/  MOV R2, R10 ;  /* 0x0000000a00027202 */ /* 0x000fe40000000f00 */
[----:B------:R-:W-:Y:S01]  /*2c00*/  SHF.R.S32.HI R10, RZ, 0x1f, R162 ;  /* 0x0000001fff0a7819 */ /* 0x000fe200000114a2 */
[----:B------:R-:W-:Y:S01]  /*2c10*/  IMAD.WIDE.U32 R4, R225, c[0x0][0x280], R134 ;  /* 0x0000a000e1047a25 */ /* 0x000fe200078e0086 */
[----:B------:R-:W-:Y:S02]  /*2c20*/  IADD3 R3, R12, R11, RZ ;  /* 0x0000000b0c037210 */ /* 0x000fe40007ffe0ff */
[----:B------:R-:W-:Y:S01]  /*2c30*/  IADD3 R120, P1, P0, R90, R180, R134 ;  /* 0x000000b45a787210 */ /* 0x000fe2000783e086 */
[----:B------:R-:W-:Y:S01]  /*2c40*/  IMAD R16, R18, c[0x0][0x1f0], RZ ;  /* 0x00007c0012107a24 */ /* 0x000fe200078e02ff */
[----:B------:R-:W-:Y:S01]  /*2c50*/  IADD3 R5, R15, R5, RZ ;  /* 0x000000050f057210 */ /* 0x000fe20007ffe0ff */
[----:B------:R-:W-:-:S02]  /*2c60*/  IMAD R11, R10, c[0x0][0x280], RZ ;  /* 0x0000a0000a0b7a24 */ /* 0x000fc400078e02ff */
[----:B------:R-:W-:Y:S02]  /*2c70*/  IMAD R16, R14, c[0x0][0x1f4], R16 ;  /* 0x00007d000e107a24 */ /* 0x000fe400078e0210 */
[----:B------:R-:W-:Y:S01]  /*2c80*/  IMAD.IADD R7, R7, 0x1, R12 ;  /* 0x0000000107077824 */ /* 0x000fe200078e020c */
[----:B------:R-:W-:Y:S01]  /*2c90*/  SHF.L.U32 R12, R186, 0x1, RZ ;  /* 0x00000001ba0c7819 */ /* 0x000fe200000006ff */
[----:B------:R-:W-:Y:S02]  /*2ca0*/  IMAD R10, R10, c[0x0][0x290], RZ ;  /* 0x0000a4000a0a7a24 */ /* 0x000fe400078e02ff */
[----:B------:R-:W-:Y:S02]  /*2cb0*/  IMAD.IADD R89, R91, 0x1, R16 ;  /* 0x000000015b597824 */ /* 0x000fe400078e0210 */
[C---:B------:R-:W-:Y:S02]  /*2cc0*/  IMAD R11, R162.reuse, c[0x0][0x284], R11 ;  /* 0x0000a100a20b7a24 */ /* 0x040fe400078e020b */
[C---:B------:R-:W-:Y:S01]  /*2cd0*/  IMAD R10, R162.reuse, c[0x0][0x294], R10 ;  /* 0x0000a500a20a7a24 */ /* 0x040fe200078e020a */
[----:B------:R-:W-:Y:S01]  /*2ce0*/  IADD3.X R119, R89, R145, R135, P1, P0 ;  /* 0x0000009159777210 */ /* 0x000fe20000fe0487 */
[----:B------:R-:W-:Y:S01]  /*2cf0*/  IMAD.WIDE.U32 R102, R162, c[0x0][0x290], R6 ;  /* 0x0000a400a2667a25 */ /* 0x000fe200078e0006 */
[----:B------:R-:W-:-:S02]  /*2d00*/  ISETP.GE.AND P1, PT, R134, c[0x0][0x27c], PT ;  /* 0x00009f0086007a0c */ /* 0x000fc40003f26270 */
[----:B------:R-:W-:Y:S01]  /*2d10*/  IADD3 R118, R107, R11, RZ ;  /* 0x0000000b6b767210 */ /* 0x000fe20007ffe0ff */
[----:B------:R-:W-:Y:S01]  /*2d20*/  IMAD.WIDE.U32 R100, R162, c[0x0][0x290], R2 ;  /* 0x0000a400a2647a25 */ /* 0x000fe200078e0002 */
[----:B------:R-:W-:-:S03]  /*2d30*/  IADD3 R117, R103, R10, RZ ;  /* 0x0000000a67757210 */ /* 0x000fc60007ffe0ff */
[----:B------:R-:W-:Y:S01]  /*2d40*/  IMAD.WIDE.U32 R104, R162, c[0x0][0x280], R4 ;  /* 0x0000a000a2687a25 */ /* 0x000fe200078e0004 */
[----:B------:R-:W-:-:S03]  /*2d50*/  IADD3 R115, R10, R101, RZ ;  /* 0x000000650a737210 */ /* 0x000fc60007ffe0ff */
[----:B------:R-:W-:Y:S02]  /*2d60*/  IMAD.IADD R116, R11, 0x1, R105 ;  /* 0x000000010b747824 */ /* 0x000fe400078e0269 */
[C-C-:B------:R-:W-:Y:S01]  /*2d70*/  IMAD.WIDE.U32 R2, R24.reuse, c[0x0][0x260], R134.reuse ;  /* 0x0000980018027a25 */ /* 0x140fe200078e0086 */
[----:B------:R-:W-:Y:S01]  /*2d80*/  IADD3 R148, P0, R225, R13, RZ ;  /* 0x0000000de1947210 */ /* 0x000fe20007f1e0ff */
[----:B------:R-:W-:Y:S01]  /*2d90*/  BAR.SYNC.DEFER_BLOCKING 0x0 ;  /* 0x0000000000007b1d */ /* 0x000fe20000010000 */
[----:B------:R-:W-:Y:S01]  /*2da0*/  SEL R11, RZ, c[0x0][0x27c], !P1 ;  /* 0x00009f00ff0b7a07 */ /* 0x000fe20004800000 */
[----:B------:R-:W-:Y:S01]  /*2db0*/  IMAD.WIDE.U32 R6, R24, c[0x0][0x210], R134 ;  /* 0x0000840018067a25 */ /* 0x000fe200078e0086 */
[----:B------:R-:W-:-:S03]  /*2dc0*/  IADD3 R8, -R12, c[0x0][0x1d4], RZ ;  /* 0x000075000c087a10 */ /* 0x000fc60007ffe1ff */
[----:B------:R-:W-:Y:S01]  /*2dd0*/  IMAD.MOV.U32 R4, RZ, RZ, R2 ;  /* 0x000000ffff047224 */ /* 0x000fe200078e0002 */
[----:B------:R-:W-:Y:S01]  /*2de0*/  ULDC.U8 UR4, c[0x0][0x298] ;  /* 0x0000a60000047ab9 */ /* 0x000fe20000000000 */
[----:B------:R-:W-:Y:S02]  /*2df0*/  IMAD.MOV.U32 R2, RZ, RZ, R6 ;  /* 0x000000ffff027224 */ /* 0x000fe400078e0006 */
[----:B------:R-:W-:Y:S01]  /*2e00*/  IMAD.X R147, R22, 0x1, R19, P0 ;  /* 0x0000000116937824 */ /* 0x000fe200000e0613 */
[----:B------:R-:W-:Y:S01]  /*2e10*/  ISETP.GE.AND P0, PT, R136, c[0x0][0x27c], PT ;  /* 0x00009f0088007a0c */ /* 0x000fe20003f06270 */
[----:B------:R-:W-:Y:S01]  /*2e20*/  IMAD R5, R24, c[0x0][0x264], R3 ;  /* 0x0000990018057a24 */ /* 0x000fe200078e0203 */
[----:B------:R-:W-:Y:S01]  /*2e30*/  SHF.R.S32.HI R19, RZ, 0x1f, R23 ;  /* 0x0000001fff137819 */ /* 0x000fe20000011417 */
[----:B------:R-:W-:Y:S02]  /*2e40*/  IMAD.IADD R6, R134, 0x1, R11 ;  /* 0x0000000186067824 */ /* 0x000fe400078e020b */
[----:B------:R-:W-:Y:S01]  /*2e50*/  IMAD R3, R24, c[0x0][0x214], R7 ;  /* 0x0000850018037a24 */ /* 0x000fe200078e0207 */
[CC--:B------:R-:W-:Y:S01]  /*2e60*/  SEL R7, R12.reuse, R8.reuse, !P1 ;  /* 0x000000080c077207 */ /* 0x0c0fe20004800000 */
[----:B------:R-:W-:Y:S01]  /*2e70*/  IMAD R10, R21, c[0x0][0x268], RZ ;  /* 0x00009a00150a7a24 */ /* 0x000fe200078e02ff */
[----:B------:R-:W-:Y:S01]  /*2e80*/  SEL R8, R12, R8, !P0 ;  /* 0x000000080c087207 */ /* 0x000fe20004000000 */
[----:B------:R-:W-:Y:S01]  /*2e90*/  IMAD.WIDE.U32 R98, R20, c[0x0][0x268], R4 ;  /* 0x00009a0014627a25 */ /* 0x000fe200078e0004 */
[----:B------:R-:W-:-:S02]  /*2ea0*/  SEL R4, RZ, c[0x0][0x27c], !P0 ;  /* 0x00009f00ff047a07 */ /* 0x000fc40004000000 */
[----:B------:R-:W-:Y:S01]  /*2eb0*/  SHF.R.S32.HI R5, RZ, 0x1f, R6 ;  /* 0x0000001fff057819 */ /* 0x000fe20000011406 */
[----:B------:R-:W-:Y:S01]  /*2ec0*/  IMAD R9, R18, c[0x0][0x218], RZ ;  /* 0x0000860012097a24 */ /* 0x000fe200078e02ff */
[----:B------:R-:W-:Y:S01]  /*2ed0*/  ISETP.NE.AND P0, PT, RZ, UR4, PT ;  /* 0x00000004ff007c0c */ /* 0x000fe2000bf05270 */
[----:B------:R-:W-:Y:S01]  /*2ee0*/  IMAD R18, R20, c[0x0][0x26c], R10 ;  /* 0x00009b0014127a24 */ /* 0x000fe200078e020a */
[----:B------:R-:W-:Y:S01]  /*2ef0*/  SHF.R.S32.HI R10, RZ, 0x1f, R7 ;  /* 0x0000001fff0a7819 */ /* 0x000fe20000011407 */
[C---:B------:R-:W-:Y:S01]  /*2f00*/  IMAD.WIDE.U32 R96, R14.reuse, c[0x0][0x218], R2 ;  /* 0x000086000e607a25 */ /* 0x040fe200078e0002 */
[CC--:B------:R-:W-:Y:S02]  /*2f10*/  LEA.HI R2, R5.reuse, R6.reuse, RZ, 0x6 ;  /* 0x0000000605027211 */ /* 0x0c0fe400078f30ff */
[----:B------:R-:W-:Y:S01]  /*2f20*/  LEA.HI R3, R5, R6, RZ, 0x3 ;  /* 0x0000000605037211 */ /* 0x000fe200078f18ff */
[----:B------:R-:W-:Y:S01]  /*2f30*/  IMAD R17, R14, c[0x0][0x21c], R9 ;  /* 0x000087000e117a24 */ /* 0x000fe200078e0209 */
[----:B------:R-:W-:Y:S01]  /*2f40*/  SHF.R.S32.HI R9, RZ, 0x1f, R8 ;  /* 0x0000001fff097819 */ /* 0x000fe20000011408 */
[----:B------:R-:W-:Y:S01]  /*2f50*/  IMAD.IADD R4, R136, 0x1, R4 ;  /* 0x0000000188047824 */ /* 0x000fe200078e0204 */
[----:B------:R-:W-:Y:S01]  /*2f60*/  LEA.HI R11, R10, R7, RZ, 0x4 ;  /* 0x000000070a0b7211 */ /* 0x000fe200078f20ff */
[----:B------:R-:W-:Y:S01]  /*2f70*/  IMAD.MOV.U32 R183, RZ, RZ, c[0x0][0x1e0] ;  /* 0x00007800ffb77624 */ /* 0x000fe200078e00ff */
[----:B------:R-:W-:Y:S01]  /*2f80*/  SHF.R.S32.HI R6, RZ, 0x6, R2 ;  /* 0x00000006ff067819 */ /* 0x000fe20000011402 */
[----:B------:R-:W-:Y:S01]  /*2f90*/  IMAD.WIDE.U32 R178, R23, c[0x0][0x1e0], RZ ;  /* 0x0000780017b27a25 */ /* 0x000fe200078e00ff */
[----:B------:R-:W-:-:S02]  /*2fa0*/  LOP3.LUT R7, R174, 0x38, R3, 0xf8, !PT ;  /* 0x00000038ae077812 */ /* 0x000fc400078ef803 */
[----:B------:R-:W-:Y:S01]  /*2fb0*/  SHF.R.S32.HI R5, RZ, 0x1f, R4 ;  /* 0x0000001fff057819 */ /* 0x000fe20000011404 */
[----:B------:R-:W-:Y:S01]  /*2fc0*/  IMAD.IADD R108, R99, 0x1, R18 ;  /* 0x00000001636c7824 */ /* 0x000fe200078e0212 */
[----:B------:R-:W-:Y:S01]  /*2fd0*/  LEA.HI R10, R9, R8, RZ, 0x4 ;  /* 0x00000008090a7211 */ /* 0x000fe200078f20ff */
[C---:B------:R-:W-:Y:S01]  /*2fe0*/  IMAD R9, R6.reuse, 0xc00, R175 ;  /* 0x00000c0006097824 */ /* 0x040fe200078e02af */
[----:B------:R-:W-:Y:S01]  /*2ff0*/  LOP3.LUT R8, R163, 0x38, R3, 0xf8, !PT ;  /* 0x00000038a3087812 */ /* 0x000fe200078ef803 */
[----:B------:R-:W-:Y:S01]  /*3000*/  IMAD R6, R6, 0xc00, R176 ;  /* 0x00000c0006067824 */ /* 0x000fe200078e02b0 */
[----:B------:R-:W-:Y:S01]  /*3010*/  LOP3.LUT R7, R7, R185, RZ, 0x3c, !PT ;  /* 0x000000b907077212 */ /* 0x000fe200078e3cff */
[----:B------:R-:W-:Y:S01]  /*3020*/  IMAD.IADD R95, R97, 0x1, R17 ;  /* 0x00000001615f7824 */ /* 0x000fe200078e0211 */
[C---:B------:R-:W-:Y:S02]  /*3030*/  LEA.HI R2, R5.reuse, R4, RZ, 0x3 ;  /* 0x0000000405027211 */ /* 0x040fe400078f18ff */
[----:B------:R-:W-:Y:S01]  /*3040*/  LOP3.LUT R8, R8, R182, RZ, 0x3c, !PT ;  /* 0x000000b608087212 */ /* 0x000fe200078e3cff */
[----:B------:R-:W-:Y:S01]  /*3050*/  IMAD.IADD R15, R6, 0x1, R7 ;  /* 0x00000001060f7824 */ /* 0x000fe200078e0207 */
[----:B------:R-:W-:-:S02]  /*3060*/  LEA.HI R4, R5, R4, RZ, 0x6 ;  /* 0x0000000405047211 */ /* 0x000fc400078f30ff */
[----:B------:R-:W-:Y:S01]  /*3070*/  LOP3.LUT R6, R174, 0x38, R2, 0xf8, !PT ;  /* 0x00000038ae067812 */ /* 0x000fe200078ef802 */
[----:B------:R-:W-:Y:S01]  /*3080*/  IMAD.IADD R16, R9, 0x1, R8 ;  /* 0x0000000109107824 */ /* 0x000fe200078e0208 */
[----:B------:R-:W-:Y:S01]  /*3090*/  SHF.R.S32.HI R4, RZ, 0x6, R4 ;  /* 0x00000006ff047819 */ /* 0x000fe20000011404 */
[----:B------:R-:W-:Y:S01]  /*30a0*/  IMAD.SHL.U32 R132, R15, 0x2, RZ ;  /* 0x000000020f847824 */ /* 0x000fe200078e00ff */
[----:B------:R-:W-:Y:S01]  /*30b0*/  SHF.R.S32.HI R5, RZ, 0x4, R11 ;  /* 0x00000004ff057819 */ /* 0x000fe2000001140b */
[----:B------:R-:W-:Y:S01]  /*30c0*/  IMAD.SHL.U32 R133, R16, 0x2, RZ ;  /* 0x0000000210857824 */ /* 0x000fe200078e00ff */
[----:B------:R-:W-:Y:S01]  /*30d0*/  SHF.R.S32.HI R9, RZ, 0x4, R10 ;  /* 0x00000004ff097819 */ /* 0x000fe2000001140a */
[C---:B------:R-:W-:Y:S01]  /*30e0*/  IMAD R11, R4.reuse, 0xc00, R175 ;  /* 0x00000c00040b7824 */ /* 0x040fe200078e02af */
[----:B------:R-:W-:Y:S01]  /*30f0*/  LOP3.LUT R7, R163, 0x38, R2, 0xf8, !PT ;  /* 0x00000038a3077812 */ /* 0x000fe200078ef802 */
[----:B------:R-:W-:Y:S01]  /*3100*/  IMAD R10, R4, 0xc00, R176 ;  /* 0x00000c00040a7824 */ /* 0x000fe200078e02b0 */
[----:B------:R-:W-:-:S02]  /*3110*/  LOP3.LUT R6, R6, R185, RZ, 0x3c, !PT ;  /* 0x000000b906067212 */ /* 0x000fc400078e3cff */
[----:B------:R-:W-:Y:S02]  /*3120*/  LEA.HI.SX32 R5, R3, R5, 0x1d ;  /* 0x0000000503057211 */ /* 0x000fe400078feaff */
[----:B------:R-:W-:Y:S01]  /*3130*/  LEA.HI.SX32 R4, R2, R9, 0x1d ;  /* 0x0000000902047211 */ /* 0x000fe200078feaff */
[----:B------:R-:W-:Y:S01]  /*3140*/  IMAD.IADD R13, R10, 0x1, R6 ;  /* 0x000000010a0d7824 */ /* 0x000fe200078e0206 */
[----:B------:R-:W-:Y:S01]  /*3150*/  LOP3.LUT R8, R7, R182, RZ, 0x3c, !PT ;  /* 0x000000b607087212 */ /* 0x000fe200078e3cff */
[----:B------:R-:W-:Y:S01]  /*3160*/  IMAD.SHL.U32 R93, R5, 0x8, RZ ;  /* 0x00000008055d7824 */ /* 0x000fe200078e00ff */
[----:B------:R-:W-:Y:S01]  /*3170*/  SHF.R.S32.HI R7, RZ, 0x1f, R5 ;  /* 0x0000001fff077819 */ /* 0x000fe20000011405 */
[----:B------:R-:W-:Y:S01]  /*3180*/  IMAD.SHL.U32 R94, R4, 0x8, RZ ;  /* 0x00000008045e7824 */ /* 0x000fe200078e00ff */
[----:B------:R-:W-:Y:S01]  /*3190*/  SHF.R.S32.HI R6, RZ, 0x1f, R4 ;  /* 0x0000001fff067819 */ /* 0x000fe20000011404 */
[----:B------:R-:W-:Y:S01]  /*31a0*/  IMAD.IADD R14, R11, 0x1, R8 ;  /* 0x000000010b0e7824 */ /* 0x000fe200078e0208 */
[----:B------:R-:W-:Y:S01]  /*31b0*/  LEA.HI R9, R7, R5, RZ, 0x3 ;  /* 0x0000000507097211 */ /* 0x000fe200078f18ff */
[----:B------:R-:W-:Y:S01]  /*31c0*/  IMAD.SHL.U32 R130, R13, 0x2, RZ ;  /* 0x000000020d827824 */ /* 0x000fe200078e00ff */
[----:B------:R-:W-:Y:S01]  /*31d0*/  LEA.HI R4, R6, R4, RZ, 0x3 ;  /* 0x0000000406047211 */ /* 0x000fe200078f18ff */
[----:B------:R-:W-:Y:S01]  /*31e0*/  IMAD.SHL.U32 R131, R14, 0x2, RZ ;  /* 0x000000020e837824 */ /* 0x000fe200078e00ff */
[----:B------:R-:W-:-:S02]  /*31f0*/  LOP3.LUT R7, R163, 0x38, R94, 0xf8, !PT ;  /* 0x00000038a3077812 */ /* 0x000fc400078ef85e */
[C---:B------:R-:W-:Y:S02]  /*3200*/  LOP3.LUT R6, R174.reuse, 0x38, R93, 0xf8, !PT ;  /* 0x00000038ae067812 */ /* 0x040fe400078ef85d */
[----:B------:R-:W-:Y:S02]  /*3210*/  SHF.R.S32.HI R5, RZ, 0x3, R9 ;  /* 0x00000003ff057819 */ /* 0x000fe40000011409 */
[----:B------:R-:W-:Y:S02]  /*3220*/  LOP3.LUT R8, R163, 0x38, R93, 0xf8, !PT ;  /* 0x00000038a3087812 */ /* 0x000fe400078ef85d */
[----:B------:R-:W-:Y:S01]  /*3230*/  SHF.R.S32.HI R4, RZ, 0x3, R4 ;  /* 0x00000003ff047819 */ /* 0x000fe20000011404 */
[----:B------:R-:W-:Y:S01]  /*3240*/  IMAD R9, R5, 0xc00, R175 ;  /* 0x00000c0005097824 */ /* 0x000fe200078e02af */
[----:B------:R-:W-:Y:S02]  /*3250*/  LOP3.LUT R12, R174, 0x38, R94, 0xf8, !PT ;  /* 0x00000038ae0c7812 */ /* 0x000fe400078ef85e */
[----:B------:R-:W-:-:S02]  /*3260*/  LOP3.LUT R10, R7, R182, RZ, 0x3c, !PT ;  /* 0x000000b6070a7212 */ /* 0x000fc400078e3cff */
[-C--:B------:R-:W-:Y:S01]  /*3270*/  LOP3.LUT R7, R6, R185.reuse, RZ, 0x3c, !PT ;  /* 0x000000b906077212 */ /* 0x080fe200078e3cff */
[--C-:B------:R-:W-:Y:S01]  /*3280*/  IMAD R6, R5, 0xc00, R176.reuse ;  /* 0x00000c0005067824 */ /* 0x100fe200078e02b0 */
[----:B------:R-:W-:Y:S01]  /*3290*/  LOP3.LUT R11, R8, R182, RZ, 0x3c, !PT ;  /* 0x000000b6080b7212 */ /* 0x000fe200078e3cff */
[C---:B------:R-:W-:Y:S01]  /*32a0*/  IMAD R8, R4.reuse, 0xc00, R175 ;  /* 0x00000c0004087824 */ /* 0x040fe200078e02af */
[----:B------:R-:W-:Y:S01]  /*32b0*/  LOP3.LUT R110, R3, 0xfffffff8, RZ, 0xc0, !PT ;  /* 0xfffffff8036e7812 */ /* 0x000fe200078ec0ff */
[----:B------:R-:W-:Y:S01]  /*32c0*/  IMAD R5, R4, 0xc00, R176 ;  /* 0x00000c0004057824 */ /* 0x000fe200078e02b0 */
[----:B------:R-:W-:Y:S01]  /*32d0*/  LOP3.LUT R4, R12, R185, RZ, 0x3c, !PT ;  /* 0x000000b90c047212 */ /* 0x000fe200078e3cff */
[----:B------:R-:W-:Y:S01]  /*32e0*/  IMAD.IADD R9, R9, 0x1, R11 ;  /* 0x0000000109097824 */ /* 0x000fe200078e020b */
[----:B------:R-:W-:Y:S01]  /*32f0*/  LOP3.LUT R109, R2, 0xfffffff8, RZ, 0xc0, !PT ;  /* 0xfffffff8026d7812 */ /* 0x000fe200078ec0ff */
[----:B------:R-:W-:Y:S01]  /*3300*/  IMAD.IADD R8, R8, 0x1, R10 ;  /* 0x0000000108087824 */ /* 0x000fe200078e020a */
[----:B------:R-:W-:Y:S01]  /*3310*/  SHF.L.U64.HI R164, R183, R164, c[0x0][0x1e4] ;  /* 0x00007900b7a47619 */ /* 0x000fe200000102a4 */
[----:B------:R-:W-:Y:S01]  /*3320*/  IMAD.IADD R5, R5, 0x1, R4 ;  /* 0x0000000105057824 */ /* 0x000fe200078e0204 */
[----:B------:R-:W-:Y:S01]  /*3330*/  P2R R144, PR, RZ, 0x1 ;  /* 0x00000001ff907803 */ /* 0x000fe20000000000 */
[----:B------:R-:W-:Y:S01]  /*3340*/  IMAD R4, R19, c[0x0][0x1e0], RZ ;  /* 0x0000780013047a24 */ /* 0x000fe200078e02ff */
[----:B------:R-:W-:Y:S01]  /*3350*/  SHF.R.S32.HI R114, RZ, 0x1f, R110 ;  /* 0x0000001fff727819 */ /* 0x000fe2000001146e */
[----:B------:R-:W-:Y:S01]  /*3360*/  IMAD.IADD R6, R6, 0x1, R7 ;  /* 0x0000000106067824 */ /* 0x000fe200078e0207 */
[----:B------:R-:W-:Y:S01]  /*3370*/  SHF.R.S32.HI R113, RZ, 0x1f, R109 ;  /* 0x0000001fff717819 */ /* 0x000fe2000001146d */
[----:B------:R-:W-:Y:S01]  /*3380*/  IMAD R4, R23, c[0x0][0x1e4], R4 ;  /* 0x0000790017047a24 */ /* 0x000fe200078e0204 */
[----:B------:R-:W-:Y:S01]  /*3390*/  SHF.R.S32.HI R112, RZ, 0x1f, R93 ;  /* 0x0000001fff707819 */ /* 0x000fe2000001145d */
[----:B------:R-:W-:Y:S01]  /*33a0*/  IMAD.SHL.U32 R183, R183, 0x20, RZ ;  /* 0x00000020b7b77824 */ /* 0x000fe200078e00ff */
[----:B------:R-:W-:Y:S01]  /*33b0*/  SHF.R.S32.HI R111, RZ, 0x1f, R94 ;  /* 0x0000001fff6f7819 */ /* 0x000fe2000001145e */
[----:B------:R-:W-:Y:S01]  /*33c0*/  IMAD.IADD R137, R179, 0x1, R4 ;  /* 0x00000001b3897824 */ /* 0x000fe200078e0204 */
[----:B------:R-:W-:Y:S01]  /*33d0*/  ISETP.GE.AND P0, PT, R186, 0x1, PT ;  /* 0x00000001ba00780c */ /* 0x000fe20003f06270 */
[----:B------:R-:W-:-:S02]  /*33e0*/  IMAD.SHL.U32 R129, R9, 0x2, RZ ;  /* 0x0000000209817824 */ /* 0x000fc400078e00ff */
[----:B------:R-:W-:Y:S02]  /*33f0*/  IMAD.SHL.U32 R128, R8, 0x2, RZ ;  /* 0x0000000208807824 */ /* 0x000fe400078e00ff */
[----:B------:R-:W-:Y:S02]  /*3400*/  IMAD.SHL.U32 R127, R6, 0x2, RZ ;  /* 0x00000002067f7824 */ /* 0x000fe400078e00ff */
[----:B------:R-:W-:Y:S02]  /*3410*/  IMAD.SHL.U32 R126, R5, 0x2, RZ ;  /* 0x00000002057e7824 */ /* 0x000fe400078e00ff */
.L_x_2393:
        /* <DEDUP_REMOVED lines=76> */
.L_x_2357:
[----:B------:R-:W-:Y:S05]  /*38e0*/  BSYNC B0 ;  /* 0x0000000000007941 */ /* 0x000fea0003800000 */
.L_x_2356:
        /* <DEDUP_REMOVED lines=68> */
.L_x_2359:
[----:B------:R-:W-:Y:S05]  /*3d30*/  BSYNC B0 ;  /* 0x0000000000007941 */ /* 0x000fea0003800000 */
.L_x_2358:
        /* <DEDUP_REMOVED lines=83> */
.L_x_2363:
[----:B------:R-:W-:Y:S05]  /*4270*/  BSYNC B0 ;  /* 0x0000000000007941 */ /* 0x000fea0003800000 */
.L_x_2362:
        /* <DEDUP_REMOVED lines=56> */
.L_x_2365:
[----:B------:R-:W-:Y:S05]  /*4600*/  BSYNC B0 ;  /* 0x0000000000007941 */ /* 0x000fea0003800000 */
.L_x_2364:
        /* <DEDUP_REMOVED lines=56> */
.L_x_2367:
[----:B------:R-:W-:Y:S05]  /*4990*/  BSYNC B0 ;  /* 0x0000000000007941 */ /* 0x000fea0003800000 */
.L_x_2366:
        /* <DEDUP_REMOVED lines=55> */
.L_x_2361:
[----:B------:R-:W-:Y:S05]  /*4d10*/  BSYNC B1 ;  /* 0x0000000000017941 */ /* 0x000fea0003800000 */
.L_x_2360:
        /* <DEDUP_REMOVED lines=57> */
.L_x_2370:
[----:B------:R-:W-:Y:S05]  /*50b0*/  BSYNC B0 ;  /* 0x0000000000007941 */ /* 0x000fea0003800000 */
.L_x_2369:
        /* <DEDUP_REMOVED lines=56> */
.L_x_2372:
[----:B------:R-:W-:Y:S05]  /*5440*/  BSYNC B0 ;  /* 0x0000000000007941 */ /* 0x000fea0003800000 */
.L_x_2371:
        /* <DEDUP_REMOVED lines=56> */
.L_x_2374:
[----:B------:R-:W-:Y:S05]  /*57d0*/  BSYNC B0 ;  /* 0x0000000000007941 */ /* 0x000fea0003800000 */
.L_x_2373:
        /* <DEDUP_REMOVED lines=56> */
.L_x_2355:
        /* <DEDUP_REMOVED lines=36> */
.L_x_2376:
[----:B------:R-:W-:Y:S05]  /*5da0*/  BSYNC B0 ;  /* 0x0000000000007941 */ /* 0x000fea0003800000 */
.L_x_2375:
        /* <DEDUP_REMOVED lines=59> */
.L_x_2378:
[----:B------:R-:W-:Y:S05]  /*6160*/  BSYNC B0 ;  /* 0x0000000000007941 */ /* 0x000fea0003800000 */
.L_x_2377:
        /* <DEDUP_REMOVED lines=48> */
[----:B------:R-:W-:Y:S01]  /*6470*/  @!P0 HADD2.F32 R47, -RZ, R47.H0_H0 ;  /* 0x2000002fff2f8230 */ /* 0x000fe20000004100 */
[----:B-1----:R-:W-:Y:S02]  /*6480*/  @!P0 MOV R37, R56 ;  /* 0x0000003800258202 */ /* 0x002fe40000000f00 */
[----:B--2---:R-:W-:Y:S02]  /*6490*/  @!P0 MOV R4, R12 ;  /* 0x0000000c00048202 */ /* 0x004fe40000000f00 */
[----:B------:R-:W-:Y:S01]  /*64a0*/  @!P0 SHF.R.U64 R38, R40, 0x10, R41 ;  /* 0x0000001028268819 */ /* 0x000fe20000001229 */
[----:B------:R-:W-:Y:S01]  /*64b0*/  @!P0 HADD2.F32 R6, -RZ, R37.H0_H0 ;  /* 0x20000025ff068230 */ /* 0x000fe20000004100 */
[----:B------:R-:W-:Y:S01]  /*64c0*/  @!P0 SHF.R.U32.HI R28, RZ, 0x10, R7 ;  /* 0x00000010ff1c8819 */ /* 0x000fe20000011607 */
[----:B------:R-:W-:Y:S01]  /*64d0*/  @!P0 HADD2.F32 R3, -RZ, R4.H0_H0 ;  /* 0x20000004ff038230 */ /* 0x000fe20000004100 */
[----:B------:R-:W-:Y:S01]  /*64e0*/  @!P0 SHF.R.U32.HI R9, RZ, 0x10, R5 ;  /* 0x00000010ff098819 */ /* 0x000fe20000011605 */
[----:B------:R-:W-:Y:S01]  /*64f0*/  @!P0 HADD2.F32 R7, -RZ, R39.H0_H0 ;  /* 0x20000027ff078230 */ /* 0x000fe20000004100 */
[CC--:B------:R-:W-:Y:S01]  /*6500*/  @!P0 FMUL.FTZ R40, R6.reuse, R2.reuse ;  /* 0x0000000206288220 */ /* 0x0c0fe20000410000 */
[----:B------:R-:W-:Y:S01]  /*6510*/  @!P0 HADD2.F32 R5, -RZ, R8.H0_H0 ;  /* 0x20000008ff058230 */ /* 0x000fe20000004100 */
[C---:B------:R-:W-:Y:S01]  /*6520*/  @!P0 FMUL.FTZ R2, R3.reuse, R2 ;  /* 0x0000000203028220 */ /* 0x040fe20000410000 */
[----:B------:R-:W-:Y:S01]  /*6530*/  @!P0 HADD2.F32 R37, -RZ, R37.H1_H1 ;  /* 0x30000025ff258230 */ /* 0x000fe20000004100 */
[-C--:B------:R-:W-:Y:S01]  /*6540*/  @!P0 FFMA.FTZ R87, R3, R7.reuse, -R40 ;  /* 0x0000000703578223 */ /* 0x080fe20000010828 */
[----:B------:R-:W-:Y:S01]  /*6550*/  @!P0 HADD2.F32 R4, -RZ, R4.H1_H1 ;  /* 0x30000004ff048230 */ /* 0x000fe20000004100 */
[----:B------:R-:W-:Y:S01]  /*6560*/  @!P0 FFMA.FTZ R2, R6, R7, R2 ;  /* 0x0000000706028223 */ /* 0x000fe20000010002 */
[----:B------:R-:W-:Y:S01]  /*6570*/  @!P0 HADD2.F32 R38, -RZ, R38.H0_H0 ;  /* 0x20000026ff268230 */ /* 0x000fe20000004100 */
[----:B------:R-:W-:Y:S01]  /*6580*/  @!P0 IMAD.MOV.U32 R6, RZ, RZ, R57 ;  /* 0x000000ffff068224 */ /* 0x000fe200078e0039 */
        /* <DEDUP_REMOVED lines=10> */
[----:B------:R-:W-:Y:S01]  /*6630*/  @!P0 HADD2.F32 R7, -RZ, R5.H0_H0 ;  /* 0x20000005ff078230 */ /* 0x000fe20000004100 */
[----:B------:R-:W-:Y:S01]  /*6640*/  @!P0 F2FP.PACK_AB R37, R86, R87 ;  /* 0x000000575625823e */ /* 0x000fe200000000ff */
[----:B------:R-:W-:Y:S01]  /*6650*/  @!P0 HADD2.F32 R9, -RZ, R9.H0_H0 ;  /* 0x20000009ff098230 */ /* 0x000fe20000004100 */
[-C--:B------:R-:W-:Y:S01]  /*6660*/  @!P0 FMUL.FTZ R8, R39, R4.reuse ;  /* 0x0000000427088220 */ /* 0x080fe20000410000 */
[----:B------:R-:W-:Y:S01]  /*6670*/  @!P0 HADD2.F32 R41, -RZ, R6.H1_H1 ;  /* 0x30000006ff298230 */ /* 0x000fe20000004100 */
[C---:B------:R-:W-:Y:S01]  /*6680*/  @!P0 FMUL.FTZ R4, R7.reuse, R4 ;  /* 0x0000000407048220 */ /* 0x040fe20000410000 */
[----:B------:R-:W-:Y:S01]  /*6690*/  @!P0 MOV R12, R37 ;  /* 0x00000025000c8202 */ /* 0x000fe20000000f00 */
[----:B------:R-:W-:Y:S01]  /*66a0*/  @!P0 FFMA.FTZ R84, R7, R40, -R8 ;  /* 0x0000002807548223 */ /* 0x000fe20000010808 */
[----:B------:R-:W-:Y:S01]  /*66b0*/  @!P0 MOV R7, R14 ;  /* 0x0000000e00078202 */ /* 0x000fe20000000f00 */
[----:B------:R-:W-:Y:S01]  /*66c0*/  @!P0 IMAD.MOV.U32 R8, RZ, RZ, R58 ;  /* 0x000000ffff088224 */ /* 0x000fe200078e003a */
[----:B------:R-:W-:Y:S01]  /*66d0*/  @!P0 HADD2.F32 R6, -RZ, R5.H1_H1 ;  /* 0x30000005ff068230 */ /* 0x000fe20000004100 */
[-C--:B------:R-:W-:Y:S01]  /*66e0*/  @!P0 FMUL.FTZ R10, R41, R9.reuse ;  /* 0x00000009290a8220 */ /* 0x080fe20000410000 */
[--C-:B------:R-:W-:Y:S01]  /*66f0*/  @!P0 SHF.R.U64 R46, R42, 0x10, R43.reuse ;  /* 0x000000102a2e8819 */ /* 0x100fe2000000122b */
[----:B------:R-:W-:Y:S01]  /*6700*/  @!P0 FFMA.FTZ R4, R39, R40, R4 ;  /* 0x0000002827048223 */ /* 0x000fe20000010004 */
[----:B------:R-:W-:Y:S01]  /*6710*/  @!P0 HADD2.F32 R42, -RZ, R44.H0_H0 ;  /* 0x2000002cff2a8230 */ /* 0x000fe20000004100 */
[C---:B------:R-:W-:Y:S01]  /*6720*/  @!P0 FMUL.FTZ R5, R6.reuse, R9 ;  /* 0x0000000906058220 */ /* 0x040fe20000410000 */
[----:B------:R-:W-:Y:S01]  /*6730*/  @!P0 HADD2.F32 R9, -RZ, R7.H0_H0 ;  /* 0x20000007ff098230 */ /* 0x000fe20000004100 */
[----:B------:R-:W-:Y:S01]  /*6740*/  @!P0 SHF.R.U32.HI R49, RZ, 0x10, R43 ;  /* 0x00000010ff318819 */ /* 0x000fe2000001162b */
[--C-:B------:R-:W-:Y:S01]  /*6750*/  @!P0 HADD2.F32 R43, -RZ, R8.reuse.H0_H0 ;  /* 0x20000008ff2b8230 */ /* 0x100fe20000004100 */
[-C--:B------:R-:W-:Y:S01]  /*6760*/  @!P0 FFMA.FTZ R83, R6, R42.reuse, -R10 ;  /* 0x0000002a06538223 */ /* 0x080fe2000001080a */
[----:B------:R-:W-:Y:S01]  /*6770*/  @!P0 HADD2.F32 R6, -RZ, R29.H0_H0 ;  /* 0x2000001dff068230 */ /* 0x000fe20000004100 */
[----:B------:R-:W-:Y:S01]  /*6780*/  @!P0 FFMA.FTZ R5, R41, R42, R5 ;  /* 0x0000002a29058223 */ /* 0x000fe20000010005 */
[----:B------:R-:W-:Y:S02]  /*6790*/  @!P0 HADD2.F32 R44, -RZ, R45.H0_H0 ;  /* 0x2000002dff2c8230 */ /* 0x000fe40000004100 */
[----:B------:R-:W-:Y:S01]  /*67a0*/  @!P0 HADD2.F32 R10, -RZ, R11.H0_H0 ;  /* 0x2000000bff0a8230 */ /* 0x000fe20000004100 */
[-C--:B------:R-:W-:Y:S01]  /*67b0*/  @!P0 FMUL.FTZ R11, R43, R6.reuse ;  /* 0x000000062b0b8220 */ /* 0x080fe20000410000 */
[----:B------:R-:W-:Y:S01]  /*67c0*/  @!P0 HADD2.F32 R45, -RZ, R8.H1_H1 ;  /* 0x30000008ff2d8230 */ /* 0x000fe20000004100 */
[----:B------:R-:W-:Y:S01]  /*67d0*/  @!P0 FMUL.FTZ R6, R9, R6 ;  /* 0x0000000609068220 */ /* 0x000fe20000410000 */
[----:B------:R-:W-:Y:S01]  /*67e0*/  @!P0 F2FP.PACK_AB R38, R83, R84 ;  /* 0x000000545326823e */ /* 0x000fe200000000ff */
[----:B------:R-:W-:Y:S01]  /*67f0*/  @!P0 FFMA.FTZ R82, R9, R44, -R11 ;  /* 0x0000002c09528223 */ /* 0x000fe2000001080b */
[----:B------:R-:W-:Y:S01]  /*6800*/  @!P0 MOV R11, R59 ;  /* 0x0000003b000b8202 */ /* 0x000fe20000000f00 */
[----:B------:R-:W-:Y:S01]  /*6810*/  @!P0 FMUL.FTZ R48, R45, R10 ;  /* 0x0000000a2d308220 */ /* 0x000fe20000410000 */
[----:B------:R-:W-:Y:S01]  /*6820*/  @!P0 HADD2.F32 R46, -RZ, R46.H0_H0 ;  /* 0x2000002eff2e8230 */ /* 0x000fe20000004100 */
[----:B------:R-:W-:Y:S01]  /*6830*/  @!P0 IMAD.MOV.U32 R9, RZ, RZ, R15 ;  /* 0x000000ffff098224 */ /* 0x000fe200078e000f */
[----:B------:R-:W-:Y:S01]  /*6840*/  @!P0 HADD2.F32 R8, -RZ, R7.H1_H1 ;  /* 0x30000007ff088230 */ /* 0x000fe20000004100 */
[----:B------:R-:W-:Y:S01]  /*6850*/  @!P0 FFMA.FTZ R6, R43, R44, R6 ;  /* 0x0000002c2b068223 */ /* 0x000fe20000010006 */
[----:B------:R-:W-:Y:S01]  /*6860*/  @!P0 MOV R13, R38 ;  /* 0x00000026000d8202 */ /* 0x000fe20000000f00 */
[----:B------:R-:W-:Y:S01]  /*6870*/  @!P0 HADD2.F32 R49, -RZ, R49.H0_H0 ;  /* 0x20000031ff318230 */ /* 0x000fe20000004100 */
[----:B------:R-:W-:Y:S01]  /*6880*/  @!P0 F2FP.PACK_AB R4, R5, R4 ;  /* 0x000000040504823e */ /* 0x000fe200000000ff */
[C---:B------:R-:W-:Y:S01]  /*6890*/  @!P0 FMUL.FTZ R7, R8.reuse, R10 ;  /* 0x0000000a08078220 */ /* 0x040fe20000410000 */
[----:B------:R-:W-:Y:S01]  /*68a0*/  @!P0 HADD2.F32 R10, -RZ, R9.H1_H1 ;  /* 0x30000009ff0a8230 */ /* 0x000fe20000004100 */
[-C--:B------:R-:W-:Y:S01]  /*68b0*/  @!P0 FFMA.FTZ R81, R8, R46.reuse, -R48 ;  /* 0x0000002e08518223 */ /* 0x080fe20000010830 */
[----:B------:R-:W-:Y:S01]  /*68c0*/  @!P0 HADD2.F32 R48, -RZ, R11.H1_H1 ;  /* 0x3000000bff308230 */ /* 0x000fe20000004100 */
[----:B------:R-:W-:Y:S01]  /*68d0*/  @!P0 FFMA.FTZ R7, R45, R46, R7 ;  /* 0x0000002e2d078223 */ /* 0x000fe20000010007 */
[----:B------:R-:W-:Y:S01]  /*68e0*/  @!P0 HADD2.F32 R8, -RZ, R29.H1_H1 ;  /* 0x3000001dff088230 */ /* 0x000fe20000004100 */
[----:B------:R-:W-:Y:S01]  /*68f0*/  @!P0 IMAD.MOV.U32 R57, RZ, RZ, R4 ;  /* 0x000000ffff398224 */ /* 0x000fe200078e0004 */
[----:B------:R-:W-:Y:S01]  /*6900*/  @!P0 HADD2.F32 R29, -RZ, R11.H0_H0 ;  /* 0x2000000bff1d8230 */ /* 0x000fe20000004100 */
[----:B------:R-:W-:Y:S01]  /*6910*/  @!P0 FMUL.FTZ R80, R48, R28 ;  /* 0x0000001c30508220 */ /* 0x000fe20000410000 */
[----:B------:R-:W-:Y:S03]  /*6920*/  @!P0 HADD2.F32 R11, -RZ, R9.H0_H0 ;  /* 0x20000009ff0b8230 */ /* 0x000fe60000004100 */
[-C--:B------:R-:W-:Y:S02]  /*6930*/  @!P0 FMUL.FTZ R9, R29, R8.reuse ;  /* 0x000000081d098220 */ /* 0x080fe40000410000 */
[C---:B------:R-:W-:Y:S02]  /*6940*/  @!P0 FFMA.FTZ R80, R10.reuse, R49, -R80 ;  /* 0x000000310a508223 */ /* 0x040fe40000010850 */
[C---:B------:R-:W-:Y:S02]  /*6950*/  @!P0 FMUL.FTZ R8, R11.reuse, R8 ;  /* 0x000000080b088220 */ /* 0x040fe40000410000 */
[-C--:B------:R-:W-:Y:S02]  /*6960*/  @!P0 FFMA.FTZ R11, R11, R47.reuse, -R9 ;  /* 0x0000002f0b0b8223 */ /* 0x080fe40000010809 */
        /* <DEDUP_REMOVED lines=15> */
.L_x_2382:
[----:B------:R-:W-:Y:S05]  /*6a60*/  BSYNC B0 ;  /* 0x0000000000007941 */ /* 0x000fea0003800000 */
.L_x_2381:
        /* <DEDUP_REMOVED lines=19> */
[--C-:B------:R-:W-:Y:S01]  /*6ba0*/  @!P0 HADD2.F32 R8, -RZ, R50.reuse.H0_H0 ;  /* 0x20000032ff088230 */ /* 0x100fe20000004100 */
[----:B--2---:R-:W-:Y:S01]  /*6bb0*/  @!P0 MOV R9, R44 ;  /* 0x0000002c00098202 */ /* 0x004fe20000000f00 */
[----:B------:R-:W-:Y:S01]  /*6bc0*/  @!P0 HADD2.F32 R5, -RZ, R5.H0_H0 ;  /* 0x20000005ff058230 */ /* 0x000fe20000004100 */
[----:B-1----:R-:W-:Y:S01]  /*6bd0*/  @!P0 MOV R4, R12 ;  /* 0x0000000c00048202 */ /* 0x002fe20000000f00 */
[----:B------:R-:W-:Y:S01]  /*6be0*/  @!P0 HADD2.F32 R28, -RZ, R50.H1_H1 ;  /* 0x30000032ff1c8230 */ /* 0x000fe20000004100 */
[----:B------:R-:W-:Y:S01]  /*6bf0*/  @!P0 SHF.R.U32.HI R6, RZ, 0x10, R17 ;  /* 0x00000010ff068819 */ /* 0x000fe20000011611 */
[--C-:B------:R-:W-:Y:S01]  /*6c00*/  @!P0 HADD2.F32 R7, -RZ, R9.reuse.H0_H0 ;  /* 0x20000009ff078230 */ /* 0x100fe20000004100 */
[----:B------:R-:W-:Y:S01]  /*6c10*/  @!P0 SHF.R.U64 R10, R18, 0x10, R19 ;  /* 0x00000010120a8819 */ /* 0x000fe20000001213 */
[--C-:B------:R-:W-:Y:S01]  /*6c20*/  @!P0 HADD2.F32 R3, -RZ, R4.reuse.H0_H0 ;  /* 0x20000004ff038230 */ /* 0x100fe20000004100 */
[----:B------:R-:W-:Y:S01]  /*6c30*/  @!P0 MOV R42, R47 ;  /* 0x0000002f002a8202 */ /* 0x000fe20000000f00 */
[----:B------:R-:W-:Y:S01]  /*6c40*/  @!P0 HADD2.F32 R17, -RZ, R9.H1_H1 ;  /* 0x30000009ff118230 */ /* 0x000fe20000004100 */
[-C--:B------:R-:W-:Y:S01]  /*6c50*/  @!P0 FMUL.FTZ R18, R7, R2.reuse ;  /* 0x0000000207128220 */ /* 0x080fe20000410000 */
[----:B------:R-:W-:Y:S01]  /*6c60*/  @!P0 HADD2.F32 R4, -RZ, R4.H1_H1 ;  /* 0x30000004ff048230 */ /* 0x000fe20000004100 */
[----:B------:R-:W-:Y:S01]  /*6c70*/  @!P0 IMAD.MOV.U32 R9, RZ, RZ, R45 ;  /* 0x000000ffff098224 */ /* 0x000fe200078e002d */
[--C-:B------:R-:W-:Y:S01]  /*6c80*/  @!P0 SHF.R.U64 R40, R54, 0x10, R55.reuse ;  /* 0x0000001036288819 */ /* 0x100fe20000001237 */
[C---:B------:R-:W-:Y:S01]  /*6c90*/  @!P0 FMUL.FTZ R2, R3.reuse, R2 ;  /* 0x0000000203028220 */ /* 0x040fe20000410000 */
[----:B------:R-:W-:Y:S01]  /*6ca0*/  @!P0 SHF.R.U32.HI R43, RZ, 0x10, R55 ;  /* 0x00000010ff2b8819 */ /* 0x000fe20000011637 */
[----:B------:R-:W-:Y:S01]  /*6cb0*/  @!P0 FFMA.FTZ R55, R3, R8, -R18 ;  /* 0x0000000803378223 */ /* 0x000fe20000010812 */
[----:B------:R-:W-:Y:S01]  /*6cc0*/  @!P0 HADD2.F32 R18, -RZ, R16.H0_H0 ;  /* 0x20000010ff128230 */ /* 0x000fe20000004100 */
[-C--:B------:R-:W-:Y:S01]  /*6cd0*/  @!P0 FMUL.FTZ R16, R17, R5.reuse ;  /* 0x0000000511108220 */ /* 0x080fe20000410000 */
        /* <DEDUP_REMOVED lines=9> */
[----:B------:R-:W-:Y:S01]  /*6d70*/  @!P0 SHF.R.U32.HI R37, RZ, 0x10, R53 ;  /* 0x00000010ff258819 */ /* 0x000fe20000011635 */
[----:B------:R-:W-:Y:S01]  /*6d80*/  @!P0 HADD2.F32 R29, -RZ, R9.H1_H1 ;  /* 0x30000009ff1d8230 */ /* 0x000fe20000004100 */
[-C--:B------:R-:W-:Y:S01]  /*6d90*/  @!P0 FMUL.FTZ R16, R19, R4.reuse ;  /* 0x0000000413108220 */ /* 0x080fe20000410000 */
[----:B------:R-:W-:Y:S01]  /*6da0*/  @!P0 HADD2.F32 R8, -RZ, R6.H0_H0 ;  /* 0x20000006ff088230 */ /* 0x000fe20000004100 */
[C---:B------:R-:W-:Y:S01]  /*6db0*/  @!P0 FMUL.FTZ R4, R7.reuse, R4 ;  /* 0x0000000407048220 */ /* 0x040fe20000410000 */
[----:B------:R-:W-:Y:S01]  /*6dc0*/  @!P0 F2FP.PACK_AB R17, R54, R55 ;  /* 0x000000373611823e */ /* 0x000fe200000000ff */
[----:B------:R-:W-:Y:S01]  /*6dd0*/  @!P0 FFMA.FTZ R53, R7, R28, -R16 ;  /* 0x0000001c07358223 */ /* 0x000fe20000010810 */
[----:B------:R-:W-:Y:S01]  /*6de0*/  @!P0 MOV R7, R14 ;  /* 0x0000000e00078202 */ /* 0x000fe20000000f00 */
[----:B------:R-:W-:Y:S01]  /*6df0*/  @!P0 IMAD.MOV.U32 R16, RZ, RZ, R46 ;  /* 0x000000ffff108224 */ /* 0x000fe200078e002e */
[----:B------:R-:W-:Y:S01]  /*6e00*/  @!P0 HADD2.F32 R30, -RZ, R37.H0_H0 ;  /* 0x20000025ff1e8230 */ /* 0x000fe20000004100 */
[----:B------:R-:W-:Y:S01]  /*6e10*/  @!P0 FMUL.FTZ R9, R29, R8 ;  /* 0x000000081d098220 */ /* 0x000fe20000410000 */
[----:B------:R-:W-:Y:S01]  /*6e20*/  @!P0 HADD2.F32 R6, -RZ, R5.H1_H1 ;  /* 0x30000005ff068230 */ /* 0x000fe20000004100 */
[----:B------:R-:W-:Y:S01]  /*6e30*/  @!P0 FFMA.FTZ R4, R19, R28, R4 ;  /* 0x0000001c13048223 */ /* 0x000fe20000010004 */
[----:B------:R-:W-:Y:S01]  /*6e40*/  @!P0 MOV R12, R17 ;  /* 0x00000011000c8202 */ /* 0x000fe20000000f00 */
[----:B------:R-:W-:Y:S02]  /*6e50*/  @!P0 HADD2.F32 R37, -RZ, R16.H0_H0 ;  /* 0x20000010ff258230 */ /* 0x000fe40000004100 */
[C---:B------:R-:W-:Y:S01]  /*6e60*/  @!P0 FMUL.FTZ R5, R6.reuse, R8 ;  /* 0x0000000806058220 */ /* 0x040fe20000410000 */
[----:B------:R-:W-:Y:S01]  /*6e70*/  @!P0 HADD2.F32 R10, -RZ, R10.H0_H0 ;  /* 0x2000000aff0a8230 */ /* 0x000fe20000004100 */
[-C--:B------:R-:W-:Y:S01]  /*6e80*/  @!P0 FFMA.FTZ R52, R6, R30.reuse, -R9 ;  /* 0x0000001e06348223 */ /* 0x080fe20000010809 */
[----:B------:R-:W-:Y:S01]  /*6e90*/  @!P0 HADD2.F32 R6, -RZ, R31.H0_H0 ;  /* 0x2000001fff068230 */ /* 0x000fe20000004100 */
[----:B------:R-:W-:Y:S01]  /*6ea0*/  @!P0 FFMA.FTZ R5, R29, R30, R5 ;  /* 0x0000001e1d058223 */ /* 0x000fe20000010005 */
[----:B------:R-:W-:Y:S02]  /*6eb0*/  @!P0 HADD2.F32 R39, -RZ, R16.H1_H1 ;  /* 0x30000010ff278230 */ /* 0x000fe40000004100 */
[----:B------:R-:W-:Y:S01]  /*6ec0*/  @!P0 HADD2.F32 R9, -RZ, R7.H0_H0 ;  /* 0x20000007ff098230 */ /* 0x000fe20000004100 */
[----:B------:R-:W-:Y:S01]  /*6ed0*/  @!P0 FMUL.FTZ R41, R37, R6 ;  /* 0x0000000625298220 */ /* 0x000fe20000410000 */
[----:B------:R-:W-:Y:S01]  /*6ee0*/  @!P0 HADD2.F32 R38, -RZ, R51.H0_H0 ;  /* 0x20000033ff268230 */ /* 0x000fe20000004100 */
[----:B------:R-:W-:Y:S01]  /*6ef0*/  @!P0 FMUL.FTZ R16, R39, R10 ;  /* 0x0000000a27108220 */ /* 0x000fe20000410000 */
[----:B------:R-:W-:Y:S01]  /*6f00*/  @!P0 HADD2.F32 R40, -RZ, R40.H0_H0 ;  /* 0x20000028ff288230 */ /* 0x000fe20000004100 */
[C---:B------:R-:W-:Y:S01]  /*6f10*/  @!P0 FMUL.FTZ R6, R9.reuse, R6 ;  /* 0x0000000609068220 */ /* 0x040fe20000410000 */
[----:B------:R-:W-:Y:S01]  /*6f20*/  @!P0 HADD2.F32 R8, -RZ, R7.H1_H1 ;  /* 0x30000007ff088230 */ /* 0x000fe20000004100 */
[----:B------:R-:W-:Y:S01]  /*6f30*/  @!P0 FFMA.FTZ R50, R9, R38, -R41 ;  /* 0x0000002609328223 */ /* 0x000fe20000010829 */
[----:B------:R-:W-:Y:S01]  /*6f40*/  @!P0 F2FP.PACK_AB R18, R52, R53 ;  /* 0x000000353412823e */ /* 0x000fe200000000ff */
[----:B------:R-:W-:Y:S01]  /*6f50*/  @!P0 IMAD.MOV.U32 R9, RZ, RZ, R15 ;  /* 0x000000ffff098224 */ /* 0x000fe200078e000f */
[----:B------:R-:W-:Y:S01]  /*6f60*/  @!P0 F2FP.PACK_AB R4, R5, R4 ;  /* 0x000000040504823e */ /* 0x000fe200000000ff */
[C---:B------:R-:W-:Y:S01]  /*6f70*/  @!P0 FMUL.FTZ R7, R8.reuse, R10 ;  /* 0x0000000a08078220 */ /* 0x040fe20000410000 */
[----:B------:R-:W-:Y:S01]  /*6f80*/  @!P0 MOV R13, R18 ;  /* 0x00000012000d8202 */ /* 0x000fe20000000f00 */
[----:B------:R-:W-:Y:S01]  /*6f90*/  @!P0 FFMA.FTZ R49, R8, R40, -R16 ;  /* 0x0000002808318223 */ /* 0x000fe20000010810 */
[----:B------:R-:W-:Y:S01]  /*6fa0*/  @!P0 HADD2.F32 R16, -RZ, R11.H0_H0 ;  /* 0x2000000bff108230 */ /* 0x000fe20000004100 */
[----:B------:R-:W-:Y:S01]  /*6fb0*/  @!P0 FFMA.FTZ R6, R37, R38, R6 ;  /* 0x0000002625068223 */ /* 0x000fe20000010006 */
[----:B------:R-:W-:Y:S01]  /*6fc0*/  @!P0 HADD2.F32 R8, -RZ, R31.H1_H1 ;  /* 0x3000001fff088230 */ /* 0x000fe20000004100 */
[----:B------:R-:W-:Y:S01]  /*6fd0*/  @!P0 FFMA.FTZ R7, R39, R40, R7 ;  /* 0x0000002827078223 */ /* 0x000fe20000010007 */
[--C-:B------:R-:W-:Y:S01]  /*6fe0*/  @!P0 HADD2.F32 R31, -RZ, R42.reuse.H0_H0 ;  /* 0x2000002aff1f8230 */ /* 0x100fe20000004100 */
[----:B------:R-:W-:Y:S01]  /*6ff0*/  @!P0 IMAD.MOV.U32 R45, RZ, RZ, R4 ;  /* 0x000000ffff2d8224 */ /* 0x000fe200078e0004 */
[----:B------:R-:W-:Y:S02]  /*7000*/  @!P0 HADD2.F32 R42, -RZ, R42.H1_H1 ;  /* 0x3000002aff2a8230 */ /* 0x000fe40000004100 */
[----:B------:R-:W-:Y:S02]  /*7010*/  @!P0 HADD2.F32 R10, -RZ, R9.H1_H1 ;  /* 0x30000009ff0a8230 */ /* 0x000fe40000004100 */
[----:B------:R-:W-:Y:S01]  /*7020*/  @!P0 HADD2.F32 R41, -RZ, R51.H1_H1 ;  /* 0x30000033ff298230 */ /* 0x000fe20000004100 */
[----:B------:R-:W-:Y:S01]  /*7030*/  @!P0 FMUL.FTZ R48, R42, R16 ;  /* 0x000000102a308220 */ /* 0x000fe20000410000 */
[----:B------:R-:W-:Y:S01]  /*7040*/  @!P0 HADD2.F32 R11, -RZ, R9.H0_H0 ;  /* 0x20000009ff0b8230 */ /* 0x000fe20000004100 */
[-C--:B------:R-:W-:Y:S01]  /*7050*/  @!P0 FMUL.FTZ R9, R31, R8.reuse ;  /* 0x000000081f098220 */ /* 0x080fe20000410000 */
[----:B------:R-:W-:Y:S03]  /*7060*/  @!P0 HADD2.F32 R43, -RZ, R43.H0_H0 ;  /* 0x2000002bff2b8230 */ /* 0x000fe60000004100 */
        /* <DEDUP_REMOVED lines=18> */
.L_x_2380:
[----:B------:R-:W-:Y:S05]  /*7190*/  BSYNC B1 ;  /* 0x0000000000017941 */ /* 0x000fea0003800000 */
.L_x_2379:
        /* <DEDUP_REMOVED lines=23> */
[----:B------:R-:W-:Y:S01]  /*7310*/  @!P0 HADD2.F32 R8, -RZ, R68.H0_H0 ;  /* 0x20000044ff088230 */ /* 0x000fe20000004100 */
        /* <DEDUP_REMOVED lines=13> */
[----:B------:R-:W-:Y:S01]  /*73f0*/  @!P0 HADD2.F32 R20, -RZ, R68.H1_H1 ;  /* 0x30000044ff148230 */ /* 0x000fe20000004100 */
[----:B------:R-:W-:Y:S01]  /*7400*/  @!P0 FFMA.FTZ R54, R3, R8, -R19 ;  /* 0x0000000803368223 */ /* 0x000fe20000010813 */
[----:B------:R-:W-:Y:S01]  /*7410*/  @!P0 HADD2.F32 R22, -RZ, R16.H0_H0 ;  /* 0x20000010ff168230 */ /* 0x000fe20000004100 */
[-C--:B------:R-:W-:Y:S01]  /*7420*/  @!P0 FMUL.FTZ R19, R17, R5.reuse ;  /* 0x0000000511138220 */ /* 0x080fe20000410000 */
[----:B------:R-:W-:Y:S01]  /*7430*/  @!P0 HADD2.F32 R28, -RZ, R69.H1_H1 ;  /* 0x30000045ff1c8230 */ /* 0x000fe20000004100 */
        /* <DEDUP_REMOVED lines=37> */
[----:B------:R-:W-:Y:S01]  /*7690*/  @!P0 HADD2.F32 R32, -RZ, R69.H0_H0 ;  /* 0x20000045ff208230 */ /* 0x000fe20000004100 */
        /* <DEDUP_REMOVED lines=38> */
.L_x_2384:
[----:B------:R-:W-:Y:S05]  /*7900*/  BSYNC B0 ;  /* 0x0000000000007941 */ /* 0x000fea0003800000 */
.L_x_2383:
[----:B------:R-:W-:Y:S11]  /*7910*/  ISETP.GE.AND P0, PT, R136, c[0x0][0x1d4], PT ;  /* 0x0000750088007a0c */ /* 0x000ff60003f06270 */
[----:B------:R-:W-:Y:S02]  /*7920*/  @!UPT UIADD3 URZ, URZ, URZ, URZ ;  /* 0x0000003f3f3ff290 */ /* 0x000fe4000fffe03f */
[----:B------:R-:W-:-:S05]  /*7930*/  @P0 BRA `(.L_x_2368) ;  /* 0x000009c000000947 */ /* 0x000fca0003800000 */
[----:B-1----:R-:W-:Y:S01]  /*7940*/  LDS.128 R40, [R126+0xa080] ;  /* 0x00a080007e287984 */ /* 0x002fe20000000c00 */
[----:B------:R-:W-:Y:S04]  /*7950*/  IADD3 R2, P1, P0, R90, R49, R109 ;  /* 0x000000315a027210 */ /* 0x000fe8000783e06d */
[----:B------:R-:W-:Y:S02]  /*7960*/  IADD3.X R3, R89, R50, R113, P1, P0 ;  /* 0x0000003259037210 */ /* 0x000fe40000fe0471 */
[C---:B------:R-:W-:Y:S01]  /*7970*/  LEA R38, P0, R2.reuse, c[0x0][0x1c8], 0x1 ;  /* 0x0000720002267a11 */ /* 0x040fe200078008ff */
[----:B------:R-:W1:Y:S03]  /*7980*/  LDS.128 R12, [R130+0xa080] ;  /* 0x00a08000820c7984 */ /* 0x000e660000000c00 */
[----:B------:R-:W-:Y:S02]  /*7990*/  LEA.HI.X R39, R2, c[0x0][0x1cc], R3, 0x1, P0 ;  /* 0x0000730002277a11 */ /* 0x000fe400000f0c03 */
[----:B------:R-:W-:Y:S11]  /*79a0*/  ISETP.GE.AND P0, PT, R136, c[0x0][0x27c], PT ;  /* 0x00009f0088007a0c */ /* 0x000ff60003f06270 */
[----:B------:R-:W-:Y:S02]  /*79b0*/  @!UPT UIADD3 URZ, URZ, URZ, URZ ;  /* 0x0000003f3f3ff290 */ /* 0x000fe4000fffe03f */
[--C-:B------:R-:W-:Y:S01]  /*79c0*/  @!P0 HADD2.F32 R2, -RZ, R34.reuse.H0_H0 ;  /* 0x20000022ff028230 */ /* 0x100fe20000004100 */
[--C-:B------:R-:W-:Y:S01]  /*79d0*/  @!P0 SHF.R.U32.HI R8, RZ, 0x10, R25.reuse ;  /* 0x00000010ff088819 */ /* 0x100fe20000011619 */
[----:B------:R-:W-:Y:S01]  /*79e0*/  @!P0 HADD2.F32 R3, -RZ, R34.H1_H1 ;  /* 0x30000022ff038230 */ /* 0x000fe20000004100 */
[----:B------:R-:W-:Y:S01]  /*79f0*/  @!P0 SHF.R.U64 R9, R24, 0x10, R25 ;  /* 0x0000001018098819 */ /* 0x000fe20000001219 */
[--C-:B------:R-:W-:Y:S01]  /*7a00*/  @!P0 HADD2.F32 R17, -RZ, R70.reuse.H0_H0 ;  /* 0x20000046ff118230 */ /* 0x100fe20000004100 */
[--C-:B------:R-:W-:Y:S01]  /*7a10*/  @!P0 SHF.R.U64 R11, R26, 0x10, R27.reuse ;  /* 0x000000101a0b8819 */ /* 0x100fe2000000121b */
[----:B------:R-:W-:Y:S01]  /*7a20*/  @!P0 HADD2.F32 R20, -RZ, R70.H1_H1 ;  /* 0x30000046ff148230 */ /* 0x000fe20000004100 */
[----:B------:R-:W-:Y:S01]  /*7a30*/  @!P0 SHF.R.U32.HI R10, RZ, 0x10, R27 ;  /* 0x00000010ff0a8819 */ /* 0x000fe2000001161b */
[----:B------:R-:W-:Y:S01]  /*7a40*/  @!P0 HADD2.F32 R9, -RZ, R9.H0_H0 ;  /* 0x20000009ff098230 */ /* 0x000fe20000004100 */
[--C-:B------:R-:W-:Y:S01]  /*7a50*/  @!P0 SHF.R.U64 R24, R64, 0x10, R65.reuse ;  /* 0x0000001040188819 */ /* 0x100fe20000001241 */
[----:B------:R-:W-:Y:S01]  /*7a60*/  @!P0 HADD2.F32 R28, -RZ, R71.H0_H0 ;  /* 0x20000047ff1c8230 */ /* 0x000fe20000004100 */
[----:B------:R-:W-:Y:S01]  /*7a70*/  @!P0 SHF.R.U32.HI R22, RZ, 0x10, R65 ;  /* 0x00000010ff168819 */ /* 0x000fe20000011641 */
[----:B------:R-:W-:Y:S01]  /*7a80*/  @!P0 HADD2.F32 R10, -RZ, R10.H0_H0 ;  /* 0x2000000aff0a8230 */ /* 0x000fe20000004100 */
[--C-:B------:R-:W-:Y:S02]  /*7a90*/  @!P0 SHF.R.U32.HI R25, RZ, 0x10, R67.reuse ;  /* 0x00000010ff198819 */ /* 0x100fe40000011643 */
[----:B------:R-:W-:Y:S01]  /*7aa0*/  @!P0 SHF.R.U64 R26, R66, 0x10, R67 ;  /* 0x00000010421a8819 */ /* 0x000fe20000001243 */
[----:B------:R-:W-:Y:S02]  /*7ab0*/  @!P0 HADD2.F32 R22, -RZ, R22.H0_H0 ;  /* 0x20000016ff168230 */ /* 0x000fe40000004100 */
[----:B------:R-:W-:Y:S02]  /*7ac0*/  @!P0 HADD2.F32 R30, -RZ, R25.H0_H0 ;  /* 0x20000019ff1e8230 */ /* 0x000fe40000004100 */
[----:B------:R-:W-:Y:S01]  /*7ad0*/  @!P0 HADD2.F32 R26, -RZ, R26.H0_H0 ;  /* 0x2000001aff1a8230 */ /* 0x000fe20000004100 */
[----:B-1----:R-:W-:Y:S02]  /*7ae0*/  @!P0 MOV R7, R12 ;  /* 0x0000000c00078202 */ /* 0x002fe40000000f00 */
[----:B------:R-:W-:Y:S02]  /*7af0*/  @!P0 MOV R23, R40 ;  /* 0x0000002800178202 */ /* 0x000fe40000000f00 */
[----:B------:R-:W-:Y:S01]  /*7b00*/  @!P0 MOV R18, R41 ;  /* 0x0000002900128202 */ /* 0x000fe20000000f00 */
[----:B------:R-:W-:Y:S01]  /*7b10*/  @!P0 HADD2.F32 R4, -RZ, R7.H0_H0 ;  /* 0x20000007ff048230 */ /* 0x000fe20000004100 */
[----:B------:R-:W-:Y:S01]  /*7b20*/  @!P0 MOV R6, R13 ;  /* 0x0000000d00068202 */ /* 0x000fe20000000f00 */
[--C-:B------:R-:W-:Y:S01]  /*7b30*/  @!P0 HADD2.F32 R16, -RZ, R23.reuse.H0_H0 ;  /* 0x20000017ff108230 */ /* 0x100fe20000004100 */
[----:B------:R-:W-:Y:S01]  /*7b40*/  @!P0 MOV R25, R42 ;  /* 0x0000002a00198202 */ /* 0x000fe20000000f00 */
[----:B------:R-:W-:Y:S02]  /*7b50*/  @!P0 HADD2.F32 R19, -RZ, R18.H0_H0 ;  /* 0x20000012ff138230 */ /* 0x000fe40000004100 */
[--C-:B------:R-:W-:Y:S01]  /*7b60*/  @!P0 HADD2.F32 R5, -RZ, R6.reuse.H0_H0 ;  /* 0x20000006ff058230 */ /* 0x100fe20000004100 */
[-C--:B------:R-:W-:Y:S02]  /*7b70*/  @!P0 FMUL.FTZ R27, R16, R2.reuse ;  /* 0x00000002101b8220 */ /* 0x080fe40000410000 */
[C---:B------:R-:W-:Y:S02]  /*7b80*/  @!P0 FMUL.FTZ R2, R4.reuse, R2 ;  /* 0x0000000204028220 */ /* 0x040fe40000410000 */
[----:B------:R-:W-:Y:S02]  /*7b90*/  @!P0 FMUL.FTZ R21, R19, R3 ;  /* 0x0000000313158220 */ /* 0x000fe40000410000 */
[-C--:B------:R-:W-:Y:S02]  /*7ba0*/  @!P0 FFMA.FTZ R45, R4, R17.reuse, -R27 ;  /* 0x00000011042d8223 */ /* 0x080fe4000001081b */
[----:B------:R-:W-:Y:S01]  /*7bb0*/  @!P0 FFMA.FTZ R2, R16, R17, R2 ;  /* 0x0000001110028223 */ /* 0x000fe20000010002 */
[----:B------:R-:W-:Y:S01]  /*7bc0*/  @!P0 HADD2.F32 R17, -RZ, R23.H1_H1 ;  /* 0x30000017ff118230 */ /* 0x000fe20000004100 */
[C---:B------:R-:W-:Y:S01]  /*7bd0*/  @!P0 FMUL.FTZ R4, R5.reuse, R3 ;  /* 0x0000000305048220 */ /* 0x040fe20000410000 */
[----:B------:R-:W-:Y:S01]  /*7be0*/  @!P0 HADD2.F32 R3, -RZ, R6.H1_H1 ;  /* 0x30000006ff038230 */ /* 0x000fe20000004100 */
[----:B------:R-:W-:Y:S01]  /*7bf0*/  @!P0 FFMA.FTZ R44, R5, R20, -R21 ;  /* 0x00000014052c8223 */ /* 0x000fe20000010815 */
[----:B------:R-:W-:Y:S02]  /*7c00*/  @!P0 HADD2.F32 R21, -RZ, R18.H1_H1 ;  /* 0x30000012ff158230 */ /* 0x000fe40000004100 */
[----:B------:R-:W-:Y:S02]  /*7c10*/  @!P0 HADD2.F32 R5, -RZ, R8.H0_H0 ;  /* 0x20000008ff058230 */ /* 0x000fe40000004100 */
[----:B------:R-:W-:Y:S02]  /*7c20*/  @!P0 HADD2.F32 R18, -RZ, R24.H0_H0 ;  /* 0x20000018ff128230 */ /* 0x000fe40000004100 */
[----:B------:R-:W-:Y:S01]  /*7c30*/  @!P0 HADD2.F32 R6, -RZ, R7.H1_H1 ;  /* 0x30000007ff068230 */ /* 0x000fe20000004100 */
[----:B------:R-:W-:Y:S01]  /*7c40*/  @!P0 FMUL.FTZ R8, R21, R5 ;  /* 0x0000000515088220 */ /* 0x000fe20000410000 */
[----:B------:R-:W-:Y:S01]  /*7c50*/  @!P0 HADD2.F32 R24, -RZ, R71.H1_H1 ;  /* 0x30000047ff188230 */ /* 0x000fe20000004100 */
[----:B------:R-:W-:Y:S01]  /*7c60*/  @!P0 FMUL.FTZ R7, R17, R9 ;  /* 0x0000000911078220 */ /* 0x000fe20000410000 */
[--C-:B------:R-:W-:Y:S01]  /*7c70*/  @!P0 HADD2.F32 R23, -RZ, R25.reuse.H0_H0 ;  /* 0x20000019ff178230 */ /* 0x100fe20000004100 */
[C---:B------:R-:W-:Y:S01]  /*7c80*/  @!P0 FFMA.FTZ R37, R3.reuse, R22, -R8 ;  /* 0x0000001603258223 */ /* 0x040fe20000010808 */
[----:B------:R-:W-:Y:S01]  /*7c90*/  @!P0 HADD2.F32 R25, -RZ, R25.H1_H1 ;  /* 0x30000019ff198230 */ /* 0x000fe20000004100 */
[----:B------:R-:W-:Y:S02]  /*7ca0*/  @!P0 IMAD.MOV.U32 R8, RZ, RZ, R43 ;  /* 0x000000ffff088224 */ /* 0x000fe400078e002b */
[CC--:B------:R-:W-:Y:S01]  /*7cb0*/  @!P0 FFMA.FTZ R34, R6.reuse, R18.reuse, -R7 ;  /* 0x0000001206228223 */ /* 0x0c0fe20000010807 */
[----:B------:R-:W-:Y:S01]  /*7cc0*/  @!P0 MOV R7, R15 ;  /* 0x0000000f00078202 */ /* 0x000fe20000000f00 */
[----:B------:R-:W-:Y:S01]  /*7cd0*/  @!P0 FMUL.FTZ R5, R3, R5 ;  /* 0x0000000503058220 */ /* 0x000fe20000410000 */
[--C-:B------:R-:W-:Y:S01]  /*7ce0*/  @!P0 HADD2.F32 R27, -RZ, R8.reuse.H0_H0 ;  /* 0x20000008ff1b8230 */ /* 0x100fe20000004100 */
[----:B------:R-:W-:Y:S01]  /*7cf0*/  @!P0 FMUL.FTZ R3, R6, R9 ;  /* 0x0000000906038220 */ /* 0x000fe20000410000 */
[----:B------:R-:W-:Y:S02]  /*7d00*/  @!P0 HADD2.F32 R6, -RZ, R35.H0_H0 ;  /* 0x20000023ff068230 */ /* 0x000fe40000004100 */
[--C-:B------:R-:W-:Y:S01]  /*7d10*/  @!P0 HADD2.F32 R9, -RZ, R7.reuse.H0_H0 ;  /* 0x20000007ff098230 */ /* 0x100fe20000004100 */
[----:B------:R-:W-:Y:S01]  /*7d20*/  @!P0 FFMA.FTZ R3, R17, R18, R3 ;  /* 0x0000001211038223 */ /* 0x000fe20000010003 */
[----:B------:R-:W-:Y:S01]  /*7d30*/  @!P0 HADD2.F32 R29, -RZ, R8.H1_H1 ;  /* 0x30000008ff1d8230 */ /* 0x000fe20000004100 */
[-C--:B------:R-:W-:Y:S01]  /*7d40*/  @!P0 FMUL.FTZ R16, R27, R6.reuse ;  /* 0x000000061b108220 */ /* 0x080fe20000410000 */
[----:B------:R-:W-:Y:S01]  /*7d50*/  @!P0 HADD2.F32 R7, -RZ, R7.H1_H1 ;  /* 0x30000007ff078230 */ /* 0x000fe20000004100 */
[----:B------:R-:W-:Y:S01]  /*7d60*/  @!P0 FMUL.FTZ R8, R9, R6 ;  /* 0x0000000609088220 */ /* 0x000fe20000410000 */
[----:B------:R-:W-:Y:S01]  /*7d70*/  @!P0 F2FP.PACK_AB R17, R34, R45 ;  /* 0x0000002d2211823e */ /* 0x000fe200000000ff */
[----:B------:R-:W-:Y:S01]  /*7d80*/  @!P0 FMUL.FTZ R6, R29, R10 ;  /* 0x0000000a1d068220 */ /* 0x000fe20000410000 */
[----:B------:R-:W-:Y:S01]  /*7d90*/  @!P0 F2FP.PACK_AB R18, R37, R44 ;  /* 0x0000002c2512823e */ /* 0x000fe200000000ff */
[----:B------:R-:W-:Y:S01]  /*7da0*/  @!P0 FFMA.FTZ R33, R9, R28, -R16 ;  /* 0x0000001c09218223 */ /* 0x000fe20000010810 */
[----:B------:R-:W-:Y:S01]  /*7db0*/  @!P0 HADD2.F32 R16, -RZ, R11.H0_H0 ;  /* 0x2000000bff108230 */ /* 0x000fe20000004100 */
[C---:B------:R-:W-:Y:S01]  /*7dc0*/  @!P0 FMUL.FTZ R9, R7.reuse, R10 ;  /* 0x0000000a07098220 */ /* 0x040fe20000410000 */
[----:B------:R-:W-:Y:S01]  /*7dd0*/  @!P0 MOV R13, R18 ;  /* 0x00000012000d8202 */ /* 0x000fe20000000f00 */
[----:B------:R-:W-:Y:S01]  /*7de0*/  @!P0 FFMA.FTZ R32, R7, R30, -R6 ;  /* 0x0000001e07208223 */ /* 0x000fe20000010806 */
[----:B------:R-:W-:Y:S01]  /*7df0*/  @!P0 MOV R7, R14 ;  /* 0x0000000e00078202 */ /* 0x000fe20000000f00 */
[----:B------:R-:W-:Y:S01]  /*7e00*/  @!P0 FMUL.FTZ R31, R25, R16 ;  /* 0x00000010191f8220 */ /* 0x000fe20000410000 */
[----:B------:R-:W-:Y:S01]  /*7e10*/  @!P0 HADD2.F32 R6, -RZ, R35.H1_H1 ;  /* 0x30000023ff068230 */ /* 0x000fe20000004100 */
[----:B------:R-:W-:Y:S02]  /*7e20*/  @!P0 FFMA.FTZ R4, R19, R20, R4 ;  /* 0x0000001413048223 */ /* 0x000fe40000010004 */
[--C-:B------:R-:W-:Y:S01]  /*7e30*/  @!P0 HADD2.F32 R11, -RZ, R7.reuse.H0_H0 ;  /* 0x20000007ff0b8230 */ /* 0x100fe20000004100 */
[----:B------:R-:W-:Y:S01]  /*7e40*/  @!P0 FFMA.FTZ R5, R21, R22, R5 ;  /* 0x0000001615058223 */ /* 0x000fe20000010005 */
[----:B------:R-:W-:Y:S01]  /*7e50*/  @!P0 HADD2.F32 R10, -RZ, R7.H1_H1 ;  /* 0x30000007ff0a8230 */ /* 0x000fe20000004100 */
[-C--:B------:R-:W-:Y:S02]  /*7e60*/  @!P0 FMUL.FTZ R7, R23, R6.reuse ;  /* 0x0000000617078220 */ /* 0x080fe40000410000 */
[----:B------:R-:W-:Y:S01]  /*7e70*/  @!P0 FMUL.FTZ R6, R11, R6 ;  /* 0x000000060b068220 */ /* 0x000fe20000410000 */
[----:B------:R-:W-:Y:S01]  /*7e80*/  @!P0 F2FP.PACK_AB R4, R5, R4 ;  /* 0x000000040504823e */ /* 0x000fe200000000ff */
[----:B------:R-:W-:Y:S02]  /*7e90*/  @!P0 FFMA.FTZ R11, R11, R24, -R7 ;  /* 0x000000180b0b8223 */ /* 0x000fe40000010807 */
[C---:B------:R-:W-:Y:S01]  /*7ea0*/  @!P0 FFMA.FTZ R31, R10.reuse, R26, -R31 ;  /* 0x0000001a0a1f8223 */ /* 0x040fe2000001081f */
[----:B------:R-:W-:Y:S01]  /*7eb0*/  @!P0 MOV R41, R4 ;  /* 0x0000000400298202 */ /* 0x000fe20000000f00 */
        /* <DEDUP_REMOVED lines=26> */
.L_x_2354:
        /* <DEDUP_REMOVED lines=22> */
.L_x_2386:
[----:B------:R-:W-:Y:S05]  /*81c0*/  BSYNC B0 ;  /* 0x0000000000007941 */ /* 0x000fea0003800000 */
.L_x_2385:
        /* <DEDUP_REMOVED lines=19> */
.L_x_2368:
[----:B------:R-:W-:Y:S05]  /*8300*/  BSYNC B2 ;  /* 0x0000000000027941 */ /* 0x000fea0003800000 */
.L_x_2353:
[----:B--2---:R-:W-:Y:S01]  /*8310*/  IMAD.WIDE.U32 R2, R36, 0x30, RZ ;  /* 0x0000003024027825 */ /* 0x004fe200078e00ff */
[----:B------:R-:W-:Y:S01]  /*8320*/  LOP3.LUT P3, RZ, R218, 0x1, RZ, 0xc0, !PT ;  /* 0x00000001daff7812 */ /* 0x000fe2000786c0ff */
[----:B------:R-:W-:Y:S02]  /*8330*/  BSSY B0, `(.L_x_2387) ;  /* 0x0000046000007945 */ /* 0x000fe40003800000 */
[----:B-1----:R-:W-:Y:S01]  /*8340*/  IMAD R5, R92, 0x30, RZ ;  /* 0x000000305c057824 */ /* 0x002fe200078e02ff */
[-C--:B------:R-:W-:Y:S03]  /*8350*/  IADD3 R4, P0, R121, R2.reuse, RZ ;  /* 0x0000000279047210 */ /* 0x080fe60007f1e0ff */
[----:B------:R-:W-:Y:S04]  /*8360*/  IMAD.IADD R5, R3, 0x1, R5 ;  /* 0x0000000103057824 */ /* 0x000fe800078e0205 */
[C---:B------:R-:W-:Y:S01]  /*8370*/  IMAD.X R3, R5.reuse, 0x1, R146, P0 ;  /* 0x0000000105037824 */ /* 0x040fe200000e0692 */
[----:B------:R-:W-:Y:S01]  /*8380*/  IADD3 R16, P0, R148, R2, RZ ;  /* 0x0000000294107210 */ /* 0x000fe20007f1e0ff */
[----:B------:R-:W-:Y:S03]  /*8390*/  IMAD.IADD R2, R88, 0x1, -R225 ;  /* 0x0000000158027824 */ /* 0x000fe600078e0ae1 */
[----:B------:R-:W-:Y:S02]  /*83a0*/  IADD3.X R17, R5, R147, RZ, P0, !PT ;  /* 0x0000009305117210 */ /* 0x000fe400007fe4ff */
[----:B------:R-:W-:Y:S11]  /*83b0*/  ISETP.GE.AND P0, PT, R2, 0x21, PT ;  /* 0x000000210200780c */ /* 0x000ff60003f06270 */
[----:B------:R-:W-:Y:S02]  /*83c0*/  @!UPT UIADD3 URZ, URZ, URZ, URZ ;  /* 0x0000003f3f3ff290 */ /* 0x000fe4000fffe03f */
[----:B------:R-:W-:Y:S04]  /*83d0*/  @P0 IADD3 R8, P1, R4, 0x20, RZ ;  /* 0x0000002004080810 */ /* 0x000fe80007f3e0ff */
[----:B------:R-:W-:Y:S02]  /*83e0*/  @P0 IADD3.X R9, RZ, R3, RZ, P1, !PT ;  /* 0x00000003ff090210 */ /* 0x000fe40000ffe4ff */
[----:B------:R-:W-:Y:S11]  /*83f0*/  ISETP.GE.AND P1, PT, R2, 0x1, PT ;  /* 0x000000010200780c */ /* 0x000ff60003f26270 */
[----:B------:R-:W-:Y:S02]  /*8400*/  @!UPT UIADD3 URZ, URZ, URZ, URZ ;  /* 0x0000003f3f3ff290 */ /* 0x000fe4000fffe03f */
[----:B------:R-:W-:Y:S01]  /*8410*/  @P1 IMAD R5, R3, c[0x0][0x258], RZ ;  /* 0x0000960003051a24 */ /* 0x000fe200078e02ff */
[----:B------:R-:W-:Y:S01]  /*8420*/  @P1 MOV R3, R108 ;  /* 0x0000006c00031202 */ /* 0x000fe20000000f00 */
[----:B------:R-:W-:Y:S04]  /*8430*/  @P1 IMAD.MOV.U32 R2, RZ, RZ, R98 ;  /* 0x000000ffff021224 */ /* 0x000fe800078e0062 */
[C---:B------:R-:W-:Y:S04]  /*8440*/  @P1 IMAD.WIDE.U32 R2, R4.reuse, c[0x0][0x258], R2 ;  /* 0x0000960004021a25 */ /* 0x040fe800078e0002 */
[----:B------:R-:W-:Y:S01]  /*8450*/  @P1 IMAD R4, R4, c[0x0][0x25c], R5 ;  /* 0x0000970004041a24 */ /* 0x000fe200078e0205 */
[C---:B------:R-:W-:Y:S01]  /*8460*/  @P1 LEA R6, P2, R2.reuse, c[0x0][0x250], 0x1 ;  /* 0x0000940002061a11 */ /* 0x040fe200078408ff */
[----:B------:R-:W-:Y:S02]  /*8470*/  @P0 IMAD.MOV.U32 R5, RZ, RZ, R108 ;  /* 0x000000ffff050224 */ /* 0x000fe400078e006c */
[----:B------:R-:W-:Y:S01]  /*8480*/  @P1 IMAD.IADD R3, R3, 0x1, R4 ;  /* 0x0000000103031824 */ /* 0x000fe200078e0204 */
[----:B------:R-:W-:Y:S04]  /*8490*/  @P0 MOV R4, R98 ;  /* 0x0000006200040202 */ /* 0x000fe80000000f00 */
        /* <DEDUP_REMOVED lines=8> */
[----:B------:R1:W-:Y:S03]  /*8520*/  @P1 LDGSTS.E.BYPASS.LTC128B.128 [R211+0x5880], [R6.64+0x80], !P6 ;  /* 0x0588008006d31fae */ /* 0x0003e6000f101d46 */
[----:B------:R-:W-:Y:S01]  /*8530*/  @P0 IADD3 R3, R5, R2, RZ ;  /* 0x0000000205030210 */ /* 0x000fe20007ffe0ff */
[----:B------:R1:W-:Y:S01]  /*8540*/  @P1 LDGSTS.E.BYPASS.LTC128B.128 [R211+0x7080], [R6.64+0x100], !P5 ;  /* 0x0708010006d31fae */ /* 0x0003e2000e901d46 */
[C---:B------:R-:W-:Y:S03]  /*8550*/  @P0 LEA R2, P2, R4.reuse, c[0x0][0x250], 0x1 ;  /* 0x0000940004020a11 */ /* 0x040fe600078408ff */
[----:B------:R1:W-:Y:S01]  /*8560*/  @P1 LDGSTS.E.BYPASS.LTC128B.128 [R211+0x8880], [R6.64+0x180], !P4 ;  /* 0x0888018006d31fae */ /* 0x0003e2000e101d46 */
[----:B------:R-:W-:Y:S05]  /*8570*/  @P0 LEA.HI.X R3, R4, c[0x0][0x254], R3, 0x1, P2 ;  /* 0x0000950004030a11 */ /* 0x000fea00010f0c03 */
        /* <DEDUP_REMOVED lines=13> */
[----:B------:R-:W-:Y:S04]  /*8650*/  IMAD R2, R16, c[0x0][0x20c], R2 ;  /* 0x0000830010027a24 */ /* 0x000fe800078e0202 */
        /* <DEDUP_REMOVED lines=19> */
.L_x_2388:
[----:B-1----:R-:W-:Y:S05]  /*8790*/  BSYNC B0 ;  /* 0x0000000000007941 */ /* 0x002fea0003800000 */
.L_x_2387:
        /* <DEDUP_REMOVED lines=30> */
.L_x_2390:
[----:B------:R-:W-:Y:S05]  /*8980*/  BSYNC B0 ;  /* 0x0000000000007941 */ /* 0x000fea0003800000 */
.L_x_2389:
        /* <DEDUP_REMOVED lines=36> */
.L_x_2392:
[----:B------:R-:W-:Y:S05]  /*8bd0*/  BSYNC B0 ;  /* 0x0000000000007941 */ /* 0x000fea0003800000 */
.L_x_2391:
[----:B------:R-:W0:Y:S01]  /*8be0*/  LDGDEPBAR ;  /* 0x00000000000079af */ /* 0x000e220000000000 */
[----:B------:R-:W-:Y:S01]  /*8bf0*/  IADD3 R36, R36, -0x1, RZ ;  /* 0xffffffff24247810 */ /* 0x000fe20007ffe0ff */
[----:B------:R-:W-:-:S05]  /*8c00*/  @P3 BRA `(.L_x_2393) ;  /* 0xffffa81000003947 */ /* 0x000fca000383ffff */
[----:B------:R-:W-:Y:S01]  /*8c10*/  WARPSYNC 0xffffffff ;  /* 0xffffffff00007948 */ /* 0x000fe20003800000 */
[----:B------:R-:W-:Y:S06]  /*8c20*/  BAR.SYNC.DEFER_BLOCKING 0x0 ;  /* 0x0000000000007b1d */ /* 0x000fec0000010000 */
.L_x_2352:
[----:B------:R-:W2:Y:S01]  /*8c30*/  LDL R17, [R1+0x18] ;  /* 0x0000180001117983 */ /* 0x000ea20000100800 */
[----:B------:R-:W-:-:S05]  /*8c40*/  IMAD.MOV.U32 R0, RZ, RZ, c[0x0][0x2c4] ;  /* 0x0000b100ff007624 */ /* 0x000fca00078e00ff */
[----:B------:R-:W-:Y:S01]  /*8c50*/  ISETP.NE.AND P3, PT, R0, 0x1, PT ;  /* 0x000000010000780c */ /* 0x000fe20003f65270 */
[----:B------:R-:W-:Y:S01]  /*8c60*/  BSSY B0, `(.L_x_2394) ;  /* 0x000002a000007945 */ /* 0x000fe20003800000 */
[----:B------:R-:W-:Y:S01]  /*8c70*/  IMAD.IADD R10, R160, 0x1, R161 ;  /* 0x00000001a00a7824 */ /* 0x000fe200078e02a1 */
[----:B--2---:R-:W-:-:S10]  /*8c80*/  IADD3 R0, R17, 0x7f, RZ ;  /* 0x0000007f11007810 */ /* 0x004fd40007ffe0ff */
[----:B-1----:R-:W-:-:S05]  /*8c90*/  @P3 IMAD.HI.U32 R2, R0, c[0x0][0x2c8], RZ ;  /* 0x0000b20000023a27 */ /* 0x002fca00078e00ff */
[----:B------:R-:W-:-:S05]  /*8ca0*/  @P3 SHF.R.U32.HI R0, RZ, c[0x0][0x2cc], R2 ;  /* 0x0000b300ff003a19 */ /* 0x000fca0000011602 */
[----:B------:R-:W-:-:S04]  /*8cb0*/  IMAD.IADD R0, R166, 0x1, R0 ;  /* 0x00000001a6007824 */ /* 0x000fc800078e0200 */
[----:B------:R-:W-:-:S05]  /*8cc0*/  IMAD.HI R0, R0, 0x2aaaaaab, RZ ;  /* 0x2aaaaaab00007827 */ /* 0x000fca00078e02ff */
[----:B------:R-:W-:-:S04]  /*8cd0*/  SHF.R.U32.HI R2, RZ, 0x1f, R0 ;  /* 0x0000001fff027819 */ /* 0x000fc80000011600 */
[----:B------:R-:W-:-:S04]  /*8ce0*/  LEA.HI.SX32 R0, R0, R2, 0x1d ;  /* 0x0000000200007211 */ /* 0x000fc800078feaff */
[----:B------:R-:W-:-:S04]  /*8cf0*/  IMNMX R5, R165, R0, PT ;  /* 0x00000000a5057217 */ /* 0x000fc80003800200 */
[----:B------:R-:W-:Y:S01]  /*8d00*/  ISETP.GE.AND P0, PT, R5, 0x1, PT ;  /* 0x000000010500780c */ /* 0x000fe20003f06270 */
[----:B------:R-:W-:-:S12]  /*8d10*/  IMAD.MOV.U32 R0, RZ, RZ, RZ ;  /* 0x000000ffff007224 */ /* 0x000fd800078e00ff */
        /* <DEDUP_REMOVED lines=30> */
.L_x_2395:
[----:B------:R-:W-:Y:S05]  /*8f00*/  BSYNC B0 ;  /* 0x0000000000007941 */ /* 0x000fea0003800000 */
.L_x_2394:
        /* <DEDUP_REMOVED lines=69> */
[----:B------:R-:W-:-:S04]  /*9360*/  IMNMX R18, R5, R2, PT ;  /* 0x0000000205127217 */ /* 0x000fc80003800200 */
[----:B------:R-:W-:Y:S01]  /*9370*/  ISETP.GT.AND P0, PT, R18, R234, PT ;  /* 0x000000ea1200720c */ /* 0x000fe20003f04270 */
[----:B------:R1:W-:-:S12]  /*9380*/  STL [R1+0x8], R18 ;  /* 0x0000081201007387 */ /* 0x0003d80000100800 */
[----:B------:R-:W-:Y:S05]  /*9390*/  @!P0 BRA `(.L_x_2396) ;  /* 0x0001313000008947 */ /* 0x000fea0003800000 */
[----:B------:R-:W2:Y:S04]  /*93a0*/  LDL R114, [R1+0x1c] ;  /* 0x00001c0001727983 */ /* 0x000ea80000100800 */
[----:B------:R-:W3:Y:S01]  /*93b0*/  LDL R19, [R1+0x14] ;  /* 0x0000140001137983 */ /* 0x000ee20000100800 */
[----:B------:R-:W-:-:S03]  /*93c0*/  ISETP.NE.U32.AND P0, PT, RZ, c[0x0][0x340], PT ;  /* 0x0000d000ff007a0c */ /* 0x000fc60003f05070 */
[----:B------:R-:W4:Y:S01]  /*93d0*/  S2R R6, SR_TID.X ;  /* 0x0000000000067919 */ /* 0x000f220000002100 */
[----:B------:R-:W-:-:S13]  /*93e0*/  ISETP.NE.AND.EX P2, PT, RZ, c[0x0][0x344], PT, P0 ;  /* 0x0000d100ff007a0c */ /* 0x000fda0003f45300 */
[----:B------:R-:W-:-:S04]  /*93f0*/  @P2 IMAD.MOV.U32 R2, RZ, RZ, 0x4 ;  /* 0x00000004ff022424 */ /* 0x000fc800078e00ff */
[----:B------:R-:W-:-:S05]  /*9400*/  @P2 IMAD.WIDE R2, R252, R2, c[0x0][0x340] ;  /* 0x0000d000fc022625 */ /* 0x000fca00078e0202 */
[----:B------:R1:W3:Y:S01]  /*9410*/  @P2 LDG.E R15, [R2.64] ;  /* 0x00000006020f2981 */ /* 0x0002e2000c1e1900 */
[----:B------:R-:W-:Y:S02]  /*9420*/  SHF.R.S32.HI R0, RZ, 0x1f, R177 ;  /* 0x0000001fff007819 */ /* 0x000fe400000114b1 */
[----:B----4-:R-:W-:Y:S02]  /*9430*/  LEA.HI R5, R187, R6, RZ, 0x3 ;  /* 0x00000006bb057211 */ /* 0x010fe400078f18ff */
[----:B------:R-:W-:Y:S01]  /*9440*/  ISETP.NE.U32.AND P1, PT, RZ, c[0x0][0x348], PT ;  /* 0x0000d200ff007a0c */ /* 0x000fe20003f25070 */
[----:B------:R-:W-:Y:S01]  /*9450*/  IMAD R0, R0, c[0x0][0x178], RZ ;  /* 0x00005e0000007a24 */ /* 0x000fe200078e02ff */
[----:B------:R-:W-:Y:S02]  /*9460*/  SHF.R.S32.HI R9, RZ, 0x1f, R225 ;  /* 0x0000001fff097819 */ /* 0x000fe400000114e1 */
[----:B------:R-:W-:Y:S01]  /*9470*/  ISETP.NE.AND.EX P1, PT, RZ, c[0x0][0x34c], PT, P1 ;  /* 0x0000d300ff007a0c */ /* 0x000fe20003f25310 */
[----:B------:R-:W-:Y:S01]  /*9480*/  IMAD R4, R177, c[0x0][0x17c], R0 ;  /* 0x00005f00b1047a24 */ /* 0x000fe200078e0200 */
[----:B------:R-:W-:-:S02]  /*9490*/  LOP3.LUT R0, R5, 0xfffffff8, RZ, 0xc0, !PT ;  /* 0xfffffff805007812 */ /* 0x000fc400078ec0ff */
[----:B------:R-:W-:Y:S02]  /*94a0*/  LOP3.LUT R218, R218, 0xfffffffb, RZ, 0xc0, !PT ;  /* 0xfffffffbdada7812 */ /* 0x000fe400078ec0ff */
[----:B------:R-:W-:Y:S01]  /*94b0*/  IADD3 R122, R18, -0x1, RZ ;  /* 0xffffffff127a7810 */ /* 0x000fe20007ffe0ff */
[----:B------:R-:W-:Y:S01]  /*94c0*/  IMAD.IADD R100, R6, 0x1, -R0 ;  /* 0x0000000106647824 */ /* 0x000fe200078e0a00 */
[----:B------:R-:W-:Y:S02]  /*94d0*/  SEL R6, R252, RZ, !P1 ;  /* 0x000000fffc067207 */ /* 0x000fe40004800000 */
[----:B------:R-:W-:Y:S02]  /*94e0*/  ISETP.GE.AND P4, PT, R226, c[0x0][0x198], PT ;  /* 0x00006600e2007a0c */ /* 0x000fe40003f86270 */
[----:B------:R-:W-:Y:S01]  /*94f0*/  LEA R0, R100, R225, 0x5 ;  /* 0x000000e164007211 */ /* 0x000fe200078e28ff */
[----:B-1----:R-:W-:-:S04]  /*9500*/  IMAD.WIDE.U32 R2, R177, c[0x0][0x178], RZ ;  /* 0x00005e00b1027a25 */ /* 0x002fc800078e00ff */
[----:B------:R-:W-:Y:S01]  /*9510*/  IMAD.IADD R3, R3, 0x1, R4 ;  /* 0x0000000103037824 */ /* 0x000fe200078e0204 */
[----:B------:R-:W-:Y:S01]  /*9520*/  IADD3 R4, P0, R225, R10, RZ ;  /* 0x0000000ae1047210 */ /* 0x000fe20007f1e0ff */
[----:B------:R-:W-:-:S03]  /*9530*/  IMAD.IADD R5, R17, 0x1, R0 ;  /* 0x0000000111057824 */ /* 0x000fc600078e0200 */
[----:B------:R-:W-:Y:S01]  /*9540*/  LEA.HI.X.SX32 R12, R10, R9, 0x1, P0 ;  /* 0x000000090a0c7211 */ /* 0x000fe200000f0eff */
[----:B------:R-:W-:Y:S01]  /*9550*/  @P3 IMAD.HI.U32 R8, R5, c[0x0][0x2c8], RZ ;  /* 0x0000b20005083a27 */ /* 0x000fe200078e00ff */
[----:B------:R-:W-:-:S03]  /*9560*/  ISETP.GE.AND P0, PT, R134, c[0x0][0x1d4], PT ;  /* 0x0000750086007a0c */ /* 0x000fc60003f06270 */
[----:B------:R-:W-:Y:S01]  /*9570*/  IMAD.MOV.U32 R0, RZ, RZ, R5 ;  /* 0x000000ffff007224 */ /* 0x000fe200078e0005 */
[----:B------:R-:W-:Y:S01]  /*9580*/  @P3 SHF.R.U32.HI R0, RZ, c[0x0][0x2cc], R8 ;  /* 0x0000b300ff003a19 */ /* 0x000fe20000011608 */
[----:B------:R-:W-:Y:S01]  /*9590*/  IMAD R13, R12, c[0x0][0x1e0], RZ ;  /* 0x000078000c0d7a24 */ /* 0x000fe200078e02ff */
[----:B------:R-:W-:Y:S01]  /*95a0*/  ISETP.GE.AND P3, PT, R226, c[0x0][0x1d4], PT ;  /* 0x00007500e2007a0c */ /* 0x000fe20003f66270 */
[----:B------:R-:W-:Y:S02]  /*95b0*/  IMAD R12, R12, c[0x0][0x208], RZ ;  /* 0x000082000c0c7a24 */ /* 0x000fe400078e02ff */
[----:B------:R-:W-:Y:S01]  /*95c0*/  IMAD R16, R4, c[0x0][0x1e4], R13 ;  /* 0x0000790004107a24 */ /* 0x000fe200078e020d */
[----:B------:R-:W-:Y:S02]  /*95d0*/  SHF.R.S32.HI R13, RZ, 0x1f, R0 ;  /* 0x0000001fff0d7819 */ /* 0x000fe40000011400 */
[----:B--2---:R-:W-:Y:S02]  /*95e0*/  SEL R7, R114, RZ, !P1 ;  /* 0x000000ff72077207 */ /* 0x004fe40004800000 */
[----:B------:R-:W-:Y:S01]  /*95f0*/  ISETP.GE.AND P1, PT, R136, c[0x0][0x1d4], PT ;  /* 0x0000750088007a0c */ /* 0x000fe20003f26270 */
[----:B---3--:R-:W-:-:S04]  /*9600*/  IMAD.WIDE.U32 R2, R19, c[0x0][0x1b8], R2 ;  /* 0x00006e0013027a25 */ /* 0x008fc800078e0002 */
[----:B------:R-:W-:Y:S02]  /*9610*/  IMAD R7, R7, c[0x0][0x1c0], RZ ;  /* 0x0000700007077a24 */ /* 0x000fe400078e02ff */
[----:B------:R-:W-:Y:S02]  /*9620*/  IMAD R3, R19, c[0x0][0x1bc], R3 ;  /* 0x00006f0013037a24 */ /* 0x000fe400078e0203 */
[C---:B------:R-:W-:Y:S02]  /*9630*/  IMAD R14, R6.reuse, c[0x0][0x1c4], R7 ;  /* 0x00007100060e7a24 */ /* 0x040fe400078e0207 */
[----:B------:R-:W-:Y:S01]  /*9640*/  IMAD.WIDE.U32 R6, R6, c[0x0][0x1c0], R2 ;  /* 0x0000700006067a25 */ /* 0x000fe200078e0002 */
[----:B------:R-:W-:Y:S02]  /*9650*/  MOV R3, R135 ;  /* 0x0000008700037202 */ /* 0x000fe40000000f00 */
[----:B------:R-:W-:Y:S01]  /*9660*/  @P1 LOP3.LUT R218, R218, 0x4, RZ, 0xfc, !PT ;  /* 0x00000004dada1812 */ /* 0x000fe200078efcff */
[----:B------:R-:W-:-:S03]  /*9670*/  IMAD.MOV.U32 R2, RZ, RZ, R134 ;  /* 0x000000ffff027224 */ /* 0x000fc600078e0086 */
[----:B------:R-:W-:Y:S01]  /*9680*/  LOP3.LUT R218, R218, 0xfffffff7, RZ, 0xc0, !PT ;  /* 0xfffffff7dada7812 */ /* 0x000fe200078ec0ff */
[----:B------:R-:W-:-:S03]  /*9690*/  IMAD.WIDE.U32 R10, R4, c[0x0][0x1e0], R2 ;  /* 0x00007800040a7a25 */ /* 0x000fc600078e0002 */
[----:B------:R-:W-:Y:S01]  /*96a0*/  @P0 LOP3.LUT R218, R218, 0x8, RZ, 0xfc, !PT ;  /* 0x00000008dada0812 */ /* 0x000fe200078efcff */
[----:B------:R-:W-:-:S03]  /*96b0*/  IMAD.WIDE.U32 R8, R4, c[0x0][0x208], R2 ;  /* 0x0000820004087a25 */ /* 0x000fc600078e0002 */
[----:B------:R-:W-:Y:S01]  /*96c0*/  LOP3.LUT R218, R218, 0xfffffffd, RZ, 0xc0, !PT ;  /* 0xfffffffddada7812 */ /* 0x000fe200078ec0ff */
[----:B------:R-:W-:Y:S02]  /*96d0*/  IMAD.MOV R2, RZ, RZ, -R0 ;  /* 0x000000ffff027224 */ /* 0x000fe400078e0a00 */
[----:B------:R-:W-:Y:S01]  /*96e0*/  IMAD.IADD R3, R7, 0x1, R14 ;  /* 0x0000000107037824 */ /* 0x000fe200078e020e */
[----:B------:R-:W-:Y:S01]  /*96f0*/  @P3 LOP3.LUT R218, R218, 0x2, RZ, 0xfc, !PT ;  /* 0x00000002dada3812 */ /* 0x000fe200078efcff */
[----:B------:R-:W-:Y:S02]  /*9700*/  IMAD R14, R4, c[0x0][0x20c], R12 ;  /* 0x00008300040e7a24 */ /* 0x000fe400078e020c */
[----:B------:R-:W-:Y:S01]  /*9710*/  IMAD R12, R2, c[0x0][0x2c4], R5 ;  /* 0x0000b100020c7a24 */ /* 0x000fe200078e0205 */
[----:B------:R-:W-:Y:S01]  /*9720*/  SEL R5, RZ, 0xffffffff, P1 ;  /* 0xffffffffff057807 */ /* 0x000fe20000800000 */
[----:B------:R-:W-:Y:S01]  /*9730*/  IMAD R4, R13, c[0x0][0x1b0], RZ ;  /* 0x00006c000d047a24 */ /* 0x000fe200078e02ff */
[----:B------:R-:W-:Y:S01]  /*9740*/  MOV R2, R6 ;  /* 0x0000000600027202 */ /* 0x000fe20000000f00 */
[----:B------:R-:W-:Y:S01]  /*9750*/  IMAD.IADD R7, R11, 0x1, R16 ;  /* 0x000000010b077824 */ /* 0x000fe200078e0210 */
[----:B------:R-:W-:Y:S01]  /*9760*/  SEL R6, RZ, 0x1, P0 ;  /* 0x00000001ff067807 */ /* 0x000fe20000000000 */
[----:B------:R-:W-:Y:S01]  /*9770*/  IMAD.SHL.U32 R13, R5, 0x2, RZ ;  /* 0x00000002050d7824 */ /* 0x000fe200078e00ff */
[----:B------:R-:W-:Y:S01]  /*9780*/  IADD3 R5, R9, R14, RZ ;  /* 0x0000000e09057210 */ /* 0x000fe20007ffe0ff */
[C---:B------:R-:W-:Y:S01]  /*9790*/  IMAD R4, R0.reuse, c[0x0][0x1b4], R4 ;  /* 0x00006d0000047a24 */ /* 0x040fe200078e0204 */
[----:B------:R-:W-:Y:S01]  /*97a0*/  ISETP.NE.U32.AND P0, PT, RZ, c[0x0][0x350], PT ;  /* 0x0000d400ff007a0c */ /* 0x000fe20003f05070 */
[----:B------:R-:W-:Y:S01]  /*97b0*/  IMAD.WIDE.U32 R2, R0, c[0x0][0x1b0], R2 ;  /* 0x00006c0000027a25 */ /* 0x000fe200078e0002 */
[----:B------:R-:W-:-:S02]  /*97c0*/  LOP3.LUT R14, R13, 0x2, R6, 0xe2, !PT ;  /* 0x000000020d0e7812 */ /* 0x000fc400078ee206 */
[----:B------:R-:W-:Y:S01]  /*97d0*/  SHF.R.S32.HI R0, RZ, 0x1f, R12 ;  /* 0x0000001fff007819 */ /* 0x000fe2000001140c */
[----:B------:R-:W-:Y:S01]  /*97e0*/  IMAD.MOV.U32 R6, RZ, RZ, R10 ;  /* 0x000000ffff067224 */ /* 0x000fe200078e000a */
[----:B------:R-:W-:Y:S01]  /*97f0*/  @P2 SHF.R.S32.HI R10, RZ, 0x1f, R15 ;  /* 0x0000001fff0a2819 */ /* 0x000fe2000001140f */
[----:B------:R-:W-:Y:S01]  /*9800*/  IMAD.IADD R3, R3, 0x1, R4 ;  /* 0x0000000103037824 */ /* 0x000fe200078e0204 */
[----:B------:R-:W-:Y:S01]  /*9810*/  MOV R4, R8 ;  /* 0x0000000800047202 */ /* 0x000fe20000000f00 */
[----:B------:R-:W-:Y:S01]  /*9820*/  IMAD.WIDE.U32 R6, R19, c[0x0][0x1e8], R6 ;  /* 0x00007a0013067a25 */ /* 0x000fe200078e0006 */
[----:B------:R-:W-:Y:S02]  /*9830*/  ISETP.NE.AND.EX P0, PT, RZ, c[0x0][0x354], PT, P0 ;  /* 0x0000d500ff007a0c */ /* 0x000fe40003f05300 */
[----:B------:R-:W-:Y:S01]  /*9840*/  ISETP.GE.AND P1, PT, R227, c[0x0][0x1d4], PT ;  /* 0x00007500e3007a0c */ /* 0x000fe20003f26270 */
[----:B------:R-:W-:Y:S01]  /*9850*/  @!P2 IMAD.MOV.U32 R10, RZ, RZ, R114 ;  /* 0x000000ffff0aa224 */ /* 0x000fe200078e0072 */
[----:B------:R-:W-:Y:S01]  /*9860*/  LOP3.LUT R218, R218, 0xfffffffe, RZ, 0xc0, !PT ;  /* 0xfffffffedada7812 */ /* 0x000fe200078ec0ff */
[----:B------:R-:W-:Y:S01]  /*9870*/  IMAD.WIDE.U32 R8, R12, c[0x0][0x1a8], R2 ;  /* 0x00006a000c087a25 */ /* 0x000fe200078e0002 */
[----:B------:R-:W-:-:S03]  /*9880*/  SEL R11, RZ, 0x8, P1 ;  /* 0x00000008ff0b7807 */ /* 0x000fc60000800000 */
[----:B------:R-:W-:Y:S02]  /*9890*/  IMAD R0, R0, c[0x0][0x1a8], RZ ;  /* 0x00006a0000007a24 */ /* 0x000fe400078e02ff */
[----:B------:R-:W-:-:S04]  /*98a0*/  IMAD.WIDE.U32 R2, R19, c[0x0][0x210], R4 ;  /* 0x0000840013027a25 */ /* 0x000fc800078e0004 */
[----:B------:R-:W-:Y:S01]  /*98b0*/  @!P2 IMAD.MOV.U32 R15, RZ, RZ, R252 ;  /* 0x000000ffff0fa224 */ /* 0x000fe200078e00fc */
[----:B------:R-:W-:Y:S01]  /*98c0*/  @P1 LOP3.LUT R218, R218, 0x1, RZ, 0xfc, !PT ;  /* 0x00000001dada1812 */ /* 0x000fe200078efcff */
[----:B------:R-:W-:Y:S01]  /*98d0*/  IMAD R5, R19, c[0x0][0x1ec], R7 ;  /* 0x00007b0013057a24 */ /* 0x000fe200078e0207 */
[----:B------:R-:W-:Y:S01]  /*98e0*/  SEL R7, R10, RZ, !P0 ;  /* 0x000000ff0a077207 */ /* 0x000fe20004000000 */
[----:B------:R-:W-:Y:S01]  /*98f0*/  IMAD R13, R12, c[0x0][0x1ac], R0 ;  /* 0x00006b000c0d7a24 */ /* 0x000fe200078e0200 */
[----:B------:R-:W-:Y:S01]  /*9900*/  SEL R0, R15, RZ, !P0 ;  /* 0x000000ff0f007207 */ /* 0x000fe20004000000 */
[----:B------:R-:W-:Y:S01]  /*9910*/  IMAD R3, R19, c[0x0][0x214], R3 ;  /* 0x0000850013037a24 */ /* 0x000fe200078e0203 */
[----:B------:R-:W-:Y:S01]  /*9920*/  SEL R12, RZ, 0x4, P3 ;  /* 0x00000004ff0c7807 */ /* 0x000fe20001800000 */
[----:B------:R-:W-:Y:S01]  /*9930*/  IMAD.MOV.U32 R4, RZ, RZ, R6 ;  /* 0x000000ffff047224 */ /* 0x000fe200078e0006 */
[----:B------:R-:W-:Y:S01]  /*9940*/  IADD3 R9, R9, R13, RZ ;  /* 0x0000000d09097210 */ /* 0x000fe20007ffe0ff */
[C---:B------:R-:W-:Y:S01]  /*9950*/  IMAD R6, R7.reuse, c[0x0][0x1f0], RZ ;  /* 0x00007c0007067a24 */ /* 0x040fe200078e02ff */
[----:B------:R-:W-:Y:S01]  /*9960*/  LEA R15, P0, R8, c[0x0][0x160], 0x1 ;  /* 0x00005800080f7a11 */ /* 0x000fe200078008ff */
[----:B------:R-:W-:Y:S01]  /*9970*/  IMAD R7, R7, c[0x0][0x218], RZ ;  /* 0x0000860007077a24 */ /* 0x000fe200078e02ff */
[----:B------:R-:W-:Y:S01]  /*9980*/  LOP3.LUT R126, R11, R14, R12, 0xfe, !PT ;  /* 0x0000000e0b7e7212 */ /* 0x000fe200078efe0c */
[----:B------:R-:W-:Y:S01]  /*9990*/  IMAD.WIDE.U32 R230, R0, c[0x0][0x218], R2 ;  /* 0x0000860000e67a25 */ /* 0x000fe200078e0002 */
[----:B------:R-:W-:-:S02]  /*99a0*/  LEA.HI.X R12, R8, c[0x0][0x164], R9, 0x1, P0 ;  /* 0x00005900080c7a11 */ /* 0x000fc400000f0c09 */
[----:B------:R-:W-:Y:S01]  /*99b0*/  ISETP.GE.AND P2, PT, R134, c[0x0][0x198], PT ;  /* 0x0000660086007a0c */ /* 0x000fe20003f46270 */
[----:B------:R-:W-:Y:S01]  /*99c0*/  IMAD.WIDE.U32 R228, R0, c[0x0][0x1f0], R4 ;  /* 0x00007c0000e47a25 */ /* 0x000fe200078e0004 */
[----:B------:R-:W-:Y:S02]  /*99d0*/  ISETP.GE.AND P1, PT, R136, c[0x0][0x198], PT ;  /* 0x0000660088007a0c */ /* 0x000fe40003f26270 */
[----:B------:R-:W-:Y:S01]  /*99e0*/  ISETP.GE.AND P3, PT, R227, c[0x0][0x198], PT ;  /* 0x00006600e3007a0c */ /* 0x000fe20003f66270 */
[C---:B------:R-:W-:Y:S02]  /*99f0*/  IMAD R2, R0.reuse, c[0x0][0x1f4], R6 ;  /* 0x00007d0000027a24 */ /* 0x040fe400078e0206 */
[----:B------:R-:W-:Y:S02]  /*9a00*/  IMAD R0, R0, c[0x0][0x21c], R7 ;  /* 0x0000870000007a24 */ /* 0x000fe400078e0207 */
[----:B------:R-:W-:Y:S01]  /*9a10*/  IMAD.IADD R16, R225, 0x1, R17 ;  /* 0x00000001e1107824 */ /* 0x000fe200078e0211 */
[----:B------:R-:W-:Y:S01]  /*9a20*/  IADD3 R232, R229, R2, RZ ;  /* 0x00000002e5e87210 */ /* 0x000fe20007ffe0ff */
[----:B------:R-:W-:Y:S01]  /*9a30*/  IMAD.IADD R233, R231, 0x1, R0 ;  /* 0x00000001e7e97824 */ /* 0x000fe200078e0200 */
[----:B------:R-:W-:Y:S05]  /*9a40*/  BRA.DIV ~URZ, `(.L_x_2397) ;  /* 0x000183727f007947 */ /* 0x000fea000b800000 */
[----:B------:R1:W2:Y:S02]  /*9a50*/  SHFL.IDX PT, R4, R12, RZ, 0x181f ;  /* 0x00181fff0c047589 */ /* 0x0002a400000e0000 */
.L_x_2552:
[----:B------:R-:W-:Y:S05]  /*9a60*/  BRA.DIV ~URZ, `(.L_x_2398) ;  /* 0x000183c27f007947 */ /* 0x000fea000b800000 */
[----:B------:R3:W4:Y:S02]  /*9a70*/  SHFL.IDX PT, R2, R15, RZ, 0x181f ;  /* 0x00181fff0f027589 */ /* 0x00072400000e0000 */
.L_x_2553:
[----:B---3--:R-:W3:Y:S01]  /*9a80*/  LDL R0, [R1+0x10] ;  /* 0x0000100001007983 */ /* 0x008ee20000100800 */
[----:B------:R-:W-:Y:S01]  /*9a90*/  SHF.R.S32.HI R91, RZ, 0x1f, R136 ;  /* 0x0000001fff5b7819 */ /* 0x000fe20000011488 */
[----:B------:R-:W-:Y:S01]  /*9aa0*/  BSSY B0, `(.L_x_2399) ;  /* 0x0000018000007945 */ /* 0x000fe20003800000 */
[----:B------:R-:W-:-:S02]  /*9ab0*/  SHF.R.S32.HI R13, RZ, 0x1f, R226 ;  /* 0x0000001fff0d7819 */ /* 0x000fc400000114e2 */
[----:B------:R-:W-:Y:S02]  /*9ac0*/  LEA.HI R89, R91, R136, RZ, 0x3 ;  /* 0x000000885b597211 */ /* 0x000fe400078f18ff */
[----:B------:R-:W-:Y:S01]  /*9ad0*/  SHF.R.S32.HI R14, RZ, 0x1f, R227 ;  /* 0x0000001fff0e7819 */ /* 0x000fe200000114e3 */
[----:B---3--:R-:W-:Y:S01]  /*9ae0*/  IMAD R41, R0, c[0x0][0x2c4], RZ ;  /* 0x0000b10000297a24 */ /* 0x008fe200078e02ff */
[----:B------:R-:W-:-:S04]  /*9af0*/  LOP3.LUT R0, R89, 0xfffffff8, RZ, 0xc0, !PT ;  /* 0xfffffff859007812 */ /* 0x000fc800078ec0ff */
[----:B------:R-:W-:Y:S02]  /*9b00*/  ISETP.GE.AND P6, PT, R16, R41, PT ;  /* 0x000000291000720c */ /* 0x000fe40003fc6270 */
[----:B------:R-:W-:-:S11]  /*9b10*/  SHF.R.S32.HI R24, RZ, 0x1f, R0 ;  /* 0x0000001fff187819 */ /* 0x000fd60000011400 */
        /* <DEDUP_REMOVED lines=16> */
.L_x_2400:
[----:B------:R-:W-:Y:S05]  /*9c20*/  BSYNC B0 ;  /* 0x0000000000007941 */ /* 0x000fea0003800000 */
.L_x_2399:
[----:B------:R-:W-:Y:S05]  /*9c30*/  BRA.DIV ~URZ, `(.L_x_2401) ;  /* 0x000182627f007947 */ /* 0x000fea000b800000 */
[----:B--2---:R2:W3:Y:S04]  /*9c40*/  SHFL.IDX PT, R4, R12, 0x1, 0x181f ;  /* 0x00381f000c047f89 */ /* 0x0044e800000e0000 */
[----:B----4-:R2:W4:Y:S02]  /*9c50*/  SHFL.IDX PT, R2, R15, 0x1, 0x181f ;  /* 0x00381f000f027f89 */ /* 0x01052400000e0000 */
.L_x_2554:
[----:B------:R-:W-:Y:S01]  /*9c60*/  IADD3 R3, R16, 0x20, RZ ;  /* 0x0000002010037810 */ /* 0x000fe20007ffe0ff */
[----:B------:R-:W-:Y:S01]  /*9c70*/  BSSY B0, `(.L_x_2402) ;  /* 0x0000014000007945 */ /* 0x000fe20003800000 */
[----:B------:R-:W-:Y:S02]  /*9c80*/  LOP3.LUT R218, R218, 0xffffffef, RZ, 0xc0, !PT ;  /* 0xffffffefdada7812 */ /* 0x000fe400078ec0ff */
[----:B------:R-:W-:-:S13]  /*9c90*/  ISETP.GE.AND P0, PT, R3, R41, PT ;  /* 0x000000290300720c */ /* 0x000fda0003f06270 */
[----:B------:R-:W-:Y:S01]  /*9ca0*/  @P0 LOP3.LUT R218, R218, 0x10, RZ, 0xfc, !PT ;  /* 0x00000010dada0812 */ /* 0x000fe200078efcff */
[----:B------:R-:W-:Y:S05]  /*9cb0*/  @P0 BRA `(.L_x_2403) ;  /* 0x000000f000000947 */ /* 0x000fea0003800000 */
[----:B----4-:R-:W-:-:S04]  /*9cc0*/  LEA R10, P0, R134, R2, 0x1 ;  /* 0x00000002860a7211 */ /* 0x010fc800078008ff */
[----:B---3--:R-:W-:Y:S02]  /*9cd0*/  LEA.HI.X R11, R134, R4, R135, 0x1, P0 ;  /* 0x00000004860b7211 */ /* 0x008fe400000f0c87 */
        /* <DEDUP_REMOVED lines=13> */
.L_x_2403:
[----:B------:R-:W-:Y:S05]  /*9db0*/  BSYNC B0 ;  /* 0x0000000000007941 */ /* 0x000fea0003800000 */
.L_x_2402:
[----:B------:R-:W-:Y:S05]  /*9dc0*/  BRA.DIV ~URZ, `(.L_x_2404) ;  /* 0x000181a27f007947 */ /* 0x000fea000b800000 */
[----:B---3--:R3:W1:Y:S02]  /*9dd0*/  SHFL.IDX PT, R4, R12, 0x2, 0x181f ;  /* 0x00581f000c047f89 */ /* 0x00866400000e0000 */
.L_x_2555:
[----:B------:R-:W-:Y:S05]  /*9de0*/  BRA.DIV ~URZ, `(.L_x_2405) ;  /* 0x000181f27f007947 */ /* 0x000fea000b800000 */
[----:B----4-:R4:W2:Y:S02]  /*9df0*/  SHFL.IDX PT, R2, R15, 0x2, 0x181f ;  /* 0x00581f000f027f89 */ /* 0x0108a400000e0000 */
.L_x_2556:
[----:B------:R-:W-:Y:S01]  /*9e00*/  IADD3 R3, R16, 0x40, RZ ;  /* 0x0000004010037810 */ /* 0x000fe20007ffe0ff */
[----:B------:R-:W-:Y:S01]  /*9e10*/  BSSY B0, `(.L_x_2406) ;  /* 0x0000014000007945 */ /* 0x000fe20003800000 */
[----:B------:R-:W-:Y:S02]  /*9e20*/  LOP3.LUT R218, R218, 0xffffffdf, RZ, 0xc0, !PT ;  /* 0xffffffdfdada7812 */ /* 0x000fe400078ec0ff */
[----:B------:R-:W-:-:S13]  /*9e30*/  ISETP.GE.AND P0, PT, R3, R41, PT ;  /* 0x000000290300720c */ /* 0x000fda0003f06270 */
[----:B------:R-:W-:Y:S01]  /*9e40*/  @P0 LOP3.LUT R218, R218, 0x20, RZ, 0xfc, !PT ;  /* 0x00000020dada0812 */ /* 0x000fe200078efcff */
[----:B------:R-:W-:Y:S05]  /*9e50*/  @P0 BRA `(.L_x_2407) ;  /* 0x000000f000000947 */ /* 0x000fea0003800000 */
[----:B--2---:R-:W-:-:S04]  /*9e60*/  LEA R10, P0, R134, R2, 0x1 ;  /* 0x00000002860a7211 */ /* 0x004fc800078008ff */
        /* <DEDUP_REMOVED lines=14> */
.L_x_2407:
[----:B------:R-:W-:Y:S05]  /*9f50*/  BSYNC B0 ;  /* 0x0000000000007941 */ /* 0x000fea0003800000 */
.L_x_2406:
[----:B------:R-:W-:Y:S05]  /*9f60*/  BRA.DIV ~URZ, `(.L_x_2408) ;  /* 0x000180e27f007947 */ /* 0x000fea000b800000 */
[----:B-1----:R1:W3:Y:S04]  /*9f70*/  SHFL.IDX PT, R4, R12, 0x3, 0x181f ;  /* 0x00781f000c047f89 */ /* 0x0022e800000e0000 */
[----:B--2---:R1:W2:Y:S02]  /*9f80*/  SHFL.IDX PT, R2, R15, 0x3, 0x181f ;  /* 0x00781f000f027f89 */ /* 0x0042a400000e0000 */
.L_x_2557:
[----:B----4-:R-:W4:Y:S04]  /*9f90*/  LDL R152, [R1+0x8] ;  /* 0x0000080001987983 */ /* 0x010f280000100800 */
[----:B---3--:R-:W3:Y:S04]  /*9fa0*/  LDL R153, [R1+0x4] ;  /* 0x0000040001997983 */ /* 0x008ee80000100800 */
[----:B------:R1:W5:Y:S01]  /*9fb0*/  LDL R146, [R1+0x18] ;  /* 0x0000180001927983 */ /* 0x0003620000100800 */
[----:B------:R-:W-:-:S04]  /*9fc0*/  IADD3 R3, R16, 0x60, RZ ;  /* 0x0000006010037810 */ /* 0x000fc80007ffe0ff */
[----:B------:R-:W-:-:S13]  /*9fd0*/  ISETP.GE.AND P5, PT, R3, R41, PT ;  /* 0x000000290300720c */ /* 0x000fda0003fa6270 */
[----:B-12---:R-:W-:-:S04]  /*9fe0*/  @!P5 LEA R12, P0, R226, R2, 0x1 ;  /* 0x00000002e20cd211 */ /* 0x006fc800078008ff */
[----:B------:R-:W-:Y:S02]  /*9ff0*/  @!P5 LEA.HI.X R13, R226, R4, R13, 0x1, P0 ;  /* 0x00000004e20dd211 */ /* 0x000fe400000f0c0d */
[----:B------:R-:W-:-:S04]  /*a000*/  @!P5 LEA R8, P0, R134, R2, 0x1 ;  /* 0x000000028608d211 */ /* 0x000fc800078008ff */
[----:B------:R-:W-:Y:S02]  /*a010*/  @!P5 LEA.HI.X R9, R134, R4, R135, 0x1, P0 ;  /* 0x000000048609d211 */ /* 0x000fe400000f0c87 */
[C---:B------:R-:W-:Y:S01]  /*a020*/  @!P5 LEA R6, P0, R0.reuse, R2, 0x1 ;  /* 0x000000020006d211 */ /* 0x040fe200078008ff */
[----:B------:R-:W-:Y:S01]  /*a030*/  IMAD.MOV.U32 R133, RZ, RZ, 0x30 ;  /* 0x00000030ff857424 */ /* 0x000fe200078e00ff */
[----:B------:R-:W-:Y:S01]  /*a040*/  SHF.R.S32.HI R132, RZ, 0x1f, R122 ;  /* 0x0000001fff847819 */ /* 0x000fe2000001147a */
[----:B------:R-:W-:Y:S01]  /*a050*/  @!PT LDS RZ, [RZ] ;  /* 0x00000000fffff984 */ /* 0x000fe20000000800 */
[----:B------:R-:W-:Y:S01]  /*a060*/  @!PT LDS RZ, [RZ] ;  /* 0x00000000fffff984 */ /* 0x000fe20000000800 */
[----:B------:R-:W-:Y:S01]  /*a070*/  @!PT LDS RZ, [RZ] ;  /* 0x00000000fffff984 */ /* 0x000fe20000000800 */
[----:B------:R1:W-:Y:S01]  /*a080*/  @!P5 LDGSTS.E.BYPASS.LTC128B.128 [R213+0x13080], [R8.64], !P2 ;  /* 0x1308000008d5dfae */ /* 0x0003e2000d101d46 */
[----:B------:R-:W-:Y:S02]  /*a090*/  @!P5 LEA.HI.X R7, R0, R4, R24, 0x1, P0 ;  /* 0x000000040007d211 */ /* 0x000fe400000f0c18 */
[----:B------:R-:W-:-:S03]  /*a0a0*/  @!P5 LEA R10, P0, R227, R2, 0x1 ;  /* 0x00000002e30ad211 */ /* 0x000fc600078008ff */
[----:B------:R2:W-:Y:S01]  /*a0b0*/  @!P5 LDGSTS.E.BYPASS.LTC128B.128 [R213+0x17080], [R6.64], !P1 ;  /* 0x1708000006d5dfae */ /* 0x0005e2000c901d46 */
[----:B------:R-:W-:Y:S01]  /*a0c0*/  @!P5 LEA.HI.X R11, R227, R4, R14, 0x1, P0 ;  /* 0x00000004e30bd211 */ /* 0x000fe200000f0c0e */
[----:B------:R-:W-:Y:S02]  /*a0d0*/  IMAD R4, R132, c[0x0][0x1e0], RZ ;  /* 0x0000780084047a24 */ /* 0x000fe400078e02ff */
[C---:B------:R-:W-:Y:S01]  /*a0e0*/  IMAD.WIDE.U32 R2, R122.reuse, c[0x0][0x1e0], RZ ;  /* 0x000078007a027a25 */ /* 0x040fe200078e00ff */
[----:B------:R1:W-:Y:S03]  /*a0f0*/  @!P5 LDGSTS.E.BYPASS.LTC128B.128 [R213+0x1b080], [R12.64], !P4 ;  /* 0x1b0800000cd5dfae */ /* 0x0003e6000e101d46 */
[----:B------:R-:W-:Y:S01]  /*a100*/  IMAD R4, R122, c[0x0][0x1e4], R4 ;  /* 0x000079007a047a24 */ /* 0x000fe200078e0204 */
[----:B------:R3:W-:Y:S03]  /*a110*/  @!P5 LDGSTS.E.BYPASS.LTC128B.128 [R213+0x1f080], [R10.64], !P3 ;  /* 0x1f0800000ad5dfae */ /* 0x0007e6000d901d46 */
[----:B------:R-:W-:Y:S01]  /*a120*/  IMAD.IADD R4, R3, 0x1, R4 ;  /* 0x0000000103047824 */ /* 0x000fe200078e0204 */
[----:B------:R-:W0:Y:S03]  /*a130*/  LDGDEPBAR ;  /* 0x00000000000079af */ /* 0x000e260000000000 */
[----:B------:R-:W-:-:S02]  /*a140*/  IMAD R5, R4, 0x30, RZ ;  /* 0x0000003004057824 */ /* 0x000fc400078e02ff */
[----:B------:R-:W-:Y:S02]  /*a150*/  IMAD.MOV.U32 R144, RZ, RZ, R228 ;  /* 0x000000ffff907224 */ /* 0x000fe400078e00e4 */
[----:B------:R-:W-:Y:S02]  /*a160*/  IMAD.MOV.U32 R145, RZ, RZ, R232 ;  /* 0x000000ffff917224 */ /* 0x000fe400078e00e8 */
[----:B--2---:R-:W-:Y:S02]  /*a170*/  IMAD.MOV.U32 R7, RZ, RZ, 0x20 ;  /* 0x00000020ff077424 */ /* 0x004fe400078e00ff */
[----:B------:R-:W-:-:S04]  /*a180*/  IMAD.WIDE.U32 R2, R2, 0x30, R144 ;  /* 0x0000003002027825 */ /* 0x000fc800078e0090 */
[----:B-1----:R-:W-:Y:S02]  /*a190*/  IMAD R8, R7, c[0x0][0x1e4], RZ ;  /* 0x0000790007087a24 */ /* 0x002fe400078e02ff */
[----:B------:R-:W-:Y:S01]  /*a1a0*/  IMAD.IADD R3, R3, 0x1, R5 ;  /* 0x0000000103037824 */ /* 0x000fe200078e0205 */
[----:B------:R-:W-:Y:S01]  /*a1b0*/  WARPSYNC 0xffffffff ;  /* 0xffffffff00007948 */ /* 0x000fe20003800000 */
[----:B------:R-:W-:Y:S01]  /*a1c0*/  P2R R15, PR, RZ, 0x40 ;  /* 0x00000040ff0f7803 */ /* 0x000fe20000000000 */
[----:B------:R-:W-:Y:S01]  /*a1d0*/  BAR.SYNC.DEFER_BLOCKING 0x0 ;  /* 0x0000000000007b1d */ /* 0x000fe20000010000 */
[C---:B------:R-:W-:Y:S02]  /*a1e0*/  LOP3.LUT P6, RZ, R218.reuse, 0x8, RZ, 0xc0, !PT ;  /* 0x00000008daff7812 */ /* 0x040fe400078cc0ff */
[C---:B------:R-:W-:Y:S02]  /*a1f0*/  LOP3.LUT P3, RZ, R218.reuse, 0x2, RZ, 0xc0, !PT ;  /* 0x00000002daff7812 */ /* 0x040fe4000786c0ff */
[----:B------:R-:W-:Y:S01]  /*a200*/  LOP3.LUT P4, RZ, R218, 0x1, RZ, 0xc0, !PT ;  /* 0x00000001daff7812 */ /* 0x000fe2000788c0ff */
[----:B------:R-:W-:-:S02]  /*a210*/  IMAD.MOV.U32 R147, RZ, RZ, c[0x0][0x2c4] ;  /* 0x0000b100ff937624 */ /* 0x000fc400078e00ff */
[----:B----4-:R-:W-:-:S04]  /*a220*/  IMAD R133, R152, -0x30, R133 ;  /* 0xffffffd098857824 */ /* 0x010fc800078e0285 */
[----:B---3--:R-:W-:-:S05]  /*a230*/  IMAD.IADD R131, R153, 0x1, R133 ;  /* 0x0000000199837824 */ /* 0x008fca00078e0285 */
[----:B------:R-:W-:-:S05]  /*a240*/  IMNMX R6, R131, 0x30, PT ;  /* 0x0000003083067817 */ /* 0x000fca0003800200 */
[----:B------:R-:W-:-:S05]  /*a250*/  IMAD.IADD R4, R6, 0x1, -R225 ;  /* 0x0000000106047824 */ /* 0x000fca00078e0ae1 */
[----:B------:R-:W-:Y:S01]  /*a260*/  ISETP.GE.AND P0, PT, R4, 0x21, PT ;  /* 0x000000210400780c */ /* 0x000fe20003f06270 */
[----:B------:R-:W-:-:S12]  /*a270*/  IMAD.WIDE.U32 R6, R7, c[0x0][0x1e0], RZ ;  /* 0x0000780007067a25 */ /* 0x000fd800078e00ff */
        /* <DEDUP_REMOVED lines=14> */
[----:B------:R1:W-:Y:S01]  /*a360*/  @P1 LDGSTS.E.BYPASS.LTC128B.128 [R211+0xe880], [R4.64+0x180], !P4 ;  /* 0x0e88018004d31fae */ /* 0x0003e2000e101d46 */
[----:B------:R-:W-:-:S13]  /*a370*/  LOP3.LUT P1, RZ, R218, 0x8, RZ, 0xc0, !PT ;  /* 0x00000008daff7812 */ /* 0x000fda000782c0ff */
[----:B------:R1:W-:Y:S04]  /*a380*/  @P0 LDGSTS.E.BYPASS.LTC128B.128 [R213+0xb080], [R2.64], !P1 ;  /* 0x0b08000002d50fae */ /* 0x0003e8000c901d46 */
[----:B------:R1:W-:Y:S04]  /*a390*/  @P0 LDGSTS.E.BYPASS.LTC128B.128 [R213+0xc880], [R2.64+0x80], !P2 ;  /* 0x0c88008002d50fae */ /* 0x0003e8000d101d46 */
[----:B------:R1:W-:Y:S04]  /*a3a0*/  @P0 LDGSTS.E.BYPASS.LTC128B.128 [R213+0xe080], [R2.64+0x100], !P3 ;  /* 0x0e08010002d50fae */ /* 0x0003e8000d901d46 */
[----:B------:R1:W-:Y:S01]  /*a3b0*/  @P0 LDGSTS.E.BYPASS.LTC128B.128 [R213+0xf880], [R2.64+0x180], !P4 ;  /* 0x0f88018002d50fae */ /* 0x0003e2000e101d46 */
[----:B------:R-:W-:-:S03]  /*a3c0*/  ISETP.LT.AND P0, PT, RZ, c[0x0][0x27c], PT ;  /* 0x00009f00ff007a0c */ /* 0x000fc60003f01270 */
[----:B------:R-:W0:Y:S01]  /*a3d0*/  LDGDEPBAR ;  /* 0x00000000000079af */ /* 0x000e220000000000 */
[----:B------:R-:W-:-:S09]  /*a3e0*/  ISETP.NE.AND P6, PT, R15, RZ, PT ;  /* 0x000000ff0f00720c */ /* 0x000fd20003fc5270 */
[----:B------:R-:W-:Y:S05]  /*a3f0*/  @P0 BRA `(.L_x_2409) ;  /* 0x0000002000000947 */ /* 0x000fea0003800000 */
[----:B------:R-:W-:-:S04]  /*a400*/  DEPBAR.LE SB0, 0x1 ;  /* 0x000080400000791a */ /* 0x000fc80000000000 */
[----:B------:R-:W-:Y:S05]  /*a410*/  BRA `(.L_x_2410) ;  /* 0x00008ef000007947 */ /* 0x000fea0003800000 */
.L_x_2409:
[----:B------:R-:W-:Y:S01]  /*a420*/  ULDC.U8 UR4, c[0x0][0x298] ;  /* 0x0000a60000047ab9 */ /* 0x000fe20000000000 */
[----:B-1---5:R-:W-:Y:S01]  /*a430*/  SHF.R.S32.HI R2, RZ, 0x1f, R162 ;  /* 0x0000001fff027819 */ /* 0x022fe200000114a2 */
[----:B------:R-:W-:Y:S01]  /*a440*/  IMAD.WIDE.U32 R6, R162, c[0x0][0x280], RZ ;  /* 0x0000a000a2067a25 */ /* 0x000fe200078e00ff */
[----:B------:R-:W-:Y:S01]  /*a450*/  ISETP.NE.AND P0, PT, RZ, UR4, PT ;  /* 0x00000004ff007c0c */ /* 0x000fe2000bf05270 */
[----:B------:R-:W-:Y:S01]  /*a460*/  BSSY B2, `(.L_x_2410) ;  /* 0x00008ea000027945 */ /* 0x000fe20003800000 */
[C---:B------:R-:W-:Y:S01]  /*a470*/  IADD3 R137, R225.reuse, 0x40, RZ ;  /* 0x00000040e1897810 */ /* 0x040fe20007ffe0ff */
[C---:B------:R-:W-:Y:S01]  /*a480*/  IMAD R3, R2.reuse, c[0x0][0x280], RZ ;  /* 0x0000a00002037a24 */ /* 0x040fe200078e02ff */
[----:B------:R-:W-:Y:S01]  /*a490*/  IADD3 R138, R225, 0x60, RZ ;  /* 0x00000060e18a7810 */ /* 0x000fe20007ffe0ff */
[----:B------:R-:W-:Y:S02]  /*a4a0*/  IMAD R2, R2, c[0x0][0x290], RZ ;  /* 0x0000a40002027a24 */ /* 0x000fe400078e02ff */
[----:B------:R-:W-:-:S02]  /*a4b0*/  IMAD R3, R162, c[0x0][0x284], R3 ;  /* 0x0000a100a2037a24 */ /* 0x000fc400078e0203 */
[----:B------:R-:W-:Y:S01]  /*a4c0*/  IMAD R8, R162, c[0x0][0x294], R2 ;  /* 0x0000a500a2087a24 */ /* 0x000fe200078e0202 */
[----:B------:R-:W-:Y:S01]  /*a4d0*/  LEA R2, R100, R16, 0x5 ;  /* 0x0000001064027211 */ /* 0x000fe200078e28ff */
[----:B------:R-:W-:Y:S01]  /*a4e0*/  IMAD.WIDE.U32 R4, R162, c[0x0][0x290], RZ ;  /* 0x0000a400a2047a25 */ /* 0x000fe200078e00ff */
[----:B------:R-:W-:-:S04]  /*a4f0*/  IADD3 R3, R3, R7, RZ ;  /* 0x0000000703037210 */ /* 0x000fc80007ffe0ff */
[----:B------:R-:W-:Y:S01]  /*a500*/  IADD3 R8, R8, R5, RZ ;  /* 0x0000000508087210 */ /* 0x000fe20007ffe0ff */
[----:B------:R-:W-:Y:S05]  /*a510*/  @!P0 BRA `(.L_x_2411) ;  /* 0x0000459000008947 */ /* 0x000fea0003800000 */
[----:B------:R-:W-:Y:S01]  /*a520*/  ISETP.NE.AND P1, PT, R147, 0x1, PT ;  /* 0x000000019300780c */ /* 0x000fe20003f25270 */
[----:B------:R-:W-:Y:S01]  /*a530*/  IMAD.MOV.U32 R7, RZ, RZ, R3 ;  /* 0x000000ffff077224 */ /* 0x000fe200078e0003 */
[----:B------:R-:W-:Y:S01]  /*a540*/  BSSY B0, `(.L_x_2412) ;  /* 0x000004f000007945 */ /* 0x000fe20003800000 */
[----:B------:R-:W-:Y:S01]  /*a550*/  SHF.R.S32.HI R34, RZ, 0x1f, R140 ;  /* 0x0000001fff227819 */ /* 0x000fe2000001148c */
[----:B------:R-:W-:Y:S01]  /*a560*/  CS2R R64, SRZ ;  /* 0x0000000000407805 */ /* 0x000fe2000001ff00 */
        /* <DEDUP_REMOVED lines=8> */
[----:B------:R-:W-:Y:S01]  /*a5f0*/  @P1 IMAD.HI.U32 R0, R2, c[0x0][0x2c8], RZ ;  /* 0x0000b20002001a27 */ /* 0x000fe200078e00ff */
[----:B------:R-:W-:Y:S01]  /*a600*/  CS2R R38, SRZ ;  /* 0x0000000000267805 */ /* 0x000fe2000001ff00 */
[----:B------:R-:W-:Y:S01]  /*a610*/  CS2R R28, SRZ ;  /* 0x00000000001c7805 */ /* 0x000fe2000001ff00 */
[----:B------:R-:W-:-:S02]  /*a620*/  CS2R R24, SRZ ;  /* 0x0000000000187805 */ /* 0x000fc4000001ff00 */
[----:B------:R-:W-:-:S04]  /*a630*/  @P1 SHF.R.U32.HI R2, RZ, c[0x0][0x2cc], R0 ;  /* 0x0000b300ff021a19 */ /* 0x000fc80000011600 */
        /* <DEDUP_REMOVED lines=23> */
[----:B------:R-:W-:-:S09]  /*a7b0*/  ISETP.GE.AND P1, PT, R139, c[0x0][0x27c], PT ;  /* 0x00009f008b007a0c */ /* 0x000fd20003f26270 */
[C---:B------:R-:W-:Y:S01]  /*a7c0*/  @!P3 IMAD.SHL.U32 R6, R140.reuse, 0x2, RZ ;  /* 0x000000028c06b824 */ /* 0x040fe200078e00ff */
[----:B------:R-:W-:-:S04]  /*a7d0*/  @!P3 SHF.L.U64.HI R5, R140, 0x1, R34 ;  /* 0x000000018c05b819 */ /* 0x000fc80000010222 */
[----:B--2---:R-:W-:-:S05]  /*a7e0*/  @!P3 IADD3 R18, P0, R3, R6, RZ ;  /* 0x000000060312b210 */ /* 0x004fca0007f1e0ff */
[----:B----4-:R-:W-:Y:S01]  /*a7f0*/  @!P3 IMAD.X R19, R4, 0x1, R5, P0 ;  /* 0x000000010413b824 */ /* 0x010fe200000e0605 */
        /* <DEDUP_REMOVED lines=33> */
[----:B------:R-:W-:-:S05]  /*aa10*/  @!P0 IMAD.X R5, R2, 0x1, R20, P4 ;  /* 0x0000000102058824 */ /* 0x000fca00020e0614 */
[----:B------:R1:W5:Y:S03]  /*aa20*/  @!P0 LD.E.64 R44, [R4.64] ;  /* 0x00000006042c8980 */ /* 0x000366000c101b00 */
.L_x_2413:
[----:B------:R-:W-:Y:S05]  /*aa30*/  BSYNC B0 ;  /* 0x0000000000007941 */ /* 0x000fea0003800000 */
.L_x_2412:
        /* <DEDUP_REMOVED lines=84> */
.L_x_2415:
[----:B------:R-:W-:Y:S05]  /*af80*/  BSYNC B0 ;  /* 0x0000000000007941 */ /* 0x000fea0003800000 */
.L_x_2414:
        /* <DEDUP_REMOVED lines=57> */
[----:B------:R1:W5:Y:S01]  /*b320*/  @!P3 LD.E.64 R60, [R18.64] ;  /* 0x00000006123cb980 */ /* 0x000362000c101b00 */
[----:B----4-:R-:W-:Y:S01]  /*b330*/  @!P3 IMAD.X R17, R2, 0x1, R6, P0 ;  /* 0x000000010211b824 */ /* 0x010fe200000e0606 */
[----:B------:R-:W-:Y:S02]  /*b340*/  @!P2 SHF.L.U64.HI R6, R143, 0x1, R21 ;  /* 0x000000018f06a819 */ /* 0x000fe40000010215 */
[-C--:B------:R-:W-:Y:S01]  /*b350*/  @!P2 IADD3 R14, P0, R3, R5.reuse, RZ ;  /* 0x00000005030ea210 */ /* 0x080fe20007f1e0ff */
[----:B------:R-:W-:Y:S01]  /*b360*/  CS2R R70, SRZ ;  /* 0x0000000000467805 */ /* 0x000fe2000001ff00 */
[----:B------:R-:W-:Y:S01]  /*b370*/  CS2R R72, SRZ ;  /* 0x0000000000487805 */ /* 0x000fe2000001ff00 */
[----:B------:R-:W-:Y:S01]  /*b380*/  CS2R R74, SRZ ;  /* 0x00000000004a7805 */ /* 0x000fe2000001ff00 */
[----:B------:R2:W5:Y:S01]  /*b390*/  @!P3 LD.E.64 R62, [R16.64] ;  /* 0x00000006103eb980 */ /* 0x000562000c101b00 */
[----:B------:R-:W-:Y:S01]  /*b3a0*/  @!P2 IMAD.X R15, R4, 0x1, R6, P0 ;  /* 0x00000001040fa824 */ /* 0x000fe200000e0606 */
[----:B------:R-:W-:Y:S01]  /*b3b0*/  @!P2 IADD3 R12, P0, R0, R5, RZ ;  /* 0x00000005000ca210 */ /* 0x000fe20007f1e0ff */
[----:B------:R-:W-:-:S04]  /*b3c0*/  @!P1 IMAD.SHL.U32 R5, R139, 0x2, RZ ;  /* 0x000000028b059824 */ /* 0x000fc800078e00ff */
[----:B------:R-:W-:Y:S01]  /*b3d0*/  @!P2 IMAD.X R13, R2, 0x1, R6, P0 ;  /* 0x00000001020da824 */ /* 0x000fe200000e0606 */
[----:B------:R-:W-:Y:S02]  /*b3e0*/  @!P1 SHF.L.U64.HI R6, R139, 0x1, R31 ;  /* 0x000000018b069819 */ /* 0x000fe4000001021f */
[-C--:B------:R-:W-:Y:S02]  /*b3f0*/  @!P1 IADD3 R10, P0, R3, R5.reuse, RZ ;  /* 0x00000005030a9210 */ /* 0x080fe40007f1e0ff */
[----:B------:R2:W5:Y:S03]  /*b400*/  @!P2 LD.E.64 R66, [R12.64] ;  /* 0x000000060c42a980 */ /* 0x000566000c101b00 */
[----:B------:R-:W-:Y:S01]  /*b410*/  @!P1 IMAD.X R11, R4, 0x1, R6, P0 ;  /* 0x00000001040b9824 */ /* 0x000fe200000e0606 */
[----:B------:R-:W-:Y:S01]  /*b420*/  @!P1 IADD3 R8, P0, R0, R5, RZ ;  /* 0x0000000500089210 */ /* 0x000fe20007f1e0ff */
[----:B-1----:R-:W-:-:S03]  /*b430*/  CS2R R18, SRZ ;  /* 0x0000000000127805 */ /* 0x002fc6000001ff00 */
[----:B------:R2:W5:Y:S01]  /*b440*/  @!P1 LD.E.64 R68, [R10.64] ;  /* 0x000000060a449980 */ /* 0x000562000c101b00 */
[----:B------:R-:W-:Y:S01]  /*b450*/  @!P1 IMAD.X R9, R2, 0x1, R6, P0 ;  /* 0x0000000102099824 */ /* 0x000fe200000e0606 */
[C---:B------:R-:W-:Y:S02]  /*b460*/  ISETP.GE.AND P0, PT, R142.reuse, c[0x0][0x27c], PT ;  /* 0x00009f008e007a0c */ /* 0x040fe40003f06270 */
[----:B------:R2:W5:Y:S04]  /*b470*/  @!P2 LD.E.64 R18, [R14.64] ;  /* 0x000000060e12a980 */ /* 0x000568000c101b00 */
[----:B------:R2:W5:Y:S07]  /*b480*/  @!P1 LD.E.64 R70, [R8.64] ;  /* 0x0000000608469980 */ /* 0x00056e000c101b00 */
        /* <DEDUP_REMOVED lines=8> */
.L_x_2417:
[----:B------:R-:W-:Y:S05]  /*b510*/  BSYNC B0 ;  /* 0x0000000000007941 */ /* 0x000fea0003800000 */
.L_x_2416:
[----:B--2--5:R-:W-:Y:S01]  /*b520*/  IMAD.MOV.U32 R4, RZ, RZ, R68 ;  /* 0x000000ffff047224 */ /* 0x024fe200078e0044 */
[----:B---3--:R-:W-:Y:S01]  /*b530*/  MOV R3, R69 ;  /* 0x0000004500037202 */ /* 0x008fe20000000f00 */
[----:B----4-:R-:W-:Y:S01]  /*b540*/  IMAD.MOV.U32 R2, RZ, RZ, R72 ;  /* 0x000000ffff027224 */ /* 0x010fe200078e0048 */
[----:B------:R-:W-:Y:S01]  /*b550*/  MOV R7, R66 ;  /* 0x0000004200077202 */ /* 0x000fe20000000f00 */
[----:B-1----:R-:W-:Y:S01]  /*b560*/  IMAD.MOV.U32 R0, RZ, RZ, R73 ;  /* 0x000000ffff007224 */ /* 0x002fe200078e0049 */
        /* <DEDUP_REMOVED lines=10> */
[----:B------:R-:W1:Y:S01]  /*b610*/  SHFL.IDX PT, R3, R33, 0x3, 0x181f ;  /* 0x00781f0021037f89 */ /* 0x000e6200000e0000 */
[----:B------:R-:W-:Y:S01]  /*b620*/  IMAD.MOV.U32 R6, RZ, RZ, R67 ;  /* 0x000000ffff067224 */ /* 0x000fe200078e0043 */
[----:B------:R-:W-:Y:S01]  /*b630*/  PRMT R108, R2, 0x5410, R0 ;  /* 0x00005410026c7816 */ /* 0x000fe20000000000 */
[----:B------:R-:W-:Y:S01]  /*b640*/  IMAD.MOV.U32 R2, RZ, RZ, R74 ;  /* 0x000000ffff027224 */ /* 0x000fe200078e004a */
[----:B------:R-:W-:Y:S01]  /*b650*/  MOV R0, R75 ;  /* 0x0000004b00007202 */ /* 0x000fe20000000f00 */
[----:B------:R2:W3:Y:S01]  /*b660*/  SHFL.IDX PT, R8, R30, 0x3, 0x181f ;  /* 0x00781f001e087f89 */ /* 0x0004e200000e0000 */
[----:B------:R-:W-:Y:S01]  /*b670*/  PRMT R109, R5, 0x5410, R4 ;  /* 0x00005410056d7816 */ /* 0x000fe20000000004 */
[----:B------:R-:W-:Y:S01]  /*b680*/  IMAD.MOV.U32 R5, RZ, RZ, R62 ;  /* 0x000000ffff057224 */ /* 0x000fe200078e003e */
[----:B------:R-:W-:Y:S01]  /*b690*/  PRMT R111, R2, 0x5410, R0 ;  /* 0x00005410026f7816 */ /* 0x000fe20000000000 */
[----:B------:R-:W-:Y:S01]  /*b6a0*/  BSSY B0, `(.L_x_2418) ;  /* 0x000003a000007945 */ /* 0x000fe20003800000 */
[----:B------:R-:W-:Y:S01]  /*b6b0*/  MOV R4, R63 ;  /* 0x0000003f00047202 */ /* 0x000fe20000000f00 */
[----:B------:R4:W1:Y:S01]  /*b6c0*/  SHFL.IDX PT, R2, R35, 0x3, 0x181f ;  /* 0x00781f0023027f89 */ /* 0x00086200000e0000 */
[----:B------:R-:W-:Y:S01]  /*b6d0*/  CS2R R82, SRZ ;  /* 0x0000000000527805 */ /* 0x000fe2000001ff00 */
[----:B------:R-:W-:Y:S01]  /*b6e0*/  CS2R R78, SRZ ;  /* 0x00000000004e7805 */ /* 0x000fe2000001ff00 */
[----:B------:R-:W-:Y:S01]  /*b6f0*/  CS2R R86, SRZ ;  /* 0x0000000000567805 */ /* 0x000fe2000001ff00 */
[----:B------:R1:W3:Y:S01]  /*b700*/  SHFL.IDX PT, R0, R32, 0x3, 0x181f ;  /* 0x00781f0020007f89 */ /* 0x0002e200000e0000 */
[----:B------:R-:W-:Y:S01]  /*b710*/  CS2R R84, SRZ ;  /* 0x0000000000547805 */ /* 0x000fe2000001ff00 */
[----:B------:R-:W-:Y:S01]  /*b720*/  CS2R R80, SRZ ;  /* 0x0000000000507805 */ /* 0x000fe2000001ff00 */
[----:B------:R-:W-:Y:S01]  /*b730*/  CS2R R76, SRZ ;  /* 0x00000000004c7805 */ /* 0x000fe2000001ff00 */
[----:B--2---:R-:W-:-:S02]  /*b740*/  PRMT R30, R5, 0x5410, R4 ;  /* 0x00005410051e7816 */ /* 0x004fc40000000004 */
[----:B----4-:R-:W-:Y:S01]  /*b750*/  PRMT R35, R7, 0x5410, R6 ;  /* 0x0000541007237816 */ /* 0x010fe20000000006 */
[----:B-1----:R-:W-:Y:S01]  /*b760*/  CS2R R32, SRZ ;  /* 0x0000000000207805 */ /* 0x002fe2000001ff00 */
[----:B------:R-:W-:Y:S05]  /*b770*/  @P5 BRA `(.L_x_2419) ;  /* 0x000002c000005947 */ /* 0x000fea0003800000 */
[----:B---3--:R-:W-:Y:S01]  /*b780*/  ISETP.GE.AND P1, PT, R143, c[0x0][0x27c], PT ;  /* 0x00009f008f007a0c */ /* 0x008fe20003f26270 */
        /* <DEDUP_REMOVED lines=23> */
[----:B------:R-:W-:-:S04]  /*b900*/  CS2R R32, SRZ ;  /* 0x0000000000207805 */ /* 0x000fc8000001ff00 */
[----:B-1----:R-:W-:Y:S02]  /*b910*/  @!P1 IADD3 R6, P0, R2, R9, RZ ;  /* 0x0000000902069210 */ /* 0x002fe40007f1e0ff */
[----:B--2---:R-:W-:-:S05]  /*b920*/  @!P1 SHF.L.U64.HI R5, R140, 0x1, R34 ;  /* 0x000000018c059819 */ /* 0x004fca0000010222 */
[----:B------:R-:W-:Y:S01]  /*b930*/  @!P1 IMAD.X R7, R3, 0x1, R5, P0 ;  /* 0x0000000103079824 */ /* 0x000fe200000e0605 */
[----:B------:R-:W-:Y:S01]  /*b940*/  @!P1 IADD3 R4, P0, R0, R9, RZ ;  /* 0x0000000900049210 */ /* 0x000fe20007f1e0ff */
[----:B------:R-:W-:-:S03]  /*b950*/  CS2R R76, SRZ ;  /* 0x00000000004c7805 */ /* 0x000fc6000001ff00 */
[----:B------:R1:W5:Y:S01]  /*b960*/  @!P1 LD.E.64 R32, [R6.64] ;  /* 0x0000000606209980 */ /* 0x000362000c101b00 */
[----:B------:R-:W-:Y:S01]  /*b970*/  @!P1 IMAD.X R5, R8, 0x1, R5, P0 ;  /* 0x0000000108059824 */ /* 0x000fe200000e0605 */
[----:B------:R-:W-:-:S04]  /*b980*/  ISETP.GE.AND P0, PT, R142, c[0x0][0x27c], PT ;  /* 0x00009f008e007a0c */ /* 0x000fc80003f06270 */
[----:B------:R2:W5:Y:S01]  /*b990*/  @!P1 LD.E.64 R76, [R4.64] ;  /* 0x00000006044c9980 */ /* 0x000562000c101b00 */
[----:B------:R-:W-:Y:S01]  /*b9a0*/  CS2R R88, SRZ ;  /* 0x0000000000587805 */ /* 0x000fe2000001ff00 */
[----:B------:R-:W-:-:S07]  /*b9b0*/  CS2R R86, SRZ ;  /* 0x0000000000567805 */ /* 0x000fce000001ff00 */
[C---:B-1----:R-:W-:Y:S01]  /*b9c0*/  @!P0 IMAD.SHL.U32 R6, R142.reuse, 0x2, RZ ;  /* 0x000000028e068824 */ /* 0x042fe200078e00ff */
[----:B------:R-:W-:-:S04]  /*b9d0*/  @!P0 SHF.L.U64.HI R7, R142, 0x1, R40 ;  /* 0x000000018e078819 */ /* 0x000fc80000010228 */
[----:B--2---:R-:W-:-:S05]  /*b9e0*/  @!P0 IADD3 R4, P1, R2, R6, RZ ;  /* 0x0000000602048210 */ /* 0x004fca0007f3e0ff */
[----:B------:R-:W-:Y:S01]  /*b9f0*/  @!P0 IMAD.X R5, R3, 0x1, R7, P1 ;  /* 0x0000000103058824 */ /* 0x000fe200008e0607 */
[----:B------:R-:W-:-:S04]  /*ba00*/  @!P0 IADD3 R2, P1, R0, R6, RZ ;  /* 0x0000000600028210 */ /* 0x000fc80007f3e0ff */
[----:B------:R1:W5:Y:S01]  /*ba10*/  @!P0 LD.E.64 R88, [R4.64] ;  /* 0x0000000604588980 */ /* 0x000362000c101b00 */
[----:B------:R-:W-:-:S05]  /*ba20*/  @!P0 IMAD.X R3, R8, 0x1, R7, P1 ;  /* 0x0000000108038824 */ /* 0x000fca00008e0607 */
[----:B------:R1:W5:Y:S03]  /*ba30*/  @!P0 LD.E.64 R86, [R2.64] ;  /* 0x0000000602568980 */ /* 0x000366000c101b00 */
.L_x_2419:
[----:B---3--:R-:W-:Y:S05]  /*ba40*/  BSYNC B0 ;  /* 0x0000000000007941 */ /* 0x008fea0003800000 */
.L_x_2418:
        /* <DEDUP_REMOVED lines=78> */
.L_x_2423:
[----:B------:R-:W-:Y:S05]  /*bf30*/  BSYNC B0 ;  /* 0x0000000000007941 */ /* 0x000fea0003800000 */
.L_x_2422:
        /* <DEDUP_REMOVED lines=45> */
.L_x_2425:
[----:B------:R-:W-:Y:S05]  /*c210*/  BSYNC B0 ;  /* 0x0000000000007941 */ /* 0x000fea0003800000 */
.L_x_2424:
        /* <DEDUP_REMOVED lines=45> */
.L_x_2427:
[----:B------:R-:W-:Y:S05]  /*c4f0*/  BSYNC B0 ;  /* 0x0000000000007941 */ /* 0x000fea0003800000 */
.L_x_2426:
        /* <DEDUP_REMOVED lines=44> */
.L_x_2421:
[----:B------:R-:W-:Y:S05]  /*c7c0*/  BSYNC B1 ;  /* 0x0000000000017941 */ /* 0x000fea0003800000 */
.L_x_2420:
        /* <DEDUP_REMOVED lines=49> */
.L_x_2431:
[----:B------:R-:W-:Y:S05]  /*cae0*/  BSYNC B0 ;  /* 0x0000000000007941 */ /* 0x000fea0003800000 */
.L_x_2430:
        /* <DEDUP_REMOVED lines=45> */
.L_x_2433:
[----:B------:R-:W-:Y:S05]  /*cdc0*/  BSYNC B0 ;  /* 0x0000000000007941 */ /* 0x000fea0003800000 */
.L_x_2432:
        /* <DEDUP_REMOVED lines=45> */
.L_x_2435:
[----:B------:R-:W-:Y:S05]  /*d0a0*/  BSYNC B0 ;  /* 0x0000000000007941 */ /* 0x000fea0003800000 */
.L_x_2434:
        /* <DEDUP_REMOVED lines=44> */
.L_x_2429:
[----:B------:R-:W-:Y:S05]  /*d370*/  BSYNC B1 ;  /* 0x0000000000017941 */ /* 0x000fea0003800000 */
.L_x_2428:
        /* <DEDUP_REMOVED lines=48> */
.L_x_2439:
[----:B------:R-:W-:Y:S05]  /*d680*/  BSYNC B0 ;  /* 0x0000000000007941 */ /* 0x000fea0003800000 */
.L_x_2438:
        /* <DEDUP_REMOVED lines=45> */
.L_x_2441:
[----:B------:R-:W-:Y:S05]  /*d960*/  BSYNC B0 ;  /* 0x0000000000007941 */ /* 0x000fea0003800000 */
.L_x_2440:
        /* <DEDUP_REMOVED lines=45> */
.L_x_2443:
[----:B------:R-:W-:Y:S05]  /*dc40*/  BSYNC B0 ;  /* 0x0000000000007941 */ /* 0x000fea0003800000 */
.L_x_2442:
        /* <DEDUP_REMOVED lines=44> */
.L_x_2437:
[----:B------:R-:W-:Y:S05]  /*df10*/  BSYNC B1 ;  /* 0x0000000000017941 */ /* 0x000fea0003800000 */
.L_x_2436:
        /* <DEDUP_REMOVED lines=47> */
.L_x_2446:
[----:B------:R-:W-:Y:S05]  /*e210*/  BSYNC B0 ;  /* 0x0000000000007941 */ /* 0x000fea0003800000 */
.L_x_2445:
        /* <DEDUP_REMOVED lines=45> */
.L_x_2448:
[----:B------:R-:W-:Y:S05]  /*e4f0*/  BSYNC B0 ;  /* 0x0000000000007941 */ /* 0x000fea0003800000 */
.L_x_2447:
        /* <DEDUP_REMOVED lines=45> */
.L_x_2450:
[----:B------:R-:W-:Y:S05]  /*e7d0*/  BSYNC B0 ;  /* 0x0000000000007941 */ /* 0x000fea0003800000 */
.L_x_2449:
        /* <DEDUP_REMOVED lines=45> */
.L_x_2411:
[----:B------:R-:W-:Y:S01]  /*eab0*/  ISETP.NE.AND P0, PT, R147, 0x1, PT ;  /* 0x000000019300780c */ /* 0x000fe20003f05270 */
[----:B------:R-:W-:Y:S01]  /*eac0*/  IMAD.MOV.U32 R7, RZ, RZ, R3 ;  /* 0x000000ffff077224 */ /* 0x000fe200078e0003 */
        /* <DEDUP_REMOVED lines=9> */
[----:B------:R-:W-:-:S02]  /*eb60*/  CS2R R16, SRZ ;  /* 0x0000000000107805 */ /* 0x000fc4000001ff00 */
        /* <DEDUP_REMOVED lines=47> */
.L_x_2452:
[----:B------:R-:W-:Y:S05]  /*ee60*/  BSYNC B0 ;  /* 0x0000000000007941 */ /* 0x000fea0003800000 */
.L_x_2451:
[----:B-12--5:R-:W-:Y:S01]  /*ee70*/  IMAD.MOV.U32 R3, RZ, RZ, R34 ;  /* 0x000000ffff037224 */ /* 0x026fe200078e0022 */
[----:B------:R-:W-:Y:S01]  /*ee80*/  LOP3.LUT P0, RZ, R218, 0x10, RZ, 0xc0, !PT ;  /* 0x00000010daff7812 */ /* 0x000fe2000780c0ff */
[----:B------:R-:W-:Y:S01]  /*ee90*/  IMAD.MOV.U32 R2, RZ, RZ, R35 ;  /* 0x000000ffff027224 */ /* 0x000fe200078e0023 */
[----:B------:R1:W2:Y:S01]  /*eea0*/  SHFL.IDX PT, R11, R13, 0x1, 0x181f ;  /* 0x00381f000d0b7f89 */ /* 0x0002a200000e0000 */
[----:B----4-:R-:W-:Y:S01]  /*eeb0*/  IMAD.MOV.U32 R5, RZ, RZ, R32 ;  /* 0x000000ffff057224 */ /* 0x010fe200078e0020 */
        /* <DEDUP_REMOVED lines=27> */
[----:B------:R-:W-:Y:S01]  /*f070*/  CS2R R60, SRZ ;  /* 0x00000000003c7805 */ /* 0x000fe2000001ff00 */
[----:B------:R1:W3:Y:S01]  /*f080*/  SHFL.IDX PT, R4, R25, 0x1, 0x181f ;  /* 0x00381f0019047f89 */ /* 0x0002e200000e0000 */
[----:B------:R-:W-:Y:S01]  /*f090*/  PRMT R40, R6, 0x7610, R40 ;  /* 0x0000761006287816 */ /* 0x000fe20000000028 */
[----:B------:R-:W-:Y:S01]  /*f0a0*/  CS2R R46, SRZ ;  /* 0x00000000002e7805 */ /* 0x000fe2000001ff00 */
[----:B------:R-:W-:Y:S01]  /*f0b0*/  PRMT R27, R3, 0x7610, R27 ;  /* 0x00007610031b7816 */ /* 0x000fe2000000001b */
[----:B---3--:R1:W3:Y:S01]  /*f0c0*/  SHFL.IDX PT, R10, R14, 0x1, 0x181f ;  /* 0x00381f000e0a7f89 */ /* 0x0082e200000e0000 */
[----:B------:R-:W-:Y:S01]  /*f0d0*/  PRMT R12, R2, 0x7610, R12 ;  /* 0x00007610020c7816 */ /* 0x000fe2000000000c */
        /* <DEDUP_REMOVED lines=13> */
[----:B------:R-:W-:-:S05]  /*f1b0*/  @!P1 IADD3 R8, P0, R4, R2, RZ ;  /* 0x0000000204089210 */ /* 0x000fca0007f1e0ff */
[--C-:B----4-:R-:W-:Y:S01]  /*f1c0*/  @!P1 IMAD.X R9, R5, 0x1, R3.reuse, P0 ;  /* 0x0000000105099824 */ /* 0x110fe200000e0603 */
        /* <DEDUP_REMOVED lines=17> */
.L_x_2454:
[----:B--2---:R-:W-:Y:S05]  /*f2e0*/  BSYNC B0 ;  /* 0x0000000000007941 */ /* 0x004fea0003800000 */
.L_x_2453:
[----:B----45:R-:W-:Y:S01]  /*f2f0*/  IMAD.MOV.U32 R5, RZ, RZ, R62 ;  /* 0x000000ffff057224 */ /* 0x030fe200078e003e */
[----:B------:R-:W-:Y:S01]  /*f300*/  LOP3.LUT P0, RZ, R218, 0x20, RZ, 0xc0, !PT ;  /* 0x00000020daff7812 */ /* 0x000fe2000780c0ff */
[----:B------:R-:W-:Y:S01]  /*f310*/  IMAD.MOV.U32 R3, RZ, RZ, R60 ;  /* 0x000000ffff037224 */ /* 0x000fe200078e003c */
[----:B------:R-:W-:Y:S01]  /*f320*/  MOV R6, R51 ;  /* 0x0000003300067202 */ /* 0x000fe20000000f00 */
        /* <DEDUP_REMOVED lines=24> */
[----:B------:R2:W1:Y:S01]  /*f4b0*/  SHFL.IDX PT, R4, R25, 0x2, 0x181f ;  /* 0x00581f0019047f89 */ /* 0x00046200000e0000 */
        /* <DEDUP_REMOVED lines=15> */
[----:B----4-:R-:W-:Y:S01]  /*f5b0*/  ISETP.GE.AND P1, PT, R134, c[0x0][0x27c], PT ;  /* 0x00009f0086007a0c */ /* 0x010fe20003f26270 */
        /* <DEDUP_REMOVED lines=25> */
.L_x_2456:
[----:B----4-:R-:W-:Y:S05]  /*f750*/  BSYNC B0 ;  /* 0x0000000000007941 */ /* 0x010fea0003800000 */
.L_x_2455:
[----:B-1---5:R-:W-:Y:S01]  /*f760*/  IMAD.MOV.U32 R3, RZ, RZ, R74 ;  /* 0x000000ffff037224 */ /* 0x022fe200078e004a */
[----:B------:R-:W-:Y:S01]  /*f770*/  MOV R6, R71 ;  /* 0x0000004700067202 */ /* 0x000fe20000000f00 */
[----:B------:R-:W-:Y:S01]  /*f780*/  IMAD.MOV.U32 R5, RZ, RZ, R72 ;  /* 0x000000ffff057224 */ /* 0x000fe200078e0048 */
[----:B------:R1:W4:Y:S01]  /*f790*/  SHFL.IDX PT, R11, R13, 0x3, 0x181f ;  /* 0x00781f000d0b7f89 */ /* 0x00032200000e0000 */
[----:B------:R-:W-:Y:S01]  /*f7a0*/  IMAD.MOV.U32 R2, RZ, RZ, R75 ;  /* 0x000000ffff027224 */ /* 0x000fe200078e004b */
        /* <DEDUP_REMOVED lines=15> */
[----:B------:R-:W-:Y:S01]  /*f8a0*/  CS2R R96, SRZ ;  /* 0x0000000000607805 */ /* 0x000fe2000001ff00 */
[----:B------:R-:W-:Y:S01]  /*f8b0*/  PRMT R119, R119, 0x5410, R3 ;  /* 0x0000541077777816 */ /* 0x000fe20000000003 */
[----:B------:R-:W-:Y:S01]  /*f8c0*/  IMAD.MOV.U32 R3, RZ, RZ, R76 ;  /* 0x000000ffff037224 */ /* 0x000fe200078e004c */
[----:B------:R-:W-:Y:S01]  /*f8d0*/  PRMT R117, R117, 0x5410, R2 ;  /* 0x0000541075757816 */ /* 0x000fe20000000002 */
[----:B------:R-:W-:Y:S01]  /*f8e0*/  IMAD.MOV.U32 R2, RZ, RZ, R77 ;  /* 0x000000ffff027224 */ /* 0x000fe200078e004d */
[----:B------:R-:W-:Y:S01]  /*f8f0*/  PRMT R114, R4, 0x7610, R114 ;  /* 0x0000761004727816 */ /* 0x000fe20000000072 */
[----:B------:R1:W2:Y:S01]  /*f900*/  SHFL.IDX PT, R5, R15, 0x3, 0x181f ;  /* 0x00781f000f057f89 */ /* 0x0002a200000e0000 */
[----:B------:R-:W-:Y:S01]  /*f910*/  PRMT R118, R118, 0x5410, R3 ;  /* 0x0000541076767816 */ /* 0x000fe20000000003 */
[----:B------:R-:W-:Y:S01]  /*f920*/  IMAD.MOV.U32 R3, RZ, RZ, R68 ;  /* 0x000000ffff037224 */ /* 0x000fe200078e0044 */
[----:B------:R-:W-:Y:S01]  /*f930*/  PRMT R117, R2, 0x7610, R117 ;  /* 0x0000761002757816 */ /* 0x000fe20000000075 */
[----:B------:R-:W-:Y:S01]  /*f940*/  IMAD.MOV.U32 R2, RZ, RZ, R69 ;  /* 0x000000ffff027224 */ /* 0x000fe200078e0045 */
        /* <DEDUP_REMOVED lines=11> */
[----:B----4-:R-:W-:Y:S01]  /*fa00*/  ISETP.GE.AND P1, PT, R134, c[0x0][0x27c], PT ;  /* 0x00009f0086007a0c */ /* 0x010fe20003f26270 */
[----:B------:R-:W-:Y:S01]  /*fa10*/  CS2R R82, SRZ ;  /* 0x0000000000527805 */ /* 0x000fe2000001ff00 */
[----:B------:R-:W-:-:S11]  /*fa20*/  CS2R R80, SRZ ;  /* 0x0000000000507805 */ /* 0x000fd6000001ff00 */
[C---:B------:R-:W-:Y:S01]  /*fa30*/  @!P1 IMAD.SHL.U32 R2, R134.reuse, 0x2, RZ ;  /* 0x0000000286029824 */ /* 0x040fe200078e00ff */
[----:B------:R-:W-:-:S04]  /*fa40*/  @!P1 SHF.L.U64.HI R3, R134, 0x1, R135 ;  /* 0x0000000186039819 */ /* 0x000fc80000010287 */
[----:B-1----:R-:W-:-:S05]  /*fa50*/  @!P1 IADD3 R8, P0, R4, R2, RZ ;  /* 0x0000000204089210 */ /* 0x002fca0007f1e0ff */
[--C-:B--2---:R-:W-:Y:S01]  /*fa60*/  @!P1 IMAD.X R9, R5, 0x1, R3.reuse, P0 ;  /* 0x0000000105099824 */ /* 0x104fe200000e0603 */
[----:B---3--:R-:W-:Y:S01]  /*fa70*/  @!P1 IADD3 R6, P0, R10, R2, RZ ;  /* 0x000000020a069210 */ /* 0x008fe20007f1e0ff */
        /* <DEDUP_REMOVED lines=18> */
.L_x_2458:
[----:B----4-:R-:W-:Y:S05]  /*fba0*/  BSYNC B0 ;  /* 0x0000000000007941 */ /* 0x010fea0003800000 */
.L_x_2457:
        /* <DEDUP_REMOVED lines=40> */
[----:B--2---:R-:W1:Y:S01]  /*fe30*/  LDS.128 R4, [R211+0x10080] ;  /* 0x01008000d3047984 */ /* 0x004e620000000c00 */
        /* <DEDUP_REMOVED lines=10> */
[----:B------:R-:W-:-:S02]  /*fee0*/  SHF.R.U64 R41, R18, 0x10, R19 ;  /* 0x0000001012297819 */ /* 0x000fc40000001213 */
[----:B------:R-:W-:Y:S02]  /*fef0*/  IADD3 R0, R2, R0, R175 ;  /* 0x0000000002007210 */ /* 0x000fe40007ffe0af */
[--C-:B------:R-:W-:Y:S02]  /*ff00*/  SHF.R.U32.HI R25, RZ, 0x10, R21.reuse ;  /* 0x00000010ff197819 */ /* 0x100fe40000011615 */
[----:B------:R-:W-:Y:S01]  /*ff10*/  SHF.L.U32 R29, R0, 0x1, RZ ;  /* 0x00000001001d7819 */ /* 0x000fe200000006ff */
[----:B------:R-:W-:Y:S01]  /*ff20*/  HADD2.F32 R0, -RZ, R12.H0_H0 ;  /* 0x2000000cff007230 */ /* 0x000fe20000004100 */
[----:B------:R-:W-:Y:S01]  /*ff30*/  SHF.R.U64 R54, R20, 0x10, R21 ;  /* 0x0000001014367819 */ /* 0x000fe20000001215 */
[----:B------:R-:W-:Y:S01]  /*ff40*/  HADD2.F32 R88, -RZ, R25.H0_H0 ;  /* 0x20000019ff587230 */ /* 0x000fe20000004100 */
[----:B------:R-:W-:Y:S01]  /*ff50*/  SHF.R.U64 R53, R22, 0x10, R23 ;  /* 0x0000001016357819 */ /* 0x000fe20000001217 */
[----:B---3--:R-:W2:Y:S01]  /*ff60*/  LDS.128 R8, [R29+0x10080] ;  /* 0x010080001d087984 */ /* 0x008ea20000000c00 */
[----:B------:R-:W-:Y:S01]  /*ff70*/  SHF.R.U32.HI R22, RZ, 0x10, R19 ;  /* 0x00000010ff167819 */ /* 0x000fe20000011613 */
[----:B------:R-:W-:Y:S01]  /*ff80*/  HADD2.F32 R54, -RZ, R54.H0_H0 ;  /* 0x20000036ff367230 */ /* 0x000fe20000004100 */
        /* <DEDUP_REMOVED lines=9> */
[--C-:B------:R-:W-:Y:S02]  /*10020*/  HADD2.F32 R6, -RZ, R27.reuse.H1_H1 ;  /* 0x3000001bff067230 */ /* 0x100fe40000004100 */
[--C-:B------:R-:W-:Y:S02]  /*10030*/  HADD2.F32 R19, -RZ, R4.reuse.H0_H0 ;  /* 0x20000004ff137230 */ /* 0x100fe40000004100 */
[----:B------:R-:W-:Y:S02]  /*10040*/  HADD2.F32 R21, -RZ, R4.H1_H1 ;  /* 0x30000004ff157230 */ /* 0x000fe40000004100 */
[----:B------:R-:W-:Y:S02]  /*10050*/  HADD2.F32 R4, -RZ, R27.H0_H0 ;  /* 0x2000001bff047230 */ /* 0x000fe40000004100 */
        /* <DEDUP_REMOVED lines=11> */
[----:B------:R-:W-:Y:S02]  /*10110*/  HADD2.F32 R5, -RZ, R28.H0_H0 ;  /* 0x2000001cff057230 */ /* 0x000fe40000004100 */
        /* <DEDUP_REMOVED lines=47> */
.L_x_2462:
[----:B------:R-:W-:Y:S05]  /*10410*/  BSYNC B0 ;  /* 0x0000000000007941 */ /* 0x000fea0003800000 */
.L_x_2461:
        /* <DEDUP_REMOVED lines=11> */
[----:B--2---:R-:W-:Y:S02]  /*104d0*/  SHF.L.U32 R5, R0, 0x3, RZ ;  /* 0x0000000300057819 */ /* 0x004fe400000006ff */
        /* <DEDUP_REMOVED lines=68> */
[-C--:B------:R-:W-:Y:S02]  /*10920*/  FMUL.FTZ R2, R20, R10.reuse ;  /* 0x0000000a14027220 */ /* 0x080fe40000410000 */
[C---:B------:R-:W-:Y:S02]  /*10930*/  FMUL.FTZ R12, R9.reuse, R10 ;  /* 0x0000000a090c7220 */ /* 0x040fe40000410000 */
[----:B------:R-:W-:Y:S02]  /*10940*/  FFMA.FTZ R22, R9, R37, R2 ;  /* 0x0000002509167223 */ /* 0x000fe40000010002 */
[----:B------:R-:W-:Y:S02]  /*10950*/  FFMA.FTZ R30, R8, R0, R4 ;  /* 0x00000000081e7223 */ /* 0x000fe40000010004 */
        /* <DEDUP_REMOVED lines=21> */
.L_x_2460:
[----:B------:R-:W-:Y:S05]  /*10ab0*/  BSYNC B1 ;  /* 0x0000000000017941 */ /* 0x000fea0003800000 */
.L_x_2459:
[----:B------:R-:W-:Y:S01]  /*10ac0*/  IADD3 R0, R225, 0x20, RZ ;  /* 0x00000020e1007810 */ /* 0x000fe20007ffe0ff */
[----:B------:R-:W-:Y:S01]  /*10ad0*/  BSSY B1, `(.L_x_2463) ;  /* 0x00000d2000017945 */ /* 0x000fe20003800000 */
[----:B------:R-:W-:Y:S02]  /*10ae0*/  SHF.R.S32.HI R52, RZ, 0x3, R89 ;  /* 0x00000003ff347819 */ /* 0x000fe40000011459 */
[----:B------:R-:W-:-:S13]  /*10af0*/  ISETP.GE.AND P0, PT, R0, R90, PT ;  /* 0x0000005a0000720c */ /* 0x000fda0003f06270 */
[----:B------:R-:W-:Y:S05]  /*10b00*/  @P0 BRA `(.L_x_2464) ;  /* 0x00000ce000000947 */ /* 0x000fea0003800000 */
[----:B------:R-:W-:Y:S01]  /*10b10*/  ISETP.GE.AND P0, PT, R134, c[0x0][0x27c], PT ;  /* 0x00009f0086007a0c */ /* 0x000fe20003f06270 */
[----:B------:R-:W-:-:S12]  /*10b20*/  BSSY B0, `(.L_x_2465) ;  /* 0x0000064000007945 */ /* 0x000fd80003800000 */
[----:B------:R-:W-:Y:S05]  /*10b30*/  @P0 BRA `(.L_x_2466) ;  /* 0x0000062000000947 */ /* 0x000fea0003800000 */
[----:B------:R-:W-:Y:S02]  /*10b40*/  MOV R3, c[0x0][0x27c] ;  /* 0x00009f0000037a02 */ /* 0x000fe40000000f00 */
[----:B------:R-:W-:Y:S02]  /*10b50*/  LOP3.LUT R0, R174, 0x38, R134, 0xf8, !PT ;  /* 0x00000038ae007812 */ /* 0x000fe400078ef886 */
[----:B------:R-:W-:Y:S02]  /*10b60*/  LEA.HI R3, R3, R100, RZ, 0x1d ;  /* 0x0000006403037211 */ /* 0x000fe400078fe8ff */
[----:B------:R-:W-:Y:S02]  /*10b70*/  SHF.R.U32.HI R22, RZ, 0x10, R49 ;  /* 0x00000010ff167819 */ /* 0x000fe40000011631 */
[----:B-1----:R-:W-:Y:S02]  /*10b80*/  SHF.R.S32.HI R4, RZ, 0x1f, R3 ;  /* 0x0000001fff047819 */ /* 0x002fe40000011403 */
[----:B------:R-:W-:-:S02]  /*10b90*/  SHF.L.U32 R2, R3, 0x3, RZ ;  /* 0x0000000303027819 */ /* 0x000fc400000006ff */
[----:B------:R-:W-:Y:S02]  /*10ba0*/  LEA.HI R4, R4, R3, RZ, 0x3 ;  /* 0x0000000304047211 */ /* 0x000fe400078f18ff */
[----:B------:R-:W-:Y:S02]  /*10bb0*/  LOP3.LUT R3, R176, R0, R185, 0xf6, !PT ;  /* 0x00000000b0037212 */ /* 0x000fe400078ef6b9 */
[----:B------:R-:W-:Y:S02]  /*10bc0*/  LOP3.LUT R2, R174, 0x38, R2, 0xf8, !PT ;  /* 0x00000038ae027812 */ /* 0x000fe400078ef802 */
[----:B------:R-:W-:Y:S02]  /*10bd0*/  SHF.L.U32 R0, R4, 0xa, RZ ;  /* 0x0000000a04007819 */ /* 0x000fe400000006ff */
[----:B------:R-:W-:Y:S02]  /*10be0*/  LOP3.LUT R2, R2, R185, RZ, 0x3c, !PT ;  /* 0x000000b902027212 */ /* 0x000fe400078e3cff */
[----:B------:R-:W-:-:S02]  /*10bf0*/  LOP3.LUT R0, R0, 0x7fffe000, RZ, 0xc0, !PT ;  /* 0x7fffe00000007812 */ /* 0x000fc400078ec0ff */
[----:B------:R-:W-:Y:S02]  /*10c00*/  LEA R30, R3, 0x10080, 0x1 ;  /* 0x00010080031e7811 */ /* 0x000fe400078e08ff */
[----:B------:R-:W-:Y:S02]  /*10c10*/  IADD3 R0, R2, R0, R176 ;  /* 0x0000000002007210 */ /* 0x000fe40007ffe0b0 */
[----:B------:R-:W-:Y:S01]  /*10c20*/  SHF.R.U32.HI R23, RZ, 0x10, R45 ;  /* 0x00000010ff177819 */ /* 0x000fe2000001162d */
[----:B--2---:R-:W1:Y:S01]  /*10c30*/  LDS.128 R4, [R30] ;  /* 0x000000001e047984 */ /* 0x004e620000000c00 */
[----:B------:R-:W-:Y:S01]  /*10c40*/  SHF.L.U32 R28, R0, 0x1, RZ ;  /* 0x00000001001c7819 */ /* 0x000fe200000006ff */
[----:B------:R-:W-:Y:S01]  /*10c50*/  HADD2.F32 R0, -RZ, R105.H0_H0 ;  /* 0x20000069ff007230 */ /* 0x000fe20000004100 */
[----:B------:R-:W-:Y:S01]  /*10c60*/  SHF.R.U32.HI R24, RZ, 0x10, R51 ;  /* 0x00000010ff187819 */ /* 0x000fe20000011633 */
[----:B------:R-:W-:Y:S01]  /*10c70*/  HADD2.F32 R41, -RZ, R23.H0_H0 ;  /* 0x20000017ff297230 */ /* 0x000fe20000004100 */
[----:B------:R-:W-:Y:S01]  /*10c80*/  SHF.R.U64 R32, R48, 0x10, R49 ;  /* 0x0000001030207819 */ /* 0x000fe20000001231 */
[----:B---3--:R-:W2:Y:S01]  /*10c90*/  LDS.128 R8, [R28+0x10080] ;  /* 0x010080001c087984 */ /* 0x008ea20000000c00 */
[----:B------:R-:W-:-:S02]  /*10ca0*/  SHF.R.U32.HI R26, RZ, 0x10, R47 ;  /* 0x00000010ff1a7819 */ /* 0x000fc4000001162f */
[----:B------:R-:W-:Y:S02]  /*10cb0*/  SHF.R.U64 R33, R50, 0x10, R51 ;  /* 0x0000001032217819 */ /* 0x000fe40000001233 */
[----:B------:R-:W-:Y:S01]  /*10cc0*/  SHF.R.U64 R39, R44, 0x10, R45 ;  /* 0x000000102c277819 */ /* 0x000fe2000000122d */
[----:B------:R-:W-:Y:S01]  /*10cd0*/  HADD2.F32 R40, -RZ, R26.H0_H0 ;  /* 0x2000001aff287230 */ /* 0x000fe20000004100 */
[----:B------:R-:W-:Y:S01]  /*10ce0*/  SHF.R.U64 R37, R46, 0x10, R47 ;  /* 0x000000102e257819 */ /* 0x000fe2000000122f */
[----:B-1----:R-:W-:Y:S02]  /*10cf0*/  HADD2.F32 R18, -RZ, R5.H0_H0 ;  /* 0x20000005ff127230 */ /* 0x002fe40000004100 */
[--C-:B------:R-:W-:Y:S02]  /*10d00*/  HADD2.F32 R16, -RZ, R7.reuse.H0_H0 ;  /* 0x20000007ff107230 */ /* 0x100fe40000004100 */
[----:B------:R-:W-:Y:S02]  /*10d10*/  HADD2.F32 R15, -RZ, R7.H1_H1 ;  /* 0x30000007ff0f7230 */ /* 0x000fe40000004100 */
[----:B--2---:R-:W-:-:S02]  /*10d20*/  HADD2.F32 R3, -RZ, R9.H0_H0 ;  /* 0x20000009ff037230 */ /* 0x004fc40000004100 */
[----:B------:R-:W-:Y:S02]  /*10d30*/  HADD2.F32 R2, -RZ, R9.H1_H1 ;  /* 0x30000009ff027230 */ /* 0x000fe40000004100 */
[--C-:B------:R-:W-:Y:S01]  /*10d40*/  HADD2.F32 R9, -RZ, R8.reuse.H0_H0 ;  /* 0x20000008ff097230 */ /* 0x100fe20000004100 */
[-C--:B------:R-:W-:Y:S01]  /*10d50*/  FMUL.FTZ R31, R3, R0.reuse ;  /* 0x00000000031f7220 */ /* 0x080fe20000410000 */
[----:B------:R-:W-:Y:S02]  /*10d60*/  HADD2.F32 R13, -RZ, R8.H1_H1 ;  /* 0x30000008ff0d7230 */ /* 0x000fe40000004100 */
[--C-:B------:R-:W-:Y:S02]  /*10d70*/  HADD2.F32 R8, -RZ, R11.reuse.H0_H0 ;  /* 0x2000000bff087230 */ /* 0x100fe40000004100 */
[----:B------:R-:W-:Y:S02]  /*10d80*/  HADD2.F32 R7, -RZ, R11.H1_H1 ;  /* 0x3000000bff077230 */ /* 0x000fe40000004100 */
[----:B------:R-:W-:Y:S01]  /*10d90*/  HADD2.F32 R14, -RZ, R5.H1_H1 ;  /* 0x30000005ff0e7230 */ /* 0x000fe20000004100 */
[----:B------:R-:W-:Y:S01]  /*10da0*/  FMUL.FTZ R5, R18, R0 ;  /* 0x0000000012057220 */ /* 0x000fe20000410000 */
[----:B------:R-:W-:-:S02]  /*10db0*/  HADD2.F32 R11, -RZ, R22.H0_H0 ;  /* 0x20000016ff0b7230 */ /* 0x000fc40000004100 */
[--C-:B------:R-:W-:Y:S02]  /*10dc0*/  HADD2.F32 R17, -RZ, R6.reuse.H0_H0 ;  /* 0x20000006ff117230 */ /* 0x100fe40000004100 */
        /* <DEDUP_REMOVED lines=8> */
[----:B------:R-:W-:-:S02]  /*10e50*/  HADD2.F32 R4, -RZ, R105.H1_H1 ;  /* 0x30000069ff047230 */ /* 0x000fc40000004100 */
[--C-:B------:R-:W-:Y:S02]  /*10e60*/  HADD2.F32 R5, -RZ, R107.reuse.H1_H1 ;  /* 0x3000006bff057230 */ /* 0x100fe40000004100 */
[----:B------:R-:W-:Y:S01]  /*10e70*/  HADD2.F32 R0, -RZ, R107.H0_H0 ;  /* 0x2000006bff007230 */ /* 0x000fe20000004100 */
[-C--:B------:R-:W-:Y:S01]  /*10e80*/  FMUL.FTZ R3, R19, R4.reuse ;  /* 0x0000000413037220 */ /* 0x080fe20000410000 */
[----:B------:R-:W-:Y:S01]  /*10e90*/  HADD2.F32 R2, -RZ, R106.H1_H1 ;  /* 0x3000006aff027230 */ /* 0x000fe20000004100 */
[C---:B------:R-:W-:Y:S01]  /*10ea0*/  FMUL.FTZ R27, R9.reuse, R4 ;  /* 0x00000004091b7220 */ /* 0x040fe20000410000 */
[----:B------:R-:W-:Y:S01]  /*10eb0*/  HADD2.F32 R22, -RZ, R24.H0_H0 ;  /* 0x20000018ff167230 */ /* 0x000fe20000004100 */
[----:B------:R-:W-:Y:S01]  /*10ec0*/  FFMA.FTZ R34, R9, R5, R3 ;  /* 0x0000000509227223 */ /* 0x000fe20000010003 */
[----:B------:R-:W-:Y:S01]  /*10ed0*/  HADD2.F32 R3, -RZ, R108.H0_H0 ;  /* 0x2000006cff037230 */ /* 0x000fe20000004100 */
        /* <DEDUP_REMOVED lines=9> */
[----:B------:R-:W-:Y:S01]  /*10f70*/  HADD2.F32 R33, -RZ, R39.H0_H0 ;  /* 0x20000027ff217230 */ /* 0x000fe20000004100 */
[C---:B------:R-:W-:Y:S01]  /*10f80*/  FMUL.FTZ R25, R12.reuse, R2 ;  /* 0x000000020c197220 */ /* 0x040fe20000410000 */
[----:B------:R-:W-:Y:S01]  /*10f90*/  HADD2.F32 R10, -RZ, R10.H1_H1 ;  /* 0x3000000aff0a7230 */ /* 0x000fe20000004100 */
[----:B------:R-:W-:Y:S01]  /*10fa0*/  FFMA.FTZ R35, R12, R4, R11 ;  /* 0x000000040c237223 */ /* 0x000fe2000001000b */
[----:B------:R-:W-:Y:S01]  /*10fb0*/  HADD2.F32 R32, -RZ, R37.H0_H0 ;  /* 0x20000025ff207230 */ /* 0x000fe20000004100 */
[----:B------:R-:W-:-:S02]  /*10fc0*/  FMUL.FTZ R2, R21, R8 ;  /* 0x0000000815027220 */ /* 0x000fc40000410000 */
[C---:B------:R-:W-:Y:S02]  /*10fd0*/  FMUL.FTZ R11, R7.reuse, R22 ;  /* 0x00000016070b7220 */ /* 0x040fe40000410000 */
[----:B------:R-:W-:Y:S02]  /*10fe0*/  FFMA.FTZ R22, R7, R40, R0 ;  /* 0x0000002807167223 */ /* 0x000fe40000010000 */
[C---:B------:R-:W-:Y:S02]  /*10ff0*/  FMUL.FTZ R7, R13.reuse, R8 ;  /* 0x000000080d077220 */ /* 0x040fe40000410000 */
[----:B------:R-:W-:Y:S02]  /*11000*/  FMUL.FTZ R0, R20, R9 ;  /* 0x0000000914007220 */ /* 0x000fe40000410000 */
        /* <DEDUP_REMOVED lines=19> */
[----:B------:R1:W-:Y:S04]  /*11140*/  STS.128 [R30], R8 ;  /* 0x000000081e007388 */ /* 0x0003e80000000c00 */
[----:B------:R1:W-:Y:S02]  /*11150*/  STS.128 [R28+0x10080], R4 ;  /* 0x010080041c007388 */ /* 0x0003e40000000c00 */
.L_x_2466:
[----:B------:R-:W-:Y:S05]  /*11160*/  BSYNC B0 ;  /* 0x0000000000007941 */ /* 0x000fea0003800000 */
.L_x_2465:
        /* <DEDUP_REMOVED lines=10> */
[----:B--2---:R-:W-:Y:S02]  /*11210*/  SHF.L.U32 R5, R0, 0x3, RZ ;  /* 0x0000000300057819 */ /* 0x004fe400000006ff */
[----:B------:R-:W-:Y:S02]  /*11220*/  LEA.HI R4, R4, R0, RZ, 0x3 ;  /* 0x0000000004047211 */ /* 0x000fe400078f18ff */
[----:B------:R-:W-:Y:S02]  /*11230*/  IADD3 R0, R2, R3, R176 ;  /* 0x0000000302007210 */ /* 0x000fe40007ffe0b0 */
[----:B------:R-:W-:-:S02]  /*11240*/  LOP3.LUT R3, R174, 0x38, R5, 0xf8, !PT ;  /* 0x00000038ae037812 */ /* 0x000fc400078ef805 */
[----:B------:R-:W-:Y:S02]  /*11250*/  SHF.L.U32 R2, R4, 0xa, RZ ;  /* 0x0000000a04027819 */ /* 0x000fe400000006ff */
[----:B------:R-:W-:Y:S02]  /*11260*/  LOP3.LUT R3, R3, R185, RZ, 0x3c, !PT ;  /* 0x000000b903037212 */ /* 0x000fe400078e3cff */
[----:B------:R-:W-:Y:S02]  /*11270*/  LOP3.LUT R2, R2, 0x7fffe000, RZ, 0xc0, !PT ;  /* 0x7fffe00002027812 */ /* 0x000fe400078ec0ff */
[----:B------:R-:W-:Y:S02]  /*11280*/  LEA R31, R0, 0x10080, 0x1 ;  /* 0x00010080001f7811 */ /* 0x000fe400078e08ff */
[----:B------:R-:W-:Y:S02]  /*11290*/  IADD3 R2, R3, R2, R176 ;  /* 0x0000000203027210 */ /* 0x000fe40007ffe0b0 */
[----:B------:R-:W-:Y:S01]  /*112a0*/  SHF.R.U32.HI R0, RZ, 0x10, R57 ;  /* 0x00000010ff007819 */ /* 0x000fe20000011639 */
[----:B------:R-:W1:Y:S01]  /*112b0*/  LDS.128 R4, [R31] ;  /* 0x000000001f047984 */ /* 0x000e620000000c00 */
[----:B------:R-:W-:Y:S01]  /*112c0*/  SHF.L.U32 R29, R2, 0x1, RZ ;  /* 0x00000001021d7819 */ /* 0x000fe200000006ff */
[--C-:B------:R-:W-:Y:S01]  /*112d0*/  HADD2.F32 R2, -RZ, R109.reuse.H0_H0 ;  /* 0x2000006dff027230 */ /* 0x100fe20000004100 */
[----:B------:R-:W-:Y:S01]  /*112e0*/  SHF.R.U32.HI R21, RZ, 0x10, R61 ;  /* 0x00000010ff157819 */ /* 0x000fe2000001163d */
[----:B------:R-:W-:Y:S01]  /*112f0*/  HADD2.F32 R24, -RZ, R0.H0_H0 ;  /* 0x20000000ff187230 */ /* 0x000fe20000004100 */
[----:B------:R-:W-:Y:S01]  /*11300*/  SHF.R.U32.HI R22, RZ, 0x10, R59 ;  /* 0x00000010ff167819 */ /* 0x000fe2000001163b */
[----:B---3--:R-:W2:Y:S01]  /*11310*/  LDS.128 R8, [R29+0x10080] ;  /* 0x010080001d087984 */ /* 0x008ea20000000c00 */
[----:B------:R-:W-:Y:S01]  /*11320*/  HADD2.F32 R0, -RZ, R109.H1_H1 ;  /* 0x3000006dff007230 */ /* 0x000fe20000004100 */
[----:B------:R-:W-:Y:S01]  /*11330*/  SHF.R.U32.HI R23, RZ, 0x10, R63 ;  /* 0x00000010ff177819 */ /* 0x000fe2000001163f */
[----:B------:R-:W-:Y:S01]  /*11340*/  HADD2.F32 R41, -RZ, R21.H0_H0 ;  /* 0x20000015ff297230 */ /* 0x000fe20000004100 */
[----:B------:R-:W-:Y:S01]  /*11350*/  SHF.R.U64 R25, R56, 0x10, R57 ;  /* 0x0000001038197819 */ /* 0x000fe20000001239 */
[----:B------:R-:W-:Y:S01]  /*11360*/  HADD2.F32 R22, -RZ, R22.H0_H0 ;  /* 0x20000016ff167230 */ /* 0x000fe20000004100 */
[----:B------:R-:W-:Y:S01]  /*11370*/  SHF.R.U64 R35, R60, 0x10, R61 ;  /* 0x000000103c237819 */ /* 0x000fe2000000123d */
[----:B------:R-:W-:Y:S01]  /*11380*/  HADD2.F32 R40, -RZ, R23.H0_H0 ;  /* 0x20000017ff287230 */ /* 0x000fe20000004100 */
[----:B------:R-:W-:-:S02]  /*11390*/  SHF.R.U64 R30, R58, 0x10, R59 ;  /* 0x000000103a1e7819 */ /* 0x000fc4000000123b */
        /* <DEDUP_REMOVED lines=44> */
[-C--:B------:R-:W-:Y:S02]  /*11660*/  FMUL.FTZ R2, R20, R10.reuse ;  /* 0x0000000a14027220 */ /* 0x080fe40000410000 */
[----:B------:R-:W-:-:S02]  /*11670*/  FMUL.FTZ R12, R9, R10 ;  /* 0x0000000a090c7220 */ /* 0x000fc40000410000 */
[----:B------:R-:W-:Y:S02]  /*11680*/  FFMA.FTZ R22, R9, R39, R2 ;  /* 0x0000002709167223 */ /* 0x000fe40000010002 */
[----:B------:R-:W-:Y:S02]  /*11690*/  FFMA.FTZ R30, R8, R0, R4 ;  /* 0x00000000081e7223 */ /* 0x000fe40000010004 */
        /* <DEDUP_REMOVED lines=21> */
.L_x_2464:
[----:B------:R-:W-:Y:S05]  /*117f0*/  BSYNC B1 ;  /* 0x0000000000017941 */ /* 0x000fea0003800000 */
.L_x_2463:
        /* <DEDUP_REMOVED lines=13> */
[----:B-12---:R-:W-:Y:S02]  /*118d0*/  MOV R5, c[0x0][0x27c] ;  /* 0x00009f0000057a02 */ /* 0x006fe40000000f00 */
        /* <DEDUP_REMOVED lines=97> */
.L_x_2470:
[----:B------:R-:W-:Y:S05]  /*11ef0*/  BSYNC B0 ;  /* 0x0000000000007941 */ /* 0x000fea0003800000 */
.L_x_2469:
[----:B------:R-:W-:-:S13]  /*11f00*/  ISETP.GE.AND P0, PT, R136, c[0x0][0x27c], PT ;  /* 0x00009f0088007a0c */ /* 0x000fda0003f06270 */
[----:B------:R-:W-:Y:S05]  /*11f10*/  @P0 BRA `(.L_x_2468) ;  /* 0x0000066000000947 */ /* 0x000fea0003800000 */
[----:B------:R-:W-:Y:S02]  /*11f20*/  MOV R2, c[0x0][0x27c] ;  /* 0x00009f0000027a02 */ /* 0x000fe40000000f00 */
[----:B-1----:R-:W-:Y:S02]  /*11f30*/  LEA.HI R4, R91, R136, RZ, 0x6 ;  /* 0x000000885b047211 */ /* 0x002fe400078f30ff */
[----:B------:R-:W-:Y:S02]  /*11f40*/  LEA.HI R2, R2, R52, RZ, 0x1d ;  /* 0x0000003402027211 */ /* 0x000fe400078fe8ff */
[----:B------:R-:W-:Y:S02]  /*11f50*/  LOP3.LUT R3, R0, 0x38, R89, 0xf8, !PT ;  /* 0x0000003800037812 */ /* 0x000fe400078ef859 */
[----:B--2---:R-:W-:Y:S02]  /*11f60*/  SHF.R.S32.HI R5, RZ, 0x1f, R2 ;  /* 0x0000001fff057819 */ /* 0x004fe40000011402 */
        /* <DEDUP_REMOVED lines=97> */
.L_x_2468:
[----:B------:R-:W-:Y:S05]  /*12580*/  BSYNC B1 ;  /* 0x0000000000017941 */ /* 0x000fea0003800000 */
.L_x_2467:
        /* <DEDUP_REMOVED lines=110> */
.L_x_2472:
[----:B------:R-:W-:Y:S05]  /*12c70*/  BSYNC B0 ;  /* 0x0000000000007941 */ /* 0x000fea0003800000 */
.L_x_2471:
[----:B------:R-:W-:-:S13]  /*12c80*/  ISETP.GE.AND P0, PT, R136, c[0x0][0x27c], PT ;  /* 0x00009f0088007a0c */ /* 0x000fda0003f06270 */
[----:B------:R-:W-:Y:S05]  /*12c90*/  @P0 BRA `(.L_x_2444) ;  /* 0x0000066000000947 */ /* 0x000fea0003800000 */
[----:B------:R-:W-:Y:S02]  /*12ca0*/  MOV R2, c[0x0][0x27c] ;  /* 0x00009f0000027a02 */ /* 0x000fe40000000f00 */
[----:B-1----:R-:W-:Y:S02]  /*12cb0*/  LEA.HI R4, R91, R136, RZ, 0x6 ;  /* 0x000000885b047211 */ /* 0x002fe400078f30ff */
[----:B------:R-:W-:Y:S02]  /*12cc0*/  LEA.HI R2, R2, R52, RZ, 0x1d ;  /* 0x0000003402027211 */ /* 0x000fe400078fe8ff */
[----:B------:R-:W-:Y:S02]  /*12cd0*/  SHF.L.U32 R6, R4, 0x7, RZ ;  /* 0x0000000704067819 */ /* 0x000fe400000006ff */
[----:B------:R-:W-:Y:S02]  /*12ce0*/  SHF.R.S32.HI R4, RZ, 0x1f, R2 ;  /* 0x0000001fff047819 */ /* 0x000fe40000011402 */
[----:B--2---:R-:W-:-:S02]  /*12cf0*/  SHF.L.U32 R5, R2, 0x3, RZ ;  /* 0x0000000302057819 */ /* 0x004fc400000006ff */
        /* <DEDUP_REMOVED lines=27> */
[--C-:B--2---:R-:W-:Y:S01]  /*12eb0*/  HADD2.F32 R15, -RZ, R7.reuse.H0_H0 ;  /* 0x20000007ff0f7230 */ /* 0x104fe20000004100 */
[----:B------:R-:W-:Y:S01]  /*12ec0*/  FMUL.FTZ R33, R3, R0 ;  /* 0x0000000003217220 */ /* 0x000fe20000410000 */
[----:B------:R-:W-:Y:S02]  /*12ed0*/  HADD2.F32 R14, -RZ, R7.H1_H1 ;  /* 0x30000007ff0e7230 */ /* 0x000fe40000004100 */
[--C-:B------:R-:W-:Y:S02]  /*12ee0*/  HADD2.F32 R9, -RZ, R8.reuse.H0_H0 ;  /* 0x20000008ff097230 */ /* 0x100fe40000004100 */
[----:B------:R-:W-:-:S02]  /*12ef0*/  HADD2.F32 R13, -RZ, R8.H1_H1 ;  /* 0x30000008ff0d7230 */ /* 0x000fc40000004100 */
[----:B------:R-:W-:Y:S02]  /*12f00*/  HADD2.F32 R18, -RZ, R5.H0_H0 ;  /* 0x20000005ff127230 */ /* 0x000fe40000004100 */
        /* <DEDUP_REMOVED lines=16> */
[----:B------:R-:W-:Y:S01]  /*13010*/  HADD2.F32 R2, -RZ, R128.H1_H1 ;  /* 0x30000080ff027230 */ /* 0x000fe20000004100 */
[-C--:B------:R-:W-:Y:S01]  /*13020*/  FMUL.FTZ R3, R19, R4.reuse ;  /* 0x0000000413037220 */ /* 0x080fe20000410000 */
[----:B------:R-:W-:Y:S01]  /*13030*/  HADD2.F32 R0, -RZ, R129.H0_H0 ;  /* 0x20000081ff007230 */ /* 0x000fe20000004100 */
[C---:B------:R-:W-:Y:S01]  /*13040*/  FMUL.FTZ R28, R9.reuse, R4 ;  /* 0x00000004091c7220 */ /* 0x040fe20000410000 */
[----:B------:R-:W-:Y:S01]  /*13050*/  HADD2.F32 R12, -RZ, R10.H0_H0 ;  /* 0x2000000aff0c7230 */ /* 0x000fe20000004100 */
[----:B------:R-:W-:Y:S01]  /*13060*/  FFMA.FTZ R40, R9, R5, R3 ;  /* 0x0000000509287223 */ /* 0x000fe20000010003 */
[--C-:B------:R-:W-:Y:S01]  /*13070*/  HADD2.F32 R4, -RZ, R130.reuse.H1_H1 ;  /* 0x30000082ff047230 */ /* 0x100fe20000004100 */
[----:B------:R-:W-:Y:S01]  /*13080*/  FMUL.FTZ R11, R16, R2 ;  /* 0x00000002100b7220 */ /* 0x000fe20000410000 */
[----:B------:R-:W-:Y:S01]  /*13090*/  HADD2.F32 R3, -RZ, R130.H0_H0 ;  /* 0x20000082ff037230 */ /* 0x000fe20000004100 */
[----:B------:R-:W-:Y:S01]  /*130a0*/  FMUL.FTZ R9, R15, R0 ;  /* 0x000000000f097220 */ /* 0x000fe20000410000 */
[----:B------:R-:W-:Y:S01]  /*130b0*/  HADD2.F32 R22, -RZ, R24.H0_H0 ;  /* 0x20000018ff167230 */ /* 0x000fe20000004100 */
[----:B------:R-:W-:Y:S01]  /*130c0*/  FFMA.FTZ R30, R12, R4, R11 ;  /* 0x000000040c1e7223 */ /* 0x000fe2000001000b */
        /* <DEDUP_REMOVED lines=9> */
[----:B------:R-:W-:-:S02]  /*13160*/  FFMA.FTZ R23, R7, R41, R0 ;  /* 0x0000002907177223 */ /* 0x000fc40000010000 */
[-C--:B------:R-:W-:Y:S02]  /*13170*/  FMUL.FTZ R0, R20, R11.reuse ;  /* 0x0000000b14007220 */ /* 0x080fe40000410000 */
[----:B------:R-:W-:Y:S02]  /*13180*/  FMUL.FTZ R22, R7, R22 ;  /* 0x0000001607167220 */ /* 0x000fe40000410000 */
        /* <DEDUP_REMOVED lines=23> */
.L_x_2444:
[----:B------:R-:W-:Y:S05]  /*13300*/  BSYNC B2 ;  /* 0x0000000000027941 */ /* 0x000fea0003800000 */
.L_x_2410:
[----:B-1----:R-:W1:Y:S01]  /*13310*/  S2R R4, SR_TID.X ;  /* 0x0000000000047919 */ /* 0x002e620000002100 */
[----:B------:R-:W-:Y:S01]  /*13320*/  IMAD R0, R132, c[0x0][0x208], RZ ;  /* 0x0000820084007a24 */ /* 0x000fe200078e02ff */
[----:B------:R-:W-:-:S04]  /*13330*/  DEPBAR.LE SB0, 0x0 ;  /* 0x000080000000791a */ /* 0x000fc80000000000 */
[----:B------:R-:W-:Y:S01]  /*13340*/  IMAD.WIDE.U32 R2, R122, c[0x0][0x208], RZ ;  /* 0x000082007a027a25 */ /* 0x000fe200078e00ff */
[----:B------:R-:W-:Y:S01]  /*13350*/  BAR.SYNC.DEFER_BLOCKING 0x0 ;  /* 0x0000000000007b1d */ /* 0x000fe20000010000 */
[----:B------:R-:W-:Y:S02]  /*13360*/  IADD3 R199, R190, 0x20, RZ ;  /* 0x00000020bec77810 */ /* 0x000fe40007ffe0ff */
[----:B------:R-:W-:Y:S01]  /*13370*/  IMAD R0, R122, c[0x0][0x20c], R0 ;  /* 0x000083007a007a24 */ /* 0x000fe200078e0200 */
[C---:B------:R-:W-:Y:S01]  /*13380*/  LOP3.LUT P3, RZ, R126.reuse, 0x1, RZ, 0xc0, !PT ;  /* 0x000000017eff7812 */ /* 0x040fe2000786c0ff */
[----:B--2---:R-:W-:Y:S01]  /*13390*/  IMAD.MOV.U32 R5, RZ, RZ, R233 ;  /* 0x000000ffff057224 */ /* 0x004fe200078e00e9 */
[C---:B------:R-:W-:Y:S01]  /*133a0*/  LOP3.LUT P2, RZ, R126.reuse, 0x2, RZ, 0xc0, !PT ;  /* 0x000000027eff7812 */ /* 0x040fe2000784c0ff */
[----:B------:R-:W-:Y:S01]  /*133b0*/  IMAD.IADD R0, R3, 0x1, R0 ;  /* 0x0000000103007824 */ /* 0x000fe200078e0200 */
[----:B------:R-:W-:Y:S01]  /*133c0*/  LOP3.LUT P1, RZ, R126, 0x4, RZ, 0xc0, !PT ;  /* 0x000000047eff7812 */ /* 0x000fe2000782c0ff */
[----:B------:R-:W-:Y:S02]  /*133d0*/  BSSY B0, `(.L_x_2473) ;  /* 0x0000130000007945 */ /* 0x000fe40003800000 */
[----:B------:R-:W-:Y:S01]  /*133e0*/  IMAD R0, R0, 0x30, RZ ;  /* 0x0000003000007824 */ /* 0x000fe200078e02ff */
[----:B-1----:R-:W-:Y:S01]  /*133f0*/  ISETP.GT.AND P5, PT, R4, 0x7f, PT ;  /* 0x0000007f0400780c */ /* 0x002fe20003fa4270 */
[----:B------:R-:W-:-:S04]  /*13400*/  IMAD.MOV.U32 R4, RZ, RZ, R230 ;  /* 0x000000ffff047224 */ /* 0x000fc800078e00e6 */
[----:B------:R-:W-:Y:S01]  /*13410*/  IMAD.WIDE.U32 R4, R2, 0x30, R4 ;  /* 0x0000003002047825 */ /* 0x000fe200078e0004 */
[----:B------:R-:W-:Y:S04]  /*13420*/  LDSM.16.M88.4 R12, [R195] ;  /* 0x00000000c30c783b */ /* 0x000fe80000000200 */
[----:B------:R-:W-:Y:S01]  /*13430*/  IADD3 R0, R5, R0, RZ ;  /* 0x0000000005007210 */ /* 0x000fe20007ffe0ff */
[----:B------:R-:W1:Y:S01]  /*13440*/  LDSM.16.M88.4 R20, [R190] ;  /* 0x00000000be14783b */ /* 0x000e620000000200 */
[C---:B------:R-:W-:Y:S01]  /*13450*/  LEA R2, P0, R4.reuse, c[0x0][0x1f8], 0x1 ;  /* 0x00007e0004027a11 */ /* 0x040fe200078008ff */
[----:B------:R-:W-:Y:S02]  /*13460*/  @!P5 IMAD.MOV.U32 R5, RZ, RZ, c[0x0][0x208] ;  /* 0x00008200ff05d624 */ /* 0x000fe400078e00ff */
[----:B------:R-:W-:Y:S01]  /*13470*/  @!P5 IMAD.MOV.U32 R6, RZ, RZ, c[0x0][0x20c] ;  /* 0x00008300ff06d624 */ /* 0x000fe200078e00ff */
[----:B------:R-:W-:Y:S01]  /*13480*/  LEA.HI.X R3, R4, c[0x0][0x1fc], R0, 0x1, P0 ;  /* 0x00007f0004037a11 */ /* 0x000fe200000f0c00 */
[----:B------:R-:W2:Y:S01]  /*13490*/  LDSM.16.M88.4 R24, [R190+0x800] ;  /* 0x00080000be18783b */ /* 0x000ea20000000200 */
[----:B------:R-:W-:-:S02]  /*134a0*/  @!P5 LEA R4, P0, R5, R2, 0x6 ;  /* 0x000000020504d211 */ /* 0x000fc400078030ff */
[----:B------:R-:W-:Y:S01]  /*134b0*/  MOV R0, 0x40 ;  /* 0x0000004000007802 */ /* 0x000fe20000000f00 */
[----:B------:R-:W-:Y:S01]  /*134c0*/  LDSM.16.M88.4 R44, [R190+0x1000] ;  /* 0x00100000be2c783b */ /* 0x000fe20000000200 */
[----:B------:R-:W-:Y:S02]  /*134d0*/  @!P5 LEA.HI.X R5, R5, R3, R6, 0x6, P0 ;  /* 0x000000030505d211 */ /* 0x000fe400000f3406 */
[----:B------:R-:W-:Y:S01]  /*134e0*/  LOP3.LUT P0, RZ, R100, 0x2, RZ, 0xc0, !PT ;  /* 0x0000000264ff7812 */ /* 0x000fe2000780c0ff */
[----:B---3--:R-:W-:Y:S01]  /*134f0*/  LDSM.16.M88.4 R8, [R196] ;  /* 0x00000000c408783b */ /* 0x008fe20000000200 */
[----:B------:R-:W-:-:S11]  /*13500*/  IADD3 R6, R133, R153, -R225 ;  /* 0x0000009985067210 */ /* 0x000fd60007ffe8e1 */
[----:B------:R-:W-:Y:S02]  /*13510*/  @P0 IADD3 R199, R190, -0x20, RZ ;  /* 0xffffffe0bec70810 */ /* 0x000fe40007ffe0ff */
[----:B------:R-:W-:Y:S02]  /*13520*/  LOP3.LUT P0, RZ, R100, 0x4, RZ, 0xc0, !PT ;  /* 0x0000000464ff7812 */ /* 0x000fe4000780c0ff */
[C---:B------:R-:W-:Y:S01]  /*13530*/  IADD3 R210, R199.reuse, 0x1000, RZ ;  /* 0x00001000c7d27810 */ /* 0x040fe20007ffe0ff */
[----:B------:R-:W3:Y:S01]  /*13540*/  LDSM.16.M88.4 R36, [R199] ;  /* 0x00000000c724783b */ /* 0x000ee20000000200 */
[----:B------:R-:W-:Y:S02]  /*13550*/  SEL R0, R0, 0xffffffc0, !P0 ;  /* 0xffffffc000007807 */ /* 0x000fe40004000000 */
[C---:B------:R-:W-:Y:S01]  /*13560*/  ISETP.LT.OR P0, PT, R6.reuse, 0x1, !P3 ;  /* 0x000000010600780c */ /* 0x040fe20005f01670 */
[----:B------:R-:W4:Y:S01]  /*13570*/  LDSM.16.M88.4 R52, [R199+0x800] ;  /* 0x00080000c734783b */ /* 0x000f220000000200 */
[----:B------:R-:W-:Y:S01]  /*13580*/  @!P5 ISETP.LT.OR P3, PT, R6, 0x21, !P3 ;  /* 0x000000210600d80c */ /* 0x000fe20005f61670 */
[----:B------:R-:W-:Y:S01]  /*13590*/  IMAD.IADD R189, R190, 0x1, R0 ;  /* 0x00000001bebd7824 */ /* 0x000fe200078e0200 */
[C---:B------:R-:W-:Y:S01]  /*135a0*/  IADD3 R188, R199.reuse, R0, RZ ;  /* 0x00000000c7bc7210 */ /* 0x040fe20007ffe0ff */
[----:B------:R-:W4:Y:S01]  /*135b0*/  LDSM.16.M88.4 R68, [R199+0x1000] ;  /* 0x00100000c744783b */ /* 0x000f220000000200 */
[----:B-1----:R-:W-:Y:S01]  /*135c0*/  HMMA.16816.F32 R16, R12, R20, RZ ;  /* 0x000000140c10723c */ /* 0x002fe200000018ff */
[----:B------:R-:W-:-:S02]  /*135d0*/  IADD3 R209, R199, 0x800, RZ ;  /* 0x00000800c7d17810 */ /* 0x000fc40007ffe0ff */
[C---:B------:R-:W-:Y:S02]  /*135e0*/  IADD3 R208, R199.reuse, 0x4800, RZ ;  /* 0x00004800c7d07810 */ /* 0x040fe40007ffe0ff */
[C---:B------:R-:W-:Y:S02]  /*135f0*/  IADD3 R207, R199.reuse, 0x5800, RZ ;  /* 0x00005800c7cf7810 */ /* 0x040fe40007ffe0ff */
[----:B------:R-:W-:Y:S01]  /*13600*/  @!PT LDS RZ, [RZ] ;  /* 0x00000000fffff984 */ /* 0x000fe20000000800 */
[----:B------:R-:W-:Y:S01]  /*13610*/  @!PT LDS RZ, [RZ] ;  /* 0x00000000fffff984 */ /* 0x000fe20000000800 */
[----:B------:R-:W-:Y:S01]  /*13620*/  @!PT LDS RZ, [RZ] ;  /* 0x00000000fffff984 */ /* 0x000fe20000000800 */
[----:B------:R1:W-:Y:S01]  /*13630*/  LDGSTS.E.BYPASS.LTC128B.128 [R211+0x4080], [R2.64], !P0 ;  /* 0x0408000002d37fae */ /* 0x0003e2000c101d46 */
[C---:B------:R-:W-:Y:S01]  /*13640*/  ISETP.LT.OR P0, PT, R6.reuse, 0x1, !P2 ;  /* 0x000000010600780c */ /* 0x040fe20005701670 */
[----:B------:R-:W-:Y:S01]  /*13650*/  HMMA.16816.F32 R28, R12, R22, RZ ;  /* 0x000000160c1c723c */ /* 0x000fe200000018ff */
[----:B------:R-:W-:Y:S02]  /*13660*/  @!P5 ISETP.LT.OR P2, PT, R6, 0x21, !P2 ;  /* 0x000000210600d80c */ /* 0x000fe40005741670 */
[C---:B------:R-:W-:Y:S02]  /*13670*/  IADD3 R206, R199.reuse, 0x5000, RZ ;  /* 0x00005000c7ce7810 */ /* 0x040fe40007ffe0ff */
[----:B------:R-:W-:-:S02]  /*13680*/  IADD3 R205, R199, 0x3000, RZ ;  /* 0x00003000c7cd7810 */ /* 0x000fc40007ffe0ff */
[C---:B------:R-:W-:Y:S01]  /*13690*/  IADD3 R204, R199.reuse, 0x4000, RZ ;  /* 0x00004000c7cc7810 */ /* 0x040fe20007ffe0ff */
[C---:B--2---:R-:W-:Y:S01]  /*136a0*/  HMMA.16816.F32 R32, R12.reuse, R24, RZ ;  /* 0x000000180c20723c */ /* 0x044fe200000018ff */
[C---:B------:R-:W-:Y:S02]  /*136b0*/  IADD3 R203, R199.reuse, 0x3800, RZ ;  /* 0x00003800c7cb7810 */ /* 0x040fe40007ffe0ff */
[C---:B------:R-:W-:Y:S01]  /*136c0*/  IADD3 R202, R199.reuse, 0x1800, RZ ;  /* 0x00001800c7ca7810 */ /* 0x040fe20007ffe0ff */
[----:B------:R1:W-:Y:S01]  /*136d0*/  LDGSTS.E.BYPASS.LTC128B.128 [R211+0x5880], [R2.64+0x80], !P0 ;  /* 0x0588008002d37fae */ /* 0x0003e2000c101d46 */
[C---:B------:R-:W-:Y:S02]  /*136e0*/  ISETP.LT.OR P0, PT, R6.reuse, 0x1, !P1 ;  /* 0x000000010600780c */ /* 0x040fe40004f01670 */
[----:B------:R-:W-:Y:S01]  /*136f0*/  @!P5 ISETP.LT.OR P1, PT, R6, 0x21, !P1 ;  /* 0x000000210600d80c */ /* 0x000fe20004f21670 */
[----:B------:R-:W-:Y:S01]  /*13700*/  HMMA.16816.F32 R40, R12, R26, RZ ;  /* 0x0000001a0c28723c */ /* 0x000fe200000018ff */
[----:B------:R-:W-:-:S02]  /*13710*/  IADD3 R201, R199, 0x2800, RZ ;  /* 0x00002800c7c97810 */ /* 0x000fc40007ffe0ff */
[----:B------:R-:W-:-:S05]  /*13720*/  IADD3 R200, R199, 0x2000, RZ ;  /* 0x00002000c7c87810 */ /* 0x000fca0007ffe0ff */
[----:B---3--:R-:W-:Y:S02]  /*13730*/  HMMA.16816.F32 R16, R8, R36, R16 ;  /* 0x000000240810723c */ /* 0x008fe40000001810 */
[----:B------:R1:W-:Y:S01]  /*13740*/  LDGSTS.E.BYPASS.LTC128B.128 [R211+0x7080], [R2.64+0x100], !P0 ;  /* 0x0708010002d37fae */ /* 0x0003e2000c101d46 */
[----:B------:R-:W-:-:S04]  /*13750*/  LOP3.LUT P0, RZ, R126, 0x8, RZ, 0xc0, !PT ;  /* 0x000000087eff7812 */ /* 0x000fc8000780c0ff */
[C---:B------:R-:W-:Y:S01]  /*13760*/  ISETP.LT.OR P4, PT, R6.reuse, 0x1, !P0 ;  /* 0x000000010600780c */ /* 0x040fe20004781670 */
[----:B------:R-:W-:Y:S01]  /*13770*/  HMMA.16816.F32 R48, R12, R44, RZ ;  /* 0x0000002c0c30723c */ /* 0x000fe200000018ff */
[----:B------:R-:W-:-:S07]  /*13780*/  @!P5 ISETP.LT.OR P0, PT, R6, 0x21, !P0 ;  /* 0x000000210600d80c */ /* 0x000fce0004701670 */
[----:B------:R-:W-:Y:S04]  /*13790*/  HMMA.16816.F32 R44, R12, R46, RZ ;  /* 0x0000002e0c2c723c */ /* 0x000fe800000018ff */
[----:B------:R1:W-:Y:S04]  /*137a0*/  LDGSTS.E.BYPASS.LTC128B.128 [R211+0x8880], [R2.64+0x180], !P4 ;  /* 0x0888018002d37fae */ /* 0x0003e8000e101d46 */
[----:B------:R2:W-:Y:S01]  /*137b0*/  @!P5 LDGSTS.E.BYPASS.LTC128B.128 [R213+0x5080], [R4.64], !P3 ;  /* 0x0508000004d5dfae */ /* 0x0005e2000d901d46 */
[C---:B------:R-:W-:Y:S03]  /*137c0*/  HMMA.16816.F32 R28, R8.reuse, R38, R28 ;  /* 0x00000026081c723c */ /* 0x040fe6000000181c */
[----:B------:R2:W-:Y:S04]  /*137d0*/  @!P5 LDGSTS.E.BYPASS.LTC128B.128 [R213+0x6880], [R4.64+0x80], !P2 ;  /* 0x0688008004d5dfae */ /* 0x0005e8000d101d46 */
[----:B------:R2:W-:Y:S01]  /*137e0*/  @!P5 LDGSTS.E.BYPASS.LTC128B.128 [R213+0x8080], [R4.64+0x100], !P1 ;  /* 0x0808010004d5dfae */ /* 0x0005e2000c901d46 */
[----:B----4-:R-:W-:Y:S03]  /*137f0*/  HMMA.16816.F32 R32, R8, R52, R32 ;  /* 0x000000340820723c */ /* 0x010fe60000001820 */
[----:B------:R2:W-:Y:S01]  /*13800*/  @!P5 LDGSTS.E.BYPASS.LTC128B.128 [R213+0x9880], [R4.64+0x180], !P0 ;  /* 0x0988018004d5dfae */ /* 0x0005e2000c101d46 */
[----:B------:R-:W-:-:S03]  /*13810*/  ISETP.GT.AND P0, PT, R122, R234, PT ;  /* 0x000000ea7a00720c */ /* 0x000fc60003f04270 */
[----:B------:R-:W-:Y:S01]  /*13820*/  LDSM.16.M88.4 R56, [R189] ;  /* 0x00000000bd38783b */ /* 0x000fe20000000200 */
[C---:B------:R-:W-:Y:S03]  /*13830*/  HMMA.16816.F32 R40, R8.reuse, R54, R40 ;  /* 0x000000360828723c */ /* 0x040fe60000001828 */
[----:B------:R-:W-:Y:S04]  /*13840*/  LDSM.16.M88.4 R24, [R197] ;  /* 0x00000000c518783b */ /* 0x000fe80000000200 */
[----:B------:R-:W-:Y:S01]  /*13850*/  LDSM.16.M88.4 R76, [R188] ;  /* 0x00000000bc4c783b */ /* 0x000fe20000000200 */
[C---:B------:R-:W-:Y:S03]  /*13860*/  HMMA.16816.F32 R48, R8.reuse, R68, R48 ;  /* 0x000000440830723c */ /* 0x040fe60000001830 */
[----:B------:R-:W-:Y:S04]  /*13870*/  LDSM.16.M88.4 R64, [R189+0x800] ;  /* 0x00080000bd40783b */ /* 0x000fe80000000200 */
[----:B------:R-:W-:Y:S01]  /*13880*/  LDSM.16.M88.4 R60, [R189+0x1000] ;  /* 0x00100000bd3c783b */ /* 0x000fe20000000200 */
[----:B------:R-:W-:Y:S03]  /*13890*/  HMMA.16816.F32 R44, R8, R70, R44 ;  /* 0x00000046082c723c */ /* 0x000fe6000000182c */
[----:B------:R-:W-:Y:S04]  /*138a0*/  LDSM.16.M88.4 R20, [R195+0x4000] ;  /* 0x00400000c314783b */ /* 0x000fe80000000200 */
[----:B--2---:R-:W2:Y:S04]  /*138b0*/  LDSM.16.M88.4 R4, [R198] ;  /* 0x00000000c604783b */ /* 0x004ea80000000200 */
[----:B------:R-:W3:Y:S04]  /*138c0*/  LDSM.16.M88.4 R80, [R190+0x1800] ;  /* 0x00180000be50783b */ /* 0x000ee80000000200 */
[----:B------:R-:W4:Y:S04]  /*138d0*/  LDSM.16.M88.4 R72, [R188+0x800] ;  /* 0x00080000bc48783b */ /* 0x000f280000000200 */
[----:B------:R-:W1:Y:S04]  /*138e0*/  LDSM.16.M88.4 R36, [R188+0x1000] ;  /* 0x00100000bc24783b */ /* 0x000e680000000200 */
[----:B------:R-:W-:Y:S04]  /*138f0*/  LDSM.16.M88.4 R68, [R190+0x2000] ;  /* 0x00200000be44783b */ /* 0x000fe80000000200 */
[----:B------:R-:W-:Y:S04]  /*13900*/  LDSM.16.M88.4 R52, [R190+0x2800] ;  /* 0x00280000be34783b */ /* 0x000fe80000000200 */
[----:B------:R-:W-:Y:S04]  /*13910*/  LDSM.16.M88.4 R84, [R188+0x4800] ;  /* 0x00480000bc54783b */ /* 0x000fe80000000200 */
[----:B------:R-:W0:Y:S01]  /*13920*/  LDGDEPBAR ;  /* 0x00000000000079af */ /* 0x000e220000000000 */
[C---:B--2---:R-:W-:Y:S03]  /*13930*/  HMMA.16816.F32 R12, R4.reuse, R56, R16 ;  /* 0x00000038040c723c */ /* 0x044fe60000001810 */
[----:B------:R-:W-:Y:S05]  /*13940*/  LDSM.16.M88.4 R16, [R196+0x4000] ;  /* 0x00400000c410783b */ /* 0x000fea0000000200 */
[C---:B------:R-:W-:Y:S01]  /*13950*/  HMMA.16816.F32 R28, R4.reuse, R58, R28 ;  /* 0x0000003a041c723c */ /* 0x040fe2000000181c */
[----:B------:R-:W-:Y:S07]  /*13960*/  LDSM.16.M88.4 R56, [R199+0x2000] ;  /* 0x00200000c738783b */ /* 0x000fee0000000200 */
[----:B------:R-:W-:Y:S08]  /*13970*/  HMMA.16816.F32 R32, R4, R64, R32 ;  /* 0x000000400420723c */ /* 0x000ff00000001820 */
[----:B------:R-:W-:Y:S01]  /*13980*/  HMMA.16816.F32 R8, R24, R76, R12 ;  /* 0x0000004c1808723c */ /* 0x000fe2000000180c */
[----:B------:R-:W-:Y:S07]  /*13990*/  LDSM.16.M88.4 R12, [R198+0x4000] ;  /* 0x00400000c60c783b */ /* 0x000fee0000000200 */
[C---:B------:R-:W-:Y:S01]  /*139a0*/  HMMA.16816.F32 R40, R4.reuse, R66, R40 ;  /* 0x000000420428723c */ /* 0x040fe20000001828 */
[----:B------:R-:W2:Y:S07]  /*139b0*/  LDSM.16.M88.4 R64, [R199+0x1800] ;  /* 0x00180000c740783b */ /* 0x000eae0000000200 */
[C---:B------:R-:W-:Y:S08]  /*139c0*/  HMMA.16816.F32 R48, R4.reuse, R60, R48 ;  /* 0x0000003c0430723c */ /* 0x040ff00000001830 */
[----:B------:R-:W-:Y:S01]  /*139d0*/  HMMA.16816.F32 R44, R4, R62, R44 ;  /* 0x0000003e042c723c */ /* 0x000fe2000000182c */
[----:B------:R-:W-:Y:S07]  /*139e0*/  LDSM.16.M88.4 R60, [R189+0x2000] ;  /* 0x00200000bd3c783b */ /* 0x000fee0000000200 */
[----:B------:R-:W-:Y:S01]  /*139f0*/  HMMA.16816.F32 R28, R24, R78, R28 ;  /* 0x0000004e181c723c */ /* 0x000fe2000000181c */
[----:B------:R-:W-:Y:S07]  /*13a00*/  LDSM.16.M88.4 R76, [R190+0x3000] ;  /* 0x00300000be4c783b */ /* 0x000fee0000000200 */
[----:B---3--:R-:W-:Y:S01]  /*13a10*/  HMMA.16816.F32 R4, R20, R80, R8 ;  /* 0x000000501404723c */ /* 0x008fe20000001808 */
[----:B------:R-:W-:Y:S07]  /*13a20*/  LDSM.16.M88.4 R8, [R197+0x4000] ;  /* 0x00400000c508783b */ /* 0x000fee0000000200 */
[C---:B----4-:R-:W-:Y:S08]  /*13a30*/  HMMA.16816.F32 R32, R24.reuse, R72, R32 ;  /* 0x000000481820723c */ /* 0x050ff00000001820 */
[C---:B------:R-:W-:Y:S01]  /*13a40*/  HMMA.16816.F32 R40, R24.reuse, R74, R40 ;  /* 0x0000004a1828723c */ /* 0x040fe20000001828 */
[----:B------:R-:W3:Y:S07]  /*13a50*/  LDSM.16.M88.4 R72, [R189+0x1800] ;  /* 0x00180000bd48783b */ /* 0x000eee0000000200 */
[C---:B-1----:R-:W-:Y:S08]  /*13a60*/  HMMA.16816.F32 R48, R24.reuse, R36, R48 ;  /* 0x000000241830723c */ /* 0x042ff00000001830 */
[----:B------:R-:W-:Y:S01]  /*13a70*/  HMMA.16816.F32 R44, R24, R38, R44 ;  /* 0x00000026182c723c */ /* 0x000fe2000000182c */
[----:B------:R-:W-:Y:S07]  /*13a80*/  LDSM.16.M88.4 R36, [R189+0x2800] ;  /* 0x00280000bd24783b */ /* 0x000fee0000000200 */
[----:B------:R-:W-:Y:S01]  /*13a90*/  HMMA.16816.F32 R24, R20, R82, R28 ;  /* 0x000000521418723c */ /* 0x000fe2000000181c */
[----:B------:R-:W1:Y:S04]  /*13aa0*/  LDSM.16.M88.4 R28, [R199+0x2800] ;  /* 0x00280000c71c783b */ /* 0x000e680000000200 */
[----:B------:R-:W-:Y:S03]  /*13ab0*/  LDSM.16.M88.4 R80, [R189+0x4000] ;  /* 0x00400000bd50783b */ /* 0x000fe60000000200 */
[----:B--2---:R-:W-:Y:S08]  /*13ac0*/  HMMA.16816.F32 R4, R16, R64, R4 ;  /* 0x000000401004723c */ /* 0x004ff00000001804 */
[C---:B------:R-:W-:Y:S08]  /*13ad0*/  HMMA.16816.F32 R32, R20.reuse, R68, R32 ;  /* 0x000000441420723c */ /* 0x040ff00000001820 */
        /* <DEDUP_REMOVED lines=8> */
[----:B------:R-:W3:Y:S07]  /*13b60*/  LDSM.16.M88.4 R4, [R195+0x8000] ;  /* 0x00800000c304783b */ /* 0x000eee0000000200 */
[C---:B------:R-:W-:Y:S08]  /*13b70*/  HMMA.16816.F32 R32, R16.reuse, R56, R32 ;  /* 0x000000381020723c */ /* 0x040ff00000001820 */
[C---:B------:R-:W-:Y:S01]  /*13b80*/  HMMA.16816.F32 R40, R16.reuse, R58, R40 ;  /* 0x0000003a1028723c */ /* 0x040fe20000001828 */
[----:B------:R-:W-:Y:S07]  /*13b90*/  LDSM.16.M88.4 R56, [R190+0x3800] ;  /* 0x00380000be38783b */ /* 0x000fee0000000200 */
[C---:B-1----:R-:W-:Y:S08]  /*13ba0*/  HMMA.16816.F32 R48, R16.reuse, R28, R48 ;  /* 0x0000001c1030723c */ /* 0x042ff00000001830 */
[----:B------:R-:W-:Y:S08]  /*13bb0*/  HMMA.16816.F32 R44, R16, R30, R44 ;  /* 0x0000001e102c723c */ /* 0x000ff0000000182c */
[----:B------:R-:W-:Y:S01]  /*13bc0*/  HMMA.16816.F32 R28, R12, R74, R20 ;  /* 0x0000004a0c1c723c */ /* 0x000fe20000001814 */
[----:B------:R-:W-:Y:S07]  /*13bd0*/  LDSM.16.M88.4 R72, [R199+0x3000] ;  /* 0x00300000c748783b */ /* 0x000fee0000000200 */
[----:B--2---:R-:W-:Y:S01]  /*13be0*/  HMMA.16816.F32 R16, R8, R68, R24 ;  /* 0x000000440810723c */ /* 0x004fe20000001818 */
        /* <DEDUP_REMOVED lines=8> */
[----:B------:R-:W2:Y:S03]  /*13c70*/  LDSM.16.M88.4 R68, [R189+0x3000] ;  /* 0x00300000bd44783b */ /* 0x000ea60000000200 */
[----:B---3--:R-:W-:Y:S08]  /*13c80*/  HMMA.16816.F32 R12, R4, R76, R16 ;  /* 0x0000004c040c723c */ /* 0x008ff00000001810 */
[C---:B------:R-:W-:Y:S08]  /*13c90*/  HMMA.16816.F32 R32, R8.reuse, R64, R20 ;  /* 0x000000400820723c */ /* 0x040ff00000001814 */
[----:B------:R-:W-:Y:S01]  /*13ca0*/  HMMA.16816.F32 R20, R8, R66, R40 ;  /* 0x000000420814723c */ /* 0x000fe20000001828 */
[----:B------:R-:W3:Y:S04]  /*13cb0*/  LDSM.16.M88.4 R40, [R199+0x3800] ;  /* 0x00380000c728783b */ /* 0x000ee80000000200 */
        /* <DEDUP_REMOVED lines=13> */
[----:B--2---:R-:W-:Y:S08]  /*13d90*/  HMMA.16816.F32 R8, R28, R68, R8 ;  /* 0x000000441c08723c */ /* 0x004ff00000001808 */
[C---:B------:R-:W-:Y:S08]  /*13da0*/  HMMA.16816.F32 R48, R4.reuse, R60, R48 ;  /* 0x0000003c0430723c */ /* 0x040ff00000001830 */
[----:B------:R-:W-:Y:S01]  /*13db0*/  HMMA.16816.F32 R52, R4, R62, R44 ;  /* 0x0000003e0434723c */ /* 0x000fe2000000182c */
[----:B------:R-:W2:Y:S04]  /*13dc0*/  LDSM.16.M88.4 R60, [R190+0x4800] ;  /* 0x00480000be3c783b */ /* 0x000ea80000000200 */
[----:B------:R-:W2:Y:S03]  /*13dd0*/  LDSM.16.M88.4 R44, [R188+0x3800] ;  /* 0x00380000bc2c783b */ /* 0x000ea60000000200 */
[----:B---3--:R-:W-:Y:S08]  /*13de0*/  HMMA.16816.F32 R36, R24, R40, R36 ;  /* 0x000000281824723c */ /* 0x008ff00000001824 */
[----:B------:R-:W-:Y:S01]  /*13df0*/  HMMA.16816.F32 R32, R28, R70, R32 ;  /* 0x000000461c20723c */ /* 0x000fe20000001820 */
[----:B------:R-:W-:Y:S07]  /*13e00*/  LDSM.16.M88.4 R68, [R199+0x4800] ;  /* 0x00480000c744783b */ /* 0x000fee0000000200 */
[----:B-1----:R-:W-:Y:S01]  /*13e10*/  HMMA.16816.F32 R4, R20, R56, R8 ;  /* 0x000000381404723c */ /* 0x002fe20000001808 */
[----:B------:R-:W-:Y:S07]  /*13e20*/  LDSM.16.M88.4 R8, [R198+0xc000] ;  /* 0x00c00000c608783b */ /* 0x000fee0000000200 */
[----:B------:R-:W-:Y:S01]  /*13e30*/  HMMA.16816.F32 R40, R24, R42, R12 ;  /* 0x0000002a1828723c */ /* 0x000fe2000000180c */
[----:B------:R-:W1:Y:S07]  /*13e40*/  LDSM.16.M88.4 R12, [R196+0xc000] ;  /* 0x00c00000c40c783b */ /* 0x000e6e0000000200 */
[----:B----4-:R-:W-:Y:S08]  /*13e50*/  HMMA.16816.F32 R36, R28, R72, R36 ;  /* 0x000000481c24723c */ /* 0x010ff00000001824 */
[----:B------:R-:W-:Y:S01]  /*13e60*/  HMMA.16816.F32 R32, R20, R58, R32 ;  /* 0x0000003a1420723c */ /* 0x000fe20000001820 */
[----:B------:R-:W3:Y:S07]  /*13e70*/  LDSM.16.M88.4 R56, [R189+0x4800] ;  /* 0x00480000bd38783b */ /* 0x000eee0000000200 */
[----:B--2---:R-:W-:Y:S08]  /*13e80*/  HMMA.16816.F32 R4, R16, R60, R4 ;  /* 0x0000003c1004723c */ /* 0x004ff00000001804 */
[----:B------:R-:W-:Y:S08]  /*13e90*/  HMMA.16816.F32 R48, R24, R64, R48 ;  /* 0x000000401830723c */ /* 0x000ff00000001830 */
[----:B------:R-:W-:Y:S01]  /*13ea0*/  HMMA.16816.F32 R40, R28, R74, R40 ;  /* 0x0000004a1c28723c */ /* 0x000fe20000001828 */
[----:B------:R-:W-:Y:S07]  /*13eb0*/  LDSM.16.M88.4 R72, [R199+0x5000] ;  /* 0x00500000c748783b */ /* 0x000fee0000000200 */
[----:B------:R-:W-:Y:S08]  /*13ec0*/  HMMA.16816.F32 R36, R20, R44, R36 ;  /* 0x0000002c1424723c */ /* 0x000ff00000001824 */
[----:B------:R-:W-:Y:S01]  /*13ed0*/  HMMA.16816.F32 R32, R16, R62, R32 ;  /* 0x0000003e1020723c */ /* 0x000fe20000001820 */
[----:B------:R-:W2:Y:S07]  /*13ee0*/  LDSM.16.M88.4 R60, [R188+0x4000] ;  /* 0x00400000bc3c783b */ /* 0x000eae0000000200 */
        /* <DEDUP_REMOVED lines=8> */
[----:B------:R-:W4:Y:S07]  /*13f70*/  LDSM.16.M88.4 R68, [R190+0x5800] ;  /* 0x00580000be44783b */ /* 0x000f2e0000000200 */
[----:B---3--:R-:W-:Y:S08]  /*13f80*/  HMMA.16816.F32 R24, R8, R56, R24 ;  /* 0x000000380818723c */ /* 0x008ff00000001818 */
[----:B------:R-:W-:Y:S01]  /*13f90*/  HMMA.16816.F32 R28, R28, R82, R52 ;  /* 0x000000521c1c723c */ /* 0x000fe20000001834 */
[----:B------:R-:W-:Y:S07]  /*13fa0*/  LDSM.16.M88.4 R52, [R188+0x5000] ;  /* 0x00500000bc34783b */ /* 0x000fee0000000200 */
[----:B--2---:R-:W-:Y:S08]  /*13fb0*/  HMMA.16816.F32 R32, R20, R60, R48 ;  /* 0x0000003c1420723c */ /* 0x004ff00000001830 */
[----:B------:R-:W-:Y:S08]  /*13fc0*/  HMMA.16816.F32 R44, R16, R78, R44 ;  /* 0x0000004e102c723c */ /* 0x000ff0000000182c */
[----:B------:R-:W-:Y:S08]  /*13fd0*/  HMMA.16816.F32 R40, R12, R72, R40 ;  /* 0x000000480c28723c */ /* 0x000ff00000001828 */
[----:B------:R-:W-:Y:S01]  /*13fe0*/  HMMA.16816.F32 R36, R8, R58, R36 ;  /* 0x0000003a0824723c */ /* 0x000fe20000001824 */
[----:B------:R-:W2:Y:S07]  /*13ff0*/  LDSM.16.M88.4 R56, [R199+0x5800] ;  /* 0x00580000c738783b */ /* 0x000eae0000000200 */
[----:B-1----:R-:W-:Y:S08]  /*14000*/  HMMA.16816.F32 R48, R4, R84, R24 ;  /* 0x000000540430723c */ /* 0x002ff00000001818 */
[----:B------:R-:W-:Y:S08]  /*14010*/  HMMA.16816.F32 R20, R20, R62, R28 ;  /* 0x0000003e1414723c */ /* 0x000ff0000000181c */
[----:B----4-:R-:W-:Y:S08]  /*14020*/  HMMA.16816.F32 R24, R16, R68, R32 ;  /* 0x000000441018723c */ /* 0x010ff00000001820 */
[----:B------:R-:W-:Y:S01]  /*14030*/  HMMA.16816.F32 R28, R12, R74, R44 ;  /* 0x0000004a0c1c723c */ /* 0x000fe2000000182c */
[----:B------:R-:W-:-:S04]  /*14040*/  FMUL.FTZ R0, R48, c[0x0][0x320] ;  /* 0x0000c80030007a20 */ /* 0x000fc80000410000 */
[----:B------:R1:W3:Y:S03]  /*14050*/  MUFU.TANH R60, R0 ;  /* 0x00000000003c7308 */ /* 0x0002e60000002400 */
[----:B------:R-:W-:Y:S01]  /*14060*/  HMMA.16816.F32 R32, R8, R64, R40 ;  /* 0x000000400820723c */ /* 0x000fe20000001828 */
[----:B------:R-:W4:Y:S07]  /*14070*/  LDSM.16.M88.4 R40, [R189+0x5800] ;  /* 0x00580000bd28783b */ /* 0x000f2e0000000200 */
[----:B------:R-:W-:Y:S01]  /*14080*/  HMMA.16816.F32 R36, R4, R86, R36 ;  /* 0x000000560424723c */ /* 0x000fe20000001824 */
[----:B-1----:R-:W-:-:S07]  /*14090*/  FMUL.FTZ R0, R49, c[0x0][0x320] ;  /* 0x0000c80031007a20 */ /* 0x002fce0000410000 */
[----:B------:R-:W-:Y:S01]  /*140a0*/  HMMA.16816.F32 R16, R16, R70, R20 ;  /* 0x000000461010723c */ /* 0x000fe20000001814 */
[----:B------:R1:W1:Y:S07]  /*140b0*/  MUFU.TANH R46, R0 ;  /* 0x00000000002e7308 */ /* 0x00026e0000002400 */
[----:B--2---:R-:W-:Y:S08]  /*140c0*/  HMMA.16816.F32 R20, R12, R56, R24 ;  /* 0x000000380c14723c */ /* 0x004ff00000001818 */
[----:B------:R-:W-:Y:S01]  /*140d0*/  HMMA.16816.F32 R24, R8, R66, R28 ;  /* 0x000000420818723c */ /* 0x000fe2000000181c */
[----:B-1----:R-:W-:-:S04]  /*140e0*/  FMUL.FTZ R0, R50, c[0x0][0x320] ;  /* 0x0000c80032007a20 */ /* 0x002fc80000410000 */
[----:B------:R1:W2:Y:S03]  /*140f0*/  MUFU.TANH R48, R0 ;  /* 0x0000000000307308 */ /* 0x0002a60000002400 */
[----:B------:R-:W-:Y:S01]  /*14100*/  HMMA.16816.F32 R28, R4, R52, R32 ;  /* 0x00000034041c723c */ /* 0x000fe20000001820 */
[----:B------:R-:W2:Y:S01]  /*14110*/  LDSM.16.M88.4 R32, [R188+0x5800] ;  /* 0x00580000bc20783b */ /* 0x000ea20000000200 */
[----:B------:R-:W-:-:S06]  /*14120*/  DEPBAR.LE SB0, 0x0 ;  /* 0x000080000000791a */ /* 0x000fcc0000000000 */
[----:B------:R-:W-:Y:S01]  /*14130*/  HMMA.16816.F32 R12, R12, R58, R16 ;  /* 0x0000003a0c0c723c */ /* 0x000fe20000001810 */
[----:B-1----:R-:W-:-:S07]  /*14140*/  FMUL.FTZ R0, R51, c[0x0][0x320] ;  /* 0x0000c80033007a20 */ /* 0x002fce0000410000 */
[----:B----4-:R-:W-:Y:S01]  /*14150*/  HMMA.16816.F32 R16, R8, R40, R20 ;  /* 0x000000280810723c */ /* 0x010fe20000001814 */
[----:B------:R1:W4:Y:S07]  /*14160*/  MUFU.TANH R47, R0 ;  /* 0x00000000002f7308 */ /* 0x00032e0000002400 */
[----:B------:R-:W-:Y:S08]  /*14170*/  HMMA.16816.F32 R20, R4, R54, R24 ;  /* 0x000000360414723c */ /* 0x000ff00000001818 */
[----:B------:R-:W-:Y:S01]  /*14180*/  HMMA.16816.F32 R8, R8, R42, R12 ;  /* 0x0000002a0808723c */ /* 0x000fe2000000180c */
[----:B-1----:R-:W-:-:S04]  /*14190*/  FMUL.FTZ R0, R36, c[0x0][0x320] ;  /* 0x0000c80024007a20 */ /* 0x002fc80000410000 */
[----:B------:R1:W1:Y:S03]  /*141a0*/  MUFU.TANH R44, R0 ;  /* 0x00000000002c7308 */ /* 0x0002660000002400 */
[C---:B--2---:R-:W-:Y:S01]  /*141b0*/  HMMA.16816.F32 R12, R4.reuse, R32, R16 ;  /* 0x00000020040c723c */ /* 0x044fe20000001810 */
[----:B-1----:R-:W-:Y:S11]  /*141c0*/  FMUL.FTZ R0, R37, c[0x0][0x320] ;  /* 0x0000c80025007a20 */ /* 0x002ff60000410000 */
[----:B------:R-:W-:Y:S04]  /*141d0*/  @!UPT UIADD3 URZ, URZ, URZ, URZ ;  /* 0x0000003f3f3ff290 */ /* 0x000fe8000fffe03f */
[----:B------:R-:W-:Y:S01]  /*141e0*/  HMMA.16816.F32 R4, R4, R34, R8 ;  /* 0x000000220404723c */ /* 0x000fe20000001808 */
[----:B------:R1:W2:Y:S02]  /*141f0*/  MUFU.TANH R37, R0 ;  /* 0x0000000000257308 */ /* 0x0002a40000002400 */
        /* <DEDUP_REMOVED lines=38> */
[----:B-1234-:R-:W-:Y:S02]  /*14460*/  IADD3 R0, -R225, 0x30, RZ ;  /* 0x00000030e1007810 */ /* 0x01efe40007ffe1ff */
[----:B------:R-:W-:Y:S02]  /*14470*/  IADD3 R4, R152, -0x2, RZ ;  /* 0xfffffffe98047810 */ /* 0x000fe40007ffe0ff */
[----:B------:R-:W-:-:S02]  /*14480*/  ISETP.GE.AND P0, PT, R0, 0x21, PT ;  /* 0x000000210000780c */ /* 0x000fc40003f06270 */
[----:B------:R-:W-:Y:S02]  /*14490*/  SHF.R.S32.HI R2, RZ, 0x1f, R4 ;  /* 0x0000001fff027819 */ /* 0x000fe40000011404 */
[C---:B------:R-:W-:Y:S02]  /*144a0*/  LOP3.LUT P5, RZ, R218.reuse, 0x8, RZ, 0xc0, !PT ;  /* 0x00000008daff7812 */ /* 0x040fe400078ac0ff */
[----:B------:R-:W-:Y:S01]  /*144b0*/  LOP3.LUT P3, RZ, R218, 0x4, RZ, 0xc0, !PT ;  /* 0x00000004daff7812 */ /* 0x000fe2000786c0ff */
[----:B------:R-:W-:Y:S01]  /*144c0*/  IMAD R2, R2, c[0x0][0x1e0], RZ ;  /* 0x0000780002027a24 */ /* 0x000fe200078e02ff */
[C---:B------:R-:W-:Y:S02]  /*144d0*/  LOP3.LUT P4, RZ, R218.reuse, 0x2, RZ, 0xc0, !PT ;  /* 0x00000002daff7812 */ /* 0x040fe4000788c0ff */
[----:B------:R-:W-:Y:S01]  /*144e0*/  LOP3.LUT P6, RZ, R218, 0x1, RZ, 0xc0, !PT ;  /* 0x00000001daff7812 */ /* 0x000fe200078cc0ff */
        /* <DEDUP_REMOVED lines=30> */
.L_x_2474:
[----:B--234-:R-:W-:Y:S05]  /*146d0*/  BSYNC B0 ;  /* 0x0000000000007941 */ /* 0x01cfea0003800000 */
.L_x_2473:
[----:B-1----:R-:W2:Y:S04]  /*146e0*/  LDL R0, [R1+0x48] ;  /* 0x0000480001007983 */ /* 0x002ea80000100800 */
[----:B------:R-:W3:Y:S01]  /*146f0*/  LDL R95, [R1+0x10] ;  /* 0x00001000015f7983 */ /* 0x000ee20000100800 */
[----:B------:R-:W-:Y:S01]  /*14700*/  ISETP.NE.AND P3, PT, R147, 0x1, PT ;  /* 0x000000019300780c */ /* 0x000fe20003f65270 */
[----:B------:R-:W-:Y:S01]  /*14710*/  IMAD.IADD R4, R131, 0x1, -R235 ;  /* 0x0000000183047824 */ /* 0x000fe200078e0aeb */
[----:B------:R-:W-:Y:S01]  /*14720*/  IADD3 R3, -R235, 0x1, R131 ;  /* 0x00000001eb037810 */ /* 0x000fe20007ffe183 */
[----:B------:R-:W-:Y:S04]  /*14730*/  LDSM.16.MT88.4 R32, [R192] ;  /* 0x00000000c020783b */ /* 0x000fe80000004200 */
[----:B------:R-:W-:Y:S04]  /*14740*/  LDSM.16.MT88.4 R40, [R192+0x800] ;  /* 0x00080000c028783b */ /* 0x000fe80000004200 */
[----:B------:R-:W-:Y:S04]  /*14750*/  LDSM.16.MT88.4 R64, [R194+0x3000] ;  /* 0x00300000c240783b */ /* 0x000fe80000004200 */
[----:B------:R-:W-:Y:S04]  /*14760*/  LDSM.16.MT88.4 R68, [R192+0x3000] ;  /* 0x00300000c044783b */ /* 0x000fe80000004200 */
[----:B------:R-:W-:Y:S04]  /*14770*/  LDSM.16.MT88.4 R72, [R192+0x3800] ;  /* 0x00380000c048783b */ /* 0x000fe80000004200 */
[----:B------:R-:W-:Y:S04]  /*14780*/  LDSM.16.MT88.4 R76, [R193+0x3000] ;  /* 0x00300000c14c783b */ /* 0x000fe80000004200 */
[----:B-----5:R-:W-:Y:S04]  /*14790*/  LDSM.16.MT88.4 R160, [R191+0x1000] ;  /* 0x00100000bfa0783b */ /* 0x020fe80000004200 */
[----:B------:R-:W0:Y:S01]  /*147a0*/  LDGDEPBAR ;  /* 0x00000000000079af */ /* 0x000e220000000000 */
[----:B--2---:R-:W-:-:S04]  /*147b0*/  IMAD.IADD R0, R0, 0x1, R146 ;  /* 0x0000000100007824 */ /* 0x004fc800078e0292 */
[----:B------:R-:W-:-:S04]  /*147c0*/  @P3 IMAD.HI.U32 R2, R0, c[0x0][0x2c8], RZ ;  /* 0x0000b20000023a27 */ /* 0x000fc800078e00ff */
[----:B---3--:R-:W-:Y:S01]  /*147d0*/  IMAD.IADD R3, R3, 0x1, -R95 ;  /* 0x0000000103037824 */ /* 0x008fe200078e0a5f */
[----:B------:R-:W-:-:S05]  /*147e0*/  @P3 SHF.R.U32.HI R0, RZ, c[0x0][0x2cc], R2 ;  /* 0x0000b300ff003a19 */ /* 0x000fca0000011602 */
[----:B------:R-:W1:Y:S04]  /*147f0*/  SHFL.IDX PT, R2, R0, RZ, 0x1c1f ;  /* 0x001c1fff00027589 */ /* 0x000e6800000e0000 */
[----:B------:R-:W2:Y:S01]  /*14800*/  SHFL.IDX PT, R5, R0, 0x1, 0x1c1f ;  /* 0x003c1f0000057f89 */ /* 0x000ea200000e0000 */
[C---:B-1----:R-:W-:Y:S02]  /*14810*/  IMAD.IADD R2, R3.reuse, 0x1, R2 ;  /* 0x0000000103027824 */ /* 0x042fe400078e0202 */
[----:B--2---:R-:W-:-:S03]  /*14820*/  IMAD.IADD R5, R3, 0x1, R5 ;  /* 0x0000000103057824 */ /* 0x004fc600078e0205 */
[----:B------:R-:W-:-:S04]  /*14830*/  IMNMX R2, R4, R2, PT ;  /* 0x0000000204027217 */ /* 0x000fc80003800200 */
[C---:B------:R-:W-:Y:S02]  /*14840*/  ISETP.GT.AND P0, PT, R2.reuse, RZ, PT ;  /* 0x000000ff0200720c */ /* 0x040fe40003f04270 */
[----:B------:R-:W-:Y:S02]  /*14850*/  ISETP.GT.AND P1, PT, R2, 0x1, PT ;  /* 0x000000010200780c */ /* 0x000fe40003f24270 */
[----:B------:R-:W-:Y:S02]  /*14860*/  FSEL R11, R60, -INF , P0 ;  /* 0xff8000003c0b7808 */ /* 0x000fe40000000000 */
[----:B------:R-:W-:Y:S01]  /*14870*/  ISETP.GT.AND P0, PT, R2, 0x8, PT ;  /* 0x000000080200780c */ /* 0x000fe20003f04270 */
[----:B------:R-:W-:Y:S01]  /*14880*/  LDSM.16.MT88.4 R60, [R191+0x3000] ;  /* 0x00300000bf3c783b */ /* 0x000fe20000004200 */
        /* <DEDUP_REMOVED lines=12> */
[----:B------:R-:W-:Y:S02]  /*14950*/  ISETP.GT.AND P1, PT, R2, 0x19, PT ;  /* 0x000000190200780c */ /* 0x000fe40003f24270 */
        /* <DEDUP_REMOVED lines=10> */
[----:B------:R-:W-:Y:S02]  /*14a00*/  IMNMX R0, R4, R5, PT ;  /* 0x0000000504007217 */ /* 0x000fe40003800200 */
[----:B------:R-:W-:Y:S02]  /*14a10*/  ISETP.GT.AND P1, PT, R2, 0x29, PT ;  /* 0x000000290200780c */ /* 0x000fe40003f24270 */
[----:B------:R-:W-:-:S02]  /*14a20*/  FMNMX.FTZ R3, R13, R3, !PT ;  /* 0x000000030d037209 */ /* 0x000fc40007810000 */
[----:B------:R-:W-:Y:S02]  /*14a30*/  FSEL R92, R9, -INF , P0 ;  /* 0xff800000095c7808 */ /* 0x000fe40000000000 */
[----:B------:R-:W-:Y:S02]  /*14a40*/  ISETP.GT.AND P0, PT, R0, RZ, PT ;  /* 0x000000ff0000720c */ /* 0x000fe40003f04270 */
[----:B------:R-:W-:Y:S02]  /*14a50*/  FSEL R91, R8, -INF , P1 ;  /* 0xff800000085b7808 */ /* 0x000fe40000800000 */
[----:B------:R-:W-:Y:S02]  /*14a60*/  ISETP.GT.AND P1, PT, R0, 0x1, PT ;  /* 0x000000010000780c */ /* 0x000fe40003f24270 */
[----:B------:R-:W-:Y:S02]  /*14a70*/  FMNMX.FTZ R2, R94, R3, !PT ;  /* 0x000000035e027209 */ /* 0x000fe40007810000 */
[----:B------:R-:W-:-:S02]  /*14a80*/  FSEL R5, R48, -INF , P0 ;  /* 0xff80000030057808 */ /* 0x000fc40000000000 */
[C---:B------:R-:W-:Y:S01]  /*14a90*/  ISETP.GT.AND P0, PT, R0.reuse, 0x8, PT ;  /* 0x000000080000780c */ /* 0x040fe20003f04270 */
[----:B------:R-:W-:Y:S01]  /*14aa0*/  LDSM.16.MT88.4 R48, [R192+0x1800] ;  /* 0x00180000c030783b */ /* 0x000fe20000004200 */
[----:B------:R-:W-:Y:S02]  /*14ab0*/  FSEL R10, R47, -INF , P1 ;  /* 0xff8000002f0a7808 */ /* 0x000fe40000800000 */
[----:B------:R-:W-:Y:S02]  /*14ac0*/  FMNMX.FTZ R2, R93, R2, !PT ;  /* 0x000000025d027209 */ /* 0x000fe40007810000 */
[----:B------:R-:W-:Y:S02]  /*14ad0*/  ISETP.GT.AND P1, PT, R0, 0x9, PT ;  /* 0x000000090000780c */ /* 0x000fe40003f24270 */
[----:B------:R-:W-:Y:S02]  /*14ae0*/  FSEL R9, R45, -INF , P0 ;  /* 0xff8000002d097808 */ /* 0x000fe40000000000 */
[----:B------:R-:W-:Y:S01]  /*14af0*/  FMNMX.FTZ R3, R5, R10, !PT ;  /* 0x0000000a05037209 */ /* 0x000fe20007810000 */
[----:B------:R-:W-:Y:S01]  /*14b00*/  LDSM.16.MT88.4 R44, [R193] ;  /* 0x00000000c12c783b */ /* 0x000fe20000004200 */
[----:B------:R-:W-:-:S02]  /*14b10*/  FMNMX.FTZ R2, R92, R2, !PT ;  /* 0x000000025c027209 */ /* 0x000fc40007810000 */
[----:B------:R-:W-:Y:S02]  /*14b20*/  ISETP.GT.AND P0, PT, R0, 0x10, PT ;  /* 0x000000100000780c */ /* 0x000fe40003f04270 */
[----:B------:R-:W-:Y:S02]  /*14b30*/  FSEL R8, R38, -INF , P1 ;  /* 0xff80000026087808 */ /* 0x000fe40000800000 */
[----:B------:R-:W-:Y:S01]  /*14b40*/  FMNMX.FTZ R3, R9, R3, !PT ;  /* 0x0000000309037209 */ /* 0x000fe20007810000 */
[----:B------:R-:W-:Y:S01]  /*14b50*/  LDSM.16.MT88.4 R36, [R191+0x1800] ;  /* 0x00180000bf24783b */ /* 0x000fe20000004200 */
[----:B------:R-:W-:Y:S02]  /*14b60*/  FMNMX.FTZ R2, R91, R2, !PT ;  /* 0x000000025b027209 */ /* 0x000fe40007810000 */
[----:B------:R-:W-:Y:S02]  /*14b70*/  ISETP.GT.AND P1, PT, R0, 0x11, PT ;  /* 0x000000110000780c */ /* 0x000fe40003f24270 */
[----:B------:R-:W-:Y:S01]  /*14b80*/  FSEL R7, R30, -INF , P0 ;  /* 0xff8000001e077808 */ /* 0x000fe20000000000 */
[----:B------:R-:W1:Y:S01]  /*14b90*/  SHFL.BFLY PT, R4, R2, 0x2, 0x1f ;  /* 0x0c401f0002047f89 */ /* 0x000e6200000e0000 */
[----:B------:R-:W-:-:S02]  /*14ba0*/  FMNMX.FTZ R3, R8, R3, !PT ;  /* 0x0000000308037209 */ /* 0x000fc40007810000 */
[C---:B------:R-:W-:Y:S02]  /*14bb0*/  ISETP.GT.AND P0, PT, R0.reuse, 0x18, PT ;  /* 0x000000180000780c */ /* 0x040fe40003f04270 */
[----:B------:R-:W-:Y:S02]  /*14bc0*/  FSEL R6, R29, -INF , P1 ;  /* 0xff8000001d067808 */ /* 0x000fe40000800000 */
[----:B------:R-:W-:Y:S01]  /*14bd0*/  FMNMX.FTZ R3, R7, R3, !PT ;  /* 0x0000000307037209 */ /* 0x000fe20007810000 */
[----:B------:R-:W-:Y:S01]  /*14be0*/  LDSM.16.MT88.4 R28, [R194] ;  /* 0x00000000c21c783b */ /* 0x000fe20000004200 */
        /* <DEDUP_REMOVED lines=33> */
[----:B------:R1:W-:Y:S01]  /*14e00*/  MUFU.EX2 R83, R3 ;  /* 0x0000000300537308 */ /* 0x0003e20000000800 */
[----:B------:R-:W-:-:S07]  /*14e10*/  FSETP.NEU.FTZ.AND P0, PT, R132, -INF , PT ;  /* 0xff8000008400780b */ /* 0x000fce0003f1d000 */
[----:B------:R2:W-:Y:S01]  /*14e20*/  MUFU.EX2 R216, R0 ;  /* 0x0000000000d87308 */ /* 0x0005e20000000800 */
[----:B-1----:R-:W-:-:S07]  /*14e30*/  FFMA.FTZ R3, R14, c[0x0][0x2d0], -R2 ;  /* 0x0000b4000e037a23 */ /* 0x002fce0000010802 */
[----:B------:R1:W-:Y:S01]  /*14e40*/  MUFU.EX2 R86, R3 ;  /* 0x0000000300567308 */ /* 0x0003e20000000800 */
[----:B--2---:R-:W-:-:S05]  /*14e50*/  FMUL.FTZ R0, R132, c[0x0][0x2d0] ;  /* 0x0000b40084007a20 */ /* 0x004fca0000410000 */
[----:B------:R-:W-:Y:S01]  /*14e60*/  FSEL R0, R0, RZ, P0 ;  /* 0x000000ff00007208 */ /* 0x000fe20000000000 */
[----:B-1----:R-:W-:-:S04]  /*14e70*/  FFMA.FTZ R3, R17, c[0x0][0x2d0], -R2 ;  /* 0x0000b40011037a23 */ /* 0x002fc80000010802 */
[----:B------:R1:W-:Y:S02]  /*14e80*/  MUFU.EX2 R85, R3 ;  /* 0x0000000300557308 */ /* 0x0003e40000000800 */
[--C-:B-1----:R-:W-:Y:S02]  /*14e90*/  FFMA.FTZ R3, R16, c[0x0][0x2d0], -R2.reuse ;  /* 0x0000b40010037a23 */ /* 0x102fe40000010802 */
[----:B------:R-:W1:Y:S04]  /*14ea0*/  LDSM.16.MT88.4 R16, [R191] ;  /* 0x00000000bf10783b */ /* 0x000e680000004200 */
        /* <DEDUP_REMOVED lines=8> */
[----:B--2---:R-:W-:Y:S01]  /*14f30*/  FFMA.FTZ R3, R10, c[0x0][0x2d0], -R0 ;  /* 0x0000b4000a037a23 */ /* 0x004fe20000010800 */
[----:B------:R-:W-:-:S05]  /*14f40*/  F2FP.PACK_AB R10, R85, R86 ;  /* 0x00000056550a723e */ /* 0x000fca00000000ff */
[----:B------:R2:W3:Y:S02]  /*14f50*/  MUFU.EX2 R81, R3 ;  /* 0x0000000300517308 */ /* 0x0004e40000000800 */
[----:B--2---:R-:W-:Y:S01]  /*14f60*/  FFMA.FTZ R3, R9, c[0x0][0x2d0], -R0 ;  /* 0x0000b40009037a23 */ /* 0x004fe20000010800 */
[----:B---3--:R-:W-:-:S05]  /*14f70*/  F2FP.PACK_AB R9, R81, R82 ;  /* 0x000000525109723e */ /* 0x008fca00000000ff */
[----:B------:R2:W-:Y:S02]  /*14f80*/  MUFU.EX2 R80, R3 ;  /* 0x0000000300507308 */ /* 0x0005e40000000800 */
[----:B--2---:R-:W-:Y:S01]  /*14f90*/  FFMA.FTZ R3, R8, c[0x0][0x2d0], -R0 ;  /* 0x0000b40008037a23 */ /* 0x004fe20000010800 */
[----:B------:R-:W-:-:S05]  /*14fa0*/  F2FP.PACK_AB R8, R83, R84 ;  /* 0x000000545308723e */ /* 0x000fca00000000ff */
[----:B------:R2:W3:Y:S02]  /*14fb0*/  MUFU.EX2 R133, R3 ;  /* 0x0000000300857308 */ /* 0x0004e40000000800 */
[----:B--2---:R-:W-:Y:S01]  /*14fc0*/  FFMA.FTZ R3, R7, c[0x0][0x2d0], -R0 ;  /* 0x0000b40007037a23 */ /* 0x004fe20000010800 */
[----:B---3--:R-:W-:-:S05]  /*14fd0*/  F2FP.PACK_AB R11, R133, R80 ;  /* 0x00000050850b723e */ /* 0x008fca00000000ff */
[----:B------:R2:W-:Y:S02]  /*14fe0*/  MUFU.EX2 R137, R3 ;  /* 0x0000000300897308 */ /* 0x0005e40000000800 */
[----:B------:R-:W-:Y:S01]  /*14ff0*/  HMMA.16816.F32 R12, R8, R32, RZ ;  /* 0x00000020080c723c */ /* 0x000fe200000018ff */
[----:B--2---:R-:W-:Y:S01]  /*15000*/  FFMA.FTZ R3, R6, c[0x0][0x2d0], -R0 ;  /* 0x0000b40006037a23 */ /* 0x004fe20000010800 */
[----:B------:R-:W-:-:S04]  /*15010*/  F2FP.PACK_AB R6, R219, R224 ;  /* 0x000000e0db06723e */ /* 0x000fc800000000ff */
[----:B------:R2:W3:Y:S02]  /*15020*/  MUFU.EX2 R214, R3 ;  /* 0x0000000300d67308 */ /* 0x0004e40000000800 */
[----:B--2---:R-:W-:Y:S01]  /*15030*/  FFMA.FTZ R3, R21, c[0x0][0x2d0], -R0 ;  /* 0x0000b40015037a23 */ /* 0x004fe20000010800 */
[----:B---3--:R-:W-:-:S05]  /*15040*/  F2FP.PACK_AB R5, R214, R137 ;  /* 0x00000089d605723e */ /* 0x008fca00000000ff */
[----:B------:R2:W-:Y:S02]  /*15050*/  MUFU.EX2 R215, R3 ;  /* 0x0000000300d77308 */ /* 0x0005e40000000800 */
[----:B--2---:R-:W-:Y:S02]  /*15060*/  FFMA.FTZ R3, R20, c[0x0][0x2d0], -R0 ;  /* 0x0000b40014037a23 */ /* 0x004fe40000010800 */
[C---:B-1----:R-:W-:Y:S04]  /*15070*/  HMMA.16816.F32 R20, R8.reuse, R16, RZ ;  /* 0x000000100814723c */ /* 0x042fe800000018ff */
[----:B------:R-:W1:Y:S04]  /*15080*/  MUFU.EX2 R212, R3 ;  /* 0x0000000300d47308 */ /* 0x000e680000000800 */
[----:B------:R-:W-:Y:S01]  /*15090*/  HMMA.16816.F32 R16, R8, R18, RZ ;  /* 0x000000120810723c */ /* 0x000fe200000018ff */
[----:B-1----:R-:W-:Y:S11]  /*150a0*/  F2FP.PACK_AB R7, R212, R215 ;  /* 0x000000d7d407723e */ /* 0x002ff600000000ff */
[----:B------:R-:W-:Y:S04]  /*150b0*/  @!UPT UIADD3 URZ, URZ, URZ, URZ ;  /* 0x0000003f3f3ff290 */ /* 0x000fe8000fffe03f */
        /* <DEDUP_REMOVED lines=19> */
[----:B------:R-:W-:Y:S01]  /*151f0*/  HMMA.16816.F32 R56, R4, R26, R16 ;  /* 0x0000001a0438723c */ /* 0x000fe20000001810 */
[----:B------:R-:W1:Y:S07]  /*15200*/  LDSM.16.MT88.4 R24, [R194+0x1800] ;  /* 0x00180000c218783b */ /* 0x000e6e0000004200 */
[----:B------:R-:W-:Y:S08]  /*15210*/  HMMA.16816.F32 R28, R8, R36, RZ ;  /* 0x00000024081c723c */ /* 0x000ff000000018ff */
[C---:B--2---:R-:W-:Y:S01]  /*15220*/  HMMA.16816.F32 R248, R4.reuse, R54, R20 ;  /* 0x0000003604f8723c */ /* 0x044fe20000001814 */
[----:B------:R-:W2:Y:S07]  /*15230*/  LDSM.16.MT88.4 R20, [R193+0x1800] ;  /* 0x00180000c114783b */ /* 0x000eae0000004200 */
[----:B------:R-:W-:Y:S01]  /*15240*/  HMMA.16816.F32 R12, R4, R52, R12 ;  /* 0x00000034040c723c */ /* 0x000fe2000000180c */
[----:B------:R-:W3:Y:S01]  /*15250*/  LDSM.16.MT88.4 R52, [R194+0x2000] ;  /* 0x00200000c234783b */ /* 0x000ee20000004200 */
[----:B------:R-:W-:-:S02]  /*15260*/  IMAD.MOV.U32 R99, RZ, RZ, R56 ;  /* 0x000000ffff637224 */ /* 0x000fc400078e0038 */
[----:B------:R-:W-:Y:S02]  /*15270*/  IMAD.MOV.U32 R98, RZ, RZ, R57 ;  /* 0x000000ffff627224 */ /* 0x000fe400078e0039 */
[----:B------:R-:W-:Y:S02]  /*15280*/  IMAD.MOV.U32 R97, RZ, RZ, R58 ;  /* 0x000000ffff617224 */ /* 0x000fe400078e003a */
[----:B------:R-:W-:Y:S01]  /*15290*/  HMMA.16816.F32 R16, R8, R38, RZ ;  /* 0x000000260810723c */ /* 0x000fe200000018ff */
[----:B------:R-:W-:Y:S02]  /*152a0*/  IMAD.MOV.U32 R96, RZ, RZ, R59 ;  /* 0x000000ffff607224 */ /* 0x000fe400078e003b */
[----:B------:R-:W4:Y:S05]  /*152b0*/  LDSM.16.MT88.4 R56, [R192+0x2000] ;  /* 0x00200000c038783b */ /* 0x000f2a0000004200 */
[----:B------:R-:W-:Y:S08]  /*152c0*/  HMMA.16816.F32 R28, R4, R32, R28 ;  /* 0x00000020041c723c */ /* 0x000ff0000000181c */
[----:B-1----:R-:W-:Y:S01]  /*152d0*/  HMMA.16816.F32 R36, R8, R24, RZ ;  /* 0x000000180824723c */ /* 0x002fe200000018ff */
[----:B------:R-:W-:-:S02]  /*152e0*/  IMAD.MOV.U32 R106, RZ, RZ, R12 ;  /* 0x000000ffff6a7224 */ /* 0x000fc400078e000c */
[----:B------:R-:W-:Y:S02]  /*152f0*/  IMAD.MOV.U32 R105, RZ, RZ, R13 ;  /* 0x000000ffff697224 */ /* 0x000fe400078e000d */
[----:B------:R-:W-:Y:S02]  /*15300*/  IMAD.MOV.U32 R104, RZ, RZ, R14 ;  /* 0x000000ffff687224 */ /* 0x000fe400078e000e */
[----:B------:R-:W-:Y:S01]  /*15310*/  IMAD.MOV.U32 R103, RZ, RZ, R15 ;  /* 0x000000ffff677224 */ /* 0x000fe200078e000f */
[----:B------:R-:W-:Y:S08]  /*15320*/  HMMA.16816.F32 R16, R4, R34, R16 ;  /* 0x000000220410723c */ /* 0x000ff00000001810 */
[----:B------:R-:W-:Y:S01]  /*15330*/  IMAD.MOV.U32 R110, RZ, RZ, R28 ;  /* 0x000000ffff6e7224 */ /* 0x000fe200078e001c */
[----:B------:R-:W-:Y:S01]  /*15340*/  HMMA.16816.F32 R32, R8, R26, RZ ;  /* 0x0000001a0820723c */ /* 0x000fe200000018ff */
[----:B------:R-:W-:-:S02]  /*15350*/  IMAD.MOV.U32 R109, RZ, RZ, R29 ;  /* 0x000000ffff6d7224 */ /* 0x000fc400078e001d */
[----:B------:R-:W-:Y:S02]  /*15360*/  IMAD.MOV.U32 R108, RZ, RZ, R30 ;  /* 0x000000ffff6c7224 */ /* 0x000fe400078e001e */
[----:B------:R-:W-:-:S03]  /*15370*/  IMAD.MOV.U32 R107, RZ, RZ, R31 ;  /* 0x000000ffff6b7224 */ /* 0x000fc600078e001f */
[C---:B--2---:R-:W-:Y:S07]  /*15380*/  HMMA.16816.F32 R28, R8.reuse, R20, RZ ;  /* 0x00000014081c723c */ /* 0x044fee00000018ff */
[----:B------:R-:W-:Y:S01]  /*15390*/  IMAD.MOV.U32 R114, RZ, RZ, R16 ;  /* 0x000000ffff727224 */ /* 0x000fe200078e0010 */
[----:B------:R-:W-:Y:S01]  /*153a0*/  HMMA.16816.F32 R24, R8, R22, RZ ;  /* 0x000000160818723c */ /* 0x000fe200000018ff */
[----:B------:R-:W-:Y:S02]  /*153b0*/  IMAD.MOV.U32 R113, RZ, RZ, R17 ;  /* 0x000000ffff717224 */ /* 0x000fe400078e0011 */
[----:B------:R-:W-:-:S02]  /*153c0*/  IMAD.MOV.U32 R112, RZ, RZ, R18 ;  /* 0x000000ffff707224 */ /* 0x000fc400078e0012 */
[----:B------:R-:W-:-:S03]  /*153d0*/  IMAD.MOV.U32 R111, RZ, RZ, R19 ;  /* 0x000000ffff6f7224 */ /* 0x000fc600078e0013 */
        /* <DEDUP_REMOVED lines=11> */
[----:B------:R-:W-:-:S07]  /*15490*/  IMAD.MOV.U32 R46, RZ, RZ, R108 ;  /* 0x000000ffff2e7224 */ /* 0x000fce00078e006c */
[----:B------:R-:W-:Y:S01]  /*154a0*/  HMMA.16816.F32 R220, R4, R54, R32 ;  /* 0x0000003604dc723c */ /* 0x000fe20000001820 */
[----:B------:R-:W2:Y:S06]  /*154b0*/  LDSM.16.MT88.4 R32, [R191+0x4800] ;  /* 0x00480000bf20783b */ /* 0x000eac0000004200 */
[----:B------:R-:W-:Y:S01]  /*154c0*/  IMAD.MOV.U32 R54, RZ, RZ, R112 ;  /* 0x000000ffff367224 */ /* 0x000fe200078e0070 */
[----:B------:R-:W-:Y:S01]  /*154d0*/  HMMA.16816.F32 R24, R8, R64, RZ ;  /* 0x000000400818723c */ /* 0x000fe200000018ff */
[----:B------:R-:W-:-:S06]  /*154e0*/  IMAD.MOV.U32 R55, RZ, RZ, R111 ;  /* 0x000000ffff377224 */ /* 0x000fcc00078e006f */
[----:B------:R-:W-:Y:S01]  /*154f0*/  IMAD.MOV.U32 R64, RZ, RZ, R106 ;  /* 0x000000ffff407224 */ /* 0x000fe200078e006a */
[----:B------:R-:W-:Y:S01]  /*15500*/  HMMA.16816.F32 R20, R8, R66, RZ ;  /* 0x000000420814723c */ /* 0x000fe200000018ff */
[----:B------:R-:W-:-:S06]  /*15510*/  IMAD.MOV.U32 R65, RZ, RZ, R105 ;  /* 0x000000ffff417224 */ /* 0x000fcc00078e0069 */
[----:B------:R-:W-:Y:S01]  /*15520*/  IMAD.MOV.U32 R66, RZ, RZ, R104 ;  /* 0x000000ffff427224 */ /* 0x000fe200078e0068 */
[----:B----4-:R-:W-:Y:S01]  /*15530*/  HMMA.16816.F32 R244, R4, R56, R12 ;  /* 0x0000003804f4723c */ /* 0x010fe2000000180c */
[----:B------:R-:W-:-:S07]  /*15540*/  IMAD.MOV.U32 R67, RZ, RZ, R103 ;  /* 0x000000ffff437224 */ /* 0x000fce00078e0067 */
[----:B------:R-:W-:Y:S07]  /*15550*/  HMMA.16816.F32 R12, R8, R68, RZ ;  /* 0x00000044080c723c */ /* 0x000fee00000018ff */
[----:B------:R-:W-:Y:S01]  /*15560*/  IMAD.MOV.U32 R69, RZ, RZ, R153 ;  /* 0x000000ffff457224 */ /* 0x000fe200078e0099 */
[----:B------:R-:W-:Y:S01]  /*15570*/  HMMA.16816.F32 R56, R4, R58, R48 ;  /* 0x0000003a0438723c */ /* 0x000fe20000001830 */
[----:B------:R-:W3:Y:S01]  /*15580*/  LDSM.16.MT88.4 R48, [R193+0x3800] ;  /* 0x00380000c130783b */ /* 0x000ee20000004200 */
[----:B------:R-:W-:-:S03]  /*15590*/  IMAD.MOV.U32 R68, RZ, RZ, R152 ;  /* 0x000000ffff447224 */ /* 0x000fc600078e0098 */
[----:B------:R-:W-:Y:S03]  /*155a0*/  LDSM.16.MT88.4 R152, [R192+0x1000] ;  /* 0x00100000c098783b */ /* 0x000fe60000004200 */
        /* <DEDUP_REMOVED lines=9> */
[----:B------:R-:W-:Y:S07]  /*15640*/  HMMA.16816.F32 R180, R4, R72, R12 ;  /* 0x0000004804b4723c */ /* 0x000fee000000180c */
[----:B------:R-:W-:Y:S01]  /*15650*/  IMAD.MOV.U32 R72, RZ, RZ, R102 ;  /* 0x000000ffff487224 */ /* 0x000fe200078e0066 */
[----:B------:R-:W-:Y:S01]  /*15660*/  HMMA.16816.F32 R16, R8, R76, RZ ;  /* 0x0000004c0810723c */ /* 0x000fe200000018ff */
[----:B------:R-:W-:-:S06]  /*15670*/  IMAD.MOV.U32 R73, RZ, RZ, R101 ;  /* 0x000000ffff497224 */ /* 0x000fcc00078e0065 */
[----:B------:R-:W-:Y:S01]  /*15680*/  IMAD.MOV.U32 R76, RZ, RZ, R99 ;  /* 0x000000ffff4c7224 */ /* 0x000fe200078e0063 */
[----:B------:R-:W-:Y:S01]  /*15690*/  HMMA.16816.F32 R12, R8, R78, RZ ;  /* 0x0000004e080c723c */ /* 0x000fe200000018ff */
[----:B------:R-:W-:-:S06]  /*156a0*/  IMAD.MOV.U32 R77, RZ, RZ, R98 ;  /* 0x000000ffff4d7224 */ /* 0x000fcc00078e0062 */
[----:B------:R-:W-:Y:S01]  /*156b0*/  IMAD.MOV.U32 R78, RZ, RZ, R97 ;  /* 0x000000ffff4e7224 */ /* 0x000fe200078e0061 */
[----:B--2---:R-:W-:Y:S01]  /*156c0*/  HMMA.16816.F32 R24, R8, R32, RZ ;  /* 0x000000200818723c */ /* 0x004fe200000018ff */
[----:B------:R-:W-:-:S07]  /*156d0*/  IMAD.MOV.U32 R79, RZ, RZ, R96 ;  /* 0x000000ffff4f7224 */ /* 0x000fce00078e0060 */
[----:B------:R-:W-:Y:S01]  /*156e0*/  HMMA.16816.F32 R96, R4, R74, R28 ;  /* 0x0000004a0460723c */ /* 0x000fe2000000181c */
[----:B------:R-:W2:Y:S06]  /*156f0*/  LDSM.16.MT88.4 R28, [R192+0x5000] ;  /* 0x00500000c01c783b */ /* 0x000eac0000004200 */
[----:B------:R-:W-:Y:S01]  /*15700*/  IMAD.MOV.U32 R74, RZ, RZ, R100 ;  /* 0x000000ffff4a7224 */ /* 0x000fe200078e0064 */
[----:B------:R-:W-:Y:S01]  /*15710*/  HMMA.16816.F32 R20, R8, R34, RZ ;  /* 0x000000220814723c */ /* 0x000fe200000018ff */
[----:B------:R-:W2:Y:S01]  /*15720*/  LDSM.16.MT88.4 R32, [R194+0x4800] ;  /* 0x00480000c220783b */ /* 0x000ea20000004200 */
[----:B------:R-:W-:-:S02]  /*15730*/  IMAD.MOV.U32 R75, RZ, RZ, R3 ;  /* 0x000000ffff4b7224 */ /* 0x000fc400078e0003 */
[----:B------:R-:W-:-:S04]  /*15740*/  FFMA.FTZ R3, R94, c[0x0][0x2d0], -R2 ;  /* 0x0000b4005e037a23 */ /* 0x000fc80000010802 */
        /* <DEDUP_REMOVED lines=9> */
[C---:B--2---:R-:W-:Y:S08]  /*157e0*/  HMMA.16816.F32 R108, R4.reuse, R28, R16 ;  /* 0x0000001c046c723c */ /* 0x044ff00000001810 */
[----:B------:R-:W-:Y:S08]  /*157f0*/  HMMA.16816.F32 R24, R4, R30, R12 ;  /* 0x0000001e0418723c */ /* 0x000ff0000000180c */
[C---:B------:R-:W-:Y:S08]  /*15800*/  HMMA.16816.F32 R16, R8.reuse, R32, RZ ;  /* 0x000000200810723c */ /* 0x040ff000000018ff */
        /* <DEDUP_REMOVED lines=10> */
[C---:B-1----:R-:W-:Y:S08]  /*158b0*/  HMMA.16816.F32 R124, R4.reuse, R12, R16 ;  /* 0x0000000c047c723c */ /* 0x042ff00000001810 */
[----:B------:R-:W-:Y:S01]  /*158c0*/  HMMA.16816.F32 R16, R4, R14, R8 ;  /* 0x0000000e0410723c */ /* 0x000fe20000001808 */
[----:B------:R1:W-:Y:S01]  /*158d0*/  MUFU.EX2 R11, R3 ;  /* 0x00000003000b7308 */ /* 0x0003e20000000800 */
[----:B------:R-:W-:Y:S01]  /*158e0*/  LDSM.16.MT88.4 R12, [R193+0x5800] ;  /* 0x00580000c10c783b */ /* 0x000fe20000004200 */
[----:B-1----:R-:W-:-:S06]  /*158f0*/  FFMA.FTZ R3, R93, c[0x0][0x2d0], -R2 ;  /* 0x0000b4005d037a23 */ /* 0x002fcc0000010802 */
        /* <DEDUP_REMOVED lines=17> */
[----:B------:R-:W2:Y:S01]  /*15a10*/  MUFU.EX2 R4, R0 ;  /* 0x0000000000047308 */ /* 0x000ea20000000800 */
[----:B-1----:R-:W-:-:S04]  /*15a20*/  FADD.FTZ R2, R82, R81 ;  /* 0x0000005152027221 */ /* 0x002fc80000010000 */
[----:B------:R-:W-:Y:S02]  /*15a30*/  FADD.FTZ R2, R80, R2 ;  /* 0x0000000250027221 */ /* 0x000fe40000010000 */
[----:B------:R-:W-:Y:S01]  /*15a40*/  LDSM.16.MT88.4 R80, [R192+0x4000] ;  /* 0x00400000c050783b */ /* 0x000fe20000004200 */
[----:B--2---:R-:W-:Y:S01]  /*15a50*/  F2FP.PACK_AB R131, R4, R5 ;  /* 0x000000050483723e */ /* 0x004fe200000000ff */
[----:B------:R-:W-:-:S06]  /*15a60*/  FADD.FTZ R0, R86, R3 ;  /* 0x0000000356007221 */ /* 0x000fcc0000010000 */
[C---:B------:R-:W-:Y:S01]  /*15a70*/  HMMA.16816.F32 R28, R128.reuse, R32, R64 ;  /* 0x00000020801c723c */ /* 0x040fe20000001840 */
[----:B------:R-:W-:Y:S01]  /*15a80*/  FADD.FTZ R0, R85, R0 ;  /* 0x0000000055007221 */ /* 0x000fe20000010000 */
[----:B------:R-:W-:Y:S06]  /*15a90*/  LDSM.16.MT88.4 R64, [R193+0x2800] ;  /* 0x00280000c140783b */ /* 0x000fec0000004200 */
[C---:B------:R-:W-:Y:S01]  /*15aa0*/  HMMA.16816.F32 R32, R128.reuse, R34, R248 ;  /* 0x000000228020723c */ /* 0x040fe200000018f8 */
[----:B------:R-:W2:Y:S06]  /*15ab0*/  LDL R250, [R1+0x18] ;  /* 0x0000180001fa7983 */ /* 0x000eac0000100800 */
[----:B------:R-:W-:Y:S01]  /*15ac0*/  IMAD.MOV.U32 R248, RZ, RZ, R95 ;  /* 0x000000fffff87224 */ /* 0x000fe200078e005f */
[----:B------:R-:W-:Y:S01]  /*15ad0*/  HMMA.16816.F32 R156, R128, R152, R156 ;  /* 0x00000098809c723c */ /* 0x000fe2000000189c */
[----:B------:R-:W-:-:S02]  /*15ae0*/  FADD.FTZ R3, R133, R2 ;  /* 0x0000000285037221 */ /* 0x000fc40000010000 */
[----:B------:R-:W-:Y:S02]  /*15af0*/  IMAD.MOV.U32 R249, RZ, RZ, R69 ;  /* 0x000000fffff97224 */ /* 0x000fe400078e0045 */
[----:B------:R-:W-:-:S03]  /*15b00*/  IMAD.MOV.U32 R251, RZ, RZ, R68 ;  /* 0x000000fffffb7224 */ /* 0x000fc600078e0044 */
[C---:B------:R-:W-:Y:S01]  /*15b10*/  HMMA.16816.F32 R152, R128.reuse, R154, R144 ;  /* 0x0000009a8098723c */ /* 0x040fe20000001890 */
[----:B------:R-:W1:Y:S07]  /*15b20*/  LDSM.16.MT88.4 R144, [R194+0x1000] ;  /* 0x00100000c290783b */ /* 0x000e6e0000004200 */
[C---:B------:R-:W-:Y:S08]  /*15b30*/  HMMA.16816.F32 R36, R128.reuse, R40, R44 ;  /* 0x000000288024723c */ /* 0x040ff0000000182c */
[C---:B------:R-:W-:Y:S08]  /*15b40*/  HMMA.16816.F32 R164, R128.reuse, R160, R164 ;  /* 0x000000a080a4723c */ /* 0x040ff000000018a4 */
[C---:B-1----:R-:W-:Y:S08]  /*15b50*/  HMMA.16816.F32 R148, R128.reuse, R144, R148 ;  /* 0x000000908094723c */ /* 0x042ff00000001894 */
[C---:B------:R-:W-:Y:S08]  /*15b60*/  HMMA.16816.F32 R144, R128.reuse, R146, R76 ;  /* 0x000000928090723c */ /* 0x040ff0000000184c */
[C---:B------:R-:W-:Y:S08]  /*15b70*/  HMMA.16816.F32 R76, R128.reuse, R80, R180 ;  /* 0x00000050804c723c */ /* 0x040ff000000018b4 */
[C---:B------:R-:W-:Y:S01]  /*15b80*/  HMMA.16816.F32 R80, R128.reuse, R82, R96 ;  /* 0x000000528050723c */ /* 0x040fe20000001860 */
[----:B------:R-:W1:Y:S07]  /*15b90*/  LDSM.16.MT88.4 R96, [R193+0x4000] ;  /* 0x00400000c160783b */ /* 0x000e6e0000004200 */
[C---:B------:R-:W-:Y:S08]  /*15ba0*/  HMMA.16816.F32 R44, R128.reuse, R48, R244 ;  /* 0x00000030802c723c */ /* 0x040ff000000018f4 */
[C---:B------:R-:W-:Y:S01]  /*15bb0*/  HMMA.16816.F32 R160, R128.reuse, R162, R72 ;  /* 0x000000a280a0723c */ /* 0x040fe20000001848 */
[----:B------:R-:W-:Y:S07]  /*15bc0*/  LDSM.16.MT88.4 R72, [R191+0x4000] ;  /* 0x00400000bf48783b */ /* 0x000fee0000004200 */
[C---:B------:R-:W-:Y:S08]  /*15bd0*/  HMMA.16816.F32 R124, R128.reuse, R12, R124 ;  /* 0x0000000c807c723c */ /* 0x040ff0000000187c */
[C---:B------:R-:W-:Y:S08]  /*15be0*/  HMMA.16816.F32 R40, R128.reuse, R42, R52 ;  /* 0x0000002a8028723c */ /* 0x040ff00000001834 */
[C---:B-1----:R-:W-:Y:S01]  /*15bf0*/  HMMA.16816.F32 R92, R128.reuse, R96, R112 ;  /* 0x00000060805c723c */ /* 0x042fe20000001870 */
[----:B------:R-:W-:Y:S07]  /*15c00*/  LDSM.16.MT88.4 R112, [R192+0x5800] ;  /* 0x00580000c070783b */ /* 0x000fee0000004200 */
[----:B------:R-:W-:Y:S01]  /*15c10*/  HMMA.16816.F32 R96, R128, R98, R104 ;  /* 0x000000628060723c */ /* 0x000fe20000001868 */
[----:B------:R-:W1:Y:S01]  /*15c20*/  LDSM.16.MT88.4 R104, [R191+0x5800] ;  /* 0x00580000bf68783b */ /* 0x000e620000004200 */
[----:B------:R-:W-:-:S06]  /*15c30*/  FADD.FTZ R12, R217, R0 ;  /* 0x00000000d90c7221 */ /* 0x000fcc0000010000 */
[----:B------:R-:W-:Y:S01]  /*15c40*/  HMMA.16816.F32 R48, R128, R50, R56 ;  /* 0x000000328030723c */ /* 0x000fe20000001838 */
[----:B------:R-:W3:Y:S01]  /*15c50*/  LDSM.16.MT88.4 R56, [R194+0x2800] ;  /* 0x00280000c238783b */ /* 0x000ee20000004200 */
[----:B------:R-:W-:-:S06]  /*15c60*/  IADD3 R182, R251, -0x2, RZ ;  /* 0xfffffffefbb67810 */ /* 0x000fcc0007ffe0ff */
[C---:B-1----:R-:W-:Y:S08]  /*15c70*/  HMMA.16816.F32 R100, R128.reuse, R104, R100 ;  /* 0x000000688064723c */ /* 0x042ff00000001864 */
[C---:B------:R-:W-:Y:S01]  /*15c80*/  HMMA.16816.F32 R104, R128.reuse, R106, R120 ;  /* 0x0000006a8068723c */ /* 0x040fe20000001878 */
[----:B------:R-:W1:Y:S07]  /*15c90*/  LDSM.16.MT88.4 R120, [R194+0x5800] ;  /* 0x00580000c278783b */ /* 0x000e6e0000004200 */
[C---:B---3--:R-:W-:Y:S08]  /*15ca0*/  HMMA.16816.F32 R52, R128.reuse, R56, R240 ;  /* 0x000000388034723c */ /* 0x048ff000000018f0 */
        /* <DEDUP_REMOVED lines=8> */
[----:B------:R-:W-:Y:S01]  /*15d30*/  HMMA.16816.F32 R88, R128, R90, R168 ;  /* 0x0000005a8058723c */ /* 0x000fe200000018a8 */
[----:B--2---:R-:W-:-:S04]  /*15d40*/  @P3 IMAD.HI.U32 R2, R250, c[0x0][0x2c8], RZ ;  /* 0x0000b200fa023a27 */ /* 0x004fc800078e00ff */
[----:B------:R-:W-:Y:S01]  /*15d50*/  IMAD.MOV.U32 R0, RZ, RZ, R250 ;  /* 0x000000ffff007224 */ /* 0x000fe200078e00fa */
[----:B------:R-:W-:Y:S01]  /*15d60*/  @P3 SHF.R.U32.HI R0, RZ, c[0x0][0x2cc], R2 ;  /* 0x0000b300ff003a19 */ /* 0x000fe20000011602 */
[----:B------:R-:W-:Y:S02]  /*15d70*/  FADD.FTZ R2, R137, R3 ;  /* 0x0000000389027221 */ /* 0x000fe40000010000 */
[----:B------:R-:W-:Y:S01]  /*15d80*/  FADD.FTZ R3, R216, R12 ;  /* 0x0000000cd8037221 */ /* 0x000fe20000010000 */
[----:B------:R-:W-:Y:S01]  /*15d90*/  IADD3 R0, R0, R249, -R248 ;  /* 0x000000f900007210 */ /* 0x000fe20007ffe8f8 */
[----:B------:R-:W-:Y:S02]  /*15da0*/  FADD.FTZ R2, R214, R2 ;  /* 0x00000002d6027221 */ /* 0x000fe40000010000 */
[----:B------:R-:W-:Y:S02]  /*15db0*/  FADD.FTZ R3, R224, R3 ;  /* 0x00000003e0037221 */ /* 0x000fe40000010000 */
[----:B------:R-:W-:-:S04]  /*15dc0*/  IMAD.HI R12, R0, 0x2aaaaaab, RZ ;  /* 0x2aaaaaab000c7827 */ /* 0x000fc800078e02ff */
[----:B------:R-:W-:Y:S02]  /*15dd0*/  FADD.FTZ R0, R215, R2 ;  /* 0x00000002d7007221 */ /* 0x000fe40000010000 */
[----:B------:R-:W-:Y:S01]  /*15de0*/  FADD.FTZ R2, R219, R3 ;  /* 0x00000003db027221 */ /* 0x000fe20000010000 */
[----:B------:R-:W-:-:S04]  /*15df0*/  SHF.R.U32.HI R3, RZ, 0x1f, R12 ;  /* 0x0000001fff037819 */ /* 0x000fc8000001160c */
[----:B------:R-:W-:Y:S01]  /*15e00*/  LEA.HI.SX32 R3, R12, R3, 0x1d ;  /* 0x000000030c037211 */ /* 0x000fe200078feaff */
[----:B------:R-:W-:-:S03]  /*15e10*/  FADD.FTZ R0, R212, R0 ;  /* 0x00000000d4007221 */ /* 0x000fc60000010000 */
[----:B------:R-:W-:Y:S01]  /*15e20*/  IMNMX R217, R234, R3, !PT ;  /* 0x00000003ead97217 */ /* 0x000fe20007800200 */
[----:B------:R-:W-:-:S03]  /*15e30*/  FADD.FTZ R2, R11, R2 ;  /* 0x000000020b027221 */ /* 0x000fc60000010000 */
[----:B------:R-:W-:Y:S01]  /*15e40*/  ISETP.GE.AND P0, PT, R182, R217, PT ;  /* 0x000000d9b600720c */ /* 0x000fe20003f06270 */
[----:B------:R-:W-:Y:S02]  /*15e50*/  FADD.FTZ R0, R7, R0 ;  /* 0x0000000007007221 */ /* 0x000fe40000010000 */
[----:B------:R-:W-:Y:S02]  /*15e60*/  FADD.FTZ R2, R10, R2 ;  /* 0x000000020a027221 */ /* 0x000fe40000010000 */
[----:B------:R-:W-:Y:S01]  /*15e70*/  FADD.FTZ R0, R6, R0 ;  /* 0x0000000006007221 */ /* 0x000fe20000010000 */
[----:B------:R-:W-:Y:S01]  /*15e80*/  HMMA.16816.F32 R112, R128, R114, R24 ;  /* 0x000000728070723c */ /* 0x000fe20000001818 */
[----:B------:R-:W-:Y:S02]  /*15e90*/  FADD.FTZ R2, R9, R2 ;  /* 0x0000000209027221 */ /* 0x000fe40000010000 */
[----:B------:R-:W-:-:S05]  /*15ea0*/  FADD.FTZ R0, R5, R0 ;  /* 0x0000000005007221 */ /* 0x000fca0000010000 */
[----:B------:R-:W-:Y:S01]  /*15eb0*/  HMMA.16816.F32 R120, R128, R122, R20 ;  /* 0x0000007a8078723c */ /* 0x000fe20000001814 */
[----:B------:R-:W-:Y:S02]  /*15ec0*/  FADD.FTZ R215, R8, R2 ;  /* 0x0000000208d77221 */ /* 0x000fe40000010000 */
[----:B------:R-:W-:-:S05]  /*15ed0*/  FADD.FTZ R219, R4, R0 ;  /* 0x0000000004db7221 */ /* 0x000fca0000010000 */
[----:B------:R-:W-:Y:S01]  /*15ee0*/  HMMA.16816.F32 R128, R128, R14, R16 ;  /* 0x0000000e8080723c */ /* 0x000fe20000001810 */
[----:B------:R-:W-:Y:S07]  /*15ef0*/  @!P0 BRA `(.L_x_2475) ;  /* 0x0000304000008947 */ /* 0x000fee0003800000 */
[----:B------:R-:W2:Y:S01]  /*15f00*/  LDL R251, [R1+0x48] ;  /* 0x0000480001fb7983 */ /* 0x000ea20000100800 */
[----:B------:R-:W-:Y:S01]  /*15f10*/  IMAD.MOV.U32 R133, RZ, RZ, R132 ;  /* 0x000000ffff857224 */ /* 0x000fe200078e0084 */
[----:B------:R-:W-:Y:S02]  /*15f20*/  MOV R137, R138 ;  /* 0x0000008a00897202 */ /* 0x000fe40000000f00 */
[----:B------:R-:W-:Y:S01]  /*15f30*/  MOV R212, R182 ;  /* 0x000000b600d47202 */ /* 0x000fe20000000f00 */
[----:B--2---:R-:W-:-:S04]  /*15f40*/  IMAD.IADD R216, R251, 0x1, R250 ;  /* 0x00000001fbd87824 */ /* 0x004fc800078e02fa */
[----:B------:R-:W-:-:S05]  /*15f50*/  @P3 IMAD.HI.U32 R0, R216, c[0x0][0x2c8], RZ ;  /* 0x0000b200d8003a27 */ /* 0x000fca00078e00ff */
[----:B------:R-:W-:Y:S02]  /*15f60*/  @P3 SHF.R.U32.HI R220, RZ, c[0x0][0x2cc], R0 ;  /* 0x0000b300ffdc3a19 */ /* 0x000fe40000011600 */
.L_x_2480:
[----:B------:R-:W-:Y:S04]  /*15f70*/  DEPBAR.LE SB0, 0x0 ;  /* 0x000080000000791a */ /* 0x000fe80000000000 */
[----:B------:R-:W-:Y:S01]  /*15f80*/  WARPSYNC 0xffffffff ;  /* 0xffffffff00007948 */ /* 0x000fe20003800000 */
[----:B------:R-:W-:Y:S01]  /*15f90*/  BAR.SYNC.DEFER_BLOCKING 0x0 ;  /* 0x0000000000007b1d */ /* 0x000fe20000010000 */
[----:B------:R-:W-:Y:S02]  /*15fa0*/  ISETP.GT.AND P0, PT, R234, R212, PT ;  /* 0x000000d4ea00720c */ /* 0x000fe40003f04270 */
        /* <DEDUP_REMOVED lines=13> */
[----:B------:R-:W5:Y:S01]  /*16080*/  S2R R2, SR_TID.X ;  /* 0x0000000000027919 */ /* 0x000f620000002100 */
[----:B------:R-:W-:Y:S02]  /*16090*/  SHF.R.S32.HI R0, RZ, 0x1f, R212 ;  /* 0x0000001fff007819 */ /* 0x000fe400000114d4 */
[----:B------:R-:W-:Y:S03]  /*160a0*/  LOP3.LUT P3, RZ, R218, 0x8, RZ, 0xc0, !PT ;  /* 0x00000008daff7812 */ /* 0x000fe6000786c0ff */
[----:B------:R-:W-:Y:S04]  /*160b0*/  IMAD R0, R0, c[0x0][0x208], RZ ;  /* 0x0000820000007a24 */ /* 0x000fe800078e02ff */
[----:B------:R-:W-:Y:S01]  /*160c0*/  IMAD R0, R212, c[0x0][0x20c], R0 ;  /* 0x00008300d4007a24 */ /* 0x000fe200078e0200 */
[----:B-----5:R-:W-:Y:S01]  /*160d0*/  ISETP.GT.AND P2, PT, R2, 0x7f, PT ;  /* 0x0000007f0200780c */ /* 0x020fe20003f44270 */
[----:B------:R-:W-:Y:S04]  /*160e0*/  IMAD.WIDE.U32 R2, R212, c[0x0][0x208], RZ ;  /* 0x00008200d4027a25 */ /* 0x000fe800078e00ff */
[----:B------:R-:W-:Y:S02]  /*160f0*/  IMAD.IADD R0, R3, 0x1, R0 ;  /* 0x0000000103007824 */ /* 0x000fe400078e0200 */
[----:B------:R-:W-:Y:S04]  /*16100*/  IMAD.WIDE.U32 R2, R2, 0x30, RZ ;  /* 0x0000003002027825 */ /* 0x000fe800078e00ff */
[----:B------:R-:W-:Y:S01]  /*16110*/  IMAD R0, R0, 0x30, RZ ;  /* 0x0000003000007824 */ /* 0x000fe200078e02ff */
[-C--:B------:R-:W-:Y:S01]  /*16120*/  IADD3 R5, P1, R230, R2.reuse, RZ ;  /* 0x00000002e6057210 */ /* 0x080fe20007f3e0ff */
[----:B------:R-:W-:Y:S02]  /*16130*/  @!P2 IMAD.MOV.U32 R4, RZ, RZ, c[0x0][0x208] ;  /* 0x00008200ff04a624 */ /* 0x000fe400078e00ff */
[----:B------:R-:W-:Y:S02]  /*16140*/  IMAD.IADD R0, R3, 0x1, R0 ;  /* 0x0000000103007824 */ /* 0x000fe400078e0200 */
[----:B------:R-:W-:Y:S01]  /*16150*/  @!P2 IMAD.MOV.U32 R3, RZ, RZ, c[0x0][0x20c] ;  /* 0x00008300ff03a624 */ /* 0x000fe200078e00ff */
[C---:B------:R-:W-:Y:S04]  /*16160*/  @!P2 LEA R2, P0, R4.reuse, R2, 0x5 ;  /* 0x000000020402a211 */ /* 0x040fe800078028ff */
[----:B------:R-:W-:Y:S01]  /*16170*/  @!P2 LEA.HI.X R3, R4, R0, R3, 0x5, P0 ;  /* 0x000000000403a211 */ /* 0x000fe200000f2c03 */
[--C-:B------:R-:W-:Y:S01]  /*16180*/  IMAD.X R0, R0, 0x1, R233.reuse, P1 ;  /* 0x0000000100007824 */ /* 0x100fe200008e06e9 */
[C---:B------:R-:W-:Y:S04]  /*16190*/  LEA R4, P0, R5.reuse, c[0x0][0x1f8], 0x1 ;  /* 0x00007e0005047a11 */ /* 0x040fe800078008ff */
[----:B------:R-:W-:Y:S02]  /*161a0*/  LEA.HI.X R5, R5, c[0x0][0x1fc], R0, 0x1, P0 ;  /* 0x00007f0005057a11 */ /* 0x000fe400000f0c00 */
[----:B------:R-:W-:Y:S03]  /*161b0*/  @!P2 IADD3 R0, P0, R2, R230, RZ ;  /* 0x000000e60200a210 */ /* 0x000fe60007f1e0ff */
[----:B------:R-:W-:Y:S01]  /*161c0*/  @!PT LDS RZ, [RZ] ;  /* 0x00000000fffff984 */ /* 0x000fe20000000800 */
[----:B------:R-:W-:Y:S01]  /*161d0*/  @!PT LDS RZ, [RZ] ;  /* 0x00000000fffff984 */ /* 0x000fe20000000800 */
[----:B------:R-:W-:Y:S01]  /*161e0*/  @!PT LDS RZ, [RZ] ;  /* 0x00000000fffff984 */ /* 0x000fe20000000800 */
[----:B------:R4:W-:Y:S02]  /*161f0*/  LDGSTS.E.BYPASS.LTC128B.128 [R211+0x4080], [R4.64], !P3 ;  /* 0x0408000004d37fae */ /* 0x0009e4000d901d46 */
        /* <DEDUP_REMOVED lines=10> */
.L_x_2477:
[----:B------:R-:W-:Y:S05]  /*162a0*/  BSYNC B0 ;  /* 0x0000000000007941 */ /* 0x000fea0003800000 */
.L_x_2476:
        /* <DEDUP_REMOVED lines=148> */
[C---:B-1----:R-:W-:Y:S08]  /*16bf0*/  HMMA.16816.F32 R4, R172.reuse, R176, R4 ;  /* 0x000000b0ac04723c */ /* 0x042ff00000001804 */
[C---:B------:R-:W-:Y:S08]  /*16c00*/  HMMA.16816.F32 R8, R172.reuse, R178, R8 ;  /* 0x000000b2ac08723c */ /* 0x040ff00000001808 */
[C---:B--2---:R-:W-:Y:S08]  /*16c10*/  HMMA.16816.F32 R12, R172.reuse, R168, R12 ;  /* 0x000000a8ac0c723c */ /* 0x044ff0000000180c */
[----:B------:R-:W-:Y:S01]  /*16c20*/  FMUL.FTZ R0, R4, c[0x0][0x320] ;  /* 0x0000c80004007a20 */ /* 0x000fe20000410000 */
[C---:B------:R-:W-:Y:S03]  /*16c30*/  HMMA.16816.F32 R16, R172.reuse, R170, R16 ;  /* 0x000000aaac10723c */ /* 0x040fe60000001810 */
[----:B------:R1:W2:Y:S04]  /*16c40*/  MUFU.TANH R185, R0 ;  /* 0x0000000000b97308 */ /* 0x0002a80000002400 */
[----:B------:R-:W-:Y:S02]  /*16c50*/  FMUL.FTZ R3, R11, c[0x0][0x320] ;  /* 0x0000c8000b037a20 */ /* 0x000fe40000410000 */
[----:B------:R-:W-:Y:S04]  /*16c60*/  FMUL.FTZ R10, R10, c[0x0][0x320] ;  /* 0x0000c8000a0a7a20 */ /* 0x000fe80000410000 */
[----:B------:R-:W3:Y:S02]  /*16c70*/  MUFU.TANH R138, R10 ;  /* 0x0000000a008a7308 */ /* 0x000ee40000002400 */
[----:B------:R-:W-:Y:S08]  /*16c80*/  FMUL.FTZ R2, R13, c[0x0][0x320] ;  /* 0x0000c8000d027a20 */ /* 0x000ff00000410000 */
[----:B------:R-:W4:Y:S01]  /*16c90*/  MUFU.TANH R132, R3 ;  /* 0x0000000300847308 */ /* 0x000f220000002400 */
[----:B-1----:R-:W-:Y:S09]  /*16ca0*/  FMUL.FTZ R0, R5, c[0x0][0x320] ;  /* 0x0000c80005007a20 */ /* 0x002ff20000410000 */
[----:B------:R1:W1:Y:S10]  /*16cb0*/  MUFU.TANH R184, R0 ;  /* 0x0000000000b87308 */ /* 0x0002740000002400 */
[----:B------:R-:W2:Y:S01]  /*16cc0*/  MUFU.TANH R180, R2 ;  /* 0x0000000200b47308 */ /* 0x000ea20000002400 */
[----:B-1----:R-:W-:Y:S09]  /*16cd0*/  FMUL.FTZ R0, R6, c[0x0][0x320] ;  /* 0x0000c80006007a20 */ /* 0x002ff20000410000 */
[----:B------:R1:W1:Y:S02]  /*16ce0*/  MUFU.TANH R177, R0 ;  /* 0x0000000000b17308 */ /* 0x0002640000002400 */
[----:B-1----:R-:W-:Y:S02]  /*16cf0*/  FMUL.FTZ R0, R7, c[0x0][0x320] ;  /* 0x0000c80007007a20 */ /* 0x002fe40000410000 */
[----:B------:R-:W1:Y:S01]  /*16d00*/  LDSM.16.M88.4 R4, [R188+0x5800] ;  /* 0x00580000bc04783b */ /* 0x000e620000000200 */
[----:B------:R-:W-:Y:S05]  /*16d10*/  DEPBAR.LE SB0, 0x0 ;  /* 0x000080000000791a */ /* 0x000fea0000000000 */
[----:B------:R5:W1:Y:S01]  /*16d20*/  MUFU.TANH R176, R0 ;  /* 0x0000000000b07308 */ /* 0x000a620000002400 */
[----:B------:R-:W-:Y:S01]  /*16d30*/  BAR.SYNC.DEFER_BLOCKING 0x0 ;  /* 0x0000000000007b1d */ /* 0x000fe20000010000 */
[----:B-----5:R-:W-:Y:S08]  /*16d40*/  FMUL.FTZ R0, R8, c[0x0][0x320] ;  /* 0x0000c80008007a20 */ /* 0x020ff00000410000 */
[----:B------:R5:W2:Y:S01]  /*16d50*/  MUFU.TANH R183, R0 ;  /* 0x0000000000b77308 */ /* 0x000aa20000002400 */
[C---:B-1----:R-:W-:Y:S08]  /*16d60*/  HMMA.16816.F32 R20, R172.reuse, R4, R20 ;  /* 0x00000004ac14723c */ /* 0x042ff00000001814 */
[----:B------:R-:W-:Y:S04]  /*16d70*/  HMMA.16816.F32 R24, R172, R6, R24 ;  /* 0x00000006ac18723c */ /* 0x000fe80000001818 */
[----:B-----5:R-:W-:Y:S04]  /*16d80*/  FMUL.FTZ R0, R9, c[0x0][0x320] ;  /* 0x0000c80009007a20 */ /* 0x020fe80000410000 */
[----:B------:R1:W1:Y:S04]  /*16d90*/  MUFU.TANH R182, R0 ;  /* 0x0000000000b67308 */ /* 0x0002680000002400 */
        /* <DEDUP_REMOVED lines=29> */
[----:B------:R1:W1:Y:S01]  /*16f70*/  MUFU.TANH R10, R0 ;  /* 0x00000000000a7308 */ /* 0x0002620000002400 */
[----:B------:R-:W-:-:S05]  /*16f80*/  @!P0 BRA `(.L_x_2479) ;  /* 0x0000024000008947 */ /* 0x000fca0003800000 */
[----:B-1234-:R-:W-:Y:S02]  /*16f90*/  IADD3 R0, R212, -0x1, RZ ;  /* 0xffffffffd4007810 */ /* 0x01efe40007ffe0ff */
[----:B------:R-:W-:Y:S02]  /*16fa0*/  IADD3 R3, -R225, 0x30, RZ ;  /* 0x00000030e1037810 */ /* 0x000fe40007ffe1ff */
[----:B------:R-:W-:Y:S02]  /*16fb0*/  SHF.R.S32.HI R2, RZ, 0x1f, R0 ;  /* 0x0000001fff027819 */ /* 0x000fe40000011400 */
[C---:B------:R-:W-:Y:S02]  /*16fc0*/  ISETP.GE.AND P0, PT, R3.reuse, 0x21, PT ;  /* 0x000000210300780c */ /* 0x040fe40003f06270 */
[----:B------:R-:W-:Y:S01]  /*16fd0*/  ISETP.GE.AND P1, PT, R3, 0x1, PT ;  /* 0x000000010300780c */ /* 0x000fe20003f26270 */
[----:B------:R-:W-:Y:S02]  /*16fe0*/  IMAD R4, R2, c[0x0][0x1e0], RZ ;  /* 0x0000780002047a24 */ /* 0x000fe400078e02ff */
[C---:B------:R-:W-:Y:S04]  /*16ff0*/  IMAD.WIDE.U32 R2, R0.reuse, c[0x0][0x1e0], RZ ;  /* 0x0000780000027a25 */ /* 0x040fe800078e00ff */
[----:B------:R-:W-:Y:S04]  /*17000*/  IMAD R4, R0, c[0x0][0x1e4], R4 ;  /* 0x0000790000047a24 */ /* 0x000fe800078e0204 */
[----:B------:R-:W-:Y:S02]  /*17010*/  IMAD.IADD R0, R3, 0x1, R4 ;  /* 0x0000000103007824 */ /* 0x000fe400078e0204 */
[----:B------:R-:W-:Y:S04]  /*17020*/  IMAD.WIDE.U32 R2, R2, 0x30, RZ ;  /* 0x0000003002027825 */ /* 0x000fe800078e00ff */
[----:B------:R-:W-:Y:S01]  /*17030*/  @P0 IMAD.MOV.U32 R4, RZ, RZ, c[0x0][0x1e0] ;  /* 0x00007800ff040624 */ /* 0x000fe200078e00ff */
[-C--:B------:R-:W-:Y:S01]  /*17040*/  @P1 IADD3 R5, P3, R228, R2.reuse, RZ ;  /* 0x00000002e4051210 */ /* 0x080fe20007f7e0ff */
[----:B------:R-:W-:Y:S03]  /*17050*/  IMAD R0, R0, 0x30, RZ ;  /* 0x0000003000007824 */ /* 0x000fe600078e02ff */
[----:B------:R-:W-:Y:S01]  /*17060*/  @P0 LEA R2, P2, R4, R2, 0x5 ;  /* 0x0000000204020211 */ /* 0x000fe200078428ff */
[----:B------:R-:W-:Y:S02]  /*17070*/  IMAD.IADD R0, R3, 0x1, R0 ;  /* 0x0000000103007824 */ /* 0x000fe400078e0200 */
[----:B------:R-:W-:Y:S02]  /*17080*/  @P0 IMAD.MOV.U32 R3, RZ, RZ, c[0x0][0x1e4] ;  /* 0x00007900ff030624 */ /* 0x000fe400078e00ff */
[--C-:B------:R-:W-:Y:S01]  /*17090*/  @P1 IMAD.X R6, R0, 0x1, R232.reuse, P3 ;  /* 0x0000000100061824 */ /* 0x100fe200018e06e8 */
[----:B------:R-:W-:Y:S02]  /*170a0*/  LOP3.LUT P3, RZ, R218, 0x8, RZ, 0xc0, !PT ;  /* 0x00000008daff7812 */ /* 0x000fe4000786c0ff */
[----:B------:R-:W-:Y:S02]  /*170b0*/  @P0 LEA.HI.X R3, R4, R0, R3, 0x5, P2 ;  /* 0x0000000004030211 */ /* 0x000fe400010f2c03 */
[----:B------:R-:W-:Y:S05]  /*170c0*/  @P0 IADD3 R0, P2, R2, R228, RZ ;  /* 0x000000e402000210 */ /* 0x000fea0007f5e0ff */
        /* <DEDUP_REMOVED lines=16> */
.L_x_2479:
[----:B--234-:R-:W-:Y:S05]  /*171d0*/  BSYNC B0 ;  /* 0x0000000000007941 */ /* 0x01cfea0003800000 */
.L_x_2478:
[----:B-1----:R-:W2:Y:S01]  /*171e0*/  LDL R5, [R1+0x4] ;  /* 0x0000040001057983 */ /* 0x002ea20000100800 */
[----:B------:R-:W-:Y:S03]  /*171f0*/  MOV R0, c[0x0][0x2c4] ;  /* 0x0000b10000007a02 */ /* 0x000fe60000000f00 */
[----:B------:R-:W2:Y:S01]  /*17200*/  LDL R4, [R1+0x10] ;  /* 0x0000100001047983 */ /* 0x000ea20000100800 */
[----:B------:R-:W-:Y:S02]  /*17210*/  ISETP.NE.AND P0, PT, R0, 0x1, PT ;  /* 0x000000010000780c */ /* 0x000fe40003f05270 */
[----:B------:R-:W-:Y:S01]  /*17220*/  MOV R0, R216 ;  /* 0x000000d800007202 */ /* 0x000fe20000000f00 */
[----:B------:R-:W0:Y:S10]  /*17230*/  LDGDEPBAR ;  /* 0x00000000000079af */ /* 0x000e340000000000 */
[----:B------:R-:W-:Y:S05]  /*17240*/  @P0 MOV R0, R220 ;  /* 0x000000dc00000202 */ /* 0x000fea0000000f00 */
[----:B------:R-:W1:Y:S08]  /*17250*/  SHFL.IDX PT, R3, R0, RZ, 0x1c1f ;  /* 0x001c1fff00037589 */ /* 0x000e7000000e0000 */
[----:B------:R3:W4:Y:S02]  /*17260*/  SHFL.IDX PT, R2, R0, 0x1, 0x1c1f ;  /* 0x003c1f0000027f89 */ /* 0x00072400000e0000 */
[----:B---3--:R-:W-:Y:S05]  /*17270*/  IMAD R0, R212, -0x30, RZ ;  /* 0xffffffd0d4007824 */ /* 0x008fea00078e02ff */
[----:B------:R-:W-:Y:S04]  /*17280*/  IADD3 R0, -R235, 0x1, R0 ;  /* 0x00000001eb007810 */ /* 0x000fe80007ffe100 */
[----:B--2---:R-:W-:Y:S04]  /*17290*/  IADD3 R0, -R4, R0, R5 ;  /* 0x0000000004007210 */ /* 0x004fe80007ffe105 */
[C---:B-1----:R-:W-:Y:S02]  /*172a0*/  IADD3 R4, R0.reuse, R3, RZ ;  /* 0x0000000300047210 */ /* 0x042fe40007ffe0ff */
[----:B----4-:R-:W-:Y:S02]  /*172b0*/  IADD3 R0, R0, R2, RZ ;  /* 0x0000000200007210 */ /* 0x010fe40007ffe0ff */
[----:B------:R-:W-:Y:S02]  /*172c0*/  ISETP.GT.AND P5, PT, R4, 0x19, PT ;  /* 0x000000190400780c */ /* 0x000fe40003fa4270 */
[C---:B------:R-:W-:Y:S02]  /*172d0*/  ISETP.GT.AND P0, PT, R0.reuse, RZ, PT ;  /* 0x000000ff0000720c */ /* 0x040fe40003f04270 */
[C---:B------:R-:W-:Y:S02]  /*172e0*/  ISETP.GT.AND P1, PT, R0.reuse, 0x1, PT ;  /* 0x000000010000780c */ /* 0x040fe40003f24270 */
[----:B------:R-:W-:Y:S02]  /*172f0*/  FSEL R5, R177, -INF , P0 ;  /* 0xff800000b1057808 */ /* 0x000fe40000000000 */
[----:B------:R-:W-:Y:S02]  /*17300*/  ISETP.GT.AND P0, PT, R0, 0x8, PT ;  /* 0x000000080000780c */ /* 0x000fe40003f04270 */
[----:B------:R-:W-:Y:S02]  /*17310*/  FSEL R20, R176, -INF , P1 ;  /* 0xff800000b0147808 */ /* 0x000fe40000800000 */
[----:B------:R-:W-:Y:S02]  /*17320*/  FSEL R19, R138, -INF , P0 ;  /* 0xff8000008a137808 */ /* 0x000fe40000000000 */
[C---:B------:R-:W-:Y:S02]  /*17330*/  ISETP.GT.AND P1, PT, R0.reuse, 0x9, PT ;  /* 0x000000090000780c */ /* 0x040fe40003f24270 */
        /* <DEDUP_REMOVED lines=12> */
[C---:B------:R-:W-:Y:S02]  /*17400*/  ISETP.GT.AND P0, PT, R0.reuse, 0x29, PT ;  /* 0x000000290000780c */ /* 0x040fe40003f04270 */
[----:B------:R-:W-:Y:S02]  /*17410*/  ISETP.GT.AND P1, PT, R0, 0x28, PT ;  /* 0x000000280000780c */ /* 0x000fe40003f24270 */
[----:B------:R-:W-:Y:S02]  /*17420*/  FMNMX.FTZ R0, R5, R133, !PT ;  /* 0x0000008505007209 */ /* 0x000fe40007810000 */
[----:B------:R-:W-:Y:S02]  /*17430*/  FSEL R12, R7, -INF , P2 ;  /* 0xff800000070c7808 */ /* 0x000fe40001000000 */
[----:B------:R-:W-:Y:S02]  /*17440*/  FMNMX.FTZ R0, R20, R0, !PT ;  /* 0x0000000014007209 */ /* 0x000fe40007810000 */
[----:B------:R-:W-:Y:S02]  /*17450*/  FSEL R6, R9, -INF , P1 ;  /* 0xff80000009067808 */ /* 0x000fe40000800000 */
[----:B------:R-:W-:Y:S02]  /*17460*/  FMNMX.FTZ R0, R19, R0, !PT ;  /* 0x0000000013007209 */ /* 0x000fe40007810000 */
[----:B------:R-:W-:Y:S02]  /*17470*/  FSEL R3, R10, -INF , P0 ;  /* 0xff8000000a037808 */ /* 0x000fe40000000000 */
[----:B------:R-:W-:Y:S02]  /*17480*/  FMNMX.FTZ R0, R18, R0, !PT ;  /* 0x0000000012007209 */ /* 0x000fe40007810000 */
[----:B------:R-:W-:Y:S02]  /*17490*/  ISETP.GT.AND P0, PT, R4, RZ, PT ;  /* 0x000000ff0400720c */ /* 0x000fe40003f04270 */
        /* <DEDUP_REMOVED lines=16> */
[----:B------:R-:W-:Y:S01]  /*175a0*/  ISETP.GT.AND P2, PT, R4, 0x1, PT ;  /* 0x000000010400780c */ /* 0x000fe20003f44270 */
[----:B------:R-:W1:Y:S01]  /*175b0*/  SHFL.BFLY PT, R2, R0, 0x2, 0x1f ;  /* 0x0c401f0000027f89 */ /* 0x000e6200000e0000 */
[----:B------:R-:W-:Y:S02]  /*175c0*/  FSEL R21, R180, -INF , P1 ;  /* 0xff800000b4157808 */ /* 0x000fe40000800000 */
[----:B------:R-:W-:Y:S02]  /*175d0*/  FSEL R25, R184, -INF , P2 ;  /* 0xff800000b8197808 */ /* 0x000fe40001000000 */
[----:B------:R-:W-:Y:S02]  /*175e0*/  FSEL R9, R178, -INF , P5 ;  /* 0xff800000b2097808 */ /* 0x000fe40002800000 */
[C---:B------:R-:W-:Y:S02]  /*175f0*/  ISETP.GT.AND P6, PT, R4.reuse, 0x18, PT ;  /* 0x000000180400780c */ /* 0x040fe40003fc4270 */
[C---:B------:R-:W-:Y:S02]  /*17600*/  ISETP.GT.AND P4, PT, R4.reuse, 0x20, PT ;  /* 0x000000200400780c */ /* 0x040fe40003f84270 */
[----:B------:R-:W-:Y:S02]  /*17610*/  FSEL R10, R179, -INF , P6 ;  /* 0xff800000b30a7808 */ /* 0x000fe40003000000 */
[----:B------:R-:W-:Y:S02]  /*17620*/  FSEL R8, R169, -INF , P4 ;  /* 0xff800000a9087808 */ /* 0x000fe40002000000 */
[C---:B------:R-:W-:Y:S02]  /*17630*/  ISETP.GT.AND P3, PT, R4.reuse, 0x21, PT ;  /* 0x000000210400780c */ /* 0x040fe40003f64270 */
[----:B------:R-:W-:Y:S02]  /*17640*/  ISETP.GT.AND P2, PT, R4, 0x28, PT ;  /* 0x000000280400780c */ /* 0x000fe40003f44270 */
[----:B------:R-:W-:Y:S02]  /*17650*/  FSEL R7, R168, -INF , P3 ;  /* 0xff800000a8077808 */ /* 0x000fe40001800000 */
[----:B------:R-:W-:Y:S02]  /*17660*/  ISETP.GT.AND P1, PT, R4, 0x29, PT ;  /* 0x000000290400780c */ /* 0x000fe40003f24270 */
[----:B-1----:R-:W-:Y:S02]  /*17670*/  FMNMX.FTZ R0, R0, R2, !PT ;  /* 0x0000000200007209 */ /* 0x002fe40007810000 */
[----:B------:R-:W-:Y:S03]  /*17680*/  FSEL R4, R171, -INF , P1 ;  /* 0xff800000ab047808 */ /* 0x000fe60000800000 */
[----:B------:R-:W1:Y:S02]  /*17690*/  SHFL.BFLY PT, R2, R0, 0x1, 0x1f ;  /* 0x0c201f0000027f89 */ /* 0x000e6400000e0000 */
[----:B-1----:R-:W-:Y:S04]  /*176a0*/  FMNMX.FTZ R132, R0, R2, !PT ;  /* 0x0000000200847209 */ /* 0x002fe80007810000 */
[C---:B------:R-:W-:Y:S04]  /*176b0*/  FSETP.NEU.FTZ.AND P0, PT, R132.reuse, -INF , PT ;  /* 0xff8000008400780b */ /* 0x040fe80003f1d000 */
[----:B------:R-:W-:Y:S05]  /*176c0*/  FSEL R0, R132, RZ, P0 ;  /* 0x000000ff84007208 */ /* 0x000fea0000000000 */
[----:B------:R-:W-:Y:S02]  /*176d0*/  FADD.FTZ R2, -R0, R133 ;  /* 0x0000008500027221 */ /* 0x000fe40000010100 */
[----:B------:R-:W-:Y:S02]  /*176e0*/  FMUL.FTZ R0, R132, c[0x0][0x2d0] ;  /* 0x0000b40084007a20 */ /* 0x000fe40000410000 */
[----:B------:R-:W-:Y:S03]  /*176f0*/  FMUL.FTZ R2, R2, c[0x0][0x2d0] ;  /* 0x0000b40002027a20 */ /* 0x000fe60000410000 */
[----:B------:R-:W-:Y:S03]  /*17700*/  FSEL R0, R0, RZ, P0 ;  /* 0x000000ff00007208 */ /* 0x000fe60000000000 */
[----:B------:R-:W1:Y:S02]  /*17710*/  MUFU.EX2 R2, R2 ;  /* 0x0000000200027308 */ /* 0x000e640000000800 */
[--C-:B------:R-:W-:Y:S02]  /*17720*/  FFMA.FTZ R20, R20, c[0x0][0x2d0], -R0.reuse ;  /* 0x0000b40014147a23 */ /* 0x100fe40000010800 */
[--C-:B------:R-:W-:Y:S02]  /*17730*/  FFMA.FTZ R19, R19, c[0x0][0x2d0], -R0.reuse ;  /* 0x0000b40013137a23 */ /* 0x100fe40000010800 */
[--C-:B------:R-:W-:Y:S02]  /*17740*/  FFMA.FTZ R18, R18, c[0x0][0x2d0], -R0.reuse ;  /* 0x0000b40012127a23 */ /* 0x100fe40000010800 */
[--C-:B------:R-:W-:Y:S01]  /*17750*/  FFMA.FTZ R26, R5, c[0x0][0x2d0], -R0.reuse ;  /* 0x0000b400051a7a23 */ /* 0x100fe20000010800 */
[----:B------:R-:W-:Y:S01]  /*17760*/  FSEL R5, R170, -INF , P2 ;  /* 0xff800000aa057808 */ /* 0x000fe20001000000 */
[--C-:B------:R-:W-:Y:S01]  /*17770*/  FFMA.FTZ R178, R17, c[0x0][0x2d0], -R0.reuse ;  /* 0x0000b40011b27a23 */ /* 0x100fe20000010800 */
[----:B------:R2:W-:Y:S01]  /*17780*/  MUFU.EX2 R168, R19 ;  /* 0x0000001300a87308 */ /* 0x0005e20000000800 */
[--C-:B------:R-:W-:Y:S02]  /*17790*/  FFMA.FTZ R177, R16, c[0x0][0x2d0], -R0.reuse ;  /* 0x0000b40010b17a23 */ /* 0x100fe40000010800 */
[--C-:B------:R-:W-:Y:S02]  /*177a0*/  FFMA.FTZ R180, R15, c[0x0][0x2d0], -R0.reuse ;  /* 0x0000b4000fb47a23 */ /* 0x100fe40000010800 */
[--C-:B------:R-:W-:Y:S02]  /*177b0*/  FFMA.FTZ R181, R14, c[0x0][0x2d0], -R0.reuse ;  /* 0x0000b4000eb57a23 */ /* 0x100fe40000010800 */
[--C-:B------:R-:W-:Y:S02]  /*177c0*/  FFMA.FTZ R186, R13, c[0x0][0x2d0], -R0.reuse ;  /* 0x0000b4000dba7a23 */ /* 0x100fe40000010800 */
[--C-:B------:R-:W-:Y:S01]  /*177d0*/  FFMA.FTZ R185, R12, c[0x0][0x2d0], -R0.reuse ;  /* 0x0000b4000cb97a23 */ /* 0x100fe20000010800 */
[----:B------:R3:W4:Y:S01]  /*177e0*/  MUFU.EX2 R172, R18 ;  /* 0x0000001200ac7308 */ /* 0x0007220000000800 */
[--C-:B------:R-:W-:Y:S02]  /*177f0*/  FFMA.FTZ R187, R6, c[0x0][0x2d0], -R0.reuse ;  /* 0x0000b40006bb7a23 */ /* 0x100fe40000010800 */
[----:B------:R-:W-:Y:S01]  /*17800*/  FFMA.FTZ R214, R3, c[0x0][0x2d0], -R0 ;  /* 0x0000b40003d67a23 */ /* 0x000fe20000010800 */
[----:B------:R-:W-:Y:S01]  /*17810*/  FMNMX.FTZ R0, R11, R137, !PT ;  /* 0x000000890b007209 */ /* 0x000fe20007810000 */
[C---:B-1----:R-:W-:Y:S02]  /*17820*/  FMUL.FTZ R27, R2.reuse, R147 ;  /* 0x00000093021b7220 */ /* 0x042fe40000410000 */
[C---:B------:R-:W-:Y:S01]  /*17830*/  FMUL.FTZ R14, R2.reuse, R158 ;  /* 0x0000009e020e7220 */ /* 0x040fe20000410000 */
[----:B------:R-:W-:Y:S01]  /*17840*/  FMNMX.FTZ R0, R25, R0, !PT ;  /* 0x0000000019007209 */ /* 0x000fe20007810000 */
[C---:B------:R-:W-:Y:S01]  /*17850*/  FMUL.FTZ R15, R2.reuse, R159 ;  /* 0x0000009f020f7220 */ /* 0x040fe20000410000 */
[----:B------:R1:W-:Y:S01]  /*17860*/  MUFU.EX2 R133, R26 ;  /* 0x0000001a00857308 */ /* 0x0003e20000000800 */
[----:B------:R-:W-:Y:S01]  /*17870*/  FMUL.FTZ R30, R2, R30 ;  /* 0x0000001e021e7220 */ /* 0x000fe20000410000 */
[----:B------:R-:W-:Y:S01]  /*17880*/  FMNMX.FTZ R0, R24, R0, !PT ;  /* 0x0000000018007209 */ /* 0x000fe20007810000 */
[C---:B------:R-:W-:Y:S02]  /*17890*/  FMUL.FTZ R31, R2.reuse, R31 ;  /* 0x0000001f021f7220 */ /* 0x040fe40000410000 */
[C---:B--2---:R-:W-:Y:S01]  /*178a0*/  FMUL.FTZ R19, R2.reuse, R155 ;  /* 0x0000009b02137220 */ /* 0x044fe20000410000 */
[----:B------:R-:W-:Y:S01]  /*178b0*/  FMNMX.FTZ R0, R23, R0, !PT ;  /* 0x0000000017007209 */ /* 0x000fe20007810000 */
[C---:B------:R-:W-:Y:S02]  /*178c0*/  FMUL.FTZ R34, R2.reuse, R34 ;  /* 0x0000002202227220 */ /* 0x040fe40000410000 */
[----:B------:R-:W-:Y:S01]  /*178d0*/  FMUL.FTZ R35, R2, R35 ;  /* 0x0000002302237220 */ /* 0x000fe20000410000 */
[----:B------:R-:W-:Y:S01]  /*178e0*/  FMNMX.FTZ R0, R22, R0, !PT ;  /* 0x0000000016007209 */ /* 0x000fe20007810000 */
[C---:B------:R-:W-:Y:S02]  /*178f0*/  FMUL.FTZ R38, R2.reuse, R38 ;  /* 0x0000002602267220 */ /* 0x040fe40000410000 */
[C---:B------:R-:W-:Y:S01]  /*17900*/  FMUL.FTZ R39, R2.reuse, R39 ;  /* 0x0000002702277220 */ /* 0x040fe20000410000 */
[----:B------:R-:W-:Y:S01]  /*17910*/  FMNMX.FTZ R0, R21, R0, !PT ;  /* 0x0000000015007209 */ /* 0x000fe20007810000 */
[----:B---3--:R-:W-:Y:S01]  /*17920*/  FMUL.FTZ R18, R2, R154 ;  /* 0x0000009a02127220 */ /* 0x008fe20000410000 */
[----:B----4-:R-:W-:Y:S01]  /*17930*/  F2FP.PACK_AB R147, R172, R168 ;  /* 0x000000a8ac93723e */ /* 0x010fe200000000ff */
[----:B------:R-:W-:Y:S01]  /*17940*/  FMUL.FTZ R42, R2, R42 ;  /* 0x0000002a022a7220 */ /* 0x000fe20000410000 */
[----:B------:R-:W-:Y:S01]  /*17950*/  FMNMX.FTZ R0, R10, R0, !PT ;  /* 0x000000000a007209 */ /* 0x000fe20007810000 */
[C---:B------:R-:W-:Y:S02]  /*17960*/  FMUL.FTZ R43, R2.reuse, R43 ;  /* 0x0000002b022b7220 */ /* 0x040fe40000410000 */
[C---:B------:R-:W-:Y:S01]  /*17970*/  FMUL.FTZ R46, R2.reuse, R46 ;  /* 0x0000002e022e7220 */ /* 0x040fe20000410000 */
[----:B------:R-:W-:Y:S01]  /*17980*/  FMNMX.FTZ R0, R9, R0, !PT ;  /* 0x0000000009007209 */ /* 0x000fe20007810000 */
[C---:B------:R-:W-:Y:S02]  /*17990*/  FMUL.FTZ R47, R2.reuse, R47 ;  /* 0x0000002f022f7220 */ /* 0x040fe40000410000 */
[----:B-1----:R-:W-:Y:S01]  /*179a0*/  FMUL.FTZ R26, R2, R146 ;  /* 0x00000092021a7220 */ /* 0x002fe20000410000 */
        /* <DEDUP_REMOVED lines=43> */
[----:B------:R-:W-:Y:S01]  /*17c60*/  FMUL.FTZ R119, R2, R119 ;  /* 0x0000007702777220 */ /* 0x000fe20000410000 */
[C---:B------:R-:W-:Y:S01]  /*17c70*/  FSETP.NEU.FTZ.AND P0, PT, R138.reuse, -INF , PT ;  /* 0xff8000008a00780b */ /* 0x040fe20003f1d000 */
[----:B------:R-:W-:Y:S02]  /*17c80*/  FMUL.FTZ R3, R138, c[0x0][0x2d0] ;  /* 0x0000b4008a037a20 */ /* 0x000fe40000410000 */
[----:B------:R-:W-:Y:S01]  /*17c90*/  FMUL.FTZ R122, R2, R122 ;  /* 0x0000007a027a7220 */ /* 0x000fe20000410000 */
[----:B------:R-:W-:Y:S01]  /*17ca0*/  FSEL R0, R138, RZ, P0 ;  /* 0x000000ff8a007208 */ /* 0x000fe20000000000 */
[C---:B------:R-:W-:Y:S01]  /*17cb0*/  FMUL.FTZ R123, R2.reuse, R123 ;  /* 0x0000007b027b7220 */ /* 0x040fe20000410000 */
[----:B------:R-:W-:Y:S01]  /*17cc0*/  FSEL R3, R3, RZ, P0 ;  /* 0x000000ff03037208 */ /* 0x000fe20000000000 */
[----:B------:R-:W-:Y:S01]  /*17cd0*/  FMUL.FTZ R126, R2, R126 ;  /* 0x0000007e027e7220 */ /* 0x000fe20000410000 */
[----:B------:R-:W-:Y:S01]  /*17ce0*/  ISETP.GT.AND P0, PT, R212, R217, PT ;  /* 0x000000d9d400720c */ /* 0x000fe20003f04270 */
[----:B------:R-:W-:Y:S02]  /*17cf0*/  FADD.FTZ R0, -R0, R137 ;  /* 0x0000008900007221 */ /* 0x000fe40000010100 */
[----:B------:R-:W-:Y:S01]  /*17d00*/  MUFU.EX2 R137, R20 ;  /* 0x0000001400897308 */ /* 0x000fe20000000800 */
[--C-:B------:R-:W-:Y:S02]  /*17d10*/  FFMA.FTZ R171, R23, c[0x0][0x2d0], -R3.reuse ;  /* 0x0000b40017ab7a23 */ /* 0x100fe40000010803 */
[----:B------:R-:W-:Y:S02]  /*17d20*/  FMUL.FTZ R0, R0, c[0x0][0x2d0] ;  /* 0x0000b40000007a20 */ /* 0x000fe40000410000 */
[----:B------:R-:W-:Y:S02]  /*17d30*/  FMUL.FTZ R23, R2, R151 ;  /* 0x0000009702177220 */ /* 0x000fe40000410000 */
[--C-:B------:R-:W-:Y:S02]  /*17d40*/  FFMA.FTZ R174, R22, c[0x0][0x2d0], -R3.reuse ;  /* 0x0000b40016ae7a23 */ /* 0x100fe40000010803 */
[----:B------:R-:W-:Y:S01]  /*17d50*/  FMUL.FTZ R22, R2, R150 ;  /* 0x0000009602167220 */ /* 0x000fe20000410000 */
        /* <DEDUP_REMOVED lines=10> */
[----:B------:R-:W-:Y:S02]  /*17e00*/  FMUL.FTZ R7, R2, R167 ;  /* 0x000000a702077220 */ /* 0x000fe40000410000 */
[--C-:B------:R-:W-:Y:S01]  /*17e10*/  FFMA.FTZ R184, R5, c[0x0][0x2d0], -R3.reuse ;  /* 0x0000b40005b87a23 */ /* 0x100fe20000010803 */
[----:B------:R-:W-:Y:S01]  /*17e20*/  MUFU.EX2 R158, R173 ;  /* 0x000000ad009e7308 */ /* 0x000fe20000000800 */
[----:B------:R-:W-:Y:S02]  /*17e30*/  FFMA.FTZ R3, R4, c[0x0][0x2d0], -R3 ;  /* 0x0000b40004037a23 */ /* 0x000fe40000010803 */
[----:B------:R-:W-:Y:S02]  /*17e40*/  FMUL.FTZ R10, R2, R162 ;  /* 0x000000a2020a7220 */ /* 0x000fe40000410000 */
[C---:B-1----:R-:W-:Y:S02]  /*17e50*/  FMUL.FTZ R20, R0.reuse, R148 ;  /* 0x0000009400147220 */ /* 0x042fe40000410000 */
[C---:B------:R-:W-:Y:S02]  /*17e60*/  FMUL.FTZ R21, R0.reuse, R149 ;  /* 0x0000009500157220 */ /* 0x040fe40000410000 */
[----:B------:R-:W1:Y:S01]  /*17e70*/  LDSM.16.MT88.4 R148, [R191] ;  /* 0x00000000bf94783b */ /* 0x000e620000004200 */
[C---:B------:R-:W-:Y:S01]  /*17e80*/  FMUL.FTZ R12, R0.reuse, R156 ;  /* 0x0000009c000c7220 */ /* 0x040fe20000410000 */
[----:B------:R-:W-:Y:S01]  /*17e90*/  MUFU.EX2 R159, R176 ;  /* 0x000000b0009f7308 */ /* 0x000fe20000000800 */
[C---:B------:R-:W-:Y:S02]  /*17ea0*/  FMUL.FTZ R16, R0.reuse, R152 ;  /* 0x0000009800107220 */ /* 0x040fe40000410000 */
[C---:B------:R-:W-:Y:S02]  /*17eb0*/  FMUL.FTZ R17, R0.reuse, R153 ;  /* 0x0000009900117220 */ /* 0x040fe40000410000 */
[C---:B------:R-:W-:Y:S02]  /*17ec0*/  FMUL.FTZ R4, R0.reuse, R164 ;  /* 0x000000a400047220 */ /* 0x040fe40000410000 */
[C---:B------:R-:W-:Y:S02]  /*17ed0*/  FMUL.FTZ R5, R0.reuse, R165 ;  /* 0x000000a500057220 */ /* 0x040fe40000410000 */
[C---:B------:R-:W-:Y:S01]  /*17ee0*/  FMUL.FTZ R24, R0.reuse, R144 ;  /* 0x0000009000187220 */ /* 0x040fe20000410000 */
[----:B------:R-:W3:Y:S01]  /*17ef0*/  MUFU.EX2 R153, R11 ;  /* 0x0000000b00997308 */ /* 0x000ee20000000800 */
[----:B------:R-:W-:Y:S01]  /*17f00*/  FMUL.FTZ R25, R0, R145 ;  /* 0x0000009100197220 */ /* 0x000fe20000410000 */
[----:B------:R-:W-:Y:S01]  /*17f10*/  F2FP.PACK_AB R145, R137, R133 ;  /* 0x000000858991723e */ /* 0x000fe200000000ff */
[----:B--2---:R-:W-:Y:S02]  /*17f20*/  FMUL.FTZ R6, R2, R166 ;  /* 0x000000a602067220 */ /* 0x004fe40000410000 */
        /* <DEDUP_REMOVED lines=9> */
[----:B------:R-:W2:Y:S01]  /*17fc0*/  MUFU.EX2 R156, R171 ;  /* 0x000000ab009c7308 */ /* 0x000ea20000000800 */
[C---:B------:R-:W-:Y:S02]  /*17fd0*/  FMUL.FTZ R37, R0.reuse, R37 ;  /* 0x0000002500257220 */ /* 0x040fe40000410000 */
[----:B------:R-:W-:Y:S01]  /*17fe0*/  FMUL.FTZ R40, R0, R40 ;  /* 0x0000002800287220 */ /* 0x000fe20000410000 */
[----:B---3--:R-:W-:Y:S01]  /*17ff0*/  F2FP.PACK_AB R144, R153, R169 ;  /* 0x000000a99990723e */ /* 0x008fe200000000ff */
[----:B------:R-:W-:Y:S02]  /*18000*/  FMUL.FTZ R11, R2, R163 ;  /* 0x000000a3020b7220 */ /* 0x000fe40000410000 */
        /* <DEDUP_REMOVED lines=12> */
[C---:B------:R-:W-:Y:S02]  /*180d0*/  FFMA.FTZ R161, R0.reuse, R215, R169 ;  /* 0x000000d700a17223 */ /* 0x040fe400000100a9 */
[C---:B------:R-:W-:Y:S02]  /*180e0*/  FMUL.FTZ R60, R0.reuse, R60 ;  /* 0x0000003c003c7220 */ /* 0x040fe40000410000 */
[C---:B------:R-:W-:Y:S01]  /*180f0*/  FMUL.FTZ R61, R0.reuse, R61 ;  /* 0x0000003d003d7220 */ /* 0x040fe20000410000 */
[----:B------:R2:W-:Y:S01]  /*18100*/  MUFU.EX2 R173, R182 ;  /* 0x000000b600ad7308 */ /* 0x0005e20000000800 */
[C---:B-1----:R-:W-:Y:S05]  /*18110*/  HMMA.16816.F32 R4, R144.reuse, R148, R4 ;  /* 0x000000949004723c */ /* 0x042fea0000001804 */
[C---:B------:R-:W-:Y:S02]  /*18120*/  FMUL.FTZ R64, R0.reuse, R64 ;  /* 0x0000004000407220 */ /* 0x040fe40000410000 */
[C---:B------:R-:W-:Y:S01]  /*18130*/  FMUL.FTZ R65, R0.reuse, R65 ;  /* 0x0000004100417220 */ /* 0x040fe20000410000 */
[C---:B------:R-:W-:Y:S01]  /*18140*/  HMMA.16816.F32 R8, R144.reuse, R150, R8 ;  /* 0x000000969008723c */ /* 0x040fe20000001808 */
[----:B------:R-:W1:Y:S01]  /*18150*/  LDSM.16.MT88.4 R148, [R192] ;  /* 0x00000000c094783b */ /* 0x000e620000004200 */
[----:B------:R-:W-:Y:S02]  /*18160*/  MUFU.EX2 R175, R183 ;  /* 0x000000b700af7308 */ /* 0x000fe40000000800 */
[C---:B------:R-:W-:Y:S02]  /*18170*/  FMUL.FTZ R68, R0.reuse, R68 ;  /* 0x0000004400447220 */ /* 0x040fe40000410000 */
[C---:B------:R-:W-:Y:S02]  /*18180*/  FMUL.FTZ R69, R0.reuse, R69 ;  /* 0x0000004500457220 */ /* 0x040fe40000410000 */
[C---:B------:R-:W-:Y:S04]  /*18190*/  FMUL.FTZ R72, R0.reuse, R72 ;  /* 0x0000004800487220 */ /* 0x040fe80000410000 */
[C---:B------:R-:W-:Y:S01]  /*181a0*/  FMUL.FTZ R73, R0.reuse, R73 ;  /* 0x0000004900497220 */ /* 0x040fe20000410000 */
[----:B------:R-:W-:Y:S01]  /*181b0*/  MUFU.EX2 R176, R184 ;  /* 0x000000b800b07308 */ /* 0x000fe20000000800 */
[----:B------:R-:W-:Y:S01]  /*181c0*/  FMUL.FTZ R76, R0, R76 ;  /* 0x0000004c004c7220 */ /* 0x000fe20000410000 */
[----:B--2---:R-:W-:Y:S01]  /*181d0*/  IADD3 R182, R212, -0x1, RZ ;  /* 0xffffffffd4b67810 */ /* 0x004fe20007ffe0ff */
[C---:B------:R-:W-:Y:S02]  /*181e0*/  FMUL.FTZ R77, R0.reuse, R77 ;  /* 0x0000004d004d7220 */ /* 0x040fe40000410000 */
[C---:B------:R-:W-:Y:S01]  /*181f0*/  FMUL.FTZ R80, R0.reuse, R80 ;  /* 0x0000005000507220 */ /* 0x040fe20000410000 */
[----:B------:R-:W-:Y:S01]  /*18200*/  MOV R212, R182 ;  /* 0x000000b600d47202 */ /* 0x000fe20000000f00 */
        /* <DEDUP_REMOVED lines=13> */
[C---:B-1----:R-:W-:Y:S03]  /*182e0*/  HMMA.16816.F32 R12, R144.reuse, R148, R12 ;  /* 0x00000094900c723c */ /* 0x042fe6000000180c */
[C---:B------:R-:W-:Y:S02]  /*182f0*/  FMUL.FTZ R104, R0.reuse, R104 ;  /* 0x0000006800687220 */ /* 0x040fe40000410000 */
[C---:B------:R-:W-:Y:S01]  /*18300*/  FMUL.FTZ R105, R0.reuse, R105 ;  /* 0x0000006900697220 */ /* 0x040fe20000410000 */
[----:B--2---:R-:W-:Y:S01]  /*18310*/  F2FP.PACK_AB R170, R177, R176 ;  /* 0x000000b0b1aa723e */ /* 0x004fe200000000ff */
        /* <DEDUP_REMOVED lines=16> */
[C---:B------:R-:W-:Y:S02]  /*18420*/  FMUL.FTZ R131, R2.reuse, R131 ;  /* 0x0000008302837220 */ /* 0x040fe40000410000 */
[----:B------:R-:W-:Y:S02]  /*18430*/  FFMA.FTZ R0, R2, R219, R133 ;  /* 0x000000db02007223 */ /* 0x000fe40000010085 */
[----:B------:R-:W2:Y:S02]  /*18440*/  MUFU.EX2 R2, R178 ;  /* 0x000000b200027308 */ /* 0x000ea40000000800 */
[----:B------:R-:W-:Y:S01]  /*18450*/  FADD.FTZ R0, R137, R0 ;  /* 0x0000000089007221 */ /* 0x000fe20000010000 */
[C---:B-1----:R-:W-:Y:S03]  /*18460*/  HMMA.16816.F32 R20, R144.reuse, R148, R20 ;  /* 0x000000949014723c */ /* 0x042fe60000001814 */
[----:B------:R-:W-:Y:S01]  /*18470*/  FADD.FTZ R160, R168, R0 ;  /* 0x00000000a8a07221 */ /* 0x000fe20000010000 */
[----:B------:R-:W-:Y:S01]  /*18480*/  F2FP.PACK_AB R168, R175, R173 ;  /* 0x000000adafa8723e */ /* 0x000fe200000000ff */
[----:B------:R-:W-:Y:S02]  /*18490*/  FADD.FTZ R0, R153, R161 ;  /* 0x000000a199007221 */ /* 0x000fe40000010000 */
[----:B------:R-:W-:Y:S01]  /*184a0*/  MUFU.EX2 R137, R174 ;  /* 0x000000ae00897308 */ /* 0x000fe20000000800 */
[----:B------:R-:W-:Y:S01]  /*184b0*/  FADD.FTZ R160, R172, R160 ;  /* 0x000000a0aca07221 */ /* 0x000fe20000010000 */
[C---:B------:R-:W-:Y:S01]  /*184c0*/  HMMA.16816.F32 R24, R144.reuse, R150, R24 ;  /* 0x000000969018723c */ /* 0x040fe20000001818 */
[----:B------:R-:W1:Y:S02]  /*184d0*/  LDSM.16.MT88.4 R148, [R193] ;  /* 0x00000000c194783b */ /* 0x000e640000004200 */
[----:B------:R-:W-:Y:S05]  /*184e0*/  FADD.FTZ R0, R152, R0 ;  /* 0x0000000098007221 */ /* 0x000fea0000010000 */
[----:B------:R-:W3:Y:S01]  /*184f0*/  MUFU.EX2 R133, R180 ;  /* 0x000000b400857308 */ /* 0x000ee20000000800 */
[----:B------:R-:W-:Y:S03]  /*18500*/  LDSM.16.MT88.4 R152, [R192+0x800] ;  /* 0x00080000c098783b */ /* 0x000fe60000004200 */
[----:B------:R-:W-:Y:S02]  /*18510*/  FADD.FTZ R156, R156, R0 ;  /* 0x000000009c9c7221 */ /* 0x000fe40000010000 */
[----:B--2---:R-:W-:Y:S03]  /*18520*/  FADD.FTZ R0, R2, R160 ;  /* 0x000000a002007221 */ /* 0x004fe60000010000 */
[----:B------:R-:W-:Y:S01]  /*18530*/  LDSM.16.MT88.4 R160, [R191+0x1000] ;  /* 0x00100000bfa0783b */ /* 0x000fe20000004200 */
[----:B------:R-:W2:Y:S01]  /*18540*/  MUFU.EX2 R178, R181 ;  /* 0x000000b500b27308 */ /* 0x000ea20000000800 */
[----:B------:R-:W-:Y:S09]  /*18550*/  FADD.FTZ R0, R157, R0 ;  /* 0x000000009d007221 */ /* 0x000ff20000010000 */
[----:B------:R-:W4:Y:S01]  /*18560*/  MUFU.EX2 R172, R186 ;  /* 0x000000ba00ac7308 */ /* 0x000f220000000800 */
[----:B---3--:R-:W-:Y:S09]  /*18570*/  FADD.FTZ R0, R133, R0 ;  /* 0x0000000085007221 */ /* 0x008ff20000010000 */
[----:B------:R-:W3:Y:S01]  /*18580*/  MUFU.EX2 R174, R185 ;  /* 0x000000b900ae7308 */ /* 0x000ee20000000800 */
[C---:B-1----:R-:W-:Y:S03]  /*18590*/  HMMA.16816.F32 R28, R144.reuse, R148, R28 ;  /* 0x00000094901c723c */ /* 0x042fe6000000181c */
[----:B--2---:R-:W-:Y:S05]  /*185a0*/  FADD.FTZ R0, R178, R0 ;  /* 0x00000000b2007221 */ /* 0x004fea0000010000 */
[C---:B------:R-:W-:Y:S01]  /*185b0*/  HMMA.16816.F32 R32, R144.reuse, R150, R32 ;  /* 0x000000969020723c */ /* 0x040fe20000001820 */
[----:B------:R-:W1:Y:S03]  /*185c0*/  LDSM.16.MT88.4 R148, [R191+0x1800] ;  /* 0x00180000bf94783b */ /* 0x000e660000004200 */
[----:B----4-:R-:W-:Y:S01]  /*185d0*/  FADD.FTZ R0, R172, R0 ;  /* 0x00000000ac007221 */ /* 0x010fe20000010000 */
[C---:B---3--:R-:W-:Y:S03]  /*185e0*/  F2FP.PACK_AB R169, R174.reuse, R172 ;  /* 0x000000acaea9723e */ /* 0x048fe600000000ff */
        /* <DEDUP_REMOVED lines=40> */
[----:B------:R-:W-:Y:S01]  /*18870*/  F2FP.PACK_AB R146, R179, R159 ;  /* 0x0000009fb392723e */ /* 0x000fe200000000ff */
[----:B------:R-:W-:Y:S01]  /*18880*/  FADD.FTZ R2, R137, R156 ;  /* 0x0000009c89027221 */ /* 0x000fe20000010000 */
[----:B------:R-:W-:Y:S01]  /*18890*/  F2FP.PACK_AB R147, R178, R133 ;  /* 0x00000085b293723e */ /* 0x000fe200000000ff */
[----:B------:R-:W2:Y:S01]  /*188a0*/  MUFU.EX2 R137, R214 ;  /* 0x000000d600897308 */ /* 0x000ea20000000800 */
[----:B------:R-:W-:Y:S01]  /*188b0*/  MOV R133, R132 ;  /* 0x0000008400857202 */ /* 0x000fe20000000f00 */
[----:B------:R-:W-:Y:S04]  /*188c0*/  FADD.FTZ R2, R158, R2 ;  /* 0x000000029e027221 */ /* 0x000fe80000010000 */
[----:B------:R-:W-:Y:S04]  /*188d0*/  FADD.FTZ R2, R159, R2 ;  /* 0x000000029f027221 */ /* 0x000fe80000010000 */
[----:B------:R-:W-:Y:S04]  /*188e0*/  FADD.FTZ R2, R179, R2 ;  /* 0x00000002b3027221 */ /* 0x000fe80000010000 */
[----:B------:R-:W-:Y:S04]  /*188f0*/  FADD.FTZ R2, R173, R2 ;  /* 0x00000002ad027221 */ /* 0x000fe80000010000 */
[----:B------:R-:W-:Y:S04]  /*18900*/  FADD.FTZ R2, R175, R2 ;  /* 0x00000002af027221 */ /* 0x000fe80000010000 */
[----:B------:R-:W-:Y:S01]  /*18910*/  FADD.FTZ R2, R176, R2 ;  /* 0x00000002b0027221 */ /* 0x000fe20000010000 */
[C---:B--2---:R-:W-:Y:S01]  /*18920*/  F2FP.PACK_AB R171, R137.reuse, R3 ;  /* 0x0000000389ab723e */ /* 0x044fe200000000ff */
[----:B------:R-:W-:Y:S01]  /*18930*/  FADD.FTZ R219, R137, R0 ;  /* 0x0000000089db7221 */ /* 0x000fe20000010000 */
[C---:B-1----:R-:W-:Y:S03]  /*18940*/  HMMA.16816.F32 R4, R144.reuse, R148, R4 ;  /* 0x000000949004723c */ /* 0x042fe60000001804 */
[----:B------:R-:W-:Y:S01]  /*18950*/  MOV R137, R138 ;  /* 0x0000008a00897202 */ /* 0x000fe20000000f00 */
[----:B------:R-:W-:Y:S04]  /*18960*/  FADD.FTZ R215, R177, R2 ;  /* 0x00000002b1d77221 */ /* 0x000fe80000010000 */
        /* <DEDUP_REMOVED lines=93> */
.L_x_2475:
[----:B------:R-:W-:-:S13]  /*18f40*/  ISETP.GE.AND P0, PT, R182, R234, PT ;  /* 0x000000eab600720c */ /* 0x000fda0003f06270 */
[----:B------:R-:W-:Y:S05]  /*18f50*/  @!P0 BRA `(.L_x_2481) ;  /* 0x00002b7000008947 */ /* 0x000fea0003800000 */
.L_x_2484:
[----:B------:R-:W-:Y:S04]  /*18f60*/  DEPBAR.LE SB0, 0x0 ;  /* 0x000080000000791a */ /* 0x000fe80000000000 */
[----:B------:R-:W-:Y:S01]  /*18f70*/  WARPSYNC 0xffffffff ;  /* 0xffffffff00007948 */ /* 0x000fe20003800000 */
[----:B------:R-:W-:Y:S01]  /*18f80*/  BAR.SYNC.DEFER_BLOCKING 0x0 ;  /* 0x0000000000007b1d */ /* 0x000fe20000010000 */
[----:B------:R-:W-:Y:S02]  /*18f90*/  SHF.R.S32.HI R0, RZ, 0x1f, R182 ;  /* 0x0000001fff007819 */ /* 0x000fe400000114b6 */
[C---:B------:R-:W-:Y:S02]  /*18fa0*/  LOP3.LUT P3, RZ, R218.reuse, 0x8, RZ, 0xc0, !PT ;  /* 0x00000008daff7812 */ /* 0x040fe4000786c0ff */
[----:B------:R-:W-:Y:S01]  /*18fb0*/  LOP3.LUT P6, RZ, R218, 0x4, RZ, 0xc0, !PT ;  /* 0x00000004daff7812 */ /* 0x000fe200078cc0ff */
[----:B------:R-:W-:Y:S01]  /*18fc0*/  IMAD R0, R0, c[0x0][0x208], RZ ;  /* 0x0000820000007a24 */ /* 0x000fe200078e02ff */
[C---:B------:R-:W-:Y:S02]  /*18fd0*/  LOP3.LUT P5, RZ, R218.reuse, 0x2, RZ, 0xc0, !PT ;  /* 0x00000002daff7812 */ /* 0x040fe400078ac0ff */
[----:B------:R-:W-:Y:S01]  /*18fe0*/  LOP3.LUT P4, RZ, R218, 0x1, RZ, 0xc0, !PT ;  /* 0x00000001daff7812 */ /* 0x000fe2000788c0ff */
[----:B------:R-:W-:Y:S01]  /*18ff0*/  IMAD R0, R182, c[0x0][0x20c], R0 ;  /* 0x00008300b6007a24 */ /* 0x000fe200078e0200 */
[----:B------:R-:W-:Y:S01]  /*19000*/  LDSM.16.M88.4 R24, [R195] ;  /* 0x00000000c318783b */ /* 0x000fe20000000200 */
[----:B------:R-:W-:Y:S05]  /*19010*/  BSSY B0, `(.L_x_2482) ;  /* 0x000011b000007945 */ /* 0x000fea0003800000 */
[----:B------:R-:W1:Y:S06]  /*19020*/  LDSM.16.M88.4 R8, [R190] ;  /* 0x00000000be08783b */ /* 0x000e6c0000000200 */
[----:B------:R-:W2:Y:S06]  /*19030*/  LDSM.16.M88.4 R16, [R190+0x800] ;  /* 0x00080000be10783b */ /* 0x000eac0000000200 */
[----:B------:R-:W3:Y:S06]  /*19040*/  LDSM.16.M88.4 R168, [R190+0x1000] ;  /* 0x00100000bea8783b */ /* 0x000eec0000000200 */
[----:B------:R-:W-:Y:S06]  /*19050*/  LDSM.16.M88.4 R172, [R196] ;  /* 0x00000000c4ac783b */ /* 0x000fec0000000200 */
[----:B------:R-:W4:Y:S01]  /*19060*/  S2R R2, SR_TID.X ;  /* 0x0000000000027919 */ /* 0x000f220000002100 */
[C---:B-1----:R-:W-:Y:S08]  /*19070*/  HMMA.16816.F32 R4, R24.reuse, R8, RZ ;  /* 0x000000081804723c */ /* 0x042ff000000018ff */
[C---:B------:R-:W-:Y:S01]  /*19080*/  HMMA.16816.F32 R8, R24.reuse, R10, RZ ;  /* 0x0000000a1808723c */ /* 0x040fe200000018ff */
[----:B----4-:R-:W-:Y:S03]  /*19090*/  ISETP.GT.AND P2, PT, R2, 0x7f, PT ;  /* 0x0000007f0200780c */ /* 0x010fe60003f44270 */
[----:B------:R-:W-:Y:S04]  /*190a0*/  IMAD.WIDE.U32 R2, R182, c[0x0][0x208], RZ ;  /* 0x00008200b6027a25 */ /* 0x000fe800078e00ff */
[C---:B--2---:R-:W-:Y:S01]  /*190b0*/  HMMA.16816.F32 R12, R24.reuse, R16, RZ ;  /* 0x00000010180c723c */ /* 0x044fe200000018ff */
[----:B------:R-:W-:Y:S03]  /*190c0*/  IADD3 R0, R3, R0, RZ ;  /* 0x0000000003007210 */ /* 0x000fe60007ffe0ff */
[----:B------:R-:W-:Y:S02]  /*190d0*/  IMAD.WIDE.U32 R2, R2, 0x30, RZ ;  /* 0x0000003002027825 */ /* 0x000fe400078e00ff */
[----:B------:R-:W-:Y:S02]  /*190e0*/  @!P2 MOV R133, c[0x0][0x208] ;  /* 0x000082000085aa02 */ /* 0x000fe40000000f00 */
[C---:B------:R-:W-:Y:S01]  /*190f0*/  HMMA.16816.F32 R16, R24.reuse, R18, RZ ;  /* 0x000000121810723c */ /* 0x040fe200000018ff */
[----:B------:R-:W-:Y:S05]  /*19100*/  IMAD R0, R0, 0x30, RZ ;  /* 0x0000003000007824 */ /* 0x000fea00078e02ff */
[----:B------:R-:W-:Y:S02]  /*19110*/  IADD3 R0, R3, R0, RZ ;  /* 0x0000000003007210 */ /* 0x000fe40007ffe0ff */
[C---:B---3--:R-:W-:Y:S01]  /*19120*/  HMMA.16816.F32 R20, R24.reuse, R168, RZ ;  /* 0x000000a81814723c */ /* 0x048fe200000018ff */
[-C--:B------:R-:W-:Y:S07]  /*19130*/  IADD3 R3, P1, R230, R2.reuse, RZ ;  /* 0x00000002e6037210 */ /* 0x080fee0007f3e0ff */
[----:B------:R-:W-:Y:S01]  /*19140*/  HMMA.16816.F32 R24, R24, R170, RZ ;  /* 0x000000aa1818723c */ /* 0x000fe200000018ff */
[----:B------:R-:W1:Y:S07]  /*19150*/  LDSM.16.M88.4 R168, [R199] ;  /* 0x00000000c7a8783b */ /* 0x000e6e0000000200 */
[C---:B-1----:R-:W-:Y:S08]  /*19160*/  HMMA.16816.F32 R4, R172.reuse, R168, R4 ;  /* 0x000000a8ac04723c */ /* 0x042ff00000001804 */
[C---:B------:R-:W-:Y:S01]  /*19170*/  HMMA.16816.F32 R8, R172.reuse, R170, R8 ;  /* 0x000000aaac08723c */ /* 0x040fe20000001808 */
[----:B------:R-:W1:Y:S07]  /*19180*/  LDSM.16.M88.4 R168, [R209] ;  /* 0x00000000d1a8783b */ /* 0x000e6e0000000200 */
[C---:B-1----:R-:W-:Y:S07]  /*19190*/  HMMA.16816.F32 R12, R172.reuse, R168, R12 ;  /* 0x000000a8ac0c723c */ /* 0x042fee000000180c */
[C---:B------:R-:W-:Y:S01]  /*191a0*/  @!P2 LEA R168, P0, R133.reuse, R2, 0x5 ;  /* 0x0000000285a8a211 */ /* 0x040fe200078028ff */
[C---:B------:R-:W-:Y:S01]  /*191b0*/  HMMA.16816.F32 R16, R172.reuse, R170, R16 ;  /* 0x000000aaac10723c */ /* 0x040fe20000001810 */
[----:B------:R-:W-:Y:S04]  /*191c0*/  @!P2 MOV R2, c[0x0][0x20c] ;  /* 0x000083000002aa02 */ /* 0x000fe80000000f00 */
[----:B------:R-:W-:Y:S02]  /*191d0*/  @!P2 LEA.HI.X R137, R133, R0, R2, 0x5, P0 ;  /* 0x000000008589a211 */ /* 0x000fe400000f2c02 */
[C---:B------:R-:W-:Y:S02]  /*191e0*/  LEA R2, P0, R3.reuse, c[0x0][0x1f8], 0x1 ;  /* 0x00007e0003027a11 */ /* 0x040fe400078008ff */
[-C--:B------:R-:W-:Y:S03]  /*191f0*/  IADD3.X R133, R0, R233.reuse, RZ, P1, !PT ;  /* 0x000000e900857210 */ /* 0x080fe60000ffe4ff */
[----:B------:R-:W-:Y:S02]  /*19200*/  @!P2 IADD3 R0, P1, R168, R230, RZ ;  /* 0x000000e6a800a210 */ /* 0x000fe40007f3e0ff */
[----:B------:R-:W1:Y:S01]  /*19210*/  LDSM.16.M88.4 R168, [R210] ;  /* 0x00000000d2a8783b */ /* 0x000e620000000200 */
[----:B------:R-:W-:Y:S02]  /*19220*/  LEA.HI.X R3, R3, c[0x0][0x1fc], R133, 0x1, P0 ;  /* 0x00007f0003037a11 */ /* 0x000fe400000f0c85 */
[C---:B------:R-:W-:Y:S02]  /*19230*/  @!P2 LEA R176, P0, R0.reuse, c[0x0][0x1f8], 0x1 ;  /* 0x00007e0000b0aa11 */ /* 0x040fe400078008ff */
[----:B------:R-:W-:Y:S01]  /*19240*/  @!P2 IADD3.X R133, R137, R233, RZ, P1, !PT ;  /* 0x000000e98985a210 */ /* 0x000fe20000ffe4ff */
[----:B------:R-:W-:Y:S01]  /*19250*/  @!PT LDS RZ, [RZ] ;  /* 0x00000000fffff984 */ /* 0x000fe20000000800 */
[----:B------:R-:W-:Y:S01]  /*19260*/  @!PT LDS RZ, [RZ] ;  /* 0x00000000fffff984 */ /* 0x000fe20000000800 */
[----:B------:R-:W-:Y:S01]  /*19270*/  @!PT LDS RZ, [RZ] ;  /* 0x00000000fffff984 */ /* 0x000fe20000000800 */
[----:B------:R2:W-:Y:S03]  /*19280*/  LDGSTS.E.BYPASS.LTC128B.128 [R213+0x4080], [R2.64], !P3 ;  /* 0x0408000002d57fae */ /* 0x0005e6000d901d46 */
[----:B------:R-:W-:Y:S03]  /*19290*/  @!P2 LEA.HI.X R177, R0, c[0x0][0x1fc], R133, 0x1, P0 ;  /* 0x00007f0000b1aa11 */ /* 0x000fe600000f0c85 */
[----:B------:R2:W-:Y:S06]  /*192a0*/  LDGSTS.E.BYPASS.LTC128B.128 [R213+0x5880], [R2.64+0x80], !P6 ;  /* 0x0588008002d57fae */ /* 0x0005ec000f101d46 */
[----:B------:R2:W-:Y:S06]  /*192b0*/  LDGSTS.E.BYPASS.LTC128B.128 [R213+0x7080], [R2.64+0x100], !P5 ;  /* 0x0708010002d57fae */ /* 0x0005ec000e901d46 */
[----:B------:R2:W-:Y:S06]  /*192c0*/  LDGSTS.E.BYPASS.LTC128B.128 [R213+0x8880], [R2.64+0x180], !P4 ;  /* 0x0888018002d57fae */ /* 0x0005ec000e101d46 */
[----:B------:R3:W-:Y:S01]  /*192d0*/  @!P2 LDGSTS.E.BYPASS.LTC128B.128 [R213+0x5080], [R176.64], !P3 ;  /* 0x05080000b0d5afae */ /* 0x0007e2000d901d46 */
[----:B------:R-:W-:Y:S05]  /*192e0*/  ISETP.GT.AND P3, PT, R182, R234, PT ;  /* 0x000000eab600720c */ /* 0x000fea0003f64270 */
[----:B------:R3:W-:Y:S01]  /*192f0*/  @!P2 LDGSTS.E.BYPASS.LTC128B.128 [R213+0x6880], [R176.64+0x80], !P6 ;  /* 0x06880080b0d5afae */ /* 0x0007e2000f101d46 */
[C---:B-1----:R-:W-:Y:S05]  /*19300*/  HMMA.16816.F32 R20, R172.reuse, R168, R20 ;  /* 0x000000a8ac14723c */ /* 0x042fea0000001814 */
[----:B------:R3:W-:Y:S03]  /*19310*/  @!P2 LDGSTS.E.BYPASS.LTC128B.128 [R213+0x8080], [R176.64+0x100], !P5 ;  /* 0x08080100b0d5afae */ /* 0x0007e6000e901d46 */
[----:B------:R-:W-:Y:S03]  /*19320*/  HMMA.16816.F32 R24, R172, R170, R24 ;  /* 0x000000aaac18723c */ /* 0x000fe60000001818 */
[----:B------:R3:W-:Y:S06]  /*19330*/  @!P2 LDGSTS.E.BYPASS.LTC128B.128 [R213+0x9880], [R176.64+0x180], !P4 ;  /* 0x09880180b0d5afae */ /* 0x0007ec000e101d46 */
[----:B------:R-:W-:Y:S06]  /*19340*/  LDSM.16.M88.4 R168, [R198] ;  /* 0x00000000c6a8783b */ /* 0x000fec0000000200 */
[----:B------:R-:W1:Y:S06]  /*19350*/  LDSM.16.M88.4 R172, [R189] ;  /* 0x00000000bdac783b */ /* 0x000e6c0000000200 */
[----:B------:R-:W0:Y:S01]  /*19360*/  LDGDEPBAR ;  /* 0x00000000000079af */ /* 0x000e220000000000 */
        /* <DEDUP_REMOVED lines=132> */
[----:B------:R-:W1:Y:S11]  /*19bb0*/  LDSM.16.M88.4 R172, [R188+0x5000] ;  /* 0x00500000bcac783b */ /* 0x000e760000000200 */
[----:B------:R-:W-:Y:S04]  /*19bc0*/  @!UPT UIADD3 URZ, URZ, URZ, URZ ;  /* 0x0000003f3f3ff290 */ /* 0x000fe8000fffe03f */
[----:B------:R-:W-:Y:S04]  /*19bd0*/  FMUL.FTZ R0, R4, c[0x0][0x320] ;  /* 0x0000c80004007a20 */ /* 0x000fe80000410000 */
[----:B------:R4:W4:Y:S04]  /*19be0*/  MUFU.TANH R179, R0 ;  /* 0x0000000000b37308 */ /* 0x0009280000002400 */
[----:B--2---:R-:W-:Y:S06]  /*19bf0*/  FMUL.FTZ R2, R8, c[0x0][0x320] ;  /* 0x0000c80008027a20 */ /* 0x004fec0000410000 */
[----:B---3--:R-:W2:Y:S01]  /*19c00*/  MUFU.TANH R177, R2 ;  /* 0x0000000200b17308 */ /* 0x008ea20000002400 */
[C---:B-1----:R-:W-:Y:S03]  /*19c10*/  HMMA.16816.F32 R12, R168.reuse, R172, R12 ;  /* 0x000000aca80c723c */ /* 0x042fe6000000180c */
[----:B----4-:R-:W-:Y:S06]  /*19c20*/  FMUL.FTZ R0, R5, c[0x0][0x320] ;  /* 0x0000c80005007a20 */ /* 0x010fec0000410000 */
[----:B------:R1:W3:Y:S01]  /*19c30*/  MUFU.TANH R180, R0 ;  /* 0x0000000000b47308 */ /* 0x0002e20000002400 */
[C---:B------:R-:W-:Y:S03]  /*19c40*/  HMMA.16816.F32 R16, R168.reuse, R174, R16 ;  /* 0x000000aea810723c */ /* 0x040fe60000001810 */
[----:B-1----:R-:W-:Y:S06]  /*19c50*/  FMUL.FTZ R0, R6, c[0x0][0x320] ;  /* 0x0000c80006007a20 */ /* 0x002fec0000410000 */
[----:B------:R1:W4:Y:S03]  /*19c60*/  MUFU.TANH R178, R0 ;  /* 0x0000000000b27308 */ /* 0x0003260000002400 */
[----:B-1----:R-:W-:Y:S02]  /*19c70*/  FMUL.FTZ R0, R7, c[0x0][0x320] ;  /* 0x0000c80007007a20 */ /* 0x002fe40000410000 */
[----:B------:R-:W1:Y:S01]  /*19c80*/  LDSM.16.M88.4 R4, [R188+0x5800] ;  /* 0x00580000bc04783b */ /* 0x000e620000000200 */
[----:B------:R-:W-:Y:S04]  /*19c90*/  DEPBAR.LE SB0, 0x0 ;  /* 0x000080000000791a */ /* 0x000fe80000000000 */
[----:B------:R5:W1:Y:S01]  /*19ca0*/  MUFU.TANH R181, R0 ;  /* 0x0000000000b57308 */ /* 0x000a620000002400 */
[----:B------:R-:W-:Y:S01]  /*19cb0*/  BAR.SYNC.DEFER_BLOCKING 0x0 ;  /* 0x0000000000007b1d */ /* 0x000fe20000010000 */
[----:B-----5:R-:W-:Y:S08]  /*19cc0*/  FMUL.FTZ R0, R9, c[0x0][0x320] ;  /* 0x0000c80009007a20 */ /* 0x020ff00000410000 */
[----:B------:R5:W2:Y:S01]  /*19cd0*/  MUFU.TANH R176, R0 ;  /* 0x0000000000b07308 */ /* 0x000aa20000002400 */
[C---:B-1----:R-:W-:Y:S07]  /*19ce0*/  HMMA.16816.F32 R20, R168.reuse, R4, R20 ;  /* 0x00000004a814723c */ /* 0x042fee0000001814 */
[----:B------:R-:W-:Y:S01]  /*19cf0*/  MOV R4, R138 ;  /* 0x0000008a00047202 */ /* 0x000fe20000000f00 */
        /* <DEDUP_REMOVED lines=41> */
[----:B------:R-:W-:Y:S03]  /*19f90*/  ISETP.GE.AND P0, PT, R6, 0x21, PT ;  /* 0x000000210600780c */ /* 0x000fe60003f06270 */
[----:B------:R-:W-:Y:S02]  /*19fa0*/  IMAD R5, R2, c[0x0][0x1e0], RZ ;  /* 0x0000780002057a24 */ /* 0x000fe400078e02ff */
[C---:B------:R-:W-:Y:S04]  /*19fb0*/  IMAD.WIDE.U32 R2, R0.reuse, c[0x0][0x1e0], RZ ;  /* 0x0000780000027a25 */ /* 0x040fe800078e00ff */
[----:B------:R-:W-:Y:S04]  /*19fc0*/  IMAD R0, R0, c[0x0][0x1e4], R5 ;  /* 0x0000790000007a24 */ /* 0x000fe800078e0205 */
[----:B------:R-:W-:Y:S02]  /*19fd0*/  IMAD.IADD R0, R3, 0x1, R0 ;  /* 0x0000000103007824 */ /* 0x000fe400078e0200 */
[----:B------:R-:W-:Y:S02]  /*19fe0*/  @P0 IMAD.MOV.U32 R7, RZ, RZ, c[0x0][0x1e0] ;  /* 0x00007800ff070624 */ /* 0x000fe400078e00ff */
[----:B------:R-:W-:Y:S04]  /*19ff0*/  IMAD.WIDE.U32 R2, R2, 0x30, RZ ;  /* 0x0000003002027825 */ /* 0x000fe800078e00ff */
[----:B------:R-:W-:Y:S01]  /*1a000*/  IMAD R0, R0, 0x30, RZ ;  /* 0x0000003000007824 */ /* 0x000fe200078e02ff */
[----:B------:R-:W-:Y:S01]  /*1a010*/  @P0 LEA R5, P1, R7, R2, 0x5 ;  /* 0x0000000207050211 */ /* 0x000fe200078228ff */
[----:B------:R-:W-:Y:S02]  /*1a020*/  @P0 IMAD.MOV.U32 R14, RZ, RZ, c[0x0][0x1e4] ;  /* 0x00007900ff0e0624 */ /* 0x000fe400078e00ff */
[----:B------:R-:W-:Y:S05]  /*1a030*/  IMAD.IADD R0, R3, 0x1, R0 ;  /* 0x0000000103007824 */ /* 0x000fea00078e0200 */
[----:B------:R-:W-:Y:S02]  /*1a040*/  @P0 LEA.HI.X R3, R7, R0, R14, 0x5, P1 ;  /* 0x0000000007030211 */ /* 0x000fe400008f2c0e */
[----:B------:R-:W-:Y:S11]  /*1a050*/  ISETP.GE.AND P1, PT, R6, 0x1, PT ;  /* 0x000000010600780c */ /* 0x000ff60003f26270 */
[----:B------:R-:W-:Y:S02]  /*1a060*/  @!UPT UIADD3 URZ, URZ, URZ, URZ ;  /* 0x0000003f3f3ff290 */ /* 0x000fe4000fffe03f */
[----:B------:R-:W-:Y:S05]  /*1a070*/  @P1 IADD3 R2, P2, R228, R2, RZ ;  /* 0x00000002e4021210 */ /* 0x000fea0007f5e0ff */
[----:B------:R-:W-:Y:S01]  /*1a080*/  @P1 IMAD.X R0, R0, 0x1, R232, P2 ;  /* 0x0000000100001824 */ /* 0x000fe200010e06e8 */
[C---:B------:R-:W-:Y:S04]  /*1a090*/  @P1 LEA R6, P2, R2.reuse, c[0x0][0x1c8], 0x1 ;  /* 0x0000720002061a11 */ /* 0x040fe800078408ff */
[----:B------:R-:W-:Y:S02]  /*1a0a0*/  @P1 LEA.HI.X R7, R2, c[0x0][0x1cc], R0, 0x1, P2 ;  /* 0x0000730002071a11 */ /* 0x000fe400010f0c00 */
        /* <DEDUP_REMOVED lines=17> */
.L_x_2483:
[----:B--234-:R-:W-:Y:S05]  /*1a1c0*/  BSYNC B0 ;  /* 0x0000000000007941 */ /* 0x01cfea0003800000 */
.L_x_2482:
[----:B-1----:R-:W-:Y:S01]  /*1a1d0*/  FMNMX.FTZ R3, R179, R138, !PT ;  /* 0x0000008ab3037209 */ /* 0x002fe20007810000 */
[----:B------:R-:W-:Y:S01]  /*1a1e0*/  LDSM.16.MT88.4 R168, [R191] ;  /* 0x00000000bfa8783b */ /* 0x000fe20000004200 */
[----:B------:R-:W-:Y:S02]  /*1a1f0*/  FMNMX.FTZ R0, R178, R132, !PT ;  /* 0x00000084b2007209 */ /* 0x000fe40007810000 */
[----:B------:R-:W-:Y:S02]  /*1a200*/  FMNMX.FTZ R3, R180, R3, !PT ;  /* 0x00000003b4037209 */ /* 0x000fe40007810000 */
[----:B------:R-:W-:Y:S02]  /*1a210*/  FMNMX.FTZ R0, R181, R0, !PT ;  /* 0x00000000b5007209 */ /* 0x000fe40007810000 */
[----:B------:R-:W-:Y:S01]  /*1a220*/  FMNMX.FTZ R3, R177, R3, !PT ;  /* 0x00000003b1037209 */ /* 0x000fe20007810000 */
[----:B------:R-:W0:Y:S01]  /*1a230*/  LDGDEPBAR ;  /* 0x00000000000079af */ /* 0x000e220000000000 */
        /* <DEDUP_REMOVED lines=20> */
[----:B------:R-:W-:Y:S08]  /*1a380*/  SHFL.BFLY PT, R5, R3, 0x2, 0x1f ;  /* 0x0c401f0003057f89 */ /* 0x000ff000000e0000 */
[----:B------:R-:W1:Y:S02]  /*1a390*/  SHFL.BFLY PT, R2, R0, 0x2, 0x1f ;  /* 0x0c401f0000027f89 */ /* 0x000e6400000e0000 */
[----:B-1----:R-:W-:Y:S02]  /*1a3a0*/  FMNMX.FTZ R0, R0, R2, !PT ;  /* 0x0000000200007209 */ /* 0x002fe40007810000 */
[----:B------:R-:W-:Y:S04]  /*1a3b0*/  FMNMX.FTZ R5, R3, R5, !PT ;  /* 0x0000000503057209 */ /* 0x000fe80007810000 */
[----:B------:R-:W1:Y:S08]  /*1a3c0*/  SHFL.BFLY PT, R3, R0, 0x1, 0x1f ;  /* 0x0c201f0000037f89 */ /* 0x000e7000000e0000 */
[----:B------:R-:W2:Y:S01]  /*1a3d0*/  SHFL.BFLY PT, R6, R5, 0x1, 0x1f ;  /* 0x0c201f0005067f89 */ /* 0x000ea200000e0000 */
[----:B-1----:R-:W-:Y:S02]  /*1a3e0*/  FMNMX.FTZ R3, R0, R3, !PT ;  /* 0x0000000300037209 */ /* 0x002fe40007810000 */
[----:B--2---:R-:W-:Y:S05]  /*1a3f0*/  FMNMX.FTZ R138, R5, R6, !PT ;  /* 0x00000006058a7209 */ /* 0x004fea0007810000 */
[C---:B------:R-:W-:Y:S02]  /*1a400*/  FADD.FTZ R2, -R138.reuse, R4 ;  /* 0x000000048a027221 */ /* 0x040fe40000010100 */
[----:B------:R-:W-:Y:S02]  /*1a410*/  FMUL.FTZ R4, R138, c[0x0][0x2d0] ;  /* 0x0000b4008a047a20 */ /* 0x000fe40000410000 */
[----:B------:R-:W-:Y:S02]  /*1a420*/  FMUL.FTZ R2, R2, c[0x0][0x2d0] ;  /* 0x0000b40002027a20 */ /* 0x000fe40000410000 */
[--C-:B------:R-:W-:Y:S02]  /*1a430*/  FFMA.FTZ R5, R180, c[0x0][0x2d0], -R4.reuse ;  /* 0x0000b400b4057a23 */ /* 0x100fe40000010804 */
[--C-:B------:R-:W-:Y:S02]  /*1a440*/  FFMA.FTZ R0, R179, c[0x0][0x2d0], -R4.reuse ;  /* 0x0000b400b3007a23 */ /* 0x100fe40000010804 */
[----:B------:R1:W-:Y:S01]  /*1a450*/  MUFU.EX2 R214, R5 ;  /* 0x0000000500d67308 */ /* 0x0003e20000000800 */
[--C-:B------:R-:W-:Y:S02]  /*1a460*/  FFMA.FTZ R179, R9, c[0x0][0x2d0], -R4.reuse ;  /* 0x0000b40009b37a23 */ /* 0x100fe40000010804 */
[--C-:B------:R-:W-:Y:S07]  /*1a470*/  FFMA.FTZ R172, R172, c[0x0][0x2d0], -R4.reuse ;  /* 0x0000b400acac7a23 */ /* 0x100fee0000010804 */
[----:B------:R2:W-:Y:S10]  /*1a480*/  MUFU.EX2 R14, R0 ;  /* 0x00000000000e7308 */ /* 0x0005f40000000800 */
[----:B------:R-:W3:Y:S01]  /*1a490*/  MUFU.EX2 R2, R2 ;  /* 0x0000000200027308 */ /* 0x000ee20000000800 */
[--C-:B-1----:R-:W-:Y:S02]  /*1a4a0*/  FFMA.FTZ R5, R177, c[0x0][0x2d0], -R4.reuse ;  /* 0x0000b400b1057a23 */ /* 0x102fe40000010804 */
[----:B------:R-:W-:Y:S07]  /*1a4b0*/  FFMA.FTZ R177, R10, c[0x0][0x2d0], -R4 ;  /* 0x0000b4000ab17a23 */ /* 0x000fee0000010804 */
[----:B------:R1:W-:Y:S01]  /*1a4c0*/  MUFU.EX2 R222, R5 ;  /* 0x0000000500de7308 */ /* 0x0003e20000000800 */
[C---:B--2---:R-:W-:Y:S02]  /*1a4d0*/  FADD.FTZ R0, -R3.reuse, R132 ;  /* 0x0000008403007221 */ /* 0x044fe40000010100 */
[----:B------:R-:W-:Y:S02]  /*1a4e0*/  FMUL.FTZ R132, R3, c[0x0][0x2d0] ;  /* 0x0000b40003847a20 */ /* 0x000fe40000410000 */
[----:B------:R-:W-:Y:S02]  /*1a4f0*/  FMUL.FTZ R0, R0, c[0x0][0x2d0] ;  /* 0x0000b40000007a20 */ /* 0x000fe40000410000 */
[----:B------:R-:W-:Y:S03]  /*1a500*/  FFMA.FTZ R6, R174, c[0x0][0x2d0], -R132 ;  /* 0x0000b400ae067a23 */ /* 0x000fe60000010884 */
[----:B------:R-:W-:Y:S01]  /*1a510*/  MUFU.EX2 R217, R172 ;  /* 0x000000ac00d97308 */ /* 0x000fe20000000800 */
[--C-:B------:R-:W-:Y:S02]  /*1a520*/  FFMA.FTZ R174, R173, c[0x0][0x2d0], -R4.reuse ;  /* 0x0000b400adae7a23 */ /* 0x100fe40000010804 */
[C---:B---3--:R-:W-:Y:S02]  /*1a530*/  FMUL.FTZ R9, R2.reuse, R161 ;  /* 0x000000a102097220 */ /* 0x048fe40000410000 */
[C---:B------:R-:W-:Y:S02]  /*1a540*/  FMUL.FTZ R16, R2.reuse, R152 ;  /* 0x0000009802107220 */ /* 0x040fe40000410000 */
[C---:B------:R-:W-:Y:S02]  /*1a550*/  FMUL.FTZ R17, R2.reuse, R153 ;  /* 0x0000009902117220 */ /* 0x040fe40000410000 */
[--C-:B------:R-:W-:Y:S01]  /*1a560*/  FFMA.FTZ R173, R13, c[0x0][0x2d0], -R4.reuse ;  /* 0x0000b4000dad7a23 */ /* 0x100fe20000010804 */
[----:B------:R-:W2:Y:S01]  /*1a570*/  MUFU.EX2 R0, R0 ;  /* 0x0000000000007308 */ /* 0x000ea20000000800 */
[----:B------:R-:W-:Y:S02]  /*1a580*/  FMUL.FTZ R24, R2, R144 ;  /* 0x0000009002187220 */ /* 0x000fe40000410000 */
[--C-:B-1----:R-:W-:Y:S02]  /*1a590*/  FFMA.FTZ R5, R176, c[0x0][0x2d0], -R4.reuse ;  /* 0x0000b400b0057a23 */ /* 0x102fe40000010804 */
[----:B------:R-:W-:Y:S02]  /*1a5a0*/  FFMA.FTZ R176, R11, c[0x0][0x2d0], -R4 ;  /* 0x0000b4000bb07a23 */ /* 0x000fe40000010804 */
[C---:B------:R-:W-:Y:S02]  /*1a5b0*/  FMUL.FTZ R25, R2.reuse, R145 ;  /* 0x0000009102197220 */ /* 0x040fe40000410000 */
[C---:B------:R-:W-:Y:S01]  /*1a5c0*/  FMUL.FTZ R13, R2.reuse, R157 ;  /* 0x0000009d020d7220 */ /* 0x040fe20000410000 */
[----:B------:R1:W3:Y:S01]  /*1a5d0*/  MUFU.EX2 R224, R5 ;  /* 0x0000000500e07308 */ /* 0x0002e20000000800 */
[C---:B------:R-:W-:Y:S02]  /*1a5e0*/  FFMA.FTZ R157, R2.reuse, R215, R14 ;  /* 0x000000d7029d7223 */ /* 0x040fe4000001000e */
[C---:B------:R-:W-:Y:S02]  /*1a5f0*/  FMUL.FTZ R20, R2.reuse, R148 ;  /* 0x0000009402147220 */ /* 0x040fe40000410000 */
[C---:B------:R-:W-:Y:S02]  /*1a600*/  FMUL.FTZ R21, R2.reuse, R149 ;  /* 0x0000009502157220 */ /* 0x040fe40000410000 */
[C---:B------:R-:W-:Y:S02]  /*1a610*/  FMUL.FTZ R28, R2.reuse, R28 ;  /* 0x0000001c021c7220 */ /* 0x040fe40000410000 */
[C---:B------:R-:W-:Y:S01]  /*1a620*/  FMUL.FTZ R29, R2.reuse, R29 ;  /* 0x0000001d021d7220 */ /* 0x040fe20000410000 */
[----:B------:R4:W-:Y:S01]  /*1a630*/  MUFU.EX2 R221, R6 ;  /* 0x0000000600dd7308 */ /* 0x0009e20000000800 */
[C---:B------:R-:W-:Y:S02]  /*1a640*/  FMUL.FTZ R32, R2.reuse, R32 ;  /* 0x0000002002207220 */ /* 0x040fe40000410000 */
[----:B------:R-:W-:Y:S02]  /*1a650*/  FMUL.FTZ R33, R2, R33 ;  /* 0x0000002102217220 */ /* 0x000fe40000410000 */
[C---:B--2---:R-:W-:Y:S02]  /*1a660*/  FMUL.FTZ R10, R0.reuse, R162 ;  /* 0x000000a2000a7220 */ /* 0x044fe40000410000 */
[C---:B------:R-:W-:Y:S02]  /*1a670*/  FMUL.FTZ R11, R0.reuse, R163 ;  /* 0x000000a3000b7220 */ /* 0x040fe40000410000 */
[C---:B------:R-:W-:Y:S01]  /*1a680*/  FMUL.FTZ R18, R0.reuse, R154 ;  /* 0x0000009a00127220 */ /* 0x040fe20000410000 */
[----:B------:R-:W-:Y:S01]  /*1a690*/  MUFU.EX2 R216, R173 ;  /* 0x000000ad00d87308 */ /* 0x000fe20000000800 */
[----:B------:R-:W-:Y:S02]  /*1a6a0*/  FMUL.FTZ R19, R0, R155 ;  /* 0x0000009b00137220 */ /* 0x000fe40000410000 */
[----:B------:R-:W-:Y:S01]  /*1a6b0*/  LDSM.16.MT88.4 R152, [R194] ;  /* 0x00000000c298783b */ /* 0x000fe20000004200 */
[----:B-1----:R-:W-:Y:S02]  /*1a6c0*/  FFMA.FTZ R5, R178, c[0x0][0x2d0], -R132 ;  /* 0x0000b400b2057a23 */ /* 0x002fe40000010884 */
[----:B------:R-:W-:Y:S02]  /*1a6d0*/  FFMA.FTZ R178, R8, c[0x0][0x2d0], -R4 ;  /* 0x0000b40008b27a23 */ /* 0x000fe40000010804 */
[----:B------:R-:W-:Y:S02]  /*1a6e0*/  FMUL.FTZ R8, R2, R160 ;  /* 0x000000a002087220 */ /* 0x000fe40000410000 */
[----:B------:R1:W-:Y:S01]  /*1a6f0*/  MUFU.EX2 R180, R5 ;  /* 0x0000000500b47308 */ /* 0x0003e20000000800 */
[----:B------:R-:W2:Y:S01]  /*1a700*/  LDSM.16.MT88.4 R160, [R192] ;  /* 0x00000000c0a0783b */ /* 0x000ea20000004200 */
[C---:B------:R-:W-:Y:S02]  /*1a710*/  FMUL.FTZ R7, R0.reuse, R167 ;  /* 0x000000a700077220 */ /* 0x040fe40000410000 */
[----:B----4-:R-:W-:Y:S01]  /*1a720*/  FMUL.FTZ R6, R0, R166 ;  /* 0x000000a600067220 */ /* 0x010fe20000410000 */
[----:B---3--:R-:W-:Y:S01]  /*1a730*/  F2FP.PACK_AB R166, R224, R222 ;  /* 0x000000dee0a6723e */ /* 0x008fe200000000ff */
[C---:B------:R-:W-:Y:S02]  /*1a740*/  FMUL.FTZ R26, R0.reuse, R146 ;  /* 0x00000092001a7220 */ /* 0x040fe40000410000 */
[C---:B------:R-:W-:Y:S02]  /*1a750*/  FMUL.FTZ R27, R0.reuse, R147 ;  /* 0x00000093001b7220 */ /* 0x040fe40000410000 */
[----:B------:R-:W3:Y:S01]  /*1a760*/  LDSM.16.MT88.4 R144, [R193] ;  /* 0x00000000c190783b */ /* 0x000ee20000004200 */
[C---:B------:R-:W-:Y:S01]  /*1a770*/  FMUL.FTZ R15, R0.reuse, R159 ;  /* 0x0000009f000f7220 */ /* 0x040fe20000410000 */
[----:B------:R-:W-:Y:S01]  /*1a780*/  MUFU.EX2 R173, R176 ;  /* 0x000000b000ad7308 */ /* 0x000fe20000000800 */
[C---:B------:R-:W-:Y:S02]  /*1a790*/  FMUL.FTZ R22, R0.reuse, R150 ;  /* 0x0000009600167220 */ /* 0x040fe40000410000 */
[C---:B------:R-:W-:Y:S02]  /*1a7a0*/  FMUL.FTZ R23, R0.reuse, R151 ;  /* 0x0000009700177220 */ /* 0x040fe40000410000 */
[C---:B------:R-:W-:Y:S01]  /*1a7b0*/  FMUL.FTZ R30, R0.reuse, R30 ;  /* 0x0000001e001e7220 */ /* 0x040fe20000410000 */
[----:B------:R-:W-:Y:S01]  /*1a7c0*/  LDSM.16.MT88.4 R148, [R191+0x800] ;  /* 0x00080000bf94783b */ /* 0x000fe20000004200 */
[C---:B------:R-:W-:Y:S02]  /*1a7d0*/  FMUL.FTZ R31, R0.reuse, R31 ;  /* 0x0000001f001f7220 */ /* 0x040fe40000410000 */
[C---:B------:R-:W-:Y:S01]  /*1a7e0*/  FMUL.FTZ R34, R0.reuse, R34 ;  /* 0x0000002200227220 */ /* 0x040fe20000410000 */
[----:B------:R-:W-:Y:S01]  /*1a7f0*/  MUFU.EX2 R176, R177 ;  /* 0x000000b100b07308 */ /* 0x000fe20000000800 */
[----:B------:R-:W-:Y:S02]  /*1a800*/  FMUL.FTZ R35, R0, R35 ;  /* 0x0000002300237220 */ /* 0x000fe40000410000 */
[--C-:B-1----:R-:W-:Y:S02]  /*1a810*/  FFMA.FTZ R5, R181, c[0x0][0x2d0], -R132.reuse ;  /* 0x0000b400b5057a23 */ /* 0x102fe40000010884 */
[C---:B------:R-:W-:Y:S02]  /*1a820*/  FMUL.FTZ R36, R2.reuse, R36 ;  /* 0x0000002402247220 */ /* 0x040fe40000410000 */
[----:B------:R-:W-:Y:S02]  /*1a830*/  FMUL.FTZ R37, R2, R37 ;  /* 0x0000002502257220 */ /* 0x000fe40000410000 */
[C---:B------:R-:W-:Y:S01]  /*1a840*/  FMUL.FTZ R38, R0.reuse, R38 ;  /* 0x0000002600267220 */ /* 0x040fe20000410000 */
[----:B------:R1:W-:Y:S01]  /*1a850*/  MUFU.EX2 R220, R5 ;  /* 0x0000000500dc7308 */ /* 0x0003e20000000800 */
        /* <DEDUP_REMOVED lines=14> */
[----:B------:R-:W-:Y:S02]  /*1a940*/  FFMA.FTZ R175, R12, c[0x0][0x2d0], -R4 ;  /* 0x0000b4000caf7a23 */ /* 0x000fe40000010804 */
[----:B------:R-:W1:Y:S01]  /*1a950*/  MUFU.EX2 R223, R5 ;  /* 0x0000000500df7308 */ /* 0x000e620000000800 */
[----:B------:R-:W-:Y:S01]  /*1a960*/  FMUL.FTZ R4, R2, R164 ;  /* 0x000000a402047220 */ /* 0x000fe20000410000 */
[----:B------:R-:W-:Y:S01]  /*1a970*/  F2FP.PACK_AB R164, R214, R14 ;  /* 0x0000000ed6a4723e */ /* 0x000fe200000000ff */
        /* <DEDUP_REMOVED lines=18> */
[C---:B------:R-:W-:Y:S05]  /*1aaa0*/  HMMA.16816.F32 R4, R164.reuse, R168, R4 ;  /* 0x000000a8a404723c */ /* 0x040fea0000001804 */
[----:B------:R-:W-:Y:S02]  /*1aab0*/  FMUL.FTZ R63, R0, R63 ;  /* 0x0000003f003f7220 */ /* 0x000fe40000410000 */
[C---:B------:R-:W-:Y:S01]  /*1aac0*/  FMUL.FTZ R64, R2.reuse, R64 ;  /* 0x0000004002407220 */ /* 0x040fe20000410000 */
[C---:B------:R-:W-:Y:S04]  /*1aad0*/  HMMA.16816.F32 R8, R164.reuse, R170, R8 ;  /* 0x000000aaa408723c */ /* 0x040fe80000001808 */
[----:B------:R-:W-:Y:S01]  /*1aae0*/  FMUL.FTZ R65, R2, R65 ;  /* 0x0000004102417220 */ /* 0x000fe20000410000 */
[----:B------:R-:W-:Y:S01]  /*1aaf0*/  F2FP.PACK_AB R168, R176, R173 ;  /* 0x000000adb0a8723e */ /* 0x000fe200000000ff */
[C---:B------:R-:W-:Y:S02]  /*1ab00*/  FMUL.FTZ R66, R0.reuse, R66 ;  /* 0x0000004200427220 */ /* 0x040fe40000410000 */
[C---:B--2---:R-:W-:Y:S04]  /*1ab10*/  HMMA.16816.F32 R12, R164.reuse, R160, R12 ;  /* 0x000000a0a40c723c */ /* 0x044fe8000000180c */
[----:B------:R-:W-:Y:S02]  /*1ab20*/  FMUL.FTZ R67, R0, R67 ;  /* 0x0000004300437220 */ /* 0x000fe40000410000 */
[C---:B------:R-:W-:Y:S02]  /*1ab30*/  FMUL.FTZ R68, R2.reuse, R68 ;  /* 0x0000004402447220 */ /* 0x040fe40000410000 */
[C---:B------:R-:W-:Y:S01]  /*1ab40*/  HMMA.16816.F32 R16, R164.reuse, R162, R16 ;  /* 0x000000a2a410723c */ /* 0x040fe20000001810 */
[----:B------:R-:W-:Y:S03]  /*1ab50*/  LDSM.16.MT88.4 R160, [R191+0x1000] ;  /* 0x00100000bfa0783b */ /* 0x000fe60000004200 */
[----:B------:R-:W-:Y:S02]  /*1ab60*/  FMUL.FTZ R69, R2, R69 ;  /* 0x0000004502457220 */ /* 0x000fe40000410000 */
[C---:B------:R-:W-:Y:S02]  /*1ab70*/  FMUL.FTZ R70, R0.reuse, R70 ;  /* 0x0000004600467220 */ /* 0x040fe40000410000 */
        /* <DEDUP_REMOVED lines=56> */
[C---:B------:R-:W-:Y:S02]  /*1af00*/  FMUL.FTZ R117, R2.reuse, R117 ;  /* 0x0000007502757220 */ /* 0x040fe40000410000 */
[C---:B------:R-:W-:Y:S01]  /*1af10*/  FMUL.FTZ R120, R2.reuse, R120 ;  /* 0x0000007802787220 */ /* 0x040fe20000410000 */
[C---:B------:R-:W-:Y:S01]  /*1af20*/  HMMA.16816.F32 R48, R164.reuse, R146, R48 ;  /* 0x00000092a430723c */ /* 0x040fe20000001830 */
[----:B------:R-:W1:Y:S03]  /*1af30*/  LDSM.16.MT88.4 R144, [R194+0x1800] ;  /* 0x00180000c290783b */ /* 0x000e660000004200 */
[----:B------:R-:W-:Y:S02]  /*1af40*/  FMUL.FTZ R121, R2, R121 ;  /* 0x0000007902797220 */ /* 0x000fe40000410000 */
[C---:B------:R-:W-:Y:S02]  /*1af50*/  FMUL.FTZ R118, R0.reuse, R118 ;  /* 0x0000007600767220 */ /* 0x040fe40000410000 */
[C---:B------:R-:W-:Y:S04]  /*1af60*/  FMUL.FTZ R119, R0.reuse, R119 ;  /* 0x0000007700777220 */ /* 0x040fe80000410000 */
[C---:B------:R-:W-:Y:S02]  /*1af70*/  FMUL.FTZ R122, R0.reuse, R122 ;  /* 0x0000007a007a7220 */ /* 0x040fe40000410000 */
[C---:B------:R-:W-:Y:S02]  /*1af80*/  FMUL.FTZ R123, R0.reuse, R123 ;  /* 0x0000007b007b7220 */ /* 0x040fe40000410000 */
[----:B------:R-:W-:Y:S02]  /*1af90*/  FFMA.FTZ R156, R0, R219, R180 ;  /* 0x000000db009c7223 */ /* 0x000fe400000100b4 */
[C---:B------:R-:W-:Y:S02]  /*1afa0*/  FMUL.FTZ R124, R2.reuse, R124 ;  /* 0x0000007c027c7220 */ /* 0x040fe40000410000 */
[C---:B------:R-:W-:Y:S02]  /*1afb0*/  FMUL.FTZ R125, R2.reuse, R125 ;  /* 0x0000007d027d7220 */ /* 0x040fe40000410000 */
[C---:B------:R-:W-:Y:S02]  /*1afc0*/  FMUL.FTZ R128, R2.reuse, R128 ;  /* 0x0000008002807220 */ /* 0x040fe40000410000 */
[----:B------:R-:W-:Y:S02]  /*1afd0*/  FMUL.FTZ R129, R2, R129 ;  /* 0x0000008102817220 */ /* 0x000fe40000410000 */
[--C-:B------:R-:W-:Y:S02]  /*1afe0*/  FFMA.FTZ R2, R187, c[0x0][0x2d0], -R132.reuse ;  /* 0x0000b400bb027a23 */ /* 0x100fe40000010884 */
[C---:B------:R-:W-:Y:S02]  /*1aff0*/  FMUL.FTZ R126, R0.reuse, R126 ;  /* 0x0000007e007e7220 */ /* 0x040fe40000410000 */
[----:B------:R2:W-:Y:S01]  /*1b000*/  MUFU.EX2 R215, R2 ;  /* 0x0000000200d77308 */ /* 0x0005e20000000800 */
[C---:B------:R-:W-:Y:S02]  /*1b010*/  FMUL.FTZ R127, R0.reuse, R127 ;  /* 0x0000007f007f7220 */ /* 0x040fe40000410000 */
[C---:B------:R-:W-:Y:S02]  /*1b020*/  FMUL.FTZ R130, R0.reuse, R130 ;  /* 0x0000008200827220 */ /* 0x040fe40000410000 */
[----:B------:R-:W-:Y:S02]  /*1b030*/  FMUL.FTZ R131, R0, R131 ;  /* 0x0000008300837220 */ /* 0x000fe40000410000 */
[--C-:B------:R-:W-:Y:S02]  /*1b040*/  FFMA.FTZ R0, R212, c[0x0][0x2d0], -R132.reuse ;  /* 0x0000b400d4007a23 */ /* 0x100fe40000010884 */
[--C-:B------:R-:W-:Y:S01]  /*1b050*/  FFMA.FTZ R137, R137, c[0x0][0x2d0], -R132.reuse ;  /* 0x0000b40089897a23 */ /* 0x100fe20000010884 */
[C---:B-1----:R-:W-:Y:S01]  /*1b060*/  HMMA.16816.F32 R52, R164.reuse, R144, R52 ;  /* 0x00000090a434723c */ /* 0x042fe20000001834 */
[----:B------:R1:W-:Y:S07]  /*1b070*/  MUFU.EX2 R180, R0 ;  /* 0x0000000000b47308 */ /* 0x0003ee0000000800 */
[C---:B------:R-:W-:Y:S01]  /*1b080*/  HMMA.16816.F32 R56, R164.reuse, R146, R56 ;  /* 0x00000092a438723c */ /* 0x040fe20000001838 */
[----:B------:R-:W3:Y:S03]  /*1b090*/  LDSM.16.MT88.4 R144, [R193+0x1800] ;  /* 0x00180000c190783b */ /* 0x000ee60000004200 */
[--C-:B--2---:R-:W-:Y:S02]  /*1b0a0*/  FFMA.FTZ R2, R186, c[0x0][0x2d0], -R132.reuse ;  /* 0x0000b400ba027a23 */ /* 0x104fe40000010884 */
[----:B------:R-:W-:Y:S10]  /*1b0b0*/  MUFU.EX2 R186, R175 ;  /* 0x000000af00ba7308 */ /* 0x000ff40000000800 */
[----:B------:R2:W-:Y:S01]  /*1b0c0*/  MUFU.EX2 R187, R2 ;  /* 0x0000000200bb7308 */ /* 0x0005e20000000800 */
[--C-:B-1----:R-:W-:Y:S09]  /*1b0d0*/  FFMA.FTZ R0, R183, c[0x0][0x2d0], -R132.reuse ;  /* 0x0000b400b7007a23 */ /* 0x102ff20000010884 */
[----:B------:R1:W-:Y:S10]  /*1b0e0*/  MUFU.EX2 R174, R0 ;  /* 0x0000000000ae7308 */ /* 0x0003f40000000800 */
[----:B------:R-:W4:Y:S01]  /*1b0f0*/  MUFU.EX2 R175, R179 ;  /* 0x000000b300af7308 */ /* 0x000f220000000800 */
[C---:B---3--:R-:W-:Y:S03]  /*1b100*/  HMMA.16816.F32 R60, R164.reuse, R144, R60 ;  /* 0x00000090a43c723c */ /* 0x048fe6000000183c */
[----:B--2---:R-:W-:Y:S06]  /*1b110*/  FFMA.FTZ R2, R185, c[0x0][0x2d0], -R132 ;  /* 0x0000b400b9027a23 */ /* 0x004fec0000010884 */
[----:B------:R2:W3:Y:S01]  /*1b120*/  MUFU.EX2 R181, R2 ;  /* 0x0000000200b57308 */ /* 0x0004e20000000800 */
[C---:B------:R-:W-:Y:S01]  /*1b130*/  HMMA.16816.F32 R64, R164.reuse, R146, R64 ;  /* 0x00000092a440723c */ /* 0x040fe20000001840 */
[----:B------:R-:W5:Y:S02]  /*1b140*/  LDSM.16.MT88.4 R144, [R191+0x3000] ;  /* 0x00300000bf90783b */ /* 0x000f640000004200 */
[----:B-1----:R-:W-:Y:S04]  /*1b150*/  FADD.FTZ R0, R220, R156 ;  /* 0x0000009cdc007221 */ /* 0x002fe80000010000 */
[----:B------:R-:W-:Y:S01]  /*1b160*/  FADD.FTZ R0, R223, R0 ;  /* 0x00000000df007221 */ /* 0x000fe20000010000 */
[----:B----4-:R-:W-:Y:S04]  /*1b170*/  F2FP.PACK_AB R170, R177, R175 ;  /* 0x000000afb1aa723e */ /* 0x010fe800000000ff */
[----:B------:R-:W-:Y:S04]  /*1b180*/  FADD.FTZ R0, R221, R0 ;  /* 0x00000000dd007221 */ /* 0x000fe80000010000 */
[----:B------:R-:W-:Y:S04]  /*1b190*/  FADD.FTZ R0, R215, R0 ;  /* 0x00000000d7007221 */ /* 0x000fe80000010000 */
[----:B------:R-:W-:Y:S02]  /*1b1a0*/  FADD.FTZ R0, R187, R0 ;  /* 0x00000000bb007221 */ /* 0x000fe40000010000 */
[--C-:B--2---:R-:W-:Y:S02]  /*1b1b0*/  FFMA.FTZ R2, R184, c[0x0][0x2d0], -R132.reuse ;  /* 0x0000b400b8027a23 */ /* 0x104fe40000010884 */
[----:B------:R-:W-:Y:S02]  /*1b1c0*/  FFMA.FTZ R132, R133, c[0x0][0x2d0], -R132 ;  /* 0x0000b40085847a23 */ /* 0x000fe40000010884 */
[----:B------:R-:W-:Y:S01]  /*1b1d0*/  FADD.FTZ R133, R214, R157 ;  /* 0x0000009dd6857221 */ /* 0x000fe20000010000 */
[----:B------:R-:W1:Y:S01]  /*1b1e0*/  MUFU.EX2 R172, R2 ;  /* 0x0000000200ac7308 */ /* 0x000e620000000800 */
[----:B---3--:R-:W-:Y:S09]  /*1b1f0*/  FADD.FTZ R0, R181, R0 ;  /* 0x00000000b5007221 */ /* 0x008ff20000010000 */
[----:B------:R-:W-:Y:S01]  /*1b200*/  MUFU.EX2 R132, R132 ;  /* 0x0000008400847308 */ /* 0x000fe20000000800 */
[C---:B-----5:R-:W-:Y:S08]  /*1b210*/  HMMA.16816.F32 R68, R164.reuse, R144, R68 ;  /* 0x00000090a444723c */ /* 0x060ff00000001844 */
[C---:B------:R-:W-:Y:S01]  /*1b220*/  HMMA.16816.F32 R72, R164.reuse, R146, R72 ;  /* 0x00000092a448723c */ /* 0x040fe20000001848 */
[----:B------:R-:W2:Y:S03]  /*1b230*/  LDSM.16.MT88.4 R144, [R192+0x3000] ;  /* 0x00300000c090783b */ /* 0x000ea60000004200 */
[----:B-1----:R-:W-:Y:S01]  /*1b240*/  F2FP.PACK_AB R169, R174, R172 ;  /* 0x000000acaea9723e */ /* 0x002fe200000000ff */
[----:B------:R-:W-:Y:S02]  /*1b250*/  FADD.FTZ R2, R222, R133 ;  /* 0x00000085de027221 */ /* 0x000fe40000010000 */
[----:B------:R-:W1:Y:S02]  /*1b260*/  MUFU.EX2 R133, R137 ;  /* 0x0000008900857308 */ /* 0x000e640000000800 */
[----:B------:R-:W-:Y:S04]  /*1b270*/  FADD.FTZ R2, R224, R2 ;  /* 0x00000002e0027221 */ /* 0x000fe80000010000 */
[----:B------:R-:W-:Y:S04]  /*1b280*/  FADD.FTZ R2, R158, R2 ;  /* 0x000000029e027221 */ /* 0x000fe80000010000 */
[C---:B------:R-:W-:Y:S04]  /*1b290*/  FADD.FTZ R2, R217.reuse, R2 ;  /* 0x00000002d9027221 */ /* 0x040fe80000010000 */
[----:B------:R-:W-:Y:S01]  /*1b2a0*/  FADD.FTZ R2, R216, R2 ;  /* 0x00000002d8027221 */ /* 0x000fe20000010000 */
[----:B-1----:R-:W-:Y:S01]  /*1b2b0*/  F2FP.PACK_AB R171, R132, R133 ;  /* 0x0000008584ab723e */ /* 0x002fe200000000ff */
        /* <DEDUP_REMOVED lines=20> */
[----:B------:R-:W-:Y:S04]  /*1b400*/  HMMA.16816.F32 R128, R164, R146, R128 ;  /* 0x00000092a480723c */ /* 0x000fe80000001880 */
[----:B------:R-:W-:Y:S03]  /*1b410*/  F2FP.PACK_AB R145, R187, R215 ;  /* 0x000000d7bb91723e */ /* 0x000fe600000000ff */
[----:B------:R-:W-:Y:S02]  /*1b420*/  F2FP.PACK_AB R146, R186, R216 ;  /* 0x000000d8ba92723e */ /* 0x000fe400000000ff */
[----:B------:R-:W-:Y:S07]  /*1b430*/  F2FP.PACK_AB R147, R180, R181 ;  /* 0x000000b5b493723e */ /* 0x000fee00000000ff */
[C---:B------:R-:W-:Y:S08]  /*1b440*/  HMMA.16816.F32 R4, R144.reuse, R148, R4 ;  /* 0x000000949004723c */ /* 0x040ff00000001804 */
        /* <DEDUP_REMOVED lines=102> */
[----:B------:R-:W-:Y:S01]  /*1bab0*/  MOV R132, R3 ;  /* 0x0000000300847202 */ /* 0x000fe20000000f00 */
[----:B------:R-:W-:-:S05]  /*1bac0*/  @P3 BRA `(.L_x_2484) ;  /* 0xffffd49000003947 */ /* 0x000fca000383ffff */
.L_x_2481:
[----:B------:R-:W-:Y:S02]  /*1bad0*/  MOV R7, 0x1f ;  /* 0x0000001f00077802 */ /* 0x000fe40000000f00 */
[----:B------:R-:W-:Y:S01]  /*1bae0*/  MOV R6, 0xffffffff ;  /* 0xffffffff00067802 */ /* 0x000fe20000000f00 */
[----:B------:R-:W-:Y:S05]  /*1baf0*/  BRA.DIV ~URZ, `(.L_x_2485) ;  /* 0x000066227f007947 */ /* 0x000fea000b800000 */
[----:B------:R1:W2:Y:S02]  /*1bb00*/  SHFL.BFLY PT, R0, R215, 0x2, 0x1f ;  /* 0x0c401f00d7007f89 */ /* 0x0002a400000e0000 */
.L_x_2558:
[----:B--2---:R-:W-:Y:S01]  /*1bb10*/  FADD.FTZ R0, R0, R215 ;  /* 0x000000d700007221 */ /* 0x004fe20000010000 */
[----:B------:R-:W-:Y:S05]  /*1bb20*/  BRA.DIV ~URZ, `(.L_x_2486) ;  /* 0x000066527f007947 */ /* 0x000fea000b800000 */
[----:B------:R-:W2:Y:S04]  /*1bb30*/  SHFL.BFLY PT, R2, R219, 0x2, 0x1f ;  /* 0x0c401f00db027f89 */ /* 0x000ea800000e0000 */
[----:B------:R-:W3:Y:S01]  /*1bb40*/  SHFL.BFLY PT, R5, R0, 0x1, 0x1f ;  /* 0x0c201f0000057f89 */ /* 0x000ee200000e0000 */
[----:B--2---:R-:W-:-:S02]  /*1bb50*/  FADD.FTZ R4, R2, R219 ;  /* 0x000000db02047221 */ /* 0x004fc40000010000 */
[----:B---3--:R-:W-:-:S03]  /*1bb60*/  FADD.FTZ R0, R0, R5 ;  /* 0x0000000500007221 */ /* 0x008fc60000010000 */
[----:B------:R2:W3:Y:S04]  /*1bb70*/  SHFL.BFLY PT, R3, R4, 0x1, 0x1f ;  /* 0x0c201f0004037f89 */ /* 0x0004e800000e0000 */
.L_x_2559:
[----:B------:R-:W-:Y:S01]  /*1bb80*/  FSETP.NE.FTZ.AND P1, PT, R0, RZ, PT ;  /* 0x000000ff0000720b */ /* 0x000fe20003f35000 */
[----:B---3--:R-:W-:Y:S01]  /*1bb90*/  FADD.FTZ R3, R3, R4 ;  /* 0x0000000403037221 */ /* 0x008fe20000010000 */
[----:B------:R-:W-:Y:S02]  /*1bba0*/  MOV R2, RZ ;  /* 0x000000ff00027202 */ /* 0x000fe40000000f00 */
[----:B------:R-:W-:Y:S02]  /*1bbb0*/  MOV R21, 0xff800000 ;  /* 0xff80000000157802 */ /* 0x000fe40000000f00 */
[----:B------:R-:W-:Y:S02]  /*1bbc0*/  FSETP.NE.FTZ.AND P0, PT, R3, RZ, PT ;  /* 0x000000ff0300720b */ /* 0x000fe40003f15000 */
[----:B------:R-:W-:-:S05]  /*1bbd0*/  MOV R20, 0xff800000 ;  /* 0xff80000000147802 */ /* 0x000fca0000000f00 */
        /* <DEDUP_REMOVED lines=143> */
.L_x_2396:
[----:B------:R2:W5:Y:S01]  /*1c4d0*/  LDL R6, [R1] ;  /* 0x0000000001067983 */ /* 0x0005620000100800 */
        /* <DEDUP_REMOVED lines=17> */
[----:B------:R2:W-:Y:S02]  /*1c5f0*/  STL [R1], R6 ;  /* 0x0000000601007387 */ /* 0x0005e40000100800 */
.L_x_2488:
[----:B--2---:R-:W-:Y:S05]  /*1c600*/  BSYNC B0 ;  /* 0x0000000000007941 */ /* 0x004fea0003800000 */
.L_x_2487:
        /* <DEDUP_REMOVED lines=22> */
[----:B--2---:R-:W-:-:S02]  /*1c770*/  F2FP.PACK_AB R0, R125, R124 ;  /* 0x0000007c7d00723e */ /* 0x004fc400000000ff */
[----:B-1----:R-:W-:-:S03]  /*1c780*/  F2FP.PACK_AB R2, R27, R26 ;  /* 0x0000001a1b02723e */ /* 0x002fc600000000ff */
        /* <DEDUP_REMOVED lines=141> */
.L_x_2491:
[----:B-1----:R-:W2:Y:S04]  /*1d060*/  LDL R4, [R1+0x48] ;  /* 0x0000480001047983 */ /* 0x002ea80000100800 */
[----:B------:R-:W2:Y:S04]  /*1d070*/  LDL R115, [R1+0x18] ;  /* 0x0000180001737983 */ /* 0x000ea80000100800 */
[----:B------:R-:W3:Y:S04]  /*1d080*/  LDL R118, [R1+0x14] ;  /* 0x0000140001767983 */ /* 0x000ee80000100800 */
        /* <DEDUP_REMOVED lines=15> */
[----:B-1----:R-:W-:Y:S01]  /*1d180*/  IMAD R3, R7, R0, RZ ;  /* 0x0000000007037224 */ /* 0x002fe200078e02ff */
[----:B------:R-:W-:Y:S01]  /*1d190*/  LOP3.LUT R218, R218, 0xfffffffd, RZ, 0xc0, !PT ;  /* 0xfffffffddada7812 */ /* 0x000fe200078ec0ff */
[----:B--2---:R-:W-:Y:S01]  /*1d1a0*/  IMAD.IADD R8, R4, 0x1, R115 ;  /* 0x0000000104087824 */ /* 0x004fe200078e0273 */
        /* <DEDUP_REMOVED lines=39> */
[----:B------:R-:W-:Y:S01]  /*1d420*/  IMAD R11, R12, c[0x0][0x4e8], RZ ;  /* 0x00013a000c0b7a24 */ /* 0x000fe200078e02ff */
[----:B------:R2:W-:Y:S02]  /*1d430*/  SHFL.IDX PT, R4, R3, 0x1, 0x1c1f ;  /* 0x003c1f0003047f89 */ /* 0x0005e400000e0000 */
[----:B------:R-:W-:Y:S02]  /*1d440*/  LOP3.LUT P0, RZ, R15, 0x3, RZ, 0xc0, !PT ;  /* 0x000000030fff7812 */ /* 0x000fe4000780c0ff */
        /* <DEDUP_REMOVED lines=28> */
[C---:B------:R-:W-:Y:S01]  /*1d610*/  IMAD.WIDE.U32 R4, R118.reuse, c[0x0][0x3e8], R2 ;  /* 0x0000fa0076047a25 */ /* 0x040fe200078e0002 */
        /* <DEDUP_REMOVED lines=37> */
.L_x_2560:
[----:B------:R-:W-:Y:S05]  /*1d870*/  BRA.DIV ~URZ, `(.L_x_2494) ;  /* 0x00004a727f007947 */ /* 0x000fea000b800000 */
[----:B------:R4:W2:Y:S02]  /*1d880*/  SHFL.IDX PT, R2, R14, RZ, 0x181f ;  /* 0x00181fff0e027589 */ /* 0x0008a400000e0000 */
.L_x_2561:
        /* <DEDUP_REMOVED lines=26> */
.L_x_2496:
[----:B------:R-:W-:Y:S05]  /*1da30*/  BSYNC B0 ;  /* 0x0000000000007941 */ /* 0x000fea0003800000 */
.L_x_2495:
[----:B------:R-:W-:Y:S05]  /*1da40*/  BRA.DIV ~URZ, `(.L_x_2497) ;  /* 0x000049127f007947 */ /* 0x000fea000b800000 */
[----:B---3--:R3:W4:Y:S04]  /*1da50*/  SHFL.IDX PT, R10, R13, 0x1, 0x181f ;  /* 0x00381f000d0a7f89 */ /* 0x00872800000e0000 */
[----:B--2---:R3:W2:Y:S02]  /*1da60*/  SHFL.IDX PT, R2, R14, 0x1, 0x181f ;  /* 0x00381f000e027f89 */ /* 0x0046a400000e0000 */
.L_x_2562:
        /* <DEDUP_REMOVED lines=20> */
.L_x_2499:
[----:B------:R-:W-:Y:S05]  /*1dbb0*/  BSYNC B0 ;  /* 0x0000000000007941 */ /* 0x000fea0003800000 */
.L_x_2498:
[----:B------:R-:W-:Y:S05]  /*1dbc0*/  BRA.DIV ~URZ, `(.L_x_2500) ;  /* 0x000048627f007947 */ /* 0x000fea000b800000 */
[----:B----4-:R4:W3:Y:S02]  /*1dbd0*/  SHFL.IDX PT, R10, R13, 0x2, 0x181f ;  /* 0x00581f000d0a7f89 */ /* 0x0108e400000e0000 */
.L_x_2563:
[----:B------:R-:W-:Y:S05]  /*1dbe0*/  BRA.DIV ~URZ, `(.L_x_2501) ;  /* 0x000048b27f007947 */ /* 0x000fea000b800000 */
[----:B--2---:R2:W4:Y:S02]  /*1dbf0*/  SHFL.IDX PT, R2, R14, 0x2, 0x181f ;  /* 0x00581f000e027f89 */ /* 0x00452400000e0000 */
.L_x_2564:
        /* <DEDUP_REMOVED lines=20> */
.L_x_2503:
[----:B------:R-:W-:Y:S05]  /*1dd40*/  BSYNC B0 ;  /* 0x0000000000007941 */ /* 0x000fea0003800000 */
.L_x_2502:
[----:B------:R-:W-:Y:S05]  /*1dd50*/  BRA.DIV ~URZ, `(.L_x_2504) ;  /* 0x000047b27f007947 */ /* 0x000fea000b800000 */
[----:B---3--:R3:W2:Y:S04]  /*1dd60*/  SHFL.IDX PT, R10, R13, 0x3, 0x181f ;  /* 0x00781f000d0a7f89 */ /* 0x0086a800000e0000 */
[----:B----4-:R3:W4:Y:S02]  /*1dd70*/  SHFL.IDX PT, R2, R14, 0x3, 0x181f ;  /* 0x00781f000e027f89 */ /* 0x01072400000e0000 */
.L_x_2565:
        /* <DEDUP_REMOVED lines=21> */
.L_x_2492:
        /* <DEDUP_REMOVED lines=35> */
.L_x_2566:
[----:B------:R-:W-:Y:S05]  /*1e100*/  BRA.DIV ~URZ, `(.L_x_2507) ;  /* 0x000045427f007947 */ /* 0x000fea000b800000 */
[----:B------:R3:W4:Y:S02]  /*1e110*/  SHFL.IDX PT, R0, R17, RZ, 0x1c1f ;  /* 0x001c1fff11007589 */ /* 0x00072400000e0000 */
.L_x_2567:
        /* <DEDUP_REMOVED lines=31> */
[----:B------:R-:W-:Y:S02]  /*1e310*/  SHF.R.S32.HI R15, RZ, 0x1f, R15 ;  /* 0x0000001fff0f7819 */ /* 0x000fe4000001140f */
[----:B------:R-:W-:Y:S02]  /*1e320*/  ISETP.GE.AND P2, PT, R10, c[0x0][0x3c8], PT ;  /* 0x0000f2000a007a0c */ /* 0x000fe40003f46270 */
[----:B------:R-:W-:Y:S02]  /*1e330*/  IADD3 R5, R235, 0x30, RZ ;  /* 0x00000030eb057810 */ /* 0x000fe40007ffe0ff */
[C---:B--2---:R-:W-:Y:S02]  /*1e340*/  @!P5 LEA R6, P1, R14.reuse, R0, 0x2 ;  /* 0x000000000e06d211 */ /* 0x044fe400078210ff */
        /* <DEDUP_REMOVED lines=8> */
[----:B------:R-:W-:Y:S02]  /*1e3d0*/  SHF.R.S32.HI R13, RZ, 0x1f, R13 ;  /* 0x0000001fff0d7819 */ /* 0x000fe4000001140d */
[----:B------:R-:W-:Y:S02]  /*1e3e0*/  IADD3 R12, R235, 0x48, RZ ;  /* 0x00000048eb0c7810 */ /* 0x000fe40007ffe0ff */
[----:B------:R-:W-:-:S02]  /*1e3f0*/  @!P6 LEA.HI.X R9, R11, R4, R13, 0x2, P1 ;  /* 0x000000040b09e211 */ /* 0x000fc400008f140d */
[C---:B------:R-:W-:Y:S02]  /*1e400*/  IADD3 R11, R235.reuse, 0x38, RZ ;  /* 0x00000038eb0b7810 */ /* 0x040fe40007ffe0ff */
[----:B------:R-:W-:Y:S01]  /*1e410*/  IADD3 R13, R235, 0x30, RZ ;  /* 0x00000030eb0d7810 */ /* 0x000fe20007ffe0ff */
[----:B------:R5:W-:Y:S01]  /*1e420*/  @!P6 ST.E.64 [R8.64], R144 ;  /* 0x000000900800e985 */ /* 0x000be2000c101b06 */
[----:B------:R-:W-:Y:S02]  /*1e430*/  SHF.R.S32.HI R11, RZ, 0x1f, R11 ;  /* 0x0000001fff0b7819 */ /* 0x000fe4000001140b */
[----:B------:R-:W-:Y:S02]  /*1e440*/  SHF.R.S32.HI R13, RZ, 0x1f, R13 ;  /* 0x0000001fff0d7819 */ /* 0x000fe4000001140d */
[----:B--2---:R-:W-:Y:S02]  /*1e450*/  @!P3 LEA R6, P0, R5, R0, 0x2 ;  /* 0x000000000506b211 */ /* 0x004fe400078010ff */
[----:B------:R-:W-:-:S02]  /*1e460*/  ISETP.GE.AND P1, PT, R12, c[0x0][0x3c8], PT ;  /* 0x0000f2000c007a0c */ /* 0x000fc40003f26270 */
[----:B------:R-:W-:Y:S02]  /*1e470*/  @!P3 LEA.HI.X R7, R5, R4, R13, 0x2, P0 ;  /* 0x000000040507b211 */ /* 0x000fe400000f140d */
[C---:B------:R-:W-:Y:S02]  /*1e480*/  IADD3 R5, R235.reuse, 0x50, RZ ;  /* 0x00000050eb057810 */ /* 0x040fe40007ffe0ff */
[----:B------:R-:W-:Y:S01]  /*1e490*/  IADD3 R13, R235, 0x40, RZ ;  /* 0x00000040eb0d7810 */ /* 0x000fe20007ffe0ff */
[----:B------:R2:W-:Y:S01]  /*1e4a0*/  @!P3 ST.E.64 [R6.64], R28 ;  /* 0x0000001c0600b985 */ /* 0x0005e2000c101b06 */
[----:B------:R-:W-:Y:S02]  /*1e4b0*/  ISETP.GE.AND P5, PT, R5, c[0x0][0x3c8], PT ;  /* 0x0000f20005007a0c */ /* 0x000fe40003fa6270 */
[----:B------:R-:W-:Y:S02]  /*1e4c0*/  SHF.R.S32.HI R13, RZ, 0x1f, R13 ;  /* 0x0000001fff0d7819 */ /* 0x000fe4000001140d */
[----:B----4-:R-:W-:-:S04]  /*1e4d0*/  @!P2 LEA R2, P4, R10, R0, 0x2 ;  /* 0x000000000a02a211 */ /* 0x010fc800078810ff */
[----:B------:R-:W-:Y:S02]  /*1e4e0*/  @!P2 LEA.HI.X R3, R10, R4, R11, 0x2, P4 ;  /* 0x000000040a03a211 */ /* 0x000fe400020f140b */
[----:B------:R-:W-:Y:S02]  /*1e4f0*/  IADD3 R10, R235, 0x40, RZ ;  /* 0x00000040eb0a7810 */ /* 0x000fe40007ffe0ff */
[----:B------:R-:W-:Y:S01]  /*1e500*/  SHF.R.S32.HI R11, RZ, 0x1f, R5 ;  /* 0x0000001fff0b7819 */ /* 0x000fe20000011405 */
[----:B------:R4:W-:Y:S01]  /*1e510*/  @!P2 ST.E.64 [R2.64], R22 ;  /* 0x000000160200a985 */ /* 0x0009e2000c101b06 */
[----:B------:R-:W-:-:S13]  /*1e520*/  ISETP.GE.AND P6, PT, R10, c[0x0][0x3c8], PT ;  /* 0x0000f2000a007a0c */ /* 0x000fda0003fc6270 */
[-C--:B-----5:R-:W-:Y:S02]  /*1e530*/  @!P6 LEA R8, P0, R10, R0.reuse, 0x2 ;  /* 0x000000000a08e211 */ /* 0x0a0fe400078010ff */
[----:B--2---:R-:W-:Y:S02]  /*1e540*/  SHF.R.S32.HI R7, RZ, 0x1f, R12 ;  /* 0x0000001fff077819 */ /* 0x004fe4000001140c */
[----:B------:R-:W-:Y:S02]  /*1e550*/  @!P1 LEA R6, P2, R12, R0, 0x2 ;  /* 0x000000000c069211 */ /* 0x000fe400078410ff */
[-C--:B------:R-:W-:Y:S02]  /*1e560*/  @!P6 LEA.HI.X R9, R10, R4.reuse, R13, 0x2, P0 ;  /* 0x000000040a09e211 */ /* 0x080fe400000f140d */
[----:B------:R-:W-:Y:S02]  /*1e570*/  @!P1 LEA.HI.X R7, R12, R4, R7, 0x2, P2 ;  /* 0x000000040c079211 */ /* 0x000fe400010f1407 */
[C---:B------:R-:W-:Y:S01]  /*1e580*/  @!P5 LEA R10, P0, R5.reuse, R0, 0x2 ;  /* 0x00000000050ad211 */ /* 0x040fe200078010ff */
[----:B------:R2:W-:Y:S03]  /*1e590*/  @!P6 ST.E.64 [R8.64], R36 ;  /* 0x000000240800e985 */ /* 0x0005e6000c101b06 */
[----:B------:R-:W-:Y:S01]  /*1e5a0*/  @!P5 LEA.HI.X R11, R5, R4, R11, 0x2, P0 ;  /* 0x00000004050bd211 */ /* 0x000fe200000f140b */
[----:B------:R5:W-:Y:S01]  /*1e5b0*/  @!P1 ST.E.64 [R6.64], R32 ;  /* 0x0000002006009985 */ /* 0x000be2000c101b06 */
[----:B----4-:R-:W-:-:S02]  /*1e5c0*/  IADD3 R3, R235, 0x58, RZ ;  /* 0x00000058eb037810 */ /* 0x010fc40007ffe0ff */
[----:B------:R-:W-:Y:S01]  /*1e5d0*/  IADD3 R2, R235, 0x60, RZ ;  /* 0x00000060eb027810 */ /* 0x000fe20007ffe0ff */
[----:B------:R4:W-:Y:S01]  /*1e5e0*/  @!P5 ST.E.64 [R10.64], R44 ;  /* 0x0000002c0a00d985 */ /* 0x0009e2000c101b06 */
[----:B------:R-:W-:Y:S02]  /*1e5f0*/  ISETP.GE.AND P3, PT, R3, c[0x0][0x3c8], PT ;  /* 0x0000f20003007a0c */ /* 0x000fe40003f66270 */
[----:B------:R-:W-:Y:S02]  /*1e600*/  ISETP.GE.AND P4, PT, R2, c[0x0][0x3c8], PT ;  /* 0x0000f20002007a0c */ /* 0x000fe40003f86270 */
[----:B------:R-:W-:-:S04]  /*1e610*/  IADD3 R5, R235, 0x70, RZ ;  /* 0x00000070eb057810 */ /* 0x000fc80007ffe0ff */
[----:B------:R-:W-:-:S07]  /*1e620*/  ISETP.GE.AND P6, PT, R5, c[0x0][0x3c8], PT ;  /* 0x0000f20005007a0c */ /* 0x000fce0003fc6270 */
[-C--:B------:R-:W-:Y:S02]  /*1e630*/  @!P4 LEA R12, P0, R2, R0.reuse, 0x2 ;  /* 0x00000000020cc211 */ /* 0x080fe400078010ff */
[----:B--2---:R-:W-:Y:S02]  /*1e640*/  SHF.R.S32.HI R9, RZ, 0x1f, R3 ;  /* 0x0000001fff097819 */ /* 0x004fe40000011403 */
[----:B------:R-:W-:Y:S02]  /*1e650*/  @!P3 LEA R8, P1, R3, R0, 0x2 ;  /* 0x000000000308b211 */ /* 0x000fe400078210ff */
[----:B-----5:R-:W-:Y:S02]  /*1e660*/  IADD3 R6, R235, 0x68, RZ ;  /* 0x00000068eb067810 */ /* 0x020fe40007ffe0ff */
[----:B------:R-:W-:Y:S02]  /*1e670*/  SHF.R.S32.HI R7, RZ, 0x1f, R2 ;  /* 0x0000001fff077819 */ /* 0x000fe40000011402 */
[----:B------:R-:W-:-:S02]  /*1e680*/  ISETP.GE.AND P2, PT, R6, c[0x0][0x3c8], PT ;  /* 0x0000f20006007a0c */ /* 0x000fc40003f46270 */
        /* <DEDUP_REMOVED lines=11> */
[----:B------:R-:W-:Y:S02]  /*1e740*/  IADD3 R7, R235, 0x88, RZ ;  /* 0x00000088eb077810 */ /* 0x000fe40007ffe0ff */
[----:B------:R-:W-:Y:S02]  /*1e750*/  SHF.R.S32.HI R5, RZ, 0x1f, R2 ;  /* 0x0000001fff057819 */ /* 0x000fe40000011402 */
[----:B--2---:R-:W-:Y:S02]  /*1e760*/  SHF.R.S32.HI R9, RZ, 0x1f, R6 ;  /* 0x0000001fff097819 */ /* 0x004fe40000011406 */
[-C--:B------:R-:W-:Y:S02]  /*1e770*/  @!P2 LEA R8, P1, R6, R0.reuse, 0x2 ;  /* 0x000000000608a211 */ /* 0x080fe400078210ff */
[----:B-----5:R-:W-:-:S02]  /*1e780*/  @!P5 LEA R12, P0, R2, R0, 0x2 ;  /* 0x00000000020cd211 */ /* 0x020fc400078010ff */
[-C--:B------:R-:W-:Y:S02]  /*1e790*/  @!P2 LEA.HI.X R9, R6, R4.reuse, R9, 0x2, P1 ;  /* 0x000000040609a211 */ /* 0x080fe400008f1409 */
[----:B------:R-:W-:Y:S02]  /*1e7a0*/  IADD3 R6, R235, 0x90, RZ ;  /* 0x00000090eb067810 */ /* 0x000fe40007ffe0ff */
[----:B------:R-:W-:Y:S01]  /*1e7b0*/  @!P5 LEA.HI.X R13, R2, R4, R5, 0x2, P0 ;  /* 0x00000004020dd211 */ /* 0x000fe200000f1405 */
[----:B------:R2:W-:Y:S01]  /*1e7c0*/  @!P2 ST.E.64 [R8.64], R48 ;  /* 0x000000300800a985 */ /* 0x0005e2000c101b06 */
[----:B------:R-:W-:Y:S02]  /*1e7d0*/  ISETP.GE.AND P2, PT, R7, c[0x0][0x3c8], PT ;  /* 0x0000f20007007a0c */ /* 0x000fe40003f46270 */
[----:B------:R-:W-:Y:S01]  /*1e7e0*/  ISETP.GE.AND P4, PT, R6, c[0x0][0x3c8], PT ;  /* 0x0000f20006007a0c */ /* 0x000fe20003f86270 */
[----:B------:R4:W-:Y:S01]  /*1e7f0*/  @!P6 ST.E.64 [R10.64], R60 ;  /* 0x0000003c0a00e985 */ /* 0x0009e2000c101b06 */
[----:B------:R-:W-:-:S02]  /*1e800*/  IADD3 R5, R235, 0x98, RZ ;  /* 0x00000098eb057810 */ /* 0x000fc40007ffe0ff */
[----:B------:R-:W-:Y:S02]  /*1e810*/  SHF.R.S32.HI R2, RZ, 0x1f, R6 ;  /* 0x0000001fff027819 */ /* 0x000fe40000011406 */
[----:B--2---:R-:W-:Y:S02]  /*1e820*/  SHF.R.S32.HI R9, RZ, 0x1f, R3 ;  /* 0x0000001fff097819 */ /* 0x004fe40000011403 */
[----:B------:R-:W-:-:S05]  /*1e830*/  @!P3 LEA R8, P1, R3, R0, 0x2 ;  /* 0x000000000308b211 */ /* 0x000fca00078210ff */
[C---:B----4-:R-:W-:Y:S02]  /*1e840*/  @!P4 LEA R10, P0, R6.reuse, R0, 0x2 ;  /* 0x00000000060ac211 */ /* 0x050fe400078010ff */
        /* <DEDUP_REMOVED lines=8> */
[----:B------:R-:W-:-:S04]  /*1e8d0*/  IADD3 R6, R235, 0xb0, RZ ;  /* 0x000000b0eb067810 */ /* 0x000fc80007ffe0ff */
[----:B------:R-:W-:Y:S02]  /*1e8e0*/  ISETP.GE.AND P6, PT, R6, c[0x0][0x3c8], PT ;  /* 0x0000f20006007a0c */ /* 0x000fe40003fc6270 */
[----:B--2---:R-:W-:Y:S02]  /*1e8f0*/  SHF.R.S32.HI R9, RZ, 0x1f, R7 ;  /* 0x0000001fff097819 */ /* 0x004fe40000011407 */
[----:B------:R-:W-:-:S03]  /*1e900*/  @!P2 LEA R8, P1, R7, R0, 0x2 ;  /* 0x000000000708a211 */ /* 0x000fc600078210ff */
[----:B----4-:R-:W-:Y:S02]  /*1e910*/  @!P5 LEA R12, P0, R3, R0, 0x2 ;  /* 0x00000000030cd211 */ /* 0x010fe400078010ff */
[----:B------:R-:W-:Y:S02]  /*1e920*/  @!P2 LEA.HI.X R9, R7, R4, R9, 0x2, P1 ;  /* 0x000000040709a211 */ /* 0x000fe400008f1409 */
[----:B------:R-:W-:-:S03]  /*1e930*/  SHF.R.S32.HI R7, RZ, 0x1f, R3 ;  /* 0x0000001fff077819 */ /* 0x000fc60000011403 */
[----:B------:R2:W-:Y:S01]  /*1e940*/  @!P2 ST.E.64 [R8.64], R64 ;  /* 0x000000400800a985 */ /* 0x0005e2000c101b06 */
[----:B------:R-:W-:Y:S02]  /*1e950*/  ISETP.GE.AND P2, PT, R2, c[0x0][0x3c8], PT ;  /* 0x0000f20002007a0c */ /* 0x000fe40003f46270 */
[----:B------:R-:W-:Y:S01]  /*1e960*/  @!P5 LEA.HI.X R13, R3, R4, R7, 0x2, P0 ;  /* 0x00000004030dd211 */ /* 0x000fe200000f1407 */
[----:B------:R4:W-:Y:S01]  /*1e970*/  @!P4 ST.E.64 [R10.64], R76 ;  /* 0x0000004c0a00c985 */ /* 0x0009e2000c101b06 */
[----:B------:R-:W-:Y:S02]  /*1e980*/  IADD3 R7, R235, 0xb8, RZ ;  /* 0x000000b8eb077810 */ /* 0x000fe40007ffe0ff */
[----:B------:R-:W-:Y:S02]  /*1e990*/  SHF.R.S32.HI R3, RZ, 0x1f, R2 ;  /* 0x0000001fff037819 */ /* 0x000fe40000011402 */
[----:B--2---:R-:W-:Y:S02]  /*1e9a0*/  SHF.R.S32.HI R9, RZ, 0x1f, R5 ;  /* 0x0000001fff097819 */ /* 0x004fe40000011405 */
[----:B------:R-:W-:-:S02]  /*1e9b0*/  @!P3 LEA R8, P1, R5, R0, 0x2 ;  /* 0x000000000508b211 */ /* 0x000fc400078210ff */
[----:B----4-:R-:W-:Y:S02]  /*1e9c0*/  SHF.R.S32.HI R11, RZ, 0x1f, R6 ;  /* 0x0000001fff0b7819 */ /* 0x010fe40000011406 */
[----:B------:R-:W-:Y:S02]  /*1e9d0*/  @!P3 LEA.HI.X R9, R5, R4, R9, 0x2, P1 ;  /* 0x000000040509b211 */ /* 0x000fe400008f1409 */
[----:B------:R-:W-:Y:S02]  /*1e9e0*/  IADD3 R5, R235, 0xc0, RZ ;  /* 0x000000c0eb057810 */ /* 0x000fe40007ffe0ff */
[C---:B------:R-:W-:Y:S01]  /*1e9f0*/  @!P6 LEA R10, P0, R6.reuse, R0, 0x2 ;  /* 0x00000000060ae211 */ /* 0x040fe200078010ff */
[----:B------:R2:W-:Y:S01]  /*1ea00*/  @!P3 ST.E.64 [R8.64], R72 ;  /* 0x000000480800b985 */ /* 0x0005e2000c101b06 */
[----:B------:R-:W-:Y:S02]  /*1ea10*/  ISETP.GE.AND P3, PT, R7, c[0x0][0x3c8], PT ;  /* 0x0000f20007007a0c */ /* 0x000fe40003f66270 */
[----:B------:R-:W-:Y:S01]  /*1ea20*/  ISETP.GE.AND P4, PT, R5, c[0x0][0x3c8], PT ;  /* 0x0000f20005007a0c */ /* 0x000fe20003f86270 */
[----:B------:R4:W-:Y:S01]  /*1ea30*/  @!P5 ST.E.64 [R12.64], R84 ;  /* 0x000000540c00d985 */ /* 0x0009e2000c101b06 */
[----:B------:R-:W-:-:S02]  /*1ea40*/  @!P6 LEA.HI.X R11, R6, R4, R11, 0x2, P0 ;  /* 0x00000004060be211 */ /* 0x000fc400000f140b */
[----:B--2---:R-:W-:-:S04]  /*1ea50*/  @!P2 LEA R8, P1, R2, R0, 0x2 ;  /* 0x000000000208a211 */ /* 0x004fc800078210ff */
[----:B------:R-:W-:Y:S02]  /*1ea60*/  @!P2 LEA.HI.X R9, R2, R4, R3, 0x2, P1 ;  /* 0x000000040209a211 */ /* 0x000fe400008f1403 */
[----:B------:R-:W-:Y:S02]  /*1ea70*/  IADD3 R2, R235, 0xd0, RZ ;  /* 0x000000d0eb027810 */ /* 0x000fe40007ffe0ff */
[-C--:B------:R-:W-:Y:S01]  /*1ea80*/  @!P3 LEA R6, P1, R7, R0.reuse, 0x2 ;  /* 0x000000000706b211 */ /* 0x080fe200078210ff */
[----:B------:R2:W-:Y:S01]  /*1ea90*/  @!P2 ST.E.64 [R8.64], R80 ;  /* 0x000000500800a985 */ /* 0x0005e2000c101b06 */
[----:B------:R-:W-:Y:S02]  /*1eaa0*/  IADD3 R3, R235, 0xc8, RZ ;  /* 0x000000c8eb037810 */ /* 0x000fe40007ffe0ff */
[----:B----4-:R-:W-:Y:S01]  /*1eab0*/  @!P4 LEA R12, P0, R5, R0, 0x2 ;  /* 0x00000000050cc211 */ /* 0x010fe200078010ff */
[----:B------:R4:W-:Y:S01]  /*1eac0*/  @!P6 ST.E.64 [R10.64], R92 ;  /* 0x0000005c0a00e985 */ /* 0x0009e2000c101b06 */
[----:B------:R-:W-:-:S02]  /*1ead0*/  ISETP.GE.AND P5, PT, R2, c[0x0][0x3c8], PT ;  /* 0x0000f20002007a0c */ /* 0x000fc40003fa6270 */
[----:B------:R-:W-:Y:S02]  /*1eae0*/  ISETP.GE.AND P2, PT, R3, c[0x0][0x3c8], PT ;  /* 0x0000f20003007a0c */ /* 0x000fe40003f46270 */
[----:B--2---:R-:W-:Y:S02]  /*1eaf0*/  SHF.R.S32.HI R9, RZ, 0x1f, R7 ;  /* 0x0000001fff097819 */ /* 0x004fe40000011407 */
[----:B------:R-:W-:Y:S02]  /*1eb00*/  SHF.R.S32.HI R8, RZ, 0x1f, R5 ;  /* 0x0000001fff087819 */ /* 0x000fe40000011405 */
[-C--:B------:R-:W-:Y:S02]  /*1eb10*/  @!P3 LEA.HI.X R7, R7, R4.reuse, R9, 0x2, P1 ;  /* 0x000000040707b211 */ /* 0x080fe400008f1409 */
[----:B------:R-:W-:Y:S02]  /*1eb20*/  @!P4 LEA.HI.X R13, R5, R4, R8, 0x2, P0 ;  /* 0x00000004050dc211 */ /* 0x000fe400000f1408 */
[----:B------:R-:W-:Y:S01]  /*1eb30*/  SHF.R.S32.HI R5, RZ, 0x1f, R2 ;  /* 0x0000001fff057819 */ /* 0x000fe20000011402 */
[----:B------:R2:W-:Y:S01]  /*1eb40*/  @!P3 ST.E.64 [R6.64], R88 ;  /* 0x000000580600b985 */ /* 0x0005e2000c101b06 */
[----:B----4-:R-:W-:-:S02]  /*1eb50*/  @!P5 LEA R10, P0, R2, R0, 0x2 ;  /* 0x00000000020ad211 */ /* 0x010fc400078010ff */
[----:B------:R-:W-:Y:S01]  /*1eb60*/  SHF.R.S32.HI R9, RZ, 0x1f, R3 ;  /* 0x0000001fff097819 */ /* 0x000fe20000011403 */
[----:B------:R-:W-:Y:S01]  /*1eb70*/  @!P4 ST.E.64 [R12.64], R100 ;  /* 0x000000640c00c985 */ /* 0x000fe2000c101b06 */
[----:B------:R-:W-:Y:S02]  /*1eb80*/  @!P2 LEA R8, P1, R3, R0, 0x2 ;  /* 0x000000000308a211 */ /* 0x000fe400078210ff */
[-C--:B------:R-:W-:Y:S02]  /*1eb90*/  @!P5 LEA.HI.X R11, R2, R4.reuse, R5, 0x2, P0 ;  /* 0x00000004020bd211 */ /* 0x080fe400000f1405 */
[----:B------:R-:W-:Y:S02]  /*1eba0*/  IADD3 R5, R235, 0xe8, RZ ;  /* 0x000000e8eb057810 */ /* 0x000fe40007ffe0ff */
[----:B------:R-:W-:Y:S02]  /*1ebb0*/  @!P2 LEA.HI.X R9, R3, R4, R9, 0x2, P1 ;  /* 0x000000040309a211 */ /* 0x000fe400008f1409 */
[----:B------:R-:W-:-:S02]  /*1ebc0*/  ISETP.GE.AND P3, PT, R5, c[0x0][0x3c8], PT ;  /* 0x0000f20005007a0c */ /* 0x000fc40003f66270 */
[----:B------:R-:W-:Y:S01]  /*1ebd0*/  IADD3 R3, R235, 0xf0, RZ ;  /* 0x000000f0eb037810 */ /* 0x000fe20007ffe0ff */
[----:B------:R4:W-:Y:S03]  /*1ebe0*/  @!P2 ST.E.64 [R8.64], R96 ;  /* 0x000000600800a985 */ /* 0x0009e6000c101b06 */
[----:B------:R-:W-:Y:S01]  /*1ebf0*/  ISETP.GE.AND P2, PT, R3, c[0x0][0x3c8], PT ;  /* 0x0000f20003007a0c */ /* 0x000fe20003f46270 */
[----:B------:R5:W-:Y:S01]  /*1ec00*/  @!P5 ST.E.64 [R10.64], R108 ;  /* 0x0000006c0a00d985 */ /* 0x000be2000c101b06 */
[C---:B--2---:R-:W-:Y:S02]  /*1ec10*/  IADD3 R6, R235.reuse, 0xd8, RZ ;  /* 0x000000d8eb067810 */ /* 0x044fe40007ffe0ff */
[----:B------:R-:W-:Y:S02]  /*1ec20*/  IADD3 R7, R235, 0xe0, RZ ;  /* 0x000000e0eb077810 */ /* 0x000fe40007ffe0ff */
[----:B------:R-:W-:-:S02]  /*1ec30*/  ISETP.GE.AND P4, PT, R6, c[0x0][0x3c8], PT ;  /* 0x0000f20006007a0c */ /* 0x000fc40003f86270 */
[----:B------:R-:W-:Y:S02]  /*1ec40*/  ISETP.GE.AND P6, PT, R7, c[0x0][0x3c8], PT ;  /* 0x0000f20007007a0c */ /* 0x000fe40003fc6270 */
[----:B------:R-:W-:Y:S02]  /*1ec50*/  SHF.R.S32.HI R2, RZ, 0x1f, R6 ;  /* 0x0000001fff027819 */ /* 0x000fe40000011406 */
[----:B----4-:R-:W-:-:S07]  /*1ec60*/  SHF.R.S32.HI R8, RZ, 0x1f, R7 ;  /* 0x0000001fff087819 */ /* 0x010fce0000011407 */
[CC--:B------:R-:W-:Y:S02]  /*1ec70*/  @!P4 LEA R14, P1, R6.reuse, R0.reuse, 0x2 ;  /* 0x00000000060ec211 */ /* 0x0c0fe400078210ff */
[----:B------:R-:W-:Y:S02]  /*1ec80*/  @!P6 LEA R12, P0, R7, R0, 0x2 ;  /* 0x00000000070ce211 */ /* 0x000fe400078010ff */
[-C--:B------:R-:W-:Y:S02]  /*1ec90*/  @!P4 LEA.HI.X R15, R6, R4.reuse, R2, 0x2, P1 ;  /* 0x00000004060fc211 */ /* 0x080fe400008f1402 */
[----:B------:R-:W-:Y:S02]  /*1eca0*/  IADD3 R2, R235, 0xf8, RZ ;  /* 0x000000f8eb027810 */ /* 0x000fe40007ffe0ff */
[----:B------:R-:W-:Y:S01]  /*1ecb0*/  @!P6 LEA.HI.X R13, R7, R4, R8, 0x2, P0 ;  /* 0x00000004070de211 */ /* 0x000fe200000f1408 */
[----:B------:R2:W-:Y:S01]  /*1ecc0*/  @!P4 ST.E.64 [R14.64], R160 ;  /* 0x000000a00e00c985 */ /* 0x0005e2000c101b06 */
[----:B------:R-:W-:-:S02]  /*1ecd0*/  ISETP.GE.AND P1, PT, R2, c[0x0][0x3c8], PT ;  /* 0x0000f20002007a0c */ /* 0x000fc40003f26270 */
[----:B------:R-:W-:Y:S01]  /*1ece0*/  SHF.R.S32.HI R6, RZ, 0x1f, R5 ;  /* 0x0000001fff067819 */ /* 0x000fe20000011405 */
[----:B------:R2:W-:Y:S01]  /*1ecf0*/  @!P6 ST.E.64 [R12.64], R156 ;  /* 0x0000009c0c00e985 */ /* 0x0005e2000c101b06 */
[----:B-----5:R-:W-:-:S04]  /*1ed00*/  @!P3 LEA R10, P0, R5, R0, 0x2 ;  /* 0x00000000050ab211 */ /* 0x020fc800078010ff */
        /* <DEDUP_REMOVED lines=10> */
.L_x_2509:
[----:B------:R-:W-:Y:S05]  /*1edb0*/  BSYNC B0 ;  /* 0x0000000000007941 */ /* 0x000fea0003800000 */
.L_x_2508:
[----:B------:R-:W-:Y:S05]  /*1edc0*/  BRA.DIV ~URZ, `(.L_x_2510) ;  /* 0x000038f27f007947 */ /* 0x000fea000b800000 */
[----:B--2---:R2:W1:Y:S04]  /*1edd0*/  SHFL.IDX PT, R4, R16, 0x1, 0x1c1f ;  /* 0x003c1f0010047f89 */ /* 0x00446800000e0000 */
[----:B----4-:R2:W4:Y:S02]  /*1ede0*/  SHFL.IDX PT, R0, R17, 0x1, 0x1c1f ;  /* 0x003c1f0011007f89 */ /* 0x01052400000e0000 */
.L_x_2568:
        /* <DEDUP_REMOVED lines=8> */
[----:B------:R-:W-:Y:S01]  /*1ee70*/  IADD3 R11, R235, 0x8, RZ ;  /* 0x00000008eb0b7810 */ /* 0x000fe20007ffe0ff */
[----:B----4-:R-:W-:Y:S01]  /*1ee80*/  @!P1 IMAD.MOV.U32 R2, RZ, RZ, R0 ;  /* 0x000000ffff029224 */ /* 0x010fe200078e0000 */
[----:B------:R-:W-:Y:S01]  /*1ee90*/  ISETP.GE.AND P4, PT, R15, c[0x0][0x3c8], PT ;  /* 0x0000f2000f007a0c */ /* 0x000fe20003f86270 */
[----:B-1----:R-:W-:Y:S01]  /*1eea0*/  @!P1 IMAD.MOV.U32 R3, RZ, RZ, R4 ;  /* 0x000000ffff039224 */ /* 0x002fe200078e0004 */
        /* <DEDUP_REMOVED lines=22> */
[----:B------:R-:W-:Y:S02]  /*1f010*/  @!P4 LEA R8, P0, R15, R0, 0x2 ;  /* 0x000000000f08c211 */ /* 0x000fe400078010ff */
[----:B------:R-:W-:Y:S01]  /*1f020*/  ISETP.GE.AND P1, PT, R13, c[0x0][0x3c8], PT ;  /* 0x0000f2000d007a0c */ /* 0x000fe20003f26270 */
[----:B------:R1:W-:Y:S01]  /*1f030*/  @!P5 ST.E.64 [R2.64], R128 ;  /* 0x000000800200d985 */ /* 0x0003e2000c101b06 */
[----:B------:R-:W-:Y:S02]  /*1f040*/  @!P4 LEA.HI.X R9, R15, R4, R16, 0x2, P0 ;  /* 0x000000040f09c211 */ /* 0x000fe400000f1410 */
[----:B----4-:R-:W-:Y:S02]  /*1f050*/  @!P3 LEA R6, P6, R12, R0, 0x2 ;  /* 0x000000000c06b211 */ /* 0x010fe400078c10ff */
[----:B------:R-:W-:Y:S01]  /*1f060*/  ISETP.GE.AND P0, PT, R10, c[0x0][0x3c8], PT ;  /* 0x0000f2000a007a0c */ /* 0x000fe20003f06270 */
[----:B------:R2:W-:Y:S01]  /*1f070*/  @!P4 ST.E.64 [R8.64], R154 ;  /* 0x0000009a0800c985 */ /* 0x0005e2000c101b06 */
[----:B------:R-:W-:-:S02]  /*1f080*/  @!P3 LEA.HI.X R7, R12, R4, R14, 0x2, P6 ;  /* 0x000000040c07b211 */ /* 0x000fc400030f140e */
[C---:B------:R-:W-:Y:S02]  /*1f090*/  IADD3 R12, R235.reuse, 0x40, RZ ;  /* 0x00000040eb0c7810 */ /* 0x040fe40007ffe0ff */
[C---:B------:R-:W-:Y:S01]  /*1f0a0*/  IADD3 R15, R235.reuse, 0x30, RZ ;  /* 0x00000030eb0f7810 */ /* 0x040fe20007ffe0ff */
[----:B------:R4:W-:Y:S01]  /*1f0b0*/  @!P3 ST.E.64 [R6.64], R150 ;  /* 0x000000960600b985 */ /* 0x0009e2000c101b06 */
[----:B------:R-:W-:Y:S02]  /*1f0c0*/  ISETP.GE.AND P4, PT, R12, c[0x0][0x3c8], PT ;  /* 0x0000f2000c007a0c */ /* 0x000fe40003f86270 */
[----:B------:R-:W-:Y:S02]  /*1f0d0*/  SHF.R.S32.HI R15, RZ, 0x1f, R15 ;  /* 0x0000001fff0f7819 */ /* 0x000fe4000001140f */
[----:B------:R-:W-:Y:S02]  /*1f0e0*/  IADD3 R14, R235, 0x48, RZ ;  /* 0x00000048eb0e7810 */ /* 0x000fe40007ffe0ff */
[----:B-1----:R-:W-:-:S04]  /*1f0f0*/  @!P2 LEA R2, P5, R5, R0, 0x2 ;  /* 0x000000000502a211 */ /* 0x002fc800078a10ff */
[----:B------:R-:W-:Y:S02]  /*1f100*/  @!P2 LEA.HI.X R3, R5, R4, R11, 0x2, P5 ;  /* 0x000000040503a211 */ /* 0x000fe400028f140b */
[----:B------:R-:W-:Y:S02]  /*1f110*/  IADD3 R11, R235, 0x38, RZ ;  /* 0x00000038eb0b7810 */ /* 0x000fe40007ffe0ff */
        /* <DEDUP_REMOVED lines=10> */
[----:B------:R-:W-:Y:S02]  /*1f1c0*/  IADD3 R15, R235, 0x40, RZ ;  /* 0x00000040eb0f7810 */ /* 0x000fe40007ffe0ff */
[----:B------:R-:W-:Y:S01]  /*1f1d0*/  SHF.R.S32.HI R13, RZ, 0x1f, R5 ;  /* 0x0000001fff0d7819 */ /* 0x000fe20000011405 */
[----:B------:R4:W-:Y:S01]  /*1f1e0*/  @!P0 ST.E.64 [R6.64], R30 ;  /* 0x0000001e06008985 */ /* 0x0009e2000c101b06 */
[----:B------:R-:W-:-:S02]  /*1f1f0*/  SHF.R.S32.HI R15, RZ, 0x1f, R15 ;  /* 0x0000001fff0f7819 */ /* 0x000fc4000001140f */
[----:B------:R-:W-:-:S04]  /*1f200*/  @!P4 LEA R10, P0, R12, R0, 0x2 ;  /* 0x000000000c0ac211 */ /* 0x000fc800078010ff */
[----:B------:R-:W-:Y:S02]  /*1f210*/  @!P4 LEA.HI.X R11, R12, R4, R15, 0x2, P0 ;  /* 0x000000040c0bc211 */ /* 0x000fe400000f140f */
[----:B------:R-:W-:Y:S02]  /*1f220*/  @!P6 LEA R16, P0, R5, R0, 0x2 ;  /* 0x000000000510e211 */ /* 0x000fe400078010ff */
[C---:B-1----:R-:W-:Y:S01]  /*1f230*/  IADD3 R3, R235.reuse, 0x58, RZ ;  /* 0x00000058eb037810 */ /* 0x042fe20007ffe0ff */
[----:B------:R1:W-:Y:S01]  /*1f240*/  @!P4 ST.E.64 [R10.64], R38 ;  /* 0x000000260a00c985 */ /* 0x0003e2000c101b06 */
[----:B------:R-:W-:Y:S02]  /*1f250*/  IADD3 R2, R235, 0x60, RZ ;  /* 0x00000060eb027810 */ /* 0x000fe40007ffe0ff */
[----:B------:R-:W-:Y:S02]  /*1f260*/  ISETP.GE.AND P5, PT, R3, c[0x0][0x3c8], PT ;  /* 0x0000f20003007a0c */ /* 0x000fe40003fa6270 */
[----:B------:R-:W-:-:S02]  /*1f270*/  SHF.R.S32.HI R12, RZ, 0x1f, R3 ;  /* 0x0000001fff0c7819 */ /* 0x000fc40000011403 */
[----:B---3--:R-:W-:Y:S02]  /*1f280*/  @!P6 LEA.HI.X R17, R5, R4, R13, 0x2, P0 ;  /* 0x000000040511e211 */ /* 0x008fe400000f140d */
[----:B------:R-:W-:Y:S02]  /*1f290*/  ISETP.GE.AND P4, PT, R2, c[0x0][0x3c8], PT ;  /* 0x0000f20002007a0c */ /* 0x000fe40003f86270 */
[----:B--2---:R-:W-:Y:S02]  /*1f2a0*/  @!P3 LEA R8, P1, R14, R0, 0x2 ;  /* 0x000000000e08b211 */ /* 0x004fe400078210ff */
[C---:B------:R-:W-:Y:S02]  /*1f2b0*/  IADD3 R5, R235.reuse, 0x70, RZ ;  /* 0x00000070eb057810 */ /* 0x040fe40007ffe0ff */
[----:B----4-:R-:W-:Y:S02]  /*1f2c0*/  SHF.R.S32.HI R7, RZ, 0x1f, R14 ;  /* 0x0000001fff077819 */ /* 0x010fe4000001140e */
[----:B------:R-:W-:-:S02]  /*1f2d0*/  IADD3 R6, R235, 0x68, RZ ;  /* 0x00000068eb067810 */ /* 0x000fc40007ffe0ff */
[----:B------:R-:W-:Y:S02]  /*1f2e0*/  @!P3 LEA.HI.X R9, R14, R4, R7, 0x2, P1 ;  /* 0x000000040e09b211 */ /* 0x000fe400008f1407 */
[C---:B------:R-:W-:Y:S02]  /*1f2f0*/  @!P5 LEA R14, P1, R3.reuse, R0, 0x2 ;  /* 0x00000000030ed211 */ /* 0x040fe400078210ff */
[----:B------:R-:W-:Y:S01]  /*1f300*/  ISETP.GE.AND P2, PT, R6, c[0x0][0x3c8], PT ;  /* 0x0000f20006007a0c */ /* 0x000fe20003f46270 */
[----:B------:R2:W-:Y:S01]  /*1f310*/  @!P3 ST.E.64 [R8.64], R34 ;  /* 0x000000220800b985 */ /* 0x0005e2000c101b06 */
[----:B------:R-:W-:Y:S02]  /*1f320*/  @!P5 LEA.HI.X R15, R3, R4, R12, 0x2, P1 ;  /* 0x00000004030fd211 */ /* 0x000fe400008f140c */
[----:B------:R-:W-:Y:S01]  /*1f330*/  ISETP.GE.AND P1, PT, R5, c[0x0][0x3c8], PT ;  /* 0x0000f20005007a0c */ /* 0x000fe20003f26270 */
[----:B------:R3:W-:Y:S01]  /*1f340*/  @!P6 ST.E.64 [R16.64], R46 ;  /* 0x0000002e1000e985 */ /* 0x0007e2000c101b06 */
[----:B------:R-:W-:-:S02]  /*1f350*/  @!P4 LEA R12, P0, R2, R0, 0x2 ;  /* 0x00000000020cc211 */ /* 0x000fc400078010ff */
[----:B------:R-:W-:Y:S01]  /*1f360*/  IADD3 R3, R235, 0x78, RZ ;  /* 0x00000078eb037810 */ /* 0x000fe20007ffe0ff */
[----:B------:R4:W-:Y:S01]  /*1f370*/  @!P5 ST.E.64 [R14.64], R42 ;  /* 0x0000002a0e00d985 */ /* 0x0009e2000c101b06 */
[----:B------:R-:W-:-:S03]  /*1f380*/  SHF.R.S32.HI R7, RZ, 0x1f, R6 ;  /* 0x0000001fff077819 */ /* 0x000fc60000011406 */
[----:B-1----:R-:W-:-:S04]  /*1f390*/  @!P2 LEA R10, P3, R6, R0, 0x2 ;  /* 0x00000000060aa211 */ /* 0x002fc800078610ff */
[----:B------:R-:W-:Y:S02]  /*1f3a0*/  @!P2 LEA.HI.X R11, R6, R4, R7, 0x2, P3 ;  /* 0x00000004060ba211 */ /* 0x000fe400018f1407 */
[----:B------:R-:W-:Y:S02]  /*1f3b0*/  IADD3 R7, R235, 0x88, RZ ;  /* 0x00000088eb077810 */ /* 0x000fe40007ffe0ff */
[----:B------:R-:W-:Y:S02]  /*1f3c0*/  SHF.R.S32.HI R6, RZ, 0x1f, R3 ;  /* 0x0000001fff067819 */ /* 0x000fe40000011403 */
[----:B------:R-:W-:Y:S02]  /*1f3d0*/  ISETP.GE.AND P5, PT, R7, c[0x0][0x3c8], PT ;  /* 0x0000f20007007a0c */ /* 0x000fe40003fa6270 */
[----:B--2---:R-:W-:Y:S02]  /*1f3e0*/  SHF.R.S32.HI R8, RZ, 0x1f, R2 ;  /* 0x0000001fff087819 */ /* 0x004fe40000011402 */
[----:B------:R-:W-:-:S02]  /*1f3f0*/  SHF.R.S32.HI R9, RZ, 0x1f, R5 ;  /* 0x0000001fff097819 */ /* 0x000fc40000011405 */
[C---:B------:R-:W-:Y:S02]  /*1f400*/  @!P4 LEA.HI.X R13, R2.reuse, R4, R8, 0x2, P0 ;  /* 0x00000004020dc211 */ /* 0x040fe400000f1408 */
[----:B------:R-:W-:Y:S02]  /*1f410*/  @!P1 LEA R18, P4, R5, R0, 0x2 ;  /* 0x0000000005129211 */ /* 0x000fe400078810ff */
[----:B------:R-:W-:Y:S02]  /*1f420*/  ISETP.GE.AND P0, PT, R3, c[0x0][0x3c8], PT ;  /* 0x0000f20003007a0c */ /* 0x000fe40003f06270 */
[----:B------:R-:W-:Y:S02]  /*1f430*/  IADD3 R8, R235, 0x80, RZ ;  /* 0x00000080eb087810 */ /* 0x000fe40007ffe0ff */
[----:B------:R-:W-:Y:S02]  /*1f440*/  @!P1 LEA.HI.X R19, R5, R4, R9, 0x2, P4 ;  /* 0x0000000405139211 */ /* 0x000fe400020f1409 */
[----:B------:R-:W-:-:S02]  /*1f450*/  ISETP.GE.AND P4, PT, R2, c[0x0][0x3c8], PT ;  /* 0x0000f20002007a0c */ /* 0x000fc40003f86270 */
[----:B------:R-:W-:Y:S02]  /*1f460*/  ISETP.GE.AND P6, PT, R8, c[0x0][0x3c8], PT ;  /* 0x0000f20008007a0c */ /* 0x000fe40003fc6270 */
[----:B------:R-:W-:Y:S02]  /*1f470*/  IADD3 R2, R235, 0x90, RZ ;  /* 0x00000090eb027810 */ /* 0x000fe40007ffe0ff */
[----:B------:R-:W-:Y:S02]  /*1f480*/  SHF.R.S32.HI R5, RZ, 0x1f, R8 ;  /* 0x0000001fff057819 */ /* 0x000fe40000011408 */
[C---:B---3--:R-:W-:Y:S02]  /*1f490*/  @!P0 LEA R16, P3, R3.reuse, R0, 0x2 ;  /* 0x0000000003108211 */ /* 0x048fe400078610ff */
[----:B------:R-:W-:Y:S02]  /*1f4a0*/  SHF.R.S32.HI R9, RZ, 0x1f, R2 ;  /* 0x0000001fff097819 */ /* 0x000fe40000011402 */
[----:B------:R-:W-:Y:S01]  /*1f4b0*/  @!P0 LEA.HI.X R17, R3, R4, R6, 0x2, P3 ;  /* 0x0000000403118211 */ /* 0x000fe200018f1406 */
[----:B------:R1:W-:Y:S01]  /*1f4c0*/  @!P4 ST.E.64 [R12.64], R54 ;  /* 0x000000360c00c985 */ /* 0x0003e2000c101b06 */
[----:B------:R-:W-:-:S02]  /*1f4d0*/  SHF.R.S32.HI R3, RZ, 0x1f, R7 ;  /* 0x0000001fff037819 */ /* 0x000fc40000011407 */
[C---:B----4-:R-:W-:Y:S01]  /*1f4e0*/  @!P6 LEA R14, P3, R8.reuse, R0, 0x2 ;  /* 0x00000000080ee211 */ /* 0x050fe200078610ff */
[----:B------:R-:W-:Y:S01]  /*1f4f0*/  @!P2 ST.E.64 [R10.64], R50 ;  /* 0x000000320a00a985 */ /* 0x000fe2000c101b06 */
[C---:B------:R-:W-:Y:S02]  /*1f500*/  IADD3 R6, R235.reuse, 0x98, RZ ;  /* 0x00000098eb067810 */ /* 0x040fe40007ffe0ff */
[----:B------:R-:W-:Y:S01]  /*1f510*/  @!P6 LEA.HI.X R15, R8, R4, R5, 0x2, P3 ;  /* 0x00000004080fe211 */ /* 0x000fe200018f1405 */
[----:B------:R-:W-:Y:S01]  /*1f520*/  @!P1 ST.E.64 [R18.64], R62 ;  /* 0x0000003e12009985 */ /* 0x000fe2000c101b06 */
[----:B------:R-:W-:Y:S02]  /*1f530*/  ISETP.GE.AND P4, PT, R6, c[0x0][0x3c8], PT ;  /* 0x0000f20006007a0c */ /* 0x000fe40003f86270 */
[----:B------:R-:W-:Y:S01]  /*1f540*/  IADD3 R5, R235, 0xa0, RZ ;  /* 0x000000a0eb057810 */ /* 0x000fe20007ffe0ff */
[----:B------:R-:W-:Y:S03]  /*1f550*/  @!P0 ST.E.64 [R16.64], R58 ;  /* 0x0000003a10008985 */ /* 0x000fe6000c101b06 */
[----:B------:R-:W-:Y:S01]  /*1f560*/  ISETP.GE.AND P3, PT, R5, c[0x0][0x3c8], PT ;  /* 0x0000f20005007a0c */ /* 0x000fe20003f66270 */
[----:B------:R2:W-:Y:S01]  /*1f570*/  @!P6 ST.E.64 [R14.64], R70 ;  /* 0x000000460e00e985 */ /* 0x0005e2000c101b06 */
[----:B------:R-:W-:-:S05]  /*1f580*/  ISETP.GE.AND P6, PT, R2, c[0x0][0x3c8], PT ;  /* 0x0000f20002007a0c */ /* 0x000fca0003fc6270 */
[-C--:B------:R-:W-:Y:S02]  /*1f590*/  @!P4 LEA R8, P1, R6, R0.reuse, 0x2 ;  /* 0x000000000608c211 */ /* 0x080fe400078210ff */
[----:B-1----:R-:W-:-:S04]  /*1f5a0*/  @!P5 LEA R12, P2, R7, R0, 0x2 ;  /* 0x00000000070cd211 */ /* 0x002fc800078410ff */
[----:B------:R-:W-:Y:S02]  /*1f5b0*/  @!P5 LEA.HI.X R13, R7, R4, R3, 0x2, P2 ;  /* 0x00000004070dd211 */ /* 0x000fe400010f1403 */
[----:B------:R-:W-:Y:S02]  /*1f5c0*/  ISETP.GE.AND P2, PT, R2, c[0x0][0x3c8], PT ;  /* 0x0000f20002007a0c */ /* 0x000fe40003f46270 */
[----:B------:R-:W-:Y:S01]  /*1f5d0*/  SHF.R.S32.HI R7, RZ, 0x1f, R6 ;  /* 0x0000001fff077819 */ /* 0x000fe20000011406 */
[----:B------:R1:W-:Y:S01]  /*1f5e0*/  @!P5 ST.E.64 [R12.64], R66 ;  /* 0x000000420c00d985 */ /* 0x0003e2000c101b06 */
[----:B------:R-:W-:Y:S02]  /*1f5f0*/  IADD3 R3, R235, 0xa8, RZ ;  /* 0x000000a8eb037810 */ /* 0x000fe40007ffe0ff */
[----:B--2---:R-:W-:-:S07]  /*1f600*/  SHF.R.S32.HI R15, RZ, 0x1f, R5 ;  /* 0x0000001fff0f7819 */ /* 0x004fce0000011405 */
[----:B------:R-:W-:-:S04]  /*1f610*/  @!P2 LEA R10, P0, R2, R0, 0x2 ;  /* 0x00000000020aa211 */ /* 0x000fc800078010ff */
[-C--:B------:R-:W-:Y:S02]  /*1f620*/  @!P2 LEA.HI.X R11, R2, R4.reuse, R9, 0x2, P0 ;  /* 0x00000004020ba211 */ /* 0x080fe400000f1409 */
[----:B------:R-:W-:Y:S02]  /*1f630*/  @!P4 LEA.HI.X R9, R6, R4, R7, 0x2, P1 ;  /* 0x000000040609c211 */ /* 0x000fe400008f1407 */
[----:B------:R-:W-:Y:S01]  /*1f640*/  @!P3 LEA R14, P0, R5, R0, 0x2 ;  /* 0x00000000050eb211 */ /* 0x000fe200078010ff */
[----:B------:R2:W-:Y:S01]  /*1f650*/  @!P6 ST.E.64 [R10.64], R78 ;  /* 0x0000004e0a00e985 */ /* 0x0005e2000c101b06 */
[----:B------:R-:W-:Y:S02]  /*1f660*/  IADD3 R7, R235, 0xb8, RZ ;  /* 0x000000b8eb077810 */ /* 0x000fe40007ffe0ff */
[----:B------:R-:W-:Y:S01]  /*1f670*/  @!P3 LEA.HI.X R15, R5, R4, R15, 0x2, P0 ;  /* 0x00000004050fb211 */ /* 0x000fe200000f140f */
[----:B------:R3:W-:Y:S01]  /*1f680*/  @!P4 ST.E.64 [R8.64], R74 ;  /* 0x0000004a0800c985 */ /* 0x0007e2000c101b06 */
[----:B------:R-:W-:-:S02]  /*1f690*/  ISETP.GE.AND P0, PT, R7, c[0x0][0x3c8], PT ;  /* 0x0000f20007007a0c */ /* 0x000fc40003f06270 */
[----:B------:R-:W-:Y:S01]  /*1f6a0*/  ISETP.GE.AND P2, PT, R3, c[0x0][0x3c8], PT ;  /* 0x0000f20003007a0c */ /* 0x000fe20003f46270 */
[----:B------:R4:W-:Y:S01]  /*1f6b0*/  @!P3 ST.E.64 [R14.64], R86 ;  /* 0x000000560e00b985 */ /* 0x0009e2000c101b06 */
[C---:B------:R-:W-:Y:S02]  /*1f6c0*/  IADD3 R5, R235.reuse, 0xc0, RZ ;  /* 0x000000c0eb057810 */ /* 0x040fe40007ffe0ff */
[----:B------:R-:W-:Y:S02]  /*1f6d0*/  IADD3 R6, R235, 0xb0, RZ ;  /* 0x000000b0eb067810 */ /* 0x000fe40007ffe0ff */
[----:B------:R-:W-:Y:S02]  /*1f6e0*/  ISETP.GE.AND P6, PT, R5, c[0x0][0x3c8], PT ;  /* 0x0000f20005007a0c */ /* 0x000fe40003fc6270 */
[----:B------:R-:W-:Y:S02]  /*1f6f0*/  IADD3 R2, R235, 0xc8, RZ ;  /* 0x000000c8eb027810 */ /* 0x000fe40007ffe0ff */
[----:B------:R-:W-:-:S02]  /*1f700*/  ISETP.GE.AND P1, PT, R6, c[0x0][0x3c8], PT ;  /* 0x0000f20006007a0c */ /* 0x000fc40003f26270 */
[----:B-1----:R-:W-:Y:S02]  /*1f710*/  SHF.R.S32.HI R13, RZ, 0x1f, R3 ;  /* 0x0000001fff0d7819 */ /* 0x002fe40000011403 */
[----:B------:R-:W-:-:S04]  /*1f720*/  @!P2 LEA R12, P5, R3, R0, 0x2 ;  /* 0x00000000030ca211 */ /* 0x000fc800078a10ff */
[----:B------:R-:W-:Y:S02]  /*1f730*/  @!P2 LEA.HI.X R13, R3, R4, R13, 0x2, P5 ;  /* 0x00000004030da211 */ /* 0x000fe400028f140d */
[----:B------:R-:W-:-:S03]  /*1f740*/  SHF.R.S32.HI R3, RZ, 0x1f, R6 ;  /* 0x0000001fff037819 */ /* 0x000fc60000011406 */
[----:B------:R1:W-:Y:S01]  /*1f750*/  @!P2 ST.E.64 [R12.64], R82 ;  /* 0x000000520c00a985 */ /* 0x0003e2000c101b06 */
[-C--:B--2---:R-:W-:Y:S02]  /*1f760*/  @!P1 LEA R10, P5, R6, R0.reuse, 0x2 ;  /* 0x00000000060a9211 */ /* 0x084fe400078a10ff */
[----:B---3--:R-:W-:Y:S02]  /*1f770*/  SHF.R.S32.HI R9, RZ, 0x1f, R7 ;  /* 0x0000001fff097819 */ /* 0x008fe40000011407 */
[-C--:B------:R-:W-:Y:S02]  /*1f780*/  @!P0 LEA R8, P4, R7, R0.reuse, 0x2 ;  /* 0x0000000007088211 */ /* 0x080fe400078810ff */
[----:B----4-:R-:W-:Y:S02]  /*1f790*/  @!P6 LEA R14, P3, R5, R0, 0x2 ;  /* 0x00000000050ee211 */ /* 0x010fe400078610ff */
[----:B------:R-:W-:Y:S02]  /*1f7a0*/  @!P0 LEA.HI.X R9, R7, R4, R9, 0x2, P4 ;  /* 0x0000000407098211 */ /* 0x000fe400020f1409 */
[----:B------:R-:W-:-:S02]  /*1f7b0*/  ISETP.GE.AND P4, PT, R2, c[0x0][0x3c8], PT ;  /* 0x0000f20002007a0c */ /* 0x000fc40003f86270 */
[----:B------:R-:W-:Y:S02]  /*1f7c0*/  @!P1 LEA.HI.X R11, R6, R4, R3, 0x2, P5 ;  /* 0x00000004060b9211 */ /* 0x000fe400028f1403 */
[C---:B------:R-:W-:Y:S02]  /*1f7d0*/  IADD3 R3, R235.reuse, 0xd0, RZ ;  /* 0x000000d0eb037810 */ /* 0x040fe40007ffe0ff */
[----:B------:R-:W-:Y:S01]  /*1f7e0*/  IADD3 R7, R235, 0xd8, RZ ;  /* 0x000000d8eb077810 */ /* 0x000fe20007ffe0ff */
[----:B------:R2:W-:Y:S01]  /*1f7f0*/  @!P1 ST.E.64 [R10.64], R166 ;  /* 0x000000a60a009985 */ /* 0x0005e2000c101b06 */
[----:B------:R-:W-:Y:S02]  /*1f800*/  ISETP.GE.AND P5, PT, R3, c[0x0][0x3c8], PT ;  /* 0x0000f20003007a0c */ /* 0x000fe40003fa6270 */
[----:B------:R-:W-:Y:S01]  /*1f810*/  SHF.R.S32.HI R6, RZ, 0x1f, R2 ;  /* 0x0000001fff067819 */ /* 0x000fe20000011402 */
[----:B------:R3:W-:Y:S02]  /*1f820*/  @!P0 ST.E.64 [R8.64], R90 ;  /* 0x0000005a08008985 */ /* 0x0007e4000c101b06 */
[----:B------:R-:W-:-:S02]  /*1f830*/  @!P4 LEA R16, P2, R2, R0, 0x2 ;  /* 0x000000000210c211 */ /* 0x000fc400078410ff */
[----:B------:R-:W-:Y:S02]  /*1f840*/  ISETP.GE.AND P4, PT, R7, c[0x0][0x3c8], PT ;  /* 0x0000f20007007a0c */ /* 0x000fe40003f86270 */
[----:B-1----:R-:W-:-:S04]  /*1f850*/  SHF.R.S32.HI R12, RZ, 0x1f, R5 ;  /* 0x0000001fff0c7819 */ /* 0x002fc80000011405 */
[----:B------:R-:W-:Y:S02]  /*1f860*/  @!P6 LEA.HI.X R15, R5, R4, R12, 0x2, P3 ;  /* 0x00000004050fe211 */ /* 0x000fe400018f140c */
[C---:B------:R-:W-:Y:S02]  /*1f870*/  ISETP.GE.AND P3, PT, R2.reuse, c[0x0][0x3c8], PT ;  /* 0x0000f20002007a0c */ /* 0x040fe40003f66270 */
[-C--:B------:R-:W-:Y:S01]  /*1f880*/  @!P5 LEA R12, P1, R3, R0.reuse, 0x2 ;  /* 0x00000000030cd211 */ /* 0x080fe200078210ff */
[----:B------:R-:W-:Y:S01]  /*1f890*/  @!P6 ST.E.64 [R14.64], R168 ;  /* 0x000000a80e00e985 */ /* 0x000fe2000c101b06 */
[----:B------:R-:W-:Y:S02]  /*1f8a0*/  IADD3 R5, R235, 0xe8, RZ ;  /* 0x000000e8eb057810 */ /* 0x000fe40007ffe0ff */
[----:B------:R-:W-:Y:S02]  /*1f8b0*/  ISETP.GE.AND P6, PT, R2, c[0x0][0x3c8], PT ;  /* 0x0000f20002007a0c */ /* 0x000fe40003fc6270 */
[----:B--2---:R-:W-:-:S05]  /*1f8c0*/  @!P4 LEA R10, P0, R7, R0, 0x2 ;  /* 0x00000000070ac211 */ /* 0x004fca00078010ff */
[-C--:B------:R-:W-:Y:S02]  /*1f8d0*/  @!P3 LEA.HI.X R17, R2, R4.reuse, R6, 0x2, P2 ;  /* 0x000000040211b211 */ /* 0x080fe400010f1406 */
[----:B------:R-:W-:Y:S02]  /*1f8e0*/  IADD3 R6, R235, 0xe0, RZ ;  /* 0x000000e0eb067810 */ /* 0x000fe40007ffe0ff */
[----:B---3--:R-:W-:Y:S02]  /*1f8f0*/  SHF.R.S32.HI R8, RZ, 0x1f, R3 ;  /* 0x0000001fff087819 */ /* 0x008fe40000011403 */
[----:B------:R-:W-:Y:S01]  /*1f900*/  @!P6 ST.E.64 [R16.64], R172 ;  /* 0x000000ac1000e985 */ /* 0x000fe2000c101b06 */
[----:B------:R-:W-:Y:S02]  /*1f910*/  ISETP.GE.AND P3, PT, R6, c[0x0][0x3c8], PT ;  /* 0x0000f20006007a0c */ /* 0x000fe40003f66270 */
[----:B------:R-:W-:Y:S02]  /*1f920*/  @!P5 LEA.HI.X R13, R3, R4, R8, 0x2, P1 ;  /* 0x00000004030dd211 */ /* 0x000fe400008f1408 */
[----:B------:R-:W-:-:S02]  /*1f930*/  ISETP.GE.AND P2, PT, R5, c[0x0][0x3c8], PT ;  /* 0x0000f20005007a0c */ /* 0x000fc40003f46270 */
[----:B------:R-:W-:Y:S01]  /*1f940*/  IADD3 R3, R235, 0xf0, RZ ;  /* 0x000000f0eb037810 */ /* 0x000fe20007ffe0ff */
[----:B------:R-:W-:Y:S01]  /*1f950*/  @!P5 ST.E.64 [R12.64], R170 ;  /* 0x000000aa0c00d985 */ /* 0x000fe2000c101b06 */
[----:B------:R-:W-:Y:S02]  /*1f960*/  SHF.R.S32.HI R9, RZ, 0x1f, R7 ;  /* 0x0000001fff097819 */ /* 0x000fe40000011407 */
        /* <DEDUP_REMOVED lines=23> */
.L_x_2490:
        /* <DEDUP_REMOVED lines=15> */
[----:B-1----:R-:W-:Y:S01]  /*1fbd0*/  SEL R18, R0, c[0x0][0x3d4], P0 ;  /* 0x0000f50000127a07 */ /* 0x002fe20000000000 */
[----:B------:R-:W-:Y:S05]  /*1fbe0*/  @P1 BRA `(.L_x_2511) ;  /* 0x0000004000001947 */ /* 0x000fea0003800000 */
[----:B------:R-:W-:Y:S05]  /*1fbf0*/  @!P2 BRA `(.L_x_2511) ;  /* 0x000000300000a947 */ /* 0x000fea0003800000 */
[----:B------:R1:W2:Y:S04]  /*1fc00*/  LDG.E R0, [R4.64] ;  /* 0x0000000604007981 */ /* 0x0002a8000c1e1900 */
[----:B-1--4-:R-:W2:Y:S02]  /*1fc10*/  LDG.E R4, [R4.64+0x4] ;  /* 0x0000040604047981 */ /* 0x012ea4000c1e1900 */
[----:B--2--5:R-:W-:Y:S02]  /*1fc20*/  IADD3 R19, -R0, R4, RZ ;  /* 0x0000000400137210 */ /* 0x024fe40007ffe1ff */
.L_x_2511:
[----:B------:R-:W1:Y:S01]  /*1fc30*/  S2R R21, SR_TID.X ;  /* 0x0000000000157919 */ /* 0x000e620000002100 */
[----:B------:R-:W-:Y:S01]  /*1fc40*/  BSSY B0, `(.L_x_2512) ;  /* 0x0000038000007945 */ /* 0x000fe20003800000 */
[----:B------:R-:W-:Y:S02]  /*1fc50*/  SEL R12, R252, RZ, !P2 ;  /* 0x000000fffc0c7207 */ /* 0x000fe40005000000 */
[----:B------:R-:W-:-:S02]  /*1fc60*/  SEL R20, R7, RZ, !P2 ;  /* 0x000000ff07147207 */ /* 0x000fc40005000000 */
[----:B-----5:R-:W-:Y:S02]  /*1fc70*/  SHF.R.S32.HI R17, RZ, 0x1f, R6 ;  /* 0x0000001fff117819 */ /* 0x020fe40000011406 */
[----:B-1----:R-:W-:-:S13]  /*1fc80*/  ISETP.GT.AND P0, PT, R21, 0x7f, PT ;  /* 0x0000007f1500780c */ /* 0x002fda0003f04270 */
[----:B------:R-:W-:Y:S05]  /*1fc90*/  @P0 BRA `(.L_x_2513) ;  /* 0x0000032000000947 */ /* 0x000fea0003800000 */
[----:B----4-:R-:W2:Y:S01]  /*1fca0*/  LDL R2, [R1+0x18] ;  /* 0x0000180001027983 */ /* 0x010ea20000100800 */
        /* <DEDUP_REMOVED lines=49> */
.L_x_2513:
[----:B------:R-:W-:Y:S05]  /*1ffc0*/  BSYNC B0 ;  /* 0x0000000000007941 */ /* 0x000fea0003800000 */
.L_x_2512:
[----:B------:R-:W-:-:S13]  /*1ffd0*/  ISETP.GT.AND P0, PT, R18, 0x1, PT ;  /* 0x000000011200780c */ /* 0x000fda0003f04270 */
[----:B------:R-:W-:Y:S05]  /*1ffe0*/  @P0 BRA `(.L_x_2505) ;  /* 0x000008d000000947 */ /* 0x000fea0003800000 */
[----:B------:R-:W2:Y:S04]  /*1fff0*/  LDL.LU R8, [R1+0x14] ;  /* 0x0000140001087983 */ /* 0x000ea80000300800 */
[----:B------:R-:W3:Y:S01]  /*20000*/  LDL.LU R7, [R1+0x18] ;  /* 0x0000180001077983 */ /* 0x000ee20000300800 */
[----:B-1--4-:R-:W-:Y:S01]  /*20010*/  SHF.R.S32.HI R4, RZ, 0x1f, R21 ;  /* 0x0000001fff047819 */ /* 0x012fe20000011415 */
        /* <DEDUP_REMOVED lines=12> */
[----:B--2---:R-:W-:-:S04]  /*200e0*/  IMAD.WIDE.U32 R2, R8, c[0x0][0x3e8], R2 ;  /* 0x0000fa0008027a25 */ /* 0x004fc800078e0002 */
[----:B---3--:R-:W-:Y:S01]  /*200f0*/  IMAD.IADD R4, R7, 0x1, R0 ;  /* 0x0000000107047824 */ /* 0x008fe200078e0200 */
[----:B------:R-:W-:Y:S01]  /*20100*/  IADD3 R13, R225, R7, RZ ;  /* 0x00000007e10d7210 */ /* 0x000fe20007ffe0ff */
[----:B------:R-:W-:Y:S02]  /*20110*/  IMAD R3, R8, c[0x0][0x3ec], R3 ;  /* 0x0000fb0008037a24 */ /* 0x000fe400078e0203 */
[----:B------:R-:W-:Y:S01]  /*20120*/  @P0 IMAD.HI.U32 R6, R4, c[0x0][0x4ec], RZ ;  /* 0x00013b0004060a27 */ /* 0x000fe200078e00ff */
[----:B------:R-:W-:-:S03]  /*20130*/  MOV R0, R4 ;  /* 0x0000000400007202 */ /* 0x000fc60000000f00 */
[----:B------:R-:W-:Y:S01]  /*20140*/  IMAD.WIDE.U32 R2, R12, c[0x0][0x3f0], R2 ;  /* 0x0000fc000c027a25 */ /* 0x000fe200078e0002 */
[----:B------:R-:W-:-:S04]  /*20150*/  @P0 SHF.R.U32.HI R0, RZ, c[0x0][0x4f0], R6 ;  /* 0x00013c00ff000a19 */ /* 0x000fc80000011606 */
[--C-:B------:R-:W-:Y:S02]  /*20160*/  SHF.R.S32.HI R6, RZ, 0x1f, R0.reuse ;  /* 0x0000001fff067819 */ /* 0x100fe40000011400 */
[----:B------:R-:W-:Y:S01]  /*20170*/  IADD3 R3, R3, R5, RZ ;  /* 0x0000000503037210 */ /* 0x000fe20007ffe0ff */
[----:B------:R-:W-:Y:S02]  /*20180*/  IMAD.MOV R5, RZ, RZ, -R0 ;  /* 0x000000ffff057224 */ /* 0x000fe400078e0a00 */
[----:B------:R-:W-:Y:S02]  /*20190*/  IMAD R6, R6, c[0x0][0x3e0], RZ ;  /* 0x0000f80006067a24 */ /* 0x000fe400078e02ff */
        /* <DEDUP_REMOVED lines=13> */
.L_x_2569:
[----:B------:R-:W-:Y:S05]  /*20270*/  BRA.DIV ~URZ, `(.L_x_2515) ;  /* 0x000025827f007947 */ /* 0x000fea000b800000 */
[----:B------:R3:W4:Y:S02]  /*20280*/  SHFL.IDX PT, R2, R14, RZ, 0x181f ;  /* 0x00181fff0e027589 */ /* 0x00072400000e0000 */
.L_x_2570:
        /* <DEDUP_REMOVED lines=27> */
.L_x_2517:
[----:B------:R-:W-:Y:S05]  /*20440*/  BSYNC B0 ;  /* 0x0000000000007941 */ /* 0x000fea0003800000 */
.L_x_2516:
[----:B------:R-:W-:Y:S05]  /*20450*/  BRA.DIV ~URZ, `(.L_x_2518) ;  /* 0x000024127f007947 */ /* 0x000fea000b800000 */
[----:B--2---:R2:W1:Y:S04]  /*20460*/  SHFL.IDX PT, R10, R11, 0x1, 0x181f ;  /* 0x00381f000b0a7f89 */ /* 0x00446800000e0000 */
[----:B----4-:R2:W4:Y:S02]  /*20470*/  SHFL.IDX PT, R2, R14, 0x1, 0x181f ;  /* 0x00381f000e027f89 */ /* 0x01052400000e0000 */
.L_x_2571:
        /* <DEDUP_REMOVED lines=20> */
.L_x_2520:
[----:B------:R-:W-:Y:S05]  /*205c0*/  BSYNC B0 ;  /* 0x0000000000007941 */ /* 0x000fea0003800000 */
.L_x_2519:
[----:B------:R-:W-:Y:S05]  /*205d0*/  BRA.DIV ~URZ, `(.L_x_2521) ;  /* 0x000023627f007947 */ /* 0x000fea000b800000 */
[----:B-1----:R1:W2:Y:S02]  /*205e0*/  SHFL.IDX PT, R10, R11, 0x2, 0x181f ;  /* 0x00581f000b0a7f89 */ /* 0x0022a400000e0000 */
.L_x_2572:
[----:B------:R-:W-:Y:S05]  /*205f0*/  BRA.DIV ~URZ, `(.L_x_2522) ;  /* 0x000023b27f007947 */ /* 0x000fea000b800000 */
[----:B----4-:R4:W1:Y:S02]  /*20600*/  SHFL.IDX PT, R2, R14, 0x2, 0x181f ;  /* 0x00581f000e027f89 */ /* 0x01086400000e0000 */
.L_x_2573:
        /* <DEDUP_REMOVED lines=20> */
.L_x_2524:
[----:B------:R-:W-:Y:S05]  /*20750*/  BSYNC B0 ;  /* 0x0000000000007941 */ /* 0x000fea0003800000 */
.L_x_2523:
[----:B------:R-:W-:Y:S05]  /*20760*/  BRA.DIV ~URZ, `(.L_x_2525) ;  /* 0x000022b27f007947 */ /* 0x000fea000b800000 */
[----:B--2---:R2:W3:Y:S04]  /*20770*/  SHFL.IDX PT, R10, R11, 0x3, 0x181f ;  /* 0x00781f000b0a7f89 */ /* 0x0044e800000e0000 */
[----:B-1----:R2:W1:Y:S02]  /*20780*/  SHFL.IDX PT, R2, R14, 0x3, 0x181f ;  /* 0x00781f000e027f89 */ /* 0x00246400000e0000 */
.L_x_2574:
        /* <DEDUP_REMOVED lines=19> */
.L_x_2505:
[----:B------:R-:W-:Y:S05]  /*208c0*/  BSYNC B1 ;  /* 0x0000000000017941 */ /* 0x000fea0003800000 */
.L_x_2489:
[----:B-1--4-:R-:W4:Y:S02]  /*208d0*/  LDL R0, [R1+0x4c] ;  /* 0x00004c0001007983 */ /* 0x012f240000100800 */
[----:B----4-:R-:W-:-:S13]  /*208e0*/  ISETP.NE.AND P0, PT, R0, RZ, PT ;  /* 0x000000ff0000720c */ /* 0x010fda0003f05270 */
[----:B------:R-:W-:Y:S01]  /*208f0*/  @P0 WARPSYNC 0xffffffff ;  /* 0xffffffff00000948 */ /* 0x000fe20003800000 */
[----:B------:R-:W-:Y:S06]  /*20900*/  @P0 BAR.SYNC.DEFER_BLOCKING 0x5, 0x100 ;  /* 0x0144000000000b1d */ /* 0x000fec0000010000 */
[----:B------:R-:W1:Y:S04]  /*20910*/  @P0 LDS.128 R4, [0x20080] ;  /* 0x02008000ff040984 */ /* 0x000e680000000c00 */
[----:B-1----:R1:W-:Y:S04]  /*20920*/  @P0 STL.64 [R1], R4 ;  /* 0x0000000401000387 */ /* 0x0023e80000100a00 */
[----:B------:R1:W-:Y:S04]  /*20930*/  @P0 STL.64 [R1+0x8], R6 ;  /* 0x0000080601000387 */ /* 0x0003e80000100a00 */
[----:B------:R-:W-:Y:S06]  /*20940*/  @P0 BAR.ARV 0x4, 0x100 ;  /* 0x0104000000000b1d */ /* 0x000fec0000002000 */
[----:B------:R-:W-:Y:S05]  /*20950*/  @P0 BRA `(.L_x_2526) ;  /* 0x0000106000000947 */ /* 0x000fea0003800000 */
[----:B------:R-:W4:Y:S01]  /*20960*/  S2R R0, SR_TID.X ;  /* 0x0000000000007919 */ /* 0x000f220000002100 */
[----:B-1----:R-:W-:Y:S01]  /*20970*/  IMAD.MOV.U32 R7, RZ, RZ, RZ ;  /* 0x000000ffff077224 */ /* 0x002fe200078e00ff */
[----:B--234-:R-:W-:-:S04]  /*20980*/  LOP3.LUT R14, R0, 0x1f, RZ, 0xc0, !PT ;  /* 0x0000001f000e7812 */ /* 0x01cfc800078ec0ff */
[----:B------:R-:W-:Y:S01]  /*20990*/  ISETP.NE.AND P6, PT, R14, 0x1f, PT ;  /* 0x0000001f0e00780c */ /* 0x000fe20003fc5270 */
[----:B------:R-:W-:Y:S10]  /*209a0*/  BRA.DIV ~URZ, `(.L_x_2527) ;  /* 0x000021427f007947 */ /* 0x000ff4000b800000 */
[----:B------:R1:W2:Y:S02]  /*209b0*/  SHFL.IDX PT, R10, R114, RZ, 0x1f ;  /* 0x00001fff720a7589 */ /* 0x0002a400000e0000 */
.L_x_2575:
[----:B------:R-:W-:Y:S05]  /*209c0*/  BRA.DIV ~URZ, `(.L_x_2528) ;  /* 0x000021927f007947 */ /* 0x000fea000b800000 */
[----:B------:R3:W4:Y:S02]  /*209d0*/  SHFL.IDX PT, R8, R114, 0x1, 0x1f ;  /* 0x00201f0072087f89 */ /* 0x00072400000e0000 */
.L_x_2576:
        /* <DEDUP_REMOVED lines=19> */
.L_x_2577:
        /* <DEDUP_REMOVED lines=16> */
.L_x_2578:
[----:B---3--:R-:W-:Y:S01]  /*20c10*/  IMAD R0, R0, c[0x0][0x538], RZ ;  /* 0x00014e0000007a24 */ /* 0x008fe200078e02ff */
[----:B------:R-:W-:Y:S04]  /*20c20*/  BSSY B1, `(.L_x_2531) ;  /* 0x00000d0000017945 */ /* 0x000fe80003800000 */
[----:B----4-:R-:W-:-:S04]  /*20c30*/  IADD3 R8, R0, R8, RZ ;  /* 0x0000000800087210 */ /* 0x010fc80007ffe0ff */
[----:B--2---:R-:W-:-:S13]  /*20c40*/  ISETP.GT.AND P0, PT, R8, R10, PT ;  /* 0x0000000a0800720c */ /* 0x004fda0003f04270 */
[----:B------:R-:W-:Y:S05]  /*20c50*/  @P0 BRA `(.L_x_2532) ;  /* 0x0000025000000947 */ /* 0x000fea0003800000 */
.L_x_2536:
        /* <DEDUP_REMOVED lines=17> */
.L_x_2579:
        /* <DEDUP_REMOVED lines=16> */
.L_x_2580:
[----:B--2---:R-:W-:-:S05]  /*20e70*/  IMAD R0, R0, c[0x0][0x538], RZ ;  /* 0x00014e0000007a24 */ /* 0x004fca00078e02ff */
[----:B------:R-:W-:-:S04]  /*20e80*/  IADD3 R8, R0, R8, RZ ;  /* 0x0000000800087210 */ /* 0x000fc80007ffe0ff */
[----:B------:R-:W-:-:S13]  /*20e90*/  ISETP.GT.AND P0, PT, R8, R10, PT ;  /* 0x0000000a0800720c */ /* 0x000fda0003f04270 */
[----:B-1----:R-:W-:Y:S05]  /*20ea0*/  @!P0 BRA `(.L_x_2536) ;  /* 0xfffffdb000008947 */ /* 0x002fea000383ffff */
.L_x_2532:
[----:B------:R-:W-:-:S05]  /*20eb0*/  IADD3 R12, -R0, R8, RZ ;  /* 0x00000008000c7210 */ /* 0x000fca0007ffe1ff */
[----:B------:R-:W-:-:S05]  /*20ec0*/  IMAD R0, R4, c[0x0][0x538], R12 ;  /* 0x00014e0004007a24 */ /* 0x000fca00078e020c */
[----:B------:R-:W-:Y:S01]  /*20ed0*/  ISETP.GT.AND P0, PT, R0, R10, PT ;  /* 0x0000000a0000720c */ /* 0x000fe20003f04270 */
[----:B------:R-:W-:-:S12]  /*20ee0*/  BRA.DIV ~URZ, `(.L_x_2537) ;  /* 0x000020d27f007947 */ /* 0x000fd8000b800000 */
[----:B------:R-:W-:-:S03]  /*20ef0*/  VOTE.ANY R11, PT, !P0 ;  /* 0x00000000000b7806 */ /* 0x000fc600040e0100 */
.L_x_2581:
[----:B------:R-:W2:Y:S01]  /*20f00*/  LDL.LU R2, [R1+0xc] ;  /* 0x00000c0001027983 */ /* 0x000ea20000300800 */
[----:B------:R-:W2:Y:S02]  /*20f10*/  POPC R0, R11 ;  /* 0x0000000b00007309 */ /* 0x000ea40000000000 */
[----:B--2---:R-:W-:-:S05]  /*20f20*/  IADD3 R2, R0, R2, RZ ;  /* 0x0000000200027210 */ /* 0x004fca0007ffe0ff */
[----:B------:R2:W-:Y:S01]  /*20f30*/  STL [R1+0xc], R2 ;  /* 0x00000c0201007387 */ /* 0x0005e20000100800 */
[----:B------:R-:W-:Y:S05]  /*20f40*/  BRA.DIV ~URZ, `(.L_x_2538) ;  /* 0x000020c27f007947 */ /* 0x000fea000b800000 */
[----:B------:R3:W4:Y:S04]  /*20f50*/  SHFL.IDX PT, R8, R6, R0, 0x1f ;  /* 0x00001f0006087589 */ /* 0x00072800000e0000 */
[----:B------:R3:W1:Y:S02]  /*20f60*/  SHFL.IDX PT, R7, R7, R0, 0x1f ;  /* 0x00001f0007077589 */ /* 0x00066400000e0000 */
.L_x_2582:
[----:B------:R-:W-:Y:S01]  /*20f70*/  ISETP.NE.AND P0, PT, R11, RZ, PT ;  /* 0x000000ff0b00720c */ /* 0x000fe20003f05270 */
[----:B------:R-:W-:-:S12]  /*20f80*/  BSSY B0, `(.L_x_2539) ;  /* 0x0000005000007945 */ /* 0x000fd80003800000 */
[----:B------:R-:W-:Y:S05]  /*20f90*/  @!P0 BRA `(.L_x_2540) ;  /* 0x0000003000008947 */ /* 0x000fea0003800000 */
[----:B---3--:R-:W-:Y:S01]  /*20fa0*/  IADD3 R0, R0, -0x1, RZ ;  /* 0xffffffff00007810 */ /* 0x008fe20007ffe0ff */
[----:B------:R-:W-:Y:S05]  /*20fb0*/  BRA.DIV ~URZ, `(.L_x_2541) ;  /* 0x000021227f007947 */ /* 0x000fea000b800000 */
[----:B------:R3:W2:Y:S02]  /*20fc0*/  SHFL.IDX PT, R13, R4, R0, 0x1f ;  /* 0x00001f00040d7589 */ /* 0x0006a400000e0000 */
.L_x_2540:
[----:B------:R-:W-:Y:S05]  /*20fd0*/  BSYNC B0 ;  /* 0x0000000000007941 */ /* 0x000fea0003800000 */
.L_x_2539:
[----:B--23--:R-:W-:Y:S01]  /*20fe0*/  IMAD R0, R13, c[0x0][0x538], R12 ;  /* 0x00014e000d007a24 */ /* 0x00cfe200078e020c */
[----:B-1----:R-:W-:Y:S01]  /*20ff0*/  ISETP.NE.AND P0, PT, R7, 0x1, PT ;  /* 0x000000010700780c */ /* 0x002fe20003f05270 */
[----:B------:R-:W-:Y:S03]  /*21000*/  BSSY B0, `(.L_x_2542) ;  /* 0x0000088000007945 */ /* 0x000fe60003800000 */
[----:B------:R1:W-:Y:S01]  /*21010*/  STL [R1], R0 ;  /* 0x0000000001007387 */ /* 0x0003e20000100800 */
[----:B------:R-:W-:-:S08]  /*21020*/  IADD3 R6, -R0, R10, RZ ;  /* 0x0000000a00067210 */ /* 0x000fd00007ffe1ff */
[----:B------:R-:W-:Y:S05]  /*21030*/  @!P0 BRA `(.L_x_2543) ;  /* 0x000003f000008947 */ /* 0x000fea0003800000 */
[-C--:B-1--4-:R-:W-:Y:S02]  /*21040*/  IABS R0, R8.reuse ;  /* 0x0000000800007213 */ /* 0x092fe40000000000 */
        /* <DEDUP_REMOVED lines=62> */
.L_x_2543:
        /* <DEDUP_REMOVED lines=69> */
.L_x_2544:
[----:B------:R-:W-:Y:S05]  /*21880*/  BSYNC B0 ;  /* 0x0000000000007941 */ /* 0x000fea0003800000 */
.L_x_2542:
[----:B------:R-:W-:-:S04]  /*21890*/  LOP3.LUT R2, RZ, R2, RZ, 0x33, !PT ;  /* 0x00000002ff027212 */ /* 0x000fc800078e33ff */
[----:B-1----:R-:W-:-:S05]  /*218a0*/  IADD3 R0, R2, R8, RZ ;  /* 0x0000000802007210 */ /* 0x002fca0007ffe0ff */
[----:B------:R1:W-:Y:S01]  /*218b0*/  STL [R1+0x4], R0 ;  /* 0x0000040001007387 */ /* 0x0003e20000100800 */
[----:B------:R-:W-:Y:S05]  /*218c0*/  BRA `(.L_x_2545) ;  /* 0x0000005000007947 */ /* 0x000fea0003800000 */
.L_x_2533:
[----:B------:R-:W-:Y:S01]  /*218d0*/  MOV R0, c[0x0][0x53c] ;  /* 0x00014f0000007a02 */ /* 0x000fe20000000f00 */
[----:B------:R2:W-:Y:S04]  /*218e0*/  STL [R1], R10 ;  /* 0x0000000a01007387 */ /* 0x0005e80000100800 */
[----:B------:R2:W-:Y:S04]  /*218f0*/  STL [R1+0x4], RZ ;  /* 0x000004ff01007387 */ /* 0x0005e80000100800 */
[----:B------:R2:W-:Y:S04]  /*21900*/  STL [R1+0x8], RZ ;  /* 0x000008ff01007387 */ /* 0x0005e80000100800 */
[----:B------:R2:W-:Y:S02]  /*21910*/  STL [R1+0xc], R0 ;  /* 0x00000c0001007387 */ /* 0x0005e40000100800 */
.L_x_2545:
[----:B------:R-:W-:Y:S05]  /*21920*/  BSYNC B1 ;  /* 0x0000000000017941 */ /* 0x000fea0003800000 */
.L_x_2531:
[----:B-1----:R-:W3:Y:S04]  /*21930*/  LDL R4, [R1] ;  /* 0x0000000001047983 */ /* 0x002ee80000100800 */
        /* <DEDUP_REMOVED lines=8> */
.L_x_2526:
[----:B--2---:R-:W2:Y:S02]  /*219c0*/  LDL R0, [R1+0xc] ;  /* 0x00000c0001007983 */ /* 0x004ea40000100800 */
[----:B--2---:R-:W-:-:S13]  /*219d0*/  ISETP.GE.AND P0, PT, R0, c[0x0][0x53c], PT ;  /* 0x00014f0000007a0c */ /* 0x004fda0003f06270 */
[----:B-1-3--:R-:W-:Y:S01]  /*219e0*/  @P0 CALL.REL.NOINC `(.L_x_2546) ;  /* 0x0000001000000944 */ /* 0x00afe20003c00000 */
[----:B------:R-:W-:Y:S05]  /*219f0*/  BRA `(.L_x_2547) ;  /* 0xfffdffe000007947 */ /* 0x000fea000383ffff */
.L_x_2546:
[----:B------:R-:W-:Y:S05]  /*21a00*/  EXIT ;  /* 0x000000000000794d */ /* 0x000fea0003800000 */
.L_x_2335:
[----:B------:R-:W-:Y:S01]  /*21a10*/  IMAD.MOV.U32 R0, RZ, RZ, R5 ;  /* 0x000000ffff007224 */ /* 0x000fe200078e0005 */
[----:B------:R-:W-:Y:S02]  /*21a20*/  MOV R2, 0x1 ;  /* 0x0000000100027802 */ /* 0x000fe40000000f00 */
[----:B------:R-:W-:Y:S02]  /*21a30*/  MOV R3, 0x21a50 ;  /* 0x00021a5000037802 */ /* 0x000fe40000000f00 */
[----:B------:R-:W-:Y:S05]  /*21a40*/  CALL.REL.NOINC `($__internal_50_$__cuda_sm70_shflsync_up_p) ;  /* 0x000017a000007944 */ /* 0x000fea0003c00000 */
[----:B------:R-:W-:Y:S01]  /*21a50*/  MOV R0, R4 ;  /* 0x0000000400007202 */ /* 0x000fe20000000f00 */
[----:B------:R-:W-:Y:S05]  /*21a60*/  BRA `(.L_x_2548) ;  /* 0xfffdea1000007947 */ /* 0x000fea000383ffff */
.L_x_2336:
[----:B------:R-:W-:Y:S01]  /*21a70*/  IMAD.MOV.U32 R0, RZ, RZ, R5 ;  /* 0x000000ffff007224 */ /* 0x000fe200078e0005 */
[----:B------:R-:W-:Y:S02]  /*21a80*/  MOV R2, 0x2 ;  /* 0x0000000200027802 */ /* 0x000fe40000000f00 */
[----:B------:R-:W-:Y:S02]  /*21a90*/  MOV R3, 0x21ab0 ;  /* 0x00021ab000037802 */ /* 0x000fe40000000f00 */
[----:B------:R-:W-:Y:S05]  /*21aa0*/  CALL.REL.NOINC `($__internal_50_$__cuda_sm70_shflsync_up_p) ;  /* 0x0000174000007944 */ /* 0x000fea0003c00000 */
[----:B------:R-:W-:Y:S01]  /*21ab0*/  SEL R0, R4, RZ, P4 ;  /* 0x000000ff04007207 */ /* 0x000fe20002000000 */
[----:B------:R-:W-:Y:S01]  /*21ac0*/  IMAD.MOV.U32 R2, RZ, RZ, 0x4 ;  /* 0x00000004ff027424 */ /* 0x000fe200078e00ff */
[----:B------:R-:W-:-:S03]  /*21ad0*/  MOV R3, 0x21b00 ;  /* 0x00021b0000037802 */ /* 0x000fc60000000f00 */
[----:B------:R-:W-:Y:S02]  /*21ae0*/  IMAD.IADD R0, R5, 0x1, R0 ;  /* 0x0000000105007824 */ /* 0x000fe400078e0200 */
        /* <DEDUP_REMOVED lines=13> */
[----:B------:R-:W-:Y:S02]  /*21bc0*/  MOV R3, 0x1f ;  /* 0x0000001f00037802 */ /* 0x000fe40000000f00 */
[----:B------:R-:W-:Y:S01]  /*21bd0*/  MOV R2, 0x21c10 ;  /* 0x00021c1000027802 */ /* 0x000fe20000000f00 */
[----:B------:R-:W-:-:S04]  /*21be0*/  IMAD.IADD R4, R0, 0x1, R4 ;  /* 0x0000000100047824 */ /* 0x000fc800078e0204 */
[----:B------:R-:W-:Y:S02]  /*21bf0*/  IMAD.MOV.U32 R9, RZ, RZ, R4 ;  /* 0x000000ffff097224 */ /* 0x000fe400078e0004 */
[----:B------:R-:W-:Y:S05]  /*21c00*/  CALL.REL.NOINC `($__internal_49_$__cuda_sm70_shflsync_idx_p) ;  /* 0x0000159000007944 */ /* 0x000fea0003c00000 */
[----:B------:R-:W-:Y:S01]  /*21c10*/  MOV R0, R5 ;  /* 0x0000000500007202 */ /* 0x000fe20000000f00 */
[----:B------:R-:W-:Y:S05]  /*21c20*/  BRA `(.L_x_2549) ;  /* 0xfffde95000007947 */ /* 0x000fea000383ffff */
.L_x_2338:
[----:B------:R-:W-:Y:S02]  /*21c30*/  SEL R0, RZ, 0x1, P0 ;  /* 0x00000001ff007807 */ /* 0x000fe40000000000 */
[----:B------:R-:W-:Y:S02]  /*21c40*/  MOV R2, 0x21c60 ;  /* 0x00021c6000027802 */ /* 0x000fe40000000f00 */
[----:B------:R-:W-:Y:S05]  /*21c50*/  CALL.REL.NOINC `($__internal_51_$__cuda_sm70_votesync_ballot) ;  /* 0x0000160000007944 */ /* 0x000fea0003c00000 */
[----:B------:R-:W-:Y:S01]  /*21c60*/  MOV R11, R0 ;  /* 0x00000000000b7202 */ /* 0x000fe20000000f00 */
[----:B------:R-:W-:Y:S05]  /*21c70*/  BRA `(.L_x_2550) ;  /* 0xfffde99000007947 */ /* 0x000fea000383ffff */
.L_x_2339:
[----:B------:R-:W-:Y:S01]  /*21c80*/  IMAD.MOV.U32 R9, RZ, RZ, R10 ;  /* 0x000000ffff097224 */ /* 0x000fe200078e000a */
[----:B------:R-:W-:Y:S01]  /*21c90*/  MOV R5, R0 ;  /* 0x0000000000057202 */ /* 0x000fe20000000f00 */
[----:B------:R-:W-:Y:S01]  /*21ca0*/  IMAD.MOV.U32 R3, RZ, RZ, 0x1f ;  /* 0x0000001fff037424 */ /* 0x000fe200078e00ff */
[----:B-1----:R-:W-:Y:S02]  /*21cb0*/  MOV R2, 0x21cd0 ;  /* 0x00021cd000027802 */ /* 0x002fe40000000f00 */
[----:B------:R-:W-:Y:S05]  /*21cc0*/  CALL.REL.NOINC `($__internal_49_$__cuda_sm70_shflsync_idx_p) ;  /* 0x000014d000007944 */ /* 0x000fea0003c00000 */
[----:B------:R-:W-:Y:S01]  /*21cd0*/  IMAD.MOV.U32 R13, RZ, RZ, R5 ;  /* 0x000000ffff0d7224 */ /* 0x000fe200078e0005 */
[----:B------:R-:W-:Y:S01]  /*21ce0*/  MOV R9, R8 ;  /* 0x0000000800097202 */ /* 0x000fe20000000f00 */
[----:B------:R-:W-:Y:S01]  /*21cf0*/  IMAD.MOV.U32 R6, RZ, RZ, RZ ;  /* 0x000000ffff067224 */ /* 0x000fe200078e00ff */
[----:B------:R-:W-:Y:S01]  /*21d00*/  MOV R5, R0 ;  /* 0x0000000000057202 */ /* 0x000fe20000000f00 */
[----:B------:R-:W-:Y:S01]  /*21d10*/  IMAD.MOV.U32 R3, RZ, RZ, 0x1f ;  /* 0x0000001fff037424 */ /* 0x000fe200078e00ff */
[----:B------:R-:W-:-:S02]  /*21d20*/  MOV R2, 0x21d40 ;  /* 0x00021d4000027802 */ /* 0x000fc40000000f00 */
[----:B------:R-:W-:Y:S05]  /*21d30*/  CALL.REL.NOINC `($__internal_49_$__cuda_sm70_shflsync_idx_p) ;  /* 0x0000146000007944 */ /* 0x000fea0003c00000 */
[----:B------:R-:W-:Y:S01]  /*21d40*/  MOV R10, R5 ;  /* 0x00000005000a7202 */ /* 0x000fe20000000f00 */
[----:B------:R-:W-:Y:S05]  /*21d50*/  BRA `(.L_x_2551) ;  /* 0xfffde92000007947 */ /* 0x000fea000383ffff */
.L_x_2342:
[----:B------:R-:W-:Y:S01]  /*21d60*/  IMAD.MOV.U32 R9, RZ, RZ, R4 ;  /* 0x000000ffff097224 */ /* 0x000fe200078e0004 */
[----:B------:R-:W-:-:S02]  /*21d70*/  MOV R3, 0x1f ;  /* 0x0000001f00037802 */ /* 0x000fc40000000f00 */
[----:B-1----:R-:W-:Y:S02]  /*21d80*/  MOV R2, 0x21da0 ;  /* 0x00021da000027802 */ /* 0x002fe40000000f00 */
[----:B--234-:R-:W-:Y:S05]  /*21d90*/  CALL.REL.NOINC `($__internal_49_$__cuda_sm70_shflsync_idx_p) ;  /* 0x0000140000007944 */ /* 0x01cfea0003c00000 */
[----:B------:R-:W-:Y:S01]  /*21da0*/  MOV R6, R5 ;  /* 0x0000000500067202 */ /* 0x000fe20000000f00 */
[----:B------:R-:W-:Y:S05]  /*21db0*/  BRA `(.L_x_2341) ;  /* 0xfffde92000007947 */ /* 0x000fea000383ffff */
.L_x_2397:
[----:B------:R-:W-:Y:S01]  /*21dc0*/  IMAD.MOV.U32 R9, RZ, RZ, R12 ;  /* 0x000000ffff097224 */ /* 0x000fe200078e000c */
[----:B------:R-:W-:Y:S01]  /*21dd0*/  MOV R5, RZ ;  /* 0x000000ff00057202 */ /* 0x000fe20000000f00 */
[----:B------:R-:W-:Y:S01]  /*21de0*/  IMAD.MOV.U32 R3, RZ, RZ, 0x181f ;  /* 0x0000181fff037424 */ /* 0x000fe200078e00ff */
[----:B------:R-:W-:Y:S02]  /*21df0*/  MOV R2, 0x21e10 ;  /* 0x00021e1000027802 */ /* 0x000fe40000000f00 */
[----:B-----5:R-:W-:Y:S05]  /*21e00*/  CALL.REL.NOINC `($__internal_49_$__cuda_sm70_shflsync_idx_p) ;  /* 0x0000139000007944 */ /* 0x020fea0003c00000 */
[----:B------:R-:W-:Y:S01]  /*21e10*/  MOV R4, R5 ;  /* 0x0000000500047202 */ /* 0x000fe20000000f00 */
[----:B------:R-:W-:Y:S05]  /*21e20*/  BRA `(.L_x_2552) ;  /* 0xfffe7c3000007947 */ /* 0x000fea000383ffff */
.L_x_2398:
[----:B------:R-:W-:Y:S01]  /*21e30*/  IMAD.MOV.U32 R9, RZ, RZ, R15 ;  /* 0x000000ffff097224 */ /* 0x000fe200078e000f */
[----:B------:R-:W-:Y:S01]  /*21e40*/  MOV R5, RZ ;  /* 0x000000ff00057202 */ /* 0x000fe20000000f00 */
[----:B------:R-:W-:Y:S01]  /*21e50*/  IMAD.MOV.U32 R3, RZ, RZ, 0x181f ;  /* 0x0000181fff037424 */ /* 0x000fe200078e00ff */
[----:B------:R-:W-:Y:S02]  /*21e60*/  MOV R2, 0x21e80 ;  /* 0x00021e8000027802 */ /* 0x000fe40000000f00 */
[----:B-12--5:R-:W-:Y:S05]  /*21e70*/  CALL.REL.NOINC `($__internal_49_$__cuda_sm70_shflsync_idx_p) ;  /* 0x0000132000007944 */ /* 0x026fea0003c00000 */
[----:B------:R-:W-:Y:S01]  /*21e80*/  MOV R2, R5 ;  /* 0x0000000500027202 */ /* 0x000fe20000000f00 */
[----:B------:R-:W-:Y:S05]  /*21e90*/  BRA `(.L_x_2553) ;  /* 0xfffe7be000007947 */ /* 0x000fea000383ffff */
.L_x_2401:
[----:B--2---:R-:W-:Y:S01]  /*21ea0*/  IMAD.MOV.U32 R9, RZ, RZ, R12 ;  /* 0x000000ffff097224 */ /* 0x004fe200078e000c */
[----:B------:R-:W-:Y:S01]  /*21eb0*/  MOV R5, 0x1 ;  /* 0x0000000100057802 */ /* 0x000fe20000000f00 */
[----:B------:R-:W-:Y:S01]  /*21ec0*/  IMAD.MOV.U32 R3, RZ, RZ, 0x181f ;  /* 0x0000181fff037424 */ /* 0x000fe200078e00ff */
[----:B----4-:R-:W-:-:S02]  /*21ed0*/  MOV R2, 0x21ef0 ;  /* 0x00021ef000027802 */ /* 0x010fc40000000f00 */
[----:B-1---5:R-:W-:Y:S05]  /*21ee0*/  CALL.REL.NOINC `($__internal_49_$__cuda_sm70_shflsync_idx_p) ;  /* 0x000012b000007944 */ /* 0x022fea0003c00000 */
[----:B------:R-:W-:Y:S01]  /*21ef0*/  IMAD.MOV.U32 R4, RZ, RZ, R5 ;  /* 0x000000ffff047224 */ /* 0x000fe200078e0005 */
[----:B------:R-:W-:Y:S01]  /*21f00*/  MOV R5, 0x1 ;  /* 0x0000000100057802 */ /* 0x000fe20000000f00 */
[----:B------:R-:W-:Y:S01]  /*21f10*/  IMAD.MOV.U32 R9, RZ, RZ, R15 ;  /* 0x000000ffff097224 */ /* 0x000fe200078e000f */
[----:B------:R-:W-:-:S02]  /*21f20*/  MOV R3, 0x181f ;  /* 0x0000181f00037802 */ /* 0x000fc40000000f00 */
[----:B------:R-:W-:Y:S02]  /*21f30*/  MOV R2, 0x21f50 ;  /* 0x00021f5000027802 */ /* 0x000fe40000000f00 */
[----:B------:R-:W-:Y:S05]  /*21f40*/  CALL.REL.NOINC `($__internal_49_$__cuda_sm70_shflsync_idx_p) ;  /* 0x0000125000007944 */ /* 0x000fea0003c00000 */
[----:B------:R-:W-:Y:S01]  /*21f50*/  MOV R2, R5 ;  /* 0x0000000500027202 */ /* 0x000fe20000000f00 */
[----:B------:R-:W-:Y:S05]  /*21f60*/  BRA `(.L_x_2554) ;  /* 0xfffe7cf000007947 */ /* 0x000fea000383ffff */
.L_x_2404:
[----:B---3--:R-:W-:Y:S01]  /*21f70*/  IMAD.MOV.U32 R9, RZ, RZ, R12 ;  /* 0x000000ffff097224 */ /* 0x008fe200078e000c */
[----:B------:R-:W-:Y:S01]  /*21f80*/  MOV R5, 0x2 ;  /* 0x0000000200057802 */ /* 0x000fe20000000f00 */
[----:B------:R-:W-:Y:S01]  /*21f90*/  IMAD.MOV.U32 R3, RZ, RZ, 0x181f ;  /* 0x0000181fff037424 */ /* 0x000fe200078e00ff */
[----:B----4-:R-:W-:Y:S02]  /*21fa0*/  MOV R2, 0x21fc0 ;  /* 0x00021fc000027802 */ /* 0x010fe40000000f00 */
[----:B-12--5:R-:W-:Y:S05]  /*21fb0*/  CALL.REL.NOINC `($__internal_49_$__cuda_sm70_shflsync_idx_p) ;  /* 0x000011e000007944 */ /* 0x026fea0003c00000 */
[----:B------:R-:W-:Y:S01]  /*21fc0*/  MOV R4, R5 ;  /* 0x0000000500047202 */ /* 0x000fe20000000f00 */
[----:B------:R-:W-:Y:S05]  /*21fd0*/  BRA `(.L_x_2555) ;  /* 0xfffe7e0000007947 */ /* 0x000fea000383ffff */
.L_x_2405:
[----:B------:R-:W-:Y:S01]  /*21fe0*/  IMAD.MOV.U32 R9, RZ, RZ, R15 ;  /* 0x000000ffff097224 */ /* 0x000fe200078e000f */
[----:B------:R-:W-:Y:S01]  /*21ff0*/  MOV R5, 0x2 ;  /* 0x0000000200057802 */ /* 0x000fe20000000f00 */
[----:B------:R-:W-:Y:S01]  /*22000*/  IMAD.MOV.U32 R3, RZ, RZ, 0x181f ;  /* 0x0000181fff037424 */ /* 0x000fe200078e00ff */
[----:B----4-:R-:W-:Y:S02]  /*22010*/  MOV R2, 0x22030 ;  /* 0x0002203000027802 */ /* 0x010fe40000000f00 */
[----:B-123-5:R-:W-:Y:S05]  /*22020*/  CALL.REL.NOINC `($__internal_49_$__cuda_sm70_shflsync_idx_p) ;  /* 0x0000117000007944 */ /* 0x02efea0003c00000 */
[----:B------:R-:W-:Y:S01]  /*22030*/  MOV R2, R5 ;  /* 0x0000000500027202 */ /* 0x000fe20000000f00 */
[----:B------:R-:W-:Y:S05]  /*22040*/  BRA `(.L_x_2556) ;  /* 0xfffe7db000007947 */ /* 0x000fea000383ffff */
.L_x_2408:
[----:B-1----:R-:W-:Y:S01]  /*22050*/  IMAD.MOV.U32 R9, RZ, RZ, R12 ;  /* 0x000000ffff097224 */ /* 0x002fe200078e000c */
[----:B------:R-:W-:Y:S01]  /*22060*/  MOV R5, 0x3 ;  /* 0x0000000300057802 */ /* 0x000fe20000000f00 */
[----:B------:R-:W-:Y:S01]  /*22070*/  IMAD.MOV.U32 R3, RZ, RZ, 0x181f ;  /* 0x0000181fff037424 */ /* 0x000fe200078e00ff */
[----:B--2---:R-:W-:-:S02]  /*22080*/  MOV R2, 0x220a0 ;  /* 0x000220a000027802 */ /* 0x004fc40000000f00 */
[----:B---345:R-:W-:Y:S05]  /*22090*/  CALL.REL.NOINC `($__internal_49_$__cuda_sm70_shflsync_idx_p) ;  /* 0x0000110000007944 */ /* 0x038fea0003c00000 */
        /* <DEDUP_REMOVED lines=8> */
.L_x_2485:
[----:B------:R-:W-:Y:S01]  /*22120*/  IMAD.MOV.U32 R2, RZ, RZ, R215 ;  /* 0x000000ffff027224 */ /* 0x000fe200078e00d7 */
[----:B------:R-:W-:Y:S02]  /*22130*/  MOV R5, 0x2 ;  /* 0x0000000200057802 */ /* 0x000fe40000000f00 */
[----:B------:R-:W-:Y:S02]  /*22140*/  MOV R3, 0x22160 ;  /* 0x0002216000037802 */ /* 0x000fe40000000f00 */
[----:B------:R-:W-:Y:S05]  /*22150*/  CALL.REL.NOINC `($__internal_48_$__cuda_sm70_shflsync_bfly_p) ;  /* 0x00000ff000007944 */ /* 0x000fea0003c00000 */
[----:B------:R-:W-:Y:S01]  /*22160*/  MOV R0, R5 ;  /* 0x0000000500007202 */ /* 0x000fe20000000f00 */
[----:B------:R-:W-:Y:S05]  /*22170*/  BRA `(.L_x_2558) ;  /* 0xffff999000007947 */ /* 0x000fea000383ffff */
.L_x_2486:
[----:B------:R-:W-:Y:S01]  /*22180*/  IMAD.MOV.U32 R2, RZ, RZ, R0 ;  /* 0x000000ffff027224 */ /* 0x000fe200078e0000 */
[----:B------:R-:W-:Y:S02]  /*22190*/  MOV R5, 0x1 ;  /* 0x0000000100057802 */ /* 0x000fe40000000f00 */
[----:B------:R-:W-:Y:S02]  /*221a0*/  MOV R3, 0x221c0 ;  /* 0x000221c000037802 */ /* 0x000fe40000000f00 */
[----:B-1----:R-:W-:Y:S05]  /*221b0*/  CALL.REL.NOINC `($__internal_48_$__cuda_sm70_shflsync_bfly_p) ;  /* 0x00000f9000007944 */ /* 0x002fea0003c00000 */
[----:B------:R-:W-:Y:S01]  /*221c0*/  FADD.FTZ R0, R0, R5 ;  /* 0x0000000500007221 */ /* 0x000fe20000010000 */
[----:B------:R-:W-:Y:S02]  /*221d0*/  MOV R2, R219 ;  /* 0x000000db00027202 */ /* 0x000fe40000000f00 */
[----:B------:R-:W-:-:S02]  /*221e0*/  MOV R5, 0x2 ;  /* 0x0000000200057802 */ /* 0x000fc40000000f00 */
[----:B------:R-:W-:Y:S02]  /*221f0*/  MOV R3, 0x22210 ;  /* 0x0002221000037802 */ /* 0x000fe40000000f00 */
[----:B------:R-:W-:Y:S05]  /*22200*/  CALL.REL.NOINC `($__internal_48_$__cuda_sm70_shflsync_bfly_p) ;  /* 0x00000f4000007944 */ /* 0x000fea0003c00000 */
[----:B------:R-:W-:Y:S01]  /*22210*/  FADD.FTZ R4, R219, R5 ;  /* 0x00000005db047221 */ /* 0x000fe20000010000 */
[----:B------:R-:W-:Y:S02]  /*22220*/  MOV R5, 0x1 ;  /* 0x0000000100057802 */ /* 0x000fe40000000f00 */
[----:B------:R-:W-:Y:S02]  /*22230*/  MOV R3, 0x22260 ;  /* 0x0002226000037802 */ /* 0x000fe40000000f00 */
[----:B------:R-:W-:Y:S02]  /*22240*/  MOV R2, R4 ;  /* 0x0000000400027202 */ /* 0x000fe40000000f00 */
[----:B------:R-:W-:Y:S05]  /*22250*/  CALL.REL.NOINC `($__internal_48_$__cuda_sm70_shflsync_bfly_p) ;  /* 0x00000ef000007944 */ /* 0x000fea0003c00000 */
[----:B------:R-:W-:Y:S01]  /*22260*/  MOV R3, R5 ;  /* 0x0000000500037202 */ /* 0x000fe20000000f00 */
[----:B------:R-:W-:Y:S05]  /*22270*/  BRA `(.L_x_2559) ;  /* 0xffff990000007947 */ /* 0x000fea000383ffff */
.L_x_2493:
[----:B--234-:R-:W-:Y:S01]  /*22280*/  IMAD.MOV.U32 R9, RZ, RZ, R13 ;  /* 0x000000ffff097224 */ /* 0x01cfe200078e000d */
[----:B------:R-:W-:Y:S01]  /*22290*/  MOV R5, RZ ;  /* 0x000000ff00057202 */ /* 0x000fe20000000f00 */
[----:B------:R-:W-:Y:S01]  /*222a0*/  IMAD.MOV.U32 R3, RZ, RZ, 0x181f ;  /* 0x0000181fff037424 */ /* 0x000fe200078e00ff */
[----:B------:R-:W-:Y:S02]  /*222b0*/  MOV R2, 0x222d0 ;  /* 0x000222d000027802 */ /* 0x000fe40000000f00 */
[----:B-1----:R-:W-:Y:S05]  /*222c0*/  CALL.REL.NOINC `($__internal_49_$__cuda_sm70_shflsync_idx_p) ;  /* 0x00000ed000007944 */ /* 0x002fea0003c00000 */
[----:B------:R-:W-:Y:S01]  /*222d0*/  MOV R10, R5 ;  /* 0x00000005000a7202 */ /* 0x000fe20000000f00 */
[----:B------:R-:W-:Y:S05]  /*222e0*/  BRA `(.L_x_2560) ;  /* 0xffffb58000007947 */ /* 0x000fea000383ffff */
.L_x_2494:
[----:B------:R-:W-:Y:S01]  /*222f0*/  IMAD.MOV.U32 R9, RZ, RZ, R14 ;  /* 0x000000ffff097224 */ /* 0x000fe200078e000e */
[----:B------:R-:W-:Y:S01]  /*22300*/  MOV R5, RZ ;  /* 0x000000ff00057202 */ /* 0x000fe20000000f00 */
[----:B------:R-:W-:Y:S01]  /*22310*/  IMAD.MOV.U32 R3, RZ, RZ, 0x181f ;  /* 0x0000181fff037424 */ /* 0x000fe200078e00ff */
[----:B------:R-:W-:-:S02]  /*22320*/  MOV R2, 0x22340 ;  /* 0x0002234000027802 */ /* 0x000fc40000000f00 */
[----:B-123--:R-:W-:Y:S05]  /*22330*/  CALL.REL.NOINC `($__internal_49_$__cuda_sm70_shflsync_idx_p) ;  /* 0x00000e6000007944 */ /* 0x00efea0003c00000 */
[----:B------:R-:W-:Y:S01]  /*22340*/  MOV R2, R5 ;  /* 0x0000000500027202 */ /* 0x000fe20000000f00 */
[----:B------:R-:W-:Y:S05]  /*22350*/  BRA `(.L_x_2561) ;  /* 0xffffb53000007947 */ /* 0x000fea000383ffff */
.L_x_2497:
[----:B--2---:R-:W-:Y:S01]  /*22360*/  IMAD.MOV.U32 R9, RZ, RZ, R13 ;  /* 0x000000ffff097224 */ /* 0x004fe200078e000d */
[----:B------:R-:W-:Y:S01]  /*22370*/  MOV R5, 0x1 ;  /* 0x0000000100057802 */ /* 0x000fe20000000f00 */
[----:B------:R-:W-:Y:S01]  /*22380*/  IMAD.MOV.U32 R3, RZ, RZ, 0x181f ;  /* 0x0000181fff037424 */ /* 0x000fe200078e00ff */
[----:B------:R-:W-:-:S02]  /*22390*/  MOV R2, 0x223b0 ;  /* 0x000223b000027802 */ /* 0x000fc40000000f00 */
[----:B-1-34-:R-:W-:Y:S05]  /*223a0*/  CALL.REL.NOINC `($__internal_49_$__cuda_sm70_shflsync_idx_p) ;  /* 0x00000df000007944 */ /* 0x01afea0003c00000 */
        /* <DEDUP_REMOVED lines=8> */
.L_x_2500:
[----:B--2---:R-:W-:Y:S01]  /*22430*/  IMAD.MOV.U32 R9, RZ, RZ, R13 ;  /* 0x000000ffff097224 */ /* 0x004fe200078e000d */
[----:B------:R-:W-:Y:S01]  /*22440*/  MOV R5, 0x2 ;  /* 0x0000000200057802 */ /* 0x000fe20000000f00 */
[----:B------:R-:W-:Y:S01]  /*22450*/  IMAD.MOV.U32 R3, RZ, RZ, 0x181f ;  /* 0x0000181fff037424 */ /* 0x000fe200078e00ff */
[----:B------:R-:W-:Y:S02]  /*22460*/  MOV R2, 0x22480 ;  /* 0x0002248000027802 */ /* 0x000fe40000000f00 */
[----:B-1-34-:R-:W-:Y:S05]  /*22470*/  CALL.REL.NOINC `($__internal_49_$__cuda_sm70_shflsync_idx_p) ;  /* 0x00000d2000007944 */ /* 0x01afea0003c00000 */
[----:B------:R-:W-:Y:S01]  /*22480*/  MOV R10, R5 ;  /* 0x00000005000a7202 */ /* 0x000fe20000000f00 */
[----:B------:R-:W-:Y:S05]  /*22490*/  BRA `(.L_x_2563) ;  /* 0xffffb74000007947 */ /* 0x000fea000383ffff */
.L_x_2501:
[----:B--2---:R-:W-:Y:S01]  /*224a0*/  IMAD.MOV.U32 R9, RZ, RZ, R14 ;  /* 0x000000ffff097224 */ /* 0x004fe200078e000e */
[----:B------:R-:W-:Y:S01]  /*224b0*/  MOV R5, 0x2 ;  /* 0x0000000200057802 */ /* 0x000fe20000000f00 */
[----:B------:R-:W-:Y:S01]  /*224c0*/  IMAD.MOV.U32 R3, RZ, RZ, 0x181f ;  /* 0x0000181fff037424 */ /* 0x000fe200078e00ff */
[----:B------:R-:W-:Y:S02]  /*224d0*/  MOV R2, 0x224f0 ;  /* 0x000224f000027802 */ /* 0x000fe40000000f00 */
[----:B-1-34-:R-:W-:Y:S05]  /*224e0*/  CALL.REL.NOINC `($__internal_49_$__cuda_sm70_shflsync_idx_p) ;  /* 0x00000cb000007944 */ /* 0x01afea0003c00000 */
[----:B------:R-:W-:Y:S01]  /*224f0*/  MOV R2, R5 ;  /* 0x0000000500027202 */ /* 0x000fe20000000f00 */
[----:B------:R-:W-:Y:S05]  /*22500*/  BRA `(.L_x_2564) ;  /* 0xffffb6f000007947 */ /* 0x000fea000383ffff */
.L_x_2504:
[----:B---3--:R-:W-:Y:S01]  /*22510*/  IMAD.MOV.U32 R9, RZ, RZ, R13 ;  /* 0x000000ffff097224 */ /* 0x008fe200078e000d */
[----:B------:R-:W-:Y:S01]  /*22520*/  MOV R5, 0x3 ;  /* 0x0000000300057802 */ /* 0x000fe20000000f00 */
[----:B------:R-:W-:Y:S01]  /*22530*/  IMAD.MOV.U32 R3, RZ, RZ, 0x181f ;  /* 0x0000181fff037424 */ /* 0x000fe200078e00ff */
[----:B----4-:R-:W-:-:S02]  /*22540*/  MOV R2, 0x22560 ;  /* 0x0002256000027802 */ /* 0x010fc40000000f00 */
[----:B-12---:R-:W-:Y:S05]  /*22550*/  CALL.REL.NOINC `($__internal_49_$__cuda_sm70_shflsync_idx_p) ;  /* 0x00000c4000007944 */ /* 0x006fea0003c00000 */
        /* <DEDUP_REMOVED lines=8> */
.L_x_2506:
[----:B------:R-:W-:Y:S01]  /*225e0*/  IMAD.MOV.U32 R9, RZ, RZ, R16 ;  /* 0x000000ffff097224 */ /* 0x000fe200078e0010 */
[----:B------:R-:W-:Y:S01]  /*225f0*/  MOV R5, RZ ;  /* 0x000000ff00057202 */ /* 0x000fe20000000f00 */
[----:B------:R-:W-:Y:S01]  /*22600*/  IMAD.MOV.U32 R3, RZ, RZ, 0x1c1f ;  /* 0x00001c1fff037424 */ /* 0x000fe200078e00ff */
[----:B------:R-:W-:Y:S02]  /*22610*/  MOV R2, 0x22630 ;  /* 0x0002263000027802 */ /* 0x000fe40000000f00 */
[----:B------:R-:W-:Y:S05]  /*22620*/  CALL.REL.NOINC `($__internal_49_$__cuda_sm70_shflsync_idx_p) ;  /* 0x00000b7000007944 */ /* 0x000fea0003c00000 */
[----:B------:R-:W-:Y:S01]  /*22630*/  MOV R4, R5 ;  /* 0x0000000500047202 */ /* 0x000fe20000000f00 */
[----:B------:R-:W-:Y:S05]  /*22640*/  BRA `(.L_x_2566) ;  /* 0xffffbab000007947 */ /* 0x000fea000383ffff */
.L_x_2507:
[----:B------:R-:W-:Y:S01]  /*22650*/  IMAD.MOV.U32 R9, RZ, RZ, R17 ;  /* 0x000000ffff097224 */ /* 0x000fe200078e0011 */
[----:B------:R-:W-:Y:S01]  /*22660*/  MOV R5, RZ ;  /* 0x000000ff00057202 */ /* 0x000fe20000000f00 */
[----:B------:R-:W-:Y:S01]  /*22670*/  IMAD.MOV.U32 R3, RZ, RZ, 0x1c1f ;  /* 0x00001c1fff037424 */ /* 0x000fe200078e00ff */
[----:B------:R-:W-:Y:S02]  /*22680*/  MOV R2, 0x226a0 ;  /* 0x000226a000027802 */ /* 0x000fe40000000f00 */
[----:B-12---:R-:W-:Y:S05]  /*22690*/  CALL.REL.NOINC `($__internal_49_$__cuda_sm70_shflsync_idx_p) ;  /* 0x00000b0000007944 */ /* 0x006fea0003c00000 */
[----:B------:R-:W-:Y:S01]  /*226a0*/  MOV R0, R5 ;  /* 0x0000000500007202 */ /* 0x000fe20000000f00 */
[----:B------:R-:W-:Y:S05]  /*226b0*/  BRA `(.L_x_2567) ;  /* 0xffffba6000007947 */ /* 0x000fea000383ffff */
.L_x_2510:
        /* <DEDUP_REMOVED lines=13> */
.L_x_2514:
[----:B------:R-:W-:Y:S01]  /*22790*/  IMAD.MOV.U32 R9, RZ, RZ, R11 ;  /* 0x000000ffff097224 */ /* 0x000fe200078e000b */
[----:B------:R-:W-:Y:S01]  /*227a0*/  MOV R5, RZ ;  /* 0x000000ff00057202 */ /* 0x000fe20000000f00 */
[----:B------:R-:W-:Y:S01]  /*227b0*/  IMAD.MOV.U32 R3, RZ, RZ, 0x181f ;  /* 0x0000181fff037424 */ /* 0x000fe200078e00ff */
[----:B------:R-:W-:Y:S02]  /*227c0*/  MOV R2, 0x227e0 ;  /* 0x000227e000027802 */ /* 0x000fe40000000f00 */
[----:B------:R-:W-:Y:S05]  /*227d0*/  CALL.REL.NOINC `($__internal_49_$__cuda_sm70_shflsync_idx_p) ;  /* 0x000009c000007944 */ /* 0x000fea0003c00000 */
[----:B------:R-:W-:Y:S01]  /*227e0*/  MOV R10, R5 ;  /* 0x00000005000a7202 */ /* 0x000fe20000000f00 */
[----:B------:R-:W-:Y:S05]  /*227f0*/  BRA `(.L_x_2569) ;  /* 0xffffda7000007947 */ /* 0x000fea000383ffff */
.L_x_2515:
[----:B------:R-:W-:Y:S01]  /*22800*/  IMAD.MOV.U32 R9, RZ, RZ, R14 ;  /* 0x000000ffff097224 */ /* 0x000fe200078e000e */
[----:B------:R-:W-:Y:S01]  /*22810*/  MOV R5, RZ ;  /* 0x000000ff00057202 */ /* 0x000fe20000000f00 */
[----:B------:R-:W-:Y:S01]  /*22820*/  IMAD.MOV.U32 R3, RZ, RZ, 0x181f ;  /* 0x0000181fff037424 */ /* 0x000fe200078e00ff */
[----:B------:R-:W-:Y:S02]  /*22830*/  MOV R2, 0x22850 ;  /* 0x0002285000027802 */ /* 0x000fe40000000f00 */
[----:B-12---:R-:W-:Y:S05]  /*22840*/  CALL.REL.NOINC `($__internal_49_$__cuda_sm70_shflsync_idx_p) ;  /* 0x0000095000007944 */ /* 0x006fea0003c00000 */
[----:B------:R-:W-:Y:S01]  /*22850*/  MOV R2, R5 ;  /* 0x0000000500027202 */ /* 0x000fe20000000f00 */
[----:B------:R-:W-:Y:S05]  /*22860*/  BRA `(.L_x_2570) ;  /* 0xffffda2000007947 */ /* 0x000fea000383ffff */
.L_x_2518:
[----:B--2---:R-:W-:Y:S01]  /*22870*/  IMAD.MOV.U32 R9, RZ, RZ, R11 ;  /* 0x000000ffff097224 */ /* 0x004fe200078e000b */
[----:B------:R-:W-:Y:S01]  /*22880*/  MOV R5, 0x1 ;  /* 0x0000000100057802 */ /* 0x000fe20000000f00 */
[----:B------:R-:W-:Y:S01]  /*22890*/  IMAD.MOV.U32 R3, RZ, RZ, 0x181f ;  /* 0x0000181fff037424 */ /* 0x000fe200078e00ff */
[----:B----4-:R-:W-:-:S02]  /*228a0*/  MOV R2, 0x228c0 ;  /* 0x000228c000027802 */ /* 0x010fc40000000f00 */
[----:B-1-3--:R-:W-:Y:S05]  /*228b0*/  CALL.REL.NOINC `($__internal_49_$__cuda_sm70_shflsync_idx_p) ;  /* 0x000008e000007944 */ /* 0x00afea0003c00000 */
        /* <DEDUP_REMOVED lines=8> */
.L_x_2521:
[----:B-1----:R-:W-:Y:S01]  /*22940*/  IMAD.MOV.U32 R9, RZ, RZ, R11 ;  /* 0x000000ffff097224 */ /* 0x002fe200078e000b */
[----:B------:R-:W-:Y:S01]  /*22950*/  MOV R5, 0x2 ;  /* 0x0000000200057802 */ /* 0x000fe20000000f00 */
[----:B------:R-:W-:Y:S01]  /*22960*/  IMAD.MOV.U32 R3, RZ, RZ, 0x181f ;  /* 0x0000181fff037424 */ /* 0x000fe200078e00ff */
[----:B----4-:R-:W-:Y:S02]  /*22970*/  MOV R2, 0x22990 ;  /* 0x0002299000027802 */ /* 0x010fe40000000f00 */
[----:B--23--:R-:W-:Y:S05]  /*22980*/  CALL.REL.NOINC `($__internal_49_$__cuda_sm70_shflsync_idx_p) ;  /* 0x0000081000007944 */ /* 0x00cfea0003c00000 */
[----:B------:R-:W-:Y:S01]  /*22990*/  MOV R10, R5 ;  /* 0x00000005000a7202 */ /* 0x000fe20000000f00 */
[----:B------:R-:W-:Y:S05]  /*229a0*/  BRA `(.L_x_2572) ;  /* 0xffffdc4000007947 */ /* 0x000fea000383ffff */
.L_x_2522:
[----:B------:R-:W-:Y:S01]  /*229b0*/  IMAD.MOV.U32 R9, RZ, RZ, R14 ;  /* 0x000000ffff097224 */ /* 0x000fe200078e000e */
[----:B------:R-:W-:Y:S01]  /*229c0*/  MOV R5, 0x2 ;  /* 0x0000000200057802 */ /* 0x000fe20000000f00 */
[----:B------:R-:W-:Y:S01]  /*229d0*/  IMAD.MOV.U32 R3, RZ, RZ, 0x181f ;  /* 0x0000181fff037424 */ /* 0x000fe200078e00ff */
[----:B----4-:R-:W-:Y:S02]  /*229e0*/  MOV R2, 0x22a00 ;  /* 0x00022a0000027802 */ /* 0x010fe40000000f00 */
[----:B-123--:R-:W-:Y:S05]  /*229f0*/  CALL.REL.NOINC `($__internal_49_$__cuda_sm70_shflsync_idx_p) ;  /* 0x000007a000007944 */ /* 0x00efea0003c00000 */
[----:B------:R-:W-:Y:S01]  /*22a00*/  MOV R2, R5 ;  /* 0x0000000500027202 */ /* 0x000fe20000000f00 */
[----:B------:R-:W-:Y:S05]  /*22a10*/  BRA `(.L_x_2573) ;  /* 0xffffdbf000007947 */ /* 0x000fea000383ffff */
.L_x_2525:
[----:B-1----:R-:W-:Y:S01]  /*22a20*/  IMAD.MOV.U32 R9, RZ, RZ, R11 ;  /* 0x000000ffff097224 */ /* 0x002fe200078e000b */
[----:B------:R-:W-:Y:S01]  /*22a30*/  MOV R5, 0x3 ;  /* 0x0000000300057802 */ /* 0x000fe20000000f00 */
[----:B------:R-:W-:Y:S01]  /*22a40*/  IMAD.MOV.U32 R3, RZ, RZ, 0x181f ;  /* 0x0000181fff037424 */ /* 0x000fe200078e00ff */
[----:B------:R-:W-:-:S02]  /*22a50*/  MOV R2, 0x22a70 ;  /* 0x00022a7000027802 */ /* 0x000fc40000000f00 */
[----:B--234-:R-:W-:Y:S05]  /*22a60*/  CALL.REL.NOINC `($__internal_49_$__cuda_sm70_shflsync_idx_p) ;  /* 0x0000073000007944 */ /* 0x01cfea0003c00000 */
        /* <DEDUP_REMOVED lines=8> */
.L_x_2527:
[----:B------:R-:W-:Y:S01]  /*22af0*/  IMAD.MOV.U32 R9, RZ, RZ, R114 ;  /* 0x000000ffff097224 */ /* 0x000fe200078e0072 */
[----:B------:R-:W-:Y:S01]  /*22b00*/  MOV R5, RZ ;  /* 0x000000ff00057202 */ /* 0x000fe20000000f00 */
[----:B------:R-:W-:Y:S01]  /*22b10*/  IMAD.MOV.U32 R3, RZ, RZ, 0x1f ;  /* 0x0000001fff037424 */ /* 0x000fe200078e00ff */
[----:B------:R-:W-:Y:S02]  /*22b20*/  MOV R2, 0x22b40 ;  /* 0x00022b4000027802 */ /* 0x000fe40000000f00 */
[----:B------:R-:W-:Y:S05]  /*22b30*/  CALL.REL.NOINC `($__internal_49_$__cuda_sm70_shflsync_idx_p) ;  /* 0x0000066000007944 */ /* 0x000fea0003c00000 */
[----:B------:R-:W-:Y:S01]  /*22b40*/  MOV R10, R5 ;  /* 0x00000005000a7202 */ /* 0x000fe20000000f00 */
[----:B------:R-:W-:Y:S05]  /*22b50*/  BRA `(.L_x_2575) ;  /* 0xffffde6000007947 */ /* 0x000fea000383ffff */
.L_x_2528:
[----:B------:R-:W-:Y:S01]  /*22b60*/  IMAD.MOV.U32 R9, RZ, RZ, R114 ;  /* 0x000000ffff097224 */ /* 0x000fe200078e0072 */
[----:B------:R-:W-:Y:S01]  /*22b70*/  MOV R5, 0x1 ;  /* 0x0000000100057802 */ /* 0x000fe20000000f00 */
[----:B------:R-:W-:Y:S01]  /*22b80*/  IMAD.MOV.U32 R3, RZ, RZ, 0x1f ;  /* 0x0000001fff037424 */ /* 0x000fe200078e00ff */
[----:B------:R-:W-:Y:S02]  /*22b90*/  MOV R2, 0x22bb0 ;  /* 0x00022bb000027802 */ /* 0x000fe40000000f00 */
[----:B-12---:R-:W-:Y:S05]  /*22ba0*/  CALL.REL.NOINC `($__internal_49_$__cuda_sm70_shflsync_idx_p) ;  /* 0x000005f000007944 */ /* 0x006fea0003c00000 */
[----:B------:R-:W-:Y:S01]  /*22bb0*/  MOV R8, R5 ;  /* 0x0000000500087202 */ /* 0x000fe20000000f00 */
[----:B------:R-:W-:Y:S05]  /*22bc0*/  BRA `(.L_x_2576) ;  /* 0xffffde1000007947 */ /* 0x000fea000383ffff */
.L_x_2529:
[----:B------:R-:W-:Y:S02]  /*22bd0*/  MOV R2, 0x1 ;  /* 0x0000000100027802 */ /* 0x000fe40000000f00 */
[----:B------:R-:W-:-:S02]  /*22be0*/  MOV R3, 0x22c00 ;  /* 0x00022c0000037802 */ /* 0x000fc40000000f00 */
[----:B-1234-:R-:W-:Y:S05]  /*22bf0*/  CALL.REL.NOINC `($__internal_50_$__cuda_sm70_shflsync_up_p) ;  /* 0x000005f000007944 */ /* 0x01efea0003c00000 */
[----:B------:R-:W-:Y:S05]  /*22c00*/  BRA `(.L_x_2577) ;  /* 0xffffdf0000007947 */ /* 0x000fea000383ffff */
.L_x_2530:
[----:B------:R-:W-:Y:S02]  /*22c10*/  MOV R2, 0x2 ;  /* 0x0000000200027802 */ /* 0x000fe40000000f00 */
[----:B------:R-:W-:-:S02]  /*22c20*/  MOV R3, 0x22c40 ;  /* 0x00022c4000037802 */ /* 0x000fc40000000f00 */
[----:B--2-4-:R-:W-:Y:S05]  /*22c30*/  CALL.REL.NOINC `($__internal_50_$__cuda_sm70_shflsync_up_p) ;  /* 0x000005b000007944 */ /* 0x014fea0003c00000 */
[----:B------:R-:W-:Y:S01]  /*22c40*/  SEL R3, R4, RZ, P1 ;  /* 0x000000ff04037207 */ /* 0x000fe20000800000 */
[----:B------:R-:W-:-:S04]  /*22c50*/  IMAD.MOV.U32 R2, RZ, RZ, 0x4 ;  /* 0x00000004ff027424 */ /* 0x000fc800078e00ff */
[----:B------:R-:W-:Y:S01]  /*22c60*/  IMAD.IADD R0, R0, 0x1, R3 ;  /* 0x0000000100007824 */ /* 0x000fe200078e0203 */
        /* <DEDUP_REMOVED lines=21> */
.L_x_2534:
[----:B------:R-:W-:Y:S02]  /*22dc0*/  MOV R2, 0x1 ;  /* 0x0000000100027802 */ /* 0x000fe40000000f00 */
[----:B------:R-:W-:Y:S02]  /*22dd0*/  MOV R3, 0x22df0 ;  /* 0x00022df000037802 */ /* 0x000fe40000000f00 */
[----:B------:R-:W-:Y:S05]  /*22de0*/  CALL.REL.NOINC `($__internal_50_$__cuda_sm70_shflsync_up_p) ;  /* 0x0000040000007944 */ /* 0x000fea0003c00000 */
[----:B------:R-:W-:Y:S01]  /*22df0*/  MOV R2, R4 ;  /* 0x0000000400027202 */ /* 0x000fe20000000f00 */
[----:B------:R-:W-:Y:S05]  /*22e00*/  BRA `(.L_x_2579) ;  /* 0xffffdf6000007947 */ /* 0x000fea000383ffff */
.L_x_2535:
        /* <DEDUP_REMOVED lines=27> */
.L_x_2537:
[----:B------:R-:W-:Y:S02]  /*22fc0*/  SEL R0, RZ, 0x1, P0 ;  /* 0x00000001ff007807 */ /* 0x000fe40000000000 */
[----:B------:R-:W-:Y:S02]  /*22fd0*/  MOV R2, 0x22ff0 ;  /* 0x00022ff000027802 */ /* 0x000fe40000000f00 */
[----:B-1----:R-:W-:Y:S05]  /*22fe0*/  CALL.REL.NOINC `($__internal_51_$__cuda_sm70_votesync_ballot) ;  /* 0x0000027000007944 */ /* 0x002fea0003c00000 */
[----:B------:R-:W-:Y:S01]  /*22ff0*/  MOV R11, R0 ;  /* 0x00000000000b7202 */ /* 0x000fe20000000f00 */
[----:B------:R-:W-:Y:S05]  /*23000*/  BRA `(.L_x_2581) ;  /* 0xffffdef000007947 */ /* 0x000fea000383ffff */
.L_x_2538:
[----:B------:R-:W-:Y:S01]  /*23010*/  IMAD.MOV.U32 R9, RZ, RZ, R6 ;  /* 0x000000ffff097224 */ /* 0x000fe200078e0006 */
[----:B------:R-:W-:Y:S01]  /*23020*/  MOV R5, R0 ;  /* 0x0000000000057202 */ /* 0x000fe20000000f00 */
[----:B------:R-:W-:Y:S01]  /*23030*/  IMAD.MOV.U32 R3, RZ, RZ, 0x1f ;  /* 0x0000001fff037424 */ /* 0x000fe200078e00ff */
[----:B--2---:R-:W-:Y:S02]  /*23040*/  MOV R2, 0x23060 ;  /* 0x0002306000027802 */ /* 0x004fe40000000f00 */
[----:B-1----:R-:W-:Y:S05]  /*23050*/  CALL.REL.NOINC `($__internal_49_$__cuda_sm70_shflsync_idx_p) ;  /* 0x0000014000007944 */ /* 0x002fea0003c00000 */
[----:B------:R-:W-:Y:S01]  /*23060*/  IMAD.MOV.U32 R8, RZ, RZ, R5 ;  /* 0x000000ffff087224 */ /* 0x000fe200078e0005 */
[----:B------:R-:W-:Y:S01]  /*23070*/  MOV R5, R0 ;  /* 0x0000000000057202 */ /* 0x000fe20000000f00 */
[----:B------:R-:W-:Y:S01]  /*23080*/  IMAD.MOV.U32 R9, RZ, RZ, R7 ;  /* 0x000000ffff097224 */ /* 0x000fe200078e0007 */
[----:B------:R-:W-:-:S02]  /*23090*/  MOV R3, 0x1f ;  /* 0x0000001f00037802 */ /* 0x000fc40000000f00 */
[----:B------:R-:W-:Y:S02]  /*230a0*/  MOV R2, 0x230c0 ;  /* 0x000230c000027802 */ /* 0x000fe40000000f00 */
[----:B------:R-:W-:Y:S05]  /*230b0*/  CALL.REL.NOINC `($__internal_49_$__cuda_sm70_shflsync_idx_p) ;  /* 0x000000e000007944 */ /* 0x000fea0003c00000 */
[----:B------:R-:W-:Y:S01]  /*230c0*/  MOV R7, R5 ;  /* 0x0000000500077202 */ /* 0x000fe20000000f00 */
[----:B------:R-:W-:Y:S05]  /*230d0*/  BRA `(.L_x_2582) ;  /* 0xffffde9000007947 */ /* 0x000fea000383ffff */
.L_x_2541:
[----:B------:R-:W-:Y:S01]  /*230e0*/  IMAD.MOV.U32 R9, RZ, RZ, R4 ;  /* 0x000000ffff097224 */ /* 0x000fe200078e0004 */
[----:B------:R-:W-:Y:S01]  /*230f0*/  MOV R5, R0 ;  /* 0x0000000000057202 */ /* 0x000fe20000000f00 */
[----:B------:R-:W-:Y:S01]  /*23100*/  IMAD.MOV.U32 R3, RZ, RZ, 0x1f ;  /* 0x0000001fff037424 */ /* 0x000fe200078e00ff */
[----:B--2---:R-:W-:Y:S02]  /*23110*/  MOV R2, 0x23130 ;  /* 0x0002313000027802 */ /* 0x004fe40000000f00 */
[----:B-1--4-:R-:W-:Y:S05]  /*23120*/  CALL.REL.NOINC `($__internal_49_$__cuda_sm70_shflsync_idx_p) ;  /* 0x0000007000007944 */ /* 0x012fea0003c00000 */
[----:B------:R-:W-:Y:S01]  /*23130*/  MOV R13, R5 ;  /* 0x00000005000d7202 */ /* 0x000fe20000000f00 */
[----:B------:R-:W-:Y:S05]  /*23140*/  BRA `(.L_x_2540) ;  /* 0xffffde8000007947 */ /* 0x000fea000383ffff */
        .weak           $__internal_48_$__cuda_sm70_shflsync_bfly_p
        .type           $__internal_48_$__cuda_sm70_shflsync_bfly_p,@function
        .size           $__internal_48_$__cuda_sm70_shflsync_bfly_p,($__internal_49_$__cuda_sm70_shflsync_idx_p - $__internal_48_$__cuda_sm70_shflsync_bfly_p)
$__internal_48_$__cuda_sm70_shflsync_bfly_p:
[----:B------:R-:W-:Y:S04]  /*23150*/  WARPSYNC R6 ;  /* 0x0000000600007348 */ /* 0x000fe80003800000 */
[----:B------:R1:W2:Y:S02]  /*23160*/  SHFL.BFLY PT, R5, R2, R5, R7 ;  /* 0x0c00000502057389 */ /* 0x0002a400000e0007 */
[----:B-1----:R-:W-:-:S02]  /*23170*/  MOV R2, R3 ;  /* 0x0000000300027202 */ /* 0x002fc40000000f00 */
[----:B------:R-:W-:-:S04]  /*23180*/  MOV R3, 0x0 ;  /* 0x0000000000037802 */ /* 0x000fc80000000f00 */
[----:B--2---:R-:W-:Y:S05]  /*23190*/  RET.REL.NODEC R2 `(_ZN7cutlass13device_kernelIN5flash19enable_sm80_to_sm89INS1_16FlashAttnFwdSm80INS1_25CollectiveMainloopFwdSm80ILi8ELi1ELb0EN4cute5tupleIJNS5_1CILi128EEENS7_ILi48EEENS7_ILi256EEEEEELi256ENS_6half_tEfNS_4arch4Sm80ELb1ELb0ELb1ELb1ELb0ELb1ELb1ELb1EEENS1_21CollectiveEpilogueFwdINS6_IJS8_SA_S9_EEENS6_IJNS7_ILi1EEESI_SI_EEESC_SE_Li256ELb1ELb1ELb1ELb0EEENS1_36VarlenDynamicPersistentTileSchedulerILi128ELi48ELi256ELi256ELb1ELb1ELb0ELb1ELb1ELb1EEEEEEEEEvNT_6ParamsE) ;  /* 0xfffdce6002007950 */ /* 0x004fea0003c3ffff */
        .weak           $__internal_49_$__cuda_sm70_shflsync_idx_p
        .type           $__internal_49_$__cuda_sm70_shflsync_idx_p,@function
        .size           $__internal_49_$__cuda_sm70_shflsync_idx_p,($__internal_50_$__cuda_sm70_shflsync_up_p - $__internal_49_$__cuda_sm70_shflsync_idx_p)
$__internal_49_$__cuda_sm70_shflsync_idx_p:
[----:B------:R-:W-:-:S04]  /*231a0*/  MOV R115, 0xffffffff ;  /* 0xffffffff00737802 */ /* 0x000fc80000000f00 */
[----:B------:R-:W-:Y:S04]  /*231b0*/  WARPSYNC R115 ;  /* 0x0000007300007348 */ /* 0x000fe80003800000 */
[----:B------:R1:W2:Y:S02]  /*231c0*/  SHFL.IDX PT, R5, R9, R5, R3 ;  /* 0x0000000509057389 */ /* 0x0002a400000e0003 */
[----:B-1----:R-:W-:-:S04]  /*231d0*/  MOV R3, 0x0 ;  /* 0x0000000000037802 */ /* 0x002fc80000000f00 */
[----:B--2---:R-:W-:Y:S05]  /*231e0*/  RET.REL.NODEC R2 `(_ZN7cutlass13device_kernelIN5flash19enable_sm80_to_sm89INS1_16FlashAttnFwdSm80INS1_25CollectiveMainloopFwdSm80ILi8ELi1ELb0EN4cute5tupleIJNS5_1CILi128EEENS7_ILi48EEENS7_ILi256EEEEEELi256ENS_6half_tEfNS_4arch4Sm80ELb1ELb0ELb1ELb1ELb0ELb1ELb1ELb1EEENS1_21CollectiveEpilogueFwdINS6_IJS8_SA_S9_EEENS6_IJNS7_ILi1EEESI_SI_EEESC_SE_Li256ELb1ELb1ELb1ELb0EEENS1_36VarlenDynamicPersistentTileSchedulerILi128ELi48ELi256ELi256ELb1ELb1ELb0ELb1ELb1ELb1EEEEEEEEEvNT_6ParamsE) ;  /* 0xfffdce1002007950 */ /* 0x004fea0003c3ffff */
        .weak           $__internal_50_$__cuda_sm70_shflsync_up_p
        .type           $__internal_50_$__cuda_sm70_shflsync_up_p,@function
        .size           $__internal_50_$__cuda_sm70_shflsync_up_p,($__internal_51_$__cuda_sm70_votesync_ballot - $__internal_50_$__cuda_sm70_shflsync_up_p)
$__internal_50_$__cuda_sm70_shflsync_up_p:
[----:B------:R-:W-:Y:S02]  /*231f0*/  IMAD.MOV.U32 R4, RZ, RZ, RZ ;  /* 0x000000ffff047224 */ /* 0x000fe400078e00ff */
[----:B------:R-:W-:-:S04]  /*23200*/  IMAD.MOV.U32 R9, RZ, RZ, -0x1 ;  /* 0xffffffffff097424 */ /* 0x000fc800078e00ff */
[----:B------:R-:W-:Y:S04]  /*23210*/  WARPSYNC R9 ;  /* 0x0000000900007348 */ /* 0x000fe80003800000 */
[----:B------:R1:W2:Y:S02]  /*23220*/  SHFL.UP PT, R4, R0, R2, R4 ;  /* 0x0400000200047389 */ /* 0x0002a400000e0004 */
[----:B-1----:R-:W-:Y:S02]  /*23230*/  MOV R2, R3 ;  /* 0x0000000300027202 */ /* 0x002fe40000000f00 */
[----:B------:R-:W-:-:S04]  /*23240*/  MOV R3, 0x0 ;  /* 0x0000000000037802 */ /* 0x000fc80000000f00 */
[----:B--2---:R-:W-:Y:S05]  /*23250*/  RET.REL.NODEC R2 `(_ZN7cutlass13device_kernelIN5flash19enable_sm80_to_sm89INS1_16FlashAttnFwdSm80INS1_25CollectiveMainloopFwdSm80ILi8ELi1ELb0EN4cute5tupleIJNS5_1CILi128EEENS7_ILi48EEENS7_ILi256EEEEEELi256ENS_6half_tEfNS_4arch4Sm80ELb1ELb0ELb1ELb1ELb0ELb1ELb1ELb1EEENS1_21CollectiveEpilogueFwdINS6_IJS8_SA_S9_EEENS6_IJNS7_ILi1EEESI_SI_EEESC_SE_Li256ELb1ELb1ELb1ELb0EEENS1_36VarlenDynamicPersistentTileSchedulerILi128ELi48ELi256ELi256ELb1ELb1ELb0ELb1ELb1ELb1EEEEEEEEEvNT_6ParamsE) ;  /* 0xfffdcda002007950 */ /* 0x004fea0003c3ffff */
        .weak           $__internal_51_$__cuda_sm70_votesync_ballot
        .type           $__internal_51_$__cuda_sm70_votesync_ballot,@function
        .size           $__internal_51_$__cuda_sm70_votesync_ballot,(.L_x_2650 - $__internal_51_$__cuda_sm70_votesync_ballot)
$__internal_51_$__cuda_sm70_votesync_ballot:
[----:B------:R-:W-:Y:S01]  /*23260*/  ISETP.NE.U32.AND P0, PT, R0, 0x1, PT ;  /* 0x000000010000780c */ /* 0x000fe20003f05070 */
[----:B------:R-:W-:-:S04]  /*23270*/  IMAD.MOV.U32 R3, RZ, RZ, -0x1 ;  /* 0xffffffffff037424 */ /* 0x000fc800078e00ff */
[----:B------:R-:W-:Y:S08]  /*23280*/  WARPSYNC R3 ;  /* 0x0000000300007348 */ /* 0x000ff00003800000 */
[----:B------:R-:W-:-:S04]  /*23290*/  VOTE.ANY R0, PT, !P0 ;  /* 0x0000000000007806 */ /* 0x000fc800040e0100 */
[----:B------:R-:W-:Y:S01]  /*232a0*/  LOP3.LUT R0, R0, R3, RZ, 0xc0, !PT ;  /* 0x0000000300007212 */ /* 0x000fe200078ec0ff */
[----:B------:R-:W-:-:S04]  /*232b0*/  IMAD.MOV.U32 R3, RZ, RZ, 0x0 ;  /* 0x00000000ff037424 */ /* 0x000fc800078e00ff */
[----:B------:R-:W-:Y:S05]  /*232c0*/  RET.REL.NODEC R2 `(_ZN7cutlass13device_kernelIN5flash19enable_sm80_to_sm89INS1_16FlashAttnFwdSm80INS1_25CollectiveMainloopFwdSm80ILi8ELi1ELb0EN4cute5tupleIJNS5_1CILi128EEENS7_ILi48EEENS7_ILi256EEEEEELi256ENS_6half_tEfNS_4arch4Sm80ELb1ELb0ELb1ELb1ELb0ELb1ELb1ELb1EEENS1_21CollectiveEpilogueFwdINS6_IJS8_SA_S9_EEENS6_IJNS7_ILi1EEESI_SI_EEESC_SE_Li256ELb1ELb1ELb1ELb0EEENS1_36VarlenDynamicPersistentTileSchedulerILi128ELi48ELi256ELi256ELb1ELb1ELb0ELb1ELb1ELb1EEEEEEEEEvNT_6ParamsE) ;  /* 0xfffdcd3002007950 */ /* 0x000fea0003c3ffff */
.L_x_2583:
        /* <DEDUP_REMOVED lines=11> */
.L_x_2650:


//--------------------- .nv.shared._ZN7cutlass13device_kernelIN5flash19enable_sm80_to_sm89INS1_16FlashAttnFwdSm80INS1_25CollectiveMainloopFwdSm80ILi8ELi1ELb1EN4cute5tupleIJNS5_1CILi128EEENS7_ILi64EEENS7_ILi256EEEEEELi256ENS_6half_tEfNS_4arch4Sm80ELb0ELb0ELb1ELb0ELb0ELb0ELb1ELb1EEENS1_21CollectiveEpilogueFwdINS6_IJS8_SA_S9_EEENS6_IJNS7_ILi1EEESI_SI_EEESC_SE_Li256ELb0ELb1ELb1ELb0EEENS1_19SingleTileSchedulerILb0ELb1ELb1ELi128EEEEEEEEEvNT_6ParamsE --------------------------
	.section	.nv.shared._ZN7cutlass13device_kernelIN5flash19enable_sm80_to_sm89INS1_16FlashAttnFwdSm80INS1_25CollectiveMainloopFwdSm80ILi8ELi1ELb1EN4cute5tupleIJNS5_1CILi128EEENS7_ILi64EEENS7_ILi256EEEEEELi256ENS_6half_tEfNS_4arch4Sm80ELb0ELb0ELb1ELb0ELb0ELb0ELb1ELb1EEENS1_21CollectiveEpilogueFwdINS6_IJS8_SA_S9_EEENS6_IJNS7_ILi1EEESI_SI_EEESC_SE_Li256ELb0ELb1ELb1ELb0EEENS1_19SingleTileSchedulerILb0ELb1ELb1ELi128EEEEEEEEEvNT_6ParamsE,"aw",@nobits
	.sectionflags	@""
	.align	16


//--------------------- .nv.global                --------------------------
	.section	.nv.global,"aw",@nobits
.nv.global:
	.type		_ZN80_INTERNAL_96de87e3_44_flash_fwd_hdim256_fp16_split_softcap_sm80_cu_0106449f_32214cute1_E,@object
	.size		_ZN80_INTERNAL_96de87e3_44_flash_fwd_hdim256_fp16_split_softcap_sm80_cu_0106449f_32214cute1_E,(_ZN80_INTERNAL_96de87e3_44_flash_fwd_hdim256_fp16_split_softcap_sm80_cu_0106449f_32214cuda3std3__45__cpo6cbeginE - _ZN80_INTERNAL_96de87e3_44_flash_fwd_hdim256_fp16_split_softcap_sm80_cu_0106449f_32214cute1_E)
_ZN80_INTERNAL_96de87e3_44_flash_fwd_hdim256_fp16_split_softcap_sm80_cu_0106449f_32214cute1_E:
	.zero		1
	.type		_ZN80_INTERNAL_96de87e3_44_flash_fwd_hdim256_fp16_split_softcap_sm80_cu_0106449f_32214cuda3std3__45__cpo6cbeginE,@object
	.size		_ZN80_INTERNAL_96de87e3_44_flash_fwd_hdim256_fp16_split_softcap_sm80_cu_0106449f_32214cuda3std3__45__cpo6cbeginE,(_ZN80_INTERNAL_96de87e3_44_flash_fwd_hdim256_fp16_split_softcap_sm80_cu_0106449f_32214cuda3std3__48in_placeE - _ZN80_INTERNAL_96de87e3_44_flash_fwd_hdim256_fp16_split_softcap_sm80_cu_0106449f_32214cuda3std3__45__cpo6cbeginE)
_ZN80_INTERNAL_96de87e3_44_flash_fwd_hdim256_fp16_split_softcap_sm80_cu_0106449f_32214cuda3std3__45__cpo6cbeginE:
	.zero		1
	.type		_ZN80_INTERNAL_96de87e3_44_flash_fwd_hdim256_fp16_split_softcap_sm80_cu_0106449f_32214cuda3std3__48in_placeE,@object
	.size		_ZN80_INTERNAL_96de87e3_44_flash_fwd_hdim256_fp16_split_softcap_sm80_cu_0106449f_32214cuda3std3__48in_placeE,(_ZN80_INTERNAL_96de87e3_44_flash_fwd_hdim256_fp16_split_softcap_sm80_cu_0106449f_32214cuda3std6ranges3__45__cpo9iter_moveE - _ZN80_INTERNAL_96de87e3_44_flash_fwd_hdim256_fp16_split_softcap_sm80_cu_0106449f_32214cuda3std3__48in_placeE)
_ZN80_INTERNAL_96de87e3_44_flash_fwd_hdim256_fp16_split_softcap_sm80_cu_0106449f_32214cuda3std3__48in_placeE:
	.zero		1
	.type		_ZN80_INTERNAL_96de87e3_44_flash_fwd_hdim256_fp16_split_softcap_sm80_cu_0106449f_32214cuda3std6ranges3__45__cpo9iter_moveE,@object
	.size		_ZN80_INTERNAL_96de87e3_44_flash_fwd_hdim256_fp16_split_softcap_sm80_cu_0106449f_32214cuda3std6ranges3__45__cpo9iter_moveE,(_ZN80_INTERNAL_96de87e3_44_flash_fwd_hdim256_fp16_split_softcap_sm80_cu_0106449f_32214cuda3std3__45__cpo5beginE - _ZN80_INTERNAL_96de87e3_44_flash_fwd_hdim256_fp16_split_softcap_sm80_cu_0106449f_32214cuda3std6ranges3__45__cpo9iter_moveE)
_ZN80_INTERNAL_96de87e3_44_flash_fwd_hdim256_fp16_split_softcap_sm80_cu_0106449f_32214cuda3std6ranges3__45__cpo9iter_moveE:
	.zero		1
	.type		_ZN80_INTERNAL_96de87e3_44_flash_fwd_hdim256_fp16_split_softcap_sm80_cu_0106449f_32214cuda3std3__45__cpo5beginE,@object
	.size		_ZN80_INTERNAL_96de87e3_44_flash_fwd_hdim256_fp16_split_softcap_sm80_cu_0106449f_32214cuda3std3__45__cpo5beginE,(_ZN80_INTERNAL_96de87e3_44_flash_fwd_hdim256_fp16_split_softcap_sm80_cu_0106449f_32214cuda3std3__482_GLOBAL__N__96de87e3_44_flash_fwd_hdim256_fp16_split_softcap_sm80_cu_0106449f_32216ignoreE - _ZN80_INTERNAL_96de87e3_44_flash_fwd_hdim256_fp16_split_softcap_sm80_cu_0106449f_32214cuda3std3__45__cpo5beginE)
_ZN80_INTERNAL_96de87e3_44_flash_fwd_hdim256_fp16_split_softcap_sm80_cu_0106449f_32214cuda3std3__45__cpo5beginE:
	.zero		1
	.type		_ZN80_INTERNAL_96de87e3_44_flash_fwd_hdim256_fp16_split_softcap_sm80_cu_0106449f_32214cuda3std3__482_GLOBAL__N__96de87e3_44_flash_fwd_hdim256_fp16_split_softcap_sm80_cu_0106449f_32216ignoreE,@object
	.size		_ZN80_INTERNAL_96de87e3_44_flash_fwd_hdim256_fp16_split_softcap_sm80_cu_0106449f_32214cuda3std3__482_GLOBAL__N__96de87e3_44_flash_fwd_hdim256_fp16_split_softcap_sm80_cu_0106449f_32216ignoreE,(_ZN80_INTERNAL_96de87e3_44_flash_fwd_hdim256_fp16_split_softcap_sm80_cu_0106449f_32214cute7productE - _ZN80_INTERNAL_96de87e3_44_flash_fwd_hdim256_fp16_split_softcap_sm80_cu_0106449f_32214cuda3std3__482_GLOBAL__N__96de87e3_44_flash_fwd_hdim256_fp16_split_softcap_sm80_cu_0106449f_32216ignoreE)
_ZN80_INTERNAL_96de87e3_44_flash_fwd_hdim256_fp16_split_softcap_sm80_cu_0106449f_32214cuda3std3__482_GLOBAL__N__96de87e3_44_flash_fwd_hdim256_fp16_split_softcap_sm80_cu_0106449f_32216ignoreE:
	.zero		1
	.type		_ZN80_INTERNAL_96de87e3_44_flash_fwd_hdim256_fp16_split_softcap_sm80_cu_0106449f_32214cute7productE,@object
	.size		_ZN80_INTERNAL_96de87e3_44_flash_fwd_hdim256_fp16_split_softcap_sm80_cu_0106449f_32214cute7productE,(_ZN80_INTERNAL_96de87e3_44_flash_fwd_hdim256_fp16_split_softcap_sm80_cu_0106449f_32214cuda3std3__45__cpo3endE - _ZN80_INTERNAL_96de87e3_44_flash_fwd_hdim256_fp16_split_softcap_sm80_cu_0106449f_32214cute7productE)
_ZN80_INTERNAL_96de87e3_44_flash_fwd_hdim256_fp16_split_softcap_sm80_cu_0106449f_32214cute7productE:
	.zero		1
	.type		_ZN80_INTERNAL_96de87e3_44_flash_fwd_hdim256_fp16_split_softcap_sm80_cu_0106449f_32214cuda3std3__45__cpo3endE,@object
	.size		_ZN80_INTERNAL_96de87e3_44_flash_fwd_hdim256_fp16_split_softcap_sm80_cu_0106449f_32214cuda3std3__45__cpo3endE,(_ZN80_INTERNAL_96de87e3_44_flash_fwd_hdim256_fp16_split_softcap_sm80_cu_0106449f_32214cuda3std3__419piecewise_constructE - _ZN80_INTERNAL_96de87e3_44_flash_fwd_hdim256_fp16_split_softcap_sm80_cu_0106449f_32214cuda3std3__45__cpo3endE)
_ZN80_INTERNAL_96de87e3_44_flash_fwd_hdim256_fp16_split_softcap_sm80_cu_0106449f_32214cuda3std3__45__cpo3endE:
	.zero		1
	.type		_ZN80_INTERNAL_96de87e3_44_flash_fwd_hdim256_fp16_split_softcap_sm80_cu_0106449f_32214cuda3std3__419piecewise_constructE,@object
	.size		_ZN80_INTERNAL_96de87e3_44_flash_fwd_hdim256_fp16_split_softcap_sm80_cu_0106449f_32214cuda3std3__419piecewise_constructE,(_ZN80_INTERNAL_96de87e3_44_flash_fwd_hdim256_fp16_split_softcap_sm80_cu_0106449f_32214cuda3std3__45__cpo4cendE - _ZN80_INTERNAL_96de87e3_44_flash_fwd_hdim256_fp16_split_softcap_sm80_cu_0106449f_32214cuda3std3__419piecewise_constructE)
_ZN80_INTERNAL_96de87e3_44_flash_fwd_hdim256_fp16_split_softcap_sm80_cu_0106449f_32214cuda3std3__419piecewise_constructE:
	.zero		1
	.type		_ZN80_INTERNAL_96de87e3_44_flash_fwd_hdim256_fp16_split_softcap_sm80_cu_0106449f_32214cuda3std3__45__cpo4cendE,@object
	.size		_ZN80_INTERNAL_96de87e3_44_flash_fwd_hdim256_fp16_split_softcap_sm80_cu_0106449f_32214cuda3std3__45__cpo4cendE,(_ZN80_INTERNAL_96de87e3_44_flash_fwd_hdim256_fp16_split_softcap_sm80_cu_0106449f_32214cuda3std6ranges3__45__cpo4swapE - _ZN80_INTERNAL_96de87e3_44_flash_fwd_hdim256_fp16_split_softcap_sm80_cu_0106449f_32214cuda3std3__45__cpo4cendE)
_ZN80_INTERNAL_96de87e3_44_flash_fwd_hdim256_fp16_split_softcap_sm80_cu_0106449f_32214cuda3std3__45__cpo4cendE:
	.zero		1
	.type		_ZN80_INTERNAL_96de87e3_44_flash_fwd_hdim256_fp16_split_softcap_sm80_cu_0106449f_32214cuda3std6ranges3__45__cpo4swapE,@object
	.size		_ZN80_INTERNAL_96de87e3_44_flash_fwd_hdim256_fp16_split_softcap_sm80_cu_0106449f_32214cuda3std6ranges3__45__cpo4swapE,(.L_7 - _ZN80_INTERNAL_96de87e3_44_flash_fwd_hdim256_fp16_split_softcap_sm80_cu_0106449f_32214cuda3std6ranges3__45__cpo4swapE)
_ZN80_INTERNAL_96de87e3_44_flash_fwd_hdim256_fp16_split_softcap_sm80_cu_0106449f_32214cuda3std6ranges3__45__cpo4swapE:
	.zero		1
.L_7:


//--------------------- .nv.shared._ZN7cutlass13device_kernelIN5flash19enable_sm80_to_sm89INS1_16FlashAttnFwdSm80INS1_25CollectiveMainloopFwdSm80ILi8ELi1ELb1EN4cute5tupleIJNS5_1CILi128EEENS7_ILi48EEENS7_ILi256EEEEEELi256ENS_6half_tEfNS_4arch4Sm80ELb0ELb0ELb1ELb1ELb0ELb0ELb1ELb1EEENS1_21CollectiveEpilogueFwdINS6_IJS8_SA_S9_EEENS6_IJNS7_ILi1EEESI_SI_EEESC_SE_Li256ELb1ELb1ELb1ELb0EEENS1_36VarlenDynamicPersistentTileSchedulerILi128ELi48ELi256ELi256ELb1ELb1ELb0ELb0ELb1ELb1EEEEEEEEEvNT_6ParamsE --------------------------
	.section	.nv.shared._ZN7cutlass13device_kernelIN5flash19enable_sm80_to_sm89INS1_16FlashAttnFwdSm80INS1_25CollectiveMainloopFwdSm80ILi8ELi1ELb1EN4cute5tupleIJNS5_1CILi128EEENS7_ILi48EEENS7_ILi256EEEEEELi256ENS_6half_tEfNS_4arch4Sm80ELb0ELb0ELb1ELb1ELb0ELb0ELb1ELb1EEENS1_21CollectiveEpilogueFwdINS6_IJS8_SA_S9_EEENS6_IJNS7_ILi1EEESI_SI_EEESC_SE_Li256ELb1ELb1ELb1ELb0EEENS1_36VarlenDynamicPersistentTileSchedulerILi128ELi48ELi256ELi256ELb1ELb1ELb0ELb0ELb1ELb1EEEEEEEEEvNT_6ParamsE,"aw",@nobits
	.sectionflags	@""
	.align	16


//--------------------- .nv.shared._ZN7cutlass13device_kernelIN5flash19enable_sm80_to_sm89INS1_16FlashAttnFwdSm80INS1_25CollectiveMainloopFwdSm80ILi8ELi1ELb0EN4cute5tupleIJNS5_1CILi128EEENS7_ILi32EEENS7_ILi256EEEEEELi256ENS_6half_tEfNS_4arch4Sm80ELb0ELb0ELb1ELb1ELb0ELb1ELb1ELb1EEENS1_21CollectiveEpilogueFwdINS6_IJS8_SA_S9_EEENS6_IJNS7_ILi1EEESI_SI_EEESC_SE_Li256ELb1ELb1ELb1ELb0EEENS1_36VarlenDynamicPersistentTileSchedulerILi128ELi32ELi256ELi256ELb1ELb1ELb0ELb0ELb1ELb1EEEEEEEEEvNT_6ParamsE --------------------------
	.section	.nv.shared._ZN7cutlass13device_kernelIN5flash19enable_sm80_to_sm89INS1_16FlashAttnFwdSm80INS1_25CollectiveMainloopFwdSm80ILi8ELi1ELb0EN4cute5tupleIJNS5_1CILi128EEENS7_ILi32EEENS7_ILi256EEEEEELi256ENS_6half_tEfNS_4arch4Sm80ELb0ELb0ELb1ELb1ELb0ELb1ELb1ELb1EEENS1_21CollectiveEpilogueFwdINS6_IJS8_SA_S9_EEENS6_IJNS7_ILi1EEESI_SI_EEESC_SE_Li256ELb1ELb1ELb1ELb0EEENS1_36VarlenDynamicPersistentTileSchedulerILi128ELi32ELi256ELi256ELb1ELb1ELb0ELb0ELb1ELb1EEEEEEEEEvNT_6ParamsE,"aw",@nobits
	.sectionflags	@""
	.align	16


//--------------------- .nv.shared._ZN7cutlass13device_kernelIN5flash19enable_sm80_to_sm89INS1_16FlashAttnFwdSm80INS1_25CollectiveMainloopFwdSm80ILi8ELi1ELb1EN4cute5tupleIJNS5_1CILi128EEENS7_ILi48EEENS7_ILi256EEEEEELi256ENS_6half_tEfNS_4arch4Sm80ELb0ELb1ELb1ELb0ELb0ELb0ELb1ELb1EEENS1_21CollectiveEpilogueFwdINS6_IJS8_SA_S9_EEENS6_IJNS7_ILi1EEESI_SI_EEESC_SE_Li256ELb0ELb1ELb1ELb0EEENS1_19SingleTileSchedulerILb0ELb1ELb1ELi128EEEEEEEEEvNT_6ParamsE --------------------------
	.section	.nv.shared._ZN7cutlass13device_kernelIN5flash19enable_sm80_to_sm89INS1_16FlashAttnFwdSm80INS1_25CollectiveMainloopFwdSm80ILi8ELi1ELb1EN4cute5tupleIJNS5_1CILi128EEENS7_ILi48EEENS7_ILi256EEEEEELi256ENS_6half_tEfNS_4arch4Sm80ELb0ELb1ELb1ELb0ELb0ELb0ELb1ELb1EEENS1_21CollectiveEpilogueFwdINS6_IJS8_SA_S9_EEENS6_IJNS7_ILi1EEESI_SI_EEESC_SE_Li256ELb0ELb1ELb1ELb0EEENS1_19SingleTileSchedulerILb0ELb1ELb1ELi128EEEEEEEEEvNT_6ParamsE,"aw",@nobits
	.sectionflags	@""
	.align	16


//--------------------- .nv.shared._ZN7cutlass13device_kernelIN5flash19enable_sm80_to_sm89INS1_16FlashAttnFwdSm80INS1_25CollectiveMainloopFwdSm80ILi8ELi1ELb1EN4cute5tupleIJNS5_1CILi128EEENS7_ILi48EEENS7_ILi256EEEEEELi256ENS_6half_tEfNS_4arch4Sm80ELb0ELb1ELb1ELb1ELb0ELb0ELb1ELb1EEENS1_21CollectiveEpilogueFwdINS6_IJS8_SA_S9_EEENS6_IJNS7_ILi1EEESI_SI_EEESC_SE_Li256ELb1ELb1ELb1ELb0EEENS1_36VarlenDynamicPersistentTileSchedulerILi128ELi48ELi256ELi256ELb1ELb1ELb0ELb1ELb0ELb1EEEEEEEEEvNT_6ParamsE --------------------------
	.section	.nv.shared._ZN7cutlass13device_kernelIN5flash19enable_sm80_to_sm89INS1_16FlashAttnFwdSm80INS1_25CollectiveMainloopFwdSm80ILi8ELi1ELb1EN4cute5tupleIJNS5_1CILi128EEENS7_ILi48EEENS7_ILi256EEEEEELi256ENS_6half_tEfNS_4arch4Sm80ELb0ELb1ELb1ELb1ELb0ELb0ELb1ELb1EEENS1_21CollectiveEpilogueFwdINS6_IJS8_SA_S9_EEENS6_IJNS7_ILi1EEESI_SI_EEESC_SE_Li256ELb1ELb1ELb1ELb0EEENS1_36VarlenDynamicPersistentTileSchedulerILi128ELi48ELi256ELi256ELb1ELb1ELb0ELb1ELb0ELb1EEEEEEEEEvNT_6ParamsE,"aw",@nobits
	.sectionflags	@""
	.align	16


//--------------------- .nv.shared._ZN7cutlass13device_kernelIN5flash19enable_sm80_to_sm89INS1_16FlashAttnFwdSm80INS1_25CollectiveMainloopFwdSm80ILi8ELi1ELb0EN4cute5tupleIJNS5_1CILi128EEENS7_ILi32EEENS7_ILi256EEEEEELi256ENS_6half_tEfNS_4arch4Sm80ELb0ELb1ELb1ELb1ELb0ELb1ELb1ELb1EEENS1_21CollectiveEpilogueFwdINS6_IJS8_SA_S9_EEENS6_IJNS7_ILi1EEESI_SI_EEESC_SE_Li256ELb1ELb1ELb1ELb0EEENS1_36VarlenDynamicPersistentTileSchedulerILi128ELi32ELi256ELi256ELb1ELb1ELb0ELb1ELb0ELb1EEEEEEEEEvNT_6ParamsE --------------------------
	.section	.nv.shared._ZN7cutlass13device_kernelIN5flash19enable_sm80_to_sm89INS1_16FlashAttnFwdSm80INS1_25CollectiveMainloopFwdSm80ILi8ELi1ELb0EN4cute5tupleIJNS5_1CILi128EEENS7_ILi32EEENS7_ILi256EEEEEELi256ENS_6half_tEfNS_4arch4Sm80ELb0ELb1ELb1ELb1ELb0ELb1ELb1ELb1EEENS1_21CollectiveEpilogueFwdINS6_IJS8_SA_S9_EEENS6_IJNS7_ILi1EEESI_SI_EEESC_SE_Li256ELb1ELb1ELb1ELb0EEENS1_36VarlenDynamicPersistentTileSchedulerILi128ELi32ELi256ELi256ELb1ELb1ELb0ELb1ELb0ELb1EEEEEEEEEvNT_6ParamsE,"aw",@nobits
	.sectionflags	@""
	.align	16


//--------------------- .nv.shared._ZN7cutlass13device_kernelIN5flash19enable_sm80_to_sm89INS1_16FlashAttnFwdSm80INS1_25CollectiveMainloopFwdSm80ILi8ELi1ELb1EN4cute5tupleIJNS5_1CILi128EEENS7_ILi64EEENS7_ILi256EEEEEELi256ENS_6half_tEfNS_4arch4Sm80ELb1ELb0ELb1ELb0ELb0ELb0ELb1ELb1EEENS1_21CollectiveEpilogueFwdINS6_IJS8_SA_S9_EEENS6_IJNS7_ILi1EEESI_SI_EEESC_SE_Li256ELb0ELb1ELb1ELb0EEENS1_30DynamicPersistentTileSchedulerILi256ELi256ELb1ELb1ELb0EEEEEEEEEvNT_6ParamsE --------------------------
	.section	.nv.shared._ZN7cutlass13device_kernelIN5flash19enable_sm80_to_sm89INS1_16FlashAttnFwdSm80INS1_25CollectiveMainloopFwdSm80ILi8ELi1ELb1EN4cute5tupleIJNS5_1CILi128EEENS7_ILi64EEENS7_ILi256EEEEEELi256ENS_6half_tEfNS_4arch4Sm80ELb1ELb0ELb1ELb0ELb0ELb0ELb1ELb1EEENS1_21CollectiveEpilogueFwdINS6_IJS8_SA_S9_EEENS6_IJNS7_ILi1EEESI_SI_EEESC_SE_Li256ELb0ELb1ELb1ELb0EEENS1_30DynamicPersistentTileSchedulerILi256ELi256ELb1ELb1ELb0EEEEEEEEEvNT_6ParamsE,"aw",@nobits
	.sectionflags	@""
	.align	16


//--------------------- .nv.shared._ZN7cutlass13device_kernelIN5flash19enable_sm80_to_sm89INS1_16FlashAttnFwdSm80INS1_25CollectiveMainloopFwdSm80ILi8ELi1ELb1EN4cute5tupleIJNS5_1CILi128EEENS7_ILi48EEENS7_ILi256EEEEEELi256ENS_6half_tEfNS_4arch4Sm80ELb1ELb0ELb1ELb1ELb0ELb0ELb1ELb1EEENS1_21CollectiveEpilogueFwdINS6_IJS8_SA_S9_EEENS6_IJNS7_ILi1EEESI_SI_EEESC_SE_Li256ELb1ELb1ELb1ELb0EEENS1_36VarlenDynamicPersistentTileSchedulerILi128ELi48ELi256ELi256ELb1ELb1ELb0ELb1ELb1ELb1EEEEEEEEEvNT_6ParamsE --------------------------
	.section	.nv.shared._ZN7cutlass13device_kernelIN5flash19enable_sm80_to_sm89INS1_16FlashAttnFwdSm80INS1_25CollectiveMainloopFwdSm80ILi8ELi1ELb1EN4cute5tupleIJNS5_1CILi128EEENS7_ILi48EEENS7_ILi256EEEEEELi256ENS_6half_tEfNS_4arch4Sm80ELb1ELb0ELb1ELb1ELb0ELb0ELb1ELb1EEENS1_21CollectiveEpilogueFwdINS6_IJS8_SA_S9_EEENS6_IJNS7_ILi1EEESI_SI_EEESC_SE_Li256ELb1ELb1ELb1ELb0EEENS1_36VarlenDynamicPersistentTileSchedulerILi128ELi48ELi256ELi256ELb1ELb1ELb0ELb1ELb1ELb1EEEEEEEEEvNT_6ParamsE,"aw",@nobits
	.sectionflags	@""
	.align	16


//--------------------- .nv.shared._ZN7cutlass13device_kernelIN5flash19enable_sm80_to_sm89INS1_16FlashAttnFwdSm80INS1_25CollectiveMainloopFwdSm80ILi8ELi1ELb0EN4cute5tupleIJNS5_1CILi128EEENS7_ILi32EEENS7_ILi256EEEEEELi256ENS_6half_tEfNS_4arch4Sm80ELb1ELb0ELb1ELb1ELb0ELb1ELb1ELb1EEENS1_21CollectiveEpilogueFwdINS6_IJS8_SA_S9_EEENS6_IJNS7_ILi1EEESI_SI_EEESC_SE_Li256ELb1ELb1ELb1ELb0EEENS1_36VarlenDynamicPersistentTileSchedulerILi128ELi32ELi256ELi256ELb1ELb1ELb0ELb1ELb1ELb1EEEEEEEEEvNT_6ParamsE --------------------------
	.section	.nv.shared._ZN7cutlass13device_kernelIN5flash19enable_sm80_to_sm89INS1_16FlashAttnFwdSm80INS1_25CollectiveMainloopFwdSm80ILi8ELi1ELb0EN4cute5tupleIJNS5_1CILi128EEENS7_ILi32EEENS7_ILi256EEEEEELi256ENS_6half_tEfNS_4arch4Sm80ELb1ELb0ELb1ELb1ELb0ELb1ELb1ELb1EEENS1_21CollectiveEpilogueFwdINS6_IJS8_SA_S9_EEENS6_IJNS7_ILi1EEESI_SI_EEESC_SE_Li256ELb1ELb1ELb1ELb0EEENS1_36VarlenDynamicPersistentTileSchedulerILi128ELi32ELi256ELi256ELb1ELb1ELb0ELb1ELb1ELb1EEEEEEEEEvNT_6ParamsE,"aw",@nobits
	.sectionflags	@""
	.align	16


//--------------------- .nv.shared._ZN7cutlass13device_kernelIN5flash19enable_sm80_to_sm89INS1_16FlashAttnFwdSm80INS1_25CollectiveMainloopFwdSm80ILi8ELi1ELb0EN4cute5tupleIJNS5_1CILi128EEENS7_ILi96EEENS7_ILi256EEEEEELi256ENS_6half_tEfNS_4arch4Sm80ELb0ELb0ELb1ELb0ELb0ELb0ELb1ELb1EEENS1_21CollectiveEpilogueFwdINS6_IJS8_SA_S9_EEENS6_IJNS7_ILi1EEESI_SI_EEESC_SE_Li256ELb0ELb1ELb1ELb0EEENS1_19SingleTileSchedulerILb0ELb1ELb1ELi128EEEEEEEEEvNT_6ParamsE --------------------------
	.section	.nv.shared._ZN7cutlass13device_kernelIN5flash19enable_sm80_to_sm89INS1_16FlashAttnFwdSm80INS1_25CollectiveMainloopFwdSm80ILi8ELi1ELb0EN4cute5tupleIJNS5_1CILi128EEENS7_ILi96EEENS7_ILi256EEEEEELi256ENS_6half_tEfNS_4arch4Sm80ELb0ELb0ELb1ELb0ELb0ELb0ELb1ELb1EEENS1_21CollectiveEpilogueFwdINS6_IJS8_SA_S9_EEENS6_IJNS7_ILi1EEESI_SI_EEESC_SE_Li256ELb0ELb1ELb1ELb0EEENS1_19SingleTileSchedulerILb0ELb1ELb1ELi128EEEEEEEEEvNT_6ParamsE,"aw",@nobits
	.sectionflags	@""
	.align	16


//--------------------- .nv.shared._ZN7cutlass13device_kernelIN5flash19enable_sm80_to_sm89INS1_16FlashAttnFwdSm80INS1_25CollectiveMainloopFwdSm80ILi8ELi1ELb0EN4cute5tupleIJNS5_1CILi128EEENS7_ILi64EEENS7_ILi256EEEEEELi256ENS_6half_tEfNS_4arch4Sm80ELb0ELb0ELb1ELb1ELb0ELb0ELb1ELb1EEENS1_21CollectiveEpilogueFwdINS6_IJS8_SA_S9_EEENS6_IJNS7_ILi1EEESI_SI_EEESC_SE_Li256ELb1ELb1ELb1ELb0EEENS1_36VarlenDynamicPersistentTileSchedulerILi128ELi64ELi256ELi256ELb1ELb1ELb0ELb0ELb1ELb1EEEEEEEEEvNT_6ParamsE --------------------------
	.section	.nv.shared._ZN7cutlass13device_kernelIN5flash19enable_sm80_to_sm89INS1_16FlashAttnFwdSm80INS1_25CollectiveMainloopFwdSm80ILi8ELi1ELb0EN4cute5tupleIJNS5_1CILi128EEENS7_ILi64EEENS7_ILi256EEEEEELi256ENS_6half_tEfNS_4arch4Sm80ELb0ELb0ELb1ELb1ELb0ELb0ELb1ELb1EEENS1_21CollectiveEpilogueFwdINS6_IJS8_SA_S9_EEENS6_IJNS7_ILi1EEESI_SI_EEESC_SE_Li256ELb1ELb1ELb1ELb0EEENS1_36VarlenDynamicPersistentTileSchedulerILi128ELi64ELi256ELi256ELb1ELb1ELb0ELb0ELb1ELb1EEEEEEEEEvNT_6ParamsE,"aw",@nobits
	.sectionflags	@""
	.align	16


//--------------------- .nv.shared._ZN7cutlass13device_kernelIN5flash19enable_sm80_to_sm89INS1_16FlashAttnFwdSm80INS1_25CollectiveMainloopFwdSm80ILi8ELi1ELb0EN4cute5tupleIJNS5_1CILi128EEENS7_ILi48EEENS7_ILi256EEEEEELi256ENS_6half_tEfNS_4arch4Sm80ELb0ELb0ELb1ELb1ELb0ELb1ELb1ELb1EEENS1_21CollectiveEpilogueFwdINS6_IJS8_SA_S9_EEENS6_IJNS7_ILi1EEESI_SI_EEESC_SE_Li256ELb1ELb1ELb1ELb0EEENS1_36VarlenDynamicPersistentTileSchedulerILi128ELi48ELi256ELi256ELb1ELb1ELb0ELb0ELb1ELb1EEEEEEEEEvNT_6ParamsE --------------------------
	.section	.nv.shared._ZN7cutlass13device_kernelIN5flash19enable_sm80_to_sm89INS1_16FlashAttnFwdSm80INS1_25CollectiveMainloopFwdSm80ILi8ELi1ELb0EN4cute5tupleIJNS5_1CILi128EEENS7_ILi48EEENS7_ILi256EEEEEELi256ENS_6half_tEfNS_4arch4Sm80ELb0ELb0ELb1ELb1ELb0ELb1ELb1ELb1EEENS1_21CollectiveEpilogueFwdINS6_IJS8_SA_S9_EEENS6_IJNS7_ILi1EEESI_SI_EEESC_SE_Li256ELb1ELb1ELb1ELb0EEENS1_36VarlenDynamicPersistentTileSchedulerILi128ELi48ELi256ELi256ELb1ELb1ELb0ELb0ELb1ELb1EEEEEEEEEvNT_6ParamsE,"aw",@nobits
	.sectionflags	@""
	.align	16


//--------------------- .nv.shared._ZN7cutlass13device_kernelIN5flash19enable_sm80_to_sm89INS1_16FlashAttnFwdSm80INS1_25CollectiveMainloopFwdSm80ILi8ELi1ELb0EN4cute5tupleIJNS5_1CILi128EEENS7_ILi64EEENS7_ILi256EEEEEELi256ENS_6half_tEfNS_4arch4Sm80ELb0ELb1ELb1ELb0ELb0ELb0ELb1ELb1EEENS1_21CollectiveEpilogueFwdINS6_IJS8_SA_S9_EEENS6_IJNS7_ILi1EEESI_SI_EEESC_SE_Li256ELb0ELb1ELb1ELb0EEENS1_19SingleTileSchedulerILb0ELb1ELb1ELi128EEEEEEEEEvNT_6ParamsE --------------------------
	.section	.nv.shared._ZN7cutlass13device_kernelIN5flash19enable_sm80_to_sm89INS1_16FlashAttnFwdSm80INS1_25CollectiveMainloopFwdSm80ILi8ELi1ELb0EN4cute5tupleIJNS5_1CILi128EEENS7_ILi64EEENS7_ILi256EEEEEELi256ENS_6half_tEfNS_4arch4Sm80ELb0ELb1ELb1ELb0ELb0ELb0ELb1ELb1EEENS1_21CollectiveEpilogueFwdINS6_IJS8_SA_S9_EEENS6_IJNS7_ILi1EEESI_SI_EEESC_SE_Li256ELb0ELb1ELb1ELb0EEENS1_19SingleTileSchedulerILb0ELb1ELb1ELi128EEEEEEEEEvNT_6ParamsE,"aw",@nobits
	.sectionflags	@""
	.align	16


//--------------------- .nv.shared._ZN7cutlass13device_kernelIN5flash19enable_sm80_to_sm89INS1_16FlashAttnFwdSm80INS1_25CollectiveMainloopFwdSm80ILi8ELi1ELb0EN4cute5tupleIJNS5_1CILi128EEENS7_ILi64EEENS7_ILi256EEEEEELi256ENS_6half_tEfNS_4arch4Sm80ELb0ELb1ELb1ELb1ELb0ELb0ELb1ELb1EEENS1_21CollectiveEpilogueFwdINS6_IJS8_SA_S9_EEENS6_IJNS7_ILi1EEESI_SI_EEESC_SE_Li256ELb1ELb1ELb1ELb0EEENS1_36VarlenDynamicPersistentTileSchedulerILi128ELi64ELi256ELi256ELb1ELb1ELb0ELb1ELb0ELb1EEEEEEEEEvNT_6ParamsE --------------------------
	.section	.nv.shared._ZN7cutlass13device_kernelIN5flash19enable_sm80_to_sm89INS1_16FlashAttnFwdSm80INS1_25CollectiveMainloopFwdSm80ILi8ELi1ELb0EN4cute5tupleIJNS5_1CILi128EEENS7_ILi64EEENS7_ILi256EEEEEELi256ENS_6half_tEfNS_4arch4Sm80ELb0ELb1ELb1ELb1ELb0ELb0ELb1ELb1EEENS1_21CollectiveEpilogueFwdINS6_IJS8_SA_S9_EEENS6_IJNS7_ILi1EEESI_SI_EEESC_SE_Li256ELb1ELb1ELb1ELb0EEENS1_36VarlenDynamicPersistentTileSchedulerILi128ELi64ELi256ELi256ELb1ELb1ELb0ELb1ELb0ELb1EEEEEEEEEvNT_6ParamsE,"aw",@nobits
	.sectionflags	@""
	.align	16


//--------------------- .nv.shared._ZN7cutlass13device_kernelIN5flash19enable_sm80_to_sm89INS1_16FlashAttnFwdSm80INS1_25CollectiveMainloopFwdSm80ILi8ELi1ELb0EN4cute5tupleIJNS5_1CILi128EEENS7_ILi48EEENS7_ILi256EEEEEELi256ENS_6half_tEfNS_4arch4Sm80ELb0ELb1ELb1ELb1ELb0ELb1ELb1ELb1EEENS1_21CollectiveEpilogueFwdINS6_IJS8_SA_S9_EEENS6_IJNS7_ILi1EEESI_SI_EEESC_SE_Li256ELb1ELb1ELb1ELb0EEENS1_36VarlenDynamicPersistentTileSchedulerILi128ELi48ELi256ELi256ELb1ELb1ELb0ELb1ELb0ELb1EEEEEEEEEvNT_6ParamsE --------------------------
	.section	.nv.shared._ZN7cutlass13device_kernelIN5flash19enable_sm80_to_sm89INS1_16FlashAttnFwdSm80INS1_25CollectiveMainloopFwdSm80ILi8ELi1ELb0EN4cute5tupleIJNS5_1CILi128EEENS7_ILi48EEENS7_ILi256EEEEEELi256ENS_6half_tEfNS_4arch4Sm80ELb0ELb1ELb1ELb1ELb0ELb1ELb1ELb1EEENS1_21CollectiveEpilogueFwdINS6_IJS8_SA_S9_EEENS6_IJNS7_ILi1EEESI_SI_EEESC_SE_Li256ELb1ELb1ELb1ELb0EEENS1_36VarlenDynamicPersistentTileSchedulerILi128ELi48ELi256ELi256ELb1ELb1ELb0ELb1ELb0ELb1EEEEEEEEEvNT_6ParamsE,"aw",@nobits
	.sectionflags	@""
	.align	16


//--------------------- .nv.shared._ZN7cutlass13device_kernelIN5flash19enable_sm80_to_sm89INS1_16FlashAttnFwdSm80INS1_25CollectiveMainloopFwdSm80ILi8ELi1ELb0EN4cute5tupleIJNS5_1CILi128EEENS7_ILi96EEENS7_ILi256EEEEEELi256ENS_6half_tEfNS_4arch4Sm80ELb1ELb0ELb1ELb0ELb0ELb0ELb1ELb1EEENS1_21CollectiveEpilogueFwdINS6_IJS8_SA_S9_EEENS6_IJNS7_ILi1EEESI_SI_EEESC_SE_Li256ELb0ELb1ELb1ELb0EEENS1_30DynamicPersistentTileSchedulerILi256ELi256ELb1ELb1ELb0EEEEEEEEEvNT_6ParamsE --------------------------
	.section	.nv.shared._ZN7cutlass13device_kernelIN5flash19enable_sm80_to_sm89INS1_16FlashAttnFwdSm80INS1_25CollectiveMainloopFwdSm80ILi8ELi1ELb0EN4cute5tupleIJNS5_1CILi128EEENS7_ILi96EEENS7_ILi256EEEEEELi256ENS_6half_tEfNS_4arch4Sm80ELb1ELb0ELb1ELb0ELb0ELb0ELb1ELb1EEENS1_21CollectiveEpilogueFwdINS6_IJS8_SA_S9_EEENS6_IJNS7_ILi1EEESI_SI_EEESC_SE_Li256ELb0ELb1ELb1ELb0EEENS1_30DynamicPersistentTileSchedulerILi256ELi256ELb1ELb1ELb0EEEEEEEEEvNT_6ParamsE,"aw",@nobits
	.sectionflags	@""
	.align	16


//--------------------- .nv.shared._ZN7cutlass13device_kernelIN5flash19enable_sm80_to_sm89INS1_16FlashAttnFwdSm80INS1_25CollectiveMainloopFwdSm80ILi8ELi1ELb0EN4cute5tupleIJNS5_1CILi128EEENS7_ILi64EEENS7_ILi256EEEEEELi256ENS_6half_tEfNS_4arch4Sm80ELb1ELb0ELb1ELb1ELb0ELb0ELb1ELb1EEENS1_21CollectiveEpilogueFwdINS6_IJS8_SA_S9_EEENS6_IJNS7_ILi1EEESI_SI_EEESC_SE_Li256ELb1ELb1ELb1ELb0EEENS1_36VarlenDynamicPersistentTileSchedulerILi128ELi64ELi256ELi256ELb1ELb1ELb0ELb1ELb1ELb1EEEEEEEEEvNT_6ParamsE --------------------------
	.section	.nv.shared._ZN7cutlass13device_kernelIN5flash19enable_sm80_to_sm89INS1_16FlashAttnFwdSm80INS1_25CollectiveMainloopFwdSm80ILi8ELi1ELb0EN4cute5tupleIJNS5_1CILi128EEENS7_ILi64EEENS7_ILi256EEEEEELi256ENS_6half_tEfNS_4arch4Sm80ELb1ELb0ELb1ELb1ELb0ELb0ELb1ELb1EEENS1_21CollectiveEpilogueFwdINS6_IJS8_SA_S9_EEENS6_IJNS7_ILi1EEESI_SI_EEESC_SE_Li256ELb1ELb1ELb1ELb0EEENS1_36VarlenDynamicPersistentTileSchedulerILi128ELi64ELi256ELi256ELb1ELb1ELb0ELb1ELb1ELb1EEEEEEEEEvNT_6ParamsE,"aw",@nobits
	.sectionflags	@""
	.align	16


//--------------------- .nv.shared._ZN7cutlass13device_kernelIN5flash19enable_sm80_to_sm89INS1_16FlashAttnFwdSm80INS1_25CollectiveMainloopFwdSm80ILi8ELi1ELb0EN4cute5tupleIJNS5_1CILi128EEENS7_ILi48EEENS7_ILi256EEEEEELi256ENS_6half_tEfNS_4arch4Sm80ELb1ELb0ELb1ELb1ELb0ELb1ELb1ELb1EEENS1_21CollectiveEpilogueFwdINS6_IJS8_SA_S9_EEENS6_IJNS7_ILi1EEESI_SI_EEESC_SE_Li256ELb1ELb1ELb1ELb0EEENS1_36VarlenDynamicPersistentTileSchedulerILi128ELi48ELi256ELi256ELb1ELb1ELb0ELb1ELb1ELb1EEEEEEEEEvNT_6ParamsE --------------------------
	.section	.nv.shared._ZN7cutlass13device_kernelIN5flash19enable_sm80_to_sm89INS1_16FlashAttnFwdSm80INS1_25CollectiveMainloopFwdSm80ILi8ELi1ELb0EN4cute5tupleIJNS5_1CILi128EEENS7_ILi48EEENS7_ILi256EEEEEELi256ENS_6half_tEfNS_4arch4Sm80ELb1ELb0ELb1ELb1ELb0ELb1ELb1ELb1EEENS1_21CollectiveEpilogueFwdINS6_IJS8_SA_S9_EEENS6_IJNS7_ILi1EEESI_SI_EEESC_SE_Li256ELb1ELb1ELb1ELb0EEENS1_36VarlenDynamicPersistentTileSchedulerILi128ELi48ELi256ELi256ELb1ELb1ELb0ELb1ELb1ELb1EEEEEEEEEvNT_6ParamsE,"aw",@nobits
	.sectionflags	@""
	.align	16
